	.target	sm_80

	.elftype	@"ET_EXEC"


//--------------------- .note.nv.tkinfo           --------------------------
	.section	.note.nv.tkinfo,"",@"SHT_NOTE"
	.sectionflags	@"SHF_NOTE_NV_TKINFO"
	.tkinfo
        /*0018*/ 	.word	0x00000002
        /*0030*/ 	.string	""
        /*0030*/ 	.string	"ptxas"
        /*0030*/ 	.string	"Cuda compilation tools, release 13.0, V13.0.88"
        /*0030*/ 	.string	"Build cuda_13.0.r13.0/compiler.36424714_0"
        /*0030*/ 	.string	"-arch sm_80 -m 64 "



//--------------------- .note.nv.cuinfo           --------------------------
	.section	.note.nv.cuinfo,"",@"SHT_NOTE"
	.sectionflags	@"SHF_NOTE_NV_CUINFO"
        /*0018*/ 	.short	0x0002
        /*001a*/ 	.short	0x0050
        /*001c*/ 	.short	0x0082
	.zero		2


//--------------------- .nv.info                  --------------------------
	.section	.nv.info,"",@"SHT_CUDA_INFO"
	.align	4


	//----- nvinfo : EIATTR_REGCOUNT
	.align		4
        /*0000*/ 	.byte	0x04, 0x2f
        /*0002*/ 	.short	(.L_12 - .L_11)
	.align		4
.L_11:
        /*0004*/ 	.word	index@(_ZN7cutlass13device_kernelIN5flash19enable_sm80_to_sm89INS1_16FlashAttnFwdSm80INS1_25CollectiveMainloopFwdSm80ILi8ELi2ELb0EN4cute5tupleIJNS5_1CILi128EEENS7_ILi64EEENS7_ILi192EEEEEELi192ENS_10bfloat16_tEfNS_4arch4Sm80ELb1ELb0ELb0ELb1ELb1ELb1ELb1ELb1EEENS1_21CollectiveEpilogueFwdINS6_IJS8_SA_S9_EEENS6_IJNS7_ILi1EEESI_SI_EEESC_SE_Li256ELb1ELb1ELb1ELb0EEENS1_36VarlenDynamicPersistentTileSchedulerILi128ELi64ELi256ELi256ELb1ELb1ELb0ELb1ELb1ELb1EEEEEEEEEvNT_6ParamsE)
        /*0008*/ 	.word	0x000000ff


	//----- nvinfo : EIATTR_FRAME_SIZE
	.align		4
.L_12:
        /*000c*/ 	.byte	0x04, 0x11
        /*000e*/ 	.short	(.L_14 - .L_13)
	.align		4
.L_13:
        /*0010*/ 	.word	index@($__internal_103_$__cuda_sm70_votesync_ballot)
        /*0014*/ 	.word	0x00000000


	//----- nvinfo : EIATTR_FRAME_SIZE
	.align		4
.L_14:
        /*0018*/ 	.byte	0x04, 0x11
        /*001a*/ 	.short	(.L_16 - .L_15)
	.align		4
.L_15:
        /*001c*/ 	.word	index@($__internal_102_$__cuda_sm70_shflsync_up_p)
        /*0020*/ 	.word	0x00000000


	//----- nvinfo : EIATTR_FRAME_SIZE
	.align		4
.L_16:
        /*0024*/ 	.byte	0x04, 0x11
        /*0026*/ 	.short	(.L_18 - .L_17)
	.align		4
.L_17:
        /*0028*/ 	.word	index@($__internal_101_$__cuda_sm70_shflsync_idx_p)
        /*002c*/ 	.word	0x00000000


	//----- nvinfo : EIATTR_FRAME_SIZE
	.align		4
.L_18:
        /*0030*/ 	.byte	0x04, 0x11
        /*0032*/ 	.short	(.L_20 - .L_19)
	.align		4
.L_19:
        /*0034*/ 	.word	index@($__internal_100_$__cuda_sm70_shflsync_bfly_p)
        /*0038*/ 	.word	0x00000000


	//----- nvinfo : EIATTR_FRAME_SIZE
	.align		4
.L_20:
        /*003c*/ 	.byte	0x04, 0x11
        /*003e*/ 	.short	(.L_22 - .L_21)
	.align		4
.L_21:
        /*0040*/ 	.word	index@(_ZN7cutlass13device_kernelIN5flash19enable_sm80_to_sm89INS1_16FlashAttnFwdSm80INS1_25CollectiveMainloopFwdSm80ILi8ELi2ELb0EN4cute5tupleIJNS5_1CILi128EEENS7_ILi64EEENS7_ILi192EEEEEELi192ENS_10bfloat16_tEfNS_4arch4Sm80ELb1ELb0ELb0ELb1ELb1ELb1ELb1ELb1EEENS1_21CollectiveEpilogueFwdINS6_IJS8_SA_S9_EEENS6_IJNS7_ILi1EEESI_SI_EEESC_SE_Li256ELb1ELb1ELb1ELb0EEENS1_36VarlenDynamicPersistentTileSchedulerILi128ELi64ELi256ELi256ELb1ELb1ELb0ELb1ELb1ELb1EEEEEEEEEvNT_6ParamsE)
        /*0044*/ 	.word	0x00000070


	//----- nvinfo : EIATTR_REGCOUNT
	.align		4
.L_22:
        /*0048*/ 	.byte	0x04, 0x2f
        /*004a*/ 	.short	(.L_24 - .L_23)
	.align		4
.L_23:
        /*004c*/ 	.word	index@(_ZN7cutlass13device_kernelIN5flash19enable_sm80_to_sm89INS1_16FlashAttnFwdSm80INS1_25CollectiveMainloopFwdSm80ILi8ELi2ELb0EN4cute5tupleIJNS5_1CILi128EEENS7_ILi64EEENS7_ILi192EEEEEELi192ENS_10bfloat16_tEfNS_4arch4Sm80ELb1ELb0ELb0ELb1ELb1ELb0ELb1ELb1EEENS1_21CollectiveEpilogueFwdINS6_IJS8_SA_S9_EEENS6_IJNS7_ILi1EEESI_SI_EEESC_SE_Li256ELb1ELb1ELb1ELb0EEENS1_36VarlenDynamicPersistentTileSchedulerILi128ELi64ELi256ELi256ELb1ELb1ELb0ELb1ELb1ELb1EEEEEEEEEvNT_6ParamsE)
        /*0050*/ 	.word	0x000000ff


	//----- nvinfo : EIATTR_FRAME_SIZE
	.align		4
.L_24:
        /*0054*/ 	.byte	0x04, 0x11
        /*0056*/ 	.short	(.L_26 - .L_25)
	.align		4
.L_25:
        /*0058*/ 	.word	index@($__internal_99_$__cuda_sm70_votesync_ballot)
        /*005c*/ 	.word	0x00000000


	//----- nvinfo : EIATTR_FRAME_SIZE
	.align		4
.L_26:
        /*0060*/ 	.byte	0x04, 0x11
        /*0062*/ 	.short	(.L_28 - .L_27)
	.align		4
.L_27:
        /*0064*/ 	.word	index@($__internal_98_$__cuda_sm70_shflsync_up_p)
        /*0068*/ 	.word	0x00000000


	//----- nvinfo : EIATTR_FRAME_SIZE
	.align		4
.L_28:
        /*006c*/ 	.byte	0x04, 0x11
        /*006e*/ 	.short	(.L_30 - .L_29)
	.align		4
.L_29:
        /*0070*/ 	.word	index@($__internal_97_$__cuda_sm70_shflsync_idx_p)
        /*0074*/ 	.word	0x00000000


	//----- nvinfo : EIATTR_FRAME_SIZE
	.align		4
.L_30:
        /*0078*/ 	.byte	0x04, 0x11
        /*007a*/ 	.short	(.L_32 - .L_31)
	.align		4
.L_31:
        /*007c*/ 	.word	index@($__internal_96_$__cuda_sm70_shflsync_bfly_p)
        /*0080*/ 	.word	0x00000000


	//----- nvinfo : EIATTR_FRAME_SIZE
	.align		4
.L_32:
        /*0084*/ 	.byte	0x04, 0x11
        /*0086*/ 	.short	(.L_34 - .L_33)
	.align		4
.L_33:
        /*0088*/ 	.word	index@(_ZN7cutlass13device_kernelIN5flash19enable_sm80_to_sm89INS1_16FlashAttnFwdSm80INS1_25CollectiveMainloopFwdSm80ILi8ELi2ELb0EN4cute5tupleIJNS5_1CILi128EEENS7_ILi64EEENS7_ILi192EEEEEELi192ENS_10bfloat16_tEfNS_4arch4Sm80ELb1ELb0ELb0ELb1ELb1ELb0ELb1ELb1EEENS1_21CollectiveEpilogueFwdINS6_IJS8_SA_S9_EEENS6_IJNS7_ILi1EEESI_SI_EEESC_SE_Li256ELb1ELb1ELb1ELb0EEENS1_36VarlenDynamicPersistentTileSchedulerILi128ELi64ELi256ELi256ELb1ELb1ELb0ELb1ELb1ELb1EEEEEEEEEvNT_6ParamsE)
        /*008c*/ 	.word	0x00000020


	//----- nvinfo : EIATTR_REGCOUNT
	.align		4
.L_34:
        /*0090*/ 	.byte	0x04, 0x2f
        /*0092*/ 	.short	(.L_36 - .L_35)
	.align		4
.L_35:
        /*0094*/ 	.word	index@(_ZN7cutlass13device_kernelIN5flash19enable_sm80_to_sm89INS1_16FlashAttnFwdSm80INS1_25CollectiveMainloopFwdSm80ILi8ELi2ELb0EN4cute5tupleIJNS5_1CILi128EEENS7_ILi64EEENS7_ILi192EEEEEELi192ENS_10bfloat16_tEfNS_4arch4Sm80ELb1ELb0ELb0ELb0ELb1ELb0ELb1ELb1EEENS1_21CollectiveEpilogueFwdINS6_IJS8_SA_S9_EEENS6_IJNS7_ILi1EEESI_SI_EEESC_SE_Li256ELb0ELb1ELb1ELb0EEENS1_30DynamicPersistentTileSchedulerILi256ELi256ELb1ELb1ELb0EEEEEEEEEvNT_6ParamsE)
        /*0098*/ 	.word	0x000000ff


	//----- nvinfo : EIATTR_FRAME_SIZE
	.align		4
.L_36:
        /*009c*/ 	.byte	0x04, 0x11
        /*009e*/ 	.short	(.L_38 - .L_37)
	.align		4
.L_37:
        /*00a0*/ 	.word	index@($__internal_95_$__cuda_sm70_shflsync_idx_p)
        /*00a4*/ 	.word	0x00000000


	//----- nvinfo : EIATTR_FRAME_SIZE
	.align		4
.L_38:
        /*00a8*/ 	.byte	0x04, 0x11
        /*00aa*/ 	.short	(.L_40 - .L_39)
	.align		4
.L_39:
        /*00ac*/ 	.word	index@($__internal_94_$__cuda_sm70_shflsync_bfly_p)
        /*00b0*/ 	.word	0x00000000


	//----- nvinfo : EIATTR_FRAME_SIZE
	.align		4
.L_40:
        /*00b4*/ 	.byte	0x04, 0x11
        /*00b6*/ 	.short	(.L_42 - .L_41)
	.align		4
.L_41:
        /*00b8*/ 	.word	index@(_ZN7cutlass13device_kernelIN5flash19enable_sm80_to_sm89INS1_16FlashAttnFwdSm80INS1_25CollectiveMainloopFwdSm80ILi8ELi2ELb0EN4cute5tupleIJNS5_1CILi128EEENS7_ILi64EEENS7_ILi192EEEEEELi192ENS_10bfloat16_tEfNS_4arch4Sm80ELb1ELb0ELb0ELb0ELb1ELb0ELb1ELb1EEENS1_21CollectiveEpilogueFwdINS6_IJS8_SA_S9_EEENS6_IJNS7_ILi1EEESI_SI_EEESC_SE_Li256ELb0ELb1ELb1ELb0EEENS1_30DynamicPersistentTileSchedulerILi256ELi256ELb1ELb1ELb0EEEEEEEEEvNT_6ParamsE)
        /*00bc*/ 	.word	0x00000010


	//----- nvinfo : EIATTR_REGCOUNT
	.align		4
.L_42:
        /*00c0*/ 	.byte	0x04, 0x2f
        /*00c2*/ 	.short	(.L_44 - .L_43)
	.align		4
.L_43:
        /*00c4*/ 	.word	index@(_ZN7cutlass13device_kernelIN5flash19enable_sm80_to_sm89INS1_16FlashAttnFwdSm80INS1_25CollectiveMainloopFwdSm80ILi8ELi2ELb0EN4cute5tupleIJNS5_1CILi128EEENS7_ILi64EEENS7_ILi192EEEEEELi192ENS_10bfloat16_tEfNS_4arch4Sm80ELb0ELb1ELb0ELb1ELb1ELb1ELb1ELb1EEENS1_21CollectiveEpilogueFwdINS6_IJS8_SA_S9_EEENS6_IJNS7_ILi1EEESI_SI_EEESC_SE_Li256ELb1ELb1ELb1ELb0EEENS1_36VarlenDynamicPersistentTileSchedulerILi128ELi64ELi256ELi256ELb1ELb1ELb0ELb1ELb0ELb1EEEEEEEEEvNT_6ParamsE)
        /*00c8*/ 	.word	0x000000ff


	//----- nvinfo : EIATTR_FRAME_SIZE
	.align		4
.L_44:
        /*00cc*/ 	.byte	0x04, 0x11
        /*00ce*/ 	.short	(.L_46 - .L_45)
	.align		4
.L_45:
        /*00d0*/ 	.word	index@($__internal_93_$__cuda_sm70_votesync_ballot)
        /*00d4*/ 	.word	0x00000000


	//----- nvinfo : EIATTR_FRAME_SIZE
	.align		4
.L_46:
        /*00d8*/ 	.byte	0x04, 0x11
        /*00da*/ 	.short	(.L_48 - .L_47)
	.align		4
.L_47:
        /*00dc*/ 	.word	index@($__internal_92_$__cuda_sm70_shflsync_up_p)
        /*00e0*/ 	.word	0x00000000


	//----- nvinfo : EIATTR_FRAME_SIZE
	.align		4
.L_48:
        /*00e4*/ 	.byte	0x04, 0x11
        /*00e6*/ 	.short	(.L_50 - .L_49)
	.align		4
.L_49:
        /*00e8*/ 	.word	index@($__internal_91_$__cuda_sm70_shflsync_idx_p)
        /*00ec*/ 	.word	0x00000000


	//----- nvinfo : EIATTR_FRAME_SIZE
	.align		4
.L_50:
        /*00f0*/ 	.byte	0x04, 0x11
        /*00f2*/ 	.short	(.L_52 - .L_51)
	.align		4
.L_51:
        /*00f4*/ 	.word	index@($__internal_90_$__cuda_sm70_shflsync_bfly_p)
        /*00f8*/ 	.word	0x00000000


	//----- nvinfo : EIATTR_FRAME_SIZE
	.align		4
.L_52:
        /*00fc*/ 	.byte	0x04, 0x11
        /*00fe*/ 	.short	(.L_54 - .L_53)
	.align		4
.L_53:
        /*0100*/ 	.word	index@($_ZN7cutlass13device_kernelIN5flash19enable_sm80_to_sm89INS1_16FlashAttnFwdSm80INS1_25CollectiveMainloopFwdSm80ILi8ELi2ELb0EN4cute5tupleIJNS5_1CILi128EEENS7_ILi64EEENS7_ILi192EEEEEELi192ENS_10bfloat16_tEfNS_4arch4Sm80ELb0ELb1ELb0ELb1ELb1ELb1ELb1ELb1EEENS1_21CollectiveEpilogueFwdINS6_IJS8_SA_S9_EEENS6_IJNS7_ILi1EEESI_SI_EEESC_SE_Li256ELb1ELb1ELb1ELb0EEENS1_36VarlenDynamicPersistentTileSchedulerILi128ELi64ELi256ELi256ELb1ELb1ELb0ELb1ELb0ELb1EEEEEEEEEvNT_6ParamsE$_ZZN5flash25CollectiveMainloopFwdSm80ILi8ELi2ELb0EN4cute5tupleIJNS1_1CILi128EEENS3_ILi64EEENS3_ILi192EEEEEELi192EN7cutlass10bfloat16_tEfNS8_4arch4Sm80ELb0ELb1ELb0ELb1ELb1ELb1ELb1ELb1EE3mmaINS_16FlashAttnFwdSm80ISC_NS_21CollectiveEpilogueFwdINS2_IJS4_S6_S5_EEENS2_IJNS3_ILi1EEESH_SH_EEES9_SB_Li256ELb1ELb1ELb1ELb0EEENS_36VarlenDynamicPersistentTileSchedulerILi128ELi64ELi256ELi256ELb1ELb1ELb0ELb1ELb0ELb1EEEE13SharedStorageENS1_6TensorINS1_11ArrayEngineIfLm96EEENS1_6LayoutINS2_IJNS2_IJNS3_ILi2EEESS_EEESH_NS3_ILi24EEEEEENS2_IJNS2_IJSH_SS_EEENS3_ILi0EEENS3_ILi4EEEEEEEEEENS_7SoftmaxILi2ELi0EEEEEbRKNSC_6ParamsERT0_RT1_iRKNS_16SeqlenInfoQKNewKILb1ELb1EEENS2_IJiiiiEEERT_ENKUlvE_clEv)
        /*0104*/ 	.word	0x00000000


	//----- nvinfo : EIATTR_FRAME_SIZE
	.align		4
.L_54:
        /*0108*/ 	.byte	0x04, 0x11
        /*010a*/ 	.short	(.L_56 - .L_55)
	.align		4
.L_55:
        /*010c*/ 	.word	index@(_ZN7cutlass13device_kernelIN5flash19enable_sm80_to_sm89INS1_16FlashAttnFwdSm80INS1_25CollectiveMainloopFwdSm80ILi8ELi2ELb0EN4cute5tupleIJNS5_1CILi128EEENS7_ILi64EEENS7_ILi192EEEEEELi192ENS_10bfloat16_tEfNS_4arch4Sm80ELb0ELb1ELb0ELb1ELb1ELb1ELb1ELb1EEENS1_21CollectiveEpilogueFwdINS6_IJS8_SA_S9_EEENS6_IJNS7_ILi1EEESI_SI_EEESC_SE_Li256ELb1ELb1ELb1ELb0EEENS1_36VarlenDynamicPersistentTileSchedulerILi128ELi64ELi256ELi256ELb1ELb1ELb0ELb1ELb0ELb1EEEEEEEEEvNT_6ParamsE)
        /*0110*/ 	.word	0x00000130


	//----- nvinfo : EIATTR_REGCOUNT
	.align		4
.L_56:
        /*0114*/ 	.byte	0x04, 0x2f
        /*0116*/ 	.short	(.L_58 - .L_57)
	.align		4
.L_57:
        /*0118*/ 	.word	index@(_ZN7cutlass13device_kernelIN5flash19enable_sm80_to_sm89INS1_16FlashAttnFwdSm80INS1_25CollectiveMainloopFwdSm80ILi8ELi2ELb0EN4cute5tupleIJNS5_1CILi128EEENS7_ILi64EEENS7_ILi192EEEEEELi192ENS_10bfloat16_tEfNS_4arch4Sm80ELb0ELb1ELb0ELb1ELb1ELb0ELb1ELb1EEENS1_21CollectiveEpilogueFwdINS6_IJS8_SA_S9_EEENS6_IJNS7_ILi1EEESI_SI_EEESC_SE_Li256ELb1ELb1ELb1ELb0EEENS1_36VarlenDynamicPersistentTileSchedulerILi128ELi64ELi256ELi256ELb1ELb1ELb0ELb1ELb0ELb1EEEEEEEEEvNT_6ParamsE)
        /*011c*/ 	.word	0x000000ff


	//----- nvinfo : EIATTR_FRAME_SIZE
	.align		4
.L_58:
        /*0120*/ 	.byte	0x04, 0x11
        /*0122*/ 	.short	(.L_60 - .L_59)
	.align		4
.L_59:
        /*0124*/ 	.word	index@($__internal_89_$__cuda_sm70_votesync_ballot)
        /*0128*/ 	.word	0x00000000


	//----- nvinfo : EIATTR_FRAME_SIZE
	.align		4
.L_60:
        /*012c*/ 	.byte	0x04, 0x11
        /*012e*/ 	.short	(.L_62 - .L_61)
	.align		4
.L_61:
        /*0130*/ 	.word	index@($__internal_88_$__cuda_sm70_shflsync_up_p)
        /*0134*/ 	.word	0x00000000


	//----- nvinfo : EIATTR_FRAME_SIZE
	.align		4
.L_62:
        /*0138*/ 	.byte	0x04, 0x11
        /*013a*/ 	.short	(.L_64 - .L_63)
	.align		4
.L_63:
        /*013c*/ 	.word	index@($__internal_87_$__cuda_sm70_shflsync_idx_p)
        /*0140*/ 	.word	0x00000000


	//----- nvinfo : EIATTR_FRAME_SIZE
	.align		4
.L_64:
        /*0144*/ 	.byte	0x04, 0x11
        /*0146*/ 	.short	(.L_66 - .L_65)
	.align		4
.L_65:
        /*0148*/ 	.word	index@($__internal_86_$__cuda_sm70_shflsync_bfly_p)
        /*014c*/ 	.word	0x00000000


	//----- nvinfo : EIATTR_FRAME_SIZE
	.align		4
.L_66:
        /*0150*/ 	.byte	0x04, 0x11
        /*0152*/ 	.short	(.L_68 - .L_67)
	.align		4
.L_67:
        /*0154*/ 	.word	index@(_ZN7cutlass13device_kernelIN5flash19enable_sm80_to_sm89INS1_16FlashAttnFwdSm80INS1_25CollectiveMainloopFwdSm80ILi8ELi2ELb0EN4cute5tupleIJNS5_1CILi128EEENS7_ILi64EEENS7_ILi192EEEEEELi192ENS_10bfloat16_tEfNS_4arch4Sm80ELb0ELb1ELb0ELb1ELb1ELb0ELb1ELb1EEENS1_21CollectiveEpilogueFwdINS6_IJS8_SA_S9_EEENS6_IJNS7_ILi1EEESI_SI_EEESC_SE_Li256ELb1ELb1ELb1ELb0EEENS1_36VarlenDynamicPersistentTileSchedulerILi128ELi64ELi256ELi256ELb1ELb1ELb0ELb1ELb0ELb1EEEEEEEEEvNT_6ParamsE)
        /*0158*/ 	.word	0x00000010


	//----- nvinfo : EIATTR_REGCOUNT
	.align		4
.L_68:
        /*015c*/ 	.byte	0x04, 0x2f
        /*015e*/ 	.short	(.L_70 - .L_69)
	.align		4
.L_69:
        /*0160*/ 	.word	index@(_ZN7cutlass13device_kernelIN5flash19enable_sm80_to_sm89INS1_16FlashAttnFwdSm80INS1_25CollectiveMainloopFwdSm80ILi8ELi2ELb0EN4cute5tupleIJNS5_1CILi128EEENS7_ILi64EEENS7_ILi192EEEEEELi192ENS_10bfloat16_tEfNS_4arch4Sm80ELb0ELb1ELb0ELb0ELb1ELb0ELb1ELb1EEENS1_21CollectiveEpilogueFwdINS6_IJS8_SA_S9_EEENS6_IJNS7_ILi1EEESI_SI_EEESC_SE_Li256ELb0ELb1ELb1ELb0EEENS1_19SingleTileSchedulerILb0ELb1ELb1ELi128EEEEEEEEEvNT_6ParamsE)
        /*0164*/ 	.word	0x000000e4


	//----- nvinfo : EIATTR_FRAME_SIZE
	.align		4
.L_70:
        /*0168*/ 	.byte	0x04, 0x11
        /*016a*/ 	.short	(.L_72 - .L_71)
	.align		4
.L_71:
        /*016c*/ 	.word	index@(_ZN7cutlass13device_kernelIN5flash19enable_sm80_to_sm89INS1_16FlashAttnFwdSm80INS1_25CollectiveMainloopFwdSm80ILi8ELi2ELb0EN4cute5tupleIJNS5_1CILi128EEENS7_ILi64EEENS7_ILi192EEEEEELi192ENS_10bfloat16_tEfNS_4arch4Sm80ELb0ELb1ELb0ELb0ELb1ELb0ELb1ELb1EEENS1_21CollectiveEpilogueFwdINS6_IJS8_SA_S9_EEENS6_IJNS7_ILi1EEESI_SI_EEESC_SE_Li256ELb0ELb1ELb1ELb0EEENS1_19SingleTileSchedulerILb0ELb1ELb1ELi128EEEEEEEEEvNT_6ParamsE)
        /*0170*/ 	.word	0x00000000


	//----- nvinfo : EIATTR_REGCOUNT
	.align		4
.L_72:
        /*0174*/ 	.byte	0x04, 0x2f
        /*0176*/ 	.short	(.L_74 - .L_73)
	.align		4
.L_73:
        /*0178*/ 	.word	index@(_ZN7cutlass13device_kernelIN5flash19enable_sm80_to_sm89INS1_16FlashAttnFwdSm80INS1_25CollectiveMainloopFwdSm80ILi8ELi2ELb0EN4cute5tupleIJNS5_1CILi128EEENS7_ILi64EEENS7_ILi192EEEEEELi192ENS_10bfloat16_tEfNS_4arch4Sm80ELb0ELb0ELb0ELb1ELb1ELb1ELb1ELb1EEENS1_21CollectiveEpilogueFwdINS6_IJS8_SA_S9_EEENS6_IJNS7_ILi1EEESI_SI_EEESC_SE_Li256ELb1ELb1ELb1ELb0EEENS1_36VarlenDynamicPersistentTileSchedulerILi128ELi64ELi256ELi256ELb1ELb1ELb0ELb0ELb1ELb1EEEEEEEEEvNT_6ParamsE)
        /*017c*/ 	.word	0x000000ff


	//----- nvinfo : EIATTR_FRAME_SIZE
	.align		4
.L_74:
        /*0180*/ 	.byte	0x04, 0x11
        /*0182*/ 	.short	(.L_76 - .L_75)
	.align		4
.L_75:
        /*0184*/ 	.word	index@($__internal_85_$__cuda_sm70_votesync_ballot)
        /*0188*/ 	.word	0x00000000


	//----- nvinfo : EIATTR_FRAME_SIZE
	.align		4
.L_76:
        /*018c*/ 	.byte	0x04, 0x11
        /*018e*/ 	.short	(.L_78 - .L_77)
	.align		4
.L_77:
        /*0190*/ 	.word	index@($__internal_84_$__cuda_sm70_shflsync_up_p)
        /*0194*/ 	.word	0x00000000


	//----- nvinfo : EIATTR_FRAME_SIZE
	.align		4
.L_78:
        /*0198*/ 	.byte	0x04, 0x11
        /*019a*/ 	.short	(.L_80 - .L_79)
	.align		4
.L_79:
        /*019c*/ 	.word	index@($__internal_83_$__cuda_sm70_shflsync_idx_p)
        /*01a0*/ 	.word	0x00000000


	//----- nvinfo : EIATTR_FRAME_SIZE
	.align		4
.L_80:
        /*01a4*/ 	.byte	0x04, 0x11
        /*01a6*/ 	.short	(.L_82 - .L_81)
	.align		4
.L_81:
        /*01a8*/ 	.word	index@($__internal_82_$__cuda_sm70_shflsync_bfly_p)
        /*01ac*/ 	.word	0x00000000


	//----- nvinfo : EIATTR_FRAME_SIZE
	.align		4
.L_82:
        /*01b0*/ 	.byte	0x04, 0x11
        /*01b2*/ 	.short	(.L_84 - .L_83)
	.align		4
.L_83:
        /*01b4*/ 	.word	index@(_ZN7cutlass13device_kernelIN5flash19enable_sm80_to_sm89INS1_16FlashAttnFwdSm80INS1_25CollectiveMainloopFwdSm80ILi8ELi2ELb0EN4cute5tupleIJNS5_1CILi128EEENS7_ILi64EEENS7_ILi192EEEEEELi192ENS_10bfloat16_tEfNS_4arch4Sm80ELb0ELb0ELb0ELb1ELb1ELb1ELb1ELb1EEENS1_21CollectiveEpilogueFwdINS6_IJS8_SA_S9_EEENS6_IJNS7_ILi1EEESI_SI_EEESC_SE_Li256ELb1ELb1ELb1ELb0EEENS1_36VarlenDynamicPersistentTileSchedulerILi128ELi64ELi256ELi256ELb1ELb1ELb0ELb0ELb1ELb1EEEEEEEEEvNT_6ParamsE)
        /*01b8*/ 	.word	0x00000050


	//----- nvinfo : EIATTR_REGCOUNT
	.align		4
.L_84:
        /*01bc*/ 	.byte	0x04, 0x2f
        /*01be*/ 	.short	(.L_86 - .L_85)
	.align		4
.L_85:
        /*01c0*/ 	.word	index@(_ZN7cutlass13device_kernelIN5flash19enable_sm80_to_sm89INS1_16FlashAttnFwdSm80INS1_25CollectiveMainloopFwdSm80ILi8ELi2ELb0EN4cute5tupleIJNS5_1CILi128EEENS7_ILi64EEENS7_ILi192EEEEEELi192ENS_10bfloat16_tEfNS_4arch4Sm80ELb0ELb0ELb0ELb1ELb1ELb0ELb1ELb1EEENS1_21CollectiveEpilogueFwdINS6_IJS8_SA_S9_EEENS6_IJNS7_ILi1EEESI_SI_EEESC_SE_Li256ELb1ELb1ELb1ELb0EEENS1_36VarlenDynamicPersistentTileSchedulerILi128ELi64ELi256ELi256ELb1ELb1ELb0ELb0ELb1ELb1EEEEEEEEEvNT_6ParamsE)
        /*01c4*/ 	.word	0x000000ff


	//----- nvinfo : EIATTR_FRAME_SIZE
	.align		4
.L_86:
        /*01c8*/ 	.byte	0x04, 0x11
        /*01ca*/ 	.short	(.L_88 - .L_87)
	.align		4
.L_87:
        /*01cc*/ 	.word	index@($__internal_81_$__cuda_sm70_votesync_ballot)
        /*01d0*/ 	.word	0x00000000


	//----- nvinfo : EIATTR_FRAME_SIZE
	.align		4
.L_88:
        /*01d4*/ 	.byte	0x04, 0x11
        /*01d6*/ 	.short	(.L_90 - .L_89)
	.align		4
.L_89:
        /*01d8*/ 	.word	index@($__internal_80_$__cuda_sm70_shflsync_up_p)
        /*01dc*/ 	.word	0x00000000


	//----- nvinfo : EIATTR_FRAME_SIZE
	.align		4
.L_90:
        /*01e0*/ 	.byte	0x04, 0x11
        /*01e2*/ 	.short	(.L_92 - .L_91)
	.align		4
.L_91:
        /*01e4*/ 	.word	index@($__internal_79_$__cuda_sm70_shflsync_idx_p)
        /*01e8*/ 	.word	0x00000000


	//----- nvinfo : EIATTR_FRAME_SIZE
	.align		4
.L_92:
        /*01ec*/ 	.byte	0x04, 0x11
        /*01ee*/ 	.short	(.L_94 - .L_93)
	.align		4
.L_93:
        /*01f0*/ 	.word	index@($__internal_78_$__cuda_sm70_shflsync_bfly_p)
        /*01f4*/ 	.word	0x00000000


	//----- nvinfo : EIATTR_FRAME_SIZE
	.align		4
.L_94:
        /*01f8*/ 	.byte	0x04, 0x11
        /*01fa*/ 	.short	(.L_96 - .L_95)
	.align		4
.L_95:
        /*01fc*/ 	.word	index@(_ZN7cutlass13device_kernelIN5flash19enable_sm80_to_sm89INS1_16FlashAttnFwdSm80INS1_25CollectiveMainloopFwdSm80ILi8ELi2ELb0EN4cute5tupleIJNS5_1CILi128EEENS7_ILi64EEENS7_ILi192EEEEEELi192ENS_10bfloat16_tEfNS_4arch4Sm80ELb0ELb0ELb0ELb1ELb1ELb0ELb1ELb1EEENS1_21CollectiveEpilogueFwdINS6_IJS8_SA_S9_EEENS6_IJNS7_ILi1EEESI_SI_EEESC_SE_Li256ELb1ELb1ELb1ELb0EEENS1_36VarlenDynamicPersistentTileSchedulerILi128ELi64ELi256ELi256ELb1ELb1ELb0ELb0ELb1ELb1EEEEEEEEEvNT_6ParamsE)
        /*0200*/ 	.word	0x00000010


	//----- nvinfo : EIATTR_REGCOUNT
	.align		4
.L_96:
        /*0204*/ 	.byte	0x04, 0x2f
        /*0206*/ 	.short	(.L_98 - .L_97)
	.align		4
.L_97:
        /*0208*/ 	.word	index@(_ZN7cutlass13device_kernelIN5flash19enable_sm80_to_sm89INS1_16FlashAttnFwdSm80INS1_25CollectiveMainloopFwdSm80ILi8ELi2ELb0EN4cute5tupleIJNS5_1CILi128EEENS7_ILi64EEENS7_ILi192EEEEEELi192ENS_10bfloat16_tEfNS_4arch4Sm80ELb0ELb0ELb0ELb0ELb1ELb0ELb1ELb1EEENS1_21CollectiveEpilogueFwdINS6_IJS8_SA_S9_EEENS6_IJNS7_ILi1EEESI_SI_EEESC_SE_Li256ELb0ELb1ELb1ELb0EEENS1_19SingleTileSchedulerILb0ELb1ELb1ELi128EEEEEEEEEvNT_6ParamsE)
        /*020c*/ 	.word	0x000000f5


	//----- nvinfo : EIATTR_FRAME_SIZE
	.align		4
.L_98:
        /*0210*/ 	.byte	0x04, 0x11
        /*0212*/ 	.short	(.L_100 - .L_99)
	.align		4
.L_99:
        /*0214*/ 	.word	index@(_ZN7cutlass13device_kernelIN5flash19enable_sm80_to_sm89INS1_16FlashAttnFwdSm80INS1_25CollectiveMainloopFwdSm80ILi8ELi2ELb0EN4cute5tupleIJNS5_1CILi128EEENS7_ILi64EEENS7_ILi192EEEEEELi192ENS_10bfloat16_tEfNS_4arch4Sm80ELb0ELb0ELb0ELb0ELb1ELb0ELb1ELb1EEENS1_21CollectiveEpilogueFwdINS6_IJS8_SA_S9_EEENS6_IJNS7_ILi1EEESI_SI_EEESC_SE_Li256ELb0ELb1ELb1ELb0EEENS1_19SingleTileSchedulerILb0ELb1ELb1ELi128EEEEEEEEEvNT_6ParamsE)
        /*0218*/ 	.word	0x00000000


	//----- nvinfo : EIATTR_REGCOUNT
	.align		4
.L_100:
        /*021c*/ 	.byte	0x04, 0x2f
        /*021e*/ 	.short	(.L_102 - .L_101)
	.align		4
.L_101:
        /*0220*/ 	.word	index@(_ZN7cutlass13device_kernelIN5flash19enable_sm80_to_sm89INS1_16FlashAttnFwdSm80INS1_25CollectiveMainloopFwdSm80ILi8ELi1ELb0EN4cute5tupleIJNS5_1CILi128EEENS7_ILi64EEENS7_ILi192EEEEEELi192ENS_10bfloat16_tEfNS_4arch4Sm80ELb1ELb0ELb0ELb1ELb1ELb1ELb1ELb1EEENS1_21CollectiveEpilogueFwdINS6_IJS8_SA_S9_EEENS6_IJNS7_ILi1EEESI_SI_EEESC_SE_Li256ELb1ELb1ELb1ELb0EEENS1_36VarlenDynamicPersistentTileSchedulerILi128ELi64ELi256ELi256ELb1ELb1ELb0ELb1ELb1ELb1EEEEEEEEEvNT_6ParamsE)
        /*0224*/ 	.word	0x000000ff


	//----- nvinfo : EIATTR_FRAME_SIZE
	.align		4
.L_102:
        /*0228*/ 	.byte	0x04, 0x11
        /*022a*/ 	.short	(.L_104 - .L_103)
	.align		4
.L_103:
        /*022c*/ 	.word	index@($__internal_77_$__cuda_sm70_votesync_ballot)
        /*0230*/ 	.word	0x00000000


	//----- nvinfo : EIATTR_FRAME_SIZE
	.align		4
.L_104:
        /*0234*/ 	.byte	0x04, 0x11
        /*0236*/ 	.short	(.L_106 - .L_105)
	.align		4
.L_105:
        /*0238*/ 	.word	index@($__internal_76_$__cuda_sm70_shflsync_up_p)
        /*023c*/ 	.word	0x00000000


	//----- nvinfo : EIATTR_FRAME_SIZE
	.align		4
.L_106:
        /*0240*/ 	.byte	0x04, 0x11
        /*0242*/ 	.short	(.L_108 - .L_107)
	.align		4
.L_107:
        /*0244*/ 	.word	index@($__internal_75_$__cuda_sm70_shflsync_idx_p)
        /*0248*/ 	.word	0x00000000


	//----- nvinfo : EIATTR_FRAME_SIZE
	.align		4
.L_108:
        /*024c*/ 	.byte	0x04, 0x11
        /*024e*/ 	.short	(.L_110 - .L_109)
	.align		4
.L_109:
        /*0250*/ 	.word	index@($__internal_74_$__cuda_sm70_shflsync_bfly_p)
        /*0254*/ 	.word	0x00000000


	//----- nvinfo : EIATTR_FRAME_SIZE
	.align		4
.L_110:
        /*0258*/ 	.byte	0x04, 0x11
        /*025a*/ 	.short	(.L_112 - .L_111)
	.align		4
.L_111:
        /*025c*/ 	.word	index@(_ZN7cutlass13device_kernelIN5flash19enable_sm80_to_sm89INS1_16FlashAttnFwdSm80INS1_25CollectiveMainloopFwdSm80ILi8ELi1ELb0EN4cute5tupleIJNS5_1CILi128EEENS7_ILi64EEENS7_ILi192EEEEEELi192ENS_10bfloat16_tEfNS_4arch4Sm80ELb1ELb0ELb0ELb1ELb1ELb1ELb1ELb1EEENS1_21CollectiveEpilogueFwdINS6_IJS8_SA_S9_EEENS6_IJNS7_ILi1EEESI_SI_EEESC_SE_Li256ELb1ELb1ELb1ELb0EEENS1_36VarlenDynamicPersistentTileSchedulerILi128ELi64ELi256ELi256ELb1ELb1ELb0ELb1ELb1ELb1EEEEEEEEEvNT_6ParamsE)
        /*0260*/ 	.word	0x00000060


	//----- nvinfo : EIATTR_REGCOUNT
	.align		4
.L_112:
        /*0264*/ 	.byte	0x04, 0x2f
        /*0266*/ 	.short	(.L_114 - .L_113)
	.align		4
.L_113:
        /*0268*/ 	.word	index@(_ZN7cutlass13device_kernelIN5flash19enable_sm80_to_sm89INS1_16FlashAttnFwdSm80INS1_25CollectiveMainloopFwdSm80ILi8ELi1ELb0EN4cute5tupleIJNS5_1CILi128EEENS7_ILi64EEENS7_ILi192EEEEEELi192ENS_10bfloat16_tEfNS_4arch4Sm80ELb1ELb0ELb0ELb1ELb1ELb0ELb1ELb1EEENS1_21CollectiveEpilogueFwdINS6_IJS8_SA_S9_EEENS6_IJNS7_ILi1EEESI_SI_EEESC_SE_Li256ELb1ELb1ELb1ELb0EEENS1_36VarlenDynamicPersistentTileSchedulerILi128ELi64ELi256ELi256ELb1ELb1ELb0ELb1ELb1ELb1EEEEEEEEEvNT_6ParamsE)
        /*026c*/ 	.word	0x000000ff


	//----- nvinfo : EIATTR_FRAME_SIZE
	.align		4
.L_114:
        /*0270*/ 	.byte	0x04, 0x11
        /*0272*/ 	.short	(.L_116 - .L_115)
	.align		4
.L_115:
        /*0274*/ 	.word	index@($__internal_73_$__cuda_sm70_votesync_ballot)
        /*0278*/ 	.word	0x00000000


	//----- nvinfo : EIATTR_FRAME_SIZE
	.align		4
.L_116:
        /*027c*/ 	.byte	0x04, 0x11
        /*027e*/ 	.short	(.L_118 - .L_117)
	.align		4
.L_117:
        /*0280*/ 	.word	index@($__internal_72_$__cuda_sm70_shflsync_up_p)
        /*0284*/ 	.word	0x00000000


	//----- nvinfo : EIATTR_FRAME_SIZE
	.align		4
.L_118:
        /*0288*/ 	.byte	0x04, 0x11
        /*028a*/ 	.short	(.L_120 - .L_119)
	.align		4
.L_119:
        /*028c*/ 	.word	index@($__internal_71_$__cuda_sm70_shflsync_idx_p)
        /*0290*/ 	.word	0x00000000


	//----- nvinfo : EIATTR_FRAME_SIZE
	.align		4
.L_120:
        /*0294*/ 	.byte	0x04, 0x11
        /*0296*/ 	.short	(.L_122 - .L_121)
	.align		4
.L_121:
        /*0298*/ 	.word	index@($__internal_70_$__cuda_sm70_shflsync_bfly_p)
        /*029c*/ 	.word	0x00000000


	//----- nvinfo : EIATTR_FRAME_SIZE
	.align		4
.L_122:
        /*02a0*/ 	.byte	0x04, 0x11
        /*02a2*/ 	.short	(.L_124 - .L_123)
	.align		4
.L_123:
        /*02a4*/ 	.word	index@(_ZN7cutlass13device_kernelIN5flash19enable_sm80_to_sm89INS1_16FlashAttnFwdSm80INS1_25CollectiveMainloopFwdSm80ILi8ELi1ELb0EN4cute5tupleIJNS5_1CILi128EEENS7_ILi64EEENS7_ILi192EEEEEELi192ENS_10bfloat16_tEfNS_4arch4Sm80ELb1ELb0ELb0ELb1ELb1ELb0ELb1ELb1EEENS1_21CollectiveEpilogueFwdINS6_IJS8_SA_S9_EEENS6_IJNS7_ILi1EEESI_SI_EEESC_SE_Li256ELb1ELb1ELb1ELb0EEENS1_36VarlenDynamicPersistentTileSchedulerILi128ELi64ELi256ELi256ELb1ELb1ELb0ELb1ELb1ELb1EEEEEEEEEvNT_6ParamsE)
        /*02a8*/ 	.word	0x00000018


	//----- nvinfo : EIATTR_REGCOUNT
	.align		4
.L_124:
        /*02ac*/ 	.byte	0x04, 0x2f
        /*02ae*/ 	.short	(.L_126 - .L_125)
	.align		4
.L_125:
        /*02b0*/ 	.word	index@(_ZN7cutlass13device_kernelIN5flash19enable_sm80_to_sm89INS1_16FlashAttnFwdSm80INS1_25CollectiveMainloopFwdSm80ILi8ELi1ELb0EN4cute5tupleIJNS5_1CILi128EEENS7_ILi64EEENS7_ILi192EEEEEELi192ENS_10bfloat16_tEfNS_4arch4Sm80ELb1ELb0ELb0ELb0ELb1ELb0ELb1ELb1EEENS1_21CollectiveEpilogueFwdINS6_IJS8_SA_S9_EEENS6_IJNS7_ILi1EEESI_SI_EEESC_SE_Li256ELb0ELb1ELb1ELb0EEENS1_30DynamicPersistentTileSchedulerILi256ELi256ELb1ELb1ELb0EEEEEEEEEvNT_6ParamsE)
        /*02b4*/ 	.word	0x000000ff


	//----- nvinfo : EIATTR_FRAME_SIZE
	.align		4
.L_126:
        /*02b8*/ 	.byte	0x04, 0x11
        /*02ba*/ 	.short	(.L_128 - .L_127)
	.align		4
.L_127:
        /*02bc*/ 	.word	index@($__internal_69_$__cuda_sm70_shflsync_idx_p)
        /*02c0*/ 	.word	0x00000000


	//----- nvinfo : EIATTR_FRAME_SIZE
	.align		4
.L_128:
        /*02c4*/ 	.byte	0x04, 0x11
        /*02c6*/ 	.short	(.L_130 - .L_129)
	.align		4
.L_129:
        /*02c8*/ 	.word	index@($__internal_68_$__cuda_sm70_shflsync_bfly_p)
        /*02cc*/ 	.word	0x00000000


	//----- nvinfo : EIATTR_FRAME_SIZE
	.align		4
.L_130:
        /*02d0*/ 	.byte	0x04, 0x11
        /*02d2*/ 	.short	(.L_132 - .L_131)
	.align		4
.L_131:
        /*02d4*/ 	.word	index@(_ZN7cutlass13device_kernelIN5flash19enable_sm80_to_sm89INS1_16FlashAttnFwdSm80INS1_25CollectiveMainloopFwdSm80ILi8ELi1ELb0EN4cute5tupleIJNS5_1CILi128EEENS7_ILi64EEENS7_ILi192EEEEEELi192ENS_10bfloat16_tEfNS_4arch4Sm80ELb1ELb0ELb0ELb0ELb1ELb0ELb1ELb1EEENS1_21CollectiveEpilogueFwdINS6_IJS8_SA_S9_EEENS6_IJNS7_ILi1EEESI_SI_EEESC_SE_Li256ELb0ELb1ELb1ELb0EEENS1_30DynamicPersistentTileSchedulerILi256ELi256ELb1ELb1ELb0EEEEEEEEEvNT_6ParamsE)
        /*02d8*/ 	.word	0x00000010


	//----- nvinfo : EIATTR_REGCOUNT
	.align		4
.L_132:
        /*02dc*/ 	.byte	0x04, 0x2f
        /*02de*/ 	.short	(.L_134 - .L_133)
	.align		4
.L_133:
        /*02e0*/ 	.word	index@(_ZN7cutlass13device_kernelIN5flash19enable_sm80_to_sm89INS1_16FlashAttnFwdSm80INS1_25CollectiveMainloopFwdSm80ILi8ELi1ELb0EN4cute5tupleIJNS5_1CILi128EEENS7_ILi64EEENS7_ILi192EEEEEELi192ENS_10bfloat16_tEfNS_4arch4Sm80ELb0ELb1ELb0ELb1ELb1ELb1ELb1ELb1EEENS1_21CollectiveEpilogueFwdINS6_IJS8_SA_S9_EEENS6_IJNS7_ILi1EEESI_SI_EEESC_SE_Li256ELb1ELb1ELb1ELb0EEENS1_36VarlenDynamicPersistentTileSchedulerILi128ELi64ELi256ELi256ELb1ELb1ELb0ELb1ELb0ELb1EEEEEEEEEvNT_6ParamsE)
        /*02e4*/ 	.word	0x000000ff


	//----- nvinfo : EIATTR_FRAME_SIZE
	.align		4
.L_134:
        /*02e8*/ 	.byte	0x04, 0x11
        /*02ea*/ 	.short	(.L_136 - .L_135)
	.align		4
.L_135:
        /*02ec*/ 	.word	index@($__internal_67_$__cuda_sm70_votesync_ballot)
        /*02f0*/ 	.word	0x00000000


	//----- nvinfo : EIATTR_FRAME_SIZE
	.align		4
.L_136:
        /*02f4*/ 	.byte	0x04, 0x11
        /*02f6*/ 	.short	(.L_138 - .L_137)
	.align		4
.L_137:
        /*02f8*/ 	.word	index@($__internal_66_$__cuda_sm70_shflsync_up_p)
        /*02fc*/ 	.word	0x00000000


	//----- nvinfo : EIATTR_FRAME_SIZE
	.align		4
.L_138:
        /*0300*/ 	.byte	0x04, 0x11
        /*0302*/ 	.short	(.L_140 - .L_139)
	.align		4
.L_139:
        /*0304*/ 	.word	index@($__internal_65_$__cuda_sm70_shflsync_idx_p)
        /*0308*/ 	.word	0x00000000


	//----- nvinfo : EIATTR_FRAME_SIZE
	.align		4
.L_140:
        /*030c*/ 	.byte	0x04, 0x11
        /*030e*/ 	.short	(.L_142 - .L_141)
	.align		4
.L_141:
        /*0310*/ 	.word	index@($__internal_64_$__cuda_sm70_shflsync_bfly_p)
        /*0314*/ 	.word	0x00000000


	//----- nvinfo : EIATTR_FRAME_SIZE
	.align		4
.L_142:
        /*0318*/ 	.byte	0x04, 0x11
        /*031a*/ 	.short	(.L_144 - .L_143)
	.align		4
.L_143:
        /*031c*/ 	.word	index@($_ZN7cutlass13device_kernelIN5flash19enable_sm80_to_sm89INS1_16FlashAttnFwdSm80INS1_25CollectiveMainloopFwdSm80ILi8ELi1ELb0EN4cute5tupleIJNS5_1CILi128EEENS7_ILi64EEENS7_ILi192EEEEEELi192ENS_10bfloat16_tEfNS_4arch4Sm80ELb0ELb1ELb0ELb1ELb1ELb1ELb1ELb1EEENS1_21CollectiveEpilogueFwdINS6_IJS8_SA_S9_EEENS6_IJNS7_ILi1EEESI_SI_EEESC_SE_Li256ELb1ELb1ELb1ELb0EEENS1_36VarlenDynamicPersistentTileSchedulerILi128ELi64ELi256ELi256ELb1ELb1ELb0ELb1ELb0ELb1EEEEEEEEEvNT_6ParamsE$_ZZN5flash25CollectiveMainloopFwdSm80ILi8ELi1ELb0EN4cute5tupleIJNS1_1CILi128EEENS3_ILi64EEENS3_ILi192EEEEEELi192EN7cutlass10bfloat16_tEfNS8_4arch4Sm80ELb0ELb1ELb0ELb1ELb1ELb1ELb1ELb1EE3mmaINS_16FlashAttnFwdSm80ISC_NS_21CollectiveEpilogueFwdINS2_IJS4_S6_S5_EEENS2_IJNS3_ILi1EEESH_SH_EEES9_SB_Li256ELb1ELb1ELb1ELb0EEENS_36VarlenDynamicPersistentTileSchedulerILi128ELi64ELi256ELi256ELb1ELb1ELb0ELb1ELb0ELb1EEEE13SharedStorageENS1_6TensorINS1_11ArrayEngineIfLm96EEENS1_6LayoutINS2_IJNS2_IJNS3_ILi2EEESS_EEESH_NS3_ILi24EEEEEENS2_IJNS2_IJSH_SS_EEENS3_ILi0EEENS3_ILi4EEEEEEEEEENS_7SoftmaxILi2ELi0EEEEEbRKNSC_6ParamsERT0_RT1_iRKNS_16SeqlenInfoQKNewKILb1ELb1EEENS2_IJiiiiEEERT_ENKUlvE_clEv)
        /*0320*/ 	.word	0x00000000


	//----- nvinfo : EIATTR_FRAME_SIZE
	.align		4
.L_144:
        /*0324*/ 	.byte	0x04, 0x11
        /*0326*/ 	.short	(.L_146 - .L_145)
	.align		4
.L_145:
        /*0328*/ 	.word	index@(_ZN7cutlass13device_kernelIN5flash19enable_sm80_to_sm89INS1_16FlashAttnFwdSm80INS1_25CollectiveMainloopFwdSm80ILi8ELi1ELb0EN4cute5tupleIJNS5_1CILi128EEENS7_ILi64EEENS7_ILi192EEEEEELi192ENS_10bfloat16_tEfNS_4arch4Sm80ELb0ELb1ELb0ELb1ELb1ELb1ELb1ELb1EEENS1_21CollectiveEpilogueFwdINS6_IJS8_SA_S9_EEENS6_IJNS7_ILi1EEESI_SI_EEESC_SE_Li256ELb1ELb1ELb1ELb0EEENS1_36VarlenDynamicPersistentTileSchedulerILi128ELi64ELi256ELi256ELb1ELb1ELb0ELb1ELb0ELb1EEEEEEEEEvNT_6ParamsE)
        /*032c*/ 	.word	0x00000170


	//----- nvinfo : EIATTR_REGCOUNT
	.align		4
.L_146:
        /*0330*/ 	.byte	0x04, 0x2f
        /*0332*/ 	.short	(.L_148 - .L_147)
	.align		4
.L_147:
        /*0334*/ 	.word	index@(_ZN7cutlass13device_kernelIN5flash19enable_sm80_to_sm89INS1_16FlashAttnFwdSm80INS1_25CollectiveMainloopFwdSm80ILi8ELi1ELb0EN4cute5tupleIJNS5_1CILi128EEENS7_ILi64EEENS7_ILi192EEEEEELi192ENS_10bfloat16_tEfNS_4arch4Sm80ELb0ELb1ELb0ELb1ELb1ELb0ELb1ELb1EEENS1_21CollectiveEpilogueFwdINS6_IJS8_SA_S9_EEENS6_IJNS7_ILi1EEESI_SI_EEESC_SE_Li256ELb1ELb1ELb1ELb0EEENS1_36VarlenDynamicPersistentTileSchedulerILi128ELi64ELi256ELi256ELb1ELb1ELb0ELb1ELb0ELb1EEEEEEEEEvNT_6ParamsE)
        /*0338*/ 	.word	0x000000ff


	//----- nvinfo : EIATTR_FRAME_SIZE
	.align		4
.L_148:
        /*033c*/ 	.byte	0x04, 0x11
        /*033e*/ 	.short	(.L_150 - .L_149)
	.align		4
.L_149:
        /*0340*/ 	.word	index@($__internal_63_$__cuda_sm70_votesync_ballot)
        /*0344*/ 	.word	0x00000000


	//----- nvinfo : EIATTR_FRAME_SIZE
	.align		4
.L_150:
        /*0348*/ 	.byte	0x04, 0x11
        /*034a*/ 	.short	(.L_152 - .L_151)
	.align		4
.L_151:
        /*034c*/ 	.word	index@($__internal_62_$__cuda_sm70_shflsync_up_p)
        /*0350*/ 	.word	0x00000000


	//----- nvinfo : EIATTR_FRAME_SIZE
	.align		4
.L_152:
        /*0354*/ 	.byte	0x04, 0x11
        /*0356*/ 	.short	(.L_154 - .L_153)
	.align		4
.L_153:
        /*0358*/ 	.word	index@($__internal_61_$__cuda_sm70_shflsync_idx_p)
        /*035c*/ 	.word	0x00000000


	//----- nvinfo : EIATTR_FRAME_SIZE
	.align		4
.L_154:
        /*0360*/ 	.byte	0x04, 0x11
        /*0362*/ 	.short	(.L_156 - .L_155)
	.align		4
.L_155:
        /*0364*/ 	.word	index@($__internal_60_$__cuda_sm70_shflsync_bfly_p)
        /*0368*/ 	.word	0x00000000


	//----- nvinfo : EIATTR_FRAME_SIZE
	.align		4
.L_156:
        /*036c*/ 	.byte	0x04, 0x11
        /*036e*/ 	.short	(.L_158 - .L_157)
	.align		4
.L_157:
        /*0370*/ 	.word	index@(_ZN7cutlass13device_kernelIN5flash19enable_sm80_to_sm89INS1_16FlashAttnFwdSm80INS1_25CollectiveMainloopFwdSm80ILi8ELi1ELb0EN4cute5tupleIJNS5_1CILi128EEENS7_ILi64EEENS7_ILi192EEEEEELi192ENS_10bfloat16_tEfNS_4arch4Sm80ELb0ELb1ELb0ELb1ELb1ELb0ELb1ELb1EEENS1_21CollectiveEpilogueFwdINS6_IJS8_SA_S9_EEENS6_IJNS7_ILi1EEESI_SI_EEESC_SE_Li256ELb1ELb1ELb1ELb0EEENS1_36VarlenDynamicPersistentTileSchedulerILi128ELi64ELi256ELi256ELb1ELb1ELb0ELb1ELb0ELb1EEEEEEEEEvNT_6ParamsE)
        /*0374*/ 	.word	0x00000018


	//----- nvinfo : EIATTR_REGCOUNT
	.align		4
.L_158:
        /*0378*/ 	.byte	0x04, 0x2f
        /*037a*/ 	.short	(.L_160 - .L_159)
	.align		4
.L_159:
        /*037c*/ 	.word	index@(_ZN7cutlass13device_kernelIN5flash19enable_sm80_to_sm89INS1_16FlashAttnFwdSm80INS1_25CollectiveMainloopFwdSm80ILi8ELi1ELb0EN4cute5tupleIJNS5_1CILi128EEENS7_ILi64EEENS7_ILi192EEEEEELi192ENS_10bfloat16_tEfNS_4arch4Sm80ELb0ELb1ELb0ELb0ELb1ELb0ELb1ELb1EEENS1_21CollectiveEpilogueFwdINS6_IJS8_SA_S9_EEENS6_IJNS7_ILi1EEESI_SI_EEESC_SE_Li256ELb0ELb1ELb1ELb0EEENS1_19SingleTileSchedulerILb0ELb1ELb1ELi128EEEEEEEEEvNT_6ParamsE)
        /*0380*/ 	.word	0x000000eb


	//----- nvinfo : EIATTR_FRAME_SIZE
	.align		4
.L_160:
        /*0384*/ 	.byte	0x04, 0x11
        /*0386*/ 	.short	(.L_162 - .L_161)
	.align		4
.L_161:
        /*0388*/ 	.word	index@(_ZN7cutlass13device_kernelIN5flash19enable_sm80_to_sm89INS1_16FlashAttnFwdSm80INS1_25CollectiveMainloopFwdSm80ILi8ELi1ELb0EN4cute5tupleIJNS5_1CILi128EEENS7_ILi64EEENS7_ILi192EEEEEELi192ENS_10bfloat16_tEfNS_4arch4Sm80ELb0ELb1ELb0ELb0ELb1ELb0ELb1ELb1EEENS1_21CollectiveEpilogueFwdINS6_IJS8_SA_S9_EEENS6_IJNS7_ILi1EEESI_SI_EEESC_SE_Li256ELb0ELb1ELb1ELb0EEENS1_19SingleTileSchedulerILb0ELb1ELb1ELi128EEEEEEEEEvNT_6ParamsE)
        /*038c*/ 	.word	0x00000000


	//----- nvinfo : EIATTR_REGCOUNT
	.align		4
.L_162:
        /*0390*/ 	.byte	0x04, 0x2f
        /*0392*/ 	.short	(.L_164 - .L_163)
	.align		4
.L_163:
        /*0394*/ 	.word	index@(_ZN7cutlass13device_kernelIN5flash19enable_sm80_to_sm89INS1_16FlashAttnFwdSm80INS1_25CollectiveMainloopFwdSm80ILi8ELi1ELb0EN4cute5tupleIJNS5_1CILi128EEENS7_ILi64EEENS7_ILi192EEEEEELi192ENS_10bfloat16_tEfNS_4arch4Sm80ELb0ELb0ELb0ELb1ELb1ELb1ELb1ELb1EEENS1_21CollectiveEpilogueFwdINS6_IJS8_SA_S9_EEENS6_IJNS7_ILi1EEESI_SI_EEESC_SE_Li256ELb1ELb1ELb1ELb0EEENS1_36VarlenDynamicPersistentTileSchedulerILi128ELi64ELi256ELi256ELb1ELb1ELb0ELb0ELb1ELb1EEEEEEEEEvNT_6ParamsE)
        /*0398*/ 	.word	0x000000ff


	//----- nvinfo : EIATTR_FRAME_SIZE
	.align		4
.L_164:
        /*039c*/ 	.byte	0x04, 0x11
        /*039e*/ 	.short	(.L_166 - .L_165)
	.align		4
.L_165:
        /*03a0*/ 	.word	index@($__internal_59_$__cuda_sm70_votesync_ballot)
        /*03a4*/ 	.word	0x00000000


	//----- nvinfo : EIATTR_FRAME_SIZE
	.align		4
.L_166:
        /*03a8*/ 	.byte	0x04, 0x11
        /*03aa*/ 	.short	(.L_168 - .L_167)
	.align		4
.L_167:
        /*03ac*/ 	.word	index@($__internal_58_$__cuda_sm70_shflsync_up_p)
        /*03b0*/ 	.word	0x00000000


	//----- nvinfo : EIATTR_FRAME_SIZE
	.align		4
.L_168:
        /*03b4*/ 	.byte	0x04, 0x11
        /*03b6*/ 	.short	(.L_170 - .L_169)
	.align		4
.L_169:
        /*03b8*/ 	.word	index@($__internal_57_$__cuda_sm70_shflsync_idx_p)
        /*03bc*/ 	.word	0x00000000


	//----- nvinfo : EIATTR_FRAME_SIZE
	.align		4
.L_170:
        /*03c0*/ 	.byte	0x04, 0x11
        /*03c2*/ 	.short	(.L_172 - .L_171)
	.align		4
.L_171:
        /*03c4*/ 	.word	index@($__internal_56_$__cuda_sm70_shflsync_bfly_p)
        /*03c8*/ 	.word	0x00000000


	//----- nvinfo : EIATTR_FRAME_SIZE
	.align		4
.L_172:
        /*03cc*/ 	.byte	0x04, 0x11
        /*03ce*/ 	.short	(.L_174 - .L_173)
	.align		4
.L_173:
        /*03d0*/ 	.word	index@(_ZN7cutlass13device_kernelIN5flash19enable_sm80_to_sm89INS1_16FlashAttnFwdSm80INS1_25CollectiveMainloopFwdSm80ILi8ELi1ELb0EN4cute5tupleIJNS5_1CILi128EEENS7_ILi64EEENS7_ILi192EEEEEELi192ENS_10bfloat16_tEfNS_4arch4Sm80ELb0ELb0ELb0ELb1ELb1ELb1ELb1ELb1EEENS1_21CollectiveEpilogueFwdINS6_IJS8_SA_S9_EEENS6_IJNS7_ILi1EEESI_SI_EEESC_SE_Li256ELb1ELb1ELb1ELb0EEENS1_36VarlenDynamicPersistentTileSchedulerILi128ELi64ELi256ELi256ELb1ELb1ELb0ELb0ELb1ELb1EEEEEEEEEvNT_6ParamsE)
        /*03d4*/ 	.word	0x00000060


	//----- nvinfo : EIATTR_REGCOUNT
	.align		4
.L_174:
        /*03d8*/ 	.byte	0x04, 0x2f
        /*03da*/ 	.short	(.L_176 - .L_175)
	.align		4
.L_175:
        /*03dc*/ 	.word	index@(_ZN7cutlass13device_kernelIN5flash19enable_sm80_to_sm89INS1_16FlashAttnFwdSm80INS1_25CollectiveMainloopFwdSm80ILi8ELi1ELb0EN4cute5tupleIJNS5_1CILi128EEENS7_ILi64EEENS7_ILi192EEEEEELi192ENS_10bfloat16_tEfNS_4arch4Sm80ELb0ELb0ELb0ELb1ELb1ELb0ELb1ELb1EEENS1_21CollectiveEpilogueFwdINS6_IJS8_SA_S9_EEENS6_IJNS7_ILi1EEESI_SI_EEESC_SE_Li256ELb1ELb1ELb1ELb0EEENS1_36VarlenDynamicPersistentTileSchedulerILi128ELi64ELi256ELi256ELb1ELb1ELb0ELb0ELb1ELb1EEEEEEEEEvNT_6ParamsE)
        /*03e0*/ 	.word	0x000000ff


	//----- nvinfo : EIATTR_FRAME_SIZE
	.align		4
.L_176:
        /*03e4*/ 	.byte	0x04, 0x11
        /*03e6*/ 	.short	(.L_178 - .L_177)
	.align		4
.L_177:
        /*03e8*/ 	.word	index@($__internal_55_$__cuda_sm70_votesync_ballot)
        /*03ec*/ 	.word	0x00000000


	//----- nvinfo : EIATTR_FRAME_SIZE
	.align		4
.L_178:
        /*03f0*/ 	.byte	0x04, 0x11
        /*03f2*/ 	.short	(.L_180 - .L_179)
	.align		4
.L_179:
        /*03f4*/ 	.word	index@($__internal_54_$__cuda_sm70_shflsync_up_p)
        /*03f8*/ 	.word	0x00000000


	//----- nvinfo : EIATTR_FRAME_SIZE
	.align		4
.L_180:
        /*03fc*/ 	.byte	0x04, 0x11
        /*03fe*/ 	.short	(.L_182 - .L_181)
	.align		4
.L_181:
        /*0400*/ 	.word	index@($__internal_53_$__cuda_sm70_shflsync_idx_p)
        /*0404*/ 	.word	0x00000000


	//----- nvinfo : EIATTR_FRAME_SIZE
	.align		4
.L_182:
        /*0408*/ 	.byte	0x04, 0x11
        /*040a*/ 	.short	(.L_184 - .L_183)
	.align		4
.L_183:
        /*040c*/ 	.word	index@($__internal_52_$__cuda_sm70_shflsync_bfly_p)
        /*0410*/ 	.word	0x00000000


	//----- nvinfo : EIATTR_FRAME_SIZE
	.align		4
.L_184:
        /*0414*/ 	.byte	0x04, 0x11
        /*0416*/ 	.short	(.L_186 - .L_185)
	.align		4
.L_185:
        /*0418*/ 	.word	index@(_ZN7cutlass13device_kernelIN5flash19enable_sm80_to_sm89INS1_16FlashAttnFwdSm80INS1_25CollectiveMainloopFwdSm80ILi8ELi1ELb0EN4cute5tupleIJNS5_1CILi128EEENS7_ILi64EEENS7_ILi192EEEEEELi192ENS_10bfloat16_tEfNS_4arch4Sm80ELb0ELb0ELb0ELb1ELb1ELb0ELb1ELb1EEENS1_21CollectiveEpilogueFwdINS6_IJS8_SA_S9_EEENS6_IJNS7_ILi1EEESI_SI_EEESC_SE_Li256ELb1ELb1ELb1ELb0EEENS1_36VarlenDynamicPersistentTileSchedulerILi128ELi64ELi256ELi256ELb1ELb1ELb0ELb0ELb1ELb1EEEEEEEEEvNT_6ParamsE)
        /*041c*/ 	.word	0x00000018


	//----- nvinfo : EIATTR_REGCOUNT
	.align		4
.L_186:
        /*0420*/ 	.byte	0x04, 0x2f
        /*0422*/ 	.short	(.L_188 - .L_187)
	.align		4
.L_187:
        /*0424*/ 	.word	index@(_ZN7cutlass13device_kernelIN5flash19enable_sm80_to_sm89INS1_16FlashAttnFwdSm80INS1_25CollectiveMainloopFwdSm80ILi8ELi1ELb0EN4cute5tupleIJNS5_1CILi128EEENS7_ILi64EEENS7_ILi192EEEEEELi192ENS_10bfloat16_tEfNS_4arch4Sm80ELb0ELb0ELb0ELb0ELb1ELb0ELb1ELb1EEENS1_21CollectiveEpilogueFwdINS6_IJS8_SA_S9_EEENS6_IJNS7_ILi1EEESI_SI_EEESC_SE_Li256ELb0ELb1ELb1ELb0EEENS1_19SingleTileSchedulerILb0ELb1ELb1ELi128EEEEEEEEEvNT_6ParamsE)
        /*0428*/ 	.word	0x000000e2


	//----- nvinfo : EIATTR_FRAME_SIZE
	.align		4
.L_188:
        /*042c*/ 	.byte	0x04, 0x11
        /*042e*/ 	.short	(.L_190 - .L_189)
	.align		4
.L_189:
        /*0430*/ 	.word	index@(_ZN7cutlass13device_kernelIN5flash19enable_sm80_to_sm89INS1_16FlashAttnFwdSm80INS1_25CollectiveMainloopFwdSm80ILi8ELi1ELb0EN4cute5tupleIJNS5_1CILi128EEENS7_ILi64EEENS7_ILi192EEEEEELi192ENS_10bfloat16_tEfNS_4arch4Sm80ELb0ELb0ELb0ELb0ELb1ELb0ELb1ELb1EEENS1_21CollectiveEpilogueFwdINS6_IJS8_SA_S9_EEENS6_IJNS7_ILi1EEESI_SI_EEESC_SE_Li256ELb0ELb1ELb1ELb0EEENS1_19SingleTileSchedulerILb0ELb1ELb1ELi128EEEEEEEEEvNT_6ParamsE)
        /*0434*/ 	.word	0x00000000


	//----- nvinfo : EIATTR_REGCOUNT
	.align		4
.L_190:
        /*0438*/ 	.byte	0x04, 0x2f
        /*043a*/ 	.short	(.L_192 - .L_191)
	.align		4
.L_191:
        /*043c*/ 	.word	index@(_ZN7cutlass13device_kernelIN5flash19enable_sm80_to_sm89INS1_16FlashAttnFwdSm80INS1_25CollectiveMainloopFwdSm80ILi8ELi2ELb0EN4cute5tupleIJNS5_1CILi128EEENS7_ILi64EEENS7_ILi192EEEEEELi192ENS_10bfloat16_tEfNS_4arch4Sm80ELb1ELb0ELb1ELb1ELb1ELb1ELb1ELb1EEENS1_21CollectiveEpilogueFwdINS6_IJS8_SA_S9_EEENS6_IJNS7_ILi1EEESI_SI_EEESC_SE_Li256ELb1ELb1ELb1ELb0EEENS1_36VarlenDynamicPersistentTileSchedulerILi128ELi64ELi256ELi256ELb1ELb1ELb0ELb1ELb1ELb1EEEEEEEEEvNT_6ParamsE)
        /*0440*/ 	.word	0x000000ff


	//----- nvinfo : EIATTR_FRAME_SIZE
	.align		4
.L_192:
        /*0444*/ 	.byte	0x04, 0x11
        /*0446*/ 	.short	(.L_194 - .L_193)
	.align		4
.L_193:
        /*0448*/ 	.word	index@($__internal_51_$__cuda_sm70_votesync_ballot)
        /*044c*/ 	.word	0x00000000


	//----- nvinfo : EIATTR_FRAME_SIZE
	.align		4
.L_194:
        /*0450*/ 	.byte	0x04, 0x11
        /*0452*/ 	.short	(.L_196 - .L_195)
	.align		4
.L_195:
        /*0454*/ 	.word	index@($__internal_50_$__cuda_sm70_shflsync_up_p)
        /*0458*/ 	.word	0x00000000


	//----- nvinfo : EIATTR_FRAME_SIZE
	.align		4
.L_196:
        /*045c*/ 	.byte	0x04, 0x11
        /*045e*/ 	.short	(.L_198 - .L_197)
	.align		4
.L_197:
        /*0460*/ 	.word	index@($__internal_49_$__cuda_sm70_shflsync_idx_p)
        /*0464*/ 	.word	0x00000000


	//----- nvinfo : EIATTR_FRAME_SIZE
	.align		4
.L_198:
        /*0468*/ 	.byte	0x04, 0x11
        /*046a*/ 	.short	(.L_200 - .L_199)
	.align		4
.L_199:
        /*046c*/ 	.word	index@($__internal_48_$__cuda_sm70_shflsync_bfly_p)
        /*0470*/ 	.word	0x00000000


	//----- nvinfo : EIATTR_FRAME_SIZE
	.align		4
.L_200:
        /*0474*/ 	.byte	0x04, 0x11
        /*0476*/ 	.short	(.L_202 - .L_201)
	.align		4
.L_201:
        /*0478*/ 	.word	index@(_ZN7cutlass13device_kernelIN5flash19enable_sm80_to_sm89INS1_16FlashAttnFwdSm80INS1_25CollectiveMainloopFwdSm80ILi8ELi2ELb0EN4cute5tupleIJNS5_1CILi128EEENS7_ILi64EEENS7_ILi192EEEEEELi192ENS_10bfloat16_tEfNS_4arch4Sm80ELb1ELb0ELb1ELb1ELb1ELb1ELb1ELb1EEENS1_21CollectiveEpilogueFwdINS6_IJS8_SA_S9_EEENS6_IJNS7_ILi1EEESI_SI_EEESC_SE_Li256ELb1ELb1ELb1ELb0EEENS1_36VarlenDynamicPersistentTileSchedulerILi128ELi64ELi256ELi256ELb1ELb1ELb0ELb1ELb1ELb1EEEEEEEEEvNT_6ParamsE)
        /*047c*/ 	.word	0x00000070


	//----- nvinfo : EIATTR_REGCOUNT
	.align		4
.L_202:
        /*0480*/ 	.byte	0x04, 0x2f
        /*0482*/ 	.short	(.L_204 - .L_203)
	.align		4
.L_203:
        /*0484*/ 	.word	index@(_ZN7cutlass13device_kernelIN5flash19enable_sm80_to_sm89INS1_16FlashAttnFwdSm80INS1_25CollectiveMainloopFwdSm80ILi8ELi2ELb0EN4cute5tupleIJNS5_1CILi128EEENS7_ILi64EEENS7_ILi192EEEEEELi192ENS_10bfloat16_tEfNS_4arch4Sm80ELb1ELb0ELb1ELb1ELb1ELb0ELb1ELb1EEENS1_21CollectiveEpilogueFwdINS6_IJS8_SA_S9_EEENS6_IJNS7_ILi1EEESI_SI_EEESC_SE_Li256ELb1ELb1ELb1ELb0EEENS1_36VarlenDynamicPersistentTileSchedulerILi128ELi64ELi256ELi256ELb1ELb1ELb0ELb1ELb1ELb1EEEEEEEEEvNT_6ParamsE)
        /*0488*/ 	.word	0x000000ff


	//----- nvinfo : EIATTR_FRAME_SIZE
	.align		4
.L_204:
        /*048c*/ 	.byte	0x04, 0x11
        /*048e*/ 	.short	(.L_206 - .L_205)
	.align		4
.L_205:
        /*0490*/ 	.word	index@($__internal_47_$__cuda_sm70_votesync_ballot)
        /*0494*/ 	.word	0x00000000


	//----- nvinfo : EIATTR_FRAME_SIZE
	.align		4
.L_206:
        /*0498*/ 	.byte	0x04, 0x11
        /*049a*/ 	.short	(.L_208 - .L_207)
	.align		4
.L_207:
        /*049c*/ 	.word	index@($__internal_46_$__cuda_sm70_shflsync_up_p)
        /*04a0*/ 	.word	0x00000000


	//----- nvinfo : EIATTR_FRAME_SIZE
	.align		4
.L_208:
        /*04a4*/ 	.byte	0x04, 0x11
        /*04a6*/ 	.short	(.L_210 - .L_209)
	.align		4
.L_209:
        /*04a8*/ 	.word	index@($__internal_45_$__cuda_sm70_shflsync_idx_p)
        /*04ac*/ 	.word	0x00000000


	//----- nvinfo : EIATTR_FRAME_SIZE
	.align		4
.L_210:
        /*04b0*/ 	.byte	0x04, 0x11
        /*04b2*/ 	.short	(.L_212 - .L_211)
	.align		4
.L_211:
        /*04b4*/ 	.word	index@($__internal_44_$__cuda_sm70_shflsync_bfly_p)
        /*04b8*/ 	.word	0x00000000


	//----- nvinfo : EIATTR_FRAME_SIZE
	.align		4
.L_212:
        /*04bc*/ 	.byte	0x04, 0x11
        /*04be*/ 	.short	(.L_214 - .L_213)
	.align		4
.L_213:
        /*04c0*/ 	.word	index@(_ZN7cutlass13device_kernelIN5flash19enable_sm80_to_sm89INS1_16FlashAttnFwdSm80INS1_25CollectiveMainloopFwdSm80ILi8ELi2ELb0EN4cute5tupleIJNS5_1CILi128EEENS7_ILi64EEENS7_ILi192EEEEEELi192ENS_10bfloat16_tEfNS_4arch4Sm80ELb1ELb0ELb1ELb1ELb1ELb0ELb1ELb1EEENS1_21CollectiveEpilogueFwdINS6_IJS8_SA_S9_EEENS6_IJNS7_ILi1EEESI_SI_EEESC_SE_Li256ELb1ELb1ELb1ELb0EEENS1_36VarlenDynamicPersistentTileSchedulerILi128ELi64ELi256ELi256ELb1ELb1ELb0ELb1ELb1ELb1EEEEEEEEEvNT_6ParamsE)
        /*04c4*/ 	.word	0x00000020


	//----- nvinfo : EIATTR_REGCOUNT
	.align		4
.L_214:
        /*04c8*/ 	.byte	0x04, 0x2f
        /*04ca*/ 	.short	(.L_216 - .L_215)
	.align		4
.L_215:
        /*04cc*/ 	.word	index@(_ZN7cutlass13device_kernelIN5flash19enable_sm80_to_sm89INS1_16FlashAttnFwdSm80INS1_25CollectiveMainloopFwdSm80ILi8ELi2ELb0EN4cute5tupleIJNS5_1CILi128EEENS7_ILi64EEENS7_ILi192EEEEEELi192ENS_10bfloat16_tEfNS_4arch4Sm80ELb1ELb0ELb1ELb0ELb1ELb0ELb1ELb1EEENS1_21CollectiveEpilogueFwdINS6_IJS8_SA_S9_EEENS6_IJNS7_ILi1EEESI_SI_EEESC_SE_Li256ELb0ELb1ELb1ELb0EEENS1_30DynamicPersistentTileSchedulerILi256ELi256ELb1ELb1ELb0EEEEEEEEEvNT_6ParamsE)
        /*04d0*/ 	.word	0x000000ff


	//----- nvinfo : EIATTR_FRAME_SIZE
	.align		4
.L_216:
        /*04d4*/ 	.byte	0x04, 0x11
        /*04d6*/ 	.short	(.L_218 - .L_217)
	.align		4
.L_217:
        /*04d8*/ 	.word	index@($__internal_43_$__cuda_sm70_shflsync_idx_p)
        /*04dc*/ 	.word	0x00000000


	//----- nvinfo : EIATTR_FRAME_SIZE
	.align		4
.L_218:
        /*04e0*/ 	.byte	0x04, 0x11
        /*04e2*/ 	.short	(.L_220 - .L_219)
	.align		4
.L_219:
        /*04e4*/ 	.word	index@($__internal_42_$__cuda_sm70_shflsync_bfly_p)
        /*04e8*/ 	.word	0x00000000


	//----- nvinfo : EIATTR_FRAME_SIZE
	.align		4
.L_220:
        /*04ec*/ 	.byte	0x04, 0x11
        /*04ee*/ 	.short	(.L_222 - .L_221)
	.align		4
.L_221:
        /*04f0*/ 	.word	index@(_ZN7cutlass13device_kernelIN5flash19enable_sm80_to_sm89INS1_16FlashAttnFwdSm80INS1_25CollectiveMainloopFwdSm80ILi8ELi2ELb0EN4cute5tupleIJNS5_1CILi128EEENS7_ILi64EEENS7_ILi192EEEEEELi192ENS_10bfloat16_tEfNS_4arch4Sm80ELb1ELb0ELb1ELb0ELb1ELb0ELb1ELb1EEENS1_21CollectiveEpilogueFwdINS6_IJS8_SA_S9_EEENS6_IJNS7_ILi1EEESI_SI_EEESC_SE_Li256ELb0ELb1ELb1ELb0EEENS1_30DynamicPersistentTileSchedulerILi256ELi256ELb1ELb1ELb0EEEEEEEEEvNT_6ParamsE)
        /*04f4*/ 	.word	0x00000010


	//----- nvinfo : EIATTR_REGCOUNT
	.align		4
.L_222:
        /*04f8*/ 	.byte	0x04, 0x2f
        /*04fa*/ 	.short	(.L_224 - .L_223)
	.align		4
.L_223:
        /*04fc*/ 	.word	index@(_ZN7cutlass13device_kernelIN5flash19enable_sm80_to_sm89INS1_16FlashAttnFwdSm80INS1_25CollectiveMainloopFwdSm80ILi8ELi2ELb0EN4cute5tupleIJNS5_1CILi128EEENS7_ILi64EEENS7_ILi192EEEEEELi192ENS_10bfloat16_tEfNS_4arch4Sm80ELb0ELb1ELb1ELb1ELb1ELb1ELb1ELb1EEENS1_21CollectiveEpilogueFwdINS6_IJS8_SA_S9_EEENS6_IJNS7_ILi1EEESI_SI_EEESC_SE_Li256ELb1ELb1ELb1ELb0EEENS1_36VarlenDynamicPersistentTileSchedulerILi128ELi64ELi256ELi256ELb1ELb1ELb0ELb1ELb0ELb1EEEEEEEEEvNT_6ParamsE)
        /*0500*/ 	.word	0x000000ff


	//----- nvinfo : EIATTR_FRAME_SIZE
	.align		4
.L_224:
        /*0504*/ 	.byte	0x04, 0x11
        /*0506*/ 	.short	(.L_226 - .L_225)
	.align		4
.L_225:
        /*0508*/ 	.word	index@($__internal_41_$__cuda_sm70_votesync_ballot)
        /*050c*/ 	.word	0x00000000


	//----- nvinfo : EIATTR_FRAME_SIZE
	.align		4
.L_226:
        /*0510*/ 	.byte	0x04, 0x11
        /*0512*/ 	.short	(.L_228 - .L_227)
	.align		4
.L_227:
        /*0514*/ 	.word	index@($__internal_40_$__cuda_sm70_shflsync_up_p)
        /*0518*/ 	.word	0x00000000


	//----- nvinfo : EIATTR_FRAME_SIZE
	.align		4
.L_228:
        /*051c*/ 	.byte	0x04, 0x11
        /*051e*/ 	.short	(.L_230 - .L_229)
	.align		4
.L_229:
        /*0520*/ 	.word	index@($__internal_39_$__cuda_sm70_shflsync_idx_p)
        /*0524*/ 	.word	0x00000000


	//----- nvinfo : EIATTR_FRAME_SIZE
	.align		4
.L_230:
        /*0528*/ 	.byte	0x04, 0x11
        /*052a*/ 	.short	(.L_232 - .L_231)
	.align		4
.L_231:
        /*052c*/ 	.word	index@($__internal_38_$__cuda_sm70_shflsync_bfly_p)
        /*0530*/ 	.word	0x00000000


	//----- nvinfo : EIATTR_FRAME_SIZE
	.align		4
.L_232:
        /*0534*/ 	.byte	0x04, 0x11
        /*0536*/ 	.short	(.L_234 - .L_233)
	.align		4
.L_233:
        /*0538*/ 	.word	index@($_ZN7cutlass13device_kernelIN5flash19enable_sm80_to_sm89INS1_16FlashAttnFwdSm80INS1_25CollectiveMainloopFwdSm80ILi8ELi2ELb0EN4cute5tupleIJNS5_1CILi128EEENS7_ILi64EEENS7_ILi192EEEEEELi192ENS_10bfloat16_tEfNS_4arch4Sm80ELb0ELb1ELb1ELb1ELb1ELb1ELb1ELb1EEENS1_21CollectiveEpilogueFwdINS6_IJS8_SA_S9_EEENS6_IJNS7_ILi1EEESI_SI_EEESC_SE_Li256ELb1ELb1ELb1ELb0EEENS1_36VarlenDynamicPersistentTileSchedulerILi128ELi64ELi256ELi256ELb1ELb1ELb0ELb1ELb0ELb1EEEEEEEEEvNT_6ParamsE$_ZZN5flash25CollectiveMainloopFwdSm80ILi8ELi2ELb0EN4cute5tupleIJNS1_1CILi128EEENS3_ILi64EEENS3_ILi192EEEEEELi192EN7cutlass10bfloat16_tEfNS8_4arch4Sm80ELb0ELb1ELb1ELb1ELb1ELb1ELb1ELb1EE3mmaINS_16FlashAttnFwdSm80ISC_NS_21CollectiveEpilogueFwdINS2_IJS4_S6_S5_EEENS2_IJNS3_ILi1EEESH_SH_EEES9_SB_Li256ELb1ELb1ELb1ELb0EEENS_36VarlenDynamicPersistentTileSchedulerILi128ELi64ELi256ELi256ELb1ELb1ELb0ELb1ELb0ELb1EEEE13SharedStorageENS1_6TensorINS1_11ArrayEngineIfLm96EEENS1_6LayoutINS2_IJNS2_IJNS3_ILi2EEESS_EEESH_NS3_ILi24EEEEEENS2_IJNS2_IJSH_SS_EEENS3_ILi0EEENS3_ILi4EEEEEEEEEENS_7SoftmaxILi2ELi0EEEEEbRKNSC_6ParamsERT0_RT1_iRKNS_16SeqlenInfoQKNewKILb1ELb1EEENS2_IJiiiiEEERT_ENKUlvE_clEv)
        /*053c*/ 	.word	0x00000000


	//----- nvinfo : EIATTR_FRAME_SIZE
	.align		4
.L_234:
        /*0540*/ 	.byte	0x04, 0x11
        /*0542*/ 	.short	(.L_236 - .L_235)
	.align		4
.L_235:
        /*0544*/ 	.word	index@(_ZN7cutlass13device_kernelIN5flash19enable_sm80_to_sm89INS1_16FlashAttnFwdSm80INS1_25CollectiveMainloopFwdSm80ILi8ELi2ELb0EN4cute5tupleIJNS5_1CILi128EEENS7_ILi64EEENS7_ILi192EEEEEELi192ENS_10bfloat16_tEfNS_4arch4Sm80ELb0ELb1ELb1ELb1ELb1ELb1ELb1ELb1EEENS1_21CollectiveEpilogueFwdINS6_IJS8_SA_S9_EEENS6_IJNS7_ILi1EEESI_SI_EEESC_SE_Li256ELb1ELb1ELb1ELb0EEENS1_36VarlenDynamicPersistentTileSchedulerILi128ELi64ELi256ELi256ELb1ELb1ELb0ELb1ELb0ELb1EEEEEEEEEvNT_6ParamsE)
        /*0548*/ 	.word	0x00000140


	//----- nvinfo : EIATTR_REGCOUNT
	.align		4
.L_236:
        /*054c*/ 	.byte	0x04, 0x2f
        /*054e*/ 	.short	(.L_238 - .L_237)
	.align		4
.L_237:
        /*0550*/ 	.word	index@(_ZN7cutlass13device_kernelIN5flash19enable_sm80_to_sm89INS1_16FlashAttnFwdSm80INS1_25CollectiveMainloopFwdSm80ILi8ELi2ELb0EN4cute5tupleIJNS5_1CILi128EEENS7_ILi64EEENS7_ILi192EEEEEELi192ENS_10bfloat16_tEfNS_4arch4Sm80ELb0ELb1ELb1ELb1ELb1ELb0ELb1ELb1EEENS1_21CollectiveEpilogueFwdINS6_IJS8_SA_S9_EEENS6_IJNS7_ILi1EEESI_SI_EEESC_SE_Li256ELb1ELb1ELb1ELb0EEENS1_36VarlenDynamicPersistentTileSchedulerILi128ELi64ELi256ELi256ELb1ELb1ELb0ELb1ELb0ELb1EEEEEEEEEvNT_6ParamsE)
        /*0554*/ 	.word	0x000000ff


	//----- nvinfo : EIATTR_FRAME_SIZE
	.align		4
.L_238:
        /*0558*/ 	.byte	0x04, 0x11
        /*055a*/ 	.short	(.L_240 - .L_239)
	.align		4
.L_239:
        /*055c*/ 	.word	index@($__internal_37_$__cuda_sm70_votesync_ballot)
        /*0560*/ 	.word	0x00000000


	//----- nvinfo : EIATTR_FRAME_SIZE
	.align		4
.L_240:
        /*0564*/ 	.byte	0x04, 0x11
        /*0566*/ 	.short	(.L_242 - .L_241)
	.align		4
.L_241:
        /*0568*/ 	.word	index@($__internal_36_$__cuda_sm70_shflsync_up_p)
        /*056c*/ 	.word	0x00000000


	//----- nvinfo : EIATTR_FRAME_SIZE
	.align		4
.L_242:
        /*0570*/ 	.byte	0x04, 0x11
        /*0572*/ 	.short	(.L_244 - .L_243)
	.align		4
.L_243:
        /*0574*/ 	.word	index@($__internal_35_$__cuda_sm70_shflsync_idx_p)
        /*0578*/ 	.word	0x00000000


	//----- nvinfo : EIATTR_FRAME_SIZE
	.align		4
.L_244:
        /*057c*/ 	.byte	0x04, 0x11
        /*057e*/ 	.short	(.L_246 - .L_245)
	.align		4
.L_245:
        /*0580*/ 	.word	index@($__internal_34_$__cuda_sm70_shflsync_bfly_p)
        /*0584*/ 	.word	0x00000000


	//----- nvinfo : EIATTR_FRAME_SIZE
	.align		4
.L_246:
        /*0588*/ 	.byte	0x04, 0x11
        /*058a*/ 	.short	(.L_248 - .L_247)
	.align		4
.L_247:
        /*058c*/ 	.word	index@(_ZN7cutlass13device_kernelIN5flash19enable_sm80_to_sm89INS1_16FlashAttnFwdSm80INS1_25CollectiveMainloopFwdSm80ILi8ELi2ELb0EN4cute5tupleIJNS5_1CILi128EEENS7_ILi64EEENS7_ILi192EEEEEELi192ENS_10bfloat16_tEfNS_4arch4Sm80ELb0ELb1ELb1ELb1ELb1ELb0ELb1ELb1EEENS1_21CollectiveEpilogueFwdINS6_IJS8_SA_S9_EEENS6_IJNS7_ILi1EEESI_SI_EEESC_SE_Li256ELb1ELb1ELb1ELb0EEENS1_36VarlenDynamicPersistentTileSchedulerILi128ELi64ELi256ELi256ELb1ELb1ELb0ELb1ELb0ELb1EEEEEEEEEvNT_6ParamsE)
        /*0590*/ 	.word	0x00000010


	//----- nvinfo : EIATTR_REGCOUNT
	.align		4
.L_248:
        /*0594*/ 	.byte	0x04, 0x2f
        /*0596*/ 	.short	(.L_250 - .L_249)
	.align		4
.L_249:
        /*0598*/ 	.word	index@(_ZN7cutlass13device_kernelIN5flash19enable_sm80_to_sm89INS1_16FlashAttnFwdSm80INS1_25CollectiveMainloopFwdSm80ILi8ELi2ELb0EN4cute5tupleIJNS5_1CILi128EEENS7_ILi64EEENS7_ILi192EEEEEELi192ENS_10bfloat16_tEfNS_4arch4Sm80ELb0ELb1ELb1ELb0ELb1ELb0ELb1ELb1EEENS1_21CollectiveEpilogueFwdINS6_IJS8_SA_S9_EEENS6_IJNS7_ILi1EEESI_SI_EEESC_SE_Li256ELb0ELb1ELb1ELb0EEENS1_19SingleTileSchedulerILb0ELb1ELb1ELi128EEEEEEEEEvNT_6ParamsE)
        /*059c*/ 	.word	0x000000fa


	//----- nvinfo : EIATTR_FRAME_SIZE
	.align		4
.L_250:
        /*05a0*/ 	.byte	0x04, 0x11
        /*05a2*/ 	.short	(.L_252 - .L_251)
	.align		4
.L_251:
        /*05a4*/ 	.word	index@(_ZN7cutlass13device_kernelIN5flash19enable_sm80_to_sm89INS1_16FlashAttnFwdSm80INS1_25CollectiveMainloopFwdSm80ILi8ELi2ELb0EN4cute5tupleIJNS5_1CILi128EEENS7_ILi64EEENS7_ILi192EEEEEELi192ENS_10bfloat16_tEfNS_4arch4Sm80ELb0ELb1ELb1ELb0ELb1ELb0ELb1ELb1EEENS1_21CollectiveEpilogueFwdINS6_IJS8_SA_S9_EEENS6_IJNS7_ILi1EEESI_SI_EEESC_SE_Li256ELb0ELb1ELb1ELb0EEENS1_19SingleTileSchedulerILb0ELb1ELb1ELi128EEEEEEEEEvNT_6ParamsE)
        /*05a8*/ 	.word	0x00000000


	//----- nvinfo : EIATTR_REGCOUNT
	.align		4
.L_252:
        /*05ac*/ 	.byte	0x04, 0x2f
        /*05ae*/ 	.short	(.L_254 - .L_253)
	.align		4
.L_253:
        /*05b0*/ 	.word	index@(_ZN7cutlass13device_kernelIN5flash19enable_sm80_to_sm89INS1_16FlashAttnFwdSm80INS1_25CollectiveMainloopFwdSm80ILi8ELi2ELb0EN4cute5tupleIJNS5_1CILi128EEENS7_ILi64EEENS7_ILi192EEEEEELi192ENS_10bfloat16_tEfNS_4arch4Sm80ELb0ELb0ELb1ELb1ELb1ELb1ELb1ELb1EEENS1_21CollectiveEpilogueFwdINS6_IJS8_SA_S9_EEENS6_IJNS7_ILi1EEESI_SI_EEESC_SE_Li256ELb1ELb1ELb1ELb0EEENS1_36VarlenDynamicPersistentTileSchedulerILi128ELi64ELi256ELi256ELb1ELb1ELb0ELb0ELb1ELb1EEEEEEEEEvNT_6ParamsE)
        /*05b4*/ 	.word	0x000000ff


	//----- nvinfo : EIATTR_FRAME_SIZE
	.align		4
.L_254:
        /*05b8*/ 	.byte	0x04, 0x11
        /*05ba*/ 	.short	(.L_256 - .L_255)
	.align		4
.L_255:
        /*05bc*/ 	.word	index@($__internal_33_$__cuda_sm70_votesync_ballot)
        /*05c0*/ 	.word	0x00000000


	//----- nvinfo : EIATTR_FRAME_SIZE
	.align		4
.L_256:
        /*05c4*/ 	.byte	0x04, 0x11
        /*05c6*/ 	.short	(.L_258 - .L_257)
	.align		4
.L_257:
        /*05c8*/ 	.word	index@($__internal_32_$__cuda_sm70_shflsync_up_p)
        /*05cc*/ 	.word	0x00000000


	//----- nvinfo : EIATTR_FRAME_SIZE
	.align		4
.L_258:
        /*05d0*/ 	.byte	0x04, 0x11
        /*05d2*/ 	.short	(.L_260 - .L_259)
	.align		4
.L_259:
        /*05d4*/ 	.word	index@($__internal_31_$__cuda_sm70_shflsync_idx_p)
        /*05d8*/ 	.word	0x00000000


	//----- nvinfo : EIATTR_FRAME_SIZE
	.align		4
.L_260:
        /*05dc*/ 	.byte	0x04, 0x11
        /*05de*/ 	.short	(.L_262 - .L_261)
	.align		4
.L_261:
        /*05e0*/ 	.word	index@($__internal_30_$__cuda_sm70_shflsync_bfly_p)
        /*05e4*/ 	.word	0x00000000


	//----- nvinfo : EIATTR_FRAME_SIZE
	.align		4
.L_262:
        /*05e8*/ 	.byte	0x04, 0x11
        /*05ea*/ 	.short	(.L_264 - .L_263)
	.align		4
.L_263:
        /*05ec*/ 	.word	index@(_ZN7cutlass13device_kernelIN5flash19enable_sm80_to_sm89INS1_16FlashAttnFwdSm80INS1_25CollectiveMainloopFwdSm80ILi8ELi2ELb0EN4cute5tupleIJNS5_1CILi128EEENS7_ILi64EEENS7_ILi192EEEEEELi192ENS_10bfloat16_tEfNS_4arch4Sm80ELb0ELb0ELb1ELb1ELb1ELb1ELb1ELb1EEENS1_21CollectiveEpilogueFwdINS6_IJS8_SA_S9_EEENS6_IJNS7_ILi1EEESI_SI_EEESC_SE_Li256ELb1ELb1ELb1ELb0EEENS1_36VarlenDynamicPersistentTileSchedulerILi128ELi64ELi256ELi256ELb1ELb1ELb0ELb0ELb1ELb1EEEEEEEEEvNT_6ParamsE)
        /*05f0*/ 	.word	0x00000050


	//----- nvinfo : EIATTR_REGCOUNT
	.align		4
.L_264:
        /*05f4*/ 	.byte	0x04, 0x2f
        /*05f6*/ 	.short	(.L_266 - .L_265)
	.align		4
.L_265:
        /*05f8*/ 	.word	index@(_ZN7cutlass13device_kernelIN5flash19enable_sm80_to_sm89INS1_16FlashAttnFwdSm80INS1_25CollectiveMainloopFwdSm80ILi8ELi2ELb0EN4cute5tupleIJNS5_1CILi128EEENS7_ILi64EEENS7_ILi192EEEEEELi192ENS_10bfloat16_tEfNS_4arch4Sm80ELb0ELb0ELb1ELb1ELb1ELb0ELb1ELb1EEENS1_21CollectiveEpilogueFwdINS6_IJS8_SA_S9_EEENS6_IJNS7_ILi1EEESI_SI_EEESC_SE_Li256ELb1ELb1ELb1ELb0EEENS1_36VarlenDynamicPersistentTileSchedulerILi128ELi64ELi256ELi256ELb1ELb1ELb0ELb0ELb1ELb1EEEEEEEEEvNT_6ParamsE)
        /*05fc*/ 	.word	0x000000ff


	//----- nvinfo : EIATTR_FRAME_SIZE
	.align		4
.L_266:
        /*0600*/ 	.byte	0x04, 0x11
        /*0602*/ 	.short	(.L_268 - .L_267)
	.align		4
.L_267:
        /*0604*/ 	.word	index@($__internal_29_$__cuda_sm70_votesync_ballot)
        /*0608*/ 	.word	0x00000000


	//----- nvinfo : EIATTR_FRAME_SIZE
	.align		4
.L_268:
        /*060c*/ 	.byte	0x04, 0x11
        /*060e*/ 	.short	(.L_270 - .L_269)
	.align		4
.L_269:
        /*0610*/ 	.word	index@($__internal_28_$__cuda_sm70_shflsync_up_p)
        /*0614*/ 	.word	0x00000000


	//----- nvinfo : EIATTR_FRAME_SIZE
	.align		4
.L_270:
        /*0618*/ 	.byte	0x04, 0x11
        /*061a*/ 	.short	(.L_272 - .L_271)
	.align		4
.L_271:
        /*061c*/ 	.word	index@($__internal_27_$__cuda_sm70_shflsync_idx_p)
        /*0620*/ 	.word	0x00000000


	//----- nvinfo : EIATTR_FRAME_SIZE
	.align		4
.L_272:
        /*0624*/ 	.byte	0x04, 0x11
        /*0626*/ 	.short	(.L_274 - .L_273)
	.align		4
.L_273:
        /*0628*/ 	.word	index@($__internal_26_$__cuda_sm70_shflsync_bfly_p)
        /*062c*/ 	.word	0x00000000


	//----- nvinfo : EIATTR_FRAME_SIZE
	.align		4
.L_274:
        /*0630*/ 	.byte	0x04, 0x11
        /*0632*/ 	.short	(.L_276 - .L_275)
	.align		4
.L_275:
        /*0634*/ 	.word	index@(_ZN7cutlass13device_kernelIN5flash19enable_sm80_to_sm89INS1_16FlashAttnFwdSm80INS1_25CollectiveMainloopFwdSm80ILi8ELi2ELb0EN4cute5tupleIJNS5_1CILi128EEENS7_ILi64EEENS7_ILi192EEEEEELi192ENS_10bfloat16_tEfNS_4arch4Sm80ELb0ELb0ELb1ELb1ELb1ELb0ELb1ELb1EEENS1_21CollectiveEpilogueFwdINS6_IJS8_SA_S9_EEENS6_IJNS7_ILi1EEESI_SI_EEESC_SE_Li256ELb1ELb1ELb1ELb0EEENS1_36VarlenDynamicPersistentTileSchedulerILi128ELi64ELi256ELi256ELb1ELb1ELb0ELb0ELb1ELb1EEEEEEEEEvNT_6ParamsE)
        /*0638*/ 	.word	0x00000010


	//----- nvinfo : EIATTR_REGCOUNT
	.align		4
.L_276:
        /*063c*/ 	.byte	0x04, 0x2f
        /*063e*/ 	.short	(.L_278 - .L_277)
	.align		4
.L_277:
        /*0640*/ 	.word	index@(_ZN7cutlass13device_kernelIN5flash19enable_sm80_to_sm89INS1_16FlashAttnFwdSm80INS1_25CollectiveMainloopFwdSm80ILi8ELi2ELb0EN4cute5tupleIJNS5_1CILi128EEENS7_ILi64EEENS7_ILi192EEEEEELi192ENS_10bfloat16_tEfNS_4arch4Sm80ELb0ELb0ELb1ELb0ELb1ELb0ELb1ELb1EEENS1_21CollectiveEpilogueFwdINS6_IJS8_SA_S9_EEENS6_IJNS7_ILi1EEESI_SI_EEESC_SE_Li256ELb0ELb1ELb1ELb0EEENS1_19SingleTileSchedulerILb0ELb1ELb1ELi128EEEEEEEEEvNT_6ParamsE)
        /*0644*/ 	.word	0x000000f2


	//----- nvinfo : EIATTR_FRAME_SIZE
	.align		4
.L_278:
        /*0648*/ 	.byte	0x04, 0x11
        /*064a*/ 	.short	(.L_280 - .L_279)
	.align		4
.L_279:
        /*064c*/ 	.word	index@(_ZN7cutlass13device_kernelIN5flash19enable_sm80_to_sm89INS1_16FlashAttnFwdSm80INS1_25CollectiveMainloopFwdSm80ILi8ELi2ELb0EN4cute5tupleIJNS5_1CILi128EEENS7_ILi64EEENS7_ILi192EEEEEELi192ENS_10bfloat16_tEfNS_4arch4Sm80ELb0ELb0ELb1ELb0ELb1ELb0ELb1ELb1EEENS1_21CollectiveEpilogueFwdINS6_IJS8_SA_S9_EEENS6_IJNS7_ILi1EEESI_SI_EEESC_SE_Li256ELb0ELb1ELb1ELb0EEENS1_19SingleTileSchedulerILb0ELb1ELb1ELi128EEEEEEEEEvNT_6ParamsE)
        /*0650*/ 	.word	0x00000000


	//----- nvinfo : EIATTR_REGCOUNT
	.align		4
.L_280:
        /*0654*/ 	.byte	0x04, 0x2f
        /*0656*/ 	.short	(.L_282 - .L_281)
	.align		4
.L_281:
        /*0658*/ 	.word	index@(_ZN7cutlass13device_kernelIN5flash19enable_sm80_to_sm89INS1_16FlashAttnFwdSm80INS1_25CollectiveMainloopFwdSm80ILi8ELi1ELb0EN4cute5tupleIJNS5_1CILi128EEENS7_ILi64EEENS7_ILi192EEEEEELi192ENS_10bfloat16_tEfNS_4arch4Sm80ELb1ELb0ELb1ELb1ELb1ELb1ELb1ELb1EEENS1_21CollectiveEpilogueFwdINS6_IJS8_SA_S9_EEENS6_IJNS7_ILi1EEESI_SI_EEESC_SE_Li256ELb1ELb1ELb1ELb0EEENS1_36VarlenDynamicPersistentTileSchedulerILi128ELi64ELi256ELi256ELb1ELb1ELb0ELb1ELb1ELb1EEEEEEEEEvNT_6ParamsE)
        /*065c*/ 	.word	0x000000ff


	//----- nvinfo : EIATTR_FRAME_SIZE
	.align		4
.L_282:
        /*0660*/ 	.byte	0x04, 0x11
        /*0662*/ 	.short	(.L_284 - .L_283)
	.align		4
.L_283:
        /*0664*/ 	.word	index@($__internal_25_$__cuda_sm70_votesync_ballot)
        /*0668*/ 	.word	0x00000000


	//----- nvinfo : EIATTR_FRAME_SIZE
	.align		4
.L_284:
        /*066c*/ 	.byte	0x04, 0x11
        /*066e*/ 	.short	(.L_286 - .L_285)
	.align		4
.L_285:
        /*0670*/ 	.word	index@($__internal_24_$__cuda_sm70_shflsync_up_p)
        /*0674*/ 	.word	0x00000000


	//----- nvinfo : EIATTR_FRAME_SIZE
	.align		4
.L_286:
        /*0678*/ 	.byte	0x04, 0x11
        /*067a*/ 	.short	(.L_288 - .L_287)
	.align		4
.L_287:
        /*067c*/ 	.word	index@($__internal_23_$__cuda_sm70_shflsync_idx_p)
        /*0680*/ 	.word	0x00000000


	//----- nvinfo : EIATTR_FRAME_SIZE
	.align		4
.L_288:
        /*0684*/ 	.byte	0x04, 0x11
        /*0686*/ 	.short	(.L_290 - .L_289)
	.align		4
.L_289:
        /*0688*/ 	.word	index@($__internal_22_$__cuda_sm70_shflsync_bfly_p)
        /*068c*/ 	.word	0x00000000


	//----- nvinfo : EIATTR_FRAME_SIZE
	.align		4
.L_290:
        /*0690*/ 	.byte	0x04, 0x11
        /*0692*/ 	.short	(.L_292 - .L_291)
	.align		4
.L_291:
        /*0694*/ 	.word	index@(_ZN7cutlass13device_kernelIN5flash19enable_sm80_to_sm89INS1_16FlashAttnFwdSm80INS1_25CollectiveMainloopFwdSm80ILi8ELi1ELb0EN4cute5tupleIJNS5_1CILi128EEENS7_ILi64EEENS7_ILi192EEEEEELi192ENS_10bfloat16_tEfNS_4arch4Sm80ELb1ELb0ELb1ELb1ELb1ELb1ELb1ELb1EEENS1_21CollectiveEpilogueFwdINS6_IJS8_SA_S9_EEENS6_IJNS7_ILi1EEESI_SI_EEESC_SE_Li256ELb1ELb1ELb1ELb0EEENS1_36VarlenDynamicPersistentTileSchedulerILi128ELi64ELi256ELi256ELb1ELb1ELb0ELb1ELb1ELb1EEEEEEEEEvNT_6ParamsE)
        /*0698*/ 	.word	0x00000060


	//----- nvinfo : EIATTR_REGCOUNT
	.align		4
.L_292:
        /*069c*/ 	.byte	0x04, 0x2f
        /*069e*/ 	.short	(.L_294 - .L_293)
	.align		4
.L_293:
        /*06a0*/ 	.word	index@(_ZN7cutlass13device_kernelIN5flash19enable_sm80_to_sm89INS1_16FlashAttnFwdSm80INS1_25CollectiveMainloopFwdSm80ILi8ELi1ELb0EN4cute5tupleIJNS5_1CILi128EEENS7_ILi64EEENS7_ILi192EEEEEELi192ENS_10bfloat16_tEfNS_4arch4Sm80ELb1ELb0ELb1ELb1ELb1ELb0ELb1ELb1EEENS1_21CollectiveEpilogueFwdINS6_IJS8_SA_S9_EEENS6_IJNS7_ILi1EEESI_SI_EEESC_SE_Li256ELb1ELb1ELb1ELb0EEENS1_36VarlenDynamicPersistentTileSchedulerILi128ELi64ELi256ELi256ELb1ELb1ELb0ELb1ELb1ELb1EEEEEEEEEvNT_6ParamsE)
        /*06a4*/ 	.word	0x000000ff


	//----- nvinfo : EIATTR_FRAME_SIZE
	.align		4
.L_294:
        /*06a8*/ 	.byte	0x04, 0x11
        /*06aa*/ 	.short	(.L_296 - .L_295)
	.align		4
.L_295:
        /*06ac*/ 	.word	index@($__internal_21_$__cuda_sm70_votesync_ballot)
        /*06b0*/ 	.word	0x00000000


	//----- nvinfo : EIATTR_FRAME_SIZE
	.align		4
.L_296:
        /*06b4*/ 	.byte	0x04, 0x11
        /*06b6*/ 	.short	(.L_298 - .L_297)
	.align		4
.L_297:
        /*06b8*/ 	.word	index@($__internal_20_$__cuda_sm70_shflsync_up_p)
        /*06bc*/ 	.word	0x00000000


	//----- nvinfo : EIATTR_FRAME_SIZE
	.align		4
.L_298:
        /*06c0*/ 	.byte	0x04, 0x11
        /*06c2*/ 	.short	(.L_300 - .L_299)
	.align		4
.L_299:
        /*06c4*/ 	.word	index@($__internal_19_$__cuda_sm70_shflsync_idx_p)
        /*06c8*/ 	.word	0x00000000


	//----- nvinfo : EIATTR_FRAME_SIZE
	.align		4
.L_300:
        /*06cc*/ 	.byte	0x04, 0x11
        /*06ce*/ 	.short	(.L_302 - .L_301)
	.align		4
.L_301:
        /*06d0*/ 	.word	index@($__internal_18_$__cuda_sm70_shflsync_bfly_p)
        /*06d4*/ 	.word	0x00000000


	//----- nvinfo : EIATTR_FRAME_SIZE
	.align		4
.L_302:
        /*06d8*/ 	.byte	0x04, 0x11
        /*06da*/ 	.short	(.L_304 - .L_303)
	.align		4
.L_303:
        /*06dc*/ 	.word	index@(_ZN7cutlass13device_kernelIN5flash19enable_sm80_to_sm89INS1_16FlashAttnFwdSm80INS1_25CollectiveMainloopFwdSm80ILi8ELi1ELb0EN4cute5tupleIJNS5_1CILi128EEENS7_ILi64EEENS7_ILi192EEEEEELi192ENS_10bfloat16_tEfNS_4arch4Sm80ELb1ELb0ELb1ELb1ELb1ELb0ELb1ELb1EEENS1_21CollectiveEpilogueFwdINS6_IJS8_SA_S9_EEENS6_IJNS7_ILi1EEESI_SI_EEESC_SE_Li256ELb1ELb1ELb1ELb0EEENS1_36VarlenDynamicPersistentTileSchedulerILi128ELi64ELi256ELi256ELb1ELb1ELb0ELb1ELb1ELb1EEEEEEEEEvNT_6ParamsE)
        /*06e0*/ 	.word	0x00000018


	//----- nvinfo : EIATTR_REGCOUNT
	.align		4
.L_304:
        /*06e4*/ 	.byte	0x04, 0x2f
        /*06e6*/ 	.short	(.L_306 - .L_305)
	.align		4
.L_305:
        /*06e8*/ 	.word	index@(_ZN7cutlass13device_kernelIN5flash19enable_sm80_to_sm89INS1_16FlashAttnFwdSm80INS1_25CollectiveMainloopFwdSm80ILi8ELi1ELb0EN4cute5tupleIJNS5_1CILi128EEENS7_ILi64EEENS7_ILi192EEEEEELi192ENS_10bfloat16_tEfNS_4arch4Sm80ELb1ELb0ELb1ELb0ELb1ELb0ELb1ELb1EEENS1_21CollectiveEpilogueFwdINS6_IJS8_SA_S9_EEENS6_IJNS7_ILi1EEESI_SI_EEESC_SE_Li256ELb0ELb1ELb1ELb0EEENS1_30DynamicPersistentTileSchedulerILi256ELi256ELb1ELb1ELb0EEEEEEEEEvNT_6ParamsE)
        /*06ec*/ 	.word	0x000000ff


	//----- nvinfo : EIATTR_FRAME_SIZE
	.align		4
.L_306:
        /*06f0*/ 	.byte	0x04, 0x11
        /*06f2*/ 	.short	(.L_308 - .L_307)
	.align		4
.L_307:
        /*06f4*/ 	.word	index@($__internal_17_$__cuda_sm70_shflsync_idx_p)
        /*06f8*/ 	.word	0x00000000


	//----- nvinfo : EIATTR_FRAME_SIZE
	.align		4
.L_308:
        /*06fc*/ 	.byte	0x04, 0x11
        /*06fe*/ 	.short	(.L_310 - .L_309)
	.align		4
.L_309:
        /*0700*/ 	.word	index@($__internal_16_$__cuda_sm70_shflsync_bfly_p)
        /*0704*/ 	.word	0x00000000


	//----- nvinfo : EIATTR_FRAME_SIZE
	.align		4
.L_310:
        /*0708*/ 	.byte	0x04, 0x11
        /*070a*/ 	.short	(.L_312 - .L_311)
	.align		4
.L_311:
        /*070c*/ 	.word	index@(_ZN7cutlass13device_kernelIN5flash19enable_sm80_to_sm89INS1_16FlashAttnFwdSm80INS1_25CollectiveMainloopFwdSm80ILi8ELi1ELb0EN4cute5tupleIJNS5_1CILi128EEENS7_ILi64EEENS7_ILi192EEEEEELi192ENS_10bfloat16_tEfNS_4arch4Sm80ELb1ELb0ELb1ELb0ELb1ELb0ELb1ELb1EEENS1_21CollectiveEpilogueFwdINS6_IJS8_SA_S9_EEENS6_IJNS7_ILi1EEESI_SI_EEESC_SE_Li256ELb0ELb1ELb1ELb0EEENS1_30DynamicPersistentTileSchedulerILi256ELi256ELb1ELb1ELb0EEEEEEEEEvNT_6ParamsE)
        /*0710*/ 	.word	0x00000010


	//----- nvinfo : EIATTR_REGCOUNT
	.align		4
.L_312:
        /*0714*/ 	.byte	0x04, 0x2f
        /*0716*/ 	.short	(.L_314 - .L_313)
	.align		4
.L_313:
        /*0718*/ 	.word	index@(_ZN7cutlass13device_kernelIN5flash19enable_sm80_to_sm89INS1_16FlashAttnFwdSm80INS1_25CollectiveMainloopFwdSm80ILi8ELi1ELb0EN4cute5tupleIJNS5_1CILi128EEENS7_ILi64EEENS7_ILi192EEEEEELi192ENS_10bfloat16_tEfNS_4arch4Sm80ELb0ELb1ELb1ELb1ELb1ELb1ELb1ELb1EEENS1_21CollectiveEpilogueFwdINS6_IJS8_SA_S9_EEENS6_IJNS7_ILi1EEESI_SI_EEESC_SE_Li256ELb1ELb1ELb1ELb0EEENS1_36VarlenDynamicPersistentTileSchedulerILi128ELi64ELi256ELi256ELb1ELb1ELb0ELb1ELb0ELb1EEEEEEEEEvNT_6ParamsE)
        /*071c*/ 	.word	0x000000ff


	//----- nvinfo : EIATTR_FRAME_SIZE
	.align		4
.L_314:
        /*0720*/ 	.byte	0x04, 0x11
        /*0722*/ 	.short	(.L_316 - .L_315)
	.align		4
.L_315:
        /*0724*/ 	.word	index@($__internal_15_$__cuda_sm70_votesync_ballot)
        /*0728*/ 	.word	0x00000000


	//----- nvinfo : EIATTR_FRAME_SIZE
	.align		4
.L_316:
        /*072c*/ 	.byte	0x04, 0x11
        /*072e*/ 	.short	(.L_318 - .L_317)
	.align		4
.L_317:
        /*0730*/ 	.word	index@($__internal_14_$__cuda_sm70_shflsync_up_p)
        /*0734*/ 	.word	0x00000000


	//----- nvinfo : EIATTR_FRAME_SIZE
	.align		4
.L_318:
        /*0738*/ 	.byte	0x04, 0x11
        /*073a*/ 	.short	(.L_320 - .L_319)
	.align		4
.L_319:
        /*073c*/ 	.word	index@($__internal_13_$__cuda_sm70_shflsync_idx_p)
        /*0740*/ 	.word	0x00000000


	//----- nvinfo : EIATTR_FRAME_SIZE
	.align		4
.L_320:
        /*0744*/ 	.byte	0x04, 0x11
        /*0746*/ 	.short	(.L_322 - .L_321)
	.align		4
.L_321:
        /*0748*/ 	.word	index@($__internal_12_$__cuda_sm70_shflsync_bfly_p)
        /*074c*/ 	.word	0x00000000


	//----- nvinfo : EIATTR_FRAME_SIZE
	.align		4
.L_322:
        /*0750*/ 	.byte	0x04, 0x11
        /*0752*/ 	.short	(.L_324 - .L_323)
	.align		4
.L_323:
        /*0754*/ 	.word	index@($_ZN7cutlass13device_kernelIN5flash19enable_sm80_to_sm89INS1_16FlashAttnFwdSm80INS1_25CollectiveMainloopFwdSm80ILi8ELi1ELb0EN4cute5tupleIJNS5_1CILi128EEENS7_ILi64EEENS7_ILi192EEEEEELi192ENS_10bfloat16_tEfNS_4arch4Sm80ELb0ELb1ELb1ELb1ELb1ELb1ELb1ELb1EEENS1_21CollectiveEpilogueFwdINS6_IJS8_SA_S9_EEENS6_IJNS7_ILi1EEESI_SI_EEESC_SE_Li256ELb1ELb1ELb1ELb0EEENS1_36VarlenDynamicPersistentTileSchedulerILi128ELi64ELi256ELi256ELb1ELb1ELb0ELb1ELb0ELb1EEEEEEEEEvNT_6ParamsE$_ZZN5flash25CollectiveMainloopFwdSm80ILi8ELi1ELb0EN4cute5tupleIJNS1_1CILi128EEENS3_ILi64EEENS3_ILi192EEEEEELi192EN7cutlass10bfloat16_tEfNS8_4arch4Sm80ELb0ELb1ELb1ELb1ELb1ELb1ELb1ELb1EE3mmaINS_16FlashAttnFwdSm80ISC_NS_21CollectiveEpilogueFwdINS2_IJS4_S6_S5_EEENS2_IJNS3_ILi1EEESH_SH_EEES9_SB_Li256ELb1ELb1ELb1ELb0EEENS_36VarlenDynamicPersistentTileSchedulerILi128ELi64ELi256ELi256ELb1ELb1ELb0ELb1ELb0ELb1EEEE13SharedStorageENS1_6TensorINS1_11ArrayEngineIfLm96EEENS1_6LayoutINS2_IJNS2_IJNS3_ILi2EEESS_EEESH_NS3_ILi24EEEEEENS2_IJNS2_IJSH_SS_EEENS3_ILi0EEENS3_ILi4EEEEEEEEEENS_7SoftmaxILi2ELi0EEEEEbRKNSC_6ParamsERT0_RT1_iRKNS_16SeqlenInfoQKNewKILb1ELb1EEENS2_IJiiiiEEERT_ENKUlvE_clEv)
        /*0758*/ 	.word	0x00000000


	//----- nvinfo : EIATTR_FRAME_SIZE
	.align		4
.L_324:
        /*075c*/ 	.byte	0x04, 0x11
        /*075e*/ 	.short	(.L_326 - .L_325)
	.align		4
.L_325:
        /*0760*/ 	.word	index@(_ZN7cutlass13device_kernelIN5flash19enable_sm80_to_sm89INS1_16FlashAttnFwdSm80INS1_25CollectiveMainloopFwdSm80ILi8ELi1ELb0EN4cute5tupleIJNS5_1CILi128EEENS7_ILi64EEENS7_ILi192EEEEEELi192ENS_10bfloat16_tEfNS_4arch4Sm80ELb0ELb1ELb1ELb1ELb1ELb1ELb1ELb1EEENS1_21CollectiveEpilogueFwdINS6_IJS8_SA_S9_EEENS6_IJNS7_ILi1EEESI_SI_EEESC_SE_Li256ELb1ELb1ELb1ELb0EEENS1_36VarlenDynamicPersistentTileSchedulerILi128ELi64ELi256ELi256ELb1ELb1ELb0ELb1ELb0ELb1EEEEEEEEEvNT_6ParamsE)
        /*0764*/ 	.word	0x00000170


	//----- nvinfo : EIATTR_REGCOUNT
	.align		4
.L_326:
        /*0768*/ 	.byte	0x04, 0x2f
        /*076a*/ 	.short	(.L_328 - .L_327)
	.align		4
.L_327:
        /*076c*/ 	.word	index@(_ZN7cutlass13device_kernelIN5flash19enable_sm80_to_sm89INS1_16FlashAttnFwdSm80INS1_25CollectiveMainloopFwdSm80ILi8ELi1ELb0EN4cute5tupleIJNS5_1CILi128EEENS7_ILi64EEENS7_ILi192EEEEEELi192ENS_10bfloat16_tEfNS_4arch4Sm80ELb0ELb1ELb1ELb1ELb1ELb0ELb1ELb1EEENS1_21CollectiveEpilogueFwdINS6_IJS8_SA_S9_EEENS6_IJNS7_ILi1EEESI_SI_EEESC_SE_Li256ELb1ELb1ELb1ELb0EEENS1_36VarlenDynamicPersistentTileSchedulerILi128ELi64ELi256ELi256ELb1ELb1ELb0ELb1ELb0ELb1EEEEEEEEEvNT_6ParamsE)
        /*0770*/ 	.word	0x000000ff


	//----- nvinfo : EIATTR_FRAME_SIZE
	.align		4
.L_328:
        /*0774*/ 	.byte	0x04, 0x11
        /*0776*/ 	.short	(.L_330 - .L_329)
	.align		4
.L_329:
        /*0778*/ 	.word	index@($__internal_11_$__cuda_sm70_votesync_ballot)
        /*077c*/ 	.word	0x00000000


	//----- nvinfo : EIATTR_FRAME_SIZE
	.align		4
.L_330:
        /*0780*/ 	.byte	0x04, 0x11
        /*0782*/ 	.short	(.L_332 - .L_331)
	.align		4
.L_331:
        /*0784*/ 	.word	index@($__internal_10_$__cuda_sm70_shflsync_up_p)
        /*0788*/ 	.word	0x00000000


	//----- nvinfo : EIATTR_FRAME_SIZE
	.align		4
.L_332:
        /*078c*/ 	.byte	0x04, 0x11
        /*078e*/ 	.short	(.L_334 - .L_333)
	.align		4
.L_333:
        /*0790*/ 	.word	index@($__internal_9_$__cuda_sm70_shflsync_idx_p)
        /*0794*/ 	.word	0x00000000


	//----- nvinfo : EIATTR_FRAME_SIZE
	.align		4
.L_334:
        /*0798*/ 	.byte	0x04, 0x11
        /*079a*/ 	.short	(.L_336 - .L_335)
	.align		4
.L_335:
        /*079c*/ 	.word	index@($__internal_8_$__cuda_sm70_shflsync_bfly_p)
        /*07a0*/ 	.word	0x00000000


	//----- nvinfo : EIATTR_FRAME_SIZE
	.align		4
.L_336:
        /*07a4*/ 	.byte	0x04, 0x11
        /*07a6*/ 	.short	(.L_338 - .L_337)
	.align		4
.L_337:
        /*07a8*/ 	.word	index@(_ZN7cutlass13device_kernelIN5flash19enable_sm80_to_sm89INS1_16FlashAttnFwdSm80INS1_25CollectiveMainloopFwdSm80ILi8ELi1ELb0EN4cute5tupleIJNS5_1CILi128EEENS7_ILi64EEENS7_ILi192EEEEEELi192ENS_10bfloat16_tEfNS_4arch4Sm80ELb0ELb1ELb1ELb1ELb1ELb0ELb1ELb1EEENS1_21CollectiveEpilogueFwdINS6_IJS8_SA_S9_EEENS6_IJNS7_ILi1EEESI_SI_EEESC_SE_Li256ELb1ELb1ELb1ELb0EEENS1_36VarlenDynamicPersistentTileSchedulerILi128ELi64ELi256ELi256ELb1ELb1ELb0ELb1ELb0ELb1EEEEEEEEEvNT_6ParamsE)
        /*07ac*/ 	.word	0x00000018


	//----- nvinfo : EIATTR_REGCOUNT
	.align		4
.L_338:
        /*07b0*/ 	.byte	0x04, 0x2f
        /*07b2*/ 	.short	(.L_340 - .L_339)
	.align		4
.L_339:
        /*07b4*/ 	.word	index@(_ZN7cutlass13device_kernelIN5flash19enable_sm80_to_sm89INS1_16FlashAttnFwdSm80INS1_25CollectiveMainloopFwdSm80ILi8ELi1ELb0EN4cute5tupleIJNS5_1CILi128EEENS7_ILi64EEENS7_ILi192EEEEEELi192ENS_10bfloat16_tEfNS_4arch4Sm80ELb0ELb1ELb1ELb0ELb1ELb0ELb1ELb1EEENS1_21CollectiveEpilogueFwdINS6_IJS8_SA_S9_EEENS6_IJNS7_ILi1EEESI_SI_EEESC_SE_Li256ELb0ELb1ELb1ELb0EEENS1_19SingleTileSchedulerILb0ELb1ELb1ELi128EEEEEEEEEvNT_6ParamsE)
        /*07b8*/ 	.word	0x000000ff


	//----- nvinfo : EIATTR_FRAME_SIZE
	.align		4
.L_340:
        /*07bc*/ 	.byte	0x04, 0x11
        /*07be*/ 	.short	(.L_342 - .L_341)
	.align		4
.L_341:
        /*07c0*/ 	.word	index@(_ZN7cutlass13device_kernelIN5flash19enable_sm80_to_sm89INS1_16FlashAttnFwdSm80INS1_25CollectiveMainloopFwdSm80ILi8ELi1ELb0EN4cute5tupleIJNS5_1CILi128EEENS7_ILi64EEENS7_ILi192EEEEEELi192ENS_10bfloat16_tEfNS_4arch4Sm80ELb0ELb1ELb1ELb0ELb1ELb0ELb1ELb1EEENS1_21CollectiveEpilogueFwdINS6_IJS8_SA_S9_EEENS6_IJNS7_ILi1EEESI_SI_EEESC_SE_Li256ELb0ELb1ELb1ELb0EEENS1_19SingleTileSchedulerILb0ELb1ELb1ELi128EEEEEEEEEvNT_6ParamsE)
        /*07c4*/ 	.word	0x00000000


	//----- nvinfo : EIATTR_REGCOUNT
	.align		4
.L_342:
        /*07c8*/ 	.byte	0x04, 0x2f
        /*07ca*/ 	.short	(.L_344 - .L_343)
	.align		4
.L_343:
        /*07cc*/ 	.word	index@(_ZN7cutlass13device_kernelIN5flash19enable_sm80_to_sm89INS1_16FlashAttnFwdSm80INS1_25CollectiveMainloopFwdSm80ILi8ELi1ELb0EN4cute5tupleIJNS5_1CILi128EEENS7_ILi64EEENS7_ILi192EEEEEELi192ENS_10bfloat16_tEfNS_4arch4Sm80ELb0ELb0ELb1ELb1ELb1ELb1ELb1ELb1EEENS1_21CollectiveEpilogueFwdINS6_IJS8_SA_S9_EEENS6_IJNS7_ILi1EEESI_SI_EEESC_SE_Li256ELb1ELb1ELb1ELb0EEENS1_36VarlenDynamicPersistentTileSchedulerILi128ELi64ELi256ELi256ELb1ELb1ELb0ELb0ELb1ELb1EEEEEEEEEvNT_6ParamsE)
        /*07d0*/ 	.word	0x000000ff


	//----- nvinfo : EIATTR_FRAME_SIZE
	.align		4
.L_344:
        /*07d4*/ 	.byte	0x04, 0x11
        /*07d6*/ 	.short	(.L_346 - .L_345)
	.align		4
.L_345:
        /*07d8*/ 	.word	index@($__internal_7_$__cuda_sm70_votesync_ballot)
        /*07dc*/ 	.word	0x00000000


	//----- nvinfo : EIATTR_FRAME_SIZE
	.align		4
.L_346:
        /*07e0*/ 	.byte	0x04, 0x11
        /*07e2*/ 	.short	(.L_348 - .L_347)
	.align		4
.L_347:
        /*07e4*/ 	.word	index@($__internal_6_$__cuda_sm70_shflsync_up_p)
        /*07e8*/ 	.word	0x00000000


	//----- nvinfo : EIATTR_FRAME_SIZE
	.align		4
.L_348:
        /*07ec*/ 	.byte	0x04, 0x11
        /*07ee*/ 	.short	(.L_350 - .L_349)
	.align		4
.L_349:
        /*07f0*/ 	.word	index@($__internal_5_$__cuda_sm70_shflsync_idx_p)
        /*07f4*/ 	.word	0x00000000


	//----- nvinfo : EIATTR_FRAME_SIZE
	.align		4
.L_350:
        /*07f8*/ 	.byte	0x04, 0x11
        /*07fa*/ 	.short	(.L_352 - .L_351)
	.align		4
.L_351:
        /*07fc*/ 	.word	index@($__internal_4_$__cuda_sm70_shflsync_bfly_p)
        /*0800*/ 	.word	0x00000000


	//----- nvinfo : EIATTR_FRAME_SIZE
	.align		4
.L_352:
        /*0804*/ 	.byte	0x04, 0x11
        /*0806*/ 	.short	(.L_354 - .L_353)
	.align		4
.L_353:
        /*0808*/ 	.word	index@(_ZN7cutlass13device_kernelIN5flash19enable_sm80_to_sm89INS1_16FlashAttnFwdSm80INS1_25CollectiveMainloopFwdSm80ILi8ELi1ELb0EN4cute5tupleIJNS5_1CILi128EEENS7_ILi64EEENS7_ILi192EEEEEELi192ENS_10bfloat16_tEfNS_4arch4Sm80ELb0ELb0ELb1ELb1ELb1ELb1ELb1ELb1EEENS1_21CollectiveEpilogueFwdINS6_IJS8_SA_S9_EEENS6_IJNS7_ILi1EEESI_SI_EEESC_SE_Li256ELb1ELb1ELb1ELb0EEENS1_36VarlenDynamicPersistentTileSchedulerILi128ELi64ELi256ELi256ELb1ELb1ELb0ELb0ELb1ELb1EEEEEEEEEvNT_6ParamsE)
        /*080c*/ 	.word	0x00000060


	//----- nvinfo : EIATTR_REGCOUNT
	.align		4
.L_354:
        /*0810*/ 	.byte	0x04, 0x2f
        /*0812*/ 	.short	(.L_356 - .L_355)
	.align		4
.L_355:
        /*0814*/ 	.word	index@(_ZN7cutlass13device_kernelIN5flash19enable_sm80_to_sm89INS1_16FlashAttnFwdSm80INS1_25CollectiveMainloopFwdSm80ILi8ELi1ELb0EN4cute5tupleIJNS5_1CILi128EEENS7_ILi64EEENS7_ILi192EEEEEELi192ENS_10bfloat16_tEfNS_4arch4Sm80ELb0ELb0ELb1ELb1ELb1ELb0ELb1ELb1EEENS1_21CollectiveEpilogueFwdINS6_IJS8_SA_S9_EEENS6_IJNS7_ILi1EEESI_SI_EEESC_SE_Li256ELb1ELb1ELb1ELb0EEENS1_36VarlenDynamicPersistentTileSchedulerILi128ELi64ELi256ELi256ELb1ELb1ELb0ELb0ELb1ELb1EEEEEEEEEvNT_6ParamsE)
        /*0818*/ 	.word	0x000000ff


	//----- nvinfo : EIATTR_FRAME_SIZE
	.align		4
.L_356:
        /*081c*/ 	.byte	0x04, 0x11
        /*081e*/ 	.short	(.L_358 - .L_357)
	.align		4
.L_357:
        /*0820*/ 	.word	index@($__internal_3_$__cuda_sm70_votesync_ballot)
        /*0824*/ 	.word	0x00000000


	//----- nvinfo : EIATTR_FRAME_SIZE
	.align		4
.L_358:
        /*0828*/ 	.byte	0x04, 0x11
        /*082a*/ 	.short	(.L_360 - .L_359)
	.align		4
.L_359:
        /*082c*/ 	.word	index@($__internal_2_$__cuda_sm70_shflsync_up_p)
        /*0830*/ 	.word	0x00000000


	//----- nvinfo : EIATTR_FRAME_SIZE
	.align		4
.L_360:
        /*0834*/ 	.byte	0x04, 0x11
        /*0836*/ 	.short	(.L_362 - .L_361)
	.align		4
.L_361:
        /*0838*/ 	.word	index@($__internal_1_$__cuda_sm70_shflsync_idx_p)
        /*083c*/ 	.word	0x00000000


	//----- nvinfo : EIATTR_FRAME_SIZE
	.align		4
.L_362:
        /*0840*/ 	.byte	0x04, 0x11
        /*0842*/ 	.short	(.L_364 - .L_363)
	.align		4
.L_363:
        /*0844*/ 	.word	index@($__internal_0_$__cuda_sm70_shflsync_bfly_p)
        /*0848*/ 	.word	0x00000000


	//----- nvinfo : EIATTR_FRAME_SIZE
	.align		4
.L_364:
        /*084c*/ 	.byte	0x04, 0x11
        /*084e*/ 	.short	(.L_366 - .L_365)
	.align		4
.L_365:
        /*0850*/ 	.word	index@(_ZN7cutlass13device_kernelIN5flash19enable_sm80_to_sm89INS1_16FlashAttnFwdSm80INS1_25CollectiveMainloopFwdSm80ILi8ELi1ELb0EN4cute5tupleIJNS5_1CILi128EEENS7_ILi64EEENS7_ILi192EEEEEELi192ENS_10bfloat16_tEfNS_4arch4Sm80ELb0ELb0ELb1ELb1ELb1ELb0ELb1ELb1EEENS1_21CollectiveEpilogueFwdINS6_IJS8_SA_S9_EEENS6_IJNS7_ILi1EEESI_SI_EEESC_SE_Li256ELb1ELb1ELb1ELb0EEENS1_36VarlenDynamicPersistentTileSchedulerILi128ELi64ELi256ELi256ELb1ELb1ELb0ELb0ELb1ELb1EEEEEEEEEvNT_6ParamsE)
        /*0854*/ 	.word	0x00000010


	//----- nvinfo : EIATTR_REGCOUNT
	.align		4
.L_366:
        /*0858*/ 	.byte	0x04, 0x2f
        /*085a*/ 	.short	(.L_368 - .L_367)
	.align		4
.L_367:
        /*085c*/ 	.word	index@(_ZN7cutlass13device_kernelIN5flash19enable_sm80_to_sm89INS1_16FlashAttnFwdSm80INS1_25CollectiveMainloopFwdSm80ILi8ELi1ELb0EN4cute5tupleIJNS5_1CILi128EEENS7_ILi64EEENS7_ILi192EEEEEELi192ENS_10bfloat16_tEfNS_4arch4Sm80ELb0ELb0ELb1ELb0ELb1ELb0ELb1ELb1EEENS1_21CollectiveEpilogueFwdINS6_IJS8_SA_S9_EEENS6_IJNS7_ILi1EEESI_SI_EEESC_SE_Li256ELb0ELb1ELb1ELb0EEENS1_19SingleTileSchedulerILb0ELb1ELb1ELi128EEEEEEEEEvNT_6ParamsE)
        /*0860*/ 	.word	0x000000fc


	//----- nvinfo : EIATTR_FRAME_SIZE
	.align		4
.L_368:
        /*0864*/ 	.byte	0x04, 0x11
        /*0866*/ 	.short	(.L_370 - .L_369)
	.align		4
.L_369:
        /*0868*/ 	.word	index@(_ZN7cutlass13device_kernelIN5flash19enable_sm80_to_sm89INS1_16FlashAttnFwdSm80INS1_25CollectiveMainloopFwdSm80ILi8ELi1ELb0EN4cute5tupleIJNS5_1CILi128EEENS7_ILi64EEENS7_ILi192EEEEEELi192ENS_10bfloat16_tEfNS_4arch4Sm80ELb0ELb0ELb1ELb0ELb1ELb0ELb1ELb1EEENS1_21CollectiveEpilogueFwdINS6_IJS8_SA_S9_EEENS6_IJNS7_ILi1EEESI_SI_EEESC_SE_Li256ELb0ELb1ELb1ELb0EEENS1_19SingleTileSchedulerILb0ELb1ELb1ELi128EEEEEEEEEvNT_6ParamsE)
        /*086c*/ 	.word	0x00000000


	//----- nvinfo : EIATTR_MIN_STACK_SIZE
	.align		4
.L_370:
        /*0870*/ 	.byte	0x04, 0x12
        /*0872*/ 	.short	(.L_372 - .L_371)
	.align		4
.L_371:
        /*0874*/ 	.word	index@(_ZN7cutlass13device_kernelIN5flash19enable_sm80_to_sm89INS1_16FlashAttnFwdSm80INS1_25CollectiveMainloopFwdSm80ILi8ELi1ELb0EN4cute5tupleIJNS5_1CILi128EEENS7_ILi64EEENS7_ILi192EEEEEELi192ENS_10bfloat16_tEfNS_4arch4Sm80ELb0ELb0ELb1ELb0ELb1ELb0ELb1ELb1EEENS1_21CollectiveEpilogueFwdINS6_IJS8_SA_S9_EEENS6_IJNS7_ILi1EEESI_SI_EEESC_SE_Li256ELb0ELb1ELb1ELb0EEENS1_19SingleTileSchedulerILb0ELb1ELb1ELi128EEEEEEEEEvNT_6ParamsE)
        /*0878*/ 	.word	0x00000000


	//----- nvinfo : EIATTR_MIN_STACK_SIZE
	.align		4
.L_372:
        /*087c*/ 	.byte	0x04, 0x12
        /*087e*/ 	.short	(.L_374 - .L_373)
	.align		4
.L_373:
        /*0880*/ 	.word	index@(_ZN7cutlass13device_kernelIN5flash19enable_sm80_to_sm89INS1_16FlashAttnFwdSm80INS1_25CollectiveMainloopFwdSm80ILi8ELi1ELb0EN4cute5tupleIJNS5_1CILi128EEENS7_ILi64EEENS7_ILi192EEEEEELi192ENS_10bfloat16_tEfNS_4arch4Sm80ELb0ELb0ELb1ELb1ELb1ELb0ELb1ELb1EEENS1_21CollectiveEpilogueFwdINS6_IJS8_SA_S9_EEENS6_IJNS7_ILi1EEESI_SI_EEESC_SE_Li256ELb1ELb1ELb1ELb0EEENS1_36VarlenDynamicPersistentTileSchedulerILi128ELi64ELi256ELi256ELb1ELb1ELb0ELb0ELb1ELb1EEEEEEEEEvNT_6ParamsE)
        /*0884*/ 	.word	0x00000010


	//----- nvinfo : EIATTR_MIN_STACK_SIZE
	.align		4
.L_374:
        /*0888*/ 	.byte	0x04, 0x12
        /*088a*/ 	.short	(.L_376 - .L_375)
	.align		4
.L_375:
        /*088c*/ 	.word	index@(_ZN7cutlass13device_kernelIN5flash19enable_sm80_to_sm89INS1_16FlashAttnFwdSm80INS1_25CollectiveMainloopFwdSm80ILi8ELi1ELb0EN4cute5tupleIJNS5_1CILi128EEENS7_ILi64EEENS7_ILi192EEEEEELi192ENS_10bfloat16_tEfNS_4arch4Sm80ELb0ELb0ELb1ELb1ELb1ELb1ELb1ELb1EEENS1_21CollectiveEpilogueFwdINS6_IJS8_SA_S9_EEENS6_IJNS7_ILi1EEESI_SI_EEESC_SE_Li256ELb1ELb1ELb1ELb0EEENS1_36VarlenDynamicPersistentTileSchedulerILi128ELi64ELi256ELi256ELb1ELb1ELb0ELb0ELb1ELb1EEEEEEEEEvNT_6ParamsE)
        /*0890*/ 	.word	0x00000060


	//----- nvinfo : EIATTR_MIN_STACK_SIZE
	.align		4
.L_376:
        /*0894*/ 	.byte	0x04, 0x12
        /*0896*/ 	.short	(.L_378 - .L_377)
	.align		4
.L_377:
        /*0898*/ 	.word	index@(_ZN7cutlass13device_kernelIN5flash19enable_sm80_to_sm89INS1_16FlashAttnFwdSm80INS1_25CollectiveMainloopFwdSm80ILi8ELi1ELb0EN4cute5tupleIJNS5_1CILi128EEENS7_ILi64EEENS7_ILi192EEEEEELi192ENS_10bfloat16_tEfNS_4arch4Sm80ELb0ELb1ELb1ELb0ELb1ELb0ELb1ELb1EEENS1_21CollectiveEpilogueFwdINS6_IJS8_SA_S9_EEENS6_IJNS7_ILi1EEESI_SI_EEESC_SE_Li256ELb0ELb1ELb1ELb0EEENS1_19SingleTileSchedulerILb0ELb1ELb1ELi128EEEEEEEEEvNT_6ParamsE)
        /*089c*/ 	.word	0x00000000


	//----- nvinfo : EIATTR_MIN_STACK_SIZE
	.align		4
.L_378:
        /*08a0*/ 	.byte	0x04, 0x12
        /*08a2*/ 	.short	(.L_380 - .L_379)
	.align		4
.L_379:
        /*08a4*/ 	.word	index@(_ZN7cutlass13device_kernelIN5flash19enable_sm80_to_sm89INS1_16FlashAttnFwdSm80INS1_25CollectiveMainloopFwdSm80ILi8ELi1ELb0EN4cute5tupleIJNS5_1CILi128EEENS7_ILi64EEENS7_ILi192EEEEEELi192ENS_10bfloat16_tEfNS_4arch4Sm80ELb0ELb1ELb1ELb1ELb1ELb0ELb1ELb1EEENS1_21CollectiveEpilogueFwdINS6_IJS8_SA_S9_EEENS6_IJNS7_ILi1EEESI_SI_EEESC_SE_Li256ELb1ELb1ELb1ELb0EEENS1_36VarlenDynamicPersistentTileSchedulerILi128ELi64ELi256ELi256ELb1ELb1ELb0ELb1ELb0ELb1EEEEEEEEEvNT_6ParamsE)
        /*08a8*/ 	.word	0x00000018


	//----- nvinfo : EIATTR_MIN_STACK_SIZE
	.align		4
.L_380:
        /*08ac*/ 	.byte	0x04, 0x12
        /*08ae*/ 	.short	(.L_382 - .L_381)
	.align		4
.L_381:
        /*08b0*/ 	.word	index@(_ZN7cutlass13device_kernelIN5flash19enable_sm80_to_sm89INS1_16FlashAttnFwdSm80INS1_25CollectiveMainloopFwdSm80ILi8ELi1ELb0EN4cute5tupleIJNS5_1CILi128EEENS7_ILi64EEENS7_ILi192EEEEEELi192ENS_10bfloat16_tEfNS_4arch4Sm80ELb0ELb1ELb1ELb1ELb1ELb1ELb1ELb1EEENS1_21CollectiveEpilogueFwdINS6_IJS8_SA_S9_EEENS6_IJNS7_ILi1EEESI_SI_EEESC_SE_Li256ELb1ELb1ELb1ELb0EEENS1_36VarlenDynamicPersistentTileSchedulerILi128ELi64ELi256ELi256ELb1ELb1ELb0ELb1ELb0ELb1EEEEEEEEEvNT_6ParamsE)
        /*08b4*/ 	.word	0x00000170


	//----- nvinfo : EIATTR_MIN_STACK_SIZE
	.align		4
.L_382:
        /*08b8*/ 	.byte	0x04, 0x12
        /*08ba*/ 	.short	(.L_384 - .L_383)
	.align		4
.L_383:
        /*08bc*/ 	.word	index@(_ZN7cutlass13device_kernelIN5flash19enable_sm80_to_sm89INS1_16FlashAttnFwdSm80INS1_25CollectiveMainloopFwdSm80ILi8ELi1ELb0EN4cute5tupleIJNS5_1CILi128EEENS7_ILi64EEENS7_ILi192EEEEEELi192ENS_10bfloat16_tEfNS_4arch4Sm80ELb1ELb0ELb1ELb0ELb1ELb0ELb1ELb1EEENS1_21CollectiveEpilogueFwdINS6_IJS8_SA_S9_EEENS6_IJNS7_ILi1EEESI_SI_EEESC_SE_Li256ELb0ELb1ELb1ELb0EEENS1_30DynamicPersistentTileSchedulerILi256ELi256ELb1ELb1ELb0EEEEEEEEEvNT_6ParamsE)
        /*08c0*/ 	.word	0x00000010


	//----- nvinfo : EIATTR_MIN_STACK_SIZE
	.align		4
.L_384:
        /*08c4*/ 	.byte	0x04, 0x12
        /*08c6*/ 	.short	(.L_386 - .L_385)
	.align		4
.L_385:
        /*08c8*/ 	.word	index@(_ZN7cutlass13device_kernelIN5flash19enable_sm80_to_sm89INS1_16FlashAttnFwdSm80INS1_25CollectiveMainloopFwdSm80ILi8ELi1ELb0EN4cute5tupleIJNS5_1CILi128EEENS7_ILi64EEENS7_ILi192EEEEEELi192ENS_10bfloat16_tEfNS_4arch4Sm80ELb1ELb0ELb1ELb1ELb1ELb0ELb1ELb1EEENS1_21CollectiveEpilogueFwdINS6_IJS8_SA_S9_EEENS6_IJNS7_ILi1EEESI_SI_EEESC_SE_Li256ELb1ELb1ELb1ELb0EEENS1_36VarlenDynamicPersistentTileSchedulerILi128ELi64ELi256ELi256ELb1ELb1ELb0ELb1ELb1ELb1EEEEEEEEEvNT_6ParamsE)
        /*08cc*/ 	.word	0x00000018


	//----- nvinfo : EIATTR_MIN_STACK_SIZE
	.align		4
.L_386:
        /*08d0*/ 	.byte	0x04, 0x12
        /*08d2*/ 	.short	(.L_388 - .L_387)
	.align		4
.L_387:
        /*08d4*/ 	.word	index@(_ZN7cutlass13device_kernelIN5flash19enable_sm80_to_sm89INS1_16FlashAttnFwdSm80INS1_25CollectiveMainloopFwdSm80ILi8ELi1ELb0EN4cute5tupleIJNS5_1CILi128EEENS7_ILi64EEENS7_ILi192EEEEEELi192ENS_10bfloat16_tEfNS_4arch4Sm80ELb1ELb0ELb1ELb1ELb1ELb1ELb1ELb1EEENS1_21CollectiveEpilogueFwdINS6_IJS8_SA_S9_EEENS6_IJNS7_ILi1EEESI_SI_EEESC_SE_Li256ELb1ELb1ELb1ELb0EEENS1_36VarlenDynamicPersistentTileSchedulerILi128ELi64ELi256ELi256ELb1ELb1ELb0ELb1ELb1ELb1EEEEEEEEEvNT_6ParamsE)
        /*08d8*/ 	.word	0x00000060


	//----- nvinfo : EIATTR_MIN_STACK_SIZE
	.align		4
.L_388:
        /*08dc*/ 	.byte	0x04, 0x12
        /*08de*/ 	.short	(.L_390 - .L_389)
	.align		4
.L_389:
        /*08e0*/ 	.word	index@(_ZN7cutlass13device_kernelIN5flash19enable_sm80_to_sm89INS1_16FlashAttnFwdSm80INS1_25CollectiveMainloopFwdSm80ILi8ELi2ELb0EN4cute5tupleIJNS5_1CILi128EEENS7_ILi64EEENS7_ILi192EEEEEELi192ENS_10bfloat16_tEfNS_4arch4Sm80ELb0ELb0ELb1ELb0ELb1ELb0ELb1ELb1EEENS1_21CollectiveEpilogueFwdINS6_IJS8_SA_S9_EEENS6_IJNS7_ILi1EEESI_SI_EEESC_SE_Li256ELb0ELb1ELb1ELb0EEENS1_19SingleTileSchedulerILb0ELb1ELb1ELi128EEEEEEEEEvNT_6ParamsE)
        /*08e4*/ 	.word	0x00000000


	//----- nvinfo : EIATTR_MIN_STACK_SIZE
	.align		4
.L_390:
        /*08e8*/ 	.byte	0x04, 0x12
        /*08ea*/ 	.short	(.L_392 - .L_391)
	.align		4
.L_391:
        /*08ec*/ 	.word	index@(_ZN7cutlass13device_kernelIN5flash19enable_sm80_to_sm89INS1_16FlashAttnFwdSm80INS1_25CollectiveMainloopFwdSm80ILi8ELi2ELb0EN4cute5tupleIJNS5_1CILi128EEENS7_ILi64EEENS7_ILi192EEEEEELi192ENS_10bfloat16_tEfNS_4arch4Sm80ELb0ELb0ELb1ELb1ELb1ELb0ELb1ELb1EEENS1_21CollectiveEpilogueFwdINS6_IJS8_SA_S9_EEENS6_IJNS7_ILi1EEESI_SI_EEESC_SE_Li256ELb1ELb1ELb1ELb0EEENS1_36VarlenDynamicPersistentTileSchedulerILi128ELi64ELi256ELi256ELb1ELb1ELb0ELb0ELb1ELb1EEEEEEEEEvNT_6ParamsE)
        /*08f0*/ 	.word	0x00000010


	//----- nvinfo : EIATTR_MIN_STACK_SIZE
	.align		4
.L_392:
        /*08f4*/ 	.byte	0x04, 0x12
        /*08f6*/ 	.short	(.L_394 - .L_393)
	.align		4
.L_393:
        /*08f8*/ 	.word	index@(_ZN7cutlass13device_kernelIN5flash19enable_sm80_to_sm89INS1_16FlashAttnFwdSm80INS1_25CollectiveMainloopFwdSm80ILi8ELi2ELb0EN4cute5tupleIJNS5_1CILi128EEENS7_ILi64EEENS7_ILi192EEEEEELi192ENS_10bfloat16_tEfNS_4arch4Sm80ELb0ELb0ELb1ELb1ELb1ELb1ELb1ELb1EEENS1_21CollectiveEpilogueFwdINS6_IJS8_SA_S9_EEENS6_IJNS7_ILi1EEESI_SI_EEESC_SE_Li256ELb1ELb1ELb1ELb0EEENS1_36VarlenDynamicPersistentTileSchedulerILi128ELi64ELi256ELi256ELb1ELb1ELb0ELb0ELb1ELb1EEEEEEEEEvNT_6ParamsE)
        /*08fc*/ 	.word	0x00000050


	//----- nvinfo : EIATTR_MIN_STACK_SIZE
	.align		4
.L_394:
        /*0900*/ 	.byte	0x04, 0x12
        /*0902*/ 	.short	(.L_396 - .L_395)
	.align		4
.L_395:
        /*0904*/ 	.word	index@(_ZN7cutlass13device_kernelIN5flash19enable_sm80_to_sm89INS1_16FlashAttnFwdSm80INS1_25CollectiveMainloopFwdSm80ILi8ELi2ELb0EN4cute5tupleIJNS5_1CILi128EEENS7_ILi64EEENS7_ILi192EEEEEELi192ENS_10bfloat16_tEfNS_4arch4Sm80ELb0ELb1ELb1ELb0ELb1ELb0ELb1ELb1EEENS1_21CollectiveEpilogueFwdINS6_IJS8_SA_S9_EEENS6_IJNS7_ILi1EEESI_SI_EEESC_SE_Li256ELb0ELb1ELb1ELb0EEENS1_19SingleTileSchedulerILb0ELb1ELb1ELi128EEEEEEEEEvNT_6ParamsE)
        /*0908*/ 	.word	0x00000000


	//----- nvinfo : EIATTR_MIN_STACK_SIZE
	.align		4
.L_396:
        /*090c*/ 	.byte	0x04, 0x12
        /*090e*/ 	.short	(.L_398 - .L_397)
	.align		4
.L_397:
        /*0910*/ 	.word	index@(_ZN7cutlass13device_kernelIN5flash19enable_sm80_to_sm89INS1_16FlashAttnFwdSm80INS1_25CollectiveMainloopFwdSm80ILi8ELi2ELb0EN4cute5tupleIJNS5_1CILi128EEENS7_ILi64EEENS7_ILi192EEEEEELi192ENS_10bfloat16_tEfNS_4arch4Sm80ELb0ELb1ELb1ELb1ELb1ELb0ELb1ELb1EEENS1_21CollectiveEpilogueFwdINS6_IJS8_SA_S9_EEENS6_IJNS7_ILi1EEESI_SI_EEESC_SE_Li256ELb1ELb1ELb1ELb0EEENS1_36VarlenDynamicPersistentTileSchedulerILi128ELi64ELi256ELi256ELb1ELb1ELb0ELb1ELb0ELb1EEEEEEEEEvNT_6ParamsE)
        /*0914*/ 	.word	0x00000010


	//----- nvinfo : EIATTR_MIN_STACK_SIZE
	.align		4
.L_398:
        /*0918*/ 	.byte	0x04, 0x12
        /*091a*/ 	.short	(.L_400 - .L_399)
	.align		4
.L_399:
        /*091c*/ 	.word	index@(_ZN7cutlass13device_kernelIN5flash19enable_sm80_to_sm89INS1_16FlashAttnFwdSm80INS1_25CollectiveMainloopFwdSm80ILi8ELi2ELb0EN4cute5tupleIJNS5_1CILi128EEENS7_ILi64EEENS7_ILi192EEEEEELi192ENS_10bfloat16_tEfNS_4arch4Sm80ELb0ELb1ELb1ELb1ELb1ELb1ELb1ELb1EEENS1_21CollectiveEpilogueFwdINS6_IJS8_SA_S9_EEENS6_IJNS7_ILi1EEESI_SI_EEESC_SE_Li256ELb1ELb1ELb1ELb0EEENS1_36VarlenDynamicPersistentTileSchedulerILi128ELi64ELi256ELi256ELb1ELb1ELb0ELb1ELb0ELb1EEEEEEEEEvNT_6ParamsE)
        /*0920*/ 	.word	0x00000140


	//----- nvinfo : EIATTR_MIN_STACK_SIZE
	.align		4
.L_400:
        /*0924*/ 	.byte	0x04, 0x12
        /*0926*/ 	.short	(.L_402 - .L_401)
	.align		4
.L_401:
        /*0928*/ 	.word	index@(_ZN7cutlass13device_kernelIN5flash19enable_sm80_to_sm89INS1_16FlashAttnFwdSm80INS1_25CollectiveMainloopFwdSm80ILi8ELi2ELb0EN4cute5tupleIJNS5_1CILi128EEENS7_ILi64EEENS7_ILi192EEEEEELi192ENS_10bfloat16_tEfNS_4arch4Sm80ELb1ELb0ELb1ELb0ELb1ELb0ELb1ELb1EEENS1_21CollectiveEpilogueFwdINS6_IJS8_SA_S9_EEENS6_IJNS7_ILi1EEESI_SI_EEESC_SE_Li256ELb0ELb1ELb1ELb0EEENS1_30DynamicPersistentTileSchedulerILi256ELi256ELb1ELb1ELb0EEEEEEEEEvNT_6ParamsE)
        /*092c*/ 	.word	0x00000010


	//----- nvinfo : EIATTR_MIN_STACK_SIZE
	.align		4
.L_402:
        /*0930*/ 	.byte	0x04, 0x12
        /*0932*/ 	.short	(.L_404 - .L_403)
	.align		4
.L_403:
        /*0934*/ 	.word	index@(_ZN7cutlass13device_kernelIN5flash19enable_sm80_to_sm89INS1_16FlashAttnFwdSm80INS1_25CollectiveMainloopFwdSm80ILi8ELi2ELb0EN4cute5tupleIJNS5_1CILi128EEENS7_ILi64EEENS7_ILi192EEEEEELi192ENS_10bfloat16_tEfNS_4arch4Sm80ELb1ELb0ELb1ELb1ELb1ELb0ELb1ELb1EEENS1_21CollectiveEpilogueFwdINS6_IJS8_SA_S9_EEENS6_IJNS7_ILi1EEESI_SI_EEESC_SE_Li256ELb1ELb1ELb1ELb0EEENS1_36VarlenDynamicPersistentTileSchedulerILi128ELi64ELi256ELi256ELb1ELb1ELb0ELb1ELb1ELb1EEEEEEEEEvNT_6ParamsE)
        /*0938*/ 	.word	0x00000020


	//----- nvinfo : EIATTR_MIN_STACK_SIZE
	.align		4
.L_404:
        /*093c*/ 	.byte	0x04, 0x12
        /*093e*/ 	.short	(.L_406 - .L_405)
	.align		4
.L_405:
        /*0940*/ 	.word	index@(_ZN7cutlass13device_kernelIN5flash19enable_sm80_to_sm89INS1_16FlashAttnFwdSm80INS1_25CollectiveMainloopFwdSm80ILi8ELi2ELb0EN4cute5tupleIJNS5_1CILi128EEENS7_ILi64EEENS7_ILi192EEEEEELi192ENS_10bfloat16_tEfNS_4arch4Sm80ELb1ELb0ELb1ELb1ELb1ELb1ELb1ELb1EEENS1_21CollectiveEpilogueFwdINS6_IJS8_SA_S9_EEENS6_IJNS7_ILi1EEESI_SI_EEESC_SE_Li256ELb1ELb1ELb1ELb0EEENS1_36VarlenDynamicPersistentTileSchedulerILi128ELi64ELi256ELi256ELb1ELb1ELb0ELb1ELb1ELb1EEEEEEEEEvNT_6ParamsE)
        /*0944*/ 	.word	0x00000070


	//----- nvinfo : EIATTR_MIN_STACK_SIZE
	.align		4
.L_406:
        /*0948*/ 	.byte	0x04, 0x12
        /*094a*/ 	.short	(.L_408 - .L_407)
	.align		4
.L_407:
        /*094c*/ 	.word	index@(_ZN7cutlass13device_kernelIN5flash19enable_sm80_to_sm89INS1_16FlashAttnFwdSm80INS1_25CollectiveMainloopFwdSm80ILi8ELi1ELb0EN4cute5tupleIJNS5_1CILi128EEENS7_ILi64EEENS7_ILi192EEEEEELi192ENS_10bfloat16_tEfNS_4arch4Sm80ELb0ELb0ELb0ELb0ELb1ELb0ELb1ELb1EEENS1_21CollectiveEpilogueFwdINS6_IJS8_SA_S9_EEENS6_IJNS7_ILi1EEESI_SI_EEESC_SE_Li256ELb0ELb1ELb1ELb0EEENS1_19SingleTileSchedulerILb0ELb1ELb1ELi128EEEEEEEEEvNT_6ParamsE)
        /*0950*/ 	.word	0x00000000


	//----- nvinfo : EIATTR_MIN_STACK_SIZE
	.align		4
.L_408:
        /*0954*/ 	.byte	0x04, 0x12
        /*0956*/ 	.short	(.L_410 - .L_409)
	.align		4
.L_409:
        /*0958*/ 	.word	index@(_ZN7cutlass13device_kernelIN5flash19enable_sm80_to_sm89INS1_16FlashAttnFwdSm80INS1_25CollectiveMainloopFwdSm80ILi8ELi1ELb0EN4cute5tupleIJNS5_1CILi128EEENS7_ILi64EEENS7_ILi192EEEEEELi192ENS_10bfloat16_tEfNS_4arch4Sm80ELb0ELb0ELb0ELb1ELb1ELb0ELb1ELb1EEENS1_21CollectiveEpilogueFwdINS6_IJS8_SA_S9_EEENS6_IJNS7_ILi1EEESI_SI_EEESC_SE_Li256ELb1ELb1ELb1ELb0EEENS1_36VarlenDynamicPersistentTileSchedulerILi128ELi64ELi256ELi256ELb1ELb1ELb0ELb0ELb1ELb1EEEEEEEEEvNT_6ParamsE)
        /*095c*/ 	.word	0x00000018


	//----- nvinfo : EIATTR_MIN_STACK_SIZE
	.align		4
.L_410:
        /*0960*/ 	.byte	0x04, 0x12
        /*0962*/ 	.short	(.L_412 - .L_411)
	.align		4
.L_411:
        /*0964*/ 	.word	index@(_ZN7cutlass13device_kernelIN5flash19enable_sm80_to_sm89INS1_16FlashAttnFwdSm80INS1_25CollectiveMainloopFwdSm80ILi8ELi1ELb0EN4cute5tupleIJNS5_1CILi128EEENS7_ILi64EEENS7_ILi192EEEEEELi192ENS_10bfloat16_tEfNS_4arch4Sm80ELb0ELb0ELb0ELb1ELb1ELb1ELb1ELb1EEENS1_21CollectiveEpilogueFwdINS6_IJS8_SA_S9_EEENS6_IJNS7_ILi1EEESI_SI_EEESC_SE_Li256ELb1ELb1ELb1ELb0EEENS1_36VarlenDynamicPersistentTileSchedulerILi128ELi64ELi256ELi256ELb1ELb1ELb0ELb0ELb1ELb1EEEEEEEEEvNT_6ParamsE)
        /*0968*/ 	.word	0x00000060


	//----- nvinfo : EIATTR_MIN_STACK_SIZE
	.align		4
.L_412:
        /*096c*/ 	.byte	0x04, 0x12
        /*096e*/ 	.short	(.L_414 - .L_413)
	.align		4
.L_413:
        /*0970*/ 	.word	index@(_ZN7cutlass13device_kernelIN5flash19enable_sm80_to_sm89INS1_16FlashAttnFwdSm80INS1_25CollectiveMainloopFwdSm80ILi8ELi1ELb0EN4cute5tupleIJNS5_1CILi128EEENS7_ILi64EEENS7_ILi192EEEEEELi192ENS_10bfloat16_tEfNS_4arch4Sm80ELb0ELb1ELb0ELb0ELb1ELb0ELb1ELb1EEENS1_21CollectiveEpilogueFwdINS6_IJS8_SA_S9_EEENS6_IJNS7_ILi1EEESI_SI_EEESC_SE_Li256ELb0ELb1ELb1ELb0EEENS1_19SingleTileSchedulerILb0ELb1ELb1ELi128EEEEEEEEEvNT_6ParamsE)
        /*0974*/ 	.word	0x00000000


	//----- nvinfo : EIATTR_MIN_STACK_SIZE
	.align		4
.L_414:
        /*0978*/ 	.byte	0x04, 0x12
        /*097a*/ 	.short	(.L_416 - .L_415)
	.align		4
.L_415:
        /*097c*/ 	.word	index@(_ZN7cutlass13device_kernelIN5flash19enable_sm80_to_sm89INS1_16FlashAttnFwdSm80INS1_25CollectiveMainloopFwdSm80ILi8ELi1ELb0EN4cute5tupleIJNS5_1CILi128EEENS7_ILi64EEENS7_ILi192EEEEEELi192ENS_10bfloat16_tEfNS_4arch4Sm80ELb0ELb1ELb0ELb1ELb1ELb0ELb1ELb1EEENS1_21CollectiveEpilogueFwdINS6_IJS8_SA_S9_EEENS6_IJNS7_ILi1EEESI_SI_EEESC_SE_Li256ELb1ELb1ELb1ELb0EEENS1_36VarlenDynamicPersistentTileSchedulerILi128ELi64ELi256ELi256ELb1ELb1ELb0ELb1ELb0ELb1EEEEEEEEEvNT_6ParamsE)
        /*0980*/ 	.word	0x00000018


	//----- nvinfo : EIATTR_MIN_STACK_SIZE
	.align		4
.L_416:
        /*0984*/ 	.byte	0x04, 0x12
        /*0986*/ 	.short	(.L_418 - .L_417)
	.align		4
.L_417:
        /*0988*/ 	.word	index@(_ZN7cutlass13device_kernelIN5flash19enable_sm80_to_sm89INS1_16FlashAttnFwdSm80INS1_25CollectiveMainloopFwdSm80ILi8ELi1ELb0EN4cute5tupleIJNS5_1CILi128EEENS7_ILi64EEENS7_ILi192EEEEEELi192ENS_10bfloat16_tEfNS_4arch4Sm80ELb0ELb1ELb0ELb1ELb1ELb1ELb1ELb1EEENS1_21CollectiveEpilogueFwdINS6_IJS8_SA_S9_EEENS6_IJNS7_ILi1EEESI_SI_EEESC_SE_Li256ELb1ELb1ELb1ELb0EEENS1_36VarlenDynamicPersistentTileSchedulerILi128ELi64ELi256ELi256ELb1ELb1ELb0ELb1ELb0ELb1EEEEEEEEEvNT_6ParamsE)
        /*098c*/ 	.word	0x00000170


	//----- nvinfo : EIATTR_MIN_STACK_SIZE
	.align		4
.L_418:
        /*0990*/ 	.byte	0x04, 0x12
        /*0992*/ 	.short	(.L_420 - .L_419)
	.align		4
.L_419:
        /*0994*/ 	.word	index@(_ZN7cutlass13device_kernelIN5flash19enable_sm80_to_sm89INS1_16FlashAttnFwdSm80INS1_25CollectiveMainloopFwdSm80ILi8ELi1ELb0EN4cute5tupleIJNS5_1CILi128EEENS7_ILi64EEENS7_ILi192EEEEEELi192ENS_10bfloat16_tEfNS_4arch4Sm80ELb1ELb0ELb0ELb0ELb1ELb0ELb1ELb1EEENS1_21CollectiveEpilogueFwdINS6_IJS8_SA_S9_EEENS6_IJNS7_ILi1EEESI_SI_EEESC_SE_Li256ELb0ELb1ELb1ELb0EEENS1_30DynamicPersistentTileSchedulerILi256ELi256ELb1ELb1ELb0EEEEEEEEEvNT_6ParamsE)
        /*0998*/ 	.word	0x00000010


	//----- nvinfo : EIATTR_MIN_STACK_SIZE
	.align		4
.L_420:
        /*099c*/ 	.byte	0x04, 0x12
        /*099e*/ 	.short	(.L_422 - .L_421)
	.align		4
.L_421:
        /*09a0*/ 	.word	index@(_ZN7cutlass13device_kernelIN5flash19enable_sm80_to_sm89INS1_16FlashAttnFwdSm80INS1_25CollectiveMainloopFwdSm80ILi8ELi1ELb0EN4cute5tupleIJNS5_1CILi128EEENS7_ILi64EEENS7_ILi192EEEEEELi192ENS_10bfloat16_tEfNS_4arch4Sm80ELb1ELb0ELb0ELb1ELb1ELb0ELb1ELb1EEENS1_21CollectiveEpilogueFwdINS6_IJS8_SA_S9_EEENS6_IJNS7_ILi1EEESI_SI_EEESC_SE_Li256ELb1ELb1ELb1ELb0EEENS1_36VarlenDynamicPersistentTileSchedulerILi128ELi64ELi256ELi256ELb1ELb1ELb0ELb1ELb1ELb1EEEEEEEEEvNT_6ParamsE)
        /*09a4*/ 	.word	0x00000018


	//----- nvinfo : EIATTR_MIN_STACK_SIZE
	.align		4
.L_422:
        /*09a8*/ 	.byte	0x04, 0x12
        /*09aa*/ 	.short	(.L_424 - .L_423)
	.align		4
.L_423:
        /*09ac*/ 	.word	index@(_ZN7cutlass13device_kernelIN5flash19enable_sm80_to_sm89INS1_16FlashAttnFwdSm80INS1_25CollectiveMainloopFwdSm80ILi8ELi1ELb0EN4cute5tupleIJNS5_1CILi128EEENS7_ILi64EEENS7_ILi192EEEEEELi192ENS_10bfloat16_tEfNS_4arch4Sm80ELb1ELb0ELb0ELb1ELb1ELb1ELb1ELb1EEENS1_21CollectiveEpilogueFwdINS6_IJS8_SA_S9_EEENS6_IJNS7_ILi1EEESI_SI_EEESC_SE_Li256ELb1ELb1ELb1ELb0EEENS1_36VarlenDynamicPersistentTileSchedulerILi128ELi64ELi256ELi256ELb1ELb1ELb0ELb1ELb1ELb1EEEEEEEEEvNT_6ParamsE)
        /*09b0*/ 	.word	0x00000060


	//----- nvinfo : EIATTR_MIN_STACK_SIZE
	.align		4
.L_424:
        /*09b4*/ 	.byte	0x04, 0x12
        /*09b6*/ 	.short	(.L_426 - .L_425)
	.align		4
.L_425:
        /*09b8*/ 	.word	index@(_ZN7cutlass13device_kernelIN5flash19enable_sm80_to_sm89INS1_16FlashAttnFwdSm80INS1_25CollectiveMainloopFwdSm80ILi8ELi2ELb0EN4cute5tupleIJNS5_1CILi128EEENS7_ILi64EEENS7_ILi192EEEEEELi192ENS_10bfloat16_tEfNS_4arch4Sm80ELb0ELb0ELb0ELb0ELb1ELb0ELb1ELb1EEENS1_21CollectiveEpilogueFwdINS6_IJS8_SA_S9_EEENS6_IJNS7_ILi1EEESI_SI_EEESC_SE_Li256ELb0ELb1ELb1ELb0EEENS1_19SingleTileSchedulerILb0ELb1ELb1ELi128EEEEEEEEEvNT_6ParamsE)
        /*09bc*/ 	.word	0x00000000


	//----- nvinfo : EIATTR_MIN_STACK_SIZE
	.align		4
.L_426:
        /*09c0*/ 	.byte	0x04, 0x12
        /*09c2*/ 	.short	(.L_428 - .L_427)
	.align		4
.L_427:
        /*09c4*/ 	.word	index@(_ZN7cutlass13device_kernelIN5flash19enable_sm80_to_sm89INS1_16FlashAttnFwdSm80INS1_25CollectiveMainloopFwdSm80ILi8ELi2ELb0EN4cute5tupleIJNS5_1CILi128EEENS7_ILi64EEENS7_ILi192EEEEEELi192ENS_10bfloat16_tEfNS_4arch4Sm80ELb0ELb0ELb0ELb1ELb1ELb0ELb1ELb1EEENS1_21CollectiveEpilogueFwdINS6_IJS8_SA_S9_EEENS6_IJNS7_ILi1EEESI_SI_EEESC_SE_Li256ELb1ELb1ELb1ELb0EEENS1_36VarlenDynamicPersistentTileSchedulerILi128ELi64ELi256ELi256ELb1ELb1ELb0ELb0ELb1ELb1EEEEEEEEEvNT_6ParamsE)
        /*09c8*/ 	.word	0x00000010


	//----- nvinfo : EIATTR_MIN_STACK_SIZE
	.align		4
.L_428:
        /*09cc*/ 	.byte	0x04, 0x12
        /*09ce*/ 	.short	(.L_430 - .L_429)
	.align		4
.L_429:
        /*09d0*/ 	.word	index@(_ZN7cutlass13device_kernelIN5flash19enable_sm80_to_sm89INS1_16FlashAttnFwdSm80INS1_25CollectiveMainloopFwdSm80ILi8ELi2ELb0EN4cute5tupleIJNS5_1CILi128EEENS7_ILi64EEENS7_ILi192EEEEEELi192ENS_10bfloat16_tEfNS_4arch4Sm80ELb0ELb0ELb0ELb1ELb1ELb1ELb1ELb1EEENS1_21CollectiveEpilogueFwdINS6_IJS8_SA_S9_EEENS6_IJNS7_ILi1EEESI_SI_EEESC_SE_Li256ELb1ELb1ELb1ELb0EEENS1_36VarlenDynamicPersistentTileSchedulerILi128ELi64ELi256ELi256ELb1ELb1ELb0ELb0ELb1ELb1EEEEEEEEEvNT_6ParamsE)
        /*09d4*/ 	.word	0x00000050


	//----- nvinfo : EIATTR_MIN_STACK_SIZE
	.align		4
.L_430:
        /*09d8*/ 	.byte	0x04, 0x12
        /*09da*/ 	.short	(.L_432 - .L_431)
	.align		4
.L_431:
        /*09dc*/ 	.word	index@(_ZN7cutlass13device_kernelIN5flash19enable_sm80_to_sm89INS1_16FlashAttnFwdSm80INS1_25CollectiveMainloopFwdSm80ILi8ELi2ELb0EN4cute5tupleIJNS5_1CILi128EEENS7_ILi64EEENS7_ILi192EEEEEELi192ENS_10bfloat16_tEfNS_4arch4Sm80ELb0ELb1ELb0ELb0ELb1ELb0ELb1ELb1EEENS1_21CollectiveEpilogueFwdINS6_IJS8_SA_S9_EEENS6_IJNS7_ILi1EEESI_SI_EEESC_SE_Li256ELb0ELb1ELb1ELb0EEENS1_19SingleTileSchedulerILb0ELb1ELb1ELi128EEEEEEEEEvNT_6ParamsE)
        /*09e0*/ 	.word	0x00000000


	//----- nvinfo : EIATTR_MIN_STACK_SIZE
	.align		4
.L_432:
        /*09e4*/ 	.byte	0x04, 0x12
        /*09e6*/ 	.short	(.L_434 - .L_433)
	.align		4
.L_433:
        /*09e8*/ 	.word	index@(_ZN7cutlass13device_kernelIN5flash19enable_sm80_to_sm89INS1_16FlashAttnFwdSm80INS1_25CollectiveMainloopFwdSm80ILi8ELi2ELb0EN4cute5tupleIJNS5_1CILi128EEENS7_ILi64EEENS7_ILi192EEEEEELi192ENS_10bfloat16_tEfNS_4arch4Sm80ELb0ELb1ELb0ELb1ELb1ELb0ELb1ELb1EEENS1_21CollectiveEpilogueFwdINS6_IJS8_SA_S9_EEENS6_IJNS7_ILi1EEESI_SI_EEESC_SE_Li256ELb1ELb1ELb1ELb0EEENS1_36VarlenDynamicPersistentTileSchedulerILi128ELi64ELi256ELi256ELb1ELb1ELb0ELb1ELb0ELb1EEEEEEEEEvNT_6ParamsE)
        /*09ec*/ 	.word	0x00000010


	//----- nvinfo : EIATTR_MIN_STACK_SIZE
	.align		4
.L_434:
        /*09f0*/ 	.byte	0x04, 0x12
        /*09f2*/ 	.short	(.L_436 - .L_435)
	.align		4
.L_435:
        /*09f4*/ 	.word	index@(_ZN7cutlass13device_kernelIN5flash19enable_sm80_to_sm89INS1_16FlashAttnFwdSm80INS1_25CollectiveMainloopFwdSm80ILi8ELi2ELb0EN4cute5tupleIJNS5_1CILi128EEENS7_ILi64EEENS7_ILi192EEEEEELi192ENS_10bfloat16_tEfNS_4arch4Sm80ELb0ELb1ELb0ELb1ELb1ELb1ELb1ELb1EEENS1_21CollectiveEpilogueFwdINS6_IJS8_SA_S9_EEENS6_IJNS7_ILi1EEESI_SI_EEESC_SE_Li256ELb1ELb1ELb1ELb0EEENS1_36VarlenDynamicPersistentTileSchedulerILi128ELi64ELi256ELi256ELb1ELb1ELb0ELb1ELb0ELb1EEEEEEEEEvNT_6ParamsE)
        /*09f8*/ 	.word	0x00000130


	//----- nvinfo : EIATTR_MIN_STACK_SIZE
	.align		4
.L_436:
        /*09fc*/ 	.byte	0x04, 0x12
        /*09fe*/ 	.short	(.L_438 - .L_437)
	.align		4
.L_437:
        /*0a00*/ 	.word	index@(_ZN7cutlass13device_kernelIN5flash19enable_sm80_to_sm89INS1_16FlashAttnFwdSm80INS1_25CollectiveMainloopFwdSm80ILi8ELi2ELb0EN4cute5tupleIJNS5_1CILi128EEENS7_ILi64EEENS7_ILi192EEEEEELi192ENS_10bfloat16_tEfNS_4arch4Sm80ELb1ELb0ELb0ELb0ELb1ELb0ELb1ELb1EEENS1_21CollectiveEpilogueFwdINS6_IJS8_SA_S9_EEENS6_IJNS7_ILi1EEESI_SI_EEESC_SE_Li256ELb0ELb1ELb1ELb0EEENS1_30DynamicPersistentTileSchedulerILi256ELi256ELb1ELb1ELb0EEEEEEEEEvNT_6ParamsE)
        /*0a04*/ 	.word	0x00000010


	//----- nvinfo : EIATTR_MIN_STACK_SIZE
	.align		4
.L_438:
        /*0a08*/ 	.byte	0x04, 0x12
        /*0a0a*/ 	.short	(.L_440 - .L_439)
	.align		4
.L_439:
        /*0a0c*/ 	.word	index@(_ZN7cutlass13device_kernelIN5flash19enable_sm80_to_sm89INS1_16FlashAttnFwdSm80INS1_25CollectiveMainloopFwdSm80ILi8ELi2ELb0EN4cute5tupleIJNS5_1CILi128EEENS7_ILi64EEENS7_ILi192EEEEEELi192ENS_10bfloat16_tEfNS_4arch4Sm80ELb1ELb0ELb0ELb1ELb1ELb0ELb1ELb1EEENS1_21CollectiveEpilogueFwdINS6_IJS8_SA_S9_EEENS6_IJNS7_ILi1EEESI_SI_EEESC_SE_Li256ELb1ELb1ELb1ELb0EEENS1_36VarlenDynamicPersistentTileSchedulerILi128ELi64ELi256ELi256ELb1ELb1ELb0ELb1ELb1ELb1EEEEEEEEEvNT_6ParamsE)
        /*0a10*/ 	.word	0x00000020


	//----- nvinfo : EIATTR_MIN_STACK_SIZE
	.align		4
.L_440:
        /*0a14*/ 	.byte	0x04, 0x12
        /*0a16*/ 	.short	(.L_442 - .L_441)
	.align		4
.L_441:
        /*0a18*/ 	.word	index@(_ZN7cutlass13device_kernelIN5flash19enable_sm80_to_sm89INS1_16FlashAttnFwdSm80INS1_25CollectiveMainloopFwdSm80ILi8ELi2ELb0EN4cute5tupleIJNS5_1CILi128EEENS7_ILi64EEENS7_ILi192EEEEEELi192ENS_10bfloat16_tEfNS_4arch4Sm80ELb1ELb0ELb0ELb1ELb1ELb1ELb1ELb1EEENS1_21CollectiveEpilogueFwdINS6_IJS8_SA_S9_EEENS6_IJNS7_ILi1EEESI_SI_EEESC_SE_Li256ELb1ELb1ELb1ELb0EEENS1_36VarlenDynamicPersistentTileSchedulerILi128ELi64ELi256ELi256ELb1ELb1ELb0ELb1ELb1ELb1EEEEEEEEEvNT_6ParamsE)
        /*0a1c*/ 	.word	0x00000070
.L_442:


//--------------------- .nv.info._ZN7cutlass13device_kernelIN5flash19enable_sm80_to_sm89INS1_16FlashAttnFwdSm80INS1_25CollectiveMainloopFwdSm80ILi8ELi1ELb0EN4cute5tupleIJNS5_1CILi128EEENS7_ILi64EEENS7_ILi192EEEEEELi192ENS_10bfloat16_tEfNS_4arch4Sm80ELb0ELb0ELb1ELb0ELb1ELb0ELb1ELb1EEENS1_21CollectiveEpilogueFwdINS6_IJS8_SA_S9_EEENS6_IJNS7_ILi1EEESI_SI_EEESC_SE_Li256ELb0ELb1ELb1ELb0EEENS1_19SingleTileSchedulerILb0ELb1ELb1ELi128EEEEEEEEEvNT_6ParamsE --------------------------
	.section	.nv.info._ZN7cutlass13device_kernelIN5flash19enable_sm80_to_sm89INS1_16FlashAttnFwdSm80INS1_25CollectiveMainloopFwdSm80ILi8ELi1ELb0EN4cute5tupleIJNS5_1CILi128EEENS7_ILi64EEENS7_ILi192EEEEEELi192ENS_10bfloat16_tEfNS_4arch4Sm80ELb0ELb0ELb1ELb0ELb1ELb0ELb1ELb1EEENS1_21CollectiveEpilogueFwdINS6_IJS8_SA_S9_EEENS6_IJNS7_ILi1EEESI_SI_EEESC_SE_Li256ELb0ELb1ELb1ELb0EEENS1_19SingleTileSchedulerILb0ELb1ELb1ELi128EEEEEEEEEvNT_6ParamsE,"",@"SHT_CUDA_INFO"
	.sectionflags	@""
	.align	4


	//----- nvinfo : EIATTR_CUDA_API_VERSION
	.align		4
        /*0000*/ 	.byte	0x04, 0x37
        /*0002*/ 	.short	(.L_444 - .L_443)
.L_443:
        /*0004*/ 	.word	0x00000082


	//----- nvinfo : EIATTR_SW2861232_WAR
	.align		4
.L_444:
        /*0008*/ 	.byte	0x01, 0x35
	.zero		2


	//----- nvinfo : EIATTR_PARAM_CBANK
	.align		4
        /*000c*/ 	.byte	0x04, 0x0a
        /*000e*/ 	.short	(.L_446 - .L_445)
	.align		4
.L_445:
        /*0010*/ 	.word	index@(.nv.constant0._ZN7cutlass13device_kernelIN5flash19enable_sm80_to_sm89INS1_16FlashAttnFwdSm80INS1_25CollectiveMainloopFwdSm80ILi8ELi1ELb0EN4cute5tupleIJNS5_1CILi128EEENS7_ILi64EEENS7_ILi192EEEEEELi192ENS_10bfloat16_tEfNS_4arch4Sm80ELb0ELb0ELb1ELb0ELb1ELb0ELb1ELb1EEENS1_21CollectiveEpilogueFwdINS6_IJS8_SA_S9_EEENS6_IJNS7_ILi1EEESI_SI_EEESC_SE_Li256ELb0ELb1ELb1ELb0EEENS1_19SingleTileSchedulerILb0ELb1ELb1ELi128EEEEEEEEEvNT_6ParamsE)
        /*0014*/ 	.short	0x0160
        /*0016*/ 	.short	0x0418


	//----- nvinfo : EIATTR_CBANK_PARAM_SIZE
	.align		4
.L_446:
        /*0018*/ 	.byte	0x03, 0x19
        /*001a*/ 	.short	0x0418


	//----- nvinfo : EIATTR_KPARAM_INFO
	.align		4
        /*001c*/ 	.byte	0x04, 0x17
        /*001e*/ 	.short	(.L_448 - .L_447)
.L_447:
        /*0020*/ 	.word	0x00000000
        /*0024*/ 	.short	0x0000
        /*0026*/ 	.short	0x0000
        /*0028*/ 	.byte	0x00, 0xf0, 0x61, 0x10


	//----- nvinfo : EIATTR_MAXREG_COUNT
	.align		4
.L_448:
        /*002c*/ 	.byte	0x03, 0x1b
        /*002e*/ 	.short	0x00ff


	//----- nvinfo : EIATTR_NUM_BARRIERS
	.align		4
        /*0030*/ 	.byte	0x02, 0x4c
        /*0032*/ 	.byte	0x02
	.zero		1


	//----- nvinfo : EIATTR_MERCURY_ISA_VERSION
	.align		4
        /*0034*/ 	.byte	0x03, 0x5f
        /*0036*/ 	.short	0x0000


	//----- nvinfo : EIATTR_COOP_GROUP_MASK_REGIDS
	.align		4
        /*0038*/ 	.byte	0x04, 0x29
        /*003a*/ 	.short	(.L_450 - .L_449)


	//   ....[0]....
.L_449:
        /*003c*/ 	.word	0xffffffff


	//   ....[1]....
        /*0040*/ 	.word	0xffffffff


	//   ....[2]....
        /*0044*/ 	.word	0xffffffff


	//   ....[3]....
        /*0048*/ 	.word	0xffffffff


	//   ....[4]....
        /*004c*/ 	.word	0xffffffff


	//   ....[5]....
        /*0050*/ 	.word	0xffffffff


	//   ....[6]....
        /*0054*/ 	.word	0xffffffff


	//   ....[7]....
        /*0058*/ 	.word	0xffffffff


	//   ....[8]....
        /*005c*/ 	.word	0xffffffff


	//   ....[9]....
        /*0060*/ 	.word	0xffffffff


	//   ....[10]....
        /*0064*/ 	.word	0xffffffff


	//   ....[11]....
        /*0068*/ 	.word	0xffffffff


	//   ....[12]....
        /*006c*/ 	.word	0xffffffff


	//   ....[13]....
        /*0070*/ 	.word	0xffffffff


	//   ....[14]....
        /*0074*/ 	.word	0xffffffff


	//   ....[15]....
        /*0078*/ 	.word	0xffffffff


	//   ....[16]....
        /*007c*/ 	.word	0xffffffff


	//   ....[17]....
        /*0080*/ 	.word	0xffffffff


	//   ....[18]....
        /*0084*/ 	.word	0xffffffff


	//   ....[19]....
        /*0088*/ 	.word	0xffffffff


	//   ....[20]....
        /*008c*/ 	.word	0xffffffff


	//   ....[21]....
        /*0090*/ 	.word	0xffffffff


	//   ....[22]....
        /*0094*/ 	.word	0xffffffff


	//   ....[23]....
        /*0098*/ 	.word	0xffffffff


	//   ....[24]....
        /*009c*/ 	.word	0xffffffff


	//   ....[25]....
        /*00a0*/ 	.word	0xffffffff


	//   ....[26]....
        /*00a4*/ 	.word	0xffffffff


	//   ....[27]....
        /*00a8*/ 	.word	0xffffffff


	//   ....[28]....
        /*00ac*/ 	.word	0xffffffff


	//   ....[29]....
        /*00b0*/ 	.word	0xffffffff


	//   ....[30]....
        /*00b4*/ 	.word	0xffffffff


	//   ....[31]....
        /*00b8*/ 	.word	0xffffffff


	//   ....[32]....
        /*00bc*/ 	.word	0xffffffff


	//   ....[33]....
        /*00c0*/ 	.word	0xffffffff


	//   ....[34]....
        /*00c4*/ 	.word	0xffffffff


	//   ....[35]....
        /*00c8*/ 	.word	0xffffffff


	//   ....[36]....
        /*00cc*/ 	.word	0xffffffff


	//   ....[37]....
        /*00d0*/ 	.word	0xffffffff


	//   ....[38]....
        /*00d4*/ 	.word	0xffffffff


	//   ....[39]....
        /*00d8*/ 	.word	0xffffffff


	//   ....[40]....
        /*00dc*/ 	.word	0xffffffff


	//   ....[41]....
        /*00e0*/ 	.word	0xffffffff


	//   ....[42]....
        /*00e4*/ 	.word	0xffffffff


	//   ....[43]....
        /*00e8*/ 	.word	0xffffffff


	//   ....[44]....
        /*00ec*/ 	.word	0xffffffff


	//   ....[45]....
        /*00f0*/ 	.word	0xffffffff


	//   ....[46]....
        /*00f4*/ 	.word	0xffffffff


	//   ....[47]....
        /*00f8*/ 	.word	0xffffffff


	//   ....[48]....
        /*00fc*/ 	.word	0xffffffff


	//----- nvinfo : EIATTR_COOP_GROUP_INSTR_OFFSETS
	.align		4
.L_450:
        /*0100*/ 	.byte	0x04, 0x28
        /*0102*/ 	.short	(.L_452 - .L_451)


	//   ....[0]....
.L_451:
        /*0104*/ 	.word	0x00000050


	//   ....[1]....
        /*0108*/ 	.word	0x00000d80


	//   ....[2]....
        /*010c*/ 	.word	0x00000de0


	//   ....[3]....
        /*0110*/ 	.word	0x00000fc0


	//   ....[4]....
        /*0114*/ 	.word	0x00000ff0


	//   ....[5]....
        /*0118*/ 	.word	0x00001110


	//   ....[6]....
        /*011c*/ 	.word	0x00001140


	//   ....[7]....
        /*0120*/ 	.word	0x00001270


	//   ....[8]....
        /*0124*/ 	.word	0x000012b0


	//   ....[9]....
        /*0128*/ 	.word	0x00001990


	//   ....[10]....
        /*012c*/ 	.word	0x000019b0


	//   ....[11]....
        /*0130*/ 	.word	0x000019e0


	//   ....[12]....
        /*0134*/ 	.word	0x00001a10


	//   ....[13]....
        /*0138*/ 	.word	0x00001a50


	//   ....[14]....
        /*013c*/ 	.word	0x00001a80


	//   ....[15]....
        /*0140*/ 	.word	0x00001a90


	//   ....[16]....
        /*0144*/ 	.word	0x00001aa0


	//   ....[17]....
        /*0148*/ 	.word	0x00002f50


	//   ....[18]....
        /*014c*/ 	.word	0x00002f80


	//   ....[19]....
        /*0150*/ 	.word	0x00002fa0


	//   ....[20]....
        /*0154*/ 	.word	0x00002fb0


	//   ....[21]....
        /*0158*/ 	.word	0x000037c0


	//   ....[22]....
        /*015c*/ 	.word	0x000037e0


	//   ....[23]....
        /*0160*/ 	.word	0x00003800


	//   ....[24]....
        /*0164*/ 	.word	0x00003820


	//   ....[25]....
        /*0168*/ 	.word	0x00004a20


	//   ....[26]....
        /*016c*/ 	.word	0x00004a30


	//   ....[27]....
        /*0170*/ 	.word	0x00004a40


	//   ....[28]....
        /*0174*/ 	.word	0x00004a50


	//   ....[29]....
        /*0178*/ 	.word	0x00004d30


	//   ....[30]....
        /*017c*/ 	.word	0x00004d50


	//   ....[31]....
        /*0180*/ 	.word	0x00004d90


	//   ....[32]....
        /*0184*/ 	.word	0x00004dd0


	//   ....[33]....
        /*0188*/ 	.word	0x00005ee0


	//   ....[34]....
        /*018c*/ 	.word	0x00005ef0


	//   ....[35]....
        /*0190*/ 	.word	0x00005f50


	//   ....[36]....
        /*0194*/ 	.word	0x00005f60


	//   ....[37]....
        /*0198*/ 	.word	0x000075a0


	//   ....[38]....
        /*019c*/ 	.word	0x000075c0


	//   ....[39]....
        /*01a0*/ 	.word	0x000075f0


	//   ....[40]....
        /*01a4*/ 	.word	0x00007610


	//   ....[41]....
        /*01a8*/ 	.word	0x00008340


	//   ....[42]....
        /*01ac*/ 	.word	0x00008370


	//   ....[43]....
        /*01b0*/ 	.word	0x000083a0


	//   ....[44]....
        /*01b4*/ 	.word	0x000083d0


	//   ....[45]....
        /*01b8*/ 	.word	0x00008440


	//   ....[46]....
        /*01bc*/ 	.word	0x000084a0


	//   ....[47]....
        /*01c0*/ 	.word	0x00008da0


	//   ....[48]....
        /*01c4*/ 	.word	0x00008db0


	//----- nvinfo : EIATTR_EXIT_INSTR_OFFSETS
	.align		4
.L_452:
        /*01c8*/ 	.byte	0x04, 0x1c
        /*01ca*/ 	.short	(.L_454 - .L_453)


	//   ....[0]....
.L_453:
        /*01cc*/ 	.word	0x000001b0


	//   ....[1]....
        /*01d0*/ 	.word	0x00008dc0


	//   ....[2]....
        /*01d4*/ 	.word	0x00009660


	//   ....[3]....
        /*01d8*/ 	.word	0x000096b0


	//   ....[4]....
        /*01dc*/ 	.word	0x000096e0


	//   ....[5]....
        /*01e0*/ 	.word	0x00009740


	//   ....[6]....
        /*01e4*/ 	.word	0x000099d0


	//----- nvinfo : EIATTR_CTAIDZ_USED
	.align		4
.L_454:
        /*01e8*/ 	.byte	0x01, 0x04
	.zero		2


	//----- nvinfo : EIATTR_MAX_THREADS
	.align		4
        /*01ec*/ 	.byte	0x04, 0x05
        /*01ee*/ 	.short	(.L_456 - .L_455)
.L_455:
        /*01f0*/ 	.word	0x00000100
        /*01f4*/ 	.word	0x00000001
        /*01f8*/ 	.word	0x00000001


	//----- nvinfo : EIATTR_CRS_STACK_SIZE
	.align		4
.L_456:
        /*01fc*/ 	.byte	0x04, 0x1e
        /*01fe*/ 	.short	(.L_458 - .L_457)
.L_457:
        /*0200*/ 	.word	0x00000000
.L_458:


//--------------------- .nv.info._ZN7cutlass13device_kernelIN5flash19enable_sm80_to_sm89INS1_16FlashAttnFwdSm80INS1_25CollectiveMainloopFwdSm80ILi8ELi1ELb0EN4cute5tupleIJNS5_1CILi128EEENS7_ILi64EEENS7_ILi192EEEEEELi192ENS_10bfloat16_tEfNS_4arch4Sm80ELb0ELb0ELb1ELb1ELb1ELb0ELb1ELb1EEENS1_21CollectiveEpilogueFwdINS6_IJS8_SA_S9_EEENS6_IJNS7_ILi1EEESI_SI_EEESC_SE_Li256ELb1ELb1ELb1ELb0EEENS1_36VarlenDynamicPersistentTileSchedulerILi128ELi64ELi256ELi256ELb1ELb1ELb0ELb0ELb1ELb1EEEEEEEEEvNT_6ParamsE --------------------------
	.section	.nv.info._ZN7cutlass13device_kernelIN5flash19enable_sm80_to_sm89INS1_16FlashAttnFwdSm80INS1_25CollectiveMainloopFwdSm80ILi8ELi1ELb0EN4cute5tupleIJNS5_1CILi128EEENS7_ILi64EEENS7_ILi192EEEEEELi192ENS_10bfloat16_tEfNS_4arch4Sm80ELb0ELb0ELb1ELb1ELb1ELb0ELb1ELb1EEENS1_21CollectiveEpilogueFwdINS6_IJS8_SA_S9_EEENS6_IJNS7_ILi1EEESI_SI_EEESC_SE_Li256ELb1ELb1ELb1ELb0EEENS1_36VarlenDynamicPersistentTileSchedulerILi128ELi64ELi256ELi256ELb1ELb1ELb0ELb0ELb1ELb1EEEEEEEEEvNT_6ParamsE,"",@"SHT_CUDA_INFO"
	.sectionflags	@""
	.align	4


	//----- nvinfo : EIATTR_CUDA_API_VERSION
	.align		4
        /*0000*/ 	.byte	0x04, 0x37
        /*0002*/ 	.short	(.L_460 - .L_459)
.L_459:
        /*0004*/ 	.word	0x00000082


	//----- nvinfo : EIATTR_SW2861232_WAR
	.align		4
.L_460:
        /*0008*/ 	.byte	0x01, 0x35
	.zero		2


	//----- nvinfo : EIATTR_PARAM_CBANK
	.align		4
        /*000c*/ 	.byte	0x04, 0x0a
        /*000e*/ 	.short	(.L_462 - .L_461)
	.align		4
.L_461:
        /*0010*/ 	.word	index@(.nv.constant0._ZN7cutlass13device_kernelIN5flash19enable_sm80_to_sm89INS1_16FlashAttnFwdSm80INS1_25CollectiveMainloopFwdSm80ILi8ELi1ELb0EN4cute5tupleIJNS5_1CILi128EEENS7_ILi64EEENS7_ILi192EEEEEELi192ENS_10bfloat16_tEfNS_4arch4Sm80ELb0ELb0ELb1ELb1ELb1ELb0ELb1ELb1EEENS1_21CollectiveEpilogueFwdINS6_IJS8_SA_S9_EEENS6_IJNS7_ILi1EEESI_SI_EEESC_SE_Li256ELb1ELb1ELb1ELb0EEENS1_36VarlenDynamicPersistentTileSchedulerILi128ELi64ELi256ELi256ELb1ELb1ELb0ELb0ELb1ELb1EEEEEEEEEvNT_6ParamsE)
        /*0014*/ 	.short	0x0160
        /*0016*/ 	.short	0x0438


	//----- nvinfo : EIATTR_CBANK_PARAM_SIZE
	.align		4
.L_462:
        /*0018*/ 	.byte	0x03, 0x19
        /*001a*/ 	.short	0x0438


	//----- nvinfo : EIATTR_KPARAM_INFO
	.align		4
        /*001c*/ 	.byte	0x04, 0x17
        /*001e*/ 	.short	(.L_464 - .L_463)
.L_463:
        /*0020*/ 	.word	0x00000000
        /*0024*/ 	.short	0x0000
        /*0026*/ 	.short	0x0000
        /*0028*/ 	.byte	0x00, 0xf0, 0xe1, 0x10


	//----- nvinfo : EIATTR_MAXREG_COUNT
	.align		4
.L_464:
        /*002c*/ 	.byte	0x03, 0x1b
        /*002e*/ 	.short	0x00ff


	//----- nvinfo : EIATTR_NUM_BARRIERS
	.align		4
        /*0030*/ 	.byte	0x02, 0x4c
        /*0032*/ 	.byte	0x06
	.zero		1


	//----- nvinfo : EIATTR_ANNOTATIONS
	.align		4
        /*0034*/ 	.byte	0x04, 0x55
        /*0036*/ 	.short	(.L_466 - .L_465)


	//   ....[0]....
.L_465:
        /*0038*/ 	.word	0x00000001
        /*003c*/ 	.byte	0x70, 0x00, 0x00, 0x00, 0x01, 0x00, 0x00, 0x00, 0xe0, 0x0f, 0x00, 0x00, 0x01, 0x00, 0x00, 0x00
        /*004c*/ 	.byte	0x60, 0x10, 0x00, 0x00, 0x01, 0x00, 0x00, 0x00, 0xa0, 0x12, 0x00, 0x00, 0x01, 0x00, 0x00, 0x00
        /*005c*/ 	.byte	0xc0, 0x93, 0x00, 0x00, 0x01, 0x00, 0x00, 0x00, 0x30, 0x9b, 0x00, 0x00, 0x01, 0x00, 0x00, 0x00
        /*006c*/ 	.byte	0x70, 0x9b, 0x00, 0x00, 0x01, 0x00, 0x00, 0x00, 0x60, 0xc6, 0x00, 0x00


	//----- nvinfo : EIATTR_MERCURY_ISA_VERSION
	.align		4
.L_466:
        /*0078*/ 	.byte	0x03, 0x5f
        /*007a*/ 	.short	0x0000


	//----- nvinfo : EIATTR_INT_WARP_WIDE_INSTR_OFFSETS
	.align		4
        /*007c*/ 	.byte	0x04, 0x31
        /*007e*/ 	.short	(.L_468 - .L_467)


	//   ....[0]....
.L_467:
        /*0080*/ 	.word	0x000092a0


	//   ....[1]....
        /*0084*/ 	.word	0x00009320


	//----- nvinfo : EIATTR_COOP_GROUP_MASK_REGIDS
	.align		4
.L_468:
        /*0088*/ 	.byte	0x04, 0x29
        /*008a*/ 	.short	(.L_470 - .L_469)


	//   ....[0]....
.L_469:
        /*008c*/ 	.word	0xffffffff


	//   ....[1]....
        /*0090*/ 	.word	0xffffffff


	//   ....[2]....
        /*0094*/ 	.word	0xffffffff


	//   ....[3]....
        /*0098*/ 	.word	0xffffffff


	//   ....[4]....
        /*009c*/ 	.word	0xffffffff


	//   ....[5]....
        /*00a0*/ 	.word	0xffffffff


	//   ....[6]....
        /*00a4*/ 	.word	0xffffffff


	//   ....[7]....
        /*00a8*/ 	.word	0xffffffff


	//   ....[8]....
        /*00ac*/ 	.word	0xffffffff


	//   ....[9]....
        /*00b0*/ 	.word	0xffffffff


	//   ....[10]....
        /*00b4*/ 	.word	0xffffffff


	//   ....[11]....
        /*00b8*/ 	.word	0xffffffff


	//   ....[12]....
        /*00bc*/ 	.word	0xffffffff


	//   ....[13]....
        /*00c0*/ 	.word	0xffffffff


	//   ....[14]....
        /*00c4*/ 	.word	0xffffffff


	//   ....[15]....
        /*00c8*/ 	.word	0xffffffff


	//   ....[16]....
        /*00cc*/ 	.word	0xffffffff


	//   ....[17]....
        /*00d0*/ 	.word	0xffffffff


	//   ....[18]....
        /*00d4*/ 	.word	0xffffffff


	//   ....[19]....
        /*00d8*/ 	.word	0xffffffff


	//   ....[20]....
        /*00dc*/ 	.word	0xffffffff


	//   ....[21]....
        /*00e0*/ 	.word	0xffffffff


	//   ....[22]....
        /*00e4*/ 	.word	0xffffffff


	//   ....[23]....
        /*00e8*/ 	.word	0xffffffff


	//   ....[24]....
        /*00ec*/ 	.word	0xffffffff


	//   ....[25]....
        /*00f0*/ 	.word	0xffffffff


	//   ....[26]....
        /*00f4*/ 	.word	0xffffffff


	//   ....[27]....
        /*00f8*/ 	.word	0xffffffff


	//   ....[28]....
        /*00fc*/ 	.word	0xffffffff


	//   ....[29]....
        /*0100*/ 	.word	0xffffffff


	//   ....[30]....
        /*0104*/ 	.word	0xffffffff


	//   ....[31]....
        /*0108*/ 	.word	0xffffffff


	//   ....[32]....
        /*010c*/ 	.word	0xffffffff


	//   ....[33]....
        /*0110*/ 	.word	0xffffffff


	//   ....[34]....
        /*0114*/ 	.word	0xffffffff


	//   ....[35]....
        /*0118*/ 	.word	0xffffffff


	//   ....[36]....
        /*011c*/ 	.word	0xffffffff


	//   ....[37]....
        /*0120*/ 	.word	0xffffffff


	//   ....[38]....
        /*0124*/ 	.word	0xffffffff


	//   ....[39]....
        /*0128*/ 	.word	0xffffffff


	//   ....[40]....
        /*012c*/ 	.word	0xffffffff


	//   ....[41]....
        /*0130*/ 	.word	0xffffffff


	//   ....[42]....
        /*0134*/ 	.word	0xffffffff


	//   ....[43]....
        /*0138*/ 	.word	0xffffffff


	//   ....[44]....
        /*013c*/ 	.word	0xffffffff


	//   ....[45]....
        /*0140*/ 	.word	0xffffffff


	//   ....[46]....
        /*0144*/ 	.word	0xffffffff


	//   ....[47]....
        /*0148*/ 	.word	0xffffffff


	//   ....[48]....
        /*014c*/ 	.word	0xffffffff


	//   ....[49]....
        /*0150*/ 	.word	0xffffffff


	//   ....[50]....
        /*0154*/ 	.word	0xffffffff


	//   ....[51]....
        /*0158*/ 	.word	0xffffffff


	//   ....[52]....
        /*015c*/ 	.word	0xffffffff


	//   ....[53]....
        /*0160*/ 	.word	0xffffffff


	//   ....[54]....
        /*0164*/ 	.word	0xffffffff


	//   ....[55]....
        /*0168*/ 	.word	0xffffffff


	//   ....[56]....
        /*016c*/ 	.word	0xffffffff


	//   ....[57]....
        /*0170*/ 	.word	0xffffffff


	//   ....[58]....
        /*0174*/ 	.word	0xffffffff


	//   ....[59]....
        /*0178*/ 	.word	0xffffffff


	//   ....[60]....
        /*017c*/ 	.word	0xffffffff


	//   ....[61]....
        /*0180*/ 	.word	0xffffffff


	//   ....[62]....
        /*0184*/ 	.word	0xffffffff


	//   ....[63]....
        /*0188*/ 	.word	0xffffffff


	//   ....[64]....
        /*018c*/ 	.word	0xffffffff


	//   ....[65]....
        /*0190*/ 	.word	0xffffffff


	//   ....[66]....
        /*0194*/ 	.word	0xffffffff


	//   ....[67]....
        /*0198*/ 	.word	0xffffffff


	//   ....[68]....
        /*019c*/ 	.word	0xffffffff


	//   ....[69]....
        /*01a0*/ 	.word	0xffffffff


	//   ....[70]....
        /*01a4*/ 	.word	0xffffffff


	//   ....[71]....
        /*01a8*/ 	.word	0xffffffff


	//   ....[72]....
        /*01ac*/ 	.word	0xffffffff


	//   ....[73]....
        /*01b0*/ 	.word	0xffffffff


	//   ....[74]....
        /*01b4*/ 	.word	0xffffffff


	//   ....[75]....
        /*01b8*/ 	.word	0xffffffff


	//   ....[76]....
        /*01bc*/ 	.word	0xffffffff


	//   ....[77]....
        /*01c0*/ 	.word	0xffffffff


	//   ....[78]....
        /*01c4*/ 	.word	0xffffffff


	//   ....[79]....
        /*01c8*/ 	.word	0xffffffff


	//   ....[80]....
        /*01cc*/ 	.word	0xffffffff


	//   ....[81]....
        /*01d0*/ 	.word	0xffffffff


	//   ....[82]....
        /*01d4*/ 	.word	0xffffffff


	//   ....[83]....
        /*01d8*/ 	.word	0xffffffff


	//   ....[84]....
        /*01dc*/ 	.word	0xffffffff


	//   ....[85]....
        /*01e0*/ 	.word	0xffffffff


	//   ....[86]....
        /*01e4*/ 	.word	0xffffffff


	//   ....[87]....
        /*01e8*/ 	.word	0xffffffff


	//   ....[88]....
        /*01ec*/ 	.word	0xffffffff


	//   ....[89]....
        /*01f0*/ 	.word	0xffffffff


	//   ....[90]....
        /*01f4*/ 	.word	0xffffffff


	//   ....[91]....
        /*01f8*/ 	.word	0xffffffff


	//   ....[92]....
        /*01fc*/ 	.word	0xffffffff


	//   ....[93]....
        /*0200*/ 	.word	0xffffffff


	//   ....[94]....
        /*0204*/ 	.word	0xffffffff


	//   ....[95]....
        /*0208*/ 	.word	0xffffffff


	//   ....[96]....
        /*020c*/ 	.word	0xffffffff


	//   ....[97]....
        /*0210*/ 	.word	0xffffffff


	//   ....[98]....
        /*0214*/ 	.word	0xffffffff


	//   ....[99]....
        /*0218*/ 	.word	0xffffffff


	//   ....[100]....
        /*021c*/ 	.word	0xffffffff


	//   ....[101]....
        /*0220*/ 	.word	0xffffffff


	//   ....[102]....
        /*0224*/ 	.word	0xffffffff


	//   ....[103]....
        /*0228*/ 	.word	0xffffffff


	//   ....[104]....
        /*022c*/ 	.word	0xffffffff


	//   ....[105]....
        /*0230*/ 	.word	0xffffffff


	//   ....[106]....
        /*0234*/ 	.word	0xffffffff


	//   ....[107]....
        /*0238*/ 	.word	0xffffffff


	//   ....[108]....
        /*023c*/ 	.word	0xffffffff


	//   ....[109]....
        /*0240*/ 	.word	0xffffffff


	//   ....[110]....
        /*0244*/ 	.word	0xffffffff


	//   ....[111]....
        /*0248*/ 	.word	0xffffffff


	//   ....[112]....
        /*024c*/ 	.word	0xffffffff


	//   ....[113]....
        /*0250*/ 	.word	0xffffffff


	//   ....[114]....
        /*0254*/ 	.word	0xffffffff


	//   ....[115]....
        /*0258*/ 	.word	0xffffffff


	//   ....[116]....
        /*025c*/ 	.word	0xffffffff


	//   ....[117]....
        /*0260*/ 	.word	0xffffffff


	//   ....[118]....
        /*0264*/ 	.word	0xffffffff


	//   ....[119]....
        /*0268*/ 	.word	0xffffffff


	//   ....[120]....
        /*026c*/ 	.word	0xffffffff


	//   ....[121]....
        /*0270*/ 	.word	0xffffffff


	//   ....[122]....
        /*0274*/ 	.word	0xffffffff


	//   ....[123]....
        /*0278*/ 	.word	0xffffffff


	//   ....[124]....
        /*027c*/ 	.word	0xffffffff


	//   ....[125]....
        /*0280*/ 	.word	0xffffffff


	//   ....[126]....
        /*0284*/ 	.word	0xffffffff


	//   ....[127]....
        /*0288*/ 	.word	0xffffffff


	//   ....[128]....
        /*028c*/ 	.word	0xffffffff


	//   ....[129]....
        /*0290*/ 	.word	0xffffffff


	//   ....[130]....
        /*0294*/ 	.word	0xffffffff


	//   ....[131]....
        /*0298*/ 	.word	0xffffffff


	//   ....[132]....
        /*029c*/ 	.word	0xffffffff


	//   ....[133]....
        /*02a0*/ 	.word	0xffffffff


	//   ....[134]....
        /*02a4*/ 	.word	0xffffffff


	//   ....[135]....
        /*02a8*/ 	.word	0xffffffff


	//   ....[136]....
        /*02ac*/ 	.word	0xffffffff


	//   ....[137]....
        /*02b0*/ 	.word	0xffffffff


	//   ....[138]....
        /*02b4*/ 	.word	0xffffffff


	//   ....[139]....
        /*02b8*/ 	.word	0xffffffff


	//   ....[140]....
        /*02bc*/ 	.word	0xffffffff


	//   ....[141]....
        /*02c0*/ 	.word	0xffffffff


	//   ....[142]....
        /*02c4*/ 	.word	0xffffffff


	//   ....[143]....
        /*02c8*/ 	.word	0xffffffff


	//   ....[144]....
        /*02cc*/ 	.word	0xffffffff


	//   ....[145]....
        /*02d0*/ 	.word	0xffffffff


	//   ....[146]....
        /*02d4*/ 	.word	0xffffffff


	//   ....[147]....
        /*02d8*/ 	.word	0xffffffff


	//   ....[148]....
        /*02dc*/ 	.word	0xffffffff


	//   ....[149]....
        /*02e0*/ 	.word	0xffffffff


	//   ....[150]....
        /*02e4*/ 	.word	0xffffffff


	//   ....[151]....
        /*02e8*/ 	.word	0xffffffff


	//   ....[152]....
        /*02ec*/ 	.word	0xffffffff


	//   ....[153]....
        /*02f0*/ 	.word	0xffffffff


	//   ....[154]....
        /*02f4*/ 	.word	0xffffffff


	//   ....[155]....
        /*02f8*/ 	.word	0xffffffff


	//   ....[156]....
        /*02fc*/ 	.word	0xffffffff


	//   ....[157]....
        /*0300*/ 	.word	0xffffffff


	//   ....[158]....
        /*0304*/ 	.word	0xffffffff


	//   ....[159]....
        /*0308*/ 	.word	0xffffffff


	//   ....[160]....
        /*030c*/ 	.word	0xffffffff


	//   ....[161]....
        /*0310*/ 	.word	0xffffffff


	//   ....[162]....
        /*0314*/ 	.word	0xffffffff


	//   ....[163]....
        /*0318*/ 	.word	0xffffffff


	//   ....[164]....
        /*031c*/ 	.word	0xffffffff


	//   ....[165]....
        /*0320*/ 	.word	0xffffffff


	//   ....[166]....
        /*0324*/ 	.word	0xffffffff


	//   ....[167]....
        /*0328*/ 	.word	0xffffffff


	//   ....[168]....
        /*032c*/ 	.word	0xffffffff


	//   ....[169]....
        /*0330*/ 	.word	0xffffffff


	//   ....[170]....
        /*0334*/ 	.word	0xffffffff


	//   ....[171]....
        /*0338*/ 	.word	0xffffffff


	//   ....[172]....
        /*033c*/ 	.word	0xffffffff


	//   ....[173]....
        /*0340*/ 	.word	0xffffffff


	//   ....[174]....
        /*0344*/ 	.word	0xffffffff


	//   ....[175]....
        /*0348*/ 	.word	0xffffffff


	//----- nvinfo : EIATTR_COOP_GROUP_INSTR_OFFSETS
	.align		4
.L_470:
        /*034c*/ 	.byte	0x04, 0x28
        /*034e*/ 	.short	(.L_472 - .L_471)


	//   ....[0]....
.L_471:
        /*0350*/ 	.word	0x00000050


	//   ....[1]....
        /*0354*/ 	.word	0x000001e0


	//   ....[2]....
        /*0358*/ 	.word	0x00000210


	//   ....[3]....
        /*035c*/ 	.word	0x00000240


	//   ....[4]....
        /*0360*/ 	.word	0x00000270


	//   ....[5]....
        /*0364*/ 	.word	0x000002a0


	//   ....[6]....
        /*0368*/ 	.word	0x000002d0


	//   ....[7]....
        /*036c*/ 	.word	0x00000440


	//   ....[8]....
        /*0370*/ 	.word	0x00000480


	//   ....[9]....
        /*0374*/ 	.word	0x000004b0


	//   ....[10]....
        /*0378*/ 	.word	0x000004e0


	//   ....[11]....
        /*037c*/ 	.word	0x00000510


	//   ....[12]....
        /*0380*/ 	.word	0x00000540


	//   ....[13]....
        /*0384*/ 	.word	0x000005d0


	//   ....[14]....
        /*0388*/ 	.word	0x00000600


	//   ....[15]....
        /*038c*/ 	.word	0x00000620


	//   ....[16]....
        /*0390*/ 	.word	0x00000680


	//   ....[17]....
        /*0394*/ 	.word	0x00002170


	//   ....[18]....
        /*0398*/ 	.word	0x00002190


	//   ....[19]....
        /*039c*/ 	.word	0x00002300


	//   ....[20]....
        /*03a0*/ 	.word	0x00002310


	//   ....[21]....
        /*03a4*/ 	.word	0x00002470


	//   ....[22]....
        /*03a8*/ 	.word	0x00002490


	//   ....[23]....
        /*03ac*/ 	.word	0x000025f0


	//   ....[24]....
        /*03b0*/ 	.word	0x00002600


	//   ....[25]....
        /*03b4*/ 	.word	0x00002af0


	//   ....[26]....
        /*03b8*/ 	.word	0x00002b00


	//   ....[27]....
        /*03bc*/ 	.word	0x00002b20


	//   ....[28]....
        /*03c0*/ 	.word	0x00002b40


	//   ....[29]....
        /*03c4*/ 	.word	0x00002c30


	//   ....[30]....
        /*03c8*/ 	.word	0x00002c40


	//   ....[31]....
        /*03cc*/ 	.word	0x00002c50


	//   ....[32]....
        /*03d0*/ 	.word	0x00002c60


	//   ....[33]....
        /*03d4*/ 	.word	0x00003fc0


	//   ....[34]....
        /*03d8*/ 	.word	0x00003fe0


	//   ....[35]....
        /*03dc*/ 	.word	0x00004030


	//   ....[36]....
        /*03e0*/ 	.word	0x000040b0


	//   ....[37]....
        /*03e4*/ 	.word	0x00004750


	//   ....[38]....
        /*03e8*/ 	.word	0x00004760


	//   ....[39]....
        /*03ec*/ 	.word	0x00004790


	//   ....[40]....
        /*03f0*/ 	.word	0x000047a0


	//   ....[41]....
        /*03f4*/ 	.word	0x00005c70


	//   ....[42]....
        /*03f8*/ 	.word	0x00005c80


	//   ....[43]....
        /*03fc*/ 	.word	0x00005cb0


	//   ....[44]....
        /*0400*/ 	.word	0x00005cc0


	//   ....[45]....
        /*0404*/ 	.word	0x00006e80


	//   ....[46]....
        /*0408*/ 	.word	0x00006ea0


	//   ....[47]....
        /*040c*/ 	.word	0x00006f70


	//   ....[48]....
        /*0410*/ 	.word	0x00006f90


	//   ....[49]....
        /*0414*/ 	.word	0x000072e0


	//   ....[50]....
        /*0418*/ 	.word	0x000072f0


	//   ....[51]....
        /*041c*/ 	.word	0x00007320


	//   ....[52]....
        /*0420*/ 	.word	0x00007330


	//   ....[53]....
        /*0424*/ 	.word	0x00008a80


	//   ....[54]....
        /*0428*/ 	.word	0x00008ab0


	//   ....[55]....
        /*042c*/ 	.word	0x00008ac0


	//   ....[56]....
        /*0430*/ 	.word	0x00008af0


	//   ....[57]....
        /*0434*/ 	.word	0x00009ea0


	//   ....[58]....
        /*0438*/ 	.word	0x00009eb0


	//   ....[59]....
        /*043c*/ 	.word	0x00009ec0


	//   ....[60]....
        /*0440*/ 	.word	0x00009ed0


	//   ....[61]....
        /*0444*/ 	.word	0x0000a240


	//   ....[62]....
        /*0448*/ 	.word	0x0000a260


	//   ....[63]....
        /*044c*/ 	.word	0x0000a3c0


	//   ....[64]....
        /*0450*/ 	.word	0x0000a3d0


	//   ....[65]....
        /*0454*/ 	.word	0x0000a530


	//   ....[66]....
        /*0458*/ 	.word	0x0000a550


	//   ....[67]....
        /*045c*/ 	.word	0x0000a6b0


	//   ....[68]....
        /*0460*/ 	.word	0x0000a6c0


	//   ....[69]....
        /*0464*/ 	.word	0x0000aa00


	//   ....[70]....
        /*0468*/ 	.word	0x0000aa20


	//   ....[71]....
        /*046c*/ 	.word	0x0000b1f0


	//   ....[72]....
        /*0470*/ 	.word	0x0000b200


	//   ....[73]....
        /*0474*/ 	.word	0x0000c090


	//   ....[74]....
        /*0478*/ 	.word	0x0000c0b0


	//   ....[75]....
        /*047c*/ 	.word	0x0000c220


	//   ....[76]....
        /*0480*/ 	.word	0x0000c230


	//   ....[77]....
        /*0484*/ 	.word	0x0000c390


	//   ....[78]....
        /*0488*/ 	.word	0x0000c3b0


	//   ....[79]....
        /*048c*/ 	.word	0x0000c510


	//   ....[80]....
        /*0490*/ 	.word	0x0000c520


	//   ....[81]....
        /*0494*/ 	.word	0x0000c720


	//   ....[82]....
        /*0498*/ 	.word	0x0000c740


	//   ....[83]....
        /*049c*/ 	.word	0x0000c860


	//   ....[84]....
        /*04a0*/ 	.word	0x0000c8a0


	//   ....[85]....
        /*04a4*/ 	.word	0x0000c8d0


	//   ....[86]....
        /*04a8*/ 	.word	0x0000c900


	//   ....[87]....
        /*04ac*/ 	.word	0x0000c930


	//   ....[88]....
        /*04b0*/ 	.word	0x0000c960


	//   ....[89]....
        /*04b4*/ 	.word	0x0000cab0


	//   ....[90]....
        /*04b8*/ 	.word	0x0000caf0


	//   ....[91]....
        /*04bc*/ 	.word	0x0000cb20


	//   ....[92]....
        /*04c0*/ 	.word	0x0000cb50


	//   ....[93]....
        /*04c4*/ 	.word	0x0000cb80


	//   ....[94]....
        /*04c8*/ 	.word	0x0000cbb0


	//   ....[95]....
        /*04cc*/ 	.word	0x0000cc40


	//   ....[96]....
        /*04d0*/ 	.word	0x0000cc70


	//   ....[97]....
        /*04d4*/ 	.word	0x0000cc80


	//   ....[98]....
        /*04d8*/ 	.word	0x0000cce0


	//   ....[99]....
        /*04dc*/ 	.word	0x0000d210


	//   ....[100]....
        /*04e0*/ 	.word	0x0000d270


	//   ....[101]....
        /*04e4*/ 	.word	0x0000d2c0


	//   ....[102]....
        /*04e8*/ 	.word	0x0000d310


	//   ....[103]....
        /*04ec*/ 	.word	0x0000d360


	//   ....[104]....
        /*04f0*/ 	.word	0x0000d3d0


	//   ....[105]....
        /*04f4*/ 	.word	0x0000d420


	//   ....[106]....
        /*04f8*/ 	.word	0x0000d480


	//   ....[107]....
        /*04fc*/ 	.word	0x0000d4f0


	//   ....[108]....
        /*0500*/ 	.word	0x0000d550


	//   ....[109]....
        /*0504*/ 	.word	0x0000d5c0


	//   ....[110]....
        /*0508*/ 	.word	0x0000d630


	//   ....[111]....
        /*050c*/ 	.word	0x0000d6a0


	//   ....[112]....
        /*0510*/ 	.word	0x0000d700


	//   ....[113]....
        /*0514*/ 	.word	0x0000d770


	//   ....[114]....
        /*0518*/ 	.word	0x0000d7e0


	//   ....[115]....
        /*051c*/ 	.word	0x0000d850


	//   ....[116]....
        /*0520*/ 	.word	0x0000d8b0


	//   ....[117]....
        /*0524*/ 	.word	0x0000d920


	//   ....[118]....
        /*0528*/ 	.word	0x0000d990


	//   ....[119]....
        /*052c*/ 	.word	0x0000dad0


	//   ....[120]....
        /*0530*/ 	.word	0x0000db30


	//   ....[121]....
        /*0534*/ 	.word	0x0000db80


	//   ....[122]....
        /*0538*/ 	.word	0x0000dbc0


	//   ....[123]....
        /*053c*/ 	.word	0x0000dc10


	//   ....[124]....
        /*0540*/ 	.word	0x0000dc60


	//   ....[125]....
        /*0544*/ 	.word	0x0000dcd0


	//   ....[126]....
        /*0548*/ 	.word	0x0000dd40


	//   ....[127]....
        /*054c*/ 	.word	0x0000ddb0


	//   ....[128]....
        /*0550*/ 	.word	0x0000def0


	//   ....[129]....
        /*0554*/ 	.word	0x0000df50


	//   ....[130]....
        /*0558*/ 	.word	0x0000dfa0


	//   ....[131]....
        /*055c*/ 	.word	0x0000dfe0


	//   ....[132]....
        /*0560*/ 	.word	0x0000e030


	//   ....[133]....
        /*0564*/ 	.word	0x0000e070


	//   ....[134]....
        /*0568*/ 	.word	0x0000e0c0


	//   ....[135]....
        /*056c*/ 	.word	0x0000e110


	//   ....[136]....
        /*0570*/ 	.word	0x0000e160


	//   ....[137]....
        /*0574*/ 	.word	0x0000e1a0


	//   ....[138]....
        /*0578*/ 	.word	0x0000e210


	//   ....[139]....
        /*057c*/ 	.word	0x0000e280


	//   ....[140]....
        /*0580*/ 	.word	0x0000e2f0


	//   ....[141]....
        /*0584*/ 	.word	0x0000e350


	//   ....[142]....
        /*0588*/ 	.word	0x0000e3c0


	//   ....[143]....
        /*058c*/ 	.word	0x0000e430


	//   ....[144]....
        /*0590*/ 	.word	0x0000e4a0


	//   ....[145]....
        /*0594*/ 	.word	0x0000e500


	//   ....[146]....
        /*0598*/ 	.word	0x0000e570


	//   ....[147]....
        /*059c*/ 	.word	0x0000e5e0


	//   ....[148]....
        /*05a0*/ 	.word	0x0000e650


	//   ....[149]....
        /*05a4*/ 	.word	0x0000e6b0


	//   ....[150]....
        /*05a8*/ 	.word	0x0000e720


	//   ....[151]....
        /*05ac*/ 	.word	0x0000e790


	//   ....[152]....
        /*05b0*/ 	.word	0x0000e800


	//   ....[153]....
        /*05b4*/ 	.word	0x0000e860


	//   ....[154]....
        /*05b8*/ 	.word	0x0000e8d0


	//   ....[155]....
        /*05bc*/ 	.word	0x0000e940


	//   ....[156]....
        /*05c0*/ 	.word	0x0000e9b0


	//   ....[157]....
        /*05c4*/ 	.word	0x0000ea10


	//   ....[158]....
        /*05c8*/ 	.word	0x0000ea80


	//   ....[159]....
        /*05cc*/ 	.word	0x0000eaf0


	//   ....[160]....
        /*05d0*/ 	.word	0x0000eb40


	//   ....[161]....
        /*05d4*/ 	.word	0x0000eb80


	//   ....[162]....
        /*05d8*/ 	.word	0x0000ebd0


	//   ....[163]....
        /*05dc*/ 	.word	0x0000ec20


	//   ....[164]....
        /*05e0*/ 	.word	0x0000ec70


	//   ....[165]....
        /*05e4*/ 	.word	0x0000ece0


	//   ....[166]....
        /*05e8*/ 	.word	0x0000ed30


	//   ....[167]....
        /*05ec*/ 	.word	0x0000ed80


	//   ....[168]....
        /*05f0*/ 	.word	0x0000edd0


	//   ....[169]....
        /*05f4*/ 	.word	0x0000ee20


	//   ....[170]....
        /*05f8*/ 	.word	0x0000ee70


	//   ....[171]....
        /*05fc*/ 	.word	0x0000eee0


	//   ....[172]....
        /*0600*/ 	.word	0x0000ef30


	//   ....[173]....
        /*0604*/ 	.word	0x0000ef90


	//   ....[174]....
        /*0608*/ 	.word	0x0000eff0


	//   ....[175]....
        /*060c*/ 	.word	0x0000f060


	//----- nvinfo : EIATTR_EXIT_INSTR_OFFSETS
	.align		4
.L_472:
        /*0610*/ 	.byte	0x04, 0x1c
        /*0612*/ 	.short	(.L_474 - .L_473)


	//   ....[0]....
.L_473:
        /*0614*/ 	.word	0x00000b40


	//   ....[1]....
        /*0618*/ 	.word	0x0000d1d0


	//----- nvinfo : EIATTR_MAX_THREADS
	.align		4
.L_474:
        /*061c*/ 	.byte	0x04, 0x05
        /*061e*/ 	.short	(.L_476 - .L_475)
.L_475:
        /*0620*/ 	.word	0x00000100
        /*0624*/ 	.word	0x00000001
        /*0628*/ 	.word	0x00000001


	//----- nvinfo : EIATTR_CRS_STACK_SIZE
	.align		4
.L_476:
        /*062c*/ 	.byte	0x04, 0x1e
        /*062e*/ 	.short	(.L_478 - .L_477)
.L_477:
        /*0630*/ 	.word	0x00000000
.L_478:


//--------------------- .nv.info._ZN7cutlass13device_kernelIN5flash19enable_sm80_to_sm89INS1_16FlashAttnFwdSm80INS1_25CollectiveMainloopFwdSm80ILi8ELi1ELb0EN4cute5tupleIJNS5_1CILi128EEENS7_ILi64EEENS7_ILi192EEEEEELi192ENS_10bfloat16_tEfNS_4arch4Sm80ELb0ELb0ELb1ELb1ELb1ELb1ELb1ELb1EEENS1_21CollectiveEpilogueFwdINS6_IJS8_SA_S9_EEENS6_IJNS7_ILi1EEESI_SI_EEESC_SE_Li256ELb1ELb1ELb1ELb0EEENS1_36VarlenDynamicPersistentTileSchedulerILi128ELi64ELi256ELi256ELb1ELb1ELb0ELb0ELb1ELb1EEEEEEEEEvNT_6ParamsE --------------------------
	.section	.nv.info._ZN7cutlass13device_kernelIN5flash19enable_sm80_to_sm89INS1_16FlashAttnFwdSm80INS1_25CollectiveMainloopFwdSm80ILi8ELi1ELb0EN4cute5tupleIJNS5_1CILi128EEENS7_ILi64EEENS7_ILi192EEEEEELi192ENS_10bfloat16_tEfNS_4arch4Sm80ELb0ELb0ELb1ELb1ELb1ELb1ELb1ELb1EEENS1_21CollectiveEpilogueFwdINS6_IJS8_SA_S9_EEENS6_IJNS7_ILi1EEESI_SI_EEESC_SE_Li256ELb1ELb1ELb1ELb0EEENS1_36VarlenDynamicPersistentTileSchedulerILi128ELi64ELi256ELi256ELb1ELb1ELb0ELb0ELb1ELb1EEEEEEEEEvNT_6ParamsE,"",@"SHT_CUDA_INFO"
	.sectionflags	@""
	.align	4


	//----- nvinfo : EIATTR_CUDA_API_VERSION
	.align		4
        /*0000*/ 	.byte	0x04, 0x37
        /*0002*/ 	.short	(.L_480 - .L_479)
.L_479:
        /*0004*/ 	.word	0x00000082


	//----- nvinfo : EIATTR_SW2861232_WAR
	.align		4
.L_480:
        /*0008*/ 	.byte	0x01, 0x35
	.zero		2


	//----- nvinfo : EIATTR_PARAM_CBANK
	.align		4
        /*000c*/ 	.byte	0x04, 0x0a
        /*000e*/ 	.short	(.L_482 - .L_481)
	.align		4
.L_481:
        /*0010*/ 	.word	index@(.nv.constant0._ZN7cutlass13device_kernelIN5flash19enable_sm80_to_sm89INS1_16FlashAttnFwdSm80INS1_25CollectiveMainloopFwdSm80ILi8ELi1ELb0EN4cute5tupleIJNS5_1CILi128EEENS7_ILi64EEENS7_ILi192EEEEEELi192ENS_10bfloat16_tEfNS_4arch4Sm80ELb0ELb0ELb1ELb1ELb1ELb1ELb1ELb1EEENS1_21CollectiveEpilogueFwdINS6_IJS8_SA_S9_EEENS6_IJNS7_ILi1EEESI_SI_EEESC_SE_Li256ELb1ELb1ELb1ELb0EEENS1_36VarlenDynamicPersistentTileSchedulerILi128ELi64ELi256ELi256ELb1ELb1ELb0ELb0ELb1ELb1EEEEEEEEEvNT_6ParamsE)
        /*0014*/ 	.short	0x0160
        /*0016*/ 	.short	0x0438


	//----- nvinfo : EIATTR_CBANK_PARAM_SIZE
	.align		4
.L_482:
        /*0018*/ 	.byte	0x03, 0x19
        /*001a*/ 	.short	0x0438


	//----- nvinfo : EIATTR_KPARAM_INFO
	.align		4
        /*001c*/ 	.byte	0x04, 0x17
        /*001e*/ 	.short	(.L_484 - .L_483)
.L_483:
        /*0020*/ 	.word	0x00000000
        /*0024*/ 	.short	0x0000
        /*0026*/ 	.short	0x0000
        /*0028*/ 	.byte	0x00, 0xf0, 0xe1, 0x10


	//----- nvinfo : EIATTR_MAXREG_COUNT
	.align		4
.L_484:
        /*002c*/ 	.byte	0x03, 0x1b
        /*002e*/ 	.short	0x00ff


	//----- nvinfo : EIATTR_NUM_BARRIERS
	.align		4
        /*0030*/ 	.byte	0x02, 0x4c
        /*0032*/ 	.byte	0x06
	.zero		1


	//----- nvinfo : EIATTR_ANNOTATIONS
	.align		4
        /*0034*/ 	.byte	0x04, 0x55
        /*0036*/ 	.short	(.L_486 - .L_485)


	//   ....[0]....
.L_485:
        /*0038*/ 	.word	0x00000001
        /*003c*/ 	.byte	0x40, 0x10, 0x00, 0x00, 0x01, 0x00, 0x00, 0x00, 0x00, 0x12, 0x00, 0x00, 0x01, 0x00, 0x00, 0x00
        /* <DEDUP_REMOVED lines=21> */
        /*019c*/ 	.byte	0x00, 0x4c, 0x01, 0x00, 0x01, 0x00, 0x00, 0x00, 0x90, 0x4d, 0x01, 0x00


	//----- nvinfo : EIATTR_MERCURY_ISA_VERSION
	.align		4
.L_486:
        /*01a8*/ 	.byte	0x03, 0x5f
        /*01aa*/ 	.short	0x0000


	//----- nvinfo : EIATTR_INT_WARP_WIDE_INSTR_OFFSETS
	.align		4
        /*01ac*/ 	.byte	0x04, 0x31
        /*01ae*/ 	.short	(.L_488 - .L_487)


	//   ....[0]....
.L_487:
        /*01b0*/ 	.word	0x00014340


	//   ....[1]....
        /*01b4*/ 	.word	0x000143c0


	//----- nvinfo : EIATTR_COOP_GROUP_MASK_REGIDS
	.align		4
.L_488:
        /*01b8*/ 	.byte	0x04, 0x29
        /*01ba*/ 	.short	(.L_490 - .L_489)


	//   ....[0]....
.L_489:
        /*01bc*/ 	.word	0xffffffff


	//   ....[1]....
        /*01c0*/ 	.word	0xffffffff


	//   ....[2]....
        /*01c4*/ 	.word	0xffffffff


	//   ....[3]....
        /*01c8*/ 	.word	0xffffffff


	//   ....[4]....
        /*01cc*/ 	.word	0xffffffff


	//   ....[5]....
        /*01d0*/ 	.word	0xffffffff


	//   ....[6]....
        /*01d4*/ 	.word	0xffffffff


	//   ....[7]....
        /*01d8*/ 	.word	0xffffffff


	//   ....[8]....
        /*01dc*/ 	.word	0xffffffff


	//   ....[9]....
        /*01e0*/ 	.word	0xffffffff


	//   ....[10]....
        /*01e4*/ 	.word	0xffffffff


	//   ....[11]....
        /*01e8*/ 	.word	0xffffffff


	//   ....[12]....
        /*01ec*/ 	.word	0xffffffff


	//   ....[13]....
        /*01f0*/ 	.word	0xffffffff


	//   ....[14]....
        /*01f4*/ 	.word	0xffffffff


	//   ....[15]....
        /*01f8*/ 	.word	0xffffffff


	//   ....[16]....
        /*01fc*/ 	.word	0xffffffff


	//   ....[17]....
        /*0200*/ 	.word	0xffffffff


	//   ....[18]....
        /*0204*/ 	.word	0xffffffff


	//   ....[19]....
        /*0208*/ 	.word	0xffffffff


	//   ....[20]....
        /*020c*/ 	.word	0xffffffff


	//   ....[21]....
        /*0210*/ 	.word	0xffffffff


	//   ....[22]....
        /*0214*/ 	.word	0xffffffff


	//   ....[23]....
        /*0218*/ 	.word	0xffffffff


	//   ....[24]....
        /*021c*/ 	.word	0xffffffff


	//   ....[25]....
        /*0220*/ 	.word	0xffffffff


	//   ....[26]....
        /*0224*/ 	.word	0xffffffff


	//   ....[27]....
        /*0228*/ 	.word	0xffffffff


	//   ....[28]....
        /*022c*/ 	.word	0xffffffff


	//   ....[29]....
        /*0230*/ 	.word	0xffffffff


	//   ....[30]....
        /*0234*/ 	.word	0xffffffff


	//   ....[31]....
        /*0238*/ 	.word	0xffffffff


	//   ....[32]....
        /*023c*/ 	.word	0xffffffff


	//   ....[33]....
        /*0240*/ 	.word	0xffffffff


	//   ....[34]....
        /*0244*/ 	.word	0xffffffff


	//   ....[35]....
        /*0248*/ 	.word	0xffffffff


	//   ....[36]....
        /*024c*/ 	.word	0xffffffff


	//   ....[37]....
        /*0250*/ 	.word	0xffffffff


	//   ....[38]....
        /*0254*/ 	.word	0xffffffff


	//   ....[39]....
        /*0258*/ 	.word	0xffffffff


	//   ....[40]....
        /*025c*/ 	.word	0xffffffff


	//   ....[41]....
        /*0260*/ 	.word	0xffffffff


	//   ....[42]....
        /*0264*/ 	.word	0xffffffff


	//   ....[43]....
        /*0268*/ 	.word	0xffffffff


	//   ....[44]....
        /*026c*/ 	.word	0xffffffff


	//   ....[45]....
        /*0270*/ 	.word	0xffffffff


	//   ....[46]....
        /*0274*/ 	.word	0xffffffff


	//   ....[47]....
        /*0278*/ 	.word	0xffffffff


	//   ....[48]....
        /*027c*/ 	.word	0xffffffff


	//   ....[49]....
        /*0280*/ 	.word	0xffffffff


	//   ....[50]....
        /*0284*/ 	.word	0xffffffff


	//   ....[51]....
        /*0288*/ 	.word	0xffffffff


	//   ....[52]....
        /*028c*/ 	.word	0xffffffff


	//   ....[53]....
        /*0290*/ 	.word	0xffffffff


	//   ....[54]....
        /*0294*/ 	.word	0xffffffff


	//   ....[55]....
        /*0298*/ 	.word	0xffffffff


	//   ....[56]....
        /*029c*/ 	.word	0xffffffff


	//   ....[57]....
        /*02a0*/ 	.word	0xffffffff


	//   ....[58]....
        /*02a4*/ 	.word	0xffffffff


	//   ....[59]....
        /*02a8*/ 	.word	0xffffffff


	//   ....[60]....
        /*02ac*/ 	.word	0xffffffff


	//   ....[61]....
        /*02b0*/ 	.word	0xffffffff


	//   ....[62]....
        /*02b4*/ 	.word	0xffffffff


	//   ....[63]....
        /*02b8*/ 	.word	0xffffffff


	//   ....[64]....
        /*02bc*/ 	.word	0xffffffff


	//   ....[65]....
        /*02c0*/ 	.word	0xffffffff


	//   ....[66]....
        /*02c4*/ 	.word	0xffffffff


	//   ....[67]....
        /*02c8*/ 	.word	0xffffffff


	//   ....[68]....
        /*02cc*/ 	.word	0xffffffff


	//   ....[69]....
        /*02d0*/ 	.word	0xffffffff


	//   ....[70]....
        /*02d4*/ 	.word	0xffffffff


	//   ....[71]....
        /*02d8*/ 	.word	0xffffffff


	//   ....[72]....
        /*02dc*/ 	.word	0xffffffff


	//   ....[73]....
        /*02e0*/ 	.word	0xffffffff


	//   ....[74]....
        /*02e4*/ 	.word	0xffffffff


	//   ....[75]....
        /*02e8*/ 	.word	0xffffffff


	//   ....[76]....
        /*02ec*/ 	.word	0xffffffff


	//   ....[77]....
        /*02f0*/ 	.word	0xffffffff


	//   ....[78]....
        /*02f4*/ 	.word	0xffffffff


	//   ....[79]....
        /*02f8*/ 	.word	0xffffffff


	//   ....[80]....
        /*02fc*/ 	.word	0xffffffff


	//   ....[81]....
        /*0300*/ 	.word	0xffffffff


	//   ....[82]....
        /*0304*/ 	.word	0xffffffff


	//   ....[83]....
        /*0308*/ 	.word	0xffffffff


	//   ....[84]....
        /*030c*/ 	.word	0xffffffff


	//   ....[85]....
        /*0310*/ 	.word	0xffffffff


	//   ....[86]....
        /*0314*/ 	.word	0xffffffff


	//   ....[87]....
        /*0318*/ 	.word	0xffffffff


	//   ....[88]....
        /*031c*/ 	.word	0xffffffff


	//   ....[89]....
        /*0320*/ 	.word	0xffffffff


	//   ....[90]....
        /*0324*/ 	.word	0xffffffff


	//   ....[91]....
        /*0328*/ 	.word	0xffffffff


	//   ....[92]....
        /*032c*/ 	.word	0xffffffff


	//   ....[93]....
        /*0330*/ 	.word	0xffffffff


	//   ....[94]....
        /*0334*/ 	.word	0xffffffff


	//   ....[95]....
        /*0338*/ 	.word	0xffffffff


	//   ....[96]....
        /*033c*/ 	.word	0xffffffff


	//   ....[97]....
        /*0340*/ 	.word	0xffffffff


	//   ....[98]....
        /*0344*/ 	.word	0xffffffff


	//   ....[99]....
        /*0348*/ 	.word	0xffffffff


	//   ....[100]....
        /*034c*/ 	.word	0xffffffff


	//   ....[101]....
        /*0350*/ 	.word	0xffffffff


	//   ....[102]....
        /*0354*/ 	.word	0xffffffff


	//   ....[103]....
        /*0358*/ 	.word	0xffffffff


	//   ....[104]....
        /*035c*/ 	.word	0xffffffff


	//   ....[105]....
        /*0360*/ 	.word	0xffffffff


	//   ....[106]....
        /*0364*/ 	.word	0xffffffff


	//   ....[107]....
        /*0368*/ 	.word	0xffffffff


	//   ....[108]....
        /*036c*/ 	.word	0xffffffff


	//   ....[109]....
        /*0370*/ 	.word	0xffffffff


	//   ....[110]....
        /*0374*/ 	.word	0xffffffff


	//   ....[111]....
        /*0378*/ 	.word	0xffffffff


	//   ....[112]....
        /*037c*/ 	.word	0xffffffff


	//   ....[113]....
        /*0380*/ 	.word	0xffffffff


	//   ....[114]....
        /*0384*/ 	.word	0xffffffff


	//   ....[115]....
        /*0388*/ 	.word	0xffffffff


	//   ....[116]....
        /*038c*/ 	.word	0xffffffff


	//   ....[117]....
        /*0390*/ 	.word	0xffffffff


	//   ....[118]....
        /*0394*/ 	.word	0xffffffff


	//   ....[119]....
        /*0398*/ 	.word	0xffffffff


	//   ....[120]....
        /*039c*/ 	.word	0xffffffff


	//   ....[121]....
        /*03a0*/ 	.word	0xffffffff


	//   ....[122]....
        /*03a4*/ 	.word	0xffffffff


	//   ....[123]....
        /*03a8*/ 	.word	0xffffffff


	//   ....[124]....
        /*03ac*/ 	.word	0xffffffff


	//   ....[125]....
        /*03b0*/ 	.word	0xffffffff


	//   ....[126]....
        /*03b4*/ 	.word	0xffffffff


	//   ....[127]....
        /*03b8*/ 	.word	0xffffffff


	//   ....[128]....
        /*03bc*/ 	.word	0xffffffff


	//   ....[129]....
        /*03c0*/ 	.word	0xffffffff


	//   ....[130]....
        /*03c4*/ 	.word	0xffffffff


	//   ....[131]....
        /*03c8*/ 	.word	0xffffffff


	//   ....[132]....
        /*03cc*/ 	.word	0xffffffff


	//   ....[133]....
        /*03d0*/ 	.word	0xffffffff


	//   ....[134]....
        /*03d4*/ 	.word	0xffffffff


	//   ....[135]....
        /*03d8*/ 	.word	0xffffffff


	//   ....[136]....
        /*03dc*/ 	.word	0xffffffff


	//   ....[137]....
        /*03e0*/ 	.word	0xffffffff


	//   ....[138]....
        /*03e4*/ 	.word	0xffffffff


	//   ....[139]....
        /*03e8*/ 	.word	0xffffffff


	//   ....[140]....
        /*03ec*/ 	.word	0xffffffff


	//   ....[141]....
        /*03f0*/ 	.word	0xffffffff


	//   ....[142]....
        /*03f4*/ 	.word	0xffffffff


	//   ....[143]....
        /*03f8*/ 	.word	0xffffffff


	//   ....[144]....
        /*03fc*/ 	.word	0xffffffff


	//   ....[145]....
        /*0400*/ 	.word	0xffffffff


	//   ....[146]....
        /*0404*/ 	.word	0xffffffff


	//   ....[147]....
        /*0408*/ 	.word	0xffffffff


	//   ....[148]....
        /*040c*/ 	.word	0xffffffff


	//   ....[149]....
        /*0410*/ 	.word	0xffffffff


	//   ....[150]....
        /*0414*/ 	.word	0xffffffff


	//   ....[151]....
        /*0418*/ 	.word	0xffffffff


	//   ....[152]....
        /*041c*/ 	.word	0xffffffff


	//   ....[153]....
        /*0420*/ 	.word	0xffffffff


	//   ....[154]....
        /*0424*/ 	.word	0xffffffff


	//   ....[155]....
        /*0428*/ 	.word	0xffffffff


	//   ....[156]....
        /*042c*/ 	.word	0xffffffff


	//   ....[157]....
        /*0430*/ 	.word	0xffffffff


	//   ....[158]....
        /*0434*/ 	.word	0xffffffff


	//   ....[159]....
        /*0438*/ 	.word	0xffffffff


	//   ....[160]....
        /*043c*/ 	.word	0xffffffff


	//   ....[161]....
        /*0440*/ 	.word	0xffffffff


	//   ....[162]....
        /*0444*/ 	.word	0xffffffff


	//   ....[163]....
        /*0448*/ 	.word	0xffffffff


	//   ....[164]....
        /*044c*/ 	.word	0xffffffff


	//   ....[165]....
        /*0450*/ 	.word	0xffffffff


	//   ....[166]....
        /*0454*/ 	.word	0xffffffff


	//   ....[167]....
        /*0458*/ 	.word	0xffffffff


	//   ....[168]....
        /*045c*/ 	.word	0xffffffff


	//   ....[169]....
        /*0460*/ 	.word	0xffffffff


	//   ....[170]....
        /*0464*/ 	.word	0xffffffff


	//   ....[171]....
        /*0468*/ 	.word	0xffffffff


	//   ....[172]....
        /*046c*/ 	.word	0xffffffff


	//   ....[173]....
        /*0470*/ 	.word	0xffffffff


	//   ....[174]....
        /*0474*/ 	.word	0xffffffff


	//   ....[175]....
        /*0478*/ 	.word	0xffffffff


	//   ....[176]....
        /*047c*/ 	.word	0xffffffff


	//   ....[177]....
        /*0480*/ 	.word	0xffffffff


	//   ....[178]....
        /*0484*/ 	.word	0xffffffff


	//   ....[179]....
        /*0488*/ 	.word	0xffffffff


	//   ....[180]....
        /*048c*/ 	.word	0xffffffff


	//   ....[181]....
        /*0490*/ 	.word	0xffffffff


	//   ....[182]....
        /*0494*/ 	.word	0xffffffff


	//   ....[183]....
        /*0498*/ 	.word	0xffffffff


	//   ....[184]....
        /*049c*/ 	.word	0xffffffff


	//   ....[185]....
        /*04a0*/ 	.word	0xffffffff


	//   ....[186]....
        /*04a4*/ 	.word	0xffffffff


	//   ....[187]....
        /*04a8*/ 	.word	0xffffffff


	//   ....[188]....
        /*04ac*/ 	.word	0xffffffff


	//   ....[189]....
        /*04b0*/ 	.word	0xffffffff


	//   ....[190]....
        /*04b4*/ 	.word	0xffffffff


	//   ....[191]....
        /*04b8*/ 	.word	0xffffffff


	//----- nvinfo : EIATTR_COOP_GROUP_INSTR_OFFSETS
	.align		4
.L_490:
        /*04bc*/ 	.byte	0x04, 0x28
        /*04be*/ 	.short	(.L_492 - .L_491)


	//   ....[0]....
.L_491:
        /*04c0*/ 	.word	0x00000050


	//   ....[1]....
        /*04c4*/ 	.word	0x000001e0


	//   ....[2]....
        /*04c8*/ 	.word	0x00000210


	//   ....[3]....
        /*04cc*/ 	.word	0x00000240


	//   ....[4]....
        /*04d0*/ 	.word	0x00000270


	//   ....[5]....
        /*04d4*/ 	.word	0x000002a0


	//   ....[6]....
        /*04d8*/ 	.word	0x000002d0


	//   ....[7]....
        /*04dc*/ 	.word	0x00000440


	//   ....[8]....
        /*04e0*/ 	.word	0x00000480


	//   ....[9]....
        /*04e4*/ 	.word	0x000004b0


	//   ....[10]....
        /*04e8*/ 	.word	0x000004e0


	//   ....[11]....
        /*04ec*/ 	.word	0x00000510


	//   ....[12]....
        /*04f0*/ 	.word	0x00000540


	//   ....[13]....
        /*04f4*/ 	.word	0x000005d0


	//   ....[14]....
        /*04f8*/ 	.word	0x00000600


	//   ....[15]....
        /*04fc*/ 	.word	0x00000620


	//   ....[16]....
        /*0500*/ 	.word	0x00000680


	//   ....[17]....
        /*0504*/ 	.word	0x00003710


	//   ....[18]....
        /*0508*/ 	.word	0x00003720


	//   ....[19]....
        /*050c*/ 	.word	0x000052c0


	//   ....[20]....
        /*0510*/ 	.word	0x000052d0


	//   ....[21]....
        /*0514*/ 	.word	0x00006c60


	//   ....[22]....
        /*0518*/ 	.word	0x00006c80


	//   ....[23]....
        /*051c*/ 	.word	0x00007180


	//   ....[24]....
        /*0520*/ 	.word	0x000071e0


	//   ....[25]....
        /*0524*/ 	.word	0x00007e60


	//   ....[26]....
        /*0528*/ 	.word	0x00007e80


	//   ....[27]....
        /*052c*/ 	.word	0x00007fb0


	//   ....[28]....
        /*0530*/ 	.word	0x00007fc0


	//   ....[29]....
        /*0534*/ 	.word	0x000080f0


	//   ....[30]....
        /*0538*/ 	.word	0x00008110


	//   ....[31]....
        /*053c*/ 	.word	0x00008240


	//   ....[32]....
        /*0540*/ 	.word	0x00008250


	//   ....[33]....
        /*0544*/ 	.word	0x00008660


	//   ....[34]....
        /*0548*/ 	.word	0x00008670


	//   ....[35]....
        /*054c*/ 	.word	0x00008680


	//   ....[36]....
        /*0550*/ 	.word	0x00008690


	//   ....[37]....
        /*0554*/ 	.word	0x00008940


	//   ....[38]....
        /*0558*/ 	.word	0x00008980


	//   ....[39]....
        /*055c*/ 	.word	0x000089c0


	//   ....[40]....
        /*0560*/ 	.word	0x00008a00


	//   ....[41]....
        /*0564*/ 	.word	0x0000b2e0


	//   ....[42]....
        /*0568*/ 	.word	0x0000b320


	//   ....[43]....
        /*056c*/ 	.word	0x0000b360


	//   ....[44]....
        /*0570*/ 	.word	0x0000b3a0


	//   ....[45]....
        /*0574*/ 	.word	0x0000e000


	//   ....[46]....
        /*0578*/ 	.word	0x0000e010


	//   ....[47]....
        /*057c*/ 	.word	0x0000e020


	//   ....[48]....
        /*0580*/ 	.word	0x0000e030


	//   ....[49]....
        /*0584*/ 	.word	0x0000f1e0


	//   ....[50]....
        /*0588*/ 	.word	0x0000f200


	//   ....[51]....
        /*058c*/ 	.word	0x0000f260


	//   ....[52]....
        /*0590*/ 	.word	0x0000f2c0


	//   ....[53]....
        /*0594*/ 	.word	0x0000f980


	//   ....[54]....
        /*0598*/ 	.word	0x0000f990


	//   ....[55]....
        /*059c*/ 	.word	0x0000f9c0


	//   ....[56]....
        /*05a0*/ 	.word	0x0000f9d0


	//   ....[57]....
        /*05a4*/ 	.word	0x00010d50


	//   ....[58]....
        /*05a8*/ 	.word	0x00010d60


	//   ....[59]....
        /*05ac*/ 	.word	0x00010da0


	//   ....[60]....
        /*05b0*/ 	.word	0x00010db0


	//   ....[61]....
        /*05b4*/ 	.word	0x00011f40


	//   ....[62]....
        /*05b8*/ 	.word	0x00011f60


	//   ....[63]....
        /*05bc*/ 	.word	0x00012030


	//   ....[64]....
        /*05c0*/ 	.word	0x00012050


	//   ....[65]....
        /*05c4*/ 	.word	0x00012390


	//   ....[66]....
        /*05c8*/ 	.word	0x000123b0


	//   ....[67]....
        /*05cc*/ 	.word	0x000123d0


	//   ....[68]....
        /*05d0*/ 	.word	0x000123f0


	//   ....[69]....
        /*05d4*/ 	.word	0x00013b30


	//   ....[70]....
        /*05d8*/ 	.word	0x00013b60


	//   ....[71]....
        /*05dc*/ 	.word	0x00013b80


	//   ....[72]....
        /*05e0*/ 	.word	0x00013ba0


	//   ....[73]....
        /*05e4*/ 	.word	0x00014f60


	//   ....[74]....
        /*05e8*/ 	.word	0x00014f80


	//   ....[75]....
        /*05ec*/ 	.word	0x00014fa0


	//   ....[76]....
        /*05f0*/ 	.word	0x00014fc0


	//   ....[77]....
        /*05f4*/ 	.word	0x00015330


	//   ....[78]....
        /*05f8*/ 	.word	0x00015350


	//   ....[79]....
        /*05fc*/ 	.word	0x00015470


	//   ....[80]....
        /*0600*/ 	.word	0x00015480


	//   ....[81]....
        /*0604*/ 	.word	0x000155b0


	//   ....[82]....
        /*0608*/ 	.word	0x000155d0


	//   ....[83]....
        /*060c*/ 	.word	0x00015700


	//   ....[84]....
        /*0610*/ 	.word	0x00015710


	//   ....[85]....
        /*0614*/ 	.word	0x00015a40


	//   ....[86]....
        /*0618*/ 	.word	0x00015a60


	//   ....[87]....
        /*061c*/ 	.word	0x000164f0


	//   ....[88]....
        /*0620*/ 	.word	0x00016500


	//   ....[89]....
        /*0624*/ 	.word	0x00017740


	//   ....[90]....
        /*0628*/ 	.word	0x00017760


	//   ....[91]....
        /*062c*/ 	.word	0x00017890


	//   ....[92]....
        /*0630*/ 	.word	0x000178a0


	//   ....[93]....
        /*0634*/ 	.word	0x000179d0


	//   ....[94]....
        /*0638*/ 	.word	0x000179f0


	//   ....[95]....
        /*063c*/ 	.word	0x00017b20


	//   ....[96]....
        /*0640*/ 	.word	0x00017b30


	//   ....[97]....
        /*0644*/ 	.word	0x00017cf0


	//   ....[98]....
        /*0648*/ 	.word	0x00017d10


	//   ....[99]....
        /*064c*/ 	.word	0x00017e30


	//   ....[100]....
        /*0650*/ 	.word	0x00017e70


	//   ....[101]....
        /*0654*/ 	.word	0x00017ea0


	//   ....[102]....
        /*0658*/ 	.word	0x00017ed0


	//   ....[103]....
        /*065c*/ 	.word	0x00017f00


	//   ....[104]....
        /*0660*/ 	.word	0x00017f30


	//   ....[105]....
        /*0664*/ 	.word	0x00018090


	//   ....[106]....
        /*0668*/ 	.word	0x000180d0


	//   ....[107]....
        /*066c*/ 	.word	0x00018100


	//   ....[108]....
        /*0670*/ 	.word	0x00018130


	//   ....[109]....
        /*0674*/ 	.word	0x00018160


	//   ....[110]....
        /*0678*/ 	.word	0x00018190


	//   ....[111]....
        /*067c*/ 	.word	0x00018220


	//   ....[112]....
        /*0680*/ 	.word	0x00018250


	//   ....[113]....
        /*0684*/ 	.word	0x00018260


	//   ....[114]....
        /*0688*/ 	.word	0x000182c0


	//   ....[115]....
        /*068c*/ 	.word	0x000187f0


	//   ....[116]....
        /*0690*/ 	.word	0x00018850


	//   ....[117]....
        /*0694*/ 	.word	0x000188a0


	//   ....[118]....
        /*0698*/ 	.word	0x000188f0


	//   ....[119]....
        /*069c*/ 	.word	0x00018940


	//   ....[120]....
        /*06a0*/ 	.word	0x000189b0


	//   ....[121]....
        /*06a4*/ 	.word	0x000189f0


	//   ....[122]....
        /*06a8*/ 	.word	0x00018a60


	//   ....[123]....
        /*06ac*/ 	.word	0x00018ad0


	//   ....[124]....
        /*06b0*/ 	.word	0x00018b30


	//   ....[125]....
        /*06b4*/ 	.word	0x00018ba0


	//   ....[126]....
        /*06b8*/ 	.word	0x00018c10


	//   ....[127]....
        /*06bc*/ 	.word	0x00018c70


	//   ....[128]....
        /*06c0*/ 	.word	0x00018cd0


	//   ....[129]....
        /*06c4*/ 	.word	0x00018d30


	//   ....[130]....
        /*06c8*/ 	.word	0x00018da0


	//   ....[131]....
        /*06cc*/ 	.word	0x00018e00


	//   ....[132]....
        /*06d0*/ 	.word	0x00018e60


	//   ....[133]....
        /*06d4*/ 	.word	0x00018ec0


	//   ....[134]....
        /*06d8*/ 	.word	0x00018f30


	//   ....[135]....
        /*06dc*/ 	.word	0x00019080


	//   ....[136]....
        /*06e0*/ 	.word	0x000190e0


	//   ....[137]....
        /*06e4*/ 	.word	0x00019120


	//   ....[138]....
        /*06e8*/ 	.word	0x00019160


	//   ....[139]....
        /*06ec*/ 	.word	0x000191b0


	//   ....[140]....
        /*06f0*/ 	.word	0x000191f0


	//   ....[141]....
        /*06f4*/ 	.word	0x00019260


	//   ....[142]....
        /*06f8*/ 	.word	0x000192c0


	//   ....[143]....
        /*06fc*/ 	.word	0x00019330


	//   ....[144]....
        /*0700*/ 	.word	0x00019470


	//   ....[145]....
        /*0704*/ 	.word	0x000194d0


	//   ....[146]....
        /*0708*/ 	.word	0x00019510


	//   ....[147]....
        /*070c*/ 	.word	0x00019550


	//   ....[148]....
        /*0710*/ 	.word	0x000195a0


	//   ....[149]....
        /*0714*/ 	.word	0x000195e0


	//   ....[150]....
        /*0718*/ 	.word	0x00019630


	//   ....[151]....
        /*071c*/ 	.word	0x00019680


	//   ....[152]....
        /*0720*/ 	.word	0x000196d0


	//   ....[153]....
        /*0724*/ 	.word	0x00019710


	//   ....[154]....
        /*0728*/ 	.word	0x00019780


	//   ....[155]....
        /*072c*/ 	.word	0x000197f0


	//   ....[156]....
        /*0730*/ 	.word	0x00019850


	//   ....[157]....
        /*0734*/ 	.word	0x000198b0


	//   ....[158]....
        /*0738*/ 	.word	0x00019910


	//   ....[159]....
        /*073c*/ 	.word	0x00019980


	//   ....[160]....
        /*0740*/ 	.word	0x000199e0


	//   ....[161]....
        /*0744*/ 	.word	0x00019a40


	//   ....[162]....
        /*0748*/ 	.word	0x00019aa0


	//   ....[163]....
        /*074c*/ 	.word	0x00019b10


	//   ....[164]....
        /*0750*/ 	.word	0x00019b70


	//   ....[165]....
        /*0754*/ 	.word	0x00019bd0


	//   ....[166]....
        /*0758*/ 	.word	0x00019c30


	//   ....[167]....
        /*075c*/ 	.word	0x00019ca0


	//   ....[168]....
        /*0760*/ 	.word	0x00019d00


	//   ....[169]....
        /*0764*/ 	.word	0x00019d60


	//   ....[170]....
        /*0768*/ 	.word	0x00019dc0


	//   ....[171]....
        /*076c*/ 	.word	0x00019e30


	//   ....[172]....
        /*0770*/ 	.word	0x00019e90


	//   ....[173]....
        /*0774*/ 	.word	0x00019ef0


	//   ....[174]....
        /*0778*/ 	.word	0x00019f50


	//   ....[175]....
        /*077c*/ 	.word	0x00019fc0


	//   ....[176]....
        /*0780*/ 	.word	0x0001a010


	//   ....[177]....
        /*0784*/ 	.word	0x0001a050


	//   ....[178]....
        /*0788*/ 	.word	0x0001a0a0


	//   ....[179]....
        /*078c*/ 	.word	0x0001a0f0


	//   ....[180]....
        /*0790*/ 	.word	0x0001a140


	//   ....[181]....
        /*0794*/ 	.word	0x0001a1b0


	//   ....[182]....
        /*0798*/ 	.word	0x0001a1f0


	//   ....[183]....
        /*079c*/ 	.word	0x0001a240


	//   ....[184]....
        /*07a0*/ 	.word	0x0001a290


	//   ....[185]....
        /*07a4*/ 	.word	0x0001a2e0


	//   ....[186]....
        /*07a8*/ 	.word	0x0001a330


	//   ....[187]....
        /*07ac*/ 	.word	0x0001a3a0


	//   ....[188]....
        /*07b0*/ 	.word	0x0001a3e0


	//   ....[189]....
        /*07b4*/ 	.word	0x0001a450


	//   ....[190]....
        /*07b8*/ 	.word	0x0001a4b0


	//   ....[191]....
        /*07bc*/ 	.word	0x0001a510


	//----- nvinfo : EIATTR_EXIT_INSTR_OFFSETS
	.align		4
.L_492:
        /*07c0*/ 	.byte	0x04, 0x1c
        /*07c2*/ 	.short	(.L_494 - .L_493)


	//   ....[0]....
.L_493:
        /*07c4*/ 	.word	0x00000b40


	//   ....[1]....
        /*07c8*/ 	.word	0x000187b0


	//----- nvinfo : EIATTR_MAX_THREADS
	.align		4
.L_494:
        /*07cc*/ 	.byte	0x04, 0x05
        /*07ce*/ 	.short	(.L_496 - .L_495)
.L_495:
        /*07d0*/ 	.word	0x00000100
        /*07d4*/ 	.word	0x00000001
        /*07d8*/ 	.word	0x00000001


	//----- nvinfo : EIATTR_CRS_STACK_SIZE
	.align		4
.L_496:
        /*07dc*/ 	.byte	0x04, 0x1e
        /*07de*/ 	.short	(.L_498 - .L_497)
.L_497:
        /*07e0*/ 	.word	0x00000000
.L_498:


//--------------------- .nv.info._ZN7cutlass13device_kernelIN5flash19enable_sm80_to_sm89INS1_16FlashAttnFwdSm80INS1_25CollectiveMainloopFwdSm80ILi8ELi1ELb0EN4cute5tupleIJNS5_1CILi128EEENS7_ILi64EEENS7_ILi192EEEEEELi192ENS_10bfloat16_tEfNS_4arch4Sm80ELb0ELb1ELb1ELb0ELb1ELb0ELb1ELb1EEENS1_21CollectiveEpilogueFwdINS6_IJS8_SA_S9_EEENS6_IJNS7_ILi1EEESI_SI_EEESC_SE_Li256ELb0ELb1ELb1ELb0EEENS1_19SingleTileSchedulerILb0ELb1ELb1ELi128EEEEEEEEEvNT_6ParamsE --------------------------
	.section	.nv.info._ZN7cutlass13device_kernelIN5flash19enable_sm80_to_sm89INS1_16FlashAttnFwdSm80INS1_25CollectiveMainloopFwdSm80ILi8ELi1ELb0EN4cute5tupleIJNS5_1CILi128EEENS7_ILi64EEENS7_ILi192EEEEEELi192ENS_10bfloat16_tEfNS_4arch4Sm80ELb0ELb1ELb1ELb0ELb1ELb0ELb1ELb1EEENS1_21CollectiveEpilogueFwdINS6_IJS8_SA_S9_EEENS6_IJNS7_ILi1EEESI_SI_EEESC_SE_Li256ELb0ELb1ELb1ELb0EEENS1_19SingleTileSchedulerILb0ELb1ELb1ELi128EEEEEEEEEvNT_6ParamsE,"",@"SHT_CUDA_INFO"
	.sectionflags	@""
	.align	4


	//----- nvinfo : EIATTR_CUDA_API_VERSION
	.align		4
        /*0000*/ 	.byte	0x04, 0x37
        /*0002*/ 	.short	(.L_500 - .L_499)
.L_499:
        /*0004*/ 	.word	0x00000082


	//----- nvinfo : EIATTR_SW2861232_WAR
	.align		4
.L_500:
        /*0008*/ 	.byte	0x01, 0x35
	.zero		2


	//----- nvinfo : EIATTR_PARAM_CBANK
	.align		4
        /*000c*/ 	.byte	0x04, 0x0a
        /*000e*/ 	.short	(.L_502 - .L_501)
	.align		4
.L_501:
        /*0010*/ 	.word	index@(.nv.constant0._ZN7cutlass13device_kernelIN5flash19enable_sm80_to_sm89INS1_16FlashAttnFwdSm80INS1_25CollectiveMainloopFwdSm80ILi8ELi1ELb0EN4cute5tupleIJNS5_1CILi128EEENS7_ILi64EEENS7_ILi192EEEEEELi192ENS_10bfloat16_tEfNS_4arch4Sm80ELb0ELb1ELb1ELb0ELb1ELb0ELb1ELb1EEENS1_21CollectiveEpilogueFwdINS6_IJS8_SA_S9_EEENS6_IJNS7_ILi1EEESI_SI_EEESC_SE_Li256ELb0ELb1ELb1ELb0EEENS1_19SingleTileSchedulerILb0ELb1ELb1ELi128EEEEEEEEEvNT_6ParamsE)
        /*0014*/ 	.short	0x0160
        /*0016*/ 	.short	0x0418


	//----- nvinfo : EIATTR_CBANK_PARAM_SIZE
	.align		4
.L_502:
        /*0018*/ 	.byte	0x03, 0x19
        /*001a*/ 	.short	0x0418


	//----- nvinfo : EIATTR_KPARAM_INFO
	.align		4
        /*001c*/ 	.byte	0x04, 0x17
        /*001e*/ 	.short	(.L_504 - .L_503)
.L_503:
        /*0020*/ 	.word	0x00000000
        /*0024*/ 	.short	0x0000
        /*0026*/ 	.short	0x0000
        /*0028*/ 	.byte	0x00, 0xf0, 0x61, 0x10


	//----- nvinfo : EIATTR_MAXREG_COUNT
	.align		4
.L_504:
        /*002c*/ 	.byte	0x03, 0x1b
        /*002e*/ 	.short	0x00ff


	//----- nvinfo : EIATTR_NUM_BARRIERS
	.align		4
        /*0030*/ 	.byte	0x02, 0x4c
        /*0032*/ 	.byte	0x02
	.zero		1


	//----- nvinfo : EIATTR_MERCURY_ISA_VERSION
	.align		4
        /*0034*/ 	.byte	0x03, 0x5f
        /*0036*/ 	.short	0x0000


	//----- nvinfo : EIATTR_COOP_GROUP_MASK_REGIDS
	.align		4
        /*0038*/ 	.byte	0x04, 0x29
        /*003a*/ 	.short	(.L_506 - .L_505)


	//   ....[0]....
.L_505:
        /*003c*/ 	.word	0xffffffff


	//   ....[1]....
        /*0040*/ 	.word	0xffffffff


	//   ....[2]....
        /*0044*/ 	.word	0xffffffff


	//   ....[3]....
        /*0048*/ 	.word	0xffffffff


	//   ....[4]....
        /*004c*/ 	.word	0xffffffff


	//   ....[5]....
        /*0050*/ 	.word	0xffffffff


	//   ....[6]....
        /*0054*/ 	.word	0xffffffff


	//   ....[7]....
        /*0058*/ 	.word	0xffffffff


	//   ....[8]....
        /*005c*/ 	.word	0xffffffff


	//   ....[9]....
        /*0060*/ 	.word	0xffffffff


	//   ....[10]....
        /*0064*/ 	.word	0xffffffff


	//   ....[11]....
        /*0068*/ 	.word	0xffffffff


	//   ....[12]....
        /*006c*/ 	.word	0xffffffff


	//   ....[13]....
        /*0070*/ 	.word	0xffffffff


	//   ....[14]....
        /*0074*/ 	.word	0xffffffff


	//   ....[15]....
        /*0078*/ 	.word	0xffffffff


	//   ....[16]....
        /*007c*/ 	.word	0xffffffff


	//   ....[17]....
        /*0080*/ 	.word	0xffffffff


	//   ....[18]....
        /*0084*/ 	.word	0xffffffff


	//   ....[19]....
        /*0088*/ 	.word	0xffffffff


	//   ....[20]....
        /*008c*/ 	.word	0xffffffff


	//   ....[21]....
        /*0090*/ 	.word	0xffffffff


	//   ....[22]....
        /*0094*/ 	.word	0xffffffff


	//   ....[23]....
        /*0098*/ 	.word	0xffffffff


	//   ....[24]....
        /*009c*/ 	.word	0xffffffff


	//   ....[25]....
        /*00a0*/ 	.word	0xffffffff


	//   ....[26]....
        /*00a4*/ 	.word	0xffffffff


	//   ....[27]....
        /*00a8*/ 	.word	0xffffffff


	//   ....[28]....
        /*00ac*/ 	.word	0xffffffff


	//   ....[29]....
        /*00b0*/ 	.word	0xffffffff


	//   ....[30]....
        /*00b4*/ 	.word	0xffffffff


	//   ....[31]....
        /*00b8*/ 	.word	0xffffffff


	//   ....[32]....
        /*00bc*/ 	.word	0xffffffff


	//   ....[33]....
        /*00c0*/ 	.word	0xffffffff


	//   ....[34]....
        /*00c4*/ 	.word	0xffffffff


	//   ....[35]....
        /*00c8*/ 	.word	0xffffffff


	//   ....[36]....
        /*00cc*/ 	.word	0xffffffff


	//   ....[37]....
        /*00d0*/ 	.word	0xffffffff


	//   ....[38]....
        /*00d4*/ 	.word	0xffffffff


	//   ....[39]....
        /*00d8*/ 	.word	0xffffffff


	//   ....[40]....
        /*00dc*/ 	.word	0xffffffff


	//   ....[41]....
        /*00e0*/ 	.word	0xffffffff


	//   ....[42]....
        /*00e4*/ 	.word	0xffffffff


	//   ....[43]....
        /*00e8*/ 	.word	0xffffffff


	//   ....[44]....
        /*00ec*/ 	.word	0xffffffff


	//   ....[45]....
        /*00f0*/ 	.word	0xffffffff


	//   ....[46]....
        /*00f4*/ 	.word	0xffffffff


	//   ....[47]....
        /*00f8*/ 	.word	0xffffffff


	//   ....[48]....
        /*00fc*/ 	.word	0xffffffff


	//   ....[49]....
        /*0100*/ 	.word	0xffffffff


	//   ....[50]....
        /*0104*/ 	.word	0xffffffff


	//   ....[51]....
        /*0108*/ 	.word	0xffffffff


	//   ....[52]....
        /*010c*/ 	.word	0xffffffff


	//   ....[53]....
        /*0110*/ 	.word	0xffffffff


	//   ....[54]....
        /*0114*/ 	.word	0xffffffff


	//   ....[55]....
        /*0118*/ 	.word	0xffffffff


	//   ....[56]....
        /*011c*/ 	.word	0xffffffff


	//   ....[57]....
        /*0120*/ 	.word	0xffffffff


	//   ....[58]....
        /*0124*/ 	.word	0xffffffff


	//   ....[59]....
        /*0128*/ 	.word	0xffffffff


	//   ....[60]....
        /*012c*/ 	.word	0xffffffff


	//   ....[61]....
        /*0130*/ 	.word	0xffffffff


	//   ....[62]....
        /*0134*/ 	.word	0xffffffff


	//   ....[63]....
        /*0138*/ 	.word	0xffffffff


	//   ....[64]....
        /*013c*/ 	.word	0xffffffff


	//   ....[65]....
        /*0140*/ 	.word	0xffffffff


	//   ....[66]....
        /*0144*/ 	.word	0xffffffff


	//   ....[67]....
        /*0148*/ 	.word	0xffffffff


	//   ....[68]....
        /*014c*/ 	.word	0xffffffff


	//   ....[69]....
        /*0150*/ 	.word	0xffffffff


	//   ....[70]....
        /*0154*/ 	.word	0xffffffff


	//   ....[71]....
        /*0158*/ 	.word	0xffffffff


	//   ....[72]....
        /*015c*/ 	.word	0xffffffff


	//   ....[73]....
        /*0160*/ 	.word	0xffffffff


	//   ....[74]....
        /*0164*/ 	.word	0xffffffff


	//   ....[75]....
        /*0168*/ 	.word	0xffffffff


	//   ....[76]....
        /*016c*/ 	.word	0xffffffff


	//   ....[77]....
        /*0170*/ 	.word	0xffffffff


	//   ....[78]....
        /*0174*/ 	.word	0xffffffff


	//----- nvinfo : EIATTR_COOP_GROUP_INSTR_OFFSETS
	.align		4
.L_506:
        /*0178*/ 	.byte	0x04, 0x28
        /*017a*/ 	.short	(.L_508 - .L_507)


	//   ....[0]....
.L_507:
        /*017c*/ 	.word	0x00000050


	//   ....[1]....
        /*0180*/ 	.word	0x000012f0


	//   ....[2]....
        /*0184*/ 	.word	0x00001340


	//   ....[3]....
        /*0188*/ 	.word	0x00001530


	//   ....[4]....
        /*018c*/ 	.word	0x00001560


	//   ....[5]....
        /*0190*/ 	.word	0x00001680


	//   ....[6]....
        /*0194*/ 	.word	0x000016b0


	//   ....[7]....
        /*0198*/ 	.word	0x000017c0


	//   ....[8]....
        /*019c*/ 	.word	0x00001800


	//   ....[9]....
        /*01a0*/ 	.word	0x00001f20


	//   ....[10]....
        /*01a4*/ 	.word	0x00001f30


	//   ....[11]....
        /*01a8*/ 	.word	0x00001f50


	//   ....[12]....
        /*01ac*/ 	.word	0x00001f80


	//   ....[13]....
        /*01b0*/ 	.word	0x00001fc0


	//   ....[14]....
        /*01b4*/ 	.word	0x00001ff0


	//   ....[15]....
        /*01b8*/ 	.word	0x00002020


	//   ....[16]....
        /*01bc*/ 	.word	0x00002050


	//   ....[17]....
        /*01c0*/ 	.word	0x00003120


	//   ....[18]....
        /*01c4*/ 	.word	0x00003150


	//   ....[19]....
        /*01c8*/ 	.word	0x00003160


	//   ....[20]....
        /*01cc*/ 	.word	0x00003170


	//   ....[21]....
        /*01d0*/ 	.word	0x000035d0


	//   ....[22]....
        /*01d4*/ 	.word	0x000038e0


	//   ....[23]....
        /*01d8*/ 	.word	0x00004530


	//   ....[24]....
        /*01dc*/ 	.word	0x00004620


	//   ....[25]....
        /*01e0*/ 	.word	0x00004630


	//   ....[26]....
        /*01e4*/ 	.word	0x00004660


	//   ....[27]....
        /*01e8*/ 	.word	0x00005a70


	//   ....[28]....
        /*01ec*/ 	.word	0x00005a90


	//   ....[29]....
        /*01f0*/ 	.word	0x00005aa0


	//   ....[30]....
        /*01f4*/ 	.word	0x00005ab0


	//   ....[31]....
        /*01f8*/ 	.word	0x00006b70


	//   ....[32]....
        /*01fc*/ 	.word	0x00006ba0


	//   ....[33]....
        /*0200*/ 	.word	0x00006bb0


	//   ....[34]....
        /*0204*/ 	.word	0x00006bc0


	//   ....[35]....
        /*0208*/ 	.word	0x00006dc0


	//   ....[36]....
        /*020c*/ 	.word	0x00007000


	//   ....[37]....
        /*0210*/ 	.word	0x00007a50


	//   ....[38]....
        /*0214*/ 	.word	0x00007c20


	//   ....[39]....
        /*0218*/ 	.word	0x00007c70


	//   ....[40]....
        /*021c*/ 	.word	0x00007d00


	//   ....[41]....
        /*0220*/ 	.word	0x00009940


	//   ....[42]....
        /*0224*/ 	.word	0x00009960


	//   ....[43]....
        /*0228*/ 	.word	0x00009970


	//   ....[44]....
        /*022c*/ 	.word	0x00009980


	//   ....[45]....
        /*0230*/ 	.word	0x0000aa50


	//   ....[46]....
        /*0234*/ 	.word	0x0000aa70


	//   ....[47]....
        /*0238*/ 	.word	0x0000aa80


	//   ....[48]....
        /*023c*/ 	.word	0x0000aa90


	//   ....[49]....
        /*0240*/ 	.word	0x0000ae60


	//   ....[50]....
        /*0244*/ 	.word	0x0000ae80


	//   ....[51]....
        /*0248*/ 	.word	0x0000aeb0


	//   ....[52]....
        /*024c*/ 	.word	0x0000aec0


	//   ....[53]....
        /*0250*/ 	.word	0x0000c720


	//   ....[54]....
        /*0254*/ 	.word	0x0000c730


	//   ....[55]....
        /*0258*/ 	.word	0x0000c750


	//   ....[56]....
        /*025c*/ 	.word	0x0000c760


	//   ....[57]....
        /*0260*/ 	.word	0x0000d860


	//   ....[58]....
        /*0264*/ 	.word	0x0000d870


	//   ....[59]....
        /*0268*/ 	.word	0x0000d880


	//   ....[60]....
        /*026c*/ 	.word	0x0000d890


	//   ....[61]....
        /*0270*/ 	.word	0x0000da70


	//   ....[62]....
        /*0274*/ 	.word	0x0000de00


	//   ....[63]....
        /*0278*/ 	.word	0x0000e6f0


	//   ....[64]....
        /*027c*/ 	.word	0x0000e8d0


	//   ....[65]....
        /*0280*/ 	.word	0x0000e910


	//   ....[66]....
        /*0284*/ 	.word	0x0000e990


	//   ....[67]....
        /*0288*/ 	.word	0x00010060


	//   ....[68]....
        /*028c*/ 	.word	0x00010090


	//   ....[69]....
        /*0290*/ 	.word	0x000100d0


	//   ....[70]....
        /*0294*/ 	.word	0x000100e0


	//   ....[71]....
        /*0298*/ 	.word	0x00010df0


	//   ....[72]....
        /*029c*/ 	.word	0x00010e30


	//   ....[73]....
        /*02a0*/ 	.word	0x00010e50


	//   ....[74]....
        /*02a4*/ 	.word	0x00010e80


	//   ....[75]....
        /*02a8*/ 	.word	0x00010ef0


	//   ....[76]....
        /*02ac*/ 	.word	0x00010f60


	//   ....[77]....
        /*02b0*/ 	.word	0x00011870


	//   ....[78]....
        /*02b4*/ 	.word	0x00011880


	//----- nvinfo : EIATTR_EXIT_INSTR_OFFSETS
	.align		4
.L_508:
        /*02b8*/ 	.byte	0x04, 0x1c
        /*02ba*/ 	.short	(.L_510 - .L_509)


	//   ....[0]....
.L_509:
        /*02bc*/ 	.word	0x000001b0


	//   ....[1]....
        /*02c0*/ 	.word	0x00011890


	//   ....[2]....
        /*02c4*/ 	.word	0x00012130


	//   ....[3]....
        /*02c8*/ 	.word	0x00012180


	//   ....[4]....
        /*02cc*/ 	.word	0x000121b0


	//   ....[5]....
        /*02d0*/ 	.word	0x00012210


	//   ....[6]....
        /*02d4*/ 	.word	0x000124a0


	//----- nvinfo : EIATTR_CTAIDZ_USED
	.align		4
.L_510:
        /*02d8*/ 	.byte	0x01, 0x04
	.zero		2


	//----- nvinfo : EIATTR_MAX_THREADS
	.align		4
        /*02dc*/ 	.byte	0x04, 0x05
        /*02de*/ 	.short	(.L_512 - .L_511)
.L_511:
        /*02e0*/ 	.word	0x00000100
        /*02e4*/ 	.word	0x00000001
        /*02e8*/ 	.word	0x00000001


	//----- nvinfo : EIATTR_CRS_STACK_SIZE
	.align		4
.L_512:
        /*02ec*/ 	.byte	0x04, 0x1e
        /*02ee*/ 	.short	(.L_514 - .L_513)
.L_513:
        /*02f0*/ 	.word	0x00000000
.L_514:


//--------------------- .nv.info._ZN7cutlass13device_kernelIN5flash19enable_sm80_to_sm89INS1_16FlashAttnFwdSm80INS1_25CollectiveMainloopFwdSm80ILi8ELi1ELb0EN4cute5tupleIJNS5_1CILi128EEENS7_ILi64EEENS7_ILi192EEEEEELi192ENS_10bfloat16_tEfNS_4arch4Sm80ELb0ELb1ELb1ELb1ELb1ELb0ELb1ELb1EEENS1_21CollectiveEpilogueFwdINS6_IJS8_SA_S9_EEENS6_IJNS7_ILi1EEESI_SI_EEESC_SE_Li256ELb1ELb1ELb1ELb0EEENS1_36VarlenDynamicPersistentTileSchedulerILi128ELi64ELi256ELi256ELb1ELb1ELb0ELb1ELb0ELb1EEEEEEEEEvNT_6ParamsE --------------------------
	.section	.nv.info._ZN7cutlass13device_kernelIN5flash19enable_sm80_to_sm89INS1_16FlashAttnFwdSm80INS1_25CollectiveMainloopFwdSm80ILi8ELi1ELb0EN4cute5tupleIJNS5_1CILi128EEENS7_ILi64EEENS7_ILi192EEEEEELi192ENS_10bfloat16_tEfNS_4arch4Sm80ELb0ELb1ELb1ELb1ELb1ELb0ELb1ELb1EEENS1_21CollectiveEpilogueFwdINS6_IJS8_SA_S9_EEENS6_IJNS7_ILi1EEESI_SI_EEESC_SE_Li256ELb1ELb1ELb1ELb0EEENS1_36VarlenDynamicPersistentTileSchedulerILi128ELi64ELi256ELi256ELb1ELb1ELb0ELb1ELb0ELb1EEEEEEEEEvNT_6ParamsE,"",@"SHT_CUDA_INFO"
	.sectionflags	@""
	.align	4


	//----- nvinfo : EIATTR_CUDA_API_VERSION
	.align		4
        /*0000*/ 	.byte	0x04, 0x37
        /*0002*/ 	.short	(.L_516 - .L_515)
.L_515:
        /*0004*/ 	.word	0x00000082


	//----- nvinfo : EIATTR_SW2861232_WAR
	.align		4
.L_516:
        /*0008*/ 	.byte	0x01, 0x35
	.zero		2


	//----- nvinfo : EIATTR_PARAM_CBANK
	.align		4
        /*000c*/ 	.byte	0x04, 0x0a
        /*000e*/ 	.short	(.L_518 - .L_517)
	.align		4
.L_517:
        /*0010*/ 	.word	index@(.nv.constant0._ZN7cutlass13device_kernelIN5flash19enable_sm80_to_sm89INS1_16FlashAttnFwdSm80INS1_25CollectiveMainloopFwdSm80ILi8ELi1ELb0EN4cute5tupleIJNS5_1CILi128EEENS7_ILi64EEENS7_ILi192EEEEEELi192ENS_10bfloat16_tEfNS_4arch4Sm80ELb0ELb1ELb1ELb1ELb1ELb0ELb1ELb1EEENS1_21CollectiveEpilogueFwdINS6_IJS8_SA_S9_EEENS6_IJNS7_ILi1EEESI_SI_EEESC_SE_Li256ELb1ELb1ELb1ELb0EEENS1_36VarlenDynamicPersistentTileSchedulerILi128ELi64ELi256ELi256ELb1ELb1ELb0ELb1ELb0ELb1EEEEEEEEEvNT_6ParamsE)
        /*0014*/ 	.short	0x0160
        /*0016*/ 	.short	0x0438


	//----- nvinfo : EIATTR_CBANK_PARAM_SIZE
	.align		4
.L_518:
        /*0018*/ 	.byte	0x03, 0x19
        /*001a*/ 	.short	0x0438


	//----- nvinfo : EIATTR_KPARAM_INFO
	.align		4
        /*001c*/ 	.byte	0x04, 0x17
        /*001e*/ 	.short	(.L_520 - .L_519)
.L_519:
        /*0020*/ 	.word	0x00000000
        /*0024*/ 	.short	0x0000
        /*0026*/ 	.short	0x0000
        /*0028*/ 	.byte	0x00, 0xf0, 0xe1, 0x10


	//----- nvinfo : EIATTR_MAXREG_COUNT
	.align		4
.L_520:
        /*002c*/ 	.byte	0x03, 0x1b
        /*002e*/ 	.short	0x00ff


	//----- nvinfo : EIATTR_NUM_BARRIERS
	.align		4
        /*0030*/ 	.byte	0x02, 0x4c
        /*0032*/ 	.byte	0x06
	.zero		1


	//----- nvinfo : EIATTR_ANNOTATIONS
	.align		4
        /*0034*/ 	.byte	0x04, 0x55
        /*0036*/ 	.short	(.L_522 - .L_521)


	//   ....[0]....
.L_521:
        /*0038*/ 	.word	0x00000001
        /*003c*/ 	.byte	0x70, 0x14, 0x00, 0x00, 0x01, 0x00, 0x00, 0x00, 0xc0, 0x18, 0x00, 0x00, 0x01, 0x00, 0x00, 0x00
        /*004c*/ 	.byte	0xf0, 0x18, 0x00, 0x00, 0x01, 0x00, 0x00, 0x00, 0x20, 0x19, 0x00, 0x00, 0x01, 0x00, 0x00, 0x00
        /*005c*/ 	.byte	0x50, 0x19, 0x00, 0x00, 0x01, 0x00, 0x00, 0x00, 0xb0, 0x20, 0x01, 0x00, 0x01, 0x00, 0x00, 0x00
        /*006c*/ 	.byte	0xc0, 0x20, 0x01, 0x00, 0x01, 0x00, 0x00, 0x00, 0xd0, 0x20, 0x01, 0x00, 0x01, 0x00, 0x00, 0x00
        /*007c*/ 	.byte	0xe0, 0x20, 0x01, 0x00, 0x01, 0x00, 0x00, 0x00, 0x40, 0x28, 0x01, 0x00


	//----- nvinfo : EIATTR_MERCURY_ISA_VERSION
	.align		4
.L_522:
        /*0088*/ 	.byte	0x03, 0x5f
        /*008a*/ 	.short	0x0000


	//----- nvinfo : EIATTR_INT_WARP_WIDE_INSTR_OFFSETS
	.align		4
        /*008c*/ 	.byte	0x04, 0x31
        /*008e*/ 	.short	(.L_524 - .L_523)


	//   ....[0]....
.L_523:
        /*0090*/ 	.word	0x00011f90


	//   ....[1]....
        /*0094*/ 	.word	0x00012010


	//----- nvinfo : EIATTR_COOP_GROUP_MASK_REGIDS
	.align		4
.L_524:
        /*0098*/ 	.byte	0x04, 0x29
        /*009a*/ 	.short	(.L_526 - .L_525)


	//   ....[0]....
.L_525:
        /*009c*/ 	.word	0xffffffff


	//   ....[1]....
        /*00a0*/ 	.word	0xffffffff


	//   ....[2]....
        /*00a4*/ 	.word	0xffffffff


	//   ....[3]....
        /*00a8*/ 	.word	0xffffffff


	//   ....[4]....
        /*00ac*/ 	.word	0xffffffff


	//   ....[5]....
        /*00b0*/ 	.word	0xffffffff


	//   ....[6]....
        /*00b4*/ 	.word	0xffffffff


	//   ....[7]....
        /*00b8*/ 	.word	0xffffffff


	//   ....[8]....
        /*00bc*/ 	.word	0xffffffff


	//   ....[9]....
        /*00c0*/ 	.word	0xffffffff


	//   ....[10]....
        /*00c4*/ 	.word	0xffffffff


	//   ....[11]....
        /*00c8*/ 	.word	0xffffffff


	//   ....[12]....
        /*00cc*/ 	.word	0xffffffff


	//   ....[13]....
        /*00d0*/ 	.word	0xffffffff


	//   ....[14]....
        /*00d4*/ 	.word	0xffffffff


	//   ....[15]....
        /*00d8*/ 	.word	0xffffffff


	//   ....[16]....
        /*00dc*/ 	.word	0xffffffff


	//   ....[17]....
        /*00e0*/ 	.word	0xffffffff


	//   ....[18]....
        /*00e4*/ 	.word	0xffffffff


	//   ....[19]....
        /*00e8*/ 	.word	0xffffffff


	//   ....[20]....
        /*00ec*/ 	.word	0xffffffff


	//   ....[21]....
        /*00f0*/ 	.word	0xffffffff


	//   ....[22]....
        /*00f4*/ 	.word	0xffffffff


	//   ....[23]....
        /*00f8*/ 	.word	0xffffffff


	//   ....[24]....
        /*00fc*/ 	.word	0xffffffff


	//   ....[25]....
        /*0100*/ 	.word	0xffffffff


	//   ....[26]....
        /*0104*/ 	.word	0xffffffff


	//   ....[27]....
        /*0108*/ 	.word	0xffffffff


	//   ....[28]....
        /*010c*/ 	.word	0xffffffff


	//   ....[29]....
        /*0110*/ 	.word	0xffffffff


	//   ....[30]....
        /*0114*/ 	.word	0xffffffff


	//   ....[31]....
        /*0118*/ 	.word	0xffffffff


	//   ....[32]....
        /*011c*/ 	.word	0xffffffff


	//   ....[33]....
        /*0120*/ 	.word	0xffffffff


	//   ....[34]....
        /*0124*/ 	.word	0xffffffff


	//   ....[35]....
        /*0128*/ 	.word	0xffffffff


	//   ....[36]....
        /*012c*/ 	.word	0xffffffff


	//   ....[37]....
        /*0130*/ 	.word	0xffffffff


	//   ....[38]....
        /*0134*/ 	.word	0xffffffff


	//   ....[39]....
        /*0138*/ 	.word	0xffffffff


	//   ....[40]....
        /*013c*/ 	.word	0xffffffff


	//   ....[41]....
        /*0140*/ 	.word	0xffffffff


	//   ....[42]....
        /*0144*/ 	.word	0xffffffff


	//   ....[43]....
        /*0148*/ 	.word	0xffffffff


	//   ....[44]....
        /*014c*/ 	.word	0xffffffff


	//   ....[45]....
        /*0150*/ 	.word	0xffffffff


	//   ....[46]....
        /*0154*/ 	.word	0xffffffff


	//   ....[47]....
        /*0158*/ 	.word	0xffffffff


	//   ....[48]....
        /*015c*/ 	.word	0xffffffff


	//   ....[49]....
        /*0160*/ 	.word	0xffffffff


	//   ....[50]....
        /*0164*/ 	.word	0xffffffff


	//   ....[51]....
        /*0168*/ 	.word	0xffffffff


	//   ....[52]....
        /*016c*/ 	.word	0xffffffff


	//   ....[53]....
        /*0170*/ 	.word	0xffffffff


	//   ....[54]....
        /*0174*/ 	.word	0xffffffff


	//   ....[55]....
        /*0178*/ 	.word	0xffffffff


	//   ....[56]....
        /*017c*/ 	.word	0xffffffff


	//   ....[57]....
        /*0180*/ 	.word	0xffffffff


	//   ....[58]....
        /*0184*/ 	.word	0xffffffff


	//   ....[59]....
        /*0188*/ 	.word	0xffffffff


	//   ....[60]....
        /*018c*/ 	.word	0xffffffff


	//   ....[61]....
        /*0190*/ 	.word	0xffffffff


	//   ....[62]....
        /*0194*/ 	.word	0xffffffff


	//   ....[63]....
        /*0198*/ 	.word	0xffffffff


	//   ....[64]....
        /*019c*/ 	.word	0xffffffff


	//   ....[65]....
        /*01a0*/ 	.word	0xffffffff


	//   ....[66]....
        /*01a4*/ 	.word	0xffffffff


	//   ....[67]....
        /*01a8*/ 	.word	0xffffffff


	//   ....[68]....
        /*01ac*/ 	.word	0xffffffff


	//   ....[69]....
        /*01b0*/ 	.word	0xffffffff


	//   ....[70]....
        /*01b4*/ 	.word	0xffffffff


	//   ....[71]....
        /*01b8*/ 	.word	0xffffffff


	//   ....[72]....
        /*01bc*/ 	.word	0xffffffff


	//   ....[73]....
        /*01c0*/ 	.word	0xffffffff


	//   ....[74]....
        /*01c4*/ 	.word	0xffffffff


	//   ....[75]....
        /*01c8*/ 	.word	0xffffffff


	//   ....[76]....
        /*01cc*/ 	.word	0xffffffff


	//   ....[77]....
        /*01d0*/ 	.word	0xffffffff


	//   ....[78]....
        /*01d4*/ 	.word	0xffffffff


	//   ....[79]....
        /*01d8*/ 	.word	0xffffffff


	//   ....[80]....
        /*01dc*/ 	.word	0xffffffff


	//   ....[81]....
        /*01e0*/ 	.word	0xffffffff


	//   ....[82]....
        /*01e4*/ 	.word	0xffffffff


	//   ....[83]....
        /*01e8*/ 	.word	0xffffffff


	//   ....[84]....
        /*01ec*/ 	.word	0xffffffff


	//   ....[85]....
        /*01f0*/ 	.word	0xffffffff


	//   ....[86]....
        /*01f4*/ 	.word	0xffffffff


	//   ....[87]....
        /*01f8*/ 	.word	0xffffffff


	//   ....[88]....
        /*01fc*/ 	.word	0xffffffff


	//   ....[89]....
        /*0200*/ 	.word	0xffffffff


	//   ....[90]....
        /*0204*/ 	.word	0xffffffff


	//   ....[91]....
        /*0208*/ 	.word	0xffffffff


	//   ....[92]....
        /*020c*/ 	.word	0xffffffff


	//   ....[93]....
        /*0210*/ 	.word	0xffffffff


	//   ....[94]....
        /*0214*/ 	.word	0xffffffff


	//   ....[95]....
        /*0218*/ 	.word	0xffffffff


	//   ....[96]....
        /*021c*/ 	.word	0xffffffff


	//   ....[97]....
        /*0220*/ 	.word	0xffffffff


	//   ....[98]....
        /*0224*/ 	.word	0xffffffff


	//   ....[99]....
        /*0228*/ 	.word	0xffffffff


	//   ....[100]....
        /*022c*/ 	.word	0xffffffff


	//   ....[101]....
        /*0230*/ 	.word	0xffffffff


	//   ....[102]....
        /*0234*/ 	.word	0xffffffff


	//   ....[103]....
        /*0238*/ 	.word	0xffffffff


	//   ....[104]....
        /*023c*/ 	.word	0xffffffff


	//   ....[105]....
        /*0240*/ 	.word	0xffffffff


	//   ....[106]....
        /*0244*/ 	.word	0xffffffff


	//   ....[107]....
        /*0248*/ 	.word	0xffffffff


	//   ....[108]....
        /*024c*/ 	.word	0xffffffff


	//   ....[109]....
        /*0250*/ 	.word	0xffffffff


	//   ....[110]....
        /*0254*/ 	.word	0xffffffff


	//   ....[111]....
        /*0258*/ 	.word	0xffffffff


	//   ....[112]....
        /*025c*/ 	.word	0xffffffff


	//   ....[113]....
        /*0260*/ 	.word	0xffffffff


	//   ....[114]....
        /*0264*/ 	.word	0xffffffff


	//   ....[115]....
        /*0268*/ 	.word	0xffffffff


	//   ....[116]....
        /*026c*/ 	.word	0xffffffff


	//   ....[117]....
        /*0270*/ 	.word	0xffffffff


	//   ....[118]....
        /*0274*/ 	.word	0xffffffff


	//   ....[119]....
        /*0278*/ 	.word	0xffffffff


	//   ....[120]....
        /*027c*/ 	.word	0xffffffff


	//   ....[121]....
        /*0280*/ 	.word	0xffffffff


	//   ....[122]....
        /*0284*/ 	.word	0xffffffff


	//   ....[123]....
        /*0288*/ 	.word	0xffffffff


	//   ....[124]....
        /*028c*/ 	.word	0xffffffff


	//   ....[125]....
        /*0290*/ 	.word	0xffffffff


	//   ....[126]....
        /*0294*/ 	.word	0xffffffff


	//   ....[127]....
        /*0298*/ 	.word	0xffffffff


	//   ....[128]....
        /*029c*/ 	.word	0xffffffff


	//   ....[129]....
        /*02a0*/ 	.word	0xffffffff


	//   ....[130]....
        /*02a4*/ 	.word	0xffffffff


	//   ....[131]....
        /*02a8*/ 	.word	0xffffffff


	//   ....[132]....
        /*02ac*/ 	.word	0xffffffff


	//   ....[133]....
        /*02b0*/ 	.word	0xffffffff


	//   ....[134]....
        /*02b4*/ 	.word	0xffffffff


	//   ....[135]....
        /*02b8*/ 	.word	0xffffffff


	//   ....[136]....
        /*02bc*/ 	.word	0xffffffff


	//   ....[137]....
        /*02c0*/ 	.word	0xffffffff


	//   ....[138]....
        /*02c4*/ 	.word	0xffffffff


	//   ....[139]....
        /*02c8*/ 	.word	0xffffffff


	//   ....[140]....
        /*02cc*/ 	.word	0xffffffff


	//   ....[141]....
        /*02d0*/ 	.word	0xffffffff


	//   ....[142]....
        /*02d4*/ 	.word	0xffffffff


	//   ....[143]....
        /*02d8*/ 	.word	0xffffffff


	//   ....[144]....
        /*02dc*/ 	.word	0xffffffff


	//   ....[145]....
        /*02e0*/ 	.word	0xffffffff


	//   ....[146]....
        /*02e4*/ 	.word	0xffffffff


	//   ....[147]....
        /*02e8*/ 	.word	0xffffffff


	//   ....[148]....
        /*02ec*/ 	.word	0xffffffff


	//   ....[149]....
        /*02f0*/ 	.word	0xffffffff


	//   ....[150]....
        /*02f4*/ 	.word	0xffffffff


	//   ....[151]....
        /*02f8*/ 	.word	0xffffffff


	//   ....[152]....
        /*02fc*/ 	.word	0xffffffff


	//   ....[153]....
        /*0300*/ 	.word	0xffffffff


	//   ....[154]....
        /*0304*/ 	.word	0xffffffff


	//   ....[155]....
        /*0308*/ 	.word	0xffffffff


	//   ....[156]....
        /*030c*/ 	.word	0xffffffff


	//   ....[157]....
        /*0310*/ 	.word	0xffffffff


	//   ....[158]....
        /*0314*/ 	.word	0xffffffff


	//   ....[159]....
        /*0318*/ 	.word	0xffffffff


	//   ....[160]....
        /*031c*/ 	.word	0xffffffff


	//   ....[161]....
        /*0320*/ 	.word	0xffffffff


	//   ....[162]....
        /*0324*/ 	.word	0xffffffff


	//   ....[163]....
        /*0328*/ 	.word	0xffffffff


	//   ....[164]....
        /*032c*/ 	.word	0xffffffff


	//   ....[165]....
        /*0330*/ 	.word	0xffffffff


	//   ....[166]....
        /*0334*/ 	.word	0xffffffff


	//   ....[167]....
        /*0338*/ 	.word	0xffffffff


	//   ....[168]....
        /*033c*/ 	.word	0xffffffff


	//   ....[169]....
        /*0340*/ 	.word	0xffffffff


	//   ....[170]....
        /*0344*/ 	.word	0xffffffff


	//   ....[171]....
        /*0348*/ 	.word	0xffffffff


	//   ....[172]....
        /*034c*/ 	.word	0xffffffff


	//   ....[173]....
        /*0350*/ 	.word	0xffffffff


	//   ....[174]....
        /*0354*/ 	.word	0xffffffff


	//   ....[175]....
        /*0358*/ 	.word	0xffffffff


	//   ....[176]....
        /*035c*/ 	.word	0xffffffff


	//   ....[177]....
        /*0360*/ 	.word	0xffffffff


	//   ....[178]....
        /*0364*/ 	.word	0xffffffff


	//   ....[179]....
        /*0368*/ 	.word	0xffffffff


	//   ....[180]....
        /*036c*/ 	.word	0xffffffff


	//   ....[181]....
        /*0370*/ 	.word	0xffffffff


	//   ....[182]....
        /*0374*/ 	.word	0xffffffff


	//   ....[183]....
        /*0378*/ 	.word	0xffffffff


	//   ....[184]....
        /*037c*/ 	.word	0xffffffff


	//   ....[185]....
        /*0380*/ 	.word	0xffffffff


	//   ....[186]....
        /*0384*/ 	.word	0xffffffff


	//   ....[187]....
        /*0388*/ 	.word	0xffffffff


	//   ....[188]....
        /*038c*/ 	.word	0xffffffff


	//   ....[189]....
        /*0390*/ 	.word	0xffffffff


	//   ....[190]....
        /*0394*/ 	.word	0xffffffff


	//   ....[191]....
        /*0398*/ 	.word	0xffffffff


	//   ....[192]....
        /*039c*/ 	.word	0xffffffff


	//   ....[193]....
        /*03a0*/ 	.word	0xffffffff


	//   ....[194]....
        /*03a4*/ 	.word	0xffffffff


	//   ....[195]....
        /*03a8*/ 	.word	0xffffffff


	//   ....[196]....
        /*03ac*/ 	.word	0xffffffff


	//   ....[197]....
        /*03b0*/ 	.word	0xffffffff


	//   ....[198]....
        /*03b4*/ 	.word	0xffffffff


	//   ....[199]....
        /*03b8*/ 	.word	0xffffffff


	//   ....[200]....
        /*03bc*/ 	.word	0xffffffff


	//   ....[201]....
        /*03c0*/ 	.word	0xffffffff


	//   ....[202]....
        /*03c4*/ 	.word	0xffffffff


	//   ....[203]....
        /*03c8*/ 	.word	0xffffffff


	//   ....[204]....
        /*03cc*/ 	.word	0xffffffff


	//   ....[205]....
        /*03d0*/ 	.word	0xffffffff


	//   ....[206]....
        /*03d4*/ 	.word	0xffffffff


	//   ....[207]....
        /*03d8*/ 	.word	0xffffffff


	//   ....[208]....
        /*03dc*/ 	.word	0xffffffff


	//   ....[209]....
        /*03e0*/ 	.word	0xffffffff


	//   ....[210]....
        /*03e4*/ 	.word	0xffffffff


	//   ....[211]....
        /*03e8*/ 	.word	0xffffffff


	//   ....[212]....
        /*03ec*/ 	.word	0xffffffff


	//   ....[213]....
        /*03f0*/ 	.word	0xffffffff


	//   ....[214]....
        /*03f4*/ 	.word	0xffffffff


	//   ....[215]....
        /*03f8*/ 	.word	0xffffffff


	//   ....[216]....
        /*03fc*/ 	.word	0xffffffff


	//   ....[217]....
        /*0400*/ 	.word	0xffffffff


	//   ....[218]....
        /*0404*/ 	.word	0xffffffff


	//   ....[219]....
        /*0408*/ 	.word	0xffffffff


	//   ....[220]....
        /*040c*/ 	.word	0xffffffff


	//   ....[221]....
        /*0410*/ 	.word	0xffffffff


	//   ....[222]....
        /*0414*/ 	.word	0xffffffff


	//   ....[223]....
        /*0418*/ 	.word	0xffffffff


	//   ....[224]....
        /*041c*/ 	.word	0xffffffff


	//   ....[225]....
        /*0420*/ 	.word	0xffffffff


	//   ....[226]....
        /*0424*/ 	.word	0xffffffff


	//   ....[227]....
        /*0428*/ 	.word	0xffffffff


	//   ....[228]....
        /*042c*/ 	.word	0xffffffff


	//   ....[229]....
        /*0430*/ 	.word	0xffffffff


	//   ....[230]....
        /*0434*/ 	.word	0xffffffff


	//   ....[231]....
        /*0438*/ 	.word	0xffffffff


	//   ....[232]....
        /*043c*/ 	.word	0xffffffff


	//   ....[233]....
        /*0440*/ 	.word	0xffffffff


	//   ....[234]....
        /*0444*/ 	.word	0xffffffff


	//   ....[235]....
        /*0448*/ 	.word	0xffffffff


	//----- nvinfo : EIATTR_COOP_GROUP_INSTR_OFFSETS
	.align		4
.L_526:
        /*044c*/ 	.byte	0x04, 0x28
        /*044e*/ 	.short	(.L_528 - .L_527)


	//   ....[0]....
.L_527:
        /*0450*/ 	.word	0x00000050


	//   ....[1]....
        /*0454*/ 	.word	0x000001e0


	//   ....[2]....
        /*0458*/ 	.word	0x00000210


	//   ....[3]....
        /*045c*/ 	.word	0x00000240


	//   ....[4]....
        /*0460*/ 	.word	0x00000270


	//   ....[5]....
        /*0464*/ 	.word	0x000002a0


	//   ....[6]....
        /*0468*/ 	.word	0x000002d0


	//   ....[7]....
        /*046c*/ 	.word	0x00000430


	//   ....[8]....
        /*0470*/ 	.word	0x00000470


	//   ....[9]....
        /*0474*/ 	.word	0x000004a0


	//   ....[10]....
        /*0478*/ 	.word	0x000004d0


	//   ....[11]....
        /*047c*/ 	.word	0x00000500


	//   ....[12]....
        /*0480*/ 	.word	0x00000530


	//   ....[13]....
        /*0484*/ 	.word	0x000005c0


	//   ....[14]....
        /*0488*/ 	.word	0x00000600


	//   ....[15]....
        /*048c*/ 	.word	0x00000620


	//   ....[16]....
        /*0490*/ 	.word	0x00000680


	//   ....[17]....
        /*0494*/ 	.word	0x000029a0


	//   ....[18]....
        /*0498*/ 	.word	0x000029c0


	//   ....[19]....
        /*049c*/ 	.word	0x00002b30


	//   ....[20]....
        /*04a0*/ 	.word	0x00002b40


	//   ....[21]....
        /*04a4*/ 	.word	0x00002ca0


	//   ....[22]....
        /*04a8*/ 	.word	0x00002cc0


	//   ....[23]....
        /*04ac*/ 	.word	0x00002e20


	//   ....[24]....
        /*04b0*/ 	.word	0x00002e30


	//   ....[25]....
        /*04b4*/ 	.word	0x000032b0


	//   ....[26]....
        /*04b8*/ 	.word	0x000032e0


	//   ....[27]....
        /*04bc*/ 	.word	0x000032f0


	//   ....[28]....
        /*04c0*/ 	.word	0x00003300


	//   ....[29]....
        /*04c4*/ 	.word	0x000034a0


	//   ....[30]....
        /*04c8*/ 	.word	0x000034b0


	//   ....[31]....
        /*04cc*/ 	.word	0x00003500


	//   ....[32]....
        /*04d0*/ 	.word	0x00003510


	//   ....[33]....
        /*04d4*/ 	.word	0x000047d0


	//   ....[34]....
        /*04d8*/ 	.word	0x000047f0


	//   ....[35]....
        /*04dc*/ 	.word	0x00004880


	//   ....[36]....
        /*04e0*/ 	.word	0x000048e0


	//   ....[37]....
        /*04e4*/ 	.word	0x00004b70


	//   ....[38]....
        /*04e8*/ 	.word	0x00005050


	//   ....[39]....
        /*04ec*/ 	.word	0x00005700


	//   ....[40]....
        /*04f0*/ 	.word	0x00005730


	//   ....[41]....
        /*04f4*/ 	.word	0x00005740


	//   ....[42]....
        /*04f8*/ 	.word	0x00005770


	//   ....[43]....
        /*04fc*/ 	.word	0x00006cc0


	//   ....[44]....
        /*0500*/ 	.word	0x00006ce0


	//   ....[45]....
        /*0504*/ 	.word	0x00006da0


	//   ....[46]....
        /*0508*/ 	.word	0x00006dd0


	//   ....[47]....
        /*050c*/ 	.word	0x00007f80


	//   ....[48]....
        /*0510*/ 	.word	0x00007fa0


	//   ....[49]....
        /*0514*/ 	.word	0x00008060


	//   ....[50]....
        /*0518*/ 	.word	0x00008090


	//   ....[51]....
        /*051c*/ 	.word	0x00008330


	//   ....[52]....
        /*0520*/ 	.word	0x00008840


	//   ....[53]....
        /*0524*/ 	.word	0x00008f40


	//   ....[54]....
        /*0528*/ 	.word	0x00008f70


	//   ....[55]....
        /*052c*/ 	.word	0x00008f80


	//   ....[56]....
        /*0530*/ 	.word	0x00008fb0


	//   ....[57]....
        /*0534*/ 	.word	0x0000abe0


	//   ....[58]....
        /*0538*/ 	.word	0x0000ac00


	//   ....[59]....
        /*053c*/ 	.word	0x0000acc0


	//   ....[60]....
        /*0540*/ 	.word	0x0000acf0


	//   ....[61]....
        /*0544*/ 	.word	0x0000be90


	//   ....[62]....
        /*0548*/ 	.word	0x0000beb0


	//   ....[63]....
        /*054c*/ 	.word	0x0000bf70


	//   ....[64]....
        /*0550*/ 	.word	0x0000bfa0


	//   ....[65]....
        /*0554*/ 	.word	0x0000c380


	//   ....[66]....
        /*0558*/ 	.word	0x0000c3b0


	//   ....[67]....
        /*055c*/ 	.word	0x0000c3c0


	//   ....[68]....
        /*0560*/ 	.word	0x0000c3f0


	//   ....[69]....
        /*0564*/ 	.word	0x0000de00


	//   ....[70]....
        /*0568*/ 	.word	0x0000de10


	//   ....[71]....
        /*056c*/ 	.word	0x0000de70


	//   ....[72]....
        /*0570*/ 	.word	0x0000de80


	//   ....[73]....
        /*0574*/ 	.word	0x0000f050


	//   ....[74]....
        /*0578*/ 	.word	0x0000f070


	//   ....[75]....
        /*057c*/ 	.word	0x0000f150


	//   ....[76]....
        /*0580*/ 	.word	0x0000f170


	//   ....[77]....
        /*0584*/ 	.word	0x0000f350


	//   ....[78]....
        /*0588*/ 	.word	0x0000f860


	//   ....[79]....
        /*058c*/ 	.word	0x0000ff60


	//   ....[80]....
        /*0590*/ 	.word	0x0000ff90


	//   ....[81]....
        /*0594*/ 	.word	0x0000ffa0


	//   ....[82]....
        /*0598*/ 	.word	0x0000ffd0


	//   ....[83]....
        /*059c*/ 	.word	0x00011770


	//   ....[84]....
        /*05a0*/ 	.word	0x000117a0


	//   ....[85]....
        /*05a4*/ 	.word	0x000117b0


	//   ....[86]....
        /*05a8*/ 	.word	0x000117e0


	//   ....[87]....
        /*05ac*/ 	.word	0x00012bb0


	//   ....[88]....
        /*05b0*/ 	.word	0x00012bd0


	//   ....[89]....
        /*05b4*/ 	.word	0x00012bf0


	//   ....[90]....
        /*05b8*/ 	.word	0x00012c00


	//   ....[91]....
        /*05bc*/ 	.word	0x00012f50


	//   ....[92]....
        /*05c0*/ 	.word	0x00012f70


	//   ....[93]....
        /*05c4*/ 	.word	0x000130d0


	//   ....[94]....
        /*05c8*/ 	.word	0x000130e0


	//   ....[95]....
        /*05cc*/ 	.word	0x00013240


	//   ....[96]....
        /*05d0*/ 	.word	0x00013260


	//   ....[97]....
        /*05d4*/ 	.word	0x000133c0


	//   ....[98]....
        /*05d8*/ 	.word	0x000133d0


	//   ....[99]....
        /*05dc*/ 	.word	0x00013710


	//   ....[100]....
        /*05e0*/ 	.word	0x00013730


	//   ....[101]....
        /*05e4*/ 	.word	0x00013f00


	//   ....[102]....
        /*05e8*/ 	.word	0x00013f10


	//   ....[103]....
        /*05ec*/ 	.word	0x00014e60


	//   ....[104]....
        /*05f0*/ 	.word	0x00014e80


	//   ....[105]....
        /*05f4*/ 	.word	0x00014ff0


	//   ....[106]....
        /*05f8*/ 	.word	0x00015000


	//   ....[107]....
        /*05fc*/ 	.word	0x00015160


	//   ....[108]....
        /*0600*/ 	.word	0x00015180


	//   ....[109]....
        /*0604*/ 	.word	0x000152e0


	//   ....[110]....
        /*0608*/ 	.word	0x000152f0


	//   ....[111]....
        /*060c*/ 	.word	0x000154e0


	//   ....[112]....
        /*0610*/ 	.word	0x00015500


	//   ....[113]....
        /*0614*/ 	.word	0x00015620


	//   ....[114]....
        /*0618*/ 	.word	0x00015660


	//   ....[115]....
        /*061c*/ 	.word	0x00015690


	//   ....[116]....
        /*0620*/ 	.word	0x000156c0


	//   ....[117]....
        /*0624*/ 	.word	0x000156f0


	//   ....[118]....
        /*0628*/ 	.word	0x00015720


	//   ....[119]....
        /*062c*/ 	.word	0x00015870


	//   ....[120]....
        /*0630*/ 	.word	0x000158b0


	//   ....[121]....
        /*0634*/ 	.word	0x000158e0


	//   ....[122]....
        /*0638*/ 	.word	0x00015910


	//   ....[123]....
        /*063c*/ 	.word	0x00015940


	//   ....[124]....
        /*0640*/ 	.word	0x00015970


	//   ....[125]....
        /*0644*/ 	.word	0x00015a00


	//   ....[126]....
        /*0648*/ 	.word	0x00015a40


	//   ....[127]....
        /*064c*/ 	.word	0x00015a50


	//   ....[128]....
        /*0650*/ 	.word	0x00015ab0


	//   ....[129]....
        /*0654*/ 	.word	0x00016460


	//   ....[130]....
        /*0658*/ 	.word	0x000164c0


	//   ....[131]....
        /*065c*/ 	.word	0x00016510


	//   ....[132]....
        /*0660*/ 	.word	0x00016560


	//   ....[133]....
        /*0664*/ 	.word	0x000165b0


	//   ....[134]....
        /*0668*/ 	.word	0x00016620


	//   ....[135]....
        /*066c*/ 	.word	0x00016670


	//   ....[136]....
        /*0670*/ 	.word	0x000166e0


	//   ....[137]....
        /*0674*/ 	.word	0x00016750


	//   ....[138]....
        /*0678*/ 	.word	0x000167c0


	//   ....[139]....
        /*067c*/ 	.word	0x00016830


	//   ....[140]....
        /*0680*/ 	.word	0x000168a0


	//   ....[141]....
        /*0684*/ 	.word	0x00016910


	//   ....[142]....
        /*0688*/ 	.word	0x00016970


	//   ....[143]....
        /*068c*/ 	.word	0x000169e0


	//   ....[144]....
        /*0690*/ 	.word	0x00016a50


	//   ....[145]....
        /*0694*/ 	.word	0x00016ac0


	//   ....[146]....
        /*0698*/ 	.word	0x00016b20


	//   ....[147]....
        /*069c*/ 	.word	0x00016b90


	//   ....[148]....
        /*06a0*/ 	.word	0x00016c00


	//   ....[149]....
        /*06a4*/ 	.word	0x00016d70


	//   ....[150]....
        /*06a8*/ 	.word	0x00016dd0


	//   ....[151]....
        /*06ac*/ 	.word	0x00016e40


	//   ....[152]....
        /*06b0*/ 	.word	0x00016eb0


	//   ....[153]....
        /*06b4*/ 	.word	0x00016f00


	//   ....[154]....
        /*06b8*/ 	.word	0x00016f40


	//   ....[155]....
        /*06bc*/ 	.word	0x00016f90


	//   ....[156]....
        /*06c0*/ 	.word	0x00016fe0


	//   ....[157]....
        /*06c4*/ 	.word	0x00017050


	//   ....[158]....
        /*06c8*/ 	.word	0x000170c0


	//   ....[159]....
        /*06cc*/ 	.word	0x00017230


	//   ....[160]....
        /*06d0*/ 	.word	0x00017290


	//   ....[161]....
        /*06d4*/ 	.word	0x00017300


	//   ....[162]....
        /*06d8*/ 	.word	0x00017370


	//   ....[163]....
        /*06dc*/ 	.word	0x000174e0


	//   ....[164]....
        /*06e0*/ 	.word	0x00017540


	//   ....[165]....
        /*06e4*/ 	.word	0x000175b0


	//   ....[166]....
        /*06e8*/ 	.word	0x00017620


	//   ....[167]....
        /*06ec*/ 	.word	0x00017670


	//   ....[168]....
        /*06f0*/ 	.word	0x000176c0


	//   ....[169]....
        /*06f4*/ 	.word	0x00017710


	//   ....[170]....
        /*06f8*/ 	.word	0x00017750


	//   ....[171]....
        /*06fc*/ 	.word	0x000177b0


	//   ....[172]....
        /*0700*/ 	.word	0x00017820


	//   ....[173]....
        /*0704*/ 	.word	0x00017990


	//   ....[174]....
        /*0708*/ 	.word	0x000179f0


	//   ....[175]....
        /*070c*/ 	.word	0x00017a60


	//   ....[176]....
        /*0710*/ 	.word	0x00017ad0


	//   ....[177]....
        /*0714*/ 	.word	0x00017c40


	//   ....[178]....
        /*0718*/ 	.word	0x00017ca0


	//   ....[179]....
        /*071c*/ 	.word	0x00017cf0


	//   ....[180]....
        /*0720*/ 	.word	0x00017d40


	//   ....[181]....
        /*0724*/ 	.word	0x00017d90


	//   ....[182]....
        /*0728*/ 	.word	0x00017dd0


	//   ....[183]....
        /*072c*/ 	.word	0x00017e30


	//   ....[184]....
        /*0730*/ 	.word	0x00017ea0


	//   ....[185]....
        /*0734*/ 	.word	0x00017f10


	//   ....[186]....
        /*0738*/ 	.word	0x00018060


	//   ....[187]....
        /*073c*/ 	.word	0x000180c0


	//   ....[188]....
        /*0740*/ 	.word	0x00018130


	//   ....[189]....
        /*0744*/ 	.word	0x000181a0


	//   ....[190]....
        /*0748*/ 	.word	0x000181f0


	//   ....[191]....
        /*074c*/ 	.word	0x00018240


	//   ....[192]....
        /*0750*/ 	.word	0x00018290


	//   ....[193]....
        /*0754*/ 	.word	0x000182d0


	//   ....[194]....
        /*0758*/ 	.word	0x00018320


	//   ....[195]....
        /*075c*/ 	.word	0x00018370


	//   ....[196]....
        /*0760*/ 	.word	0x000183c0


	//   ....[197]....
        /*0764*/ 	.word	0x00018400


	//   ....[198]....
        /*0768*/ 	.word	0x00018470


	//   ....[199]....
        /*076c*/ 	.word	0x000184e0


	//   ....[200]....
        /*0770*/ 	.word	0x00018550


	//   ....[201]....
        /*0774*/ 	.word	0x000185b0


	//   ....[202]....
        /*0778*/ 	.word	0x00018620


	//   ....[203]....
        /*077c*/ 	.word	0x00018690


	//   ....[204]....
        /*0780*/ 	.word	0x00018700


	//   ....[205]....
        /*0784*/ 	.word	0x00018760


	//   ....[206]....
        /*0788*/ 	.word	0x000187d0


	//   ....[207]....
        /*078c*/ 	.word	0x00018840


	//   ....[208]....
        /*0790*/ 	.word	0x000188b0


	//   ....[209]....
        /*0794*/ 	.word	0x00018910


	//   ....[210]....
        /*0798*/ 	.word	0x00018980


	//   ....[211]....
        /*079c*/ 	.word	0x000189f0


	//   ....[212]....
        /*07a0*/ 	.word	0x00018a60


	//   ....[213]....
        /*07a4*/ 	.word	0x00018ac0


	//   ....[214]....
        /*07a8*/ 	.word	0x00018b30


	//   ....[215]....
        /*07ac*/ 	.word	0x00018ba0


	//   ....[216]....
        /*07b0*/ 	.word	0x00018c10


	//   ....[217]....
        /*07b4*/ 	.word	0x00018c70


	//   ....[218]....
        /*07b8*/ 	.word	0x00018ce0


	//   ....[219]....
        /*07bc*/ 	.word	0x00018d50


	//   ....[220]....
        /*07c0*/ 	.word	0x00018da0


	//   ....[221]....
        /*07c4*/ 	.word	0x00018de0


	//   ....[222]....
        /*07c8*/ 	.word	0x00018e30


	//   ....[223]....
        /*07cc*/ 	.word	0x00018e80


	//   ....[224]....
        /*07d0*/ 	.word	0x00018ed0


	//   ....[225]....
        /*07d4*/ 	.word	0x00018f40


	//   ....[226]....
        /*07d8*/ 	.word	0x00018f90


	//   ....[227]....
        /*07dc*/ 	.word	0x00018fe0


	//   ....[228]....
        /*07e0*/ 	.word	0x00019030


	//   ....[229]....
        /*07e4*/ 	.word	0x00019080


	//   ....[230]....
        /*07e8*/ 	.word	0x000190d0


	//   ....[231]....
        /*07ec*/ 	.word	0x00019140


	//   ....[232]....
        /*07f0*/ 	.word	0x00019190


	//   ....[233]....
        /*07f4*/ 	.word	0x00019200


	//   ....[234]....
        /*07f8*/ 	.word	0x00019260


	//   ....[235]....
        /*07fc*/ 	.word	0x000192d0


	//----- nvinfo : EIATTR_EXIT_INSTR_OFFSETS
	.align		4
.L_528:
        /*0800*/ 	.byte	0x04, 0x1c
        /*0802*/ 	.short	(.L_530 - .L_529)


	//   ....[0]....
.L_529:
        /*0804*/ 	.word	0x00000fe0


	//   ....[1]....
        /*0808*/ 	.word	0x00016420


	//----- nvinfo : EIATTR_MAX_THREADS
	.align		4
.L_530:
        /*080c*/ 	.byte	0x04, 0x05
        /*080e*/ 	.short	(.L_532 - .L_531)
.L_531:
        /*0810*/ 	.word	0x00000100
        /*0814*/ 	.word	0x00000001
        /*0818*/ 	.word	0x00000001


	//----- nvinfo : EIATTR_CRS_STACK_SIZE
	.align		4
.L_532:
        /*081c*/ 	.byte	0x04, 0x1e
        /*081e*/ 	.short	(.L_534 - .L_533)
.L_533:
        /*0820*/ 	.word	0x00000000
.L_534:


//--------------------- .nv.info._ZN7cutlass13device_kernelIN5flash19enable_sm80_to_sm89INS1_16FlashAttnFwdSm80INS1_25CollectiveMainloopFwdSm80ILi8ELi1ELb0EN4cute5tupleIJNS5_1CILi128EEENS7_ILi64EEENS7_ILi192EEEEEELi192ENS_10bfloat16_tEfNS_4arch4Sm80ELb0ELb1ELb1ELb1ELb1ELb1ELb1ELb1EEENS1_21CollectiveEpilogueFwdINS6_IJS8_SA_S9_EEENS6_IJNS7_ILi1EEESI_SI_EEESC_SE_Li256ELb1ELb1ELb1ELb0EEENS1_36VarlenDynamicPersistentTileSchedulerILi128ELi64ELi256ELi256ELb1ELb1ELb0ELb1ELb0ELb1EEEEEEEEEvNT_6ParamsE --------------------------
	.section	.nv.info._ZN7cutlass13device_kernelIN5flash19enable_sm80_to_sm89INS1_16FlashAttnFwdSm80INS1_25CollectiveMainloopFwdSm80ILi8ELi1ELb0EN4cute5tupleIJNS5_1CILi128EEENS7_ILi64EEENS7_ILi192EEEEEELi192ENS_10bfloat16_tEfNS_4arch4Sm80ELb0ELb1ELb1ELb1ELb1ELb1ELb1ELb1EEENS1_21CollectiveEpilogueFwdINS6_IJS8_SA_S9_EEENS6_IJNS7_ILi1EEESI_SI_EEESC_SE_Li256ELb1ELb1ELb1ELb0EEENS1_36VarlenDynamicPersistentTileSchedulerILi128ELi64ELi256ELi256ELb1ELb1ELb0ELb1ELb0ELb1EEEEEEEEEvNT_6ParamsE,"",@"SHT_CUDA_INFO"
	.sectionflags	@""
	.align	4


	//----- nvinfo : EIATTR_CUDA_API_VERSION
	.align		4
        /*0000*/ 	.byte	0x04, 0x37
        /*0002*/ 	.short	(.L_536 - .L_535)
.L_535:
        /*0004*/ 	.word	0x00000082


	//----- nvinfo : EIATTR_SW2861232_WAR
	.align		4
.L_536:
        /*0008*/ 	.byte	0x01, 0x35
	.zero		2


	//----- nvinfo : EIATTR_PARAM_CBANK
	.align		4
        /*000c*/ 	.byte	0x04, 0x0a
        /*000e*/ 	.short	(.L_538 - .L_537)
	.align		4
.L_537:
        /*0010*/ 	.word	index@(.nv.constant0._ZN7cutlass13device_kernelIN5flash19enable_sm80_to_sm89INS1_16FlashAttnFwdSm80INS1_25CollectiveMainloopFwdSm80ILi8ELi1ELb0EN4cute5tupleIJNS5_1CILi128EEENS7_ILi64EEENS7_ILi192EEEEEELi192ENS_10bfloat16_tEfNS_4arch4Sm80ELb0ELb1ELb1ELb1ELb1ELb1ELb1ELb1EEENS1_21CollectiveEpilogueFwdINS6_IJS8_SA_S9_EEENS6_IJNS7_ILi1EEESI_SI_EEESC_SE_Li256ELb1ELb1ELb1ELb0EEENS1_36VarlenDynamicPersistentTileSchedulerILi128ELi64ELi256ELi256ELb1ELb1ELb0ELb1ELb0ELb1EEEEEEEEEvNT_6ParamsE)
        /*0014*/ 	.short	0x0160
        /*0016*/ 	.short	0x0438


	//----- nvinfo : EIATTR_CBANK_PARAM_SIZE
	.align		4
.L_538:
        /*0018*/ 	.byte	0x03, 0x19
        /*001a*/ 	.short	0x0438


	//----- nvinfo : EIATTR_KPARAM_INFO
	.align		4
        /*001c*/ 	.byte	0x04, 0x17
        /*001e*/ 	.short	(.L_540 - .L_539)
.L_539:
        /*0020*/ 	.word	0x00000000
        /*0024*/ 	.short	0x0000
        /*0026*/ 	.short	0x0000
        /*0028*/ 	.byte	0x00, 0xf0, 0xe1, 0x10


	//----- nvinfo : EIATTR_MAXREG_COUNT
	.align		4
.L_540:
        /*002c*/ 	.byte	0x03, 0x1b
        /*002e*/ 	.short	0x00ff


	//----- nvinfo : EIATTR_NUM_BARRIERS
	.align		4
        /*0030*/ 	.byte	0x02, 0x4c
        /*0032*/ 	.byte	0x06
	.zero		1


	//----- nvinfo : EIATTR_ANNOTATIONS
	.align		4
        /*0034*/ 	.byte	0x04, 0x55
        /*0036*/ 	.short	(.L_542 - .L_541)


	//   ....[0]....
.L_541:
        /* <DEDUP_REMOVED lines=111> */


	//----- nvinfo : EIATTR_MERCURY_ISA_VERSION
	.align		4
.L_542:
        /*0718*/ 	.byte	0x03, 0x5f
        /*071a*/ 	.short	0x0000


	//----- nvinfo : EIATTR_INT_WARP_WIDE_INSTR_OFFSETS
	.align		4
        /*071c*/ 	.byte	0x04, 0x31
        /*071e*/ 	.short	(.L_544 - .L_543)


	//   ....[0]....
.L_543:
        /*0720*/ 	.word	0x00018220


	//   ....[1]....
        /*0724*/ 	.word	0x000182a0


	//----- nvinfo : EIATTR_COOP_GROUP_MASK_REGIDS
	.align		4
.L_544:
        /*0728*/ 	.byte	0x04, 0x29
        /*072a*/ 	.short	(.L_546 - .L_545)


	//   ....[0]....
.L_545:
        /*072c*/ 	.word	0xffffffff


	//   ....[1]....
        /*0730*/ 	.word	0xffffffff


	//   ....[2]....
        /*0734*/ 	.word	0xffffffff


	//   ....[3]....
        /*0738*/ 	.word	0xffffffff


	//   ....[4]....
        /*073c*/ 	.word	0xffffffff


	//   ....[5]....
        /*0740*/ 	.word	0xffffffff


	//   ....[6]....
        /*0744*/ 	.word	0xffffffff


	//   ....[7]....
        /*0748*/ 	.word	0xffffffff


	//   ....[8]....
        /*074c*/ 	.word	0xffffffff


	//   ....[9]....
        /*0750*/ 	.word	0xffffffff


	//   ....[10]....
        /*0754*/ 	.word	0xffffffff


	//   ....[11]....
        /*0758*/ 	.word	0xffffffff


	//   ....[12]....
        /*075c*/ 	.word	0xffffffff


	//   ....[13]....
        /*0760*/ 	.word	0xffffffff


	//   ....[14]....
        /*0764*/ 	.word	0xffffffff


	//   ....[15]....
        /*0768*/ 	.word	0xffffffff


	//   ....[16]....
        /*076c*/ 	.word	0xffffffff


	//   ....[17]....
        /*0770*/ 	.word	0xffffffff


	//   ....[18]....
        /*0774*/ 	.word	0xffffffff


	//   ....[19]....
        /*0778*/ 	.word	0xffffffff


	//   ....[20]....
        /*077c*/ 	.word	0xffffffff


	//   ....[21]....
        /*0780*/ 	.word	0xffffffff


	//   ....[22]....
        /*0784*/ 	.word	0xffffffff


	//   ....[23]....
        /*0788*/ 	.word	0xffffffff


	//   ....[24]....
        /*078c*/ 	.word	0xffffffff


	//   ....[25]....
        /*0790*/ 	.word	0xffffffff


	//   ....[26]....
        /*0794*/ 	.word	0xffffffff


	//   ....[27]....
        /*0798*/ 	.word	0xffffffff


	//   ....[28]....
        /*079c*/ 	.word	0xffffffff


	//   ....[29]....
        /*07a0*/ 	.word	0xffffffff


	//   ....[30]....
        /*07a4*/ 	.word	0xffffffff


	//   ....[31]....
        /*07a8*/ 	.word	0xffffffff


	//   ....[32]....
        /*07ac*/ 	.word	0xffffffff


	//   ....[33]....
        /*07b0*/ 	.word	0xffffffff


	//   ....[34]....
        /*07b4*/ 	.word	0xffffffff


	//   ....[35]....
        /*07b8*/ 	.word	0xffffffff


	//   ....[36]....
        /*07bc*/ 	.word	0xffffffff


	//   ....[37]....
        /*07c0*/ 	.word	0xffffffff


	//   ....[38]....
        /*07c4*/ 	.word	0xffffffff


	//   ....[39]....
        /*07c8*/ 	.word	0xffffffff


	//   ....[40]....
        /*07cc*/ 	.word	0xffffffff


	//   ....[41]....
        /*07d0*/ 	.word	0xffffffff


	//   ....[42]....
        /*07d4*/ 	.word	0xffffffff


	//   ....[43]....
        /*07d8*/ 	.word	0xffffffff


	//   ....[44]....
        /*07dc*/ 	.word	0xffffffff


	//   ....[45]....
        /*07e0*/ 	.word	0xffffffff


	//   ....[46]....
        /*07e4*/ 	.word	0xffffffff


	//   ....[47]....
        /*07e8*/ 	.word	0xffffffff


	//   ....[48]....
        /*07ec*/ 	.word	0xffffffff


	//   ....[49]....
        /*07f0*/ 	.word	0xffffffff


	//   ....[50]....
        /*07f4*/ 	.word	0xffffffff


	//   ....[51]....
        /*07f8*/ 	.word	0xffffffff


	//   ....[52]....
        /*07fc*/ 	.word	0xffffffff


	//   ....[53]....
        /*0800*/ 	.word	0xffffffff


	//   ....[54]....
        /*0804*/ 	.word	0xffffffff


	//   ....[55]....
        /*0808*/ 	.word	0xffffffff


	//   ....[56]....
        /*080c*/ 	.word	0xffffffff


	//   ....[57]....
        /*0810*/ 	.word	0xffffffff


	//   ....[58]....
        /*0814*/ 	.word	0xffffffff


	//   ....[59]....
        /*0818*/ 	.word	0xffffffff


	//   ....[60]....
        /*081c*/ 	.word	0xffffffff


	//   ....[61]....
        /*0820*/ 	.word	0xffffffff


	//   ....[62]....
        /*0824*/ 	.word	0xffffffff


	//   ....[63]....
        /*0828*/ 	.word	0xffffffff


	//   ....[64]....
        /*082c*/ 	.word	0xffffffff


	//   ....[65]....
        /*0830*/ 	.word	0xffffffff


	//   ....[66]....
        /*0834*/ 	.word	0xffffffff


	//   ....[67]....
        /*0838*/ 	.word	0xffffffff


	//   ....[68]....
        /*083c*/ 	.word	0xffffffff


	//   ....[69]....
        /*0840*/ 	.word	0xffffffff


	//   ....[70]....
        /*0844*/ 	.word	0xffffffff


	//   ....[71]....
        /*0848*/ 	.word	0xffffffff


	//   ....[72]....
        /*084c*/ 	.word	0xffffffff


	//   ....[73]....
        /*0850*/ 	.word	0xffffffff


	//   ....[74]....
        /*0854*/ 	.word	0xffffffff


	//   ....[75]....
        /*0858*/ 	.word	0xffffffff


	//   ....[76]....
        /*085c*/ 	.word	0xffffffff


	//   ....[77]....
        /*0860*/ 	.word	0xffffffff


	//   ....[78]....
        /*0864*/ 	.word	0xffffffff


	//   ....[79]....
        /*0868*/ 	.word	0xffffffff


	//   ....[80]....
        /*086c*/ 	.word	0xffffffff


	//   ....[81]....
        /*0870*/ 	.word	0xffffffff


	//   ....[82]....
        /*0874*/ 	.word	0xffffffff


	//   ....[83]....
        /*0878*/ 	.word	0xffffffff


	//   ....[84]....
        /*087c*/ 	.word	0xffffffff


	//   ....[85]....
        /*0880*/ 	.word	0xffffffff


	//   ....[86]....
        /*0884*/ 	.word	0xffffffff


	//   ....[87]....
        /*0888*/ 	.word	0xffffffff


	//   ....[88]....
        /*088c*/ 	.word	0xffffffff


	//   ....[89]....
        /*0890*/ 	.word	0xffffffff


	//   ....[90]....
        /*0894*/ 	.word	0xffffffff


	//   ....[91]....
        /*0898*/ 	.word	0xffffffff


	//   ....[92]....
        /*089c*/ 	.word	0xffffffff


	//   ....[93]....
        /*08a0*/ 	.word	0xffffffff


	//   ....[94]....
        /*08a4*/ 	.word	0xffffffff


	//   ....[95]....
        /*08a8*/ 	.word	0xffffffff


	//   ....[96]....
        /*08ac*/ 	.word	0xffffffff


	//   ....[97]....
        /*08b0*/ 	.word	0xffffffff


	//   ....[98]....
        /*08b4*/ 	.word	0xffffffff


	//   ....[99]....
        /*08b8*/ 	.word	0xffffffff


	//   ....[100]....
        /*08bc*/ 	.word	0xffffffff


	//   ....[101]....
        /*08c0*/ 	.word	0xffffffff


	//   ....[102]....
        /*08c4*/ 	.word	0xffffffff


	//   ....[103]....
        /*08c8*/ 	.word	0xffffffff


	//   ....[104]....
        /*08cc*/ 	.word	0xffffffff


	//   ....[105]....
        /*08d0*/ 	.word	0xffffffff


	//   ....[106]....
        /*08d4*/ 	.word	0xffffffff


	//   ....[107]....
        /*08d8*/ 	.word	0xffffffff


	//   ....[108]....
        /*08dc*/ 	.word	0xffffffff


	//   ....[109]....
        /*08e0*/ 	.word	0xffffffff


	//   ....[110]....
        /*08e4*/ 	.word	0xffffffff


	//   ....[111]....
        /*08e8*/ 	.word	0xffffffff


	//   ....[112]....
        /*08ec*/ 	.word	0xffffffff


	//   ....[113]....
        /*08f0*/ 	.word	0xffffffff


	//   ....[114]....
        /*08f4*/ 	.word	0xffffffff


	//   ....[115]....
        /*08f8*/ 	.word	0xffffffff


	//   ....[116]....
        /*08fc*/ 	.word	0xffffffff


	//   ....[117]....
        /*0900*/ 	.word	0xffffffff


	//   ....[118]....
        /*0904*/ 	.word	0xffffffff


	//   ....[119]....
        /*0908*/ 	.word	0xffffffff


	//   ....[120]....
        /*090c*/ 	.word	0xffffffff


	//   ....[121]....
        /*0910*/ 	.word	0xffffffff


	//   ....[122]....
        /*0914*/ 	.word	0xffffffff


	//   ....[123]....
        /*0918*/ 	.word	0xffffffff


	//   ....[124]....
        /*091c*/ 	.word	0xffffffff


	//   ....[125]....
        /*0920*/ 	.word	0xffffffff


	//   ....[126]....
        /*0924*/ 	.word	0xffffffff


	//   ....[127]....
        /*0928*/ 	.word	0xffffffff


	//   ....[128]....
        /*092c*/ 	.word	0xffffffff


	//   ....[129]....
        /*0930*/ 	.word	0xffffffff


	//   ....[130]....
        /*0934*/ 	.word	0xffffffff


	//   ....[131]....
        /*0938*/ 	.word	0xffffffff


	//   ....[132]....
        /*093c*/ 	.word	0xffffffff


	//   ....[133]....
        /*0940*/ 	.word	0xffffffff


	//   ....[134]....
        /*0944*/ 	.word	0xffffffff


	//   ....[135]....
        /*0948*/ 	.word	0xffffffff


	//   ....[136]....
        /*094c*/ 	.word	0xffffffff


	//   ....[137]....
        /*0950*/ 	.word	0xffffffff


	//   ....[138]....
        /*0954*/ 	.word	0xffffffff


	//   ....[139]....
        /*0958*/ 	.word	0xffffffff


	//   ....[140]....
        /*095c*/ 	.word	0xffffffff


	//   ....[141]....
        /*0960*/ 	.word	0xffffffff


	//   ....[142]....
        /*0964*/ 	.word	0xffffffff


	//   ....[143]....
        /*0968*/ 	.word	0xffffffff


	//   ....[144]....
        /*096c*/ 	.word	0xffffffff


	//   ....[145]....
        /*0970*/ 	.word	0xffffffff


	//   ....[146]....
        /*0974*/ 	.word	0xffffffff


	//   ....[147]....
        /*0978*/ 	.word	0xffffffff


	//   ....[148]....
        /*097c*/ 	.word	0xffffffff


	//   ....[149]....
        /*0980*/ 	.word	0xffffffff


	//   ....[150]....
        /*0984*/ 	.word	0xffffffff


	//   ....[151]....
        /*0988*/ 	.word	0xffffffff


	//   ....[152]....
        /*098c*/ 	.word	0xffffffff


	//   ....[153]....
        /*0990*/ 	.word	0xffffffff


	//   ....[154]....
        /*0994*/ 	.word	0xffffffff


	//   ....[155]....
        /*0998*/ 	.word	0xffffffff


	//   ....[156]....
        /*099c*/ 	.word	0xffffffff


	//   ....[157]....
        /*09a0*/ 	.word	0xffffffff


	//   ....[158]....
        /*09a4*/ 	.word	0xffffffff


	//   ....[159]....
        /*09a8*/ 	.word	0xffffffff


	//   ....[160]....
        /*09ac*/ 	.word	0xffffffff


	//   ....[161]....
        /*09b0*/ 	.word	0xffffffff


	//   ....[162]....
        /*09b4*/ 	.word	0xffffffff


	//   ....[163]....
        /*09b8*/ 	.word	0xffffffff


	//   ....[164]....
        /*09bc*/ 	.word	0xffffffff


	//   ....[165]....
        /*09c0*/ 	.word	0xffffffff


	//   ....[166]....
        /*09c4*/ 	.word	0xffffffff


	//   ....[167]....
        /*09c8*/ 	.word	0xffffffff


	//   ....[168]....
        /*09cc*/ 	.word	0xffffffff


	//   ....[169]....
        /*09d0*/ 	.word	0xffffffff


	//   ....[170]....
        /*09d4*/ 	.word	0xffffffff


	//   ....[171]....
        /*09d8*/ 	.word	0xffffffff


	//   ....[172]....
        /*09dc*/ 	.word	0xffffffff


	//   ....[173]....
        /*09e0*/ 	.word	0xffffffff


	//   ....[174]....
        /*09e4*/ 	.word	0xffffffff


	//   ....[175]....
        /*09e8*/ 	.word	0xffffffff


	//   ....[176]....
        /*09ec*/ 	.word	0xffffffff


	//   ....[177]....
        /*09f0*/ 	.word	0xffffffff


	//   ....[178]....
        /*09f4*/ 	.word	0xffffffff


	//   ....[179]....
        /*09f8*/ 	.word	0xffffffff


	//   ....[180]....
        /*09fc*/ 	.word	0xffffffff


	//   ....[181]....
        /*0a00*/ 	.word	0xffffffff


	//   ....[182]....
        /*0a04*/ 	.word	0xffffffff


	//   ....[183]....
        /*0a08*/ 	.word	0xffffffff


	//   ....[184]....
        /*0a0c*/ 	.word	0xffffffff


	//   ....[185]....
        /*0a10*/ 	.word	0xffffffff


	//   ....[186]....
        /*0a14*/ 	.word	0xffffffff


	//   ....[187]....
        /*0a18*/ 	.word	0xffffffff


	//   ....[188]....
        /*0a1c*/ 	.word	0xffffffff


	//   ....[189]....
        /*0a20*/ 	.word	0xffffffff


	//   ....[190]....
        /*0a24*/ 	.word	0xffffffff


	//   ....[191]....
        /*0a28*/ 	.word	0xffffffff


	//   ....[192]....
        /*0a2c*/ 	.word	0xffffffff


	//   ....[193]....
        /*0a30*/ 	.word	0xffffffff


	//   ....[194]....
        /*0a34*/ 	.word	0xffffffff


	//   ....[195]....
        /*0a38*/ 	.word	0xffffffff


	//   ....[196]....
        /*0a3c*/ 	.word	0xffffffff


	//   ....[197]....
        /*0a40*/ 	.word	0xffffffff


	//   ....[198]....
        /*0a44*/ 	.word	0xffffffff


	//   ....[199]....
        /*0a48*/ 	.word	0xffffffff


	//   ....[200]....
        /*0a4c*/ 	.word	0xffffffff


	//   ....[201]....
        /*0a50*/ 	.word	0xffffffff


	//   ....[202]....
        /*0a54*/ 	.word	0xffffffff


	//   ....[203]....
        /*0a58*/ 	.word	0xffffffff


	//   ....[204]....
        /*0a5c*/ 	.word	0xffffffff


	//   ....[205]....
        /*0a60*/ 	.word	0xffffffff


	//   ....[206]....
        /*0a64*/ 	.word	0xffffffff


	//   ....[207]....
        /*0a68*/ 	.word	0xffffffff


	//   ....[208]....
        /*0a6c*/ 	.word	0xffffffff


	//   ....[209]....
        /*0a70*/ 	.word	0xffffffff


	//   ....[210]....
        /*0a74*/ 	.word	0xffffffff


	//   ....[211]....
        /*0a78*/ 	.word	0xffffffff


	//   ....[212]....
        /*0a7c*/ 	.word	0xffffffff


	//   ....[213]....
        /*0a80*/ 	.word	0xffffffff


	//   ....[214]....
        /*0a84*/ 	.word	0xffffffff


	//   ....[215]....
        /*0a88*/ 	.word	0xffffffff


	//   ....[216]....
        /*0a8c*/ 	.word	0xffffffff


	//   ....[217]....
        /*0a90*/ 	.word	0xffffffff


	//   ....[218]....
        /*0a94*/ 	.word	0xffffffff


	//   ....[219]....
        /*0a98*/ 	.word	0xffffffff


	//   ....[220]....
        /*0a9c*/ 	.word	0xffffffff


	//   ....[221]....
        /*0aa0*/ 	.word	0xffffffff


	//   ....[222]....
        /*0aa4*/ 	.word	0xffffffff


	//   ....[223]....
        /*0aa8*/ 	.word	0xffffffff


	//   ....[224]....
        /*0aac*/ 	.word	0xffffffff


	//   ....[225]....
        /*0ab0*/ 	.word	0xffffffff


	//   ....[226]....
        /*0ab4*/ 	.word	0xffffffff


	//   ....[227]....
        /*0ab8*/ 	.word	0xffffffff


	//   ....[228]....
        /*0abc*/ 	.word	0xffffffff


	//   ....[229]....
        /*0ac0*/ 	.word	0xffffffff


	//   ....[230]....
        /*0ac4*/ 	.word	0xffffffff


	//   ....[231]....
        /*0ac8*/ 	.word	0xffffffff


	//   ....[232]....
        /*0acc*/ 	.word	0xffffffff


	//   ....[233]....
        /*0ad0*/ 	.word	0xffffffff


	//   ....[234]....
        /*0ad4*/ 	.word	0xffffffff


	//   ....[235]....
        /*0ad8*/ 	.word	0xffffffff


	//   ....[236]....
        /*0adc*/ 	.word	0xffffffff


	//   ....[237]....
        /*0ae0*/ 	.word	0xffffffff


	//   ....[238]....
        /*0ae4*/ 	.word	0xffffffff


	//   ....[239]....
        /*0ae8*/ 	.word	0xffffffff


	//   ....[240]....
        /*0aec*/ 	.word	0xffffffff


	//   ....[241]....
        /*0af0*/ 	.word	0xffffffff


	//   ....[242]....
        /*0af4*/ 	.word	0xffffffff


	//   ....[243]....
        /*0af8*/ 	.word	0xffffffff


	//   ....[244]....
        /*0afc*/ 	.word	0xffffffff


	//   ....[245]....
        /*0b00*/ 	.word	0xffffffff


	//   ....[246]....
        /*0b04*/ 	.word	0xffffffff


	//   ....[247]....
        /*0b08*/ 	.word	0xffffffff


	//   ....[248]....
        /*0b0c*/ 	.word	0xffffffff


	//   ....[249]....
        /*0b10*/ 	.word	0xffffffff


	//   ....[250]....
        /*0b14*/ 	.word	0xffffffff


	//   ....[251]....
        /*0b18*/ 	.word	0xffffffff


	//   ....[252]....
        /*0b1c*/ 	.word	0xffffffff


	//   ....[253]....
        /*0b20*/ 	.word	0xffffffff


	//   ....[254]....
        /*0b24*/ 	.word	0xffffffff


	//   ....[255]....
        /*0b28*/ 	.word	0xffffffff


	//   ....[0]....
        /*0b2c*/ 	.word	0xffffffff


	//   ....[1]....
        /*0b30*/ 	.word	0xffffffff


	//   ....[2]....
        /*0b34*/ 	.word	0xffffffff


	//   ....[3]....
        /*0b38*/ 	.word	0xffffffff


	//   ....[4]....
        /*0b3c*/ 	.word	0xffffffff


	//   ....[5]....
        /*0b40*/ 	.word	0xffffffff


	//   ....[6]....
        /*0b44*/ 	.word	0xffffffff


	//   ....[7]....
        /*0b48*/ 	.word	0xffffffff


	//   ....[8]....
        /*0b4c*/ 	.word	0xffffffff


	//   ....[9]....
        /*0b50*/ 	.word	0xffffffff


	//   ....[10]....
        /*0b54*/ 	.word	0xffffffff


	//   ....[11]....
        /*0b58*/ 	.word	0xffffffff


	//   ....[12]....
        /*0b5c*/ 	.word	0xffffffff


	//   ....[13]....
        /*0b60*/ 	.word	0xffffffff


	//   ....[14]....
        /*0b64*/ 	.word	0xffffffff


	//   ....[15]....
        /*0b68*/ 	.word	0xffffffff


	//   ....[16]....
        /*0b6c*/ 	.word	0xffffffff


	//   ....[17]....
        /*0b70*/ 	.word	0xffffffff


	//   ....[18]....
        /*0b74*/ 	.word	0xffffffff


	//   ....[19]....
        /*0b78*/ 	.word	0xffffffff


	//   ....[20]....
        /*0b7c*/ 	.word	0xffffffff


	//----- nvinfo : EIATTR_COOP_GROUP_INSTR_OFFSETS
	.align		4
.L_546:
        /*0b80*/ 	.byte	0x04, 0x28
        /*0b82*/ 	.short	(.L_548 - .L_547)


	//   ....[0]....
.L_547:
        /*0b84*/ 	.word	0x00000060


	//   ....[1]....
        /*0b88*/ 	.word	0x00000260


	//   ....[2]....
        /*0b8c*/ 	.word	0x00000290


	//   ....[3]....
        /*0b90*/ 	.word	0x000002c0


	//   ....[4]....
        /*0b94*/ 	.word	0x000002f0


	//   ....[5]....
        /*0b98*/ 	.word	0x00000320


	//   ....[6]....
        /*0b9c*/ 	.word	0x00000350


	//   ....[7]....
        /*0ba0*/ 	.word	0x000004c0


	//   ....[8]....
        /*0ba4*/ 	.word	0x00000500


	//   ....[9]....
        /*0ba8*/ 	.word	0x00000530


	//   ....[10]....
        /*0bac*/ 	.word	0x00000560


	//   ....[11]....
        /*0bb0*/ 	.word	0x00000590


	//   ....[12]....
        /*0bb4*/ 	.word	0x000005c0


	//   ....[13]....
        /*0bb8*/ 	.word	0x00000650


	//   ....[14]....
        /*0bbc*/ 	.word	0x00000690


	//   ....[15]....
        /*0bc0*/ 	.word	0x000006b0


	//   ....[16]....
        /*0bc4*/ 	.word	0x00000710


	//   ....[17]....
        /*0bc8*/ 	.word	0x00003fc0


	//   ....[18]....
        /*0bcc*/ 	.word	0x00003fd0


	//   ....[19]....
        /*0bd0*/ 	.word	0x00005b60


	//   ....[20]....
        /*0bd4*/ 	.word	0x00005b70


	//   ....[21]....
        /*0bd8*/ 	.word	0x000074f0


	//   ....[22]....
        /*0bdc*/ 	.word	0x00007510


	//   ....[23]....
        /*0be0*/ 	.word	0x00007a80


	//   ....[24]....
        /*0be4*/ 	.word	0x00007aa0


	//   ....[25]....
        /*0be8*/ 	.word	0x00008cc0


	//   ....[26]....
        /*0bec*/ 	.word	0x00008ce0


	//   ....[27]....
        /*0bf0*/ 	.word	0x00008e30


	//   ....[28]....
        /*0bf4*/ 	.word	0x00008e40


	//   ....[29]....
        /*0bf8*/ 	.word	0x00008f90


	//   ....[30]....
        /*0bfc*/ 	.word	0x00008fb0


	//   ....[31]....
        /*0c00*/ 	.word	0x00009100


	//   ....[32]....
        /*0c04*/ 	.word	0x00009110


	//   ....[33]....
        /*0c08*/ 	.word	0x00009700


	//   ....[34]....
        /*0c0c*/ 	.word	0x00009710


	//   ....[35]....
        /*0c10*/ 	.word	0x00009730


	//   ....[36]....
        /*0c14*/ 	.word	0x00009750


	//   ....[37]....
        /*0c18*/ 	.word	0x00009b20


	//   ....[38]....
        /*0c1c*/ 	.word	0x00009b30


	//   ....[39]....
        /*0c20*/ 	.word	0x00009b70


	//   ....[40]....
        /*0c24*/ 	.word	0x00009bb0


	//   ....[41]....
        /*0c28*/ 	.word	0x0000acd0


	//   ....[42]....
        /*0c2c*/ 	.word	0x0000acf0


	//   ....[43]....
        /*0c30*/ 	.word	0x0000ade0


	//   ....[44]....
        /*0c34*/ 	.word	0x0000ae50


	//   ....[45]....
        /*0c38*/ 	.word	0x0000b230


	//   ....[46]....
        /*0c3c*/ 	.word	0x0000b6f0


	//   ....[47]....
        /*0c40*/ 	.word	0x0000bda0


	//   ....[48]....
        /*0c44*/ 	.word	0x0000bdd0


	//   ....[49]....
        /*0c48*/ 	.word	0x0000bde0


	//   ....[50]....
        /*0c4c*/ 	.word	0x0000be10


	//   ....[51]....
        /*0c50*/ 	.word	0x0000d2b0


	//   ....[52]....
        /*0c54*/ 	.word	0x0000d2d0


	//   ....[53]....
        /*0c58*/ 	.word	0x0000d400


	//   ....[54]....
        /*0c5c*/ 	.word	0x0000d420


	//   ....[55]....
        /*0c60*/ 	.word	0x0000e500


	//   ....[56]....
        /*0c64*/ 	.word	0x0000e520


	//   ....[57]....
        /*0c68*/ 	.word	0x0000e650


	//   ....[58]....
        /*0c6c*/ 	.word	0x0000e670


	//   ....[59]....
        /*0c70*/ 	.word	0x0000e8d0


	//   ....[60]....
        /*0c74*/ 	.word	0x0000ede0


	//   ....[61]....
        /*0c78*/ 	.word	0x0000f4e0


	//   ....[62]....
        /*0c7c*/ 	.word	0x0000f510


	//   ....[63]....
        /*0c80*/ 	.word	0x0000f530


	//   ....[64]....
        /*0c84*/ 	.word	0x0000f550


	//   ....[65]....
        /*0c88*/ 	.word	0x00011140


	//   ....[66]....
        /*0c8c*/ 	.word	0x00011160


	//   ....[67]....
        /*0c90*/ 	.word	0x00011290


	//   ....[68]....
        /*0c94*/ 	.word	0x000112b0


	//   ....[69]....
        /*0c98*/ 	.word	0x00012390


	//   ....[70]....
        /*0c9c*/ 	.word	0x000123b0


	//   ....[71]....
        /*0ca0*/ 	.word	0x000124e0


	//   ....[72]....
        /*0ca4*/ 	.word	0x00012500


	//   ....[73]....
        /*0ca8*/ 	.word	0x00012890


	//   ....[74]....
        /*0cac*/ 	.word	0x000128c0


	//   ....[75]....
        /*0cb0*/ 	.word	0x000128e0


	//   ....[76]....
        /*0cb4*/ 	.word	0x00012900


	//   ....[77]....
        /*0cb8*/ 	.word	0x00014200


	//   ....[78]....
        /*0cbc*/ 	.word	0x00014210


	//   ....[79]....
        /*0cc0*/ 	.word	0x00014270


	//   ....[80]....
        /*0cc4*/ 	.word	0x000142a0


	//   ....[81]....
        /*0cc8*/ 	.word	0x00015320


	//   ....[82]....
        /*0ccc*/ 	.word	0x00015340


	//   ....[83]....
        /*0cd0*/ 	.word	0x000153e0


	//   ....[84]....
        /*0cd4*/ 	.word	0x00015400


	//   ....[85]....
        /*0cd8*/ 	.word	0x000155b0


	//   ....[86]....
        /*0cdc*/ 	.word	0x00015ae0


	//   ....[87]....
        /*0ce0*/ 	.word	0x000161e0


	//   ....[88]....
        /*0ce4*/ 	.word	0x00016210


	//   ....[89]....
        /*0ce8*/ 	.word	0x00016230


	//   ....[90]....
        /*0cec*/ 	.word	0x00016250


	//   ....[91]....
        /*0cf0*/ 	.word	0x000179f0


	//   ....[92]....
        /*0cf4*/ 	.word	0x00017a20


	//   ....[93]....
        /*0cf8*/ 	.word	0x00017a30


	//   ....[94]....
        /*0cfc*/ 	.word	0x00017a60


	//   ....[95]....
        /*0d00*/ 	.word	0x00018eb0


	//   ....[96]....
        /*0d04*/ 	.word	0x00018ec0


	//   ....[97]....
        /*0d08*/ 	.word	0x00018ee0


	//   ....[98]....
        /*0d0c*/ 	.word	0x00018ef0


	//   ....[99]....
        /*0d10*/ 	.word	0x000192b0


	//   ....[100]....
        /*0d14*/ 	.word	0x000192d0


	//   ....[101]....
        /*0d18*/ 	.word	0x00019420


	//   ....[102]....
        /*0d1c*/ 	.word	0x00019430


	//   ....[103]....
        /*0d20*/ 	.word	0x00019580


	//   ....[104]....
        /*0d24*/ 	.word	0x000195a0


	//   ....[105]....
        /*0d28*/ 	.word	0x000196f0


	//   ....[106]....
        /*0d2c*/ 	.word	0x00019700


	//   ....[107]....
        /*0d30*/ 	.word	0x00019a50


	//   ....[108]....
        /*0d34*/ 	.word	0x00019a70


	//   ....[109]....
        /*0d38*/ 	.word	0x0001a440


	//   ....[110]....
        /*0d3c*/ 	.word	0x0001a450


	//   ....[111]....
        /*0d40*/ 	.word	0x0001b5b0


	//   ....[112]....
        /*0d44*/ 	.word	0x0001b5d0


	//   ....[113]....
        /*0d48*/ 	.word	0x0001b720


	//   ....[114]....
        /*0d4c*/ 	.word	0x0001b730


	//   ....[115]....
        /*0d50*/ 	.word	0x0001b880


	//   ....[116]....
        /*0d54*/ 	.word	0x0001b8a0


	//   ....[117]....
        /*0d58*/ 	.word	0x0001b9f0


	//   ....[118]....
        /*0d5c*/ 	.word	0x0001ba00


	//   ....[119]....
        /*0d60*/ 	.word	0x0001bc20


	//   ....[120]....
        /*0d64*/ 	.word	0x0001bc40


	//   ....[121]....
        /*0d68*/ 	.word	0x0001bd60


	//   ....[122]....
        /*0d6c*/ 	.word	0x0001bda0


	//   ....[123]....
        /*0d70*/ 	.word	0x0001bdd0


	//   ....[124]....
        /*0d74*/ 	.word	0x0001be00


	//   ....[125]....
        /*0d78*/ 	.word	0x0001be30


	//   ....[126]....
        /*0d7c*/ 	.word	0x0001be60


	//   ....[127]....
        /*0d80*/ 	.word	0x0001bfc0


	//   ....[128]....
        /*0d84*/ 	.word	0x0001c000


	//   ....[129]....
        /*0d88*/ 	.word	0x0001c030


	//   ....[130]....
        /*0d8c*/ 	.word	0x0001c060


	//   ....[131]....
        /*0d90*/ 	.word	0x0001c090


	//   ....[132]....
        /*0d94*/ 	.word	0x0001c0c0


	//   ....[133]....
        /*0d98*/ 	.word	0x0001c150


	//   ....[134]....
        /*0d9c*/ 	.word	0x0001c190


	//   ....[135]....
        /*0da0*/ 	.word	0x0001c1a0


	//   ....[136]....
        /*0da4*/ 	.word	0x0001c200


	//   ....[137]....
        /*0da8*/ 	.word	0x0001cbf0


	//   ....[138]....
        /*0dac*/ 	.word	0x0001cc50


	//   ....[139]....
        /*0db0*/ 	.word	0x0001cca0


	//   ....[140]....
        /*0db4*/ 	.word	0x0001ccf0


	//   ....[141]....
        /*0db8*/ 	.word	0x0001cd40


	//   ....[142]....
        /*0dbc*/ 	.word	0x0001cdc0


	//   ....[143]....
        /*0dc0*/ 	.word	0x0001ce10


	//   ....[144]....
        /*0dc4*/ 	.word	0x0001ce90


	//   ....[145]....
        /*0dc8*/ 	.word	0x0001cf10


	//   ....[146]....
        /*0dcc*/ 	.word	0x0001cf90


	//   ....[147]....
        /*0dd0*/ 	.word	0x0001d010


	//   ....[148]....
        /*0dd4*/ 	.word	0x0001d090


	//   ....[149]....
        /*0dd8*/ 	.word	0x0001d110


	//   ....[150]....
        /*0ddc*/ 	.word	0x0001d180


	//   ....[151]....
        /*0de0*/ 	.word	0x0001d200


	//   ....[152]....
        /*0de4*/ 	.word	0x0001d280


	//   ....[153]....
        /*0de8*/ 	.word	0x0001d300


	//   ....[154]....
        /*0dec*/ 	.word	0x0001d370


	//   ....[155]....
        /*0df0*/ 	.word	0x0001d3f0


	//   ....[156]....
        /*0df4*/ 	.word	0x0001d470


	//   ....[157]....
        /*0df8*/ 	.word	0x0001d4f0


	//   ....[158]....
        /*0dfc*/ 	.word	0x0001d6c0


	//   ....[159]....
        /*0e00*/ 	.word	0x0001d730


	//   ....[160]....
        /*0e04*/ 	.word	0x0001d7a0


	//   ....[161]....
        /*0e08*/ 	.word	0x0001d810


	//   ....[162]....
        /*0e0c*/ 	.word	0x0001d870


	//   ....[163]....
        /*0e10*/ 	.word	0x0001d8c0


	//   ....[164]....
        /*0e14*/ 	.word	0x0001d910


	//   ....[165]....
        /*0e18*/ 	.word	0x0001d960


	//   ....[166]....
        /*0e1c*/ 	.word	0x0001d9e0


	//   ....[167]....
        /*0e20*/ 	.word	0x0001da60


	//   ....[168]....
        /*0e24*/ 	.word	0x0001dc20


	//   ....[169]....
        /*0e28*/ 	.word	0x0001dc90


	//   ....[170]....
        /*0e2c*/ 	.word	0x0001dd10


	//   ....[171]....
        /*0e30*/ 	.word	0x0001dd90


	//   ....[172]....
        /*0e34*/ 	.word	0x0001df50


	//   ....[173]....
        /*0e38*/ 	.word	0x0001dfc0


	//   ....[174]....
        /*0e3c*/ 	.word	0x0001e040


	//   ....[175]....
        /*0e40*/ 	.word	0x0001e0c0


	//   ....[176]....
        /*0e44*/ 	.word	0x0001e110


	//   ....[177]....
        /*0e48*/ 	.word	0x0001e150


	//   ....[178]....
        /*0e4c*/ 	.word	0x0001e1a0


	//   ....[179]....
        /*0e50*/ 	.word	0x0001e1e0


	//   ....[180]....
        /*0e54*/ 	.word	0x0001e250


	//   ....[181]....
        /*0e58*/ 	.word	0x0001e2d0


	//   ....[182]....
        /*0e5c*/ 	.word	0x0001e490


	//   ....[183]....
        /*0e60*/ 	.word	0x0001e500


	//   ....[184]....
        /*0e64*/ 	.word	0x0001e580


	//   ....[185]....
        /*0e68*/ 	.word	0x0001e600


	//   ....[186]....
        /*0e6c*/ 	.word	0x0001e7c0


	//   ....[187]....
        /*0e70*/ 	.word	0x0001e830


	//   ....[188]....
        /*0e74*/ 	.word	0x0001e880


	//   ....[189]....
        /*0e78*/ 	.word	0x0001e8c0


	//   ....[190]....
        /*0e7c*/ 	.word	0x0001e910


	//   ....[191]....
        /*0e80*/ 	.word	0x0001e950


	//   ....[192]....
        /*0e84*/ 	.word	0x0001e9b0


	//   ....[193]....
        /*0e88*/ 	.word	0x0001ea30


	//   ....[194]....
        /*0e8c*/ 	.word	0x0001eab0


	//   ....[195]....
        /*0e90*/ 	.word	0x0001ebd0


	//   ....[196]....
        /*0e94*/ 	.word	0x0001ec40


	//   ....[197]....
        /*0e98*/ 	.word	0x0001ecc0


	//   ....[198]....
        /*0e9c*/ 	.word	0x0001ed40


	//   ....[199]....
        /*0ea0*/ 	.word	0x0001ed90


	//   ....[200]....
        /*0ea4*/ 	.word	0x0001edd0


	//   ....[201]....
        /*0ea8*/ 	.word	0x0001ee20


	//   ....[202]....
        /*0eac*/ 	.word	0x0001ee60


	//   ....[203]....
        /*0eb0*/ 	.word	0x0001eeb0


	//   ....[204]....
        /*0eb4*/ 	.word	0x0001ef10


	//   ....[205]....
        /*0eb8*/ 	.word	0x0001ef60


	//   ....[206]....
        /*0ebc*/ 	.word	0x0001efb0


	//   ....[207]....
        /*0ec0*/ 	.word	0x0001f030


	//   ....[208]....
        /*0ec4*/ 	.word	0x0001f0b0


	//   ....[209]....
        /*0ec8*/ 	.word	0x0001f130


	//   ....[210]....
        /*0ecc*/ 	.word	0x0001f1a0


	//   ....[211]....
        /*0ed0*/ 	.word	0x0001f220


	//   ....[212]....
        /*0ed4*/ 	.word	0x0001f2a0


	//   ....[213]....
        /*0ed8*/ 	.word	0x0001f320


	//   ....[214]....
        /*0edc*/ 	.word	0x0001f390


	//   ....[215]....
        /*0ee0*/ 	.word	0x0001f410


	//   ....[216]....
        /*0ee4*/ 	.word	0x0001f490


	//   ....[217]....
        /*0ee8*/ 	.word	0x0001f510


	//   ....[218]....
        /*0eec*/ 	.word	0x0001f580


	//   ....[219]....
        /*0ef0*/ 	.word	0x0001f600


	//   ....[220]....
        /*0ef4*/ 	.word	0x0001f680


	//   ....[221]....
        /*0ef8*/ 	.word	0x0001f700


	//   ....[222]....
        /*0efc*/ 	.word	0x0001f770


	//   ....[223]....
        /*0f00*/ 	.word	0x0001f7f0


	//   ....[224]....
        /*0f04*/ 	.word	0x0001f870


	//   ....[225]....
        /*0f08*/ 	.word	0x0001f8f0


	//   ....[226]....
        /*0f0c*/ 	.word	0x0001f960


	//   ....[227]....
        /*0f10*/ 	.word	0x0001f9e0


	//   ....[228]....
        /*0f14*/ 	.word	0x0001fa60


	//   ....[229]....
        /*0f18*/ 	.word	0x0001fab0


	//   ....[230]....
        /*0f1c*/ 	.word	0x0001faf0


	//   ....[231]....
        /*0f20*/ 	.word	0x0001fb40


	//   ....[232]....
        /*0f24*/ 	.word	0x0001fb90


	//   ....[233]....
        /*0f28*/ 	.word	0x0001fbe0


	//   ....[234]....
        /*0f2c*/ 	.word	0x0001fc60


	//   ....[235]....
        /*0f30*/ 	.word	0x0001fcb0


	//   ....[236]....
        /*0f34*/ 	.word	0x0001fd00


	//   ....[237]....
        /*0f38*/ 	.word	0x0001fd50


	//   ....[238]....
        /*0f3c*/ 	.word	0x0001fda0


	//   ....[239]....
        /*0f40*/ 	.word	0x0001fdf0


	//   ....[240]....
        /*0f44*/ 	.word	0x0001fe70


	//   ....[241]....
        /*0f48*/ 	.word	0x0001fec0


	//   ....[242]....
        /*0f4c*/ 	.word	0x0001ff40


	//   ....[243]....
        /*0f50*/ 	.word	0x0001ffb0


	//   ....[244]....
        /*0f54*/ 	.word	0x00020030


	//   ....[245]....
        /*0f58*/ 	.word	0x000204a0


	//   ....[246]....
        /*0f5c*/ 	.word	0x000204c0


	//   ....[247]....
        /*0f60*/ 	.word	0x000204e0


	//   ....[248]....
        /*0f64*/ 	.word	0x000204f0


	//   ....[249]....
        /*0f68*/ 	.word	0x00020ca0


	//   ....[250]....
        /*0f6c*/ 	.word	0x00020cb0


	//   ....[251]....
        /*0f70*/ 	.word	0x00020cc0


	//   ....[252]....
        /*0f74*/ 	.word	0x00020cd0


	//   ....[253]....
        /*0f78*/ 	.word	0x00024010


	//   ....[254]....
        /*0f7c*/ 	.word	0x00024030


	//   ....[255]....
        /*0f80*/ 	.word	0x00024050


	//   ....[0]....
        /*0f84*/ 	.word	0x00024060


	//   ....[1]....
        /*0f88*/ 	.word	0x00024640


	//   ....[2]....
        /*0f8c*/ 	.word	0x00024650


	//   ....[3]....
        /*0f90*/ 	.word	0x00024660


	//   ....[4]....
        /*0f94*/ 	.word	0x00024670


	//   ....[5]....
        /*0f98*/ 	.word	0x00027af0


	//   ....[6]....
        /*0f9c*/ 	.word	0x00027b70


	//   ....[7]....
        /*0fa0*/ 	.word	0x00027bf0


	//   ....[8]....
        /*0fa4*/ 	.word	0x00027c60


	//   ....[9]....
        /*0fa8*/ 	.word	0x00027ce0


	//   ....[10]....
        /*0fac*/ 	.word	0x00027d50


	//   ....[11]....
        /*0fb0*/ 	.word	0x00027dc0


	//   ....[12]....
        /*0fb4*/ 	.word	0x00027e30


	//   ....[13]....
        /*0fb8*/ 	.word	0x00027eb0


	//   ....[14]....
        /*0fbc*/ 	.word	0x00027f30


	//   ....[15]....
        /*0fc0*/ 	.word	0x00027fb0


	//   ....[16]....
        /*0fc4*/ 	.word	0x00028020


	//   ....[17]....
        /*0fc8*/ 	.word	0x000280a0


	//   ....[18]....
        /*0fcc*/ 	.word	0x00028110


	//   ....[19]....
        /*0fd0*/ 	.word	0x00028190


	//   ....[20]....
        /*0fd4*/ 	.word	0x00028200


	//----- nvinfo : EIATTR_EXIT_INSTR_OFFSETS
	.align		4
.L_548:
        /*0fd8*/ 	.byte	0x04, 0x1c
        /*0fda*/ 	.short	(.L_550 - .L_549)


	//   ....[0]....
.L_549:
        /*0fdc*/ 	.word	0x00001100


	//   ....[1]....
        /*0fe0*/ 	.word	0x0001cbb0


	//----- nvinfo : EIATTR_MAX_THREADS
	.align		4
.L_550:
        /*0fe4*/ 	.byte	0x04, 0x05
        /*0fe6*/ 	.short	(.L_552 - .L_551)
.L_551:
        /*0fe8*/ 	.word	0x00000100
        /*0fec*/ 	.word	0x00000001
        /*0ff0*/ 	.word	0x00000001


	//----- nvinfo : EIATTR_CRS_STACK_SIZE
	.align		4
.L_552:
        /*0ff4*/ 	.byte	0x04, 0x1e
        /*0ff6*/ 	.short	(.L_554 - .L_553)
.L_553:
        /*0ff8*/ 	.word	0x00000000
.L_554:


//--------------------- .nv.info._ZN7cutlass13device_kernelIN5flash19enable_sm80_to_sm89INS1_16FlashAttnFwdSm80INS1_25CollectiveMainloopFwdSm80ILi8ELi1ELb0EN4cute5tupleIJNS5_1CILi128EEENS7_ILi64EEENS7_ILi192EEEEEELi192ENS_10bfloat16_tEfNS_4arch4Sm80ELb1ELb0ELb1ELb0ELb1ELb0ELb1ELb1EEENS1_21CollectiveEpilogueFwdINS6_IJS8_SA_S9_EEENS6_IJNS7_ILi1EEESI_SI_EEESC_SE_Li256ELb0ELb1ELb1ELb0EEENS1_30DynamicPersistentTileSchedulerILi256ELi256ELb1ELb1ELb0EEEEEEEEEvNT_6ParamsE --------------------------
	.section	.nv.info._ZN7cutlass13device_kernelIN5flash19enable_sm80_to_sm89INS1_16FlashAttnFwdSm80INS1_25CollectiveMainloopFwdSm80ILi8ELi1ELb0EN4cute5tupleIJNS5_1CILi128EEENS7_ILi64EEENS7_ILi192EEEEEELi192ENS_10bfloat16_tEfNS_4arch4Sm80ELb1ELb0ELb1ELb0ELb1ELb0ELb1ELb1EEENS1_21CollectiveEpilogueFwdINS6_IJS8_SA_S9_EEENS6_IJNS7_ILi1EEESI_SI_EEESC_SE_Li256ELb0ELb1ELb1ELb0EEENS1_30DynamicPersistentTileSchedulerILi256ELi256ELb1ELb1ELb0EEEEEEEEEvNT_6ParamsE,"",@"SHT_CUDA_INFO"
	.sectionflags	@""
	.align	4


	//----- nvinfo : EIATTR_CUDA_API_VERSION
	.align		4
        /*0000*/ 	.byte	0x04, 0x37
        /*0002*/ 	.short	(.L_556 - .L_555)
.L_555:
        /*0004*/ 	.word	0x00000082


	//----- nvinfo : EIATTR_SW2861232_WAR
	.align		4
.L_556:
        /*0008*/ 	.byte	0x01, 0x35
	.zero		2


	//----- nvinfo : EIATTR_PARAM_CBANK
	.align		4
        /*000c*/ 	.byte	0x04, 0x0a
        /*000e*/ 	.short	(.L_558 - .L_557)
	.align		4
.L_557:
        /*0010*/ 	.word	index@(.nv.constant0._ZN7cutlass13device_kernelIN5flash19enable_sm80_to_sm89INS1_16FlashAttnFwdSm80INS1_25CollectiveMainloopFwdSm80ILi8ELi1ELb0EN4cute5tupleIJNS5_1CILi128EEENS7_ILi64EEENS7_ILi192EEEEEELi192ENS_10bfloat16_tEfNS_4arch4Sm80ELb1ELb0ELb1ELb0ELb1ELb0ELb1ELb1EEENS1_21CollectiveEpilogueFwdINS6_IJS8_SA_S9_EEENS6_IJNS7_ILi1EEESI_SI_EEESC_SE_Li256ELb0ELb1ELb1ELb0EEENS1_30DynamicPersistentTileSchedulerILi256ELi256ELb1ELb1ELb0EEEEEEEEEvNT_6ParamsE)
        /*0014*/ 	.short	0x0160
        /*0016*/ 	.short	0x0428


	//----- nvinfo : EIATTR_CBANK_PARAM_SIZE
	.align		4
.L_558:
        /*0018*/ 	.byte	0x03, 0x19
        /*001a*/ 	.short	0x0428


	//----- nvinfo : EIATTR_KPARAM_INFO
	.align		4
        /*001c*/ 	.byte	0x04, 0x17
        /*001e*/ 	.short	(.L_560 - .L_559)
.L_559:
        /*0020*/ 	.word	0x00000000
        /*0024*/ 	.short	0x0000
        /*0026*/ 	.short	0x0000
        /*0028*/ 	.byte	0x00, 0xf0, 0xa1, 0x10


	//----- nvinfo : EIATTR_MAXREG_COUNT
	.align		4
.L_560:
        /*002c*/ 	.byte	0x03, 0x1b
        /*002e*/ 	.short	0x00ff


	//----- nvinfo : EIATTR_NUM_BARRIERS
	.align		4
        /*0030*/ 	.byte	0x02, 0x4c
        /*0032*/ 	.byte	0x06
	.zero		1


	//----- nvinfo : EIATTR_ANNOTATIONS
	.align		4
        /*0034*/ 	.byte	0x04, 0x55
        /*0036*/ 	.short	(.L_562 - .L_561)


	//   ....[0]....
.L_561:
        /*0038*/ 	.word	0x00000001
        /*003c*/ 	.byte	0x70, 0x00, 0x00, 0x00, 0x01, 0x00, 0x00, 0x00, 0xd0, 0x04, 0x00, 0x00, 0x01, 0x00, 0x00, 0x00
        /*004c*/ 	.byte	0xa0, 0x05, 0x00, 0x00, 0x01, 0x00, 0x00, 0x00, 0xb0, 0x37, 0x00, 0x00, 0x01, 0x00, 0x00, 0x00
        /*005c*/ 	.byte	0x00, 0xc2, 0x00, 0x00, 0x01, 0x00, 0x00, 0x00, 0x40, 0xc2, 0x00, 0x00, 0x01, 0x00, 0x00, 0x00
        /*006c*/ 	.byte	0xa0, 0xd8, 0x00, 0x00


	//----- nvinfo : EIATTR_MERCURY_ISA_VERSION
	.align		4
.L_562:
        /*0070*/ 	.byte	0x03, 0x5f
        /*0072*/ 	.short	0x0000


	//----- nvinfo : EIATTR_INT_WARP_WIDE_INSTR_OFFSETS
	.align		4
        /*0074*/ 	.byte	0x04, 0x31
        /*0076*/ 	.short	(.L_564 - .L_563)


	//   ....[0]....
.L_563:
        /*0078*/ 	.word	0x0000c030


	//   ....[1]....
        /*007c*/ 	.word	0x0000c0b0


	//----- nvinfo : EIATTR_COOP_GROUP_MASK_REGIDS
	.align		4
.L_564:
        /*0080*/ 	.byte	0x04, 0x29
        /*0082*/ 	.short	(.L_566 - .L_565)


	//   ....[0]....
.L_565:
        /*0084*/ 	.word	0xffffffff


	//   ....[1]....
        /*0088*/ 	.word	0xffffffff


	//   ....[2]....
        /*008c*/ 	.word	0xffffffff


	//   ....[3]....
        /*0090*/ 	.word	0xffffffff


	//   ....[4]....
        /*0094*/ 	.word	0xffffffff


	//   ....[5]....
        /*0098*/ 	.word	0xffffffff


	//   ....[6]....
        /*009c*/ 	.word	0xffffffff


	//   ....[7]....
        /*00a0*/ 	.word	0xffffffff


	//   ....[8]....
        /*00a4*/ 	.word	0xffffffff


	//   ....[9]....
        /*00a8*/ 	.word	0xffffffff


	//   ....[10]....
        /*00ac*/ 	.word	0xffffffff


	//   ....[11]....
        /*00b0*/ 	.word	0xffffffff


	//   ....[12]....
        /*00b4*/ 	.word	0xffffffff


	//   ....[13]....
        /*00b8*/ 	.word	0xffffffff


	//   ....[14]....
        /*00bc*/ 	.word	0xffffffff


	//   ....[15]....
        /*00c0*/ 	.word	0xffffffff


	//   ....[16]....
        /*00c4*/ 	.word	0xffffffff


	//   ....[17]....
        /*00c8*/ 	.word	0xffffffff


	//   ....[18]....
        /*00cc*/ 	.word	0xffffffff


	//   ....[19]....
        /*00d0*/ 	.word	0xffffffff


	//   ....[20]....
        /*00d4*/ 	.word	0xffffffff


	//   ....[21]....
        /*00d8*/ 	.word	0xffffffff


	//   ....[22]....
        /*00dc*/ 	.word	0xffffffff


	//   ....[23]....
        /*00e0*/ 	.word	0xffffffff


	//   ....[24]....
        /*00e4*/ 	.word	0xffffffff


	//   ....[25]....
        /*00e8*/ 	.word	0xffffffff


	//   ....[26]....
        /*00ec*/ 	.word	0xffffffff


	//   ....[27]....
        /*00f0*/ 	.word	0xffffffff


	//   ....[28]....
        /*00f4*/ 	.word	0xffffffff


	//   ....[29]....
        /*00f8*/ 	.word	0xffffffff


	//   ....[30]....
        /*00fc*/ 	.word	0xffffffff


	//   ....[31]....
        /*0100*/ 	.word	0xffffffff


	//   ....[32]....
        /*0104*/ 	.word	0xffffffff


	//   ....[33]....
        /*0108*/ 	.word	0xffffffff


	//   ....[34]....
        /*010c*/ 	.word	0xffffffff


	//   ....[35]....
        /*0110*/ 	.word	0xffffffff


	//   ....[36]....
        /*0114*/ 	.word	0xffffffff


	//   ....[37]....
        /*0118*/ 	.word	0xffffffff


	//   ....[38]....
        /*011c*/ 	.word	0xffffffff


	//   ....[39]....
        /*0120*/ 	.word	0xffffffff


	//   ....[40]....
        /*0124*/ 	.word	0xffffffff


	//   ....[41]....
        /*0128*/ 	.word	0xffffffff


	//   ....[42]....
        /*012c*/ 	.word	0xffffffff


	//   ....[43]....
        /*0130*/ 	.word	0xffffffff


	//   ....[44]....
        /*0134*/ 	.word	0xffffffff


	//   ....[45]....
        /*0138*/ 	.word	0xffffffff


	//   ....[46]....
        /*013c*/ 	.word	0xffffffff


	//   ....[47]....
        /*0140*/ 	.word	0xffffffff


	//   ....[48]....
        /*0144*/ 	.word	0xffffffff


	//   ....[49]....
        /*0148*/ 	.word	0xffffffff


	//   ....[50]....
        /*014c*/ 	.word	0xffffffff


	//   ....[51]....
        /*0150*/ 	.word	0xffffffff


	//   ....[52]....
        /*0154*/ 	.word	0xffffffff


	//   ....[53]....
        /*0158*/ 	.word	0xffffffff


	//   ....[54]....
        /*015c*/ 	.word	0xffffffff


	//   ....[55]....
        /*0160*/ 	.word	0xffffffff


	//   ....[56]....
        /*0164*/ 	.word	0xffffffff


	//   ....[57]....
        /*0168*/ 	.word	0xffffffff


	//   ....[58]....
        /*016c*/ 	.word	0xffffffff


	//   ....[59]....
        /*0170*/ 	.word	0xffffffff


	//   ....[60]....
        /*0174*/ 	.word	0xffffffff


	//   ....[61]....
        /*0178*/ 	.word	0xffffffff


	//   ....[62]....
        /*017c*/ 	.word	0xffffffff


	//   ....[63]....
        /*0180*/ 	.word	0xffffffff


	//   ....[64]....
        /*0184*/ 	.word	0xffffffff


	//   ....[65]....
        /*0188*/ 	.word	0xffffffff


	//   ....[66]....
        /*018c*/ 	.word	0xffffffff


	//   ....[67]....
        /*0190*/ 	.word	0xffffffff


	//   ....[68]....
        /*0194*/ 	.word	0xffffffff


	//   ....[69]....
        /*0198*/ 	.word	0xffffffff


	//   ....[70]....
        /*019c*/ 	.word	0xffffffff


	//   ....[71]....
        /*01a0*/ 	.word	0xffffffff


	//   ....[72]....
        /*01a4*/ 	.word	0xffffffff


	//   ....[73]....
        /*01a8*/ 	.word	0xffffffff


	//   ....[74]....
        /*01ac*/ 	.word	0xffffffff


	//   ....[75]....
        /*01b0*/ 	.word	0xffffffff


	//   ....[76]....
        /*01b4*/ 	.word	0xffffffff


	//   ....[77]....
        /*01b8*/ 	.word	0xffffffff


	//   ....[78]....
        /*01bc*/ 	.word	0xffffffff


	//   ....[79]....
        /*01c0*/ 	.word	0xffffffff


	//   ....[80]....
        /*01c4*/ 	.word	0xffffffff


	//   ....[81]....
        /*01c8*/ 	.word	0xffffffff


	//   ....[82]....
        /*01cc*/ 	.word	0xffffffff


	//   ....[83]....
        /*01d0*/ 	.word	0xffffffff


	//   ....[84]....
        /*01d4*/ 	.word	0xffffffff


	//   ....[85]....
        /*01d8*/ 	.word	0xffffffff


	//   ....[86]....
        /*01dc*/ 	.word	0xffffffff


	//   ....[87]....
        /*01e0*/ 	.word	0xffffffff


	//   ....[88]....
        /*01e4*/ 	.word	0xffffffff


	//   ....[89]....
        /*01e8*/ 	.word	0xffffffff


	//   ....[90]....
        /*01ec*/ 	.word	0xffffffff


	//   ....[91]....
        /*01f0*/ 	.word	0xffffffff


	//   ....[92]....
        /*01f4*/ 	.word	0xffffffff


	//   ....[93]....
        /*01f8*/ 	.word	0xffffffff


	//   ....[94]....
        /*01fc*/ 	.word	0xffffffff


	//   ....[95]....
        /*0200*/ 	.word	0xffffffff


	//   ....[96]....
        /*0204*/ 	.word	0xffffffff


	//   ....[97]....
        /*0208*/ 	.word	0xffffffff


	//   ....[98]....
        /*020c*/ 	.word	0xffffffff


	//   ....[99]....
        /*0210*/ 	.word	0xffffffff


	//   ....[100]....
        /*0214*/ 	.word	0xffffffff


	//   ....[101]....
        /*0218*/ 	.word	0xffffffff


	//   ....[102]....
        /*021c*/ 	.word	0xffffffff


	//   ....[103]....
        /*0220*/ 	.word	0xffffffff


	//   ....[104]....
        /*0224*/ 	.word	0xffffffff


	//   ....[105]....
        /*0228*/ 	.word	0xffffffff


	//   ....[106]....
        /*022c*/ 	.word	0xffffffff


	//   ....[107]....
        /*0230*/ 	.word	0xffffffff


	//   ....[108]....
        /*0234*/ 	.word	0xffffffff


	//   ....[109]....
        /*0238*/ 	.word	0xffffffff


	//   ....[110]....
        /*023c*/ 	.word	0xffffffff


	//   ....[111]....
        /*0240*/ 	.word	0xffffffff


	//   ....[112]....
        /*0244*/ 	.word	0xffffffff


	//----- nvinfo : EIATTR_COOP_GROUP_INSTR_OFFSETS
	.align		4
.L_566:
        /*0248*/ 	.byte	0x04, 0x28
        /*024a*/ 	.short	(.L_568 - .L_567)


	//   ....[0]....
.L_567:
        /*024c*/ 	.word	0x00000050


	//   ....[1]....
        /*0250*/ 	.word	0x000015b0


	//   ....[2]....
        /*0254*/ 	.word	0x000015d0


	//   ....[3]....
        /*0258*/ 	.word	0x00001750


	//   ....[4]....
        /*025c*/ 	.word	0x00001760


	//   ....[5]....
        /*0260*/ 	.word	0x000018c0


	//   ....[6]....
        /*0264*/ 	.word	0x000018e0


	//   ....[7]....
        /*0268*/ 	.word	0x00001a40


	//   ....[8]....
        /*026c*/ 	.word	0x00001a50


	//   ....[9]....
        /*0270*/ 	.word	0x00001f90


	//   ....[10]....
        /*0274*/ 	.word	0x00001fb0


	//   ....[11]....
        /*0278*/ 	.word	0x00001fd0


	//   ....[12]....
        /*027c*/ 	.word	0x00001fe0


	//   ....[13]....
        /*0280*/ 	.word	0x00002110


	//   ....[14]....
        /*0284*/ 	.word	0x00002210


	//   ....[15]....
        /*0288*/ 	.word	0x000022a0


	//   ....[16]....
        /*028c*/ 	.word	0x00002330


	//   ....[17]....
        /*0290*/ 	.word	0x000034f0


	//   ....[18]....
        /*0294*/ 	.word	0x00003510


	//   ....[19]....
        /*0298*/ 	.word	0x00003610


	//   ....[20]....
        /*029c*/ 	.word	0x00003630


	//   ....[21]....
        /*02a0*/ 	.word	0x00003880


	//   ....[22]....
        /*02a4*/ 	.word	0x00003ac0


	//   ....[23]....
        /*02a8*/ 	.word	0x00003ec0


	//   ....[24]....
        /*02ac*/ 	.word	0x00003ee0


	//   ....[25]....
        /*02b0*/ 	.word	0x00003f00


	//   ....[26]....
        /*02b4*/ 	.word	0x00003f20


	//   ....[27]....
        /*02b8*/ 	.word	0x00005320


	//   ....[28]....
        /*02bc*/ 	.word	0x00005340


	//   ....[29]....
        /*02c0*/ 	.word	0x00005410


	//   ....[30]....
        /*02c4*/ 	.word	0x00005450


	//   ....[31]....
        /*02c8*/ 	.word	0x000065d0


	//   ....[32]....
        /*02cc*/ 	.word	0x000065f0


	//   ....[33]....
        /*02d0*/ 	.word	0x000066c0


	//   ....[34]....
        /*02d4*/ 	.word	0x00006700


	//   ....[35]....
        /*02d8*/ 	.word	0x00006940


	//   ....[36]....
        /*02dc*/ 	.word	0x00006b80


	//   ....[37]....
        /*02e0*/ 	.word	0x00006f80


	//   ....[38]....
        /*02e4*/ 	.word	0x00006fa0


	//   ....[39]....
        /*02e8*/ 	.word	0x00006fc0


	//   ....[40]....
        /*02ec*/ 	.word	0x00006fe0


	//   ....[41]....
        /*02f0*/ 	.word	0x000089f0


	//   ....[42]....
        /*02f4*/ 	.word	0x00008a00


	//   ....[43]....
        /*02f8*/ 	.word	0x00008a50


	//   ....[44]....
        /*02fc*/ 	.word	0x00008a80


	//   ....[45]....
        /*0300*/ 	.word	0x00009c20


	//   ....[46]....
        /*0304*/ 	.word	0x00009c40


	//   ....[47]....
        /*0308*/ 	.word	0x00009d10


	//   ....[48]....
        /*030c*/ 	.word	0x00009d30


	//   ....[49]....
        /*0310*/ 	.word	0x0000a070


	//   ....[50]....
        /*0314*/ 	.word	0x0000a080


	//   ....[51]....
        /*0318*/ 	.word	0x0000a0b0


	//   ....[52]....
        /*031c*/ 	.word	0x0000a0c0


	//   ....[53]....
        /*0320*/ 	.word	0x0000b810


	//   ....[54]....
        /*0324*/ 	.word	0x0000b840


	//   ....[55]....
        /*0328*/ 	.word	0x0000b850


	//   ....[56]....
        /*032c*/ 	.word	0x0000b880


	//   ....[57]....
        /*0330*/ 	.word	0x0000c1f0


	//   ....[58]....
        /*0334*/ 	.word	0x0000c7f0


	//   ....[59]....
        /*0338*/ 	.word	0x0000c820


	//   ....[60]....
        /*033c*/ 	.word	0x0000c840


	//   ....[61]....
        /*0340*/ 	.word	0x0000c860


	//   ....[62]....
        /*0344*/ 	.word	0x0000c950


	//   ....[63]....
        /*0348*/ 	.word	0x0000c970


	//   ....[64]....
        /*034c*/ 	.word	0x0000cfd0


	//   ....[65]....
        /*0350*/ 	.word	0x0000cfe0


	//   ....[66]....
        /*0354*/ 	.word	0x0000d920


	//   ....[67]....
        /*0358*/ 	.word	0x0000da00


	//   ....[68]....
        /*035c*/ 	.word	0x0000da70


	//   ....[69]....
        /*0360*/ 	.word	0x0000dad0


	//   ....[70]....
        /*0364*/ 	.word	0x0000db30


	//   ....[71]....
        /*0368*/ 	.word	0x0000db90


	//   ....[72]....
        /*036c*/ 	.word	0x0000dc00


	//   ....[73]....
        /*0370*/ 	.word	0x0000dc60


	//   ....[74]....
        /*0374*/ 	.word	0x0000dcc0


	//   ....[75]....
        /*0378*/ 	.word	0x0000dd20


	//   ....[76]....
        /*037c*/ 	.word	0x0000dd90


	//   ....[77]....
        /*0380*/ 	.word	0x0000df00


	//   ....[78]....
        /*0384*/ 	.word	0x0000df60


	//   ....[79]....
        /*0388*/ 	.word	0x0000dfc0


	//   ....[80]....
        /*038c*/ 	.word	0x0000e020


	//   ....[81]....
        /*0390*/ 	.word	0x0000e460


	//   ....[82]....
        /*0394*/ 	.word	0x0000e4b0


	//   ....[83]....
        /*0398*/ 	.word	0x0000e500


	//   ....[84]....
        /*039c*/ 	.word	0x0000e550


	//   ....[85]....
        /*03a0*/ 	.word	0x0000e5c0


	//   ....[86]....
        /*03a4*/ 	.word	0x0000e630


	//   ....[87]....
        /*03a8*/ 	.word	0x0000e7a0


	//   ....[88]....
        /*03ac*/ 	.word	0x0000e800


	//   ....[89]....
        /*03b0*/ 	.word	0x0000e860


	//   ....[90]....
        /*03b4*/ 	.word	0x0000e8d0


	//   ....[91]....
        /*03b8*/ 	.word	0x0000ea40


	//   ....[92]....
        /*03bc*/ 	.word	0x0000eaa0


	//   ....[93]....
        /*03c0*/ 	.word	0x0000eb00


	//   ....[94]....
        /*03c4*/ 	.word	0x0000eb60


	//   ....[95]....
        /*03c8*/ 	.word	0x0000efa0


	//   ....[96]....
        /*03cc*/ 	.word	0x0000efe0


	//   ....[97]....
        /*03d0*/ 	.word	0x0000f030


	//   ....[98]....
        /*03d4*/ 	.word	0x0000f070


	//   ....[99]....
        /*03d8*/ 	.word	0x0000f0c0


	//   ....[100]....
        /*03dc*/ 	.word	0x0000f120


	//   ....[101]....
        /*03e0*/ 	.word	0x0000f190


	//   ....[102]....
        /*03e4*/ 	.word	0x0000f2d0


	//   ....[103]....
        /*03e8*/ 	.word	0x0000f330


	//   ....[104]....
        /*03ec*/ 	.word	0x0000f370


	//   ....[105]....
        /*03f0*/ 	.word	0x0000f3b0


	//   ....[106]....
        /*03f4*/ 	.word	0x0000f400


	//   ....[107]....
        /*03f8*/ 	.word	0x0000f440


	//   ....[108]....
        /*03fc*/ 	.word	0x0000f490


	//   ....[109]....
        /*0400*/ 	.word	0x0000f4f0


	//   ....[110]....
        /*0404*/ 	.word	0x0000f540


	//   ....[111]....
        /*0408*/ 	.word	0x0000f590


	//   ....[112]....
        /*040c*/ 	.word	0x0000f600


	//----- nvinfo : EIATTR_EXIT_INSTR_OFFSETS
	.align		4
.L_568:
        /*0410*/ 	.byte	0x04, 0x1c
        /*0412*/ 	.short	(.L_570 - .L_569)


	//   ....[0]....
.L_569:
        /*0414*/ 	.word	0x000000a0


	//   ....[1]....
        /*0418*/ 	.word	0x0000d9b0


	//----- nvinfo : EIATTR_MAX_THREADS
	.align		4
.L_570:
        /*041c*/ 	.byte	0x04, 0x05
        /*041e*/ 	.short	(.L_572 - .L_571)
.L_571:
        /*0420*/ 	.word	0x00000100
        /*0424*/ 	.word	0x00000001
        /*0428*/ 	.word	0x00000001


	//----- nvinfo : EIATTR_CRS_STACK_SIZE
	.align		4
.L_572:
        /*042c*/ 	.byte	0x04, 0x1e
        /*042e*/ 	.short	(.L_574 - .L_573)
.L_573:
        /*0430*/ 	.word	0x00000000
.L_574:


//--------------------- .nv.info._ZN7cutlass13device_kernelIN5flash19enable_sm80_to_sm89INS1_16FlashAttnFwdSm80INS1_25CollectiveMainloopFwdSm80ILi8ELi1ELb0EN4cute5tupleIJNS5_1CILi128EEENS7_ILi64EEENS7_ILi192EEEEEELi192ENS_10bfloat16_tEfNS_4arch4Sm80ELb1ELb0ELb1ELb1ELb1ELb0ELb1ELb1EEENS1_21CollectiveEpilogueFwdINS6_IJS8_SA_S9_EEENS6_IJNS7_ILi1EEESI_SI_EEESC_SE_Li256ELb1ELb1ELb1ELb0EEENS1_36VarlenDynamicPersistentTileSchedulerILi128ELi64ELi256ELi256ELb1ELb1ELb0ELb1ELb1ELb1EEEEEEEEEvNT_6ParamsE --------------------------
	.section	.nv.info._ZN7cutlass13device_kernelIN5flash19enable_sm80_to_sm89INS1_16FlashAttnFwdSm80INS1_25CollectiveMainloopFwdSm80ILi8ELi1ELb0EN4cute5tupleIJNS5_1CILi128EEENS7_ILi64EEENS7_ILi192EEEEEELi192ENS_10bfloat16_tEfNS_4arch4Sm80ELb1ELb0ELb1ELb1ELb1ELb0ELb1ELb1EEENS1_21CollectiveEpilogueFwdINS6_IJS8_SA_S9_EEENS6_IJNS7_ILi1EEESI_SI_EEESC_SE_Li256ELb1ELb1ELb1ELb0EEENS1_36VarlenDynamicPersistentTileSchedulerILi128ELi64ELi256ELi256ELb1ELb1ELb0ELb1ELb1ELb1EEEEEEEEEvNT_6ParamsE,"",@"SHT_CUDA_INFO"
	.sectionflags	@""
	.align	4


	//----- nvinfo : EIATTR_CUDA_API_VERSION
	.align		4
        /*0000*/ 	.byte	0x04, 0x37
        /*0002*/ 	.short	(.L_576 - .L_575)
.L_575:
        /*0004*/ 	.word	0x00000082


	//----- nvinfo : EIATTR_SW2861232_WAR
	.align		4
.L_576:
        /*0008*/ 	.byte	0x01, 0x35
	.zero		2


	//----- nvinfo : EIATTR_PARAM_CBANK
	.align		4
        /*000c*/ 	.byte	0x04, 0x0a
        /*000e*/ 	.short	(.L_578 - .L_577)
	.align		4
.L_577:
        /*0010*/ 	.word	index@(.nv.constant0._ZN7cutlass13device_kernelIN5flash19enable_sm80_to_sm89INS1_16FlashAttnFwdSm80INS1_25CollectiveMainloopFwdSm80ILi8ELi1ELb0EN4cute5tupleIJNS5_1CILi128EEENS7_ILi64EEENS7_ILi192EEEEEELi192ENS_10bfloat16_tEfNS_4arch4Sm80ELb1ELb0ELb1ELb1ELb1ELb0ELb1ELb1EEENS1_21CollectiveEpilogueFwdINS6_IJS8_SA_S9_EEENS6_IJNS7_ILi1EEESI_SI_EEESC_SE_Li256ELb1ELb1ELb1ELb0EEENS1_36VarlenDynamicPersistentTileSchedulerILi128ELi64ELi256ELi256ELb1ELb1ELb0ELb1ELb1ELb1EEEEEEEEEvNT_6ParamsE)
        /*0014*/ 	.short	0x0160
        /*0016*/ 	.short	0x0438


	//----- nvinfo : EIATTR_CBANK_PARAM_SIZE
	.align		4
.L_578:
        /*0018*/ 	.byte	0x03, 0x19
        /*001a*/ 	.short	0x0438


	//----- nvinfo : EIATTR_KPARAM_INFO
	.align		4
        /*001c*/ 	.byte	0x04, 0x17
        /*001e*/ 	.short	(.L_580 - .L_579)
.L_579:
        /*0020*/ 	.word	0x00000000
        /*0024*/ 	.short	0x0000
        /*0026*/ 	.short	0x0000
        /*0028*/ 	.byte	0x00, 0xf0, 0xe1, 0x10


	//----- nvinfo : EIATTR_MAXREG_COUNT
	.align		4
.L_580:
        /*002c*/ 	.byte	0x03, 0x1b
        /*002e*/ 	.short	0x00ff


	//----- nvinfo : EIATTR_NUM_BARRIERS
	.align		4
        /*0030*/ 	.byte	0x02, 0x4c
        /*0032*/ 	.byte	0x06
	.zero		1


	//----- nvinfo : EIATTR_ANNOTATIONS
	.align		4
        /*0034*/ 	.byte	0x04, 0x55
        /*0036*/ 	.short	(.L_582 - .L_581)


	//   ....[0]....
.L_581:
        /*0038*/ 	.word	0x00000001
        /*003c*/ 	.byte	0x70, 0x00, 0x00, 0x00, 0x01, 0x00, 0x00, 0x00, 0x90, 0x14, 0x00, 0x00, 0x01, 0x00, 0x00, 0x00
        /*004c*/ 	.byte	0x80, 0x18, 0x00, 0x00, 0x01, 0x00, 0x00, 0x00, 0xb0, 0x18, 0x00, 0x00, 0x01, 0x00, 0x00, 0x00
        /*005c*/ 	.byte	0xf0, 0x18, 0x00, 0x00, 0x01, 0x00, 0x00, 0x00, 0x80, 0xd1, 0x00, 0x00, 0x01, 0x00, 0x00, 0x00
        /*006c*/ 	.byte	0x90, 0xd1, 0x00, 0x00, 0x01, 0x00, 0x00, 0x00, 0xa0, 0xd1, 0x00, 0x00, 0x01, 0x00, 0x00, 0x00
        /*007c*/ 	.byte	0x10, 0xd9, 0x00, 0x00, 0x01, 0x00, 0x00, 0x00, 0x10, 0x04, 0x01, 0x00


	//----- nvinfo : EIATTR_MERCURY_ISA_VERSION
	.align		4
.L_582:
        /*0088*/ 	.byte	0x03, 0x5f
        /*008a*/ 	.short	0x0000


	//----- nvinfo : EIATTR_INT_WARP_WIDE_INSTR_OFFSETS
	.align		4
        /*008c*/ 	.byte	0x04, 0x31
        /*008e*/ 	.short	(.L_584 - .L_583)


	//   ....[0]....
.L_583:
        /*0090*/ 	.word	0x0000d060


	//   ....[1]....
        /*0094*/ 	.word	0x0000d0e0


	//----- nvinfo : EIATTR_COOP_GROUP_MASK_REGIDS
	.align		4
.L_584:
        /*0098*/ 	.byte	0x04, 0x29
        /*009a*/ 	.short	(.L_586 - .L_585)


	//   ....[0]....
.L_585:
        /*009c*/ 	.word	0xffffffff


	//   ....[1]....
        /*00a0*/ 	.word	0xffffffff


	//   ....[2]....
        /*00a4*/ 	.word	0xffffffff


	//   ....[3]....
        /*00a8*/ 	.word	0xffffffff


	//   ....[4]....
        /*00ac*/ 	.word	0xffffffff


	//   ....[5]....
        /*00b0*/ 	.word	0xffffffff


	//   ....[6]....
        /*00b4*/ 	.word	0xffffffff


	//   ....[7]....
        /*00b8*/ 	.word	0xffffffff


	//   ....[8]....
        /*00bc*/ 	.word	0xffffffff


	//   ....[9]....
        /*00c0*/ 	.word	0xffffffff


	//   ....[10]....
        /*00c4*/ 	.word	0xffffffff


	//   ....[11]....
        /*00c8*/ 	.word	0xffffffff


	//   ....[12]....
        /*00cc*/ 	.word	0xffffffff


	//   ....[13]....
        /*00d0*/ 	.word	0xffffffff


	//   ....[14]....
        /*00d4*/ 	.word	0xffffffff


	//   ....[15]....
        /*00d8*/ 	.word	0xffffffff


	//   ....[16]....
        /*00dc*/ 	.word	0xffffffff


	//   ....[17]....
        /*00e0*/ 	.word	0xffffffff


	//   ....[18]....
        /*00e4*/ 	.word	0xffffffff


	//   ....[19]....
        /*00e8*/ 	.word	0xffffffff


	//   ....[20]....
        /*00ec*/ 	.word	0xffffffff


	//   ....[21]....
        /*00f0*/ 	.word	0xffffffff


	//   ....[22]....
        /*00f4*/ 	.word	0xffffffff


	//   ....[23]....
        /*00f8*/ 	.word	0xffffffff


	//   ....[24]....
        /*00fc*/ 	.word	0xffffffff


	//   ....[25]....
        /*0100*/ 	.word	0xffffffff


	//   ....[26]....
        /*0104*/ 	.word	0xffffffff


	//   ....[27]....
        /*0108*/ 	.word	0xffffffff


	//   ....[28]....
        /*010c*/ 	.word	0xffffffff


	//   ....[29]....
        /*0110*/ 	.word	0xffffffff


	//   ....[30]....
        /*0114*/ 	.word	0xffffffff


	//   ....[31]....
        /*0118*/ 	.word	0xffffffff


	//   ....[32]....
        /*011c*/ 	.word	0xffffffff


	//   ....[33]....
        /*0120*/ 	.word	0xffffffff


	//   ....[34]....
        /*0124*/ 	.word	0xffffffff


	//   ....[35]....
        /*0128*/ 	.word	0xffffffff


	//   ....[36]....
        /*012c*/ 	.word	0xffffffff


	//   ....[37]....
        /*0130*/ 	.word	0xffffffff


	//   ....[38]....
        /*0134*/ 	.word	0xffffffff


	//   ....[39]....
        /*0138*/ 	.word	0xffffffff


	//   ....[40]....
        /*013c*/ 	.word	0xffffffff


	//   ....[41]....
        /*0140*/ 	.word	0xffffffff


	//   ....[42]....
        /*0144*/ 	.word	0xffffffff


	//   ....[43]....
        /*0148*/ 	.word	0xffffffff


	//   ....[44]....
        /*014c*/ 	.word	0xffffffff


	//   ....[45]....
        /*0150*/ 	.word	0xffffffff


	//   ....[46]....
        /*0154*/ 	.word	0xffffffff


	//   ....[47]....
        /*0158*/ 	.word	0xffffffff


	//   ....[48]....
        /*015c*/ 	.word	0xffffffff


	//   ....[49]....
        /*0160*/ 	.word	0xffffffff


	//   ....[50]....
        /*0164*/ 	.word	0xffffffff


	//   ....[51]....
        /*0168*/ 	.word	0xffffffff


	//   ....[52]....
        /*016c*/ 	.word	0xffffffff


	//   ....[53]....
        /*0170*/ 	.word	0xffffffff


	//   ....[54]....
        /*0174*/ 	.word	0xffffffff


	//   ....[55]....
        /*0178*/ 	.word	0xffffffff


	//   ....[56]....
        /*017c*/ 	.word	0xffffffff


	//   ....[57]....
        /*0180*/ 	.word	0xffffffff


	//   ....[58]....
        /*0184*/ 	.word	0xffffffff


	//   ....[59]....
        /*0188*/ 	.word	0xffffffff


	//   ....[60]....
        /*018c*/ 	.word	0xffffffff


	//   ....[61]....
        /*0190*/ 	.word	0xffffffff


	//   ....[62]....
        /*0194*/ 	.word	0xffffffff


	//   ....[63]....
        /*0198*/ 	.word	0xffffffff


	//   ....[64]....
        /*019c*/ 	.word	0xffffffff


	//   ....[65]....
        /*01a0*/ 	.word	0xffffffff


	//   ....[66]....
        /*01a4*/ 	.word	0xffffffff


	//   ....[67]....
        /*01a8*/ 	.word	0xffffffff


	//   ....[68]....
        /*01ac*/ 	.word	0xffffffff


	//   ....[69]....
        /*01b0*/ 	.word	0xffffffff


	//   ....[70]....
        /*01b4*/ 	.word	0xffffffff


	//   ....[71]....
        /*01b8*/ 	.word	0xffffffff


	//   ....[72]....
        /*01bc*/ 	.word	0xffffffff


	//   ....[73]....
        /*01c0*/ 	.word	0xffffffff


	//   ....[74]....
        /*01c4*/ 	.word	0xffffffff


	//   ....[75]....
        /*01c8*/ 	.word	0xffffffff


	//   ....[76]....
        /*01cc*/ 	.word	0xffffffff


	//   ....[77]....
        /*01d0*/ 	.word	0xffffffff


	//   ....[78]....
        /*01d4*/ 	.word	0xffffffff


	//   ....[79]....
        /*01d8*/ 	.word	0xffffffff


	//   ....[80]....
        /*01dc*/ 	.word	0xffffffff


	//   ....[81]....
        /*01e0*/ 	.word	0xffffffff


	//   ....[82]....
        /*01e4*/ 	.word	0xffffffff


	//   ....[83]....
        /*01e8*/ 	.word	0xffffffff


	//   ....[84]....
        /*01ec*/ 	.word	0xffffffff


	//   ....[85]....
        /*01f0*/ 	.word	0xffffffff


	//   ....[86]....
        /*01f4*/ 	.word	0xffffffff


	//   ....[87]....
        /*01f8*/ 	.word	0xffffffff


	//   ....[88]....
        /*01fc*/ 	.word	0xffffffff


	//   ....[89]....
        /*0200*/ 	.word	0xffffffff


	//   ....[90]....
        /*0204*/ 	.word	0xffffffff


	//   ....[91]....
        /*0208*/ 	.word	0xffffffff


	//   ....[92]....
        /*020c*/ 	.word	0xffffffff


	//   ....[93]....
        /*0210*/ 	.word	0xffffffff


	//   ....[94]....
        /*0214*/ 	.word	0xffffffff


	//   ....[95]....
        /*0218*/ 	.word	0xffffffff


	//   ....[96]....
        /*021c*/ 	.word	0xffffffff


	//   ....[97]....
        /*0220*/ 	.word	0xffffffff


	//   ....[98]....
        /*0224*/ 	.word	0xffffffff


	//   ....[99]....
        /*0228*/ 	.word	0xffffffff


	//   ....[100]....
        /*022c*/ 	.word	0xffffffff


	//   ....[101]....
        /*0230*/ 	.word	0xffffffff


	//   ....[102]....
        /*0234*/ 	.word	0xffffffff


	//   ....[103]....
        /*0238*/ 	.word	0xffffffff


	//   ....[104]....
        /*023c*/ 	.word	0xffffffff


	//   ....[105]....
        /*0240*/ 	.word	0xffffffff


	//   ....[106]....
        /*0244*/ 	.word	0xffffffff


	//   ....[107]....
        /*0248*/ 	.word	0xffffffff


	//   ....[108]....
        /*024c*/ 	.word	0xffffffff


	//   ....[109]....
        /*0250*/ 	.word	0xffffffff


	//   ....[110]....
        /*0254*/ 	.word	0xffffffff


	//   ....[111]....
        /*0258*/ 	.word	0xffffffff


	//   ....[112]....
        /*025c*/ 	.word	0xffffffff


	//   ....[113]....
        /*0260*/ 	.word	0xffffffff


	//   ....[114]....
        /*0264*/ 	.word	0xffffffff


	//   ....[115]....
        /*0268*/ 	.word	0xffffffff


	//   ....[116]....
        /*026c*/ 	.word	0xffffffff


	//   ....[117]....
        /*0270*/ 	.word	0xffffffff


	//   ....[118]....
        /*0274*/ 	.word	0xffffffff


	//   ....[119]....
        /*0278*/ 	.word	0xffffffff


	//   ....[120]....
        /*027c*/ 	.word	0xffffffff


	//   ....[121]....
        /*0280*/ 	.word	0xffffffff


	//   ....[122]....
        /*0284*/ 	.word	0xffffffff


	//   ....[123]....
        /*0288*/ 	.word	0xffffffff


	//   ....[124]....
        /*028c*/ 	.word	0xffffffff


	//   ....[125]....
        /*0290*/ 	.word	0xffffffff


	//   ....[126]....
        /*0294*/ 	.word	0xffffffff


	//   ....[127]....
        /*0298*/ 	.word	0xffffffff


	//   ....[128]....
        /*029c*/ 	.word	0xffffffff


	//   ....[129]....
        /*02a0*/ 	.word	0xffffffff


	//   ....[130]....
        /*02a4*/ 	.word	0xffffffff


	//   ....[131]....
        /*02a8*/ 	.word	0xffffffff


	//   ....[132]....
        /*02ac*/ 	.word	0xffffffff


	//   ....[133]....
        /*02b0*/ 	.word	0xffffffff


	//   ....[134]....
        /*02b4*/ 	.word	0xffffffff


	//   ....[135]....
        /*02b8*/ 	.word	0xffffffff


	//   ....[136]....
        /*02bc*/ 	.word	0xffffffff


	//   ....[137]....
        /*02c0*/ 	.word	0xffffffff


	//   ....[138]....
        /*02c4*/ 	.word	0xffffffff


	//   ....[139]....
        /*02c8*/ 	.word	0xffffffff


	//   ....[140]....
        /*02cc*/ 	.word	0xffffffff


	//   ....[141]....
        /*02d0*/ 	.word	0xffffffff


	//   ....[142]....
        /*02d4*/ 	.word	0xffffffff


	//   ....[143]....
        /*02d8*/ 	.word	0xffffffff


	//   ....[144]....
        /*02dc*/ 	.word	0xffffffff


	//   ....[145]....
        /*02e0*/ 	.word	0xffffffff


	//   ....[146]....
        /*02e4*/ 	.word	0xffffffff


	//   ....[147]....
        /*02e8*/ 	.word	0xffffffff


	//   ....[148]....
        /*02ec*/ 	.word	0xffffffff


	//   ....[149]....
        /*02f0*/ 	.word	0xffffffff


	//   ....[150]....
        /*02f4*/ 	.word	0xffffffff


	//   ....[151]....
        /*02f8*/ 	.word	0xffffffff


	//   ....[152]....
        /*02fc*/ 	.word	0xffffffff


	//   ....[153]....
        /*0300*/ 	.word	0xffffffff


	//   ....[154]....
        /*0304*/ 	.word	0xffffffff


	//   ....[155]....
        /*0308*/ 	.word	0xffffffff


	//   ....[156]....
        /*030c*/ 	.word	0xffffffff


	//   ....[157]....
        /*0310*/ 	.word	0xffffffff


	//   ....[158]....
        /*0314*/ 	.word	0xffffffff


	//   ....[159]....
        /*0318*/ 	.word	0xffffffff


	//   ....[160]....
        /*031c*/ 	.word	0xffffffff


	//   ....[161]....
        /*0320*/ 	.word	0xffffffff


	//   ....[162]....
        /*0324*/ 	.word	0xffffffff


	//   ....[163]....
        /*0328*/ 	.word	0xffffffff


	//   ....[164]....
        /*032c*/ 	.word	0xffffffff


	//   ....[165]....
        /*0330*/ 	.word	0xffffffff


	//   ....[166]....
        /*0334*/ 	.word	0xffffffff


	//   ....[167]....
        /*0338*/ 	.word	0xffffffff


	//   ....[168]....
        /*033c*/ 	.word	0xffffffff


	//   ....[169]....
        /*0340*/ 	.word	0xffffffff


	//   ....[170]....
        /*0344*/ 	.word	0xffffffff


	//   ....[171]....
        /*0348*/ 	.word	0xffffffff


	//   ....[172]....
        /*034c*/ 	.word	0xffffffff


	//   ....[173]....
        /*0350*/ 	.word	0xffffffff


	//   ....[174]....
        /*0354*/ 	.word	0xffffffff


	//   ....[175]....
        /*0358*/ 	.word	0xffffffff


	//   ....[176]....
        /*035c*/ 	.word	0xffffffff


	//   ....[177]....
        /*0360*/ 	.word	0xffffffff


	//   ....[178]....
        /*0364*/ 	.word	0xffffffff


	//   ....[179]....
        /*0368*/ 	.word	0xffffffff


	//   ....[180]....
        /*036c*/ 	.word	0xffffffff


	//   ....[181]....
        /*0370*/ 	.word	0xffffffff


	//   ....[182]....
        /*0374*/ 	.word	0xffffffff


	//   ....[183]....
        /*0378*/ 	.word	0xffffffff


	//   ....[184]....
        /*037c*/ 	.word	0xffffffff


	//   ....[185]....
        /*0380*/ 	.word	0xffffffff


	//   ....[186]....
        /*0384*/ 	.word	0xffffffff


	//   ....[187]....
        /*0388*/ 	.word	0xffffffff


	//   ....[188]....
        /*038c*/ 	.word	0xffffffff


	//   ....[189]....
        /*0390*/ 	.word	0xffffffff


	//   ....[190]....
        /*0394*/ 	.word	0xffffffff


	//   ....[191]....
        /*0398*/ 	.word	0xffffffff


	//   ....[192]....
        /*039c*/ 	.word	0xffffffff


	//   ....[193]....
        /*03a0*/ 	.word	0xffffffff


	//   ....[194]....
        /*03a4*/ 	.word	0xffffffff


	//   ....[195]....
        /*03a8*/ 	.word	0xffffffff


	//   ....[196]....
        /*03ac*/ 	.word	0xffffffff


	//   ....[197]....
        /*03b0*/ 	.word	0xffffffff


	//   ....[198]....
        /*03b4*/ 	.word	0xffffffff


	//   ....[199]....
        /*03b8*/ 	.word	0xffffffff


	//   ....[200]....
        /*03bc*/ 	.word	0xffffffff


	//   ....[201]....
        /*03c0*/ 	.word	0xffffffff


	//   ....[202]....
        /*03c4*/ 	.word	0xffffffff


	//   ....[203]....
        /*03c8*/ 	.word	0xffffffff


	//   ....[204]....
        /*03cc*/ 	.word	0xffffffff


	//   ....[205]....
        /*03d0*/ 	.word	0xffffffff


	//   ....[206]....
        /*03d4*/ 	.word	0xffffffff


	//   ....[207]....
        /*03d8*/ 	.word	0xffffffff


	//----- nvinfo : EIATTR_COOP_GROUP_INSTR_OFFSETS
	.align		4
.L_586:
        /*03dc*/ 	.byte	0x04, 0x28
        /*03de*/ 	.short	(.L_588 - .L_587)


	//   ....[0]....
.L_587:
        /*03e0*/ 	.word	0x00000050


	//   ....[1]....
        /*03e4*/ 	.word	0x000001e0


	//   ....[2]....
        /*03e8*/ 	.word	0x00000210


	//   ....[3]....
        /*03ec*/ 	.word	0x00000240


	//   ....[4]....
        /*03f0*/ 	.word	0x00000270


	//   ....[5]....
        /*03f4*/ 	.word	0x000002a0


	//   ....[6]....
        /*03f8*/ 	.word	0x000002d0


	//   ....[7]....
        /*03fc*/ 	.word	0x00000430


	//   ....[8]....
        /*0400*/ 	.word	0x00000470


	//   ....[9]....
        /*0404*/ 	.word	0x000004a0


	//   ....[10]....
        /*0408*/ 	.word	0x000004d0


	//   ....[11]....
        /*040c*/ 	.word	0x00000500


	//   ....[12]....
        /*0410*/ 	.word	0x00000530


	//   ....[13]....
        /*0414*/ 	.word	0x000005c0


	//   ....[14]....
        /*0418*/ 	.word	0x00000600


	//   ....[15]....
        /*041c*/ 	.word	0x00000620


	//   ....[16]....
        /*0420*/ 	.word	0x00000680


	//   ....[17]....
        /*0424*/ 	.word	0x000026d0


	//   ....[18]....
        /*0428*/ 	.word	0x000026f0


	//   ....[19]....
        /*042c*/ 	.word	0x00002860


	//   ....[20]....
        /*0430*/ 	.word	0x00002870


	//   ....[21]....
        /*0434*/ 	.word	0x000029d0


	//   ....[22]....
        /*0438*/ 	.word	0x000029f0


	//   ....[23]....
        /*043c*/ 	.word	0x00002b50


	//   ....[24]....
        /*0440*/ 	.word	0x00002b60


	//   ....[25]....
        /*0444*/ 	.word	0x00003000


	//   ....[26]....
        /*0448*/ 	.word	0x00003010


	//   ....[27]....
        /*044c*/ 	.word	0x00003020


	//   ....[28]....
        /*0450*/ 	.word	0x00003030


	//   ....[29]....
        /*0454*/ 	.word	0x00003290


	//   ....[30]....
        /*0458*/ 	.word	0x000032e0


	//   ....[31]....
        /*045c*/ 	.word	0x00003300


	//   ....[32]....
        /*0460*/ 	.word	0x00003320


	//   ....[33]....
        /*0464*/ 	.word	0x000044f0


	//   ....[34]....
        /*0468*/ 	.word	0x00004510


	//   ....[35]....
        /*046c*/ 	.word	0x00004610


	//   ....[36]....
        /*0470*/ 	.word	0x00004630


	//   ....[37]....
        /*0474*/ 	.word	0x00004860


	//   ....[38]....
        /*0478*/ 	.word	0x00004aa0


	//   ....[39]....
        /*047c*/ 	.word	0x00004ea0


	//   ....[40]....
        /*0480*/ 	.word	0x00004ec0


	//   ....[41]....
        /*0484*/ 	.word	0x00004ee0


	//   ....[42]....
        /*0488*/ 	.word	0x00004f00


	//   ....[43]....
        /*048c*/ 	.word	0x00006310


	//   ....[44]....
        /*0490*/ 	.word	0x00006330


	//   ....[45]....
        /*0494*/ 	.word	0x00006400


	//   ....[46]....
        /*0498*/ 	.word	0x00006440


	//   ....[47]....
        /*049c*/ 	.word	0x000075c0


	//   ....[48]....
        /*04a0*/ 	.word	0x000075e0


	//   ....[49]....
        /*04a4*/ 	.word	0x000076b0


	//   ....[50]....
        /*04a8*/ 	.word	0x000076f0


	//   ....[51]....
        /*04ac*/ 	.word	0x00007910


	//   ....[52]....
        /*04b0*/ 	.word	0x00007b50


	//   ....[53]....
        /*04b4*/ 	.word	0x00007e30


	//   ....[54]....
        /*04b8*/ 	.word	0x00007e80


	//   ....[55]....
        /*04bc*/ 	.word	0x00007fa0


	//   ....[56]....
        /*04c0*/ 	.word	0x00007fc0


	//   ....[57]....
        /*04c4*/ 	.word	0x00009a30


	//   ....[58]....
        /*04c8*/ 	.word	0x00009a40


	//   ....[59]....
        /*04cc*/ 	.word	0x00009a90


	//   ....[60]....
        /*04d0*/ 	.word	0x00009aa0


	//   ....[61]....
        /*04d4*/ 	.word	0x0000ac50


	//   ....[62]....
        /*04d8*/ 	.word	0x0000ac70


	//   ....[63]....
        /*04dc*/ 	.word	0x0000ad40


	//   ....[64]....
        /*04e0*/ 	.word	0x0000ad60


	//   ....[65]....
        /*04e4*/ 	.word	0x0000b0a0


	//   ....[66]....
        /*04e8*/ 	.word	0x0000b0b0


	//   ....[67]....
        /*04ec*/ 	.word	0x0000b0e0


	//   ....[68]....
        /*04f0*/ 	.word	0x0000b0f0


	//   ....[69]....
        /*04f4*/ 	.word	0x0000c840


	//   ....[70]....
        /*04f8*/ 	.word	0x0000c870


	//   ....[71]....
        /*04fc*/ 	.word	0x0000c880


	//   ....[72]....
        /*0500*/ 	.word	0x0000c8b0


	//   ....[73]....
        /*0504*/ 	.word	0x0000dc70


	//   ....[74]....
        /*0508*/ 	.word	0x0000dc90


	//   ....[75]....
        /*050c*/ 	.word	0x0000dcb0


	//   ....[76]....
        /*0510*/ 	.word	0x0000dcc0


	//   ....[77]....
        /*0514*/ 	.word	0x0000e000


	//   ....[78]....
        /*0518*/ 	.word	0x0000e020


	//   ....[79]....
        /*051c*/ 	.word	0x0000e180


	//   ....[80]....
        /*0520*/ 	.word	0x0000e190


	//   ....[81]....
        /*0524*/ 	.word	0x0000e2f0


	//   ....[82]....
        /*0528*/ 	.word	0x0000e310


	//   ....[83]....
        /*052c*/ 	.word	0x0000e470


	//   ....[84]....
        /*0530*/ 	.word	0x0000e480


	//   ....[85]....
        /*0534*/ 	.word	0x0000e7c0


	//   ....[86]....
        /*0538*/ 	.word	0x0000e7e0


	//   ....[87]....
        /*053c*/ 	.word	0x0000efb0


	//   ....[88]....
        /*0540*/ 	.word	0x0000efc0


	//   ....[89]....
        /*0544*/ 	.word	0x0000fe40


	//   ....[90]....
        /*0548*/ 	.word	0x0000fe60


	//   ....[91]....
        /*054c*/ 	.word	0x0000ffd0


	//   ....[92]....
        /*0550*/ 	.word	0x0000ffe0


	//   ....[93]....
        /*0554*/ 	.word	0x00010140


	//   ....[94]....
        /*0558*/ 	.word	0x00010160


	//   ....[95]....
        /*055c*/ 	.word	0x000102c0


	//   ....[96]....
        /*0560*/ 	.word	0x000102d0


	//   ....[97]....
        /*0564*/ 	.word	0x000104d0


	//   ....[98]....
        /*0568*/ 	.word	0x000104f0


	//   ....[99]....
        /*056c*/ 	.word	0x00010610


	//   ....[100]....
        /*0570*/ 	.word	0x00010650


	//   ....[101]....
        /*0574*/ 	.word	0x00010680


	//   ....[102]....
        /*0578*/ 	.word	0x000106b0


	//   ....[103]....
        /*057c*/ 	.word	0x000106e0


	//   ....[104]....
        /*0580*/ 	.word	0x00010710


	//   ....[105]....
        /*0584*/ 	.word	0x00010860


	//   ....[106]....
        /*0588*/ 	.word	0x000108a0


	//   ....[107]....
        /*058c*/ 	.word	0x000108d0


	//   ....[108]....
        /*0590*/ 	.word	0x00010900


	//   ....[109]....
        /*0594*/ 	.word	0x00010930


	//   ....[110]....
        /*0598*/ 	.word	0x00010960


	//   ....[111]....
        /*059c*/ 	.word	0x000109f0


	//   ....[112]....
        /*05a0*/ 	.word	0x00010a30


	//   ....[113]....
        /*05a4*/ 	.word	0x00010a40


	//   ....[114]....
        /*05a8*/ 	.word	0x00010aa0


	//   ....[115]....
        /*05ac*/ 	.word	0x00011450


	//   ....[116]....
        /*05b0*/ 	.word	0x000114b0


	//   ....[117]....
        /*05b4*/ 	.word	0x00011500


	//   ....[118]....
        /*05b8*/ 	.word	0x00011550


	//   ....[119]....
        /*05bc*/ 	.word	0x000115a0


	//   ....[120]....
        /*05c0*/ 	.word	0x00011610


	//   ....[121]....
        /*05c4*/ 	.word	0x00011660


	//   ....[122]....
        /*05c8*/ 	.word	0x000116d0


	//   ....[123]....
        /*05cc*/ 	.word	0x00011740


	//   ....[124]....
        /*05d0*/ 	.word	0x000117b0


	//   ....[125]....
        /*05d4*/ 	.word	0x00011820


	//   ....[126]....
        /*05d8*/ 	.word	0x00011890


	//   ....[127]....
        /*05dc*/ 	.word	0x00011900


	//   ....[128]....
        /*05e0*/ 	.word	0x00011960


	//   ....[129]....
        /*05e4*/ 	.word	0x000119d0


	//   ....[130]....
        /*05e8*/ 	.word	0x00011a40


	//   ....[131]....
        /*05ec*/ 	.word	0x00011ab0


	//   ....[132]....
        /*05f0*/ 	.word	0x00011b10


	//   ....[133]....
        /*05f4*/ 	.word	0x00011b80


	//   ....[134]....
        /*05f8*/ 	.word	0x00011bf0


	//   ....[135]....
        /*05fc*/ 	.word	0x00011d60


	//   ....[136]....
        /*0600*/ 	.word	0x00011dc0


	//   ....[137]....
        /*0604*/ 	.word	0x00011e30


	//   ....[138]....
        /*0608*/ 	.word	0x00011ea0


	//   ....[139]....
        /*060c*/ 	.word	0x000122e0


	//   ....[140]....
        /*0610*/ 	.word	0x00012330


	//   ....[141]....
        /*0614*/ 	.word	0x00012380


	//   ....[142]....
        /*0618*/ 	.word	0x000123c0


	//   ....[143]....
        /*061c*/ 	.word	0x00012430


	//   ....[144]....
        /*0620*/ 	.word	0x000124a0


	//   ....[145]....
        /*0624*/ 	.word	0x00012610


	//   ....[146]....
        /*0628*/ 	.word	0x00012670


	//   ....[147]....
        /*062c*/ 	.word	0x000126e0


	//   ....[148]....
        /*0630*/ 	.word	0x00012750


	//   ....[149]....
        /*0634*/ 	.word	0x000128c0


	//   ....[150]....
        /*0638*/ 	.word	0x00012920


	//   ....[151]....
        /*063c*/ 	.word	0x00012990


	//   ....[152]....
        /*0640*/ 	.word	0x00012a00


	//   ....[153]....
        /*0644*/ 	.word	0x00012e40


	//   ....[154]....
        /*0648*/ 	.word	0x00012e80


	//   ....[155]....
        /*064c*/ 	.word	0x00012ed0


	//   ....[156]....
        /*0650*/ 	.word	0x00012f10


	//   ....[157]....
        /*0654*/ 	.word	0x00012f70


	//   ....[158]....
        /*0658*/ 	.word	0x00012fe0


	//   ....[159]....
        /*065c*/ 	.word	0x00013050


	//   ....[160]....
        /*0660*/ 	.word	0x00013190


	//   ....[161]....
        /*0664*/ 	.word	0x000131f0


	//   ....[162]....
        /*0668*/ 	.word	0x00013240


	//   ....[163]....
        /*066c*/ 	.word	0x00013280


	//   ....[164]....
        /*0670*/ 	.word	0x000132d0


	//   ....[165]....
        /*0674*/ 	.word	0x00013310


	//   ....[166]....
        /*0678*/ 	.word	0x00013360


	//   ....[167]....
        /*067c*/ 	.word	0x000133b0


	//   ....[168]....
        /*0680*/ 	.word	0x00013400


	//   ....[169]....
        /*0684*/ 	.word	0x00013440


	//   ....[170]....
        /*0688*/ 	.word	0x000134b0


	//   ....[171]....
        /*068c*/ 	.word	0x00013520


	//   ....[172]....
        /*0690*/ 	.word	0x00013590


	//   ....[173]....
        /*0694*/ 	.word	0x000135f0


	//   ....[174]....
        /*0698*/ 	.word	0x00013660


	//   ....[175]....
        /*069c*/ 	.word	0x000136d0


	//   ....[176]....
        /*06a0*/ 	.word	0x00013740


	//   ....[177]....
        /*06a4*/ 	.word	0x000137a0


	//   ....[178]....
        /*06a8*/ 	.word	0x00013810


	//   ....[179]....
        /*06ac*/ 	.word	0x00013880


	//   ....[180]....
        /*06b0*/ 	.word	0x000138f0


	//   ....[181]....
        /*06b4*/ 	.word	0x00013950


	//   ....[182]....
        /*06b8*/ 	.word	0x000139c0


	//   ....[183]....
        /*06bc*/ 	.word	0x00013a30


	//   ....[184]....
        /*06c0*/ 	.word	0x00013aa0


	//   ....[185]....
        /*06c4*/ 	.word	0x00013b00


	//   ....[186]....
        /*06c8*/ 	.word	0x00013b70


	//   ....[187]....
        /*06cc*/ 	.word	0x00013be0


	//   ....[188]....
        /*06d0*/ 	.word	0x00013c50


	//   ....[189]....
        /*06d4*/ 	.word	0x00013cb0


	//   ....[190]....
        /*06d8*/ 	.word	0x00013d20


	//   ....[191]....
        /*06dc*/ 	.word	0x00013d90


	//   ....[192]....
        /*06e0*/ 	.word	0x00013de0


	//   ....[193]....
        /*06e4*/ 	.word	0x00013e20


	//   ....[194]....
        /*06e8*/ 	.word	0x00013e70


	//   ....[195]....
        /*06ec*/ 	.word	0x00013ec0


	//   ....[196]....
        /*06f0*/ 	.word	0x00013f10


	//   ....[197]....
        /*06f4*/ 	.word	0x00013f80


	//   ....[198]....
        /*06f8*/ 	.word	0x00013fd0


	//   ....[199]....
        /*06fc*/ 	.word	0x00014020


	//   ....[200]....
        /*0700*/ 	.word	0x00014070


	//   ....[201]....
        /*0704*/ 	.word	0x000140c0


	//   ....[202]....
        /*0708*/ 	.word	0x00014110


	//   ....[203]....
        /*070c*/ 	.word	0x00014180


	//   ....[204]....
        /*0710*/ 	.word	0x000141d0


	//   ....[205]....
        /*0714*/ 	.word	0x00014240


	//   ....[206]....
        /*0718*/ 	.word	0x000142a0


	//   ....[207]....
        /*071c*/ 	.word	0x00014310


	//----- nvinfo : EIATTR_EXIT_INSTR_OFFSETS
	.align		4
.L_588:
        /*0720*/ 	.byte	0x04, 0x1c
        /*0722*/ 	.short	(.L_590 - .L_589)


	//   ....[0]....
.L_589:
        /*0724*/ 	.word	0x00000fe0


	//   ....[1]....
        /*0728*/ 	.word	0x00011410


	//----- nvinfo : EIATTR_MAX_THREADS
	.align		4
.L_590:
        /*072c*/ 	.byte	0x04, 0x05
        /*072e*/ 	.short	(.L_592 - .L_591)
.L_591:
        /*0730*/ 	.word	0x00000100
        /*0734*/ 	.word	0x00000001
        /*0738*/ 	.word	0x00000001


	//----- nvinfo : EIATTR_CRS_STACK_SIZE
	.align		4
.L_592:
        /*073c*/ 	.byte	0x04, 0x1e
        /*073e*/ 	.short	(.L_594 - .L_593)
.L_593:
        /*0740*/ 	.word	0x00000000
.L_594:


//--------------------- .nv.info._ZN7cutlass13device_kernelIN5flash19enable_sm80_to_sm89INS1_16FlashAttnFwdSm80INS1_25CollectiveMainloopFwdSm80ILi8ELi1ELb0EN4cute5tupleIJNS5_1CILi128EEENS7_ILi64EEENS7_ILi192EEEEEELi192ENS_10bfloat16_tEfNS_4arch4Sm80ELb1ELb0ELb1ELb1ELb1ELb1ELb1ELb1EEENS1_21CollectiveEpilogueFwdINS6_IJS8_SA_S9_EEENS6_IJNS7_ILi1EEESI_SI_EEESC_SE_Li256ELb1ELb1ELb1ELb0EEENS1_36VarlenDynamicPersistentTileSchedulerILi128ELi64ELi256ELi256ELb1ELb1ELb0ELb1ELb1ELb1EEEEEEEEEvNT_6ParamsE --------------------------
	.section	.nv.info._ZN7cutlass13device_kernelIN5flash19enable_sm80_to_sm89INS1_16FlashAttnFwdSm80INS1_25CollectiveMainloopFwdSm80ILi8ELi1ELb0EN4cute5tupleIJNS5_1CILi128EEENS7_ILi64EEENS7_ILi192EEEEEELi192ENS_10bfloat16_tEfNS_4arch4Sm80ELb1ELb0ELb1ELb1ELb1ELb1ELb1ELb1EEENS1_21CollectiveEpilogueFwdINS6_IJS8_SA_S9_EEENS6_IJNS7_ILi1EEESI_SI_EEESC_SE_Li256ELb1ELb1ELb1ELb0EEENS1_36VarlenDynamicPersistentTileSchedulerILi128ELi64ELi256ELi256ELb1ELb1ELb0ELb1ELb1ELb1EEEEEEEEEvNT_6ParamsE,"",@"SHT_CUDA_INFO"
	.sectionflags	@""
	.align	4


	//----- nvinfo : EIATTR_CUDA_API_VERSION
	.align		4
        /*0000*/ 	.byte	0x04, 0x37
        /*0002*/ 	.short	(.L_596 - .L_595)
.L_595:
        /*0004*/ 	.word	0x00000082


	//----- nvinfo : EIATTR_SW2861232_WAR
	.align		4
.L_596:
        /*0008*/ 	.byte	0x01, 0x35
	.zero		2


	//----- nvinfo : EIATTR_PARAM_CBANK
	.align		4
        /*000c*/ 	.byte	0x04, 0x0a
        /*000e*/ 	.short	(.L_598 - .L_597)
	.align		4
.L_597:
        /*0010*/ 	.word	index@(.nv.constant0._ZN7cutlass13device_kernelIN5flash19enable_sm80_to_sm89INS1_16FlashAttnFwdSm80INS1_25CollectiveMainloopFwdSm80ILi8ELi1ELb0EN4cute5tupleIJNS5_1CILi128EEENS7_ILi64EEENS7_ILi192EEEEEELi192ENS_10bfloat16_tEfNS_4arch4Sm80ELb1ELb0ELb1ELb1ELb1ELb1ELb1ELb1EEENS1_21CollectiveEpilogueFwdINS6_IJS8_SA_S9_EEENS6_IJNS7_ILi1EEESI_SI_EEESC_SE_Li256ELb1ELb1ELb1ELb0EEENS1_36VarlenDynamicPersistentTileSchedulerILi128ELi64ELi256ELi256ELb1ELb1ELb0ELb1ELb1ELb1EEEEEEEEEvNT_6ParamsE)
        /*0014*/ 	.short	0x0160
        /*0016*/ 	.short	0x0438


	//----- nvinfo : EIATTR_CBANK_PARAM_SIZE
	.align		4
.L_598:
        /*0018*/ 	.byte	0x03, 0x19
        /*001a*/ 	.short	0x0438


	//----- nvinfo : EIATTR_KPARAM_INFO
	.align		4
        /*001c*/ 	.byte	0x04, 0x17
        /*001e*/ 	.short	(.L_600 - .L_599)
.L_599:
        /*0020*/ 	.word	0x00000000
        /*0024*/ 	.short	0x0000
        /*0026*/ 	.short	0x0000
        /*0028*/ 	.byte	0x00, 0xf0, 0xe1, 0x10


	//----- nvinfo : EIATTR_MAXREG_COUNT
	.align		4
.L_600:
        /*002c*/ 	.byte	0x03, 0x1b
        /*002e*/ 	.short	0x00ff


	//----- nvinfo : EIATTR_NUM_BARRIERS
	.align		4
        /*0030*/ 	.byte	0x02, 0x4c
        /*0032*/ 	.byte	0x06
	.zero		1


	//----- nvinfo : EIATTR_ANNOTATIONS
	.align		4
        /*0034*/ 	.byte	0x04, 0x55
        /*0036*/ 	.short	(.L_602 - .L_601)


	//   ....[0]....
.L_601:
        /* <DEDUP_REMOVED lines=25> */
        /*01bc*/ 	.byte	0xf0, 0xd3, 0x01, 0x00


	//----- nvinfo : EIATTR_MERCURY_ISA_VERSION
	.align		4
.L_602:
        /*01c0*/ 	.byte	0x03, 0x5f
        /*01c2*/ 	.short	0x0000


	//----- nvinfo : EIATTR_INT_WARP_WIDE_INSTR_OFFSETS
	.align		4
        /*01c4*/ 	.byte	0x04, 0x31
        /*01c6*/ 	.short	(.L_604 - .L_603)


	//   ....[0]....
.L_603:
        /*01c8*/ 	.word	0x000199d0


	//   ....[1]....
        /*01cc*/ 	.word	0x00019a50


	//----- nvinfo : EIATTR_COOP_GROUP_MASK_REGIDS
	.align		4
.L_604:
        /*01d0*/ 	.byte	0x04, 0x29
        /*01d2*/ 	.short	(.L_606 - .L_605)


	//   ....[0]....
.L_605:
        /*01d4*/ 	.word	0xffffffff


	//   ....[1]....
        /*01d8*/ 	.word	0xffffffff


	//   ....[2]....
        /*01dc*/ 	.word	0xffffffff


	//   ....[3]....
        /*01e0*/ 	.word	0xffffffff


	//   ....[4]....
        /*01e4*/ 	.word	0xffffffff


	//   ....[5]....
        /*01e8*/ 	.word	0xffffffff


	//   ....[6]....
        /*01ec*/ 	.word	0xffffffff


	//   ....[7]....
        /*01f0*/ 	.word	0xffffffff


	//   ....[8]....
        /*01f4*/ 	.word	0xffffffff


	//   ....[9]....
        /*01f8*/ 	.word	0xffffffff


	//   ....[10]....
        /*01fc*/ 	.word	0xffffffff


	//   ....[11]....
        /*0200*/ 	.word	0xffffffff


	//   ....[12]....
        /*0204*/ 	.word	0xffffffff


	//   ....[13]....
        /*0208*/ 	.word	0xffffffff


	//   ....[14]....
        /*020c*/ 	.word	0xffffffff


	//   ....[15]....
        /*0210*/ 	.word	0xffffffff


	//   ....[16]....
        /*0214*/ 	.word	0xffffffff


	//   ....[17]....
        /*0218*/ 	.word	0xffffffff


	//   ....[18]....
        /*021c*/ 	.word	0xffffffff


	//   ....[19]....
        /*0220*/ 	.word	0xffffffff


	//   ....[20]....
        /*0224*/ 	.word	0xffffffff


	//   ....[21]....
        /*0228*/ 	.word	0xffffffff


	//   ....[22]....
        /*022c*/ 	.word	0xffffffff


	//   ....[23]....
        /*0230*/ 	.word	0xffffffff


	//   ....[24]....
        /*0234*/ 	.word	0xffffffff


	//   ....[25]....
        /*0238*/ 	.word	0xffffffff


	//   ....[26]....
        /*023c*/ 	.word	0xffffffff


	//   ....[27]....
        /*0240*/ 	.word	0xffffffff


	//   ....[28]....
        /*0244*/ 	.word	0xffffffff


	//   ....[29]....
        /*0248*/ 	.word	0xffffffff


	//   ....[30]....
        /*024c*/ 	.word	0xffffffff


	//   ....[31]....
        /*0250*/ 	.word	0xffffffff


	//   ....[32]....
        /*0254*/ 	.word	0xffffffff


	//   ....[33]....
        /*0258*/ 	.word	0xffffffff


	//   ....[34]....
        /*025c*/ 	.word	0xffffffff


	//   ....[35]....
        /*0260*/ 	.word	0xffffffff


	//   ....[36]....
        /*0264*/ 	.word	0xffffffff


	//   ....[37]....
        /*0268*/ 	.word	0xffffffff


	//   ....[38]....
        /*026c*/ 	.word	0xffffffff


	//   ....[39]....
        /*0270*/ 	.word	0xffffffff


	//   ....[40]....
        /*0274*/ 	.word	0xffffffff


	//   ....[41]....
        /*0278*/ 	.word	0xffffffff


	//   ....[42]....
        /*027c*/ 	.word	0xffffffff


	//   ....[43]....
        /*0280*/ 	.word	0xffffffff


	//   ....[44]....
        /*0284*/ 	.word	0xffffffff


	//   ....[45]....
        /*0288*/ 	.word	0xffffffff


	//   ....[46]....
        /*028c*/ 	.word	0xffffffff


	//   ....[47]....
        /*0290*/ 	.word	0xffffffff


	//   ....[48]....
        /*0294*/ 	.word	0xffffffff


	//   ....[49]....
        /*0298*/ 	.word	0xffffffff


	//   ....[50]....
        /*029c*/ 	.word	0xffffffff


	//   ....[51]....
        /*02a0*/ 	.word	0xffffffff


	//   ....[52]....
        /*02a4*/ 	.word	0xffffffff


	//   ....[53]....
        /*02a8*/ 	.word	0xffffffff


	//   ....[54]....
        /*02ac*/ 	.word	0xffffffff


	//   ....[55]....
        /*02b0*/ 	.word	0xffffffff


	//   ....[56]....
        /*02b4*/ 	.word	0xffffffff


	//   ....[57]....
        /*02b8*/ 	.word	0xffffffff


	//   ....[58]....
        /*02bc*/ 	.word	0xffffffff


	//   ....[59]....
        /*02c0*/ 	.word	0xffffffff


	//   ....[60]....
        /*02c4*/ 	.word	0xffffffff


	//   ....[61]....
        /*02c8*/ 	.word	0xffffffff


	//   ....[62]....
        /*02cc*/ 	.word	0xffffffff


	//   ....[63]....
        /*02d0*/ 	.word	0xffffffff


	//   ....[64]....
        /*02d4*/ 	.word	0xffffffff


	//   ....[65]....
        /*02d8*/ 	.word	0xffffffff


	//   ....[66]....
        /*02dc*/ 	.word	0xffffffff


	//   ....[67]....
        /*02e0*/ 	.word	0xffffffff


	//   ....[68]....
        /*02e4*/ 	.word	0xffffffff


	//   ....[69]....
        /*02e8*/ 	.word	0xffffffff


	//   ....[70]....
        /*02ec*/ 	.word	0xffffffff


	//   ....[71]....
        /*02f0*/ 	.word	0xffffffff


	//   ....[72]....
        /*02f4*/ 	.word	0xffffffff


	//   ....[73]....
        /*02f8*/ 	.word	0xffffffff


	//   ....[74]....
        /*02fc*/ 	.word	0xffffffff


	//   ....[75]....
        /*0300*/ 	.word	0xffffffff


	//   ....[76]....
        /*0304*/ 	.word	0xffffffff


	//   ....[77]....
        /*0308*/ 	.word	0xffffffff


	//   ....[78]....
        /*030c*/ 	.word	0xffffffff


	//   ....[79]....
        /*0310*/ 	.word	0xffffffff


	//   ....[80]....
        /*0314*/ 	.word	0xffffffff


	//   ....[81]....
        /*0318*/ 	.word	0xffffffff


	//   ....[82]....
        /*031c*/ 	.word	0xffffffff


	//   ....[83]....
        /*0320*/ 	.word	0xffffffff


	//   ....[84]....
        /*0324*/ 	.word	0xffffffff


	//   ....[85]....
        /*0328*/ 	.word	0xffffffff


	//   ....[86]....
        /*032c*/ 	.word	0xffffffff


	//   ....[87]....
        /*0330*/ 	.word	0xffffffff


	//   ....[88]....
        /*0334*/ 	.word	0xffffffff


	//   ....[89]....
        /*0338*/ 	.word	0xffffffff


	//   ....[90]....
        /*033c*/ 	.word	0xffffffff


	//   ....[91]....
        /*0340*/ 	.word	0xffffffff


	//   ....[92]....
        /*0344*/ 	.word	0xffffffff


	//   ....[93]....
        /*0348*/ 	.word	0xffffffff


	//   ....[94]....
        /*034c*/ 	.word	0xffffffff


	//   ....[95]....
        /*0350*/ 	.word	0xffffffff


	//   ....[96]....
        /*0354*/ 	.word	0xffffffff


	//   ....[97]....
        /*0358*/ 	.word	0xffffffff


	//   ....[98]....
        /*035c*/ 	.word	0xffffffff


	//   ....[99]....
        /*0360*/ 	.word	0xffffffff


	//   ....[100]....
        /*0364*/ 	.word	0xffffffff


	//   ....[101]....
        /*0368*/ 	.word	0xffffffff


	//   ....[102]....
        /*036c*/ 	.word	0xffffffff


	//   ....[103]....
        /*0370*/ 	.word	0xffffffff


	//   ....[104]....
        /*0374*/ 	.word	0xffffffff


	//   ....[105]....
        /*0378*/ 	.word	0xffffffff


	//   ....[106]....
        /*037c*/ 	.word	0xffffffff


	//   ....[107]....
        /*0380*/ 	.word	0xffffffff


	//   ....[108]....
        /*0384*/ 	.word	0xffffffff


	//   ....[109]....
        /*0388*/ 	.word	0xffffffff


	//   ....[110]....
        /*038c*/ 	.word	0xffffffff


	//   ....[111]....
        /*0390*/ 	.word	0xffffffff


	//   ....[112]....
        /*0394*/ 	.word	0xffffffff


	//   ....[113]....
        /*0398*/ 	.word	0xffffffff


	//   ....[114]....
        /*039c*/ 	.word	0xffffffff


	//   ....[115]....
        /*03a0*/ 	.word	0xffffffff


	//   ....[116]....
        /*03a4*/ 	.word	0xffffffff


	//   ....[117]....
        /*03a8*/ 	.word	0xffffffff


	//   ....[118]....
        /*03ac*/ 	.word	0xffffffff


	//   ....[119]....
        /*03b0*/ 	.word	0xffffffff


	//   ....[120]....
        /*03b4*/ 	.word	0xffffffff


	//   ....[121]....
        /*03b8*/ 	.word	0xffffffff


	//   ....[122]....
        /*03bc*/ 	.word	0xffffffff


	//   ....[123]....
        /*03c0*/ 	.word	0xffffffff


	//   ....[124]....
        /*03c4*/ 	.word	0xffffffff


	//   ....[125]....
        /*03c8*/ 	.word	0xffffffff


	//   ....[126]....
        /*03cc*/ 	.word	0xffffffff


	//   ....[127]....
        /*03d0*/ 	.word	0xffffffff


	//   ....[128]....
        /*03d4*/ 	.word	0xffffffff


	//   ....[129]....
        /*03d8*/ 	.word	0xffffffff


	//   ....[130]....
        /*03dc*/ 	.word	0xffffffff


	//   ....[131]....
        /*03e0*/ 	.word	0xffffffff


	//   ....[132]....
        /*03e4*/ 	.word	0xffffffff


	//   ....[133]....
        /*03e8*/ 	.word	0xffffffff


	//   ....[134]....
        /*03ec*/ 	.word	0xffffffff


	//   ....[135]....
        /*03f0*/ 	.word	0xffffffff


	//   ....[136]....
        /*03f4*/ 	.word	0xffffffff


	//   ....[137]....
        /*03f8*/ 	.word	0xffffffff


	//   ....[138]....
        /*03fc*/ 	.word	0xffffffff


	//   ....[139]....
        /*0400*/ 	.word	0xffffffff


	//   ....[140]....
        /*0404*/ 	.word	0xffffffff


	//   ....[141]....
        /*0408*/ 	.word	0xffffffff


	//   ....[142]....
        /*040c*/ 	.word	0xffffffff


	//   ....[143]....
        /*0410*/ 	.word	0xffffffff


	//   ....[144]....
        /*0414*/ 	.word	0xffffffff


	//   ....[145]....
        /*0418*/ 	.word	0xffffffff


	//   ....[146]....
        /*041c*/ 	.word	0xffffffff


	//   ....[147]....
        /*0420*/ 	.word	0xffffffff


	//   ....[148]....
        /*0424*/ 	.word	0xffffffff


	//   ....[149]....
        /*0428*/ 	.word	0xffffffff


	//   ....[150]....
        /*042c*/ 	.word	0xffffffff


	//   ....[151]....
        /*0430*/ 	.word	0xffffffff


	//   ....[152]....
        /*0434*/ 	.word	0xffffffff


	//   ....[153]....
        /*0438*/ 	.word	0xffffffff


	//   ....[154]....
        /*043c*/ 	.word	0xffffffff


	//   ....[155]....
        /*0440*/ 	.word	0xffffffff


	//   ....[156]....
        /*0444*/ 	.word	0xffffffff


	//   ....[157]....
        /*0448*/ 	.word	0xffffffff


	//   ....[158]....
        /*044c*/ 	.word	0xffffffff


	//   ....[159]....
        /*0450*/ 	.word	0xffffffff


	//   ....[160]....
        /*0454*/ 	.word	0xffffffff


	//   ....[161]....
        /*0458*/ 	.word	0xffffffff


	//   ....[162]....
        /*045c*/ 	.word	0xffffffff


	//   ....[163]....
        /*0460*/ 	.word	0xffffffff


	//   ....[164]....
        /*0464*/ 	.word	0xffffffff


	//   ....[165]....
        /*0468*/ 	.word	0xffffffff


	//   ....[166]....
        /*046c*/ 	.word	0xffffffff


	//   ....[167]....
        /*0470*/ 	.word	0xffffffff


	//   ....[168]....
        /*0474*/ 	.word	0xffffffff


	//   ....[169]....
        /*0478*/ 	.word	0xffffffff


	//   ....[170]....
        /*047c*/ 	.word	0xffffffff


	//   ....[171]....
        /*0480*/ 	.word	0xffffffff


	//   ....[172]....
        /*0484*/ 	.word	0xffffffff


	//   ....[173]....
        /*0488*/ 	.word	0xffffffff


	//   ....[174]....
        /*048c*/ 	.word	0xffffffff


	//   ....[175]....
        /*0490*/ 	.word	0xffffffff


	//   ....[176]....
        /*0494*/ 	.word	0xffffffff


	//   ....[177]....
        /*0498*/ 	.word	0xffffffff


	//   ....[178]....
        /*049c*/ 	.word	0xffffffff


	//   ....[179]....
        /*04a0*/ 	.word	0xffffffff


	//   ....[180]....
        /*04a4*/ 	.word	0xffffffff


	//   ....[181]....
        /*04a8*/ 	.word	0xffffffff


	//   ....[182]....
        /*04ac*/ 	.word	0xffffffff


	//   ....[183]....
        /*04b0*/ 	.word	0xffffffff


	//   ....[184]....
        /*04b4*/ 	.word	0xffffffff


	//   ....[185]....
        /*04b8*/ 	.word	0xffffffff


	//   ....[186]....
        /*04bc*/ 	.word	0xffffffff


	//   ....[187]....
        /*04c0*/ 	.word	0xffffffff


	//   ....[188]....
        /*04c4*/ 	.word	0xffffffff


	//   ....[189]....
        /*04c8*/ 	.word	0xffffffff


	//   ....[190]....
        /*04cc*/ 	.word	0xffffffff


	//   ....[191]....
        /*04d0*/ 	.word	0xffffffff


	//   ....[192]....
        /*04d4*/ 	.word	0xffffffff


	//   ....[193]....
        /*04d8*/ 	.word	0xffffffff


	//   ....[194]....
        /*04dc*/ 	.word	0xffffffff


	//   ....[195]....
        /*04e0*/ 	.word	0xffffffff


	//   ....[196]....
        /*04e4*/ 	.word	0xffffffff


	//   ....[197]....
        /*04e8*/ 	.word	0xffffffff


	//   ....[198]....
        /*04ec*/ 	.word	0xffffffff


	//   ....[199]....
        /*04f0*/ 	.word	0xffffffff


	//   ....[200]....
        /*04f4*/ 	.word	0xffffffff


	//   ....[201]....
        /*04f8*/ 	.word	0xffffffff


	//   ....[202]....
        /*04fc*/ 	.word	0xffffffff


	//   ....[203]....
        /*0500*/ 	.word	0xffffffff


	//   ....[204]....
        /*0504*/ 	.word	0xffffffff


	//   ....[205]....
        /*0508*/ 	.word	0xffffffff


	//   ....[206]....
        /*050c*/ 	.word	0xffffffff


	//   ....[207]....
        /*0510*/ 	.word	0xffffffff


	//   ....[208]....
        /*0514*/ 	.word	0xffffffff


	//   ....[209]....
        /*0518*/ 	.word	0xffffffff


	//   ....[210]....
        /*051c*/ 	.word	0xffffffff


	//   ....[211]....
        /*0520*/ 	.word	0xffffffff


	//   ....[212]....
        /*0524*/ 	.word	0xffffffff


	//   ....[213]....
        /*0528*/ 	.word	0xffffffff


	//   ....[214]....
        /*052c*/ 	.word	0xffffffff


	//   ....[215]....
        /*0530*/ 	.word	0xffffffff


	//   ....[216]....
        /*0534*/ 	.word	0xffffffff


	//   ....[217]....
        /*0538*/ 	.word	0xffffffff


	//   ....[218]....
        /*053c*/ 	.word	0xffffffff


	//   ....[219]....
        /*0540*/ 	.word	0xffffffff


	//   ....[220]....
        /*0544*/ 	.word	0xffffffff


	//   ....[221]....
        /*0548*/ 	.word	0xffffffff


	//   ....[222]....
        /*054c*/ 	.word	0xffffffff


	//   ....[223]....
        /*0550*/ 	.word	0xffffffff


	//   ....[224]....
        /*0554*/ 	.word	0xffffffff


	//   ....[225]....
        /*0558*/ 	.word	0xffffffff


	//   ....[226]....
        /*055c*/ 	.word	0xffffffff


	//   ....[227]....
        /*0560*/ 	.word	0xffffffff


	//   ....[228]....
        /*0564*/ 	.word	0xffffffff


	//   ....[229]....
        /*0568*/ 	.word	0xffffffff


	//   ....[230]....
        /*056c*/ 	.word	0xffffffff


	//   ....[231]....
        /*0570*/ 	.word	0xffffffff


	//----- nvinfo : EIATTR_COOP_GROUP_INSTR_OFFSETS
	.align		4
.L_606:
        /*0574*/ 	.byte	0x04, 0x28
        /*0576*/ 	.short	(.L_608 - .L_607)


	//   ....[0]....
.L_607:
        /*0578*/ 	.word	0x00000050


	//   ....[1]....
        /*057c*/ 	.word	0x000001e0


	//   ....[2]....
        /*0580*/ 	.word	0x00000210


	//   ....[3]....
        /*0584*/ 	.word	0x00000240


	//   ....[4]....
        /*0588*/ 	.word	0x00000270


	//   ....[5]....
        /*058c*/ 	.word	0x000002a0


	//   ....[6]....
        /*0590*/ 	.word	0x000002d0


	//   ....[7]....
        /*0594*/ 	.word	0x00000430


	//   ....[8]....
        /*0598*/ 	.word	0x00000470


	//   ....[9]....
        /*059c*/ 	.word	0x000004a0


	//   ....[10]....
        /*05a0*/ 	.word	0x000004d0


	//   ....[11]....
        /*05a4*/ 	.word	0x00000500


	//   ....[12]....
        /*05a8*/ 	.word	0x00000530


	//   ....[13]....
        /*05ac*/ 	.word	0x000005c0


	//   ....[14]....
        /*05b0*/ 	.word	0x00000600


	//   ....[15]....
        /*05b4*/ 	.word	0x00000620


	//   ....[16]....
        /*05b8*/ 	.word	0x00000680


	//   ....[17]....
        /*05bc*/ 	.word	0x00003bb0


	//   ....[18]....
        /*05c0*/ 	.word	0x00003bc0


	//   ....[19]....
        /*05c4*/ 	.word	0x00005760


	//   ....[20]....
        /*05c8*/ 	.word	0x00005770


	//   ....[21]....
        /*05cc*/ 	.word	0x00007100


	//   ....[22]....
        /*05d0*/ 	.word	0x00007120


	//   ....[23]....
        /*05d4*/ 	.word	0x00007670


	//   ....[24]....
        /*05d8*/ 	.word	0x00007690


	//   ....[25]....
        /*05dc*/ 	.word	0x000083d0


	//   ....[26]....
        /*05e0*/ 	.word	0x000083f0


	//   ....[27]....
        /*05e4*/ 	.word	0x00008520


	//   ....[28]....
        /*05e8*/ 	.word	0x00008530


	//   ....[29]....
        /*05ec*/ 	.word	0x00008660


	//   ....[30]....
        /*05f0*/ 	.word	0x00008680


	//   ....[31]....
        /*05f4*/ 	.word	0x000087b0


	//   ....[32]....
        /*05f8*/ 	.word	0x000087c0


	//   ....[33]....
        /*05fc*/ 	.word	0x00008c10


	//   ....[34]....
        /*0600*/ 	.word	0x00008c20


	//   ....[35]....
        /*0604*/ 	.word	0x00008c30


	//   ....[36]....
        /*0608*/ 	.word	0x00008c40


	//   ....[37]....
        /*060c*/ 	.word	0x000090a0


	//   ....[38]....
        /*0610*/ 	.word	0x000090c0


	//   ....[39]....
        /*0614*/ 	.word	0x000090e0


	//   ....[40]....
        /*0618*/ 	.word	0x00009100


	//   ....[41]....
        /*061c*/ 	.word	0x00009620


	//   ....[42]....
        /*0620*/ 	.word	0x00009890


	//   ....[43]....
        /*0624*/ 	.word	0x000098d0


	//   ....[44]....
        /*0628*/ 	.word	0x00009910


	//   ....[45]....
        /*062c*/ 	.word	0x0000c700


	//   ....[46]....
        /*0630*/ 	.word	0x0000c7b0


	//   ....[47]....
        /*0634*/ 	.word	0x0000c7d0


	//   ....[48]....
        /*0638*/ 	.word	0x0000c7e0


	//   ....[49]....
        /*063c*/ 	.word	0x0000ca80


	//   ....[50]....
        /*0640*/ 	.word	0x0000ccf0


	//   ....[51]....
        /*0644*/ 	.word	0x0000cd30


	//   ....[52]....
        /*0648*/ 	.word	0x0000cd70


	//   ....[53]....
        /*064c*/ 	.word	0x0000fd30


	//   ....[54]....
        /*0650*/ 	.word	0x0000fd40


	//   ....[55]....
        /*0654*/ 	.word	0x0000fd50


	//   ....[56]....
        /*0658*/ 	.word	0x0000fd60


	//   ....[57]....
        /*065c*/ 	.word	0x00010ee0


	//   ....[58]....
        /*0660*/ 	.word	0x00010f00


	//   ....[59]....
        /*0664*/ 	.word	0x00011000


	//   ....[60]....
        /*0668*/ 	.word	0x00011020


	//   ....[61]....
        /*066c*/ 	.word	0x00011270


	//   ....[62]....
        /*0670*/ 	.word	0x000114b0


	//   ....[63]....
        /*0674*/ 	.word	0x000118b0


	//   ....[64]....
        /*0678*/ 	.word	0x000118d0


	//   ....[65]....
        /*067c*/ 	.word	0x000118f0


	//   ....[66]....
        /*0680*/ 	.word	0x00011910


	//   ....[67]....
        /*0684*/ 	.word	0x00012d30


	//   ....[68]....
        /*0688*/ 	.word	0x00012d50


	//   ....[69]....
        /*068c*/ 	.word	0x00012e20


	//   ....[70]....
        /*0690*/ 	.word	0x00012e60


	//   ....[71]....
        /*0694*/ 	.word	0x00013fc0


	//   ....[72]....
        /*0698*/ 	.word	0x00013fe0


	//   ....[73]....
        /*069c*/ 	.word	0x000140b0


	//   ....[74]....
        /*06a0*/ 	.word	0x000140f0


	//   ....[75]....
        /*06a4*/ 	.word	0x00014340


	//   ....[76]....
        /*06a8*/ 	.word	0x00014570


	//   ....[77]....
        /*06ac*/ 	.word	0x00014890


	//   ....[78]....
        /*06b0*/ 	.word	0x000148b0


	//   ....[79]....
        /*06b4*/ 	.word	0x000149d0


	//   ....[80]....
        /*06b8*/ 	.word	0x000149f0


	//   ....[81]....
        /*06bc*/ 	.word	0x000163c0


	//   ....[82]....
        /*06c0*/ 	.word	0x000163d0


	//   ....[83]....
        /*06c4*/ 	.word	0x00016430


	//   ....[84]....
        /*06c8*/ 	.word	0x00016450


	//   ....[85]....
        /*06cc*/ 	.word	0x000175d0


	//   ....[86]....
        /*06d0*/ 	.word	0x000175f0


	//   ....[87]....
        /*06d4*/ 	.word	0x000176c0


	//   ....[88]....
        /*06d8*/ 	.word	0x000176e0


	//   ....[89]....
        /*06dc*/ 	.word	0x00017a20


	//   ....[90]....
        /*06e0*/ 	.word	0x00017a40


	//   ....[91]....
        /*06e4*/ 	.word	0x00017a60


	//   ....[92]....
        /*06e8*/ 	.word	0x00017a80


	//   ....[93]....
        /*06ec*/ 	.word	0x000191c0


	//   ....[94]....
        /*06f0*/ 	.word	0x000191f0


	//   ....[95]....
        /*06f4*/ 	.word	0x00019210


	//   ....[96]....
        /*06f8*/ 	.word	0x00019220


	//   ....[97]....
        /*06fc*/ 	.word	0x0001a630


	//   ....[98]....
        /*0700*/ 	.word	0x0001a650


	//   ....[99]....
        /*0704*/ 	.word	0x0001a670


	//   ....[100]....
        /*0708*/ 	.word	0x0001a690


	//   ....[101]....
        /*070c*/ 	.word	0x0001aa40


	//   ....[102]....
        /*0710*/ 	.word	0x0001aa60


	//   ....[103]....
        /*0714*/ 	.word	0x0001ab80


	//   ....[104]....
        /*0718*/ 	.word	0x0001ab90


	//   ....[105]....
        /*071c*/ 	.word	0x0001acc0


	//   ....[106]....
        /*0720*/ 	.word	0x0001ace0


	//   ....[107]....
        /*0724*/ 	.word	0x0001ae10


	//   ....[108]....
        /*0728*/ 	.word	0x0001ae20


	//   ....[109]....
        /*072c*/ 	.word	0x0001b160


	//   ....[110]....
        /*0730*/ 	.word	0x0001b180


	//   ....[111]....
        /*0734*/ 	.word	0x0001bc30


	//   ....[112]....
        /*0738*/ 	.word	0x0001bc40


	//   ....[113]....
        /*073c*/ 	.word	0x0001cef0


	//   ....[114]....
        /*0740*/ 	.word	0x0001cf10


	//   ....[115]....
        /*0744*/ 	.word	0x0001d040


	//   ....[116]....
        /*0748*/ 	.word	0x0001d050


	//   ....[117]....
        /*074c*/ 	.word	0x0001d180


	//   ....[118]....
        /*0750*/ 	.word	0x0001d1a0


	//   ....[119]....
        /*0754*/ 	.word	0x0001d2d0


	//   ....[120]....
        /*0758*/ 	.word	0x0001d2e0


	//   ....[121]....
        /*075c*/ 	.word	0x0001d4b0


	//   ....[122]....
        /*0760*/ 	.word	0x0001d4d0


	//   ....[123]....
        /*0764*/ 	.word	0x0001d5f0


	//   ....[124]....
        /*0768*/ 	.word	0x0001d630


	//   ....[125]....
        /*076c*/ 	.word	0x0001d660


	//   ....[126]....
        /*0770*/ 	.word	0x0001d690


	//   ....[127]....
        /*0774*/ 	.word	0x0001d6c0


	//   ....[128]....
        /*0778*/ 	.word	0x0001d6f0


	//   ....[129]....
        /*077c*/ 	.word	0x0001d850


	//   ....[130]....
        /*0780*/ 	.word	0x0001d890


	//   ....[131]....
        /*0784*/ 	.word	0x0001d8c0


	//   ....[132]....
        /*0788*/ 	.word	0x0001d8f0


	//   ....[133]....
        /*078c*/ 	.word	0x0001d920


	//   ....[134]....
        /*0790*/ 	.word	0x0001d950


	//   ....[135]....
        /*0794*/ 	.word	0x0001d9e0


	//   ....[136]....
        /*0798*/ 	.word	0x0001da20


	//   ....[137]....
        /*079c*/ 	.word	0x0001da30


	//   ....[138]....
        /*07a0*/ 	.word	0x0001da90


	//   ....[139]....
        /*07a4*/ 	.word	0x0001e430


	//   ....[140]....
        /*07a8*/ 	.word	0x0001e490


	//   ....[141]....
        /*07ac*/ 	.word	0x0001e4e0


	//   ....[142]....
        /*07b0*/ 	.word	0x0001e530


	//   ....[143]....
        /*07b4*/ 	.word	0x0001e580


	//   ....[144]....
        /*07b8*/ 	.word	0x0001e5f0


	//   ....[145]....
        /*07bc*/ 	.word	0x0001e630


	//   ....[146]....
        /*07c0*/ 	.word	0x0001e6a0


	//   ....[147]....
        /*07c4*/ 	.word	0x0001e710


	//   ....[148]....
        /*07c8*/ 	.word	0x0001e770


	//   ....[149]....
        /*07cc*/ 	.word	0x0001e7e0


	//   ....[150]....
        /*07d0*/ 	.word	0x0001e850


	//   ....[151]....
        /*07d4*/ 	.word	0x0001e8b0


	//   ....[152]....
        /*07d8*/ 	.word	0x0001e910


	//   ....[153]....
        /*07dc*/ 	.word	0x0001e970


	//   ....[154]....
        /*07e0*/ 	.word	0x0001e9e0


	//   ....[155]....
        /*07e4*/ 	.word	0x0001ea40


	//   ....[156]....
        /*07e8*/ 	.word	0x0001eaa0


	//   ....[157]....
        /*07ec*/ 	.word	0x0001eb00


	//   ....[158]....
        /*07f0*/ 	.word	0x0001eb70


	//   ....[159]....
        /*07f4*/ 	.word	0x0001ece0


	//   ....[160]....
        /*07f8*/ 	.word	0x0001ed40


	//   ....[161]....
        /*07fc*/ 	.word	0x0001eda0


	//   ....[162]....
        /*0800*/ 	.word	0x0001ee00


	//   ....[163]....
        /*0804*/ 	.word	0x0001f240


	//   ....[164]....
        /*0808*/ 	.word	0x0001f290


	//   ....[165]....
        /*080c*/ 	.word	0x0001f2e0


	//   ....[166]....
        /*0810*/ 	.word	0x0001f320


	//   ....[167]....
        /*0814*/ 	.word	0x0001f390


	//   ....[168]....
        /*0818*/ 	.word	0x0001f400


	//   ....[169]....
        /*081c*/ 	.word	0x0001f570


	//   ....[170]....
        /*0820*/ 	.word	0x0001f5d0


	//   ....[171]....
        /*0824*/ 	.word	0x0001f630


	//   ....[172]....
        /*0828*/ 	.word	0x0001f6a0


	//   ....[173]....
        /*082c*/ 	.word	0x0001f810


	//   ....[174]....
        /*0830*/ 	.word	0x0001f870


	//   ....[175]....
        /*0834*/ 	.word	0x0001f8d0


	//   ....[176]....
        /*0838*/ 	.word	0x0001f930


	//   ....[177]....
        /*083c*/ 	.word	0x0001fd70


	//   ....[178]....
        /*0840*/ 	.word	0x0001fdb0


	//   ....[179]....
        /*0844*/ 	.word	0x0001fe00


	//   ....[180]....
        /*0848*/ 	.word	0x0001fe40


	//   ....[181]....
        /*084c*/ 	.word	0x0001fea0


	//   ....[182]....
        /*0850*/ 	.word	0x0001ff00


	//   ....[183]....
        /*0854*/ 	.word	0x0001ff70


	//   ....[184]....
        /*0858*/ 	.word	0x000200b0


	//   ....[185]....
        /*085c*/ 	.word	0x00020110


	//   ....[186]....
        /*0860*/ 	.word	0x00020150


	//   ....[187]....
        /*0864*/ 	.word	0x00020190


	//   ....[188]....
        /*0868*/ 	.word	0x000201e0


	//   ....[189]....
        /*086c*/ 	.word	0x00020220


	//   ....[190]....
        /*0870*/ 	.word	0x00020270


	//   ....[191]....
        /*0874*/ 	.word	0x000202c0


	//   ....[192]....
        /*0878*/ 	.word	0x00020310


	//   ....[193]....
        /*087c*/ 	.word	0x00020350


	//   ....[194]....
        /*0880*/ 	.word	0x000203c0


	//   ....[195]....
        /*0884*/ 	.word	0x00020430


	//   ....[196]....
        /*0888*/ 	.word	0x00020490


	//   ....[197]....
        /*088c*/ 	.word	0x000204f0


	//   ....[198]....
        /*0890*/ 	.word	0x00020550


	//   ....[199]....
        /*0894*/ 	.word	0x000205c0


	//   ....[200]....
        /*0898*/ 	.word	0x00020620


	//   ....[201]....
        /*089c*/ 	.word	0x00020680


	//   ....[202]....
        /*08a0*/ 	.word	0x000206e0


	//   ....[203]....
        /*08a4*/ 	.word	0x00020750


	//   ....[204]....
        /*08a8*/ 	.word	0x000207b0


	//   ....[205]....
        /*08ac*/ 	.word	0x00020810


	//   ....[206]....
        /*08b0*/ 	.word	0x00020870


	//   ....[207]....
        /*08b4*/ 	.word	0x000208e0


	//   ....[208]....
        /*08b8*/ 	.word	0x00020940


	//   ....[209]....
        /*08bc*/ 	.word	0x000209a0


	//   ....[210]....
        /*08c0*/ 	.word	0x00020a00


	//   ....[211]....
        /*08c4*/ 	.word	0x00020a70


	//   ....[212]....
        /*08c8*/ 	.word	0x00020ad0


	//   ....[213]....
        /*08cc*/ 	.word	0x00020b30


	//   ....[214]....
        /*08d0*/ 	.word	0x00020ba0


	//   ....[215]....
        /*08d4*/ 	.word	0x00020c10


	//   ....[216]....
        /*08d8*/ 	.word	0x00020c60


	//   ....[217]....
        /*08dc*/ 	.word	0x00020ca0


	//   ....[218]....
        /*08e0*/ 	.word	0x00020cf0


	//   ....[219]....
        /*08e4*/ 	.word	0x00020d40


	//   ....[220]....
        /*08e8*/ 	.word	0x00020d90


	//   ....[221]....
        /*08ec*/ 	.word	0x00020e00


	//   ....[222]....
        /*08f0*/ 	.word	0x00020e40


	//   ....[223]....
        /*08f4*/ 	.word	0x00020e90


	//   ....[224]....
        /*08f8*/ 	.word	0x00020ee0


	//   ....[225]....
        /*08fc*/ 	.word	0x00020f30


	//   ....[226]....
        /*0900*/ 	.word	0x00020f80


	//   ....[227]....
        /*0904*/ 	.word	0x00020ff0


	//   ....[228]....
        /*0908*/ 	.word	0x00021030


	//   ....[229]....
        /*090c*/ 	.word	0x000210a0


	//   ....[230]....
        /*0910*/ 	.word	0x00021100


	//   ....[231]....
        /*0914*/ 	.word	0x00021170


	//----- nvinfo : EIATTR_EXIT_INSTR_OFFSETS
	.align		4
.L_608:
        /*0918*/ 	.byte	0x04, 0x1c
        /*091a*/ 	.short	(.L_610 - .L_609)


	//   ....[0]....
.L_609:
        /*091c*/ 	.word	0x00000fe0


	//   ....[1]....
        /*0920*/ 	.word	0x0001e3f0


	//----- nvinfo : EIATTR_MAX_THREADS
	.align		4
.L_610:
        /*0924*/ 	.byte	0x04, 0x05
        /*0926*/ 	.short	(.L_612 - .L_611)
.L_611:
        /*0928*/ 	.word	0x00000100
        /*092c*/ 	.word	0x00000001
        /*0930*/ 	.word	0x00000001


	//----- nvinfo : EIATTR_CRS_STACK_SIZE
	.align		4
.L_612:
        /*0934*/ 	.byte	0x04, 0x1e
        /*0936*/ 	.short	(.L_614 - .L_613)
.L_613:
        /*0938*/ 	.word	0x00000000
.L_614:


//--------------------- .nv.info._ZN7cutlass13device_kernelIN5flash19enable_sm80_to_sm89INS1_16FlashAttnFwdSm80INS1_25CollectiveMainloopFwdSm80ILi8ELi2ELb0EN4cute5tupleIJNS5_1CILi128EEENS7_ILi64EEENS7_ILi192EEEEEELi192ENS_10bfloat16_tEfNS_4arch4Sm80ELb0ELb0ELb1ELb0ELb1ELb0ELb1ELb1EEENS1_21CollectiveEpilogueFwdINS6_IJS8_SA_S9_EEENS6_IJNS7_ILi1EEESI_SI_EEESC_SE_Li256ELb0ELb1ELb1ELb0EEENS1_19SingleTileSchedulerILb0ELb1ELb1ELi128EEEEEEEEEvNT_6ParamsE --------------------------
	.section	.nv.info._ZN7cutlass13device_kernelIN5flash19enable_sm80_to_sm89INS1_16FlashAttnFwdSm80INS1_25CollectiveMainloopFwdSm80ILi8ELi2ELb0EN4cute5tupleIJNS5_1CILi128EEENS7_ILi64EEENS7_ILi192EEEEEELi192ENS_10bfloat16_tEfNS_4arch4Sm80ELb0ELb0ELb1ELb0ELb1ELb0ELb1ELb1EEENS1_21CollectiveEpilogueFwdINS6_IJS8_SA_S9_EEENS6_IJNS7_ILi1EEESI_SI_EEESC_SE_Li256ELb0ELb1ELb1ELb0EEENS1_19SingleTileSchedulerILb0ELb1ELb1ELi128EEEEEEEEEvNT_6ParamsE,"",@"SHT_CUDA_INFO"
	.sectionflags	@""
	.align	4


	//----- nvinfo : EIATTR_CUDA_API_VERSION
	.align		4
        /*0000*/ 	.byte	0x04, 0x37
        /*0002*/ 	.short	(.L_616 - .L_615)
.L_615:
        /*0004*/ 	.word	0x00000082


	//----- nvinfo : EIATTR_SW2861232_WAR
	.align		4
.L_616:
        /*0008*/ 	.byte	0x01, 0x35
	.zero		2


	//----- nvinfo : EIATTR_PARAM_CBANK
	.align		4
        /*000c*/ 	.byte	0x04, 0x0a
        /*000e*/ 	.short	(.L_618 - .L_617)
	.align		4
.L_617:
        /*0010*/ 	.word	index@(.nv.constant0._ZN7cutlass13device_kernelIN5flash19enable_sm80_to_sm89INS1_16FlashAttnFwdSm80INS1_25CollectiveMainloopFwdSm80ILi8ELi2ELb0EN4cute5tupleIJNS5_1CILi128EEENS7_ILi64EEENS7_ILi192EEEEEELi192ENS_10bfloat16_tEfNS_4arch4Sm80ELb0ELb0ELb1ELb0ELb1ELb0ELb1ELb1EEENS1_21CollectiveEpilogueFwdINS6_IJS8_SA_S9_EEENS6_IJNS7_ILi1EEESI_SI_EEESC_SE_Li256ELb0ELb1ELb1ELb0EEENS1_19SingleTileSchedulerILb0ELb1ELb1ELi128EEEEEEEEEvNT_6ParamsE)
        /*0014*/ 	.short	0x0160
        /*0016*/ 	.short	0x0418


	//----- nvinfo : EIATTR_CBANK_PARAM_SIZE
	.align		4
.L_618:
        /*0018*/ 	.byte	0x03, 0x19
        /*001a*/ 	.short	0x0418


	//----- nvinfo : EIATTR_KPARAM_INFO
	.align		4
        /*001c*/ 	.byte	0x04, 0x17
        /*001e*/ 	.short	(.L_620 - .L_619)
.L_619:
        /*0020*/ 	.word	0x00000000
        /*0024*/ 	.short	0x0000
        /*0026*/ 	.short	0x0000
        /*0028*/ 	.byte	0x00, 0xf0, 0x61, 0x10


	//----- nvinfo : EIATTR_MAXREG_COUNT
	.align		4
.L_620:
        /*002c*/ 	.byte	0x03, 0x1b
        /*002e*/ 	.short	0x00ff


	//----- nvinfo : EIATTR_NUM_BARRIERS
	.align		4
        /*0030*/ 	.byte	0x02, 0x4c
        /*0032*/ 	.byte	0x02
	.zero		1


	//----- nvinfo : EIATTR_MERCURY_ISA_VERSION
	.align		4
        /*0034*/ 	.byte	0x03, 0x5f
        /*0036*/ 	.short	0x0000


	//----- nvinfo : EIATTR_COOP_GROUP_MASK_REGIDS
	.align		4
        /*0038*/ 	.byte	0x04, 0x29
        /*003a*/ 	.short	(.L_622 - .L_621)


	//   ....[0]....
.L_621:
        /*003c*/ 	.word	0xffffffff


	//   ....[1]....
        /*0040*/ 	.word	0xffffffff


	//   ....[2]....
        /*0044*/ 	.word	0xffffffff


	//   ....[3]....
        /*0048*/ 	.word	0xffffffff


	//   ....[4]....
        /*004c*/ 	.word	0xffffffff


	//   ....[5]....
        /*0050*/ 	.word	0xffffffff


	//   ....[6]....
        /*0054*/ 	.word	0xffffffff


	//   ....[7]....
        /*0058*/ 	.word	0xffffffff


	//   ....[8]....
        /*005c*/ 	.word	0xffffffff


	//   ....[9]....
        /*0060*/ 	.word	0xffffffff


	//   ....[10]....
        /*0064*/ 	.word	0xffffffff


	//   ....[11]....
        /*0068*/ 	.word	0xffffffff


	//   ....[12]....
        /*006c*/ 	.word	0xffffffff


	//   ....[13]....
        /*0070*/ 	.word	0xffffffff


	//   ....[14]....
        /*0074*/ 	.word	0xffffffff


	//   ....[15]....
        /*0078*/ 	.word	0xffffffff


	//   ....[16]....
        /*007c*/ 	.word	0xffffffff


	//   ....[17]....
        /*0080*/ 	.word	0xffffffff


	//   ....[18]....
        /*0084*/ 	.word	0xffffffff


	//   ....[19]....
        /*0088*/ 	.word	0xffffffff


	//   ....[20]....
        /*008c*/ 	.word	0xffffffff


	//   ....[21]....
        /*0090*/ 	.word	0xffffffff


	//   ....[22]....
        /*0094*/ 	.word	0xffffffff


	//   ....[23]....
        /*0098*/ 	.word	0xffffffff


	//   ....[24]....
        /*009c*/ 	.word	0xffffffff


	//   ....[25]....
        /*00a0*/ 	.word	0xffffffff


	//   ....[26]....
        /*00a4*/ 	.word	0xffffffff


	//   ....[27]....
        /*00a8*/ 	.word	0xffffffff


	//   ....[28]....
        /*00ac*/ 	.word	0xffffffff


	//   ....[29]....
        /*00b0*/ 	.word	0xffffffff


	//   ....[30]....
        /*00b4*/ 	.word	0xffffffff


	//   ....[31]....
        /*00b8*/ 	.word	0xffffffff


	//   ....[32]....
        /*00bc*/ 	.word	0xffffffff


	//   ....[33]....
        /*00c0*/ 	.word	0xffffffff


	//   ....[34]....
        /*00c4*/ 	.word	0xffffffff


	//   ....[35]....
        /*00c8*/ 	.word	0xffffffff


	//   ....[36]....
        /*00cc*/ 	.word	0xffffffff


	//   ....[37]....
        /*00d0*/ 	.word	0xffffffff


	//   ....[38]....
        /*00d4*/ 	.word	0xffffffff


	//   ....[39]....
        /*00d8*/ 	.word	0xffffffff


	//   ....[40]....
        /*00dc*/ 	.word	0xffffffff


	//   ....[41]....
        /*00e0*/ 	.word	0xffffffff


	//   ....[42]....
        /*00e4*/ 	.word	0xffffffff


	//   ....[43]....
        /*00e8*/ 	.word	0xffffffff


	//   ....[44]....
        /*00ec*/ 	.word	0xffffffff


	//   ....[45]....
        /*00f0*/ 	.word	0xffffffff


	//   ....[46]....
        /*00f4*/ 	.word	0xffffffff


	//   ....[47]....
        /*00f8*/ 	.word	0xffffffff


	//   ....[48]....
        /*00fc*/ 	.word	0xffffffff


	//   ....[49]....
        /*0100*/ 	.word	0xffffffff


	//   ....[50]....
        /*0104*/ 	.word	0xffffffff


	//   ....[51]....
        /*0108*/ 	.word	0xffffffff


	//   ....[52]....
        /*010c*/ 	.word	0xffffffff


	//   ....[53]....
        /*0110*/ 	.word	0xffffffff


	//   ....[54]....
        /*0114*/ 	.word	0xffffffff


	//   ....[55]....
        /*0118*/ 	.word	0xffffffff


	//   ....[56]....
        /*011c*/ 	.word	0xffffffff


	//----- nvinfo : EIATTR_COOP_GROUP_INSTR_OFFSETS
	.align		4
.L_622:
        /*0120*/ 	.byte	0x04, 0x28
        /*0122*/ 	.short	(.L_624 - .L_623)


	//   ....[0]....
.L_623:
        /*0124*/ 	.word	0x00000050


	//   ....[1]....
        /*0128*/ 	.word	0x00000b80


	//   ....[2]....
        /*012c*/ 	.word	0x00000bc0


	//   ....[3]....
        /*0130*/ 	.word	0x00000d70


	//   ....[4]....
        /*0134*/ 	.word	0x00000da0


	//   ....[5]....
        /*0138*/ 	.word	0x00000ec0


	//   ....[6]....
        /*013c*/ 	.word	0x00000ef0


	//   ....[7]....
        /*0140*/ 	.word	0x00001020


	//   ....[8]....
        /*0144*/ 	.word	0x00001060


	//   ....[9]....
        /*0148*/ 	.word	0x00001580


	//   ....[10]....
        /*014c*/ 	.word	0x000015b0


	//   ....[11]....
        /*0150*/ 	.word	0x000015e0


	//   ....[12]....
        /*0154*/ 	.word	0x00001600


	//   ....[13]....
        /*0158*/ 	.word	0x00001620


	//   ....[14]....
        /*015c*/ 	.word	0x00001630


	//   ....[15]....
        /*0160*/ 	.word	0x00001640


	//   ....[16]....
        /*0164*/ 	.word	0x00001750


	//   ....[17]....
        /*0168*/ 	.word	0x00001bd0


	//   ....[18]....
        /*016c*/ 	.word	0x00001c00


	//   ....[19]....
        /*0170*/ 	.word	0x00001c20


	//   ....[20]....
        /*0174*/ 	.word	0x00001c80


	//   ....[21]....
        /*0178*/ 	.word	0x00002210


	//   ....[22]....
        /*017c*/ 	.word	0x00002240


	//   ....[23]....
        /*0180*/ 	.word	0x00002250


	//   ....[24]....
        /*0184*/ 	.word	0x000022b0


	//   ....[25]....
        /*0188*/ 	.word	0x000037e0


	//   ....[26]....
        /*018c*/ 	.word	0x00003830


	//   ....[27]....
        /*0190*/ 	.word	0x00003850


	//   ....[28]....
        /*0194*/ 	.word	0x00003870


	//   ....[29]....
        /*0198*/ 	.word	0x00004ab0


	//   ....[30]....
        /*019c*/ 	.word	0x00004ad0


	//   ....[31]....
        /*01a0*/ 	.word	0x00004b50


	//   ....[32]....
        /*01a4*/ 	.word	0x00004b70


	//   ....[33]....
        /*01a8*/ 	.word	0x00004f60


	//   ....[34]....
        /*01ac*/ 	.word	0x00004f90


	//   ....[35]....
        /*01b0*/ 	.word	0x00004fc0


	//   ....[36]....
        /*01b4*/ 	.word	0x00004fe0


	//   ....[37]....
        /*01b8*/ 	.word	0x00006130


	//   ....[38]....
        /*01bc*/ 	.word	0x00006160


	//   ....[39]....
        /*01c0*/ 	.word	0x00006180


	//   ....[40]....
        /*01c4*/ 	.word	0x000061a0


	//   ....[41]....
        /*01c8*/ 	.word	0x00007a90


	//   ....[42]....
        /*01cc*/ 	.word	0x00007ac0


	//   ....[43]....
        /*01d0*/ 	.word	0x00007ae0


	//   ....[44]....
        /*01d4*/ 	.word	0x00007af0


	//   ....[45]....
        /*01d8*/ 	.word	0x00007d10


	//   ....[46]....
        /*01dc*/ 	.word	0x00007d30


	//   ....[47]....
        /*01e0*/ 	.word	0x00007d60


	//   ....[48]....
        /*01e4*/ 	.word	0x00007d80


	//   ....[49]....
        /*01e8*/ 	.word	0x00008a20


	//   ....[50]....
        /*01ec*/ 	.word	0x00008a60


	//   ....[51]....
        /*01f0*/ 	.word	0x00008a90


	//   ....[52]....
        /*01f4*/ 	.word	0x00008ad0


	//   ....[53]....
        /*01f8*/ 	.word	0x00008b20


	//   ....[54]....
        /*01fc*/ 	.word	0x00008b40


	//   ....[55]....
        /*0200*/ 	.word	0x000094a0


	//   ....[56]....
        /*0204*/ 	.word	0x000094b0


	//----- nvinfo : EIATTR_EXIT_INSTR_OFFSETS
	.align		4
.L_624:
        /*0208*/ 	.byte	0x04, 0x1c
        /*020a*/ 	.short	(.L_626 - .L_625)


	//   ....[0]....
.L_625:
        /*020c*/ 	.word	0x00000170


	//   ....[1]....
        /*0210*/ 	.word	0x000094c0


	//   ....[2]....
        /*0214*/ 	.word	0x00009d60


	//   ....[3]....
        /*0218*/ 	.word	0x00009db0


	//   ....[4]....
        /*021c*/ 	.word	0x00009de0


	//   ....[5]....
        /*0220*/ 	.word	0x00009e40


	//   ....[6]....
        /*0224*/ 	.word	0x0000a090


	//----- nvinfo : EIATTR_CTAIDZ_USED
	.align		4
.L_626:
        /*0228*/ 	.byte	0x01, 0x04
	.zero		2


	//----- nvinfo : EIATTR_MAX_THREADS
	.align		4
        /*022c*/ 	.byte	0x04, 0x05
        /*022e*/ 	.short	(.L_628 - .L_627)
.L_627:
        /*0230*/ 	.word	0x00000100
        /*0234*/ 	.word	0x00000001
        /*0238*/ 	.word	0x00000001


	//----- nvinfo : EIATTR_CRS_STACK_SIZE
	.align		4
.L_628:
        /*023c*/ 	.byte	0x04, 0x1e
        /*023e*/ 	.short	(.L_630 - .L_629)
.L_629:
        /*0240*/ 	.word	0x00000000
.L_630:


//--------------------- .nv.info._ZN7cutlass13device_kernelIN5flash19enable_sm80_to_sm89INS1_16FlashAttnFwdSm80INS1_25CollectiveMainloopFwdSm80ILi8ELi2ELb0EN4cute5tupleIJNS5_1CILi128EEENS7_ILi64EEENS7_ILi192EEEEEELi192ENS_10bfloat16_tEfNS_4arch4Sm80ELb0ELb0ELb1ELb1ELb1ELb0ELb1ELb1EEENS1_21CollectiveEpilogueFwdINS6_IJS8_SA_S9_EEENS6_IJNS7_ILi1EEESI_SI_EEESC_SE_Li256ELb1ELb1ELb1ELb0EEENS1_36VarlenDynamicPersistentTileSchedulerILi128ELi64ELi256ELi256ELb1ELb1ELb0ELb0ELb1ELb1EEEEEEEEEvNT_6ParamsE --------------------------
	.section	.nv.info._ZN7cutlass13device_kernelIN5flash19enable_sm80_to_sm89INS1_16FlashAttnFwdSm80INS1_25CollectiveMainloopFwdSm80ILi8ELi2ELb0EN4cute5tupleIJNS5_1CILi128EEENS7_ILi64EEENS7_ILi192EEEEEELi192ENS_10bfloat16_tEfNS_4arch4Sm80ELb0ELb0ELb1ELb1ELb1ELb0ELb1ELb1EEENS1_21CollectiveEpilogueFwdINS6_IJS8_SA_S9_EEENS6_IJNS7_ILi1EEESI_SI_EEESC_SE_Li256ELb1ELb1ELb1ELb0EEENS1_36VarlenDynamicPersistentTileSchedulerILi128ELi64ELi256ELi256ELb1ELb1ELb0ELb0ELb1ELb1EEEEEEEEEvNT_6ParamsE,"",@"SHT_CUDA_INFO"
	.sectionflags	@""
	.align	4


	//----- nvinfo : EIATTR_CUDA_API_VERSION
	.align		4
        /*0000*/ 	.byte	0x04, 0x37
        /*0002*/ 	.short	(.L_632 - .L_631)
.L_631:
        /*0004*/ 	.word	0x00000082


	//----- nvinfo : EIATTR_SW2861232_WAR
	.align		4
.L_632:
        /*0008*/ 	.byte	0x01, 0x35
	.zero		2


	//----- nvinfo : EIATTR_PARAM_CBANK
	.align		4
        /*000c*/ 	.byte	0x04, 0x0a
        /*000e*/ 	.short	(.L_634 - .L_633)
	.align		4
.L_633:
        /*0010*/ 	.word	index@(.nv.constant0._ZN7cutlass13device_kernelIN5flash19enable_sm80_to_sm89INS1_16FlashAttnFwdSm80INS1_25CollectiveMainloopFwdSm80ILi8ELi2ELb0EN4cute5tupleIJNS5_1CILi128EEENS7_ILi64EEENS7_ILi192EEEEEELi192ENS_10bfloat16_tEfNS_4arch4Sm80ELb0ELb0ELb1ELb1ELb1ELb0ELb1ELb1EEENS1_21CollectiveEpilogueFwdINS6_IJS8_SA_S9_EEENS6_IJNS7_ILi1EEESI_SI_EEESC_SE_Li256ELb1ELb1ELb1ELb0EEENS1_36VarlenDynamicPersistentTileSchedulerILi128ELi64ELi256ELi256ELb1ELb1ELb0ELb0ELb1ELb1EEEEEEEEEvNT_6ParamsE)
        /*0014*/ 	.short	0x0160
        /*0016*/ 	.short	0x0438


	//----- nvinfo : EIATTR_CBANK_PARAM_SIZE
	.align		4
.L_634:
        /*0018*/ 	.byte	0x03, 0x19
        /*001a*/ 	.short	0x0438


	//----- nvinfo : EIATTR_KPARAM_INFO
	.align		4
        /*001c*/ 	.byte	0x04, 0x17
        /*001e*/ 	.short	(.L_636 - .L_635)
.L_635:
        /*0020*/ 	.word	0x00000000
        /*0024*/ 	.short	0x0000
        /*0026*/ 	.short	0x0000
        /*0028*/ 	.byte	0x00, 0xf0, 0xe1, 0x10


	//----- nvinfo : EIATTR_MAXREG_COUNT
	.align		4
.L_636:
        /*002c*/ 	.byte	0x03, 0x1b
        /*002e*/ 	.short	0x00ff


	//----- nvinfo : EIATTR_NUM_BARRIERS
	.align		4
        /*0030*/ 	.byte	0x02, 0x4c
        /*0032*/ 	.byte	0x06
	.zero		1


	//----- nvinfo : EIATTR_ANNOTATIONS
	.align		4
        /*0034*/ 	.byte	0x04, 0x55
        /*0036*/ 	.short	(.L_638 - .L_637)


	//   ....[0]....
.L_637:
        /*0038*/ 	.word	0x00000001
        /*003c*/ 	.byte	0x70, 0x00, 0x00, 0x00, 0x01, 0x00, 0x00, 0x00, 0xc0, 0x0f, 0x00, 0x00, 0x01, 0x00, 0x00, 0x00
        /*004c*/ 	.byte	0xa0, 0x11, 0x00, 0x00, 0x01, 0x00, 0x00, 0x00, 0x10, 0x12, 0x00, 0x00, 0x01, 0x00, 0x00, 0x00
        /*005c*/ 	.byte	0x70, 0x4b, 0x00, 0x00, 0x01, 0x00, 0x00, 0x00, 0x80, 0xa5, 0x00, 0x00, 0x01, 0x00, 0x00, 0x00
        /*006c*/ 	.byte	0xb0, 0xa5, 0x00, 0x00, 0x01, 0x00, 0x00, 0x00, 0x50, 0xd1, 0x00, 0x00


	//----- nvinfo : EIATTR_MERCURY_ISA_VERSION
	.align		4
.L_638:
        /*0078*/ 	.byte	0x03, 0x5f
        /*007a*/ 	.short	0x0000


	//----- nvinfo : EIATTR_INT_WARP_WIDE_INSTR_OFFSETS
	.align		4
        /*007c*/ 	.byte	0x04, 0x31
        /*007e*/ 	.short	(.L_640 - .L_639)


	//   ....[0]....
.L_639:
        /*0080*/ 	.word	0x00009d00


	//   ....[1]....
        /*0084*/ 	.word	0x00009d80


	//----- nvinfo : EIATTR_COOP_GROUP_MASK_REGIDS
	.align		4
.L_640:
        /*0088*/ 	.byte	0x04, 0x29
        /*008a*/ 	.short	(.L_642 - .L_641)


	//   ....[0]....
.L_641:
        /*008c*/ 	.word	0xffffffff


	//   ....[1]....
        /*0090*/ 	.word	0xffffffff


	//   ....[2]....
        /*0094*/ 	.word	0xffffffff


	//   ....[3]....
        /*0098*/ 	.word	0xffffffff


	//   ....[4]....
        /*009c*/ 	.word	0xffffffff


	//   ....[5]....
        /*00a0*/ 	.word	0xffffffff


	//   ....[6]....
        /*00a4*/ 	.word	0xffffffff


	//   ....[7]....
        /*00a8*/ 	.word	0xffffffff


	//   ....[8]....
        /*00ac*/ 	.word	0xffffffff


	//   ....[9]....
        /*00b0*/ 	.word	0xffffffff


	//   ....[10]....
        /*00b4*/ 	.word	0xffffffff


	//   ....[11]....
        /*00b8*/ 	.word	0xffffffff


	//   ....[12]....
        /*00bc*/ 	.word	0xffffffff


	//   ....[13]....
        /*00c0*/ 	.word	0xffffffff


	//   ....[14]....
        /*00c4*/ 	.word	0xffffffff


	//   ....[15]....
        /*00c8*/ 	.word	0xffffffff


	//   ....[16]....
        /*00cc*/ 	.word	0xffffffff


	//   ....[17]....
        /*00d0*/ 	.word	0xffffffff


	//   ....[18]....
        /*00d4*/ 	.word	0xffffffff


	//   ....[19]....
        /*00d8*/ 	.word	0xffffffff


	//   ....[20]....
        /*00dc*/ 	.word	0xffffffff


	//   ....[21]....
        /*00e0*/ 	.word	0xffffffff


	//   ....[22]....
        /*00e4*/ 	.word	0xffffffff


	//   ....[23]....
        /*00e8*/ 	.word	0xffffffff


	//   ....[24]....
        /*00ec*/ 	.word	0xffffffff


	//   ....[25]....
        /*00f0*/ 	.word	0xffffffff


	//   ....[26]....
        /*00f4*/ 	.word	0xffffffff


	//   ....[27]....
        /*00f8*/ 	.word	0xffffffff


	//   ....[28]....
        /*00fc*/ 	.word	0xffffffff


	//   ....[29]....
        /*0100*/ 	.word	0xffffffff


	//   ....[30]....
        /*0104*/ 	.word	0xffffffff


	//   ....[31]....
        /*0108*/ 	.word	0xffffffff


	//   ....[32]....
        /*010c*/ 	.word	0xffffffff


	//   ....[33]....
        /*0110*/ 	.word	0xffffffff


	//   ....[34]....
        /*0114*/ 	.word	0xffffffff


	//   ....[35]....
        /*0118*/ 	.word	0xffffffff


	//   ....[36]....
        /*011c*/ 	.word	0xffffffff


	//   ....[37]....
        /*0120*/ 	.word	0xffffffff


	//   ....[38]....
        /*0124*/ 	.word	0xffffffff


	//   ....[39]....
        /*0128*/ 	.word	0xffffffff


	//   ....[40]....
        /*012c*/ 	.word	0xffffffff


	//   ....[41]....
        /*0130*/ 	.word	0xffffffff


	//   ....[42]....
        /*0134*/ 	.word	0xffffffff


	//   ....[43]....
        /*0138*/ 	.word	0xffffffff


	//   ....[44]....
        /*013c*/ 	.word	0xffffffff


	//   ....[45]....
        /*0140*/ 	.word	0xffffffff


	//   ....[46]....
        /*0144*/ 	.word	0xffffffff


	//   ....[47]....
        /*0148*/ 	.word	0xffffffff


	//   ....[48]....
        /*014c*/ 	.word	0xffffffff


	//   ....[49]....
        /*0150*/ 	.word	0xffffffff


	//   ....[50]....
        /*0154*/ 	.word	0xffffffff


	//   ....[51]....
        /*0158*/ 	.word	0xffffffff


	//   ....[52]....
        /*015c*/ 	.word	0xffffffff


	//   ....[53]....
        /*0160*/ 	.word	0xffffffff


	//   ....[54]....
        /*0164*/ 	.word	0xffffffff


	//   ....[55]....
        /*0168*/ 	.word	0xffffffff


	//   ....[56]....
        /*016c*/ 	.word	0xffffffff


	//   ....[57]....
        /*0170*/ 	.word	0xffffffff


	//   ....[58]....
        /*0174*/ 	.word	0xffffffff


	//   ....[59]....
        /*0178*/ 	.word	0xffffffff


	//   ....[60]....
        /*017c*/ 	.word	0xffffffff


	//   ....[61]....
        /*0180*/ 	.word	0xffffffff


	//   ....[62]....
        /*0184*/ 	.word	0xffffffff


	//   ....[63]....
        /*0188*/ 	.word	0xffffffff


	//   ....[64]....
        /*018c*/ 	.word	0xffffffff


	//   ....[65]....
        /*0190*/ 	.word	0xffffffff


	//   ....[66]....
        /*0194*/ 	.word	0xffffffff


	//   ....[67]....
        /*0198*/ 	.word	0xffffffff


	//   ....[68]....
        /*019c*/ 	.word	0xffffffff


	//   ....[69]....
        /*01a0*/ 	.word	0xffffffff


	//   ....[70]....
        /*01a4*/ 	.word	0xffffffff


	//   ....[71]....
        /*01a8*/ 	.word	0xffffffff


	//   ....[72]....
        /*01ac*/ 	.word	0xffffffff


	//   ....[73]....
        /*01b0*/ 	.word	0xffffffff


	//   ....[74]....
        /*01b4*/ 	.word	0xffffffff


	//   ....[75]....
        /*01b8*/ 	.word	0xffffffff


	//   ....[76]....
        /*01bc*/ 	.word	0xffffffff


	//   ....[77]....
        /*01c0*/ 	.word	0xffffffff


	//   ....[78]....
        /*01c4*/ 	.word	0xffffffff


	//   ....[79]....
        /*01c8*/ 	.word	0xffffffff


	//   ....[80]....
        /*01cc*/ 	.word	0xffffffff


	//   ....[81]....
        /*01d0*/ 	.word	0xffffffff


	//   ....[82]....
        /*01d4*/ 	.word	0xffffffff


	//   ....[83]....
        /*01d8*/ 	.word	0xffffffff


	//   ....[84]....
        /*01dc*/ 	.word	0xffffffff


	//   ....[85]....
        /*01e0*/ 	.word	0xffffffff


	//   ....[86]....
        /*01e4*/ 	.word	0xffffffff


	//   ....[87]....
        /*01e8*/ 	.word	0xffffffff


	//   ....[88]....
        /*01ec*/ 	.word	0xffffffff


	//   ....[89]....
        /*01f0*/ 	.word	0xffffffff


	//   ....[90]....
        /*01f4*/ 	.word	0xffffffff


	//   ....[91]....
        /*01f8*/ 	.word	0xffffffff


	//   ....[92]....
        /*01fc*/ 	.word	0xffffffff


	//   ....[93]....
        /*0200*/ 	.word	0xffffffff


	//   ....[94]....
        /*0204*/ 	.word	0xffffffff


	//   ....[95]....
        /*0208*/ 	.word	0xffffffff


	//   ....[96]....
        /*020c*/ 	.word	0xffffffff


	//   ....[97]....
        /*0210*/ 	.word	0xffffffff


	//   ....[98]....
        /*0214*/ 	.word	0xffffffff


	//   ....[99]....
        /*0218*/ 	.word	0xffffffff


	//   ....[100]....
        /*021c*/ 	.word	0xffffffff


	//   ....[101]....
        /*0220*/ 	.word	0xffffffff


	//   ....[102]....
        /*0224*/ 	.word	0xffffffff


	//   ....[103]....
        /*0228*/ 	.word	0xffffffff


	//   ....[104]....
        /*022c*/ 	.word	0xffffffff


	//   ....[105]....
        /*0230*/ 	.word	0xffffffff


	//   ....[106]....
        /*0234*/ 	.word	0xffffffff


	//   ....[107]....
        /*0238*/ 	.word	0xffffffff


	//   ....[108]....
        /*023c*/ 	.word	0xffffffff


	//   ....[109]....
        /*0240*/ 	.word	0xffffffff


	//   ....[110]....
        /*0244*/ 	.word	0xffffffff


	//   ....[111]....
        /*0248*/ 	.word	0xffffffff


	//   ....[112]....
        /*024c*/ 	.word	0xffffffff


	//   ....[113]....
        /*0250*/ 	.word	0xffffffff


	//   ....[114]....
        /*0254*/ 	.word	0xffffffff


	//   ....[115]....
        /*0258*/ 	.word	0xffffffff


	//   ....[116]....
        /*025c*/ 	.word	0xffffffff


	//   ....[117]....
        /*0260*/ 	.word	0xffffffff


	//   ....[118]....
        /*0264*/ 	.word	0xffffffff


	//   ....[119]....
        /*0268*/ 	.word	0xffffffff


	//   ....[120]....
        /*026c*/ 	.word	0xffffffff


	//   ....[121]....
        /*0270*/ 	.word	0xffffffff


	//   ....[122]....
        /*0274*/ 	.word	0xffffffff


	//   ....[123]....
        /*0278*/ 	.word	0xffffffff


	//   ....[124]....
        /*027c*/ 	.word	0xffffffff


	//   ....[125]....
        /*0280*/ 	.word	0xffffffff


	//   ....[126]....
        /*0284*/ 	.word	0xffffffff


	//   ....[127]....
        /*0288*/ 	.word	0xffffffff


	//   ....[128]....
        /*028c*/ 	.word	0xffffffff


	//   ....[129]....
        /*0290*/ 	.word	0xffffffff


	//   ....[130]....
        /*0294*/ 	.word	0xffffffff


	//   ....[131]....
        /*0298*/ 	.word	0xffffffff


	//   ....[132]....
        /*029c*/ 	.word	0xffffffff


	//   ....[133]....
        /*02a0*/ 	.word	0xffffffff


	//   ....[134]....
        /*02a4*/ 	.word	0xffffffff


	//   ....[135]....
        /*02a8*/ 	.word	0xffffffff


	//   ....[136]....
        /*02ac*/ 	.word	0xffffffff


	//   ....[137]....
        /*02b0*/ 	.word	0xffffffff


	//   ....[138]....
        /*02b4*/ 	.word	0xffffffff


	//   ....[139]....
        /*02b8*/ 	.word	0xffffffff


	//   ....[140]....
        /*02bc*/ 	.word	0xffffffff


	//   ....[141]....
        /*02c0*/ 	.word	0xffffffff


	//   ....[142]....
        /*02c4*/ 	.word	0xffffffff


	//   ....[143]....
        /*02c8*/ 	.word	0xffffffff


	//   ....[144]....
        /*02cc*/ 	.word	0xffffffff


	//   ....[145]....
        /*02d0*/ 	.word	0xffffffff


	//   ....[146]....
        /*02d4*/ 	.word	0xffffffff


	//   ....[147]....
        /*02d8*/ 	.word	0xffffffff


	//   ....[148]....
        /*02dc*/ 	.word	0xffffffff


	//   ....[149]....
        /*02e0*/ 	.word	0xffffffff


	//   ....[150]....
        /*02e4*/ 	.word	0xffffffff


	//   ....[151]....
        /*02e8*/ 	.word	0xffffffff


	//   ....[152]....
        /*02ec*/ 	.word	0xffffffff


	//   ....[153]....
        /*02f0*/ 	.word	0xffffffff


	//   ....[154]....
        /*02f4*/ 	.word	0xffffffff


	//   ....[155]....
        /*02f8*/ 	.word	0xffffffff


	//   ....[156]....
        /*02fc*/ 	.word	0xffffffff


	//   ....[157]....
        /*0300*/ 	.word	0xffffffff


	//   ....[158]....
        /*0304*/ 	.word	0xffffffff


	//   ....[159]....
        /*0308*/ 	.word	0xffffffff


	//   ....[160]....
        /*030c*/ 	.word	0xffffffff


	//   ....[161]....
        /*0310*/ 	.word	0xffffffff


	//   ....[162]....
        /*0314*/ 	.word	0xffffffff


	//   ....[163]....
        /*0318*/ 	.word	0xffffffff


	//   ....[164]....
        /*031c*/ 	.word	0xffffffff


	//   ....[165]....
        /*0320*/ 	.word	0xffffffff


	//   ....[166]....
        /*0324*/ 	.word	0xffffffff


	//   ....[167]....
        /*0328*/ 	.word	0xffffffff


	//   ....[168]....
        /*032c*/ 	.word	0xffffffff


	//   ....[169]....
        /*0330*/ 	.word	0xffffffff


	//   ....[170]....
        /*0334*/ 	.word	0xffffffff


	//   ....[171]....
        /*0338*/ 	.word	0xffffffff


	//   ....[172]....
        /*033c*/ 	.word	0xffffffff


	//   ....[173]....
        /*0340*/ 	.word	0xffffffff


	//   ....[174]....
        /*0344*/ 	.word	0xffffffff


	//   ....[175]....
        /*0348*/ 	.word	0xffffffff


	//   ....[176]....
        /*034c*/ 	.word	0xffffffff


	//   ....[177]....
        /*0350*/ 	.word	0xffffffff


	//   ....[178]....
        /*0354*/ 	.word	0xffffffff


	//   ....[179]....
        /*0358*/ 	.word	0xffffffff


	//   ....[180]....
        /*035c*/ 	.word	0xffffffff


	//   ....[181]....
        /*0360*/ 	.word	0xffffffff


	//   ....[182]....
        /*0364*/ 	.word	0xffffffff


	//   ....[183]....
        /*0368*/ 	.word	0xffffffff


	//   ....[184]....
        /*036c*/ 	.word	0xffffffff


	//   ....[185]....
        /*0370*/ 	.word	0xffffffff


	//   ....[186]....
        /*0374*/ 	.word	0xffffffff


	//   ....[187]....
        /*0378*/ 	.word	0xffffffff


	//   ....[188]....
        /*037c*/ 	.word	0xffffffff


	//----- nvinfo : EIATTR_COOP_GROUP_INSTR_OFFSETS
	.align		4
.L_642:
        /*0380*/ 	.byte	0x04, 0x28
        /*0382*/ 	.short	(.L_644 - .L_643)


	//   ....[0]....
.L_643:
        /*0384*/ 	.word	0x00000050


	//   ....[1]....
        /*0388*/ 	.word	0x000001e0


	//   ....[2]....
        /*038c*/ 	.word	0x00000210


	//   ....[3]....
        /*0390*/ 	.word	0x00000240


	//   ....[4]....
        /*0394*/ 	.word	0x00000270


	//   ....[5]....
        /*0398*/ 	.word	0x000002a0


	//   ....[6]....
        /*039c*/ 	.word	0x000002d0


	//   ....[7]....
        /*03a0*/ 	.word	0x00000440


	//   ....[8]....
        /*03a4*/ 	.word	0x00000480


	//   ....[9]....
        /*03a8*/ 	.word	0x000004b0


	//   ....[10]....
        /*03ac*/ 	.word	0x000004e0


	//   ....[11]....
        /*03b0*/ 	.word	0x00000510


	//   ....[12]....
        /*03b4*/ 	.word	0x00000540


	//   ....[13]....
        /*03b8*/ 	.word	0x000005d0


	//   ....[14]....
        /*03bc*/ 	.word	0x00000600


	//   ....[15]....
        /*03c0*/ 	.word	0x00000620


	//   ....[16]....
        /*03c4*/ 	.word	0x00000680


	//   ....[17]....
        /*03c8*/ 	.word	0x00002190


	//   ....[18]....
        /*03cc*/ 	.word	0x000021b0


	//   ....[19]....
        /*03d0*/ 	.word	0x00002320


	//   ....[20]....
        /*03d4*/ 	.word	0x00002330


	//   ....[21]....
        /*03d8*/ 	.word	0x00002490


	//   ....[22]....
        /*03dc*/ 	.word	0x000024b0


	//   ....[23]....
        /*03e0*/ 	.word	0x00002610


	//   ....[24]....
        /*03e4*/ 	.word	0x00002620


	//   ....[25]....
        /*03e8*/ 	.word	0x00002ab0


	//   ....[26]....
        /*03ec*/ 	.word	0x00002ad0


	//   ....[27]....
        /*03f0*/ 	.word	0x00002b00


	//   ....[28]....
        /*03f4*/ 	.word	0x00002b20


	//   ....[29]....
        /*03f8*/ 	.word	0x00002c10


	//   ....[30]....
        /*03fc*/ 	.word	0x00002c20


	//   ....[31]....
        /*0400*/ 	.word	0x00002c30


	//   ....[32]....
        /*0404*/ 	.word	0x00002d40


	//   ....[33]....
        /*0408*/ 	.word	0x000030e0


	//   ....[34]....
        /*040c*/ 	.word	0x00003100


	//   ....[35]....
        /*0410*/ 	.word	0x000031b0


	//   ....[36]....
        /*0414*/ 	.word	0x000031f0


	//   ....[37]....
        /*0418*/ 	.word	0x00003630


	//   ....[38]....
        /*041c*/ 	.word	0x00003650


	//   ....[39]....
        /*0420*/ 	.word	0x000036d0


	//   ....[40]....
        /*0424*/ 	.word	0x00003730


	//   ....[41]....
        /*0428*/ 	.word	0x00004b60


	//   ....[42]....
        /*042c*/ 	.word	0x00004ba0


	//   ....[43]....
        /*0430*/ 	.word	0x00004bc0


	//   ....[44]....
        /*0434*/ 	.word	0x00004c00


	//   ....[45]....
        /*0438*/ 	.word	0x00005f50


	//   ....[46]....
        /*043c*/ 	.word	0x00005f70


	//   ....[47]....
        /*0440*/ 	.word	0x00005ff0


	//   ....[48]....
        /*0444*/ 	.word	0x00006050


	//   ....[49]....
        /*0448*/ 	.word	0x00006500


	//   ....[50]....
        /*044c*/ 	.word	0x00006520


	//   ....[51]....
        /*0450*/ 	.word	0x00006600


	//   ....[52]....
        /*0454*/ 	.word	0x00006630


	//   ....[53]....
        /*0458*/ 	.word	0x00007790


	//   ....[54]....
        /*045c*/ 	.word	0x000077c0


	//   ....[55]....
        /*0460*/ 	.word	0x00007a90


	//   ....[56]....
        /*0464*/ 	.word	0x00007bd0


	//   ....[57]....
        /*0468*/ 	.word	0x000091a0


	//   ....[58]....
        /*046c*/ 	.word	0x000091c0


	//   ....[59]....
        /*0470*/ 	.word	0x000092a0


	//   ....[60]....
        /*0474*/ 	.word	0x000092c0


	//   ....[61]....
        /*0478*/ 	.word	0x000094f0


	//   ....[62]....
        /*047c*/ 	.word	0x00009520


	//   ....[63]....
        /*0480*/ 	.word	0x00009530


	//   ....[64]....
        /*0484*/ 	.word	0x00009560


	//   ....[65]....
        /*0488*/ 	.word	0x0000a8e0


	//   ....[66]....
        /*048c*/ 	.word	0x0000a8f0


	//   ....[67]....
        /*0490*/ 	.word	0x0000a910


	//   ....[68]....
        /*0494*/ 	.word	0x0000a930


	//   ....[69]....
        /*0498*/ 	.word	0x0000ac80


	//   ....[70]....
        /*049c*/ 	.word	0x0000aca0


	//   ....[71]....
        /*04a0*/ 	.word	0x0000ae00


	//   ....[72]....
        /*04a4*/ 	.word	0x0000ae10


	//   ....[73]....
        /*04a8*/ 	.word	0x0000af70


	//   ....[74]....
        /*04ac*/ 	.word	0x0000af90


	//   ....[75]....
        /*04b0*/ 	.word	0x0000b0f0


	//   ....[76]....
        /*04b4*/ 	.word	0x0000b100


	//   ....[77]....
        /*04b8*/ 	.word	0x0000b440


	//   ....[78]....
        /*04bc*/ 	.word	0x0000b460


	//   ....[79]....
        /*04c0*/ 	.word	0x0000bc30


	//   ....[80]....
        /*04c4*/ 	.word	0x0000bc40


	//   ....[81]....
        /*04c8*/ 	.word	0x0000cb80


	//   ....[82]....
        /*04cc*/ 	.word	0x0000cba0


	//   ....[83]....
        /*04d0*/ 	.word	0x0000cd10


	//   ....[84]....
        /*04d4*/ 	.word	0x0000cd20


	//   ....[85]....
        /*04d8*/ 	.word	0x0000ce80


	//   ....[86]....
        /*04dc*/ 	.word	0x0000cea0


	//   ....[87]....
        /*04e0*/ 	.word	0x0000d000


	//   ....[88]....
        /*04e4*/ 	.word	0x0000d010


	//   ....[89]....
        /*04e8*/ 	.word	0x0000d200


	//   ....[90]....
        /*04ec*/ 	.word	0x0000d220


	//   ....[91]....
        /*04f0*/ 	.word	0x0000d340


	//   ....[92]....
        /*04f4*/ 	.word	0x0000d380


	//   ....[93]....
        /*04f8*/ 	.word	0x0000d3b0


	//   ....[94]....
        /*04fc*/ 	.word	0x0000d3e0


	//   ....[95]....
        /*0500*/ 	.word	0x0000d410


	//   ....[96]....
        /*0504*/ 	.word	0x0000d440


	//   ....[97]....
        /*0508*/ 	.word	0x0000d590


	//   ....[98]....
        /*050c*/ 	.word	0x0000d5d0


	//   ....[99]....
        /*0510*/ 	.word	0x0000d600


	//   ....[100]....
        /*0514*/ 	.word	0x0000d630


	//   ....[101]....
        /*0518*/ 	.word	0x0000d660


	//   ....[102]....
        /*051c*/ 	.word	0x0000d690


	//   ....[103]....
        /*0520*/ 	.word	0x0000d720


	//   ....[104]....
        /*0524*/ 	.word	0x0000d750


	//   ....[105]....
        /*0528*/ 	.word	0x0000d760


	//   ....[106]....
        /*052c*/ 	.word	0x0000d7c0


	//   ....[107]....
        /*0530*/ 	.word	0x0000dcf0


	//   ....[108]....
        /*0534*/ 	.word	0x0000dd50


	//   ....[109]....
        /*0538*/ 	.word	0x0000dda0


	//   ....[110]....
        /*053c*/ 	.word	0x0000ddf0


	//   ....[111]....
        /*0540*/ 	.word	0x0000de40


	//   ....[112]....
        /*0544*/ 	.word	0x0000deb0


	//   ....[113]....
        /*0548*/ 	.word	0x0000df00


	//   ....[114]....
        /*054c*/ 	.word	0x0000df60


	//   ....[115]....
        /*0550*/ 	.word	0x0000dfd0


	//   ....[116]....
        /*0554*/ 	.word	0x0000e030


	//   ....[117]....
        /*0558*/ 	.word	0x0000e0a0


	//   ....[118]....
        /*055c*/ 	.word	0x0000e110


	//   ....[119]....
        /*0560*/ 	.word	0x0000e180


	//   ....[120]....
        /*0564*/ 	.word	0x0000e1e0


	//   ....[121]....
        /*0568*/ 	.word	0x0000e250


	//   ....[122]....
        /*056c*/ 	.word	0x0000e2c0


	//   ....[123]....
        /*0570*/ 	.word	0x0000e330


	//   ....[124]....
        /*0574*/ 	.word	0x0000e390


	//   ....[125]....
        /*0578*/ 	.word	0x0000e400


	//   ....[126]....
        /*057c*/ 	.word	0x0000e470


	//   ....[127]....
        /*0580*/ 	.word	0x0000e5b0


	//   ....[128]....
        /*0584*/ 	.word	0x0000e610


	//   ....[129]....
        /*0588*/ 	.word	0x0000e680


	//   ....[130]....
        /*058c*/ 	.word	0x0000e6f0


	//   ....[131]....
        /*0590*/ 	.word	0x0000e830


	//   ....[132]....
        /*0594*/ 	.word	0x0000e890


	//   ....[133]....
        /*0598*/ 	.word	0x0000e8f0


	//   ....[134]....
        /*059c*/ 	.word	0x0000e960


	//   ....[135]....
        /*05a0*/ 	.word	0x0000e9d0


	//   ....[136]....
        /*05a4*/ 	.word	0x0000eb10


	//   ....[137]....
        /*05a8*/ 	.word	0x0000eb70


	//   ....[138]....
        /*05ac*/ 	.word	0x0000ebe0


	//   ....[139]....
        /*05b0*/ 	.word	0x0000ec50


	//   ....[140]....
        /*05b4*/ 	.word	0x0000eda0


	//   ....[141]....
        /*05b8*/ 	.word	0x0000ee00


	//   ....[142]....
        /*05bc*/ 	.word	0x0000ee50


	//   ....[143]....
        /*05c0*/ 	.word	0x0000eec0


	//   ....[144]....
        /*05c4*/ 	.word	0x0000ef30


	//   ....[145]....
        /*05c8*/ 	.word	0x0000f080


	//   ....[146]....
        /*05cc*/ 	.word	0x0000f0e0


	//   ....[147]....
        /*05d0*/ 	.word	0x0000f140


	//   ....[148]....
        /*05d4*/ 	.word	0x0000f1a0


	//   ....[149]....
        /*05d8*/ 	.word	0x0000f1f0


	//   ....[150]....
        /*05dc*/ 	.word	0x0000f230


	//   ....[151]....
        /*05e0*/ 	.word	0x0000f2a0


	//   ....[152]....
        /*05e4*/ 	.word	0x0000f310


	//   ....[153]....
        /*05e8*/ 	.word	0x0000f380


	//   ....[154]....
        /*05ec*/ 	.word	0x0000f3e0


	//   ....[155]....
        /*05f0*/ 	.word	0x0000f450


	//   ....[156]....
        /*05f4*/ 	.word	0x0000f4c0


	//   ....[157]....
        /*05f8*/ 	.word	0x0000f530


	//   ....[158]....
        /*05fc*/ 	.word	0x0000f590


	//   ....[159]....
        /*0600*/ 	.word	0x0000f600


	//   ....[160]....
        /*0604*/ 	.word	0x0000f670


	//   ....[161]....
        /*0608*/ 	.word	0x0000f6e0


	//   ....[162]....
        /*060c*/ 	.word	0x0000f740


	//   ....[163]....
        /*0610*/ 	.word	0x0000f7b0


	//   ....[164]....
        /*0614*/ 	.word	0x0000f820


	//   ....[165]....
        /*0618*/ 	.word	0x0000f890


	//   ....[166]....
        /*061c*/ 	.word	0x0000f8f0


	//   ....[167]....
        /*0620*/ 	.word	0x0000f960


	//   ....[168]....
        /*0624*/ 	.word	0x0000f9d0


	//   ....[169]....
        /*0628*/ 	.word	0x0000fa40


	//   ....[170]....
        /*062c*/ 	.word	0x0000faa0


	//   ....[171]....
        /*0630*/ 	.word	0x0000fb10


	//   ....[172]....
        /*0634*/ 	.word	0x0000fb80


	//   ....[173]....
        /*0638*/ 	.word	0x0000fbd0


	//   ....[174]....
        /*063c*/ 	.word	0x0000fc10


	//   ....[175]....
        /*0640*/ 	.word	0x0000fc60


	//   ....[176]....
        /*0644*/ 	.word	0x0000fcb0


	//   ....[177]....
        /*0648*/ 	.word	0x0000fd00


	//   ....[178]....
        /*064c*/ 	.word	0x0000fd70


	//   ....[179]....
        /*0650*/ 	.word	0x0000fdc0


	//   ....[180]....
        /*0654*/ 	.word	0x0000fe10


	//   ....[181]....
        /*0658*/ 	.word	0x0000fe60


	//   ....[182]....
        /*065c*/ 	.word	0x0000feb0


	//   ....[183]....
        /*0660*/ 	.word	0x0000ff00


	//   ....[184]....
        /*0664*/ 	.word	0x0000ff70


	//   ....[185]....
        /*0668*/ 	.word	0x0000ffc0


	//   ....[186]....
        /*066c*/ 	.word	0x00010020


	//   ....[187]....
        /*0670*/ 	.word	0x00010080


	//   ....[188]....
        /*0674*/ 	.word	0x000100f0


	//----- nvinfo : EIATTR_EXIT_INSTR_OFFSETS
	.align		4
.L_644:
        /*0678*/ 	.byte	0x04, 0x1c
        /*067a*/ 	.short	(.L_646 - .L_645)


	//   ....[0]....
.L_645:
        /*067c*/ 	.word	0x00000b40


	//   ....[1]....
        /*0680*/ 	.word	0x0000dcb0


	//----- nvinfo : EIATTR_MAX_THREADS
	.align		4
.L_646:
        /*0684*/ 	.byte	0x04, 0x05
        /*0686*/ 	.short	(.L_648 - .L_647)
.L_647:
        /*0688*/ 	.word	0x00000100
        /*068c*/ 	.word	0x00000001
        /*0690*/ 	.word	0x00000001


	//----- nvinfo : EIATTR_CRS_STACK_SIZE
	.align		4
.L_648:
        /*0694*/ 	.byte	0x04, 0x1e
        /*0696*/ 	.short	(.L_650 - .L_649)
.L_649:
        /*0698*/ 	.word	0x00000000
.L_650:


//--------------------- .nv.info._ZN7cutlass13device_kernelIN5flash19enable_sm80_to_sm89INS1_16FlashAttnFwdSm80INS1_25CollectiveMainloopFwdSm80ILi8ELi2ELb0EN4cute5tupleIJNS5_1CILi128EEENS7_ILi64EEENS7_ILi192EEEEEELi192ENS_10bfloat16_tEfNS_4arch4Sm80ELb0ELb0ELb1ELb1ELb1ELb1ELb1ELb1EEENS1_21CollectiveEpilogueFwdINS6_IJS8_SA_S9_EEENS6_IJNS7_ILi1EEESI_SI_EEESC_SE_Li256ELb1ELb1ELb1ELb0EEENS1_36VarlenDynamicPersistentTileSchedulerILi128ELi64ELi256ELi256ELb1ELb1ELb0ELb0ELb1ELb1EEEEEEEEEvNT_6ParamsE --------------------------
	.section	.nv.info._ZN7cutlass13device_kernelIN5flash19enable_sm80_to_sm89INS1_16FlashAttnFwdSm80INS1_25CollectiveMainloopFwdSm80ILi8ELi2ELb0EN4cute5tupleIJNS5_1CILi128EEENS7_ILi64EEENS7_ILi192EEEEEELi192ENS_10bfloat16_tEfNS_4arch4Sm80ELb0ELb0ELb1ELb1ELb1ELb1ELb1ELb1EEENS1_21CollectiveEpilogueFwdINS6_IJS8_SA_S9_EEENS6_IJNS7_ILi1EEESI_SI_EEESC_SE_Li256ELb1ELb1ELb1ELb0EEENS1_36VarlenDynamicPersistentTileSchedulerILi128ELi64ELi256ELi256ELb1ELb1ELb0ELb0ELb1ELb1EEEEEEEEEvNT_6ParamsE,"",@"SHT_CUDA_INFO"
	.sectionflags	@""
	.align	4


	//----- nvinfo : EIATTR_CUDA_API_VERSION
	.align		4
        /*0000*/ 	.byte	0x04, 0x37
        /*0002*/ 	.short	(.L_652 - .L_651)
.L_651:
        /*0004*/ 	.word	0x00000082


	//----- nvinfo : EIATTR_SW2861232_WAR
	.align		4
.L_652:
        /*0008*/ 	.byte	0x01, 0x35
	.zero		2


	//----- nvinfo : EIATTR_PARAM_CBANK
	.align		4
        /*000c*/ 	.byte	0x04, 0x0a
        /*000e*/ 	.short	(.L_654 - .L_653)
	.align		4
.L_653:
        /*0010*/ 	.word	index@(.nv.constant0._ZN7cutlass13device_kernelIN5flash19enable_sm80_to_sm89INS1_16FlashAttnFwdSm80INS1_25CollectiveMainloopFwdSm80ILi8ELi2ELb0EN4cute5tupleIJNS5_1CILi128EEENS7_ILi64EEENS7_ILi192EEEEEELi192ENS_10bfloat16_tEfNS_4arch4Sm80ELb0ELb0ELb1ELb1ELb1ELb1ELb1ELb1EEENS1_21CollectiveEpilogueFwdINS6_IJS8_SA_S9_EEENS6_IJNS7_ILi1EEESI_SI_EEESC_SE_Li256ELb1ELb1ELb1ELb0EEENS1_36VarlenDynamicPersistentTileSchedulerILi128ELi64ELi256ELi256ELb1ELb1ELb0ELb0ELb1ELb1EEEEEEEEEvNT_6ParamsE)
        /*0014*/ 	.short	0x0160
        /*0016*/ 	.short	0x0438


	//----- nvinfo : EIATTR_CBANK_PARAM_SIZE
	.align		4
.L_654:
        /*0018*/ 	.byte	0x03, 0x19
        /*001a*/ 	.short	0x0438


	//----- nvinfo : EIATTR_KPARAM_INFO
	.align		4
        /*001c*/ 	.byte	0x04, 0x17
        /*001e*/ 	.short	(.L_656 - .L_655)
.L_655:
        /*0020*/ 	.word	0x00000000
        /*0024*/ 	.short	0x0000
        /*0026*/ 	.short	0x0000
        /*0028*/ 	.byte	0x00, 0xf0, 0xe1, 0x10


	//----- nvinfo : EIATTR_MAXREG_COUNT
	.align		4
.L_656:
        /*002c*/ 	.byte	0x03, 0x1b
        /*002e*/ 	.short	0x00ff


	//----- nvinfo : EIATTR_NUM_BARRIERS
	.align		4
        /*0030*/ 	.byte	0x02, 0x4c
        /*0032*/ 	.byte	0x06
	.zero		1


	//----- nvinfo : EIATTR_ANNOTATIONS
	.align		4
        /*0034*/ 	.byte	0x04, 0x55
        /*0036*/ 	.short	(.L_658 - .L_657)


	//   ....[0]....
.L_657:
        /* <DEDUP_REMOVED lines=21> */


	//----- nvinfo : EIATTR_MERCURY_ISA_VERSION
	.align		4
.L_658:
        /*0178*/ 	.byte	0x03, 0x5f
        /*017a*/ 	.short	0x0000


	//----- nvinfo : EIATTR_INT_WARP_WIDE_INSTR_OFFSETS
	.align		4
        /*017c*/ 	.byte	0x04, 0x31
        /*017e*/ 	.short	(.L_660 - .L_659)


	//   ....[0]....
.L_659:
        /*0180*/ 	.word	0x000153e0


	//   ....[1]....
        /*0184*/ 	.word	0x00015460


	//----- nvinfo : EIATTR_COOP_GROUP_MASK_REGIDS
	.align		4
.L_660:
        /*0188*/ 	.byte	0x04, 0x29
        /*018a*/ 	.short	(.L_662 - .L_661)


	//   ....[0]....
.L_661:
        /*018c*/ 	.word	0xffffffff


	//   ....[1]....
        /*0190*/ 	.word	0xffffffff


	//   ....[2]....
        /*0194*/ 	.word	0xffffffff


	//   ....[3]....
        /*0198*/ 	.word	0xffffffff


	//   ....[4]....
        /*019c*/ 	.word	0xffffffff


	//   ....[5]....
        /*01a0*/ 	.word	0xffffffff


	//   ....[6]....
        /*01a4*/ 	.word	0xffffffff


	//   ....[7]....
        /*01a8*/ 	.word	0xffffffff


	//   ....[8]....
        /*01ac*/ 	.word	0xffffffff


	//   ....[9]....
        /*01b0*/ 	.word	0xffffffff


	//   ....[10]....
        /*01b4*/ 	.word	0xffffffff


	//   ....[11]....
        /*01b8*/ 	.word	0xffffffff


	//   ....[12]....
        /*01bc*/ 	.word	0xffffffff


	//   ....[13]....
        /*01c0*/ 	.word	0xffffffff


	//   ....[14]....
        /*01c4*/ 	.word	0xffffffff


	//   ....[15]....
        /*01c8*/ 	.word	0xffffffff


	//   ....[16]....
        /*01cc*/ 	.word	0xffffffff


	//   ....[17]....
        /*01d0*/ 	.word	0xffffffff


	//   ....[18]....
        /*01d4*/ 	.word	0xffffffff


	//   ....[19]....
        /*01d8*/ 	.word	0xffffffff


	//   ....[20]....
        /*01dc*/ 	.word	0xffffffff


	//   ....[21]....
        /*01e0*/ 	.word	0xffffffff


	//   ....[22]....
        /*01e4*/ 	.word	0xffffffff


	//   ....[23]....
        /*01e8*/ 	.word	0xffffffff


	//   ....[24]....
        /*01ec*/ 	.word	0xffffffff


	//   ....[25]....
        /*01f0*/ 	.word	0xffffffff


	//   ....[26]....
        /*01f4*/ 	.word	0xffffffff


	//   ....[27]....
        /*01f8*/ 	.word	0xffffffff


	//   ....[28]....
        /*01fc*/ 	.word	0xffffffff


	//   ....[29]....
        /*0200*/ 	.word	0xffffffff


	//   ....[30]....
        /*0204*/ 	.word	0xffffffff


	//   ....[31]....
        /*0208*/ 	.word	0xffffffff


	//   ....[32]....
        /*020c*/ 	.word	0xffffffff


	//   ....[33]....
        /*0210*/ 	.word	0xffffffff


	//   ....[34]....
        /*0214*/ 	.word	0xffffffff


	//   ....[35]....
        /*0218*/ 	.word	0xffffffff


	//   ....[36]....
        /*021c*/ 	.word	0xffffffff


	//   ....[37]....
        /*0220*/ 	.word	0xffffffff


	//   ....[38]....
        /*0224*/ 	.word	0xffffffff


	//   ....[39]....
        /*0228*/ 	.word	0xffffffff


	//   ....[40]....
        /*022c*/ 	.word	0xffffffff


	//   ....[41]....
        /*0230*/ 	.word	0xffffffff


	//   ....[42]....
        /*0234*/ 	.word	0xffffffff


	//   ....[43]....
        /*0238*/ 	.word	0xffffffff


	//   ....[44]....
        /*023c*/ 	.word	0xffffffff


	//   ....[45]....
        /*0240*/ 	.word	0xffffffff


	//   ....[46]....
        /*0244*/ 	.word	0xffffffff


	//   ....[47]....
        /*0248*/ 	.word	0xffffffff


	//   ....[48]....
        /*024c*/ 	.word	0xffffffff


	//   ....[49]....
        /*0250*/ 	.word	0xffffffff


	//   ....[50]....
        /*0254*/ 	.word	0xffffffff


	//   ....[51]....
        /*0258*/ 	.word	0xffffffff


	//   ....[52]....
        /*025c*/ 	.word	0xffffffff


	//   ....[53]....
        /*0260*/ 	.word	0xffffffff


	//   ....[54]....
        /*0264*/ 	.word	0xffffffff


	//   ....[55]....
        /*0268*/ 	.word	0xffffffff


	//   ....[56]....
        /*026c*/ 	.word	0xffffffff


	//   ....[57]....
        /*0270*/ 	.word	0xffffffff


	//   ....[58]....
        /*0274*/ 	.word	0xffffffff


	//   ....[59]....
        /*0278*/ 	.word	0xffffffff


	//   ....[60]....
        /*027c*/ 	.word	0xffffffff


	//   ....[61]....
        /*0280*/ 	.word	0xffffffff


	//   ....[62]....
        /*0284*/ 	.word	0xffffffff


	//   ....[63]....
        /*0288*/ 	.word	0xffffffff


	//   ....[64]....
        /*028c*/ 	.word	0xffffffff


	//   ....[65]....
        /*0290*/ 	.word	0xffffffff


	//   ....[66]....
        /*0294*/ 	.word	0xffffffff


	//   ....[67]....
        /*0298*/ 	.word	0xffffffff


	//   ....[68]....
        /*029c*/ 	.word	0xffffffff


	//   ....[69]....
        /*02a0*/ 	.word	0xffffffff


	//   ....[70]....
        /*02a4*/ 	.word	0xffffffff


	//   ....[71]....
        /*02a8*/ 	.word	0xffffffff


	//   ....[72]....
        /*02ac*/ 	.word	0xffffffff


	//   ....[73]....
        /*02b0*/ 	.word	0xffffffff


	//   ....[74]....
        /*02b4*/ 	.word	0xffffffff


	//   ....[75]....
        /*02b8*/ 	.word	0xffffffff


	//   ....[76]....
        /*02bc*/ 	.word	0xffffffff


	//   ....[77]....
        /*02c0*/ 	.word	0xffffffff


	//   ....[78]....
        /*02c4*/ 	.word	0xffffffff


	//   ....[79]....
        /*02c8*/ 	.word	0xffffffff


	//   ....[80]....
        /*02cc*/ 	.word	0xffffffff


	//   ....[81]....
        /*02d0*/ 	.word	0xffffffff


	//   ....[82]....
        /*02d4*/ 	.word	0xffffffff


	//   ....[83]....
        /*02d8*/ 	.word	0xffffffff


	//   ....[84]....
        /*02dc*/ 	.word	0xffffffff


	//   ....[85]....
        /*02e0*/ 	.word	0xffffffff


	//   ....[86]....
        /*02e4*/ 	.word	0xffffffff


	//   ....[87]....
        /*02e8*/ 	.word	0xffffffff


	//   ....[88]....
        /*02ec*/ 	.word	0xffffffff


	//   ....[89]....
        /*02f0*/ 	.word	0xffffffff


	//   ....[90]....
        /*02f4*/ 	.word	0xffffffff


	//   ....[91]....
        /*02f8*/ 	.word	0xffffffff


	//   ....[92]....
        /*02fc*/ 	.word	0xffffffff


	//   ....[93]....
        /*0300*/ 	.word	0xffffffff


	//   ....[94]....
        /*0304*/ 	.word	0xffffffff


	//   ....[95]....
        /*0308*/ 	.word	0xffffffff


	//   ....[96]....
        /*030c*/ 	.word	0xffffffff


	//   ....[97]....
        /*0310*/ 	.word	0xffffffff


	//   ....[98]....
        /*0314*/ 	.word	0xffffffff


	//   ....[99]....
        /*0318*/ 	.word	0xffffffff


	//   ....[100]....
        /*031c*/ 	.word	0xffffffff


	//   ....[101]....
        /*0320*/ 	.word	0xffffffff


	//   ....[102]....
        /*0324*/ 	.word	0xffffffff


	//   ....[103]....
        /*0328*/ 	.word	0xffffffff


	//   ....[104]....
        /*032c*/ 	.word	0xffffffff


	//   ....[105]....
        /*0330*/ 	.word	0xffffffff


	//   ....[106]....
        /*0334*/ 	.word	0xffffffff


	//   ....[107]....
        /*0338*/ 	.word	0xffffffff


	//   ....[108]....
        /*033c*/ 	.word	0xffffffff


	//   ....[109]....
        /*0340*/ 	.word	0xffffffff


	//   ....[110]....
        /*0344*/ 	.word	0xffffffff


	//   ....[111]....
        /*0348*/ 	.word	0xffffffff


	//   ....[112]....
        /*034c*/ 	.word	0xffffffff


	//   ....[113]....
        /*0350*/ 	.word	0xffffffff


	//   ....[114]....
        /*0354*/ 	.word	0xffffffff


	//   ....[115]....
        /*0358*/ 	.word	0xffffffff


	//   ....[116]....
        /*035c*/ 	.word	0xffffffff


	//   ....[117]....
        /*0360*/ 	.word	0xffffffff


	//   ....[118]....
        /*0364*/ 	.word	0xffffffff


	//   ....[119]....
        /*0368*/ 	.word	0xffffffff


	//   ....[120]....
        /*036c*/ 	.word	0xffffffff


	//   ....[121]....
        /*0370*/ 	.word	0xffffffff


	//   ....[122]....
        /*0374*/ 	.word	0xffffffff


	//   ....[123]....
        /*0378*/ 	.word	0xffffffff


	//   ....[124]....
        /*037c*/ 	.word	0xffffffff


	//   ....[125]....
        /*0380*/ 	.word	0xffffffff


	//   ....[126]....
        /*0384*/ 	.word	0xffffffff


	//   ....[127]....
        /*0388*/ 	.word	0xffffffff


	//   ....[128]....
        /*038c*/ 	.word	0xffffffff


	//   ....[129]....
        /*0390*/ 	.word	0xffffffff


	//   ....[130]....
        /*0394*/ 	.word	0xffffffff


	//   ....[131]....
        /*0398*/ 	.word	0xffffffff


	//   ....[132]....
        /*039c*/ 	.word	0xffffffff


	//   ....[133]....
        /*03a0*/ 	.word	0xffffffff


	//   ....[134]....
        /*03a4*/ 	.word	0xffffffff


	//   ....[135]....
        /*03a8*/ 	.word	0xffffffff


	//   ....[136]....
        /*03ac*/ 	.word	0xffffffff


	//   ....[137]....
        /*03b0*/ 	.word	0xffffffff


	//   ....[138]....
        /*03b4*/ 	.word	0xffffffff


	//   ....[139]....
        /*03b8*/ 	.word	0xffffffff


	//   ....[140]....
        /*03bc*/ 	.word	0xffffffff


	//   ....[141]....
        /*03c0*/ 	.word	0xffffffff


	//   ....[142]....
        /*03c4*/ 	.word	0xffffffff


	//   ....[143]....
        /*03c8*/ 	.word	0xffffffff


	//   ....[144]....
        /*03cc*/ 	.word	0xffffffff


	//   ....[145]....
        /*03d0*/ 	.word	0xffffffff


	//   ....[146]....
        /*03d4*/ 	.word	0xffffffff


	//   ....[147]....
        /*03d8*/ 	.word	0xffffffff


	//   ....[148]....
        /*03dc*/ 	.word	0xffffffff


	//   ....[149]....
        /*03e0*/ 	.word	0xffffffff


	//   ....[150]....
        /*03e4*/ 	.word	0xffffffff


	//   ....[151]....
        /*03e8*/ 	.word	0xffffffff


	//   ....[152]....
        /*03ec*/ 	.word	0xffffffff


	//   ....[153]....
        /*03f0*/ 	.word	0xffffffff


	//   ....[154]....
        /*03f4*/ 	.word	0xffffffff


	//   ....[155]....
        /*03f8*/ 	.word	0xffffffff


	//   ....[156]....
        /*03fc*/ 	.word	0xffffffff


	//   ....[157]....
        /*0400*/ 	.word	0xffffffff


	//   ....[158]....
        /*0404*/ 	.word	0xffffffff


	//   ....[159]....
        /*0408*/ 	.word	0xffffffff


	//   ....[160]....
        /*040c*/ 	.word	0xffffffff


	//   ....[161]....
        /*0410*/ 	.word	0xffffffff


	//   ....[162]....
        /*0414*/ 	.word	0xffffffff


	//   ....[163]....
        /*0418*/ 	.word	0xffffffff


	//   ....[164]....
        /*041c*/ 	.word	0xffffffff


	//   ....[165]....
        /*0420*/ 	.word	0xffffffff


	//   ....[166]....
        /*0424*/ 	.word	0xffffffff


	//   ....[167]....
        /*0428*/ 	.word	0xffffffff


	//   ....[168]....
        /*042c*/ 	.word	0xffffffff


	//   ....[169]....
        /*0430*/ 	.word	0xffffffff


	//   ....[170]....
        /*0434*/ 	.word	0xffffffff


	//   ....[171]....
        /*0438*/ 	.word	0xffffffff


	//   ....[172]....
        /*043c*/ 	.word	0xffffffff


	//   ....[173]....
        /*0440*/ 	.word	0xffffffff


	//   ....[174]....
        /*0444*/ 	.word	0xffffffff


	//   ....[175]....
        /*0448*/ 	.word	0xffffffff


	//   ....[176]....
        /*044c*/ 	.word	0xffffffff


	//   ....[177]....
        /*0450*/ 	.word	0xffffffff


	//   ....[178]....
        /*0454*/ 	.word	0xffffffff


	//   ....[179]....
        /*0458*/ 	.word	0xffffffff


	//   ....[180]....
        /*045c*/ 	.word	0xffffffff


	//   ....[181]....
        /*0460*/ 	.word	0xffffffff


	//   ....[182]....
        /*0464*/ 	.word	0xffffffff


	//   ....[183]....
        /*0468*/ 	.word	0xffffffff


	//   ....[184]....
        /*046c*/ 	.word	0xffffffff


	//   ....[185]....
        /*0470*/ 	.word	0xffffffff


	//   ....[186]....
        /*0474*/ 	.word	0xffffffff


	//   ....[187]....
        /*0478*/ 	.word	0xffffffff


	//   ....[188]....
        /*047c*/ 	.word	0xffffffff


	//   ....[189]....
        /*0480*/ 	.word	0xffffffff


	//   ....[190]....
        /*0484*/ 	.word	0xffffffff


	//   ....[191]....
        /*0488*/ 	.word	0xffffffff


	//   ....[192]....
        /*048c*/ 	.word	0xffffffff


	//   ....[193]....
        /*0490*/ 	.word	0xffffffff


	//   ....[194]....
        /*0494*/ 	.word	0xffffffff


	//   ....[195]....
        /*0498*/ 	.word	0xffffffff


	//   ....[196]....
        /*049c*/ 	.word	0xffffffff


	//   ....[197]....
        /*04a0*/ 	.word	0xffffffff


	//   ....[198]....
        /*04a4*/ 	.word	0xffffffff


	//   ....[199]....
        /*04a8*/ 	.word	0xffffffff


	//   ....[200]....
        /*04ac*/ 	.word	0xffffffff


	//   ....[201]....
        /*04b0*/ 	.word	0xffffffff


	//   ....[202]....
        /*04b4*/ 	.word	0xffffffff


	//   ....[203]....
        /*04b8*/ 	.word	0xffffffff


	//   ....[204]....
        /*04bc*/ 	.word	0xffffffff


	//   ....[205]....
        /*04c0*/ 	.word	0xffffffff


	//   ....[206]....
        /*04c4*/ 	.word	0xffffffff


	//   ....[207]....
        /*04c8*/ 	.word	0xffffffff


	//   ....[208]....
        /*04cc*/ 	.word	0xffffffff


	//   ....[209]....
        /*04d0*/ 	.word	0xffffffff


	//   ....[210]....
        /*04d4*/ 	.word	0xffffffff


	//   ....[211]....
        /*04d8*/ 	.word	0xffffffff


	//----- nvinfo : EIATTR_COOP_GROUP_INSTR_OFFSETS
	.align		4
.L_662:
        /*04dc*/ 	.byte	0x04, 0x28
        /*04de*/ 	.short	(.L_664 - .L_663)


	//   ....[0]....
.L_663:
        /*04e0*/ 	.word	0x00000050


	//   ....[1]....
        /*04e4*/ 	.word	0x000001e0


	//   ....[2]....
        /*04e8*/ 	.word	0x00000210


	//   ....[3]....
        /*04ec*/ 	.word	0x00000240


	//   ....[4]....
        /*04f0*/ 	.word	0x00000270


	//   ....[5]....
        /*04f4*/ 	.word	0x000002a0


	//   ....[6]....
        /*04f8*/ 	.word	0x000002d0


	//   ....[7]....
        /*04fc*/ 	.word	0x00000440


	//   ....[8]....
        /*0500*/ 	.word	0x00000480


	//   ....[9]....
        /*0504*/ 	.word	0x000004b0


	//   ....[10]....
        /*0508*/ 	.word	0x000004e0


	//   ....[11]....
        /*050c*/ 	.word	0x00000510


	//   ....[12]....
        /*0510*/ 	.word	0x00000540


	//   ....[13]....
        /*0514*/ 	.word	0x000005d0


	//   ....[14]....
        /*0518*/ 	.word	0x00000600


	//   ....[15]....
        /*051c*/ 	.word	0x00000620


	//   ....[16]....
        /*0520*/ 	.word	0x00000680


	//   ....[17]....
        /*0524*/ 	.word	0x000037b0


	//   ....[18]....
        /*0528*/ 	.word	0x000037c0


	//   ....[19]....
        /*052c*/ 	.word	0x00005330


	//   ....[20]....
        /*0530*/ 	.word	0x00005340


	//   ....[21]....
        /*0534*/ 	.word	0x00006e30


	//   ....[22]....
        /*0538*/ 	.word	0x00006e40


	//   ....[23]....
        /*053c*/ 	.word	0x00007330


	//   ....[24]....
        /*0540*/ 	.word	0x00007340


	//   ....[25]....
        /*0544*/ 	.word	0x00008030


	//   ....[26]....
        /*0548*/ 	.word	0x00008050


	//   ....[27]....
        /*054c*/ 	.word	0x00008180


	//   ....[28]....
        /*0550*/ 	.word	0x00008190


	//   ....[29]....
        /*0554*/ 	.word	0x000082c0


	//   ....[30]....
        /*0558*/ 	.word	0x000082e0


	//   ....[31]....
        /*055c*/ 	.word	0x00008410


	//   ....[32]....
        /*0560*/ 	.word	0x00008420


	//   ....[33]....
        /*0564*/ 	.word	0x00008940


	//   ....[34]....
        /*0568*/ 	.word	0x00008960


	//   ....[35]....
        /*056c*/ 	.word	0x00008980


	//   ....[36]....
        /*0570*/ 	.word	0x00008990


	//   ....[37]....
        /*0574*/ 	.word	0x00008a80


	//   ....[38]....
        /*0578*/ 	.word	0x00008ab0


	//   ....[39]....
        /*057c*/ 	.word	0x00008ad0


	//   ....[40]....
        /*0580*/ 	.word	0x00008be0


	//   ....[41]....
        /*0584*/ 	.word	0x00008f50


	//   ....[42]....
        /*0588*/ 	.word	0x00008f70


	//   ....[43]....
        /*058c*/ 	.word	0x00009050


	//   ....[44]....
        /*0590*/ 	.word	0x00009090


	//   ....[45]....
        /*0594*/ 	.word	0x00009390


	//   ....[46]....
        /*0598*/ 	.word	0x000093b0


	//   ....[47]....
        /*059c*/ 	.word	0x000093c0


	//   ....[48]....
        /*05a0*/ 	.word	0x000093d0


	//   ....[49]....
        /*05a4*/ 	.word	0x0000be20


	//   ....[50]....
        /*05a8*/ 	.word	0x0000be40


	//   ....[51]....
        /*05ac*/ 	.word	0x0000be60


	//   ....[52]....
        /*05b0*/ 	.word	0x0000be70


	//   ....[53]....
        /*05b4*/ 	.word	0x0000ecc0


	//   ....[54]....
        /*05b8*/ 	.word	0x0000ece0


	//   ....[55]....
        /*05bc*/ 	.word	0x0000ed90


	//   ....[56]....
        /*05c0*/ 	.word	0x0000edf0


	//   ....[57]....
        /*05c4*/ 	.word	0x00010270


	//   ....[58]....
        /*05c8*/ 	.word	0x000102d0


	//   ....[59]....
        /*05cc*/ 	.word	0x000102e0


	//   ....[60]....
        /*05d0*/ 	.word	0x00010310


	//   ....[61]....
        /*05d4*/ 	.word	0x00011600


	//   ....[62]....
        /*05d8*/ 	.word	0x00011620


	//   ....[63]....
        /*05dc*/ 	.word	0x00011710


	//   ....[64]....
        /*05e0*/ 	.word	0x00011730


	//   ....[65]....
        /*05e4*/ 	.word	0x00011bc0


	//   ....[66]....
        /*05e8*/ 	.word	0x00011be0


	//   ....[67]....
        /*05ec*/ 	.word	0x00011ce0


	//   ....[68]....
        /*05f0*/ 	.word	0x00011d20


	//   ....[69]....
        /*05f4*/ 	.word	0x00012e80


	//   ....[70]....
        /*05f8*/ 	.word	0x00012eb0


	//   ....[71]....
        /*05fc*/ 	.word	0x00013170


	//   ....[72]....
        /*0600*/ 	.word	0x000132a0


	//   ....[73]....
        /*0604*/ 	.word	0x00014850


	//   ....[74]....
        /*0608*/ 	.word	0x00014870


	//   ....[75]....
        /*060c*/ 	.word	0x00014980


	//   ....[76]....
        /*0610*/ 	.word	0x000149b0


	//   ....[77]....
        /*0614*/ 	.word	0x00014bd0


	//   ....[78]....
        /*0618*/ 	.word	0x00014c00


	//   ....[79]....
        /*061c*/ 	.word	0x00014c10


	//   ....[80]....
        /*0620*/ 	.word	0x00014c40


	//   ....[81]....
        /*0624*/ 	.word	0x00016130


	//   ....[82]....
        /*0628*/ 	.word	0x00016140


	//   ....[83]....
        /*062c*/ 	.word	0x00016160


	//   ....[84]....
        /*0630*/ 	.word	0x00016180


	//   ....[85]....
        /*0634*/ 	.word	0x00016500


	//   ....[86]....
        /*0638*/ 	.word	0x00016520


	//   ....[87]....
        /*063c*/ 	.word	0x00016640


	//   ....[88]....
        /*0640*/ 	.word	0x00016650


	//   ....[89]....
        /*0644*/ 	.word	0x00016780


	//   ....[90]....
        /*0648*/ 	.word	0x000167a0


	//   ....[91]....
        /*064c*/ 	.word	0x000168d0


	//   ....[92]....
        /*0650*/ 	.word	0x000168e0


	//   ....[93]....
        /*0654*/ 	.word	0x00016c00


	//   ....[94]....
        /*0658*/ 	.word	0x00016c20


	//   ....[95]....
        /*065c*/ 	.word	0x00017690


	//   ....[96]....
        /*0660*/ 	.word	0x000176a0


	//   ....[97]....
        /*0664*/ 	.word	0x00018890


	//   ....[98]....
        /*0668*/ 	.word	0x000188b0


	//   ....[99]....
        /*066c*/ 	.word	0x000189e0


	//   ....[100]....
        /*0670*/ 	.word	0x000189f0


	//   ....[101]....
        /*0674*/ 	.word	0x00018b20


	//   ....[102]....
        /*0678*/ 	.word	0x00018b40


	//   ....[103]....
        /*067c*/ 	.word	0x00018c70


	//   ....[104]....
        /*0680*/ 	.word	0x00018c80


	//   ....[105]....
        /*0684*/ 	.word	0x00018e40


	//   ....[106]....
        /*0688*/ 	.word	0x00018e60


	//   ....[107]....
        /*068c*/ 	.word	0x00018f80


	//   ....[108]....
        /*0690*/ 	.word	0x00018fc0


	//   ....[109]....
        /*0694*/ 	.word	0x00018ff0


	//   ....[110]....
        /*0698*/ 	.word	0x00019020


	//   ....[111]....
        /*069c*/ 	.word	0x00019050


	//   ....[112]....
        /*06a0*/ 	.word	0x00019080


	//   ....[113]....
        /*06a4*/ 	.word	0x000191e0


	//   ....[114]....
        /*06a8*/ 	.word	0x00019220


	//   ....[115]....
        /*06ac*/ 	.word	0x00019250


	//   ....[116]....
        /*06b0*/ 	.word	0x00019280


	//   ....[117]....
        /*06b4*/ 	.word	0x000192b0


	//   ....[118]....
        /*06b8*/ 	.word	0x000192e0


	//   ....[119]....
        /*06bc*/ 	.word	0x00019370


	//   ....[120]....
        /*06c0*/ 	.word	0x000193a0


	//   ....[121]....
        /*06c4*/ 	.word	0x000193b0


	//   ....[122]....
        /*06c8*/ 	.word	0x00019410


	//   ....[123]....
        /*06cc*/ 	.word	0x00019950


	//   ....[124]....
        /*06d0*/ 	.word	0x000199b0


	//   ....[125]....
        /*06d4*/ 	.word	0x00019a00


	//   ....[126]....
        /*06d8*/ 	.word	0x00019a50


	//   ....[127]....
        /*06dc*/ 	.word	0x00019aa0


	//   ....[128]....
        /*06e0*/ 	.word	0x00019b10


	//   ....[129]....
        /*06e4*/ 	.word	0x00019b60


	//   ....[130]....
        /*06e8*/ 	.word	0x00019bc0


	//   ....[131]....
        /*06ec*/ 	.word	0x00019c30


	//   ....[132]....
        /*06f0*/ 	.word	0x00019c90


	//   ....[133]....
        /*06f4*/ 	.word	0x00019d00


	//   ....[134]....
        /*06f8*/ 	.word	0x00019d70


	//   ....[135]....
        /*06fc*/ 	.word	0x00019de0


	//   ....[136]....
        /*0700*/ 	.word	0x00019e40


	//   ....[137]....
        /*0704*/ 	.word	0x00019eb0


	//   ....[138]....
        /*0708*/ 	.word	0x00019f20


	//   ....[139]....
        /*070c*/ 	.word	0x00019f90


	//   ....[140]....
        /*0710*/ 	.word	0x00019ff0


	//   ....[141]....
        /*0714*/ 	.word	0x0001a060


	//   ....[142]....
        /*0718*/ 	.word	0x0001a0d0


	//   ....[143]....
        /*071c*/ 	.word	0x0001a240


	//   ....[144]....
        /*0720*/ 	.word	0x0001a2a0


	//   ....[145]....
        /*0724*/ 	.word	0x0001a310


	//   ....[146]....
        /*0728*/ 	.word	0x0001a380


	//   ....[147]....
        /*072c*/ 	.word	0x0001a3f0


	//   ....[148]....
        /*0730*/ 	.word	0x0001a450


	//   ....[149]....
        /*0734*/ 	.word	0x0001a4c0


	//   ....[150]....
        /*0738*/ 	.word	0x0001a530


	//   ....[151]....
        /*073c*/ 	.word	0x0001a5a0


	//   ....[152]....
        /*0740*/ 	.word	0x0001a600


	//   ....[153]....
        /*0744*/ 	.word	0x0001a670


	//   ....[154]....
        /*0748*/ 	.word	0x0001a6e0


	//   ....[155]....
        /*074c*/ 	.word	0x0001a850


	//   ....[156]....
        /*0750*/ 	.word	0x0001a8b0


	//   ....[157]....
        /*0754*/ 	.word	0x0001a920


	//   ....[158]....
        /*0758*/ 	.word	0x0001a990


	//   ....[159]....
        /*075c*/ 	.word	0x0001ab00


	//   ....[160]....
        /*0760*/ 	.word	0x0001ab60


	//   ....[161]....
        /*0764*/ 	.word	0x0001abd0


	//   ....[162]....
        /*0768*/ 	.word	0x0001ac40


	//   ....[163]....
        /*076c*/ 	.word	0x0001adc0


	//   ....[164]....
        /*0770*/ 	.word	0x0001ae20


	//   ....[165]....
        /*0774*/ 	.word	0x0001ae70


	//   ....[166]....
        /*0778*/ 	.word	0x0001aee0


	//   ....[167]....
        /*077c*/ 	.word	0x0001af50


	//   ....[168]....
        /*0780*/ 	.word	0x0001b0d0


	//   ....[169]....
        /*0784*/ 	.word	0x0001b130


	//   ....[170]....
        /*0788*/ 	.word	0x0001b190


	//   ....[171]....
        /*078c*/ 	.word	0x0001b1f0


	//   ....[172]....
        /*0790*/ 	.word	0x0001b240


	//   ....[173]....
        /*0794*/ 	.word	0x0001b280


	//   ....[174]....
        /*0798*/ 	.word	0x0001b2f0


	//   ....[175]....
        /*079c*/ 	.word	0x0001b360


	//   ....[176]....
        /*07a0*/ 	.word	0x0001b3d0


	//   ....[177]....
        /*07a4*/ 	.word	0x0001b430


	//   ....[178]....
        /*07a8*/ 	.word	0x0001b4a0


	//   ....[179]....
        /*07ac*/ 	.word	0x0001b510


	//   ....[180]....
        /*07b0*/ 	.word	0x0001b580


	//   ....[181]....
        /*07b4*/ 	.word	0x0001b5e0


	//   ....[182]....
        /*07b8*/ 	.word	0x0001b650


	//   ....[183]....
        /*07bc*/ 	.word	0x0001b6c0


	//   ....[184]....
        /*07c0*/ 	.word	0x0001b730


	//   ....[185]....
        /*07c4*/ 	.word	0x0001b790


	//   ....[186]....
        /*07c8*/ 	.word	0x0001b800


	//   ....[187]....
        /*07cc*/ 	.word	0x0001b870


	//   ....[188]....
        /*07d0*/ 	.word	0x0001b8e0


	//   ....[189]....
        /*07d4*/ 	.word	0x0001b940


	//   ....[190]....
        /*07d8*/ 	.word	0x0001b9b0


	//   ....[191]....
        /*07dc*/ 	.word	0x0001ba20


	//   ....[192]....
        /*07e0*/ 	.word	0x0001ba90


	//   ....[193]....
        /*07e4*/ 	.word	0x0001baf0


	//   ....[194]....
        /*07e8*/ 	.word	0x0001bb60


	//   ....[195]....
        /*07ec*/ 	.word	0x0001bbd0


	//   ....[196]....
        /*07f0*/ 	.word	0x0001bc20


	//   ....[197]....
        /*07f4*/ 	.word	0x0001bc60


	//   ....[198]....
        /*07f8*/ 	.word	0x0001bcb0


	//   ....[199]....
        /*07fc*/ 	.word	0x0001bd00


	//   ....[200]....
        /*0800*/ 	.word	0x0001bd50


	//   ....[201]....
        /*0804*/ 	.word	0x0001bdc0


	//   ....[202]....
        /*0808*/ 	.word	0x0001be10


	//   ....[203]....
        /*080c*/ 	.word	0x0001be60


	//   ....[204]....
        /*0810*/ 	.word	0x0001beb0


	//   ....[205]....
        /*0814*/ 	.word	0x0001bf00


	//   ....[206]....
        /*0818*/ 	.word	0x0001bf50


	//   ....[207]....
        /*081c*/ 	.word	0x0001bfc0


	//   ....[208]....
        /*0820*/ 	.word	0x0001c010


	//   ....[209]....
        /*0824*/ 	.word	0x0001c070


	//   ....[210]....
        /*0828*/ 	.word	0x0001c0d0


	//   ....[211]....
        /*082c*/ 	.word	0x0001c140


	//----- nvinfo : EIATTR_EXIT_INSTR_OFFSETS
	.align		4
.L_664:
        /*0830*/ 	.byte	0x04, 0x1c
        /*0832*/ 	.short	(.L_666 - .L_665)


	//   ....[0]....
.L_665:
        /*0834*/ 	.word	0x00000b40


	//   ....[1]....
        /*0838*/ 	.word	0x00019910


	//----- nvinfo : EIATTR_MAX_THREADS
	.align		4
.L_666:
        /*083c*/ 	.byte	0x04, 0x05
        /*083e*/ 	.short	(.L_668 - .L_667)
.L_667:
        /*0840*/ 	.word	0x00000100
        /*0844*/ 	.word	0x00000001
        /*0848*/ 	.word	0x00000001


	//----- nvinfo : EIATTR_CRS_STACK_SIZE
	.align		4
.L_668:
        /*084c*/ 	.byte	0x04, 0x1e
        /*084e*/ 	.short	(.L_670 - .L_669)
.L_669:
        /*0850*/ 	.word	0x00000000
.L_670:


//--------------------- .nv.info._ZN7cutlass13device_kernelIN5flash19enable_sm80_to_sm89INS1_16FlashAttnFwdSm80INS1_25CollectiveMainloopFwdSm80ILi8ELi2ELb0EN4cute5tupleIJNS5_1CILi128EEENS7_ILi64EEENS7_ILi192EEEEEELi192ENS_10bfloat16_tEfNS_4arch4Sm80ELb0ELb1ELb1ELb0ELb1ELb0ELb1ELb1EEENS1_21CollectiveEpilogueFwdINS6_IJS8_SA_S9_EEENS6_IJNS7_ILi1EEESI_SI_EEESC_SE_Li256ELb0ELb1ELb1ELb0EEENS1_19SingleTileSchedulerILb0ELb1ELb1ELi128EEEEEEEEEvNT_6ParamsE --------------------------
	.section	.nv.info._ZN7cutlass13device_kernelIN5flash19enable_sm80_to_sm89INS1_16FlashAttnFwdSm80INS1_25CollectiveMainloopFwdSm80ILi8ELi2ELb0EN4cute5tupleIJNS5_1CILi128EEENS7_ILi64EEENS7_ILi192EEEEEELi192ENS_10bfloat16_tEfNS_4arch4Sm80ELb0ELb1ELb1ELb0ELb1ELb0ELb1ELb1EEENS1_21CollectiveEpilogueFwdINS6_IJS8_SA_S9_EEENS6_IJNS7_ILi1EEESI_SI_EEESC_SE_Li256ELb0ELb1ELb1ELb0EEENS1_19SingleTileSchedulerILb0ELb1ELb1ELi128EEEEEEEEEvNT_6ParamsE,"",@"SHT_CUDA_INFO"
	.sectionflags	@""
	.align	4


	//----- nvinfo : EIATTR_CUDA_API_VERSION
	.align		4
        /*0000*/ 	.byte	0x04, 0x37
        /*0002*/ 	.short	(.L_672 - .L_671)
.L_671:
        /*0004*/ 	.word	0x00000082


	//----- nvinfo : EIATTR_SW2861232_WAR
	.align		4
.L_672:
        /*0008*/ 	.byte	0x01, 0x35
	.zero		2


	//----- nvinfo : EIATTR_PARAM_CBANK
	.align		4
        /*000c*/ 	.byte	0x04, 0x0a
        /*000e*/ 	.short	(.L_674 - .L_673)
	.align		4
.L_673:
        /*0010*/ 	.word	index@(.nv.constant0._ZN7cutlass13device_kernelIN5flash19enable_sm80_to_sm89INS1_16FlashAttnFwdSm80INS1_25CollectiveMainloopFwdSm80ILi8ELi2ELb0EN4cute5tupleIJNS5_1CILi128EEENS7_ILi64EEENS7_ILi192EEEEEELi192ENS_10bfloat16_tEfNS_4arch4Sm80ELb0ELb1ELb1ELb0ELb1ELb0ELb1ELb1EEENS1_21CollectiveEpilogueFwdINS6_IJS8_SA_S9_EEENS6_IJNS7_ILi1EEESI_SI_EEESC_SE_Li256ELb0ELb1ELb1ELb0EEENS1_19SingleTileSchedulerILb0ELb1ELb1ELi128EEEEEEEEEvNT_6ParamsE)
        /*0014*/ 	.short	0x0160
        /*0016*/ 	.short	0x0418


	//----- nvinfo : EIATTR_CBANK_PARAM_SIZE
	.align		4
.L_674:
        /*0018*/ 	.byte	0x03, 0x19
        /*001a*/ 	.short	0x0418


	//----- nvinfo : EIATTR_KPARAM_INFO
	.align		4
        /*001c*/ 	.byte	0x04, 0x17
        /*001e*/ 	.short	(.L_676 - .L_675)
.L_675:
        /*0020*/ 	.word	0x00000000
        /*0024*/ 	.short	0x0000
        /*0026*/ 	.short	0x0000
        /*0028*/ 	.byte	0x00, 0xf0, 0x61, 0x10


	//----- nvinfo : EIATTR_MAXREG_COUNT
	.align		4
.L_676:
        /*002c*/ 	.byte	0x03, 0x1b
        /*002e*/ 	.short	0x00ff


	//----- nvinfo : EIATTR_NUM_BARRIERS
	.align		4
        /*0030*/ 	.byte	0x02, 0x4c
        /*0032*/ 	.byte	0x02
	.zero		1


	//----- nvinfo : EIATTR_MERCURY_ISA_VERSION
	.align		4
        /*0034*/ 	.byte	0x03, 0x5f
        /*0036*/ 	.short	0x0000


	//----- nvinfo : EIATTR_COOP_GROUP_MASK_REGIDS
	.align		4
        /*0038*/ 	.byte	0x04, 0x29
        /*003a*/ 	.short	(.L_678 - .L_677)


	//   ....[0]....
.L_677:
        /*003c*/ 	.word	0xffffffff


	//   ....[1]....
        /*0040*/ 	.word	0xffffffff


	//   ....[2]....
        /*0044*/ 	.word	0xffffffff


	//   ....[3]....
        /*0048*/ 	.word	0xffffffff


	//   ....[4]....
        /*004c*/ 	.word	0xffffffff


	//   ....[5]....
        /*0050*/ 	.word	0xffffffff


	//   ....[6]....
        /*0054*/ 	.word	0xffffffff


	//   ....[7]....
        /*0058*/ 	.word	0xffffffff


	//   ....[8]....
        /*005c*/ 	.word	0xffffffff


	//   ....[9]....
        /*0060*/ 	.word	0xffffffff


	//   ....[10]....
        /*0064*/ 	.word	0xffffffff


	//   ....[11]....
        /*0068*/ 	.word	0xffffffff


	//   ....[12]....
        /*006c*/ 	.word	0xffffffff


	//   ....[13]....
        /*0070*/ 	.word	0xffffffff


	//   ....[14]....
        /*0074*/ 	.word	0xffffffff


	//   ....[15]....
        /*0078*/ 	.word	0xffffffff


	//   ....[16]....
        /*007c*/ 	.word	0xffffffff


	//   ....[17]....
        /*0080*/ 	.word	0xffffffff


	//   ....[18]....
        /*0084*/ 	.word	0xffffffff


	//   ....[19]....
        /*0088*/ 	.word	0xffffffff


	//   ....[20]....
        /*008c*/ 	.word	0xffffffff


	//   ....[21]....
        /*0090*/ 	.word	0xffffffff


	//   ....[22]....
        /*0094*/ 	.word	0xffffffff


	//   ....[23]....
        /*0098*/ 	.word	0xffffffff


	//   ....[24]....
        /*009c*/ 	.word	0xffffffff


	//   ....[25]....
        /*00a0*/ 	.word	0xffffffff


	//   ....[26]....
        /*00a4*/ 	.word	0xffffffff


	//   ....[27]....
        /*00a8*/ 	.word	0xffffffff


	//   ....[28]....
        /*00ac*/ 	.word	0xffffffff


	//   ....[29]....
        /*00b0*/ 	.word	0xffffffff


	//   ....[30]....
        /*00b4*/ 	.word	0xffffffff


	//   ....[31]....
        /*00b8*/ 	.word	0xffffffff


	//   ....[32]....
        /*00bc*/ 	.word	0xffffffff


	//   ....[33]....
        /*00c0*/ 	.word	0xffffffff


	//   ....[34]....
        /*00c4*/ 	.word	0xffffffff


	//   ....[35]....
        /*00c8*/ 	.word	0xffffffff


	//   ....[36]....
        /*00cc*/ 	.word	0xffffffff


	//   ....[37]....
        /*00d0*/ 	.word	0xffffffff


	//   ....[38]....
        /*00d4*/ 	.word	0xffffffff


	//   ....[39]....
        /*00d8*/ 	.word	0xffffffff


	//   ....[40]....
        /*00dc*/ 	.word	0xffffffff


	//   ....[41]....
        /*00e0*/ 	.word	0xffffffff


	//   ....[42]....
        /*00e4*/ 	.word	0xffffffff


	//   ....[43]....
        /*00e8*/ 	.word	0xffffffff


	//   ....[44]....
        /*00ec*/ 	.word	0xffffffff


	//   ....[45]....
        /*00f0*/ 	.word	0xffffffff


	//   ....[46]....
        /*00f4*/ 	.word	0xffffffff


	//   ....[47]....
        /*00f8*/ 	.word	0xffffffff


	//   ....[48]....
        /*00fc*/ 	.word	0xffffffff


	//   ....[49]....
        /*0100*/ 	.word	0xffffffff


	//   ....[50]....
        /*0104*/ 	.word	0xffffffff


	//   ....[51]....
        /*0108*/ 	.word	0xffffffff


	//   ....[52]....
        /*010c*/ 	.word	0xffffffff


	//   ....[53]....
        /*0110*/ 	.word	0xffffffff


	//   ....[54]....
        /*0114*/ 	.word	0xffffffff


	//   ....[55]....
        /*0118*/ 	.word	0xffffffff


	//   ....[56]....
        /*011c*/ 	.word	0xffffffff


	//   ....[57]....
        /*0120*/ 	.word	0xffffffff


	//   ....[58]....
        /*0124*/ 	.word	0xffffffff


	//   ....[59]....
        /*0128*/ 	.word	0xffffffff


	//   ....[60]....
        /*012c*/ 	.word	0xffffffff


	//   ....[61]....
        /*0130*/ 	.word	0xffffffff


	//   ....[62]....
        /*0134*/ 	.word	0xffffffff


	//   ....[63]....
        /*0138*/ 	.word	0xffffffff


	//   ....[64]....
        /*013c*/ 	.word	0xffffffff


	//   ....[65]....
        /*0140*/ 	.word	0xffffffff


	//   ....[66]....
        /*0144*/ 	.word	0xffffffff


	//   ....[67]....
        /*0148*/ 	.word	0xffffffff


	//   ....[68]....
        /*014c*/ 	.word	0xffffffff


	//   ....[69]....
        /*0150*/ 	.word	0xffffffff


	//   ....[70]....
        /*0154*/ 	.word	0xffffffff


	//   ....[71]....
        /*0158*/ 	.word	0xffffffff


	//   ....[72]....
        /*015c*/ 	.word	0xffffffff


	//   ....[73]....
        /*0160*/ 	.word	0xffffffff


	//   ....[74]....
        /*0164*/ 	.word	0xffffffff


	//   ....[75]....
        /*0168*/ 	.word	0xffffffff


	//   ....[76]....
        /*016c*/ 	.word	0xffffffff


	//   ....[77]....
        /*0170*/ 	.word	0xffffffff


	//   ....[78]....
        /*0174*/ 	.word	0xffffffff


	//   ....[79]....
        /*0178*/ 	.word	0xffffffff


	//   ....[80]....
        /*017c*/ 	.word	0xffffffff


	//   ....[81]....
        /*0180*/ 	.word	0xffffffff


	//   ....[82]....
        /*0184*/ 	.word	0xffffffff


	//   ....[83]....
        /*0188*/ 	.word	0xffffffff


	//   ....[84]....
        /*018c*/ 	.word	0xffffffff


	//   ....[85]....
        /*0190*/ 	.word	0xffffffff


	//   ....[86]....
        /*0194*/ 	.word	0xffffffff


	//----- nvinfo : EIATTR_COOP_GROUP_INSTR_OFFSETS
	.align		4
.L_678:
        /*0198*/ 	.byte	0x04, 0x28
        /*019a*/ 	.short	(.L_680 - .L_679)


	//   ....[0]....
.L_679:
        /*019c*/ 	.word	0x00000050


	//   ....[1]....
        /*01a0*/ 	.word	0x000012e0


	//   ....[2]....
        /*01a4*/ 	.word	0x00001310


	//   ....[3]....
        /*01a8*/ 	.word	0x00001540


	//   ....[4]....
        /*01ac*/ 	.word	0x00001570


	//   ....[5]....
        /*01b0*/ 	.word	0x00001690


	//   ....[6]....
        /*01b4*/ 	.word	0x000016c0


	//   ....[7]....
        /*01b8*/ 	.word	0x000017d0


	//   ....[8]....
        /*01bc*/ 	.word	0x00001810


	//   ....[9]....
        /*01c0*/ 	.word	0x00001d70


	//   ....[10]....
        /*01c4*/ 	.word	0x00001d90


	//   ....[11]....
        /*01c8*/ 	.word	0x00001db0


	//   ....[12]....
        /*01cc*/ 	.word	0x00001dd0


	//   ....[13]....
        /*01d0*/ 	.word	0x00001e90


	//   ....[14]....
        /*01d4*/ 	.word	0x00001eb0


	//   ....[15]....
        /*01d8*/ 	.word	0x00001ed0


	//   ....[16]....
        /*01dc*/ 	.word	0x00001ef0


	//   ....[17]....
        /*01e0*/ 	.word	0x000023e0


	//   ....[18]....
        /*01e4*/ 	.word	0x00002410


	//   ....[19]....
        /*01e8*/ 	.word	0x00002430


	//   ....[20]....
        /*01ec*/ 	.word	0x00002440


	//   ....[21]....
        /*01f0*/ 	.word	0x00002a00


	//   ....[22]....
        /*01f4*/ 	.word	0x00002a30


	//   ....[23]....
        /*01f8*/ 	.word	0x00002a50


	//   ....[24]....
        /*01fc*/ 	.word	0x00002ab0


	//   ....[25]....
        /*0200*/ 	.word	0x00003880


	//   ....[26]....
        /*0204*/ 	.word	0x00003ba0


	//   ....[27]....
        /*0208*/ 	.word	0x00004770


	//   ....[28]....
        /*020c*/ 	.word	0x000048b0


	//   ....[29]....
        /*0210*/ 	.word	0x000048d0


	//   ....[30]....
        /*0214*/ 	.word	0x00004940


	//   ....[31]....
        /*0218*/ 	.word	0x00005b10


	//   ....[32]....
        /*021c*/ 	.word	0x00005b40


	//   ....[33]....
        /*0220*/ 	.word	0x00005b60


	//   ....[34]....
        /*0224*/ 	.word	0x00005b70


	//   ....[35]....
        /*0228*/ 	.word	0x00006280


	//   ....[36]....
        /*022c*/ 	.word	0x000062a0


	//   ....[37]....
        /*0230*/ 	.word	0x000062b0


	//   ....[38]....
        /*0234*/ 	.word	0x000062c0


	//   ....[39]....
        /*0238*/ 	.word	0x00007020


	//   ....[40]....
        /*023c*/ 	.word	0x000074a0


	//   ....[41]....
        /*0240*/ 	.word	0x00007dc0


	//   ....[42]....
        /*0244*/ 	.word	0x00007ef0


	//   ....[43]....
        /*0248*/ 	.word	0x00007f10


	//   ....[44]....
        /*024c*/ 	.word	0x00007fb0


	//   ....[45]....
        /*0250*/ 	.word	0x00009880


	//   ....[46]....
        /*0254*/ 	.word	0x000098b0


	//   ....[47]....
        /*0258*/ 	.word	0x000098c0


	//   ....[48]....
        /*025c*/ 	.word	0x000098d0


	//   ....[49]....
        /*0260*/ 	.word	0x0000a050


	//   ....[50]....
        /*0264*/ 	.word	0x0000a070


	//   ....[51]....
        /*0268*/ 	.word	0x0000a080


	//   ....[52]....
        /*026c*/ 	.word	0x0000a090


	//   ....[53]....
        /*0270*/ 	.word	0x0000b1f0


	//   ....[54]....
        /*0274*/ 	.word	0x0000b220


	//   ....[55]....
        /*0278*/ 	.word	0x0000b240


	//   ....[56]....
        /*027c*/ 	.word	0x0000b280


	//   ....[57]....
        /*0280*/ 	.word	0x0000cb50


	//   ....[58]....
        /*0284*/ 	.word	0x0000cb80


	//   ....[59]....
        /*0288*/ 	.word	0x0000cb90


	//   ....[60]....
        /*028c*/ 	.word	0x0000cba0


	//   ....[61]....
        /*0290*/ 	.word	0x0000d0a0


	//   ....[62]....
        /*0294*/ 	.word	0x0000d0d0


	//   ....[63]....
        /*0298*/ 	.word	0x0000d0f0


	//   ....[64]....
        /*029c*/ 	.word	0x0000d100


	//   ....[65]....
        /*02a0*/ 	.word	0x0000ded0


	//   ....[66]....
        /*02a4*/ 	.word	0x0000e280


	//   ....[67]....
        /*02a8*/ 	.word	0x0000ebc0


	//   ....[68]....
        /*02ac*/ 	.word	0x0000ecd0


	//   ....[69]....
        /*02b0*/ 	.word	0x0000ece0


	//   ....[70]....
        /*02b4*/ 	.word	0x0000ed50


	//   ....[71]....
        /*02b8*/ 	.word	0x00010630


	//   ....[72]....
        /*02bc*/ 	.word	0x00010660


	//   ....[73]....
        /*02c0*/ 	.word	0x00010680


	//   ....[74]....
        /*02c4*/ 	.word	0x00010690


	//   ....[75]....
        /*02c8*/ 	.word	0x00010860


	//   ....[76]....
        /*02cc*/ 	.word	0x00010890


	//   ....[77]....
        /*02d0*/ 	.word	0x000108d0


	//   ....[78]....
        /*02d4*/ 	.word	0x000108e0


	//   ....[79]....
        /*02d8*/ 	.word	0x000115f0


	//   ....[80]....
        /*02dc*/ 	.word	0x00011630


	//   ....[81]....
        /*02e0*/ 	.word	0x00011660


	//   ....[82]....
        /*02e4*/ 	.word	0x000116a0


	//   ....[83]....
        /*02e8*/ 	.word	0x00011710


	//   ....[84]....
        /*02ec*/ 	.word	0x00011770


	//   ....[85]....
        /*02f0*/ 	.word	0x00012080


	//   ....[86]....
        /*02f4*/ 	.word	0x00012090


	//----- nvinfo : EIATTR_EXIT_INSTR_OFFSETS
	.align		4
.L_680:
        /*02f8*/ 	.byte	0x04, 0x1c
        /*02fa*/ 	.short	(.L_682 - .L_681)


	//   ....[0]....
.L_681:
        /*02fc*/ 	.word	0x000001b0


	//   ....[1]....
        /*0300*/ 	.word	0x000120a0


	//   ....[2]....
        /*0304*/ 	.word	0x00012940


	//   ....[3]....
        /*0308*/ 	.word	0x00012990


	//   ....[4]....
        /*030c*/ 	.word	0x000129c0


	//   ....[5]....
        /*0310*/ 	.word	0x00012a20


	//   ....[6]....
        /*0314*/ 	.word	0x00012cb0


	//----- nvinfo : EIATTR_CTAIDZ_USED
	.align		4
.L_682:
        /*0318*/ 	.byte	0x01, 0x04
	.zero		2


	//----- nvinfo : EIATTR_MAX_THREADS
	.align		4
        /*031c*/ 	.byte	0x04, 0x05
        /*031e*/ 	.short	(.L_684 - .L_683)
.L_683:
        /*0320*/ 	.word	0x00000100
        /*0324*/ 	.word	0x00000001
        /*0328*/ 	.word	0x00000001


	//----- nvinfo : EIATTR_CRS_STACK_SIZE
	.align		4
.L_684:
        /*032c*/ 	.byte	0x04, 0x1e
        /*032e*/ 	.short	(.L_686 - .L_685)
.L_685:
        /*0330*/ 	.word	0x00000000
.L_686:


//--------------------- .nv.info._ZN7cutlass13device_kernelIN5flash19enable_sm80_to_sm89INS1_16FlashAttnFwdSm80INS1_25CollectiveMainloopFwdSm80ILi8ELi2ELb0EN4cute5tupleIJNS5_1CILi128EEENS7_ILi64EEENS7_ILi192EEEEEELi192ENS_10bfloat16_tEfNS_4arch4Sm80ELb0ELb1ELb1ELb1ELb1ELb0ELb1ELb1EEENS1_21CollectiveEpilogueFwdINS6_IJS8_SA_S9_EEENS6_IJNS7_ILi1EEESI_SI_EEESC_SE_Li256ELb1ELb1ELb1ELb0EEENS1_36VarlenDynamicPersistentTileSchedulerILi128ELi64ELi256ELi256ELb1ELb1ELb0ELb1ELb0ELb1EEEEEEEEEvNT_6ParamsE --------------------------
	.section	.nv.info._ZN7cutlass13device_kernelIN5flash19enable_sm80_to_sm89INS1_16FlashAttnFwdSm80INS1_25CollectiveMainloopFwdSm80ILi8ELi2ELb0EN4cute5tupleIJNS5_1CILi128EEENS7_ILi64EEENS7_ILi192EEEEEELi192ENS_10bfloat16_tEfNS_4arch4Sm80ELb0ELb1ELb1ELb1ELb1ELb0ELb1ELb1EEENS1_21CollectiveEpilogueFwdINS6_IJS8_SA_S9_EEENS6_IJNS7_ILi1EEESI_SI_EEESC_SE_Li256ELb1ELb1ELb1ELb0EEENS1_36VarlenDynamicPersistentTileSchedulerILi128ELi64ELi256ELi256ELb1ELb1ELb0ELb1ELb0ELb1EEEEEEEEEvNT_6ParamsE,"",@"SHT_CUDA_INFO"
	.sectionflags	@""
	.align	4


	//----- nvinfo : EIATTR_CUDA_API_VERSION
	.align		4
        /*0000*/ 	.byte	0x04, 0x37
        /*0002*/ 	.short	(.L_688 - .L_687)
.L_687:
        /*0004*/ 	.word	0x00000082


	//----- nvinfo : EIATTR_SW2861232_WAR
	.align		4
.L_688:
        /*0008*/ 	.byte	0x01, 0x35
	.zero		2


	//----- nvinfo : EIATTR_PARAM_CBANK
	.align		4
        /*000c*/ 	.byte	0x04, 0x0a
        /*000e*/ 	.short	(.L_690 - .L_689)
	.align		4
.L_689:
        /*0010*/ 	.word	index@(.nv.constant0._ZN7cutlass13device_kernelIN5flash19enable_sm80_to_sm89INS1_16FlashAttnFwdSm80INS1_25CollectiveMainloopFwdSm80ILi8ELi2ELb0EN4cute5tupleIJNS5_1CILi128EEENS7_ILi64EEENS7_ILi192EEEEEELi192ENS_10bfloat16_tEfNS_4arch4Sm80ELb0ELb1ELb1ELb1ELb1ELb0ELb1ELb1EEENS1_21CollectiveEpilogueFwdINS6_IJS8_SA_S9_EEENS6_IJNS7_ILi1EEESI_SI_EEESC_SE_Li256ELb1ELb1ELb1ELb0EEENS1_36VarlenDynamicPersistentTileSchedulerILi128ELi64ELi256ELi256ELb1ELb1ELb0ELb1ELb0ELb1EEEEEEEEEvNT_6ParamsE)
        /*0014*/ 	.short	0x0160
        /*0016*/ 	.short	0x0438


	//----- nvinfo : EIATTR_CBANK_PARAM_SIZE
	.align		4
.L_690:
        /*0018*/ 	.byte	0x03, 0x19
        /*001a*/ 	.short	0x0438


	//----- nvinfo : EIATTR_KPARAM_INFO
	.align		4
        /*001c*/ 	.byte	0x04, 0x17
        /*001e*/ 	.short	(.L_692 - .L_691)
.L_691:
        /*0020*/ 	.word	0x00000000
        /*0024*/ 	.short	0x0000
        /*0026*/ 	.short	0x0000
        /*0028*/ 	.byte	0x00, 0xf0, 0xe1, 0x10


	//----- nvinfo : EIATTR_MAXREG_COUNT
	.align		4
.L_692:
        /*002c*/ 	.byte	0x03, 0x1b
        /*002e*/ 	.short	0x00ff


	//----- nvinfo : EIATTR_NUM_BARRIERS
	.align		4
        /*0030*/ 	.byte	0x02, 0x4c
        /*0032*/ 	.byte	0x06
	.zero		1


	//----- nvinfo : EIATTR_ANNOTATIONS
	.align		4
        /*0034*/ 	.byte	0x04, 0x55
        /*0036*/ 	.short	(.L_694 - .L_693)


	//   ....[0]....
.L_693:
        /*0038*/ 	.word	0x00000001
        /*003c*/ 	.byte	0x70, 0x00, 0x00, 0x00, 0x01, 0x00, 0x00, 0x00, 0x40, 0x14, 0x00, 0x00, 0x01, 0x00, 0x00, 0x00
        /*004c*/ 	.byte	0xf0, 0x17, 0x00, 0x00, 0x01, 0x00, 0x00, 0x00, 0x20, 0x18, 0x00, 0x00, 0x01, 0x00, 0x00, 0x00
        /*005c*/ 	.byte	0xb0, 0x56, 0x00, 0x00, 0x01, 0x00, 0x00, 0x00, 0x00, 0x31, 0x01, 0x00, 0x01, 0x00, 0x00, 0x00
        /*006c*/ 	.byte	0x60, 0x38, 0x01, 0x00, 0x01, 0x00, 0x00, 0x00, 0x70, 0x64, 0x01, 0x00


	//----- nvinfo : EIATTR_MERCURY_ISA_VERSION
	.align		4
.L_694:
        /*0078*/ 	.byte	0x03, 0x5f
        /*007a*/ 	.short	0x0000


	//----- nvinfo : EIATTR_INT_WARP_WIDE_INSTR_OFFSETS
	.align		4
        /*007c*/ 	.byte	0x04, 0x31
        /*007e*/ 	.short	(.L_696 - .L_695)


	//   ....[0]....
.L_695:
        /*0080*/ 	.word	0x00012fe0


	//   ....[1]....
        /*0084*/ 	.word	0x00013060


	//----- nvinfo : EIATTR_COOP_GROUP_MASK_REGIDS
	.align		4
.L_696:
        /*0088*/ 	.byte	0x04, 0x29
        /*008a*/ 	.short	(.L_698 - .L_697)


	//   ....[0]....
.L_697:
        /*008c*/ 	.word	0xffffffff


	//   ....[1]....
        /*0090*/ 	.word	0xffffffff


	//   ....[2]....
        /*0094*/ 	.word	0xffffffff


	//   ....[3]....
        /*0098*/ 	.word	0xffffffff


	//   ....[4]....
        /*009c*/ 	.word	0xffffffff


	//   ....[5]....
        /*00a0*/ 	.word	0xffffffff


	//   ....[6]....
        /*00a4*/ 	.word	0xffffffff


	//   ....[7]....
        /*00a8*/ 	.word	0xffffffff


	//   ....[8]....
        /*00ac*/ 	.word	0xffffffff


	//   ....[9]....
        /*00b0*/ 	.word	0xffffffff


	//   ....[10]....
        /*00b4*/ 	.word	0xffffffff


	//   ....[11]....
        /*00b8*/ 	.word	0xffffffff


	//   ....[12]....
        /*00bc*/ 	.word	0xffffffff


	//   ....[13]....
        /*00c0*/ 	.word	0xffffffff


	//   ....[14]....
        /*00c4*/ 	.word	0xffffffff


	//   ....[15]....
        /*00c8*/ 	.word	0xffffffff


	//   ....[16]....
        /*00cc*/ 	.word	0xffffffff


	//   ....[17]....
        /*00d0*/ 	.word	0xffffffff


	//   ....[18]....
        /*00d4*/ 	.word	0xffffffff


	//   ....[19]....
        /*00d8*/ 	.word	0xffffffff


	//   ....[20]....
        /*00dc*/ 	.word	0xffffffff


	//   ....[21]....
        /*00e0*/ 	.word	0xffffffff


	//   ....[22]....
        /*00e4*/ 	.word	0xffffffff


	//   ....[23]....
        /*00e8*/ 	.word	0xffffffff


	//   ....[24]....
        /*00ec*/ 	.word	0xffffffff


	//   ....[25]....
        /*00f0*/ 	.word	0xffffffff


	//   ....[26]....
        /*00f4*/ 	.word	0xffffffff


	//   ....[27]....
        /*00f8*/ 	.word	0xffffffff


	//   ....[28]....
        /*00fc*/ 	.word	0xffffffff


	//   ....[29]....
        /*0100*/ 	.word	0xffffffff


	//   ....[30]....
        /*0104*/ 	.word	0xffffffff


	//   ....[31]....
        /*0108*/ 	.word	0xffffffff


	//   ....[32]....
        /*010c*/ 	.word	0xffffffff


	//   ....[33]....
        /*0110*/ 	.word	0xffffffff


	//   ....[34]....
        /*0114*/ 	.word	0xffffffff


	//   ....[35]....
        /*0118*/ 	.word	0xffffffff


	//   ....[36]....
        /*011c*/ 	.word	0xffffffff


	//   ....[37]....
        /*0120*/ 	.word	0xffffffff


	//   ....[38]....
        /*0124*/ 	.word	0xffffffff


	//   ....[39]....
        /*0128*/ 	.word	0xffffffff


	//   ....[40]....
        /*012c*/ 	.word	0xffffffff


	//   ....[41]....
        /*0130*/ 	.word	0xffffffff


	//   ....[42]....
        /*0134*/ 	.word	0xffffffff


	//   ....[43]....
        /*0138*/ 	.word	0xffffffff


	//   ....[44]....
        /*013c*/ 	.word	0xffffffff


	//   ....[45]....
        /*0140*/ 	.word	0xffffffff


	//   ....[46]....
        /*0144*/ 	.word	0xffffffff


	//   ....[47]....
        /*0148*/ 	.word	0xffffffff


	//   ....[48]....
        /*014c*/ 	.word	0xffffffff


	//   ....[49]....
        /*0150*/ 	.word	0xffffffff


	//   ....[50]....
        /*0154*/ 	.word	0xffffffff


	//   ....[51]....
        /*0158*/ 	.word	0xffffffff


	//   ....[52]....
        /*015c*/ 	.word	0xffffffff


	//   ....[53]....
        /*0160*/ 	.word	0xffffffff


	//   ....[54]....
        /*0164*/ 	.word	0xffffffff


	//   ....[55]....
        /*0168*/ 	.word	0xffffffff


	//   ....[56]....
        /*016c*/ 	.word	0xffffffff


	//   ....[57]....
        /*0170*/ 	.word	0xffffffff


	//   ....[58]....
        /*0174*/ 	.word	0xffffffff


	//   ....[59]....
        /*0178*/ 	.word	0xffffffff


	//   ....[60]....
        /*017c*/ 	.word	0xffffffff


	//   ....[61]....
        /*0180*/ 	.word	0xffffffff


	//   ....[62]....
        /*0184*/ 	.word	0xffffffff


	//   ....[63]....
        /*0188*/ 	.word	0xffffffff


	//   ....[64]....
        /*018c*/ 	.word	0xffffffff


	//   ....[65]....
        /*0190*/ 	.word	0xffffffff


	//   ....[66]....
        /*0194*/ 	.word	0xffffffff


	//   ....[67]....
        /*0198*/ 	.word	0xffffffff


	//   ....[68]....
        /*019c*/ 	.word	0xffffffff


	//   ....[69]....
        /*01a0*/ 	.word	0xffffffff


	//   ....[70]....
        /*01a4*/ 	.word	0xffffffff


	//   ....[71]....
        /*01a8*/ 	.word	0xffffffff


	//   ....[72]....
        /*01ac*/ 	.word	0xffffffff


	//   ....[73]....
        /*01b0*/ 	.word	0xffffffff


	//   ....[74]....
        /*01b4*/ 	.word	0xffffffff


	//   ....[75]....
        /*01b8*/ 	.word	0xffffffff


	//   ....[76]....
        /*01bc*/ 	.word	0xffffffff


	//   ....[77]....
        /*01c0*/ 	.word	0xffffffff


	//   ....[78]....
        /*01c4*/ 	.word	0xffffffff


	//   ....[79]....
        /*01c8*/ 	.word	0xffffffff


	//   ....[80]....
        /*01cc*/ 	.word	0xffffffff


	//   ....[81]....
        /*01d0*/ 	.word	0xffffffff


	//   ....[82]....
        /*01d4*/ 	.word	0xffffffff


	//   ....[83]....
        /*01d8*/ 	.word	0xffffffff


	//   ....[84]....
        /*01dc*/ 	.word	0xffffffff


	//   ....[85]....
        /*01e0*/ 	.word	0xffffffff


	//   ....[86]....
        /*01e4*/ 	.word	0xffffffff


	//   ....[87]....
        /*01e8*/ 	.word	0xffffffff


	//   ....[88]....
        /*01ec*/ 	.word	0xffffffff


	//   ....[89]....
        /*01f0*/ 	.word	0xffffffff


	//   ....[90]....
        /*01f4*/ 	.word	0xffffffff


	//   ....[91]....
        /*01f8*/ 	.word	0xffffffff


	//   ....[92]....
        /*01fc*/ 	.word	0xffffffff


	//   ....[93]....
        /*0200*/ 	.word	0xffffffff


	//   ....[94]....
        /*0204*/ 	.word	0xffffffff


	//   ....[95]....
        /*0208*/ 	.word	0xffffffff


	//   ....[96]....
        /*020c*/ 	.word	0xffffffff


	//   ....[97]....
        /*0210*/ 	.word	0xffffffff


	//   ....[98]....
        /*0214*/ 	.word	0xffffffff


	//   ....[99]....
        /*0218*/ 	.word	0xffffffff


	//   ....[100]....
        /*021c*/ 	.word	0xffffffff


	//   ....[101]....
        /*0220*/ 	.word	0xffffffff


	//   ....[102]....
        /*0224*/ 	.word	0xffffffff


	//   ....[103]....
        /*0228*/ 	.word	0xffffffff


	//   ....[104]....
        /*022c*/ 	.word	0xffffffff


	//   ....[105]....
        /*0230*/ 	.word	0xffffffff


	//   ....[106]....
        /*0234*/ 	.word	0xffffffff


	//   ....[107]....
        /*0238*/ 	.word	0xffffffff


	//   ....[108]....
        /*023c*/ 	.word	0xffffffff


	//   ....[109]....
        /*0240*/ 	.word	0xffffffff


	//   ....[110]....
        /*0244*/ 	.word	0xffffffff


	//   ....[111]....
        /*0248*/ 	.word	0xffffffff


	//   ....[112]....
        /*024c*/ 	.word	0xffffffff


	//   ....[113]....
        /*0250*/ 	.word	0xffffffff


	//   ....[114]....
        /*0254*/ 	.word	0xffffffff


	//   ....[115]....
        /*0258*/ 	.word	0xffffffff


	//   ....[116]....
        /*025c*/ 	.word	0xffffffff


	//   ....[117]....
        /*0260*/ 	.word	0xffffffff


	//   ....[118]....
        /*0264*/ 	.word	0xffffffff


	//   ....[119]....
        /*0268*/ 	.word	0xffffffff


	//   ....[120]....
        /*026c*/ 	.word	0xffffffff


	//   ....[121]....
        /*0270*/ 	.word	0xffffffff


	//   ....[122]....
        /*0274*/ 	.word	0xffffffff


	//   ....[123]....
        /*0278*/ 	.word	0xffffffff


	//   ....[124]....
        /*027c*/ 	.word	0xffffffff


	//   ....[125]....
        /*0280*/ 	.word	0xffffffff


	//   ....[126]....
        /*0284*/ 	.word	0xffffffff


	//   ....[127]....
        /*0288*/ 	.word	0xffffffff


	//   ....[128]....
        /*028c*/ 	.word	0xffffffff


	//   ....[129]....
        /*0290*/ 	.word	0xffffffff


	//   ....[130]....
        /*0294*/ 	.word	0xffffffff


	//   ....[131]....
        /*0298*/ 	.word	0xffffffff


	//   ....[132]....
        /*029c*/ 	.word	0xffffffff


	//   ....[133]....
        /*02a0*/ 	.word	0xffffffff


	//   ....[134]....
        /*02a4*/ 	.word	0xffffffff


	//   ....[135]....
        /*02a8*/ 	.word	0xffffffff


	//   ....[136]....
        /*02ac*/ 	.word	0xffffffff


	//   ....[137]....
        /*02b0*/ 	.word	0xffffffff


	//   ....[138]....
        /*02b4*/ 	.word	0xffffffff


	//   ....[139]....
        /*02b8*/ 	.word	0xffffffff


	//   ....[140]....
        /*02bc*/ 	.word	0xffffffff


	//   ....[141]....
        /*02c0*/ 	.word	0xffffffff


	//   ....[142]....
        /*02c4*/ 	.word	0xffffffff


	//   ....[143]....
        /*02c8*/ 	.word	0xffffffff


	//   ....[144]....
        /*02cc*/ 	.word	0xffffffff


	//   ....[145]....
        /*02d0*/ 	.word	0xffffffff


	//   ....[146]....
        /*02d4*/ 	.word	0xffffffff


	//   ....[147]....
        /*02d8*/ 	.word	0xffffffff


	//   ....[148]....
        /*02dc*/ 	.word	0xffffffff


	//   ....[149]....
        /*02e0*/ 	.word	0xffffffff


	//   ....[150]....
        /*02e4*/ 	.word	0xffffffff


	//   ....[151]....
        /*02e8*/ 	.word	0xffffffff


	//   ....[152]....
        /*02ec*/ 	.word	0xffffffff


	//   ....[153]....
        /*02f0*/ 	.word	0xffffffff


	//   ....[154]....
        /*02f4*/ 	.word	0xffffffff


	//   ....[155]....
        /*02f8*/ 	.word	0xffffffff


	//   ....[156]....
        /*02fc*/ 	.word	0xffffffff


	//   ....[157]....
        /*0300*/ 	.word	0xffffffff


	//   ....[158]....
        /*0304*/ 	.word	0xffffffff


	//   ....[159]....
        /*0308*/ 	.word	0xffffffff


	//   ....[160]....
        /*030c*/ 	.word	0xffffffff


	//   ....[161]....
        /*0310*/ 	.word	0xffffffff


	//   ....[162]....
        /*0314*/ 	.word	0xffffffff


	//   ....[163]....
        /*0318*/ 	.word	0xffffffff


	//   ....[164]....
        /*031c*/ 	.word	0xffffffff


	//   ....[165]....
        /*0320*/ 	.word	0xffffffff


	//   ....[166]....
        /*0324*/ 	.word	0xffffffff


	//   ....[167]....
        /*0328*/ 	.word	0xffffffff


	//   ....[168]....
        /*032c*/ 	.word	0xffffffff


	//   ....[169]....
        /*0330*/ 	.word	0xffffffff


	//   ....[170]....
        /*0334*/ 	.word	0xffffffff


	//   ....[171]....
        /*0338*/ 	.word	0xffffffff


	//   ....[172]....
        /*033c*/ 	.word	0xffffffff


	//   ....[173]....
        /*0340*/ 	.word	0xffffffff


	//   ....[174]....
        /*0344*/ 	.word	0xffffffff


	//   ....[175]....
        /*0348*/ 	.word	0xffffffff


	//   ....[176]....
        /*034c*/ 	.word	0xffffffff


	//   ....[177]....
        /*0350*/ 	.word	0xffffffff


	//   ....[178]....
        /*0354*/ 	.word	0xffffffff


	//   ....[179]....
        /*0358*/ 	.word	0xffffffff


	//   ....[180]....
        /*035c*/ 	.word	0xffffffff


	//   ....[181]....
        /*0360*/ 	.word	0xffffffff


	//   ....[182]....
        /*0364*/ 	.word	0xffffffff


	//   ....[183]....
        /*0368*/ 	.word	0xffffffff


	//   ....[184]....
        /*036c*/ 	.word	0xffffffff


	//   ....[185]....
        /*0370*/ 	.word	0xffffffff


	//   ....[186]....
        /*0374*/ 	.word	0xffffffff


	//   ....[187]....
        /*0378*/ 	.word	0xffffffff


	//   ....[188]....
        /*037c*/ 	.word	0xffffffff


	//   ....[189]....
        /*0380*/ 	.word	0xffffffff


	//   ....[190]....
        /*0384*/ 	.word	0xffffffff


	//   ....[191]....
        /*0388*/ 	.word	0xffffffff


	//   ....[192]....
        /*038c*/ 	.word	0xffffffff


	//   ....[193]....
        /*0390*/ 	.word	0xffffffff


	//   ....[194]....
        /*0394*/ 	.word	0xffffffff


	//   ....[195]....
        /*0398*/ 	.word	0xffffffff


	//   ....[196]....
        /*039c*/ 	.word	0xffffffff


	//   ....[197]....
        /*03a0*/ 	.word	0xffffffff


	//   ....[198]....
        /*03a4*/ 	.word	0xffffffff


	//   ....[199]....
        /*03a8*/ 	.word	0xffffffff


	//   ....[200]....
        /*03ac*/ 	.word	0xffffffff


	//   ....[201]....
        /*03b0*/ 	.word	0xffffffff


	//   ....[202]....
        /*03b4*/ 	.word	0xffffffff


	//   ....[203]....
        /*03b8*/ 	.word	0xffffffff


	//   ....[204]....
        /*03bc*/ 	.word	0xffffffff


	//   ....[205]....
        /*03c0*/ 	.word	0xffffffff


	//   ....[206]....
        /*03c4*/ 	.word	0xffffffff


	//   ....[207]....
        /*03c8*/ 	.word	0xffffffff


	//   ....[208]....
        /*03cc*/ 	.word	0xffffffff


	//   ....[209]....
        /*03d0*/ 	.word	0xffffffff


	//   ....[210]....
        /*03d4*/ 	.word	0xffffffff


	//   ....[211]....
        /*03d8*/ 	.word	0xffffffff


	//   ....[212]....
        /*03dc*/ 	.word	0xffffffff


	//   ....[213]....
        /*03e0*/ 	.word	0xffffffff


	//   ....[214]....
        /*03e4*/ 	.word	0xffffffff


	//   ....[215]....
        /*03e8*/ 	.word	0xffffffff


	//   ....[216]....
        /*03ec*/ 	.word	0xffffffff


	//   ....[217]....
        /*03f0*/ 	.word	0xffffffff


	//   ....[218]....
        /*03f4*/ 	.word	0xffffffff


	//   ....[219]....
        /*03f8*/ 	.word	0xffffffff


	//   ....[220]....
        /*03fc*/ 	.word	0xffffffff


	//   ....[221]....
        /*0400*/ 	.word	0xffffffff


	//   ....[222]....
        /*0404*/ 	.word	0xffffffff


	//   ....[223]....
        /*0408*/ 	.word	0xffffffff


	//   ....[224]....
        /*040c*/ 	.word	0xffffffff


	//   ....[225]....
        /*0410*/ 	.word	0xffffffff


	//   ....[226]....
        /*0414*/ 	.word	0xffffffff


	//   ....[227]....
        /*0418*/ 	.word	0xffffffff


	//   ....[228]....
        /*041c*/ 	.word	0xffffffff


	//   ....[229]....
        /*0420*/ 	.word	0xffffffff


	//   ....[230]....
        /*0424*/ 	.word	0xffffffff


	//   ....[231]....
        /*0428*/ 	.word	0xffffffff


	//   ....[232]....
        /*042c*/ 	.word	0xffffffff


	//   ....[233]....
        /*0430*/ 	.word	0xffffffff


	//----- nvinfo : EIATTR_COOP_GROUP_INSTR_OFFSETS
	.align		4
.L_698:
        /*0434*/ 	.byte	0x04, 0x28
        /*0436*/ 	.short	(.L_700 - .L_699)


	//   ....[0]....
.L_699:
        /*0438*/ 	.word	0x00000050


	//   ....[1]....
        /*043c*/ 	.word	0x000001e0


	//   ....[2]....
        /*0440*/ 	.word	0x00000210


	//   ....[3]....
        /*0444*/ 	.word	0x00000240


	//   ....[4]....
        /*0448*/ 	.word	0x00000270


	//   ....[5]....
        /*044c*/ 	.word	0x000002a0


	//   ....[6]....
        /*0450*/ 	.word	0x000002d0


	//   ....[7]....
        /*0454*/ 	.word	0x00000430


	//   ....[8]....
        /*0458*/ 	.word	0x00000470


	//   ....[9]....
        /*045c*/ 	.word	0x000004a0


	//   ....[10]....
        /*0460*/ 	.word	0x000004d0


	//   ....[11]....
        /*0464*/ 	.word	0x00000500


	//   ....[12]....
        /*0468*/ 	.word	0x00000530


	//   ....[13]....
        /*046c*/ 	.word	0x000005c0


	//   ....[14]....
        /*0470*/ 	.word	0x00000600


	//   ....[15]....
        /*0474*/ 	.word	0x00000620


	//   ....[16]....
        /*0478*/ 	.word	0x00000680


	//   ....[17]....
        /*047c*/ 	.word	0x000029d0


	//   ....[18]....
        /*0480*/ 	.word	0x000029f0


	//   ....[19]....
        /*0484*/ 	.word	0x00002b60


	//   ....[20]....
        /*0488*/ 	.word	0x00002b70


	//   ....[21]....
        /*048c*/ 	.word	0x00002cd0


	//   ....[22]....
        /*0490*/ 	.word	0x00002cf0


	//   ....[23]....
        /*0494*/ 	.word	0x00002e50


	//   ....[24]....
        /*0498*/ 	.word	0x00002e60


	//   ....[25]....
        /*049c*/ 	.word	0x00003330


	//   ....[26]....
        /*04a0*/ 	.word	0x00003350


	//   ....[27]....
        /*04a4*/ 	.word	0x00003360


	//   ....[28]....
        /*04a8*/ 	.word	0x00003370


	//   ....[29]....
        /*04ac*/ 	.word	0x00003510


	//   ....[30]....
        /*04b0*/ 	.word	0x00003520


	//   ....[31]....
        /*04b4*/ 	.word	0x00003570


	//   ....[32]....
        /*04b8*/ 	.word	0x00003580


	//   ....[33]....
        /*04bc*/ 	.word	0x00003990


	//   ....[34]....
        /*04c0*/ 	.word	0x000039b0


	//   ....[35]....
        /*04c4*/ 	.word	0x00003a80


	//   ....[36]....
        /*04c8*/ 	.word	0x00003ac0


	//   ....[37]....
        /*04cc*/ 	.word	0x00003f10


	//   ....[38]....
        /*04d0*/ 	.word	0x00003f30


	//   ....[39]....
        /*04d4*/ 	.word	0x00004000


	//   ....[40]....
        /*04d8*/ 	.word	0x00004040


	//   ....[41]....
        /*04dc*/ 	.word	0x00004f90


	//   ....[42]....
        /*04e0*/ 	.word	0x00005200


	//   ....[43]....
        /*04e4*/ 	.word	0x00005980


	//   ....[44]....
        /*04e8*/ 	.word	0x00005c30


	//   ....[45]....
        /*04ec*/ 	.word	0x00005c50


	//   ....[46]....
        /*04f0*/ 	.word	0x00005cb0


	//   ....[47]....
        /*04f4*/ 	.word	0x00006f80


	//   ....[48]....
        /*04f8*/ 	.word	0x00006fa0


	//   ....[49]....
        /*04fc*/ 	.word	0x00007000


	//   ....[50]....
        /*0500*/ 	.word	0x00007030


	//   ....[51]....
        /*0504*/ 	.word	0x000077e0


	//   ....[52]....
        /*0508*/ 	.word	0x00007800


	//   ....[53]....
        /*050c*/ 	.word	0x00007900


	//   ....[54]....
        /*0510*/ 	.word	0x00007940


	//   ....[55]....
        /*0514*/ 	.word	0x00008910


	//   ....[56]....
        /*0518*/ 	.word	0x00008e20


	//   ....[57]....
        /*051c*/ 	.word	0x00009120


	//   ....[58]....
        /*0520*/ 	.word	0x00009150


	//   ....[59]....
        /*0524*/ 	.word	0x00009a90


	//   ....[60]....
        /*0528*/ 	.word	0x00009ab0


	//   ....[61]....
        /*052c*/ 	.word	0x0000af90


	//   ....[62]....
        /*0530*/ 	.word	0x0000afb0


	//   ....[63]....
        /*0534*/ 	.word	0x0000b0c0


	//   ....[64]....
        /*0538*/ 	.word	0x0000b0f0


	//   ....[65]....
        /*053c*/ 	.word	0x0000b880


	//   ....[66]....
        /*0540*/ 	.word	0x0000b8a0


	//   ....[67]....
        /*0544*/ 	.word	0x0000b9a0


	//   ....[68]....
        /*0548*/ 	.word	0x0000b9e0


	//   ....[69]....
        /*054c*/ 	.word	0x0000cb50


	//   ....[70]....
        /*0550*/ 	.word	0x0000cb80


	//   ....[71]....
        /*0554*/ 	.word	0x0000ce50


	//   ....[72]....
        /*0558*/ 	.word	0x0000cfa0


	//   ....[73]....
        /*055c*/ 	.word	0x0000e580


	//   ....[74]....
        /*0560*/ 	.word	0x0000e5a0


	//   ....[75]....
        /*0564*/ 	.word	0x0000e6b0


	//   ....[76]....
        /*0568*/ 	.word	0x0000e6f0


	//   ....[77]....
        /*056c*/ 	.word	0x0000ec20


	//   ....[78]....
        /*0570*/ 	.word	0x0000ec40


	//   ....[79]....
        /*0574*/ 	.word	0x0000ed40


	//   ....[80]....
        /*0578*/ 	.word	0x0000ed80


	//   ....[81]....
        /*057c*/ 	.word	0x0000fd80


	//   ....[82]....
        /*0580*/ 	.word	0x00010290


	//   ....[83]....
        /*0584*/ 	.word	0x00010590


	//   ....[84]....
        /*0588*/ 	.word	0x000105c0


	//   ....[85]....
        /*058c*/ 	.word	0x00010ef0


	//   ....[86]....
        /*0590*/ 	.word	0x00010f10


	//   ....[87]....
        /*0594*/ 	.word	0x00012400


	//   ....[88]....
        /*0598*/ 	.word	0x00012420


	//   ....[89]....
        /*059c*/ 	.word	0x00012530


	//   ....[90]....
        /*05a0*/ 	.word	0x00012570


	//   ....[91]....
        /*05a4*/ 	.word	0x000127c0


	//   ....[92]....
        /*05a8*/ 	.word	0x000127f0


	//   ....[93]....
        /*05ac*/ 	.word	0x00012800


	//   ....[94]....
        /*05b0*/ 	.word	0x00012830


	//   ....[95]....
        /*05b4*/ 	.word	0x00013bd0


	//   ....[96]....
        /*05b8*/ 	.word	0x00013c00


	//   ....[97]....
        /*05bc*/ 	.word	0x00013c10


	//   ....[98]....
        /*05c0*/ 	.word	0x00013c20


	//   ....[99]....
        /*05c4*/ 	.word	0x00013f80


	//   ....[100]....
        /*05c8*/ 	.word	0x00013fa0


	//   ....[101]....
        /*05cc*/ 	.word	0x00014100


	//   ....[102]....
        /*05d0*/ 	.word	0x00014110


	//   ....[103]....
        /*05d4*/ 	.word	0x00014270


	//   ....[104]....
        /*05d8*/ 	.word	0x00014290


	//   ....[105]....
        /*05dc*/ 	.word	0x000143f0


	//   ....[106]....
        /*05e0*/ 	.word	0x00014400


	//   ....[107]....
        /*05e4*/ 	.word	0x00014740


	//   ....[108]....
        /*05e8*/ 	.word	0x00014760


	//   ....[109]....
        /*05ec*/ 	.word	0x00014f30


	//   ....[110]....
        /*05f0*/ 	.word	0x00014f40


	//   ....[111]....
        /*05f4*/ 	.word	0x00015ea0


	//   ....[112]....
        /*05f8*/ 	.word	0x00015ec0


	//   ....[113]....
        /*05fc*/ 	.word	0x00016030


	//   ....[114]....
        /*0600*/ 	.word	0x00016040


	//   ....[115]....
        /*0604*/ 	.word	0x000161a0


	//   ....[116]....
        /*0608*/ 	.word	0x000161c0


	//   ....[117]....
        /*060c*/ 	.word	0x00016320


	//   ....[118]....
        /*0610*/ 	.word	0x00016330


	//   ....[119]....
        /*0614*/ 	.word	0x00016530


	//   ....[120]....
        /*0618*/ 	.word	0x00016550


	//   ....[121]....
        /*061c*/ 	.word	0x00016670


	//   ....[122]....
        /*0620*/ 	.word	0x000166b0


	//   ....[123]....
        /*0624*/ 	.word	0x000166e0


	//   ....[124]....
        /*0628*/ 	.word	0x00016710


	//   ....[125]....
        /*062c*/ 	.word	0x00016740


	//   ....[126]....
        /*0630*/ 	.word	0x00016770


	//   ....[127]....
        /*0634*/ 	.word	0x000168c0


	//   ....[128]....
        /*0638*/ 	.word	0x00016900


	//   ....[129]....
        /*063c*/ 	.word	0x00016930


	//   ....[130]....
        /*0640*/ 	.word	0x00016960


	//   ....[131]....
        /*0644*/ 	.word	0x00016990


	//   ....[132]....
        /*0648*/ 	.word	0x000169c0


	//   ....[133]....
        /*064c*/ 	.word	0x00016a50


	//   ....[134]....
        /*0650*/ 	.word	0x00016a90


	//   ....[135]....
        /*0654*/ 	.word	0x00016aa0


	//   ....[136]....
        /*0658*/ 	.word	0x00016b00


	//   ....[137]....
        /*065c*/ 	.word	0x000174c0


	//   ....[138]....
        /*0660*/ 	.word	0x00017520


	//   ....[139]....
        /*0664*/ 	.word	0x00017570


	//   ....[140]....
        /*0668*/ 	.word	0x000175c0


	//   ....[141]....
        /*066c*/ 	.word	0x00017610


	//   ....[142]....
        /*0670*/ 	.word	0x00017680


	//   ....[143]....
        /*0674*/ 	.word	0x000176d0


	//   ....[144]....
        /*0678*/ 	.word	0x00017740


	//   ....[145]....
        /*067c*/ 	.word	0x000177b0


	//   ....[146]....
        /*0680*/ 	.word	0x00017820


	//   ....[147]....
        /*0684*/ 	.word	0x00017890


	//   ....[148]....
        /*0688*/ 	.word	0x00017900


	//   ....[149]....
        /*068c*/ 	.word	0x00017970


	//   ....[150]....
        /*0690*/ 	.word	0x000179d0


	//   ....[151]....
        /*0694*/ 	.word	0x00017a40


	//   ....[152]....
        /*0698*/ 	.word	0x00017ab0


	//   ....[153]....
        /*069c*/ 	.word	0x00017b20


	//   ....[154]....
        /*06a0*/ 	.word	0x00017b80


	//   ....[155]....
        /*06a4*/ 	.word	0x00017bf0


	//   ....[156]....
        /*06a8*/ 	.word	0x00017c60


	//   ....[157]....
        /*06ac*/ 	.word	0x00017dd0


	//   ....[158]....
        /*06b0*/ 	.word	0x00017e30


	//   ....[159]....
        /*06b4*/ 	.word	0x00017ea0


	//   ....[160]....
        /*06b8*/ 	.word	0x00017f10


	//   ....[161]....
        /*06bc*/ 	.word	0x00018080


	//   ....[162]....
        /*06c0*/ 	.word	0x000180e0


	//   ....[163]....
        /*06c4*/ 	.word	0x00018150


	//   ....[164]....
        /*06c8*/ 	.word	0x000181c0


	//   ....[165]....
        /*06cc*/ 	.word	0x00018330


	//   ....[166]....
        /*06d0*/ 	.word	0x00018390


	//   ....[167]....
        /*06d4*/ 	.word	0x00018400


	//   ....[168]....
        /*06d8*/ 	.word	0x00018470


	//   ....[169]....
        /*06dc*/ 	.word	0x000185f0


	//   ....[170]....
        /*06e0*/ 	.word	0x00018650


	//   ....[171]....
        /*06e4*/ 	.word	0x000186c0


	//   ....[172]....
        /*06e8*/ 	.word	0x00018730


	//   ....[173]....
        /*06ec*/ 	.word	0x000188b0


	//   ....[174]....
        /*06f0*/ 	.word	0x00018910


	//   ....[175]....
        /*06f4*/ 	.word	0x00018980


	//   ....[176]....
        /*06f8*/ 	.word	0x000189f0


	//   ....[177]....
        /*06fc*/ 	.word	0x00018b70


	//   ....[178]....
        /*0700*/ 	.word	0x00018bd0


	//   ....[179]....
        /*0704*/ 	.word	0x00018c20


	//   ....[180]....
        /*0708*/ 	.word	0x00018c90


	//   ....[181]....
        /*070c*/ 	.word	0x00018d00


	//   ....[182]....
        /*0710*/ 	.word	0x00018e80


	//   ....[183]....
        /*0714*/ 	.word	0x00018ee0


	//   ....[184]....
        /*0718*/ 	.word	0x00018f50


	//   ....[185]....
        /*071c*/ 	.word	0x00018fc0


	//   ....[186]....
        /*0720*/ 	.word	0x00019140


	//   ....[187]....
        /*0724*/ 	.word	0x000191a0


	//   ....[188]....
        /*0728*/ 	.word	0x00019210


	//   ....[189]....
        /*072c*/ 	.word	0x00019280


	//   ....[190]....
        /*0730*/ 	.word	0x00019400


	//   ....[191]....
        /*0734*/ 	.word	0x00019460


	//   ....[192]....
        /*0738*/ 	.word	0x000194c0


	//   ....[193]....
        /*073c*/ 	.word	0x00019520


	//   ....[194]....
        /*0740*/ 	.word	0x00019570


	//   ....[195]....
        /*0744*/ 	.word	0x000195b0


	//   ....[196]....
        /*0748*/ 	.word	0x00019620


	//   ....[197]....
        /*074c*/ 	.word	0x00019690


	//   ....[198]....
        /*0750*/ 	.word	0x00019700


	//   ....[199]....
        /*0754*/ 	.word	0x00019760


	//   ....[200]....
        /*0758*/ 	.word	0x000197d0


	//   ....[201]....
        /*075c*/ 	.word	0x00019840


	//   ....[202]....
        /*0760*/ 	.word	0x000198b0


	//   ....[203]....
        /*0764*/ 	.word	0x00019910


	//   ....[204]....
        /*0768*/ 	.word	0x00019980


	//   ....[205]....
        /*076c*/ 	.word	0x000199f0


	//   ....[206]....
        /*0770*/ 	.word	0x00019a60


	//   ....[207]....
        /*0774*/ 	.word	0x00019ac0


	//   ....[208]....
        /*0778*/ 	.word	0x00019b30


	//   ....[209]....
        /*077c*/ 	.word	0x00019ba0


	//   ....[210]....
        /*0780*/ 	.word	0x00019c10


	//   ....[211]....
        /*0784*/ 	.word	0x00019c70


	//   ....[212]....
        /*0788*/ 	.word	0x00019ce0


	//   ....[213]....
        /*078c*/ 	.word	0x00019d50


	//   ....[214]....
        /*0790*/ 	.word	0x00019dc0


	//   ....[215]....
        /*0794*/ 	.word	0x00019e20


	//   ....[216]....
        /*0798*/ 	.word	0x00019e90


	//   ....[217]....
        /*079c*/ 	.word	0x00019f00


	//   ....[218]....
        /*07a0*/ 	.word	0x00019f50


	//   ....[219]....
        /*07a4*/ 	.word	0x00019f90


	//   ....[220]....
        /*07a8*/ 	.word	0x00019fe0


	//   ....[221]....
        /*07ac*/ 	.word	0x0001a030


	//   ....[222]....
        /*07b0*/ 	.word	0x0001a080


	//   ....[223]....
        /*07b4*/ 	.word	0x0001a0f0


	//   ....[224]....
        /*07b8*/ 	.word	0x0001a140


	//   ....[225]....
        /*07bc*/ 	.word	0x0001a190


	//   ....[226]....
        /*07c0*/ 	.word	0x0001a1e0


	//   ....[227]....
        /*07c4*/ 	.word	0x0001a230


	//   ....[228]....
        /*07c8*/ 	.word	0x0001a280


	//   ....[229]....
        /*07cc*/ 	.word	0x0001a2f0


	//   ....[230]....
        /*07d0*/ 	.word	0x0001a340


	//   ....[231]....
        /*07d4*/ 	.word	0x0001a3b0


	//   ....[232]....
        /*07d8*/ 	.word	0x0001a410


	//   ....[233]....
        /*07dc*/ 	.word	0x0001a480


	//----- nvinfo : EIATTR_EXIT_INSTR_OFFSETS
	.align		4
.L_700:
        /*07e0*/ 	.byte	0x04, 0x1c
        /*07e2*/ 	.short	(.L_702 - .L_701)


	//   ....[0]....
.L_701:
        /*07e4*/ 	.word	0x00000fe0


	//   ....[1]....
        /*07e8*/ 	.word	0x00017480


	//----- nvinfo : EIATTR_MAX_THREADS
	.align		4
.L_702:
        /*07ec*/ 	.byte	0x04, 0x05
        /*07ee*/ 	.short	(.L_704 - .L_703)
.L_703:
        /*07f0*/ 	.word	0x00000100
        /*07f4*/ 	.word	0x00000001
        /*07f8*/ 	.word	0x00000001


	//----- nvinfo : EIATTR_CRS_STACK_SIZE
	.align		4
.L_704:
        /*07fc*/ 	.byte	0x04, 0x1e
        /*07fe*/ 	.short	(.L_706 - .L_705)
.L_705:
        /*0800*/ 	.word	0x00000000
.L_706:


//--------------------- .nv.info._ZN7cutlass13device_kernelIN5flash19enable_sm80_to_sm89INS1_16FlashAttnFwdSm80INS1_25CollectiveMainloopFwdSm80ILi8ELi2ELb0EN4cute5tupleIJNS5_1CILi128EEENS7_ILi64EEENS7_ILi192EEEEEELi192ENS_10bfloat16_tEfNS_4arch4Sm80ELb0ELb1ELb1ELb1ELb1ELb1ELb1ELb1EEENS1_21CollectiveEpilogueFwdINS6_IJS8_SA_S9_EEENS6_IJNS7_ILi1EEESI_SI_EEESC_SE_Li256ELb1ELb1ELb1ELb0EEENS1_36VarlenDynamicPersistentTileSchedulerILi128ELi64ELi256ELi256ELb1ELb1ELb0ELb1ELb0ELb1EEEEEEEEEvNT_6ParamsE --------------------------
	.section	.nv.info._ZN7cutlass13device_kernelIN5flash19enable_sm80_to_sm89INS1_16FlashAttnFwdSm80INS1_25CollectiveMainloopFwdSm80ILi8ELi2ELb0EN4cute5tupleIJNS5_1CILi128EEENS7_ILi64EEENS7_ILi192EEEEEELi192ENS_10bfloat16_tEfNS_4arch4Sm80ELb0ELb1ELb1ELb1ELb1ELb1ELb1ELb1EEENS1_21CollectiveEpilogueFwdINS6_IJS8_SA_S9_EEENS6_IJNS7_ILi1EEESI_SI_EEESC_SE_Li256ELb1ELb1ELb1ELb0EEENS1_36VarlenDynamicPersistentTileSchedulerILi128ELi64ELi256ELi256ELb1ELb1ELb0ELb1ELb0ELb1EEEEEEEEEvNT_6ParamsE,"",@"SHT_CUDA_INFO"
	.sectionflags	@""
	.align	4


	//----- nvinfo : EIATTR_CUDA_API_VERSION
	.align		4
        /*0000*/ 	.byte	0x04, 0x37
        /*0002*/ 	.short	(.L_708 - .L_707)
.L_707:
        /*0004*/ 	.word	0x00000082


	//----- nvinfo : EIATTR_SW2861232_WAR
	.align		4
.L_708:
        /*0008*/ 	.byte	0x01, 0x35
	.zero		2


	//----- nvinfo : EIATTR_PARAM_CBANK
	.align		4
        /*000c*/ 	.byte	0x04, 0x0a
        /*000e*/ 	.short	(.L_710 - .L_709)
	.align		4
.L_709:
        /*0010*/ 	.word	index@(.nv.constant0._ZN7cutlass13device_kernelIN5flash19enable_sm80_to_sm89INS1_16FlashAttnFwdSm80INS1_25CollectiveMainloopFwdSm80ILi8ELi2ELb0EN4cute5tupleIJNS5_1CILi128EEENS7_ILi64EEENS7_ILi192EEEEEELi192ENS_10bfloat16_tEfNS_4arch4Sm80ELb0ELb1ELb1ELb1ELb1ELb1ELb1ELb1EEENS1_21CollectiveEpilogueFwdINS6_IJS8_SA_S9_EEENS6_IJNS7_ILi1EEESI_SI_EEESC_SE_Li256ELb1ELb1ELb1ELb0EEENS1_36VarlenDynamicPersistentTileSchedulerILi128ELi64ELi256ELi256ELb1ELb1ELb0ELb1ELb0ELb1EEEEEEEEEvNT_6ParamsE)
        /*0014*/ 	.short	0x0160
        /*0016*/ 	.short	0x0438


	//----- nvinfo : EIATTR_CBANK_PARAM_SIZE
	.align		4
.L_710:
        /*0018*/ 	.byte	0x03, 0x19
        /*001a*/ 	.short	0x0438


	//----- nvinfo : EIATTR_KPARAM_INFO
	.align		4
        /*001c*/ 	.byte	0x04, 0x17
        /*001e*/ 	.short	(.L_712 - .L_711)
.L_711:
        /*0020*/ 	.word	0x00000000
        /*0024*/ 	.short	0x0000
        /*0026*/ 	.short	0x0000
        /*0028*/ 	.byte	0x00, 0xf0, 0xe1, 0x10


	//----- nvinfo : EIATTR_MAXREG_COUNT
	.align		4
.L_712:
        /*002c*/ 	.byte	0x03, 0x1b
        /*002e*/ 	.short	0x00ff


	//----- nvinfo : EIATTR_NUM_BARRIERS
	.align		4
        /*0030*/ 	.byte	0x02, 0x4c
        /*0032*/ 	.byte	0x06
	.zero		1


	//----- nvinfo : EIATTR_ANNOTATIONS
	.align		4
        /*0034*/ 	.byte	0x04, 0x55
        /*0036*/ 	.short	(.L_714 - .L_713)


	//   ....[0]....
.L_713:
        /* <DEDUP_REMOVED lines=90> */


	//----- nvinfo : EIATTR_MERCURY_ISA_VERSION
	.align		4
.L_714:
        /*05c0*/ 	.byte	0x03, 0x5f
        /*05c2*/ 	.short	0x0000


	//----- nvinfo : EIATTR_INT_WARP_WIDE_INSTR_OFFSETS
	.align		4
        /*05c4*/ 	.byte	0x04, 0x31
        /*05c6*/ 	.short	(.L_716 - .L_715)


	//   ....[0]....
.L_715:
        /*05c8*/ 	.word	0x000190a0


	//   ....[1]....
        /*05cc*/ 	.word	0x00019120


	//----- nvinfo : EIATTR_COOP_GROUP_MASK_REGIDS
	.align		4
.L_716:
        /*05d0*/ 	.byte	0x04, 0x29
        /*05d2*/ 	.short	(.L_718 - .L_717)


	//   ....[0]....
.L_717:
        /*05d4*/ 	.word	0xffffffff


	//   ....[1]....
        /*05d8*/ 	.word	0xffffffff


	//   ....[2]....
        /*05dc*/ 	.word	0xffffffff


	//   ....[3]....
        /*05e0*/ 	.word	0xffffffff


	//   ....[4]....
        /*05e4*/ 	.word	0xffffffff


	//   ....[5]....
        /*05e8*/ 	.word	0xffffffff


	//   ....[6]....
        /*05ec*/ 	.word	0xffffffff


	//   ....[7]....
        /*05f0*/ 	.word	0xffffffff


	//   ....[8]....
        /*05f4*/ 	.word	0xffffffff


	//   ....[9]....
        /*05f8*/ 	.word	0xffffffff


	//   ....[10]....
        /*05fc*/ 	.word	0xffffffff


	//   ....[11]....
        /*0600*/ 	.word	0xffffffff


	//   ....[12]....
        /*0604*/ 	.word	0xffffffff


	//   ....[13]....
        /*0608*/ 	.word	0xffffffff


	//   ....[14]....
        /*060c*/ 	.word	0xffffffff


	//   ....[15]....
        /*0610*/ 	.word	0xffffffff


	//   ....[16]....
        /*0614*/ 	.word	0xffffffff


	//   ....[17]....
        /*0618*/ 	.word	0xffffffff


	//   ....[18]....
        /*061c*/ 	.word	0xffffffff


	//   ....[19]....
        /*0620*/ 	.word	0xffffffff


	//   ....[20]....
        /*0624*/ 	.word	0xffffffff


	//   ....[21]....
        /*0628*/ 	.word	0xffffffff


	//   ....[22]....
        /*062c*/ 	.word	0xffffffff


	//   ....[23]....
        /*0630*/ 	.word	0xffffffff


	//   ....[24]....
        /*0634*/ 	.word	0xffffffff


	//   ....[25]....
        /*0638*/ 	.word	0xffffffff


	//   ....[26]....
        /*063c*/ 	.word	0xffffffff


	//   ....[27]....
        /*0640*/ 	.word	0xffffffff


	//   ....[28]....
        /*0644*/ 	.word	0xffffffff


	//   ....[29]....
        /*0648*/ 	.word	0xffffffff


	//   ....[30]....
        /*064c*/ 	.word	0xffffffff


	//   ....[31]....
        /*0650*/ 	.word	0xffffffff


	//   ....[32]....
        /*0654*/ 	.word	0xffffffff


	//   ....[33]....
        /*0658*/ 	.word	0xffffffff


	//   ....[34]....
        /*065c*/ 	.word	0xffffffff


	//   ....[35]....
        /*0660*/ 	.word	0xffffffff


	//   ....[36]....
        /*0664*/ 	.word	0xffffffff


	//   ....[37]....
        /*0668*/ 	.word	0xffffffff


	//   ....[38]....
        /*066c*/ 	.word	0xffffffff


	//   ....[39]....
        /*0670*/ 	.word	0xffffffff


	//   ....[40]....
        /*0674*/ 	.word	0xffffffff


	//   ....[41]....
        /*0678*/ 	.word	0xffffffff


	//   ....[42]....
        /*067c*/ 	.word	0xffffffff


	//   ....[43]....
        /*0680*/ 	.word	0xffffffff


	//   ....[44]....
        /*0684*/ 	.word	0xffffffff


	//   ....[45]....
        /*0688*/ 	.word	0xffffffff


	//   ....[46]....
        /*068c*/ 	.word	0xffffffff


	//   ....[47]....
        /*0690*/ 	.word	0xffffffff


	//   ....[48]....
        /*0694*/ 	.word	0xffffffff


	//   ....[49]....
        /*0698*/ 	.word	0xffffffff


	//   ....[50]....
        /*069c*/ 	.word	0xffffffff


	//   ....[51]....
        /*06a0*/ 	.word	0xffffffff


	//   ....[52]....
        /*06a4*/ 	.word	0xffffffff


	//   ....[53]....
        /*06a8*/ 	.word	0xffffffff


	//   ....[54]....
        /*06ac*/ 	.word	0xffffffff


	//   ....[55]....
        /*06b0*/ 	.word	0xffffffff


	//   ....[56]....
        /*06b4*/ 	.word	0xffffffff


	//   ....[57]....
        /*06b8*/ 	.word	0xffffffff


	//   ....[58]....
        /*06bc*/ 	.word	0xffffffff


	//   ....[59]....
        /*06c0*/ 	.word	0xffffffff


	//   ....[60]....
        /*06c4*/ 	.word	0xffffffff


	//   ....[61]....
        /*06c8*/ 	.word	0xffffffff


	//   ....[62]....
        /*06cc*/ 	.word	0xffffffff


	//   ....[63]....
        /*06d0*/ 	.word	0xffffffff


	//   ....[64]....
        /*06d4*/ 	.word	0xffffffff


	//   ....[65]....
        /*06d8*/ 	.word	0xffffffff


	//   ....[66]....
        /*06dc*/ 	.word	0xffffffff


	//   ....[67]....
        /*06e0*/ 	.word	0xffffffff


	//   ....[68]....
        /*06e4*/ 	.word	0xffffffff


	//   ....[69]....
        /*06e8*/ 	.word	0xffffffff


	//   ....[70]....
        /*06ec*/ 	.word	0xffffffff


	//   ....[71]....
        /*06f0*/ 	.word	0xffffffff


	//   ....[72]....
        /*06f4*/ 	.word	0xffffffff


	//   ....[73]....
        /*06f8*/ 	.word	0xffffffff


	//   ....[74]....
        /*06fc*/ 	.word	0xffffffff


	//   ....[75]....
        /*0700*/ 	.word	0xffffffff


	//   ....[76]....
        /*0704*/ 	.word	0xffffffff


	//   ....[77]....
        /*0708*/ 	.word	0xffffffff


	//   ....[78]....
        /*070c*/ 	.word	0xffffffff


	//   ....[79]....
        /*0710*/ 	.word	0xffffffff


	//   ....[80]....
        /*0714*/ 	.word	0xffffffff


	//   ....[81]....
        /*0718*/ 	.word	0xffffffff


	//   ....[82]....
        /*071c*/ 	.word	0xffffffff


	//   ....[83]....
        /*0720*/ 	.word	0xffffffff


	//   ....[84]....
        /*0724*/ 	.word	0xffffffff


	//   ....[85]....
        /*0728*/ 	.word	0xffffffff


	//   ....[86]....
        /*072c*/ 	.word	0xffffffff


	//   ....[87]....
        /*0730*/ 	.word	0xffffffff


	//   ....[88]....
        /*0734*/ 	.word	0xffffffff


	//   ....[89]....
        /*0738*/ 	.word	0xffffffff


	//   ....[90]....
        /*073c*/ 	.word	0xffffffff


	//   ....[91]....
        /*0740*/ 	.word	0xffffffff


	//   ....[92]....
        /*0744*/ 	.word	0xffffffff


	//   ....[93]....
        /*0748*/ 	.word	0xffffffff


	//   ....[94]....
        /*074c*/ 	.word	0xffffffff


	//   ....[95]....
        /*0750*/ 	.word	0xffffffff


	//   ....[96]....
        /*0754*/ 	.word	0xffffffff


	//   ....[97]....
        /*0758*/ 	.word	0xffffffff


	//   ....[98]....
        /*075c*/ 	.word	0xffffffff


	//   ....[99]....
        /*0760*/ 	.word	0xffffffff


	//   ....[100]....
        /*0764*/ 	.word	0xffffffff


	//   ....[101]....
        /*0768*/ 	.word	0xffffffff


	//   ....[102]....
        /*076c*/ 	.word	0xffffffff


	//   ....[103]....
        /*0770*/ 	.word	0xffffffff


	//   ....[104]....
        /*0774*/ 	.word	0xffffffff


	//   ....[105]....
        /*0778*/ 	.word	0xffffffff


	//   ....[106]....
        /*077c*/ 	.word	0xffffffff


	//   ....[107]....
        /*0780*/ 	.word	0xffffffff


	//   ....[108]....
        /*0784*/ 	.word	0xffffffff


	//   ....[109]....
        /*0788*/ 	.word	0xffffffff


	//   ....[110]....
        /*078c*/ 	.word	0xffffffff


	//   ....[111]....
        /*0790*/ 	.word	0xffffffff


	//   ....[112]....
        /*0794*/ 	.word	0xffffffff


	//   ....[113]....
        /*0798*/ 	.word	0xffffffff


	//   ....[114]....
        /*079c*/ 	.word	0xffffffff


	//   ....[115]....
        /*07a0*/ 	.word	0xffffffff


	//   ....[116]....
        /*07a4*/ 	.word	0xffffffff


	//   ....[117]....
        /*07a8*/ 	.word	0xffffffff


	//   ....[118]....
        /*07ac*/ 	.word	0xffffffff


	//   ....[119]....
        /*07b0*/ 	.word	0xffffffff


	//   ....[120]....
        /*07b4*/ 	.word	0xffffffff


	//   ....[121]....
        /*07b8*/ 	.word	0xffffffff


	//   ....[122]....
        /*07bc*/ 	.word	0xffffffff


	//   ....[123]....
        /*07c0*/ 	.word	0xffffffff


	//   ....[124]....
        /*07c4*/ 	.word	0xffffffff


	//   ....[125]....
        /*07c8*/ 	.word	0xffffffff


	//   ....[126]....
        /*07cc*/ 	.word	0xffffffff


	//   ....[127]....
        /*07d0*/ 	.word	0xffffffff


	//   ....[128]....
        /*07d4*/ 	.word	0xffffffff


	//   ....[129]....
        /*07d8*/ 	.word	0xffffffff


	//   ....[130]....
        /*07dc*/ 	.word	0xffffffff


	//   ....[131]....
        /*07e0*/ 	.word	0xffffffff


	//   ....[132]....
        /*07e4*/ 	.word	0xffffffff


	//   ....[133]....
        /*07e8*/ 	.word	0xffffffff


	//   ....[134]....
        /*07ec*/ 	.word	0xffffffff


	//   ....[135]....
        /*07f0*/ 	.word	0xffffffff


	//   ....[136]....
        /*07f4*/ 	.word	0xffffffff


	//   ....[137]....
        /*07f8*/ 	.word	0xffffffff


	//   ....[138]....
        /*07fc*/ 	.word	0xffffffff


	//   ....[139]....
        /*0800*/ 	.word	0xffffffff


	//   ....[140]....
        /*0804*/ 	.word	0xffffffff


	//   ....[141]....
        /*0808*/ 	.word	0xffffffff


	//   ....[142]....
        /*080c*/ 	.word	0xffffffff


	//   ....[143]....
        /*0810*/ 	.word	0xffffffff


	//   ....[144]....
        /*0814*/ 	.word	0xffffffff


	//   ....[145]....
        /*0818*/ 	.word	0xffffffff


	//   ....[146]....
        /*081c*/ 	.word	0xffffffff


	//   ....[147]....
        /*0820*/ 	.word	0xffffffff


	//   ....[148]....
        /*0824*/ 	.word	0xffffffff


	//   ....[149]....
        /*0828*/ 	.word	0xffffffff


	//   ....[150]....
        /*082c*/ 	.word	0xffffffff


	//   ....[151]....
        /*0830*/ 	.word	0xffffffff


	//   ....[152]....
        /*0834*/ 	.word	0xffffffff


	//   ....[153]....
        /*0838*/ 	.word	0xffffffff


	//   ....[154]....
        /*083c*/ 	.word	0xffffffff


	//   ....[155]....
        /*0840*/ 	.word	0xffffffff


	//   ....[156]....
        /*0844*/ 	.word	0xffffffff


	//   ....[157]....
        /*0848*/ 	.word	0xffffffff


	//   ....[158]....
        /*084c*/ 	.word	0xffffffff


	//   ....[159]....
        /*0850*/ 	.word	0xffffffff


	//   ....[160]....
        /*0854*/ 	.word	0xffffffff


	//   ....[161]....
        /*0858*/ 	.word	0xffffffff


	//   ....[162]....
        /*085c*/ 	.word	0xffffffff


	//   ....[163]....
        /*0860*/ 	.word	0xffffffff


	//   ....[164]....
        /*0864*/ 	.word	0xffffffff


	//   ....[165]....
        /*0868*/ 	.word	0xffffffff


	//   ....[166]....
        /*086c*/ 	.word	0xffffffff


	//   ....[167]....
        /*0870*/ 	.word	0xffffffff


	//   ....[168]....
        /*0874*/ 	.word	0xffffffff


	//   ....[169]....
        /*0878*/ 	.word	0xffffffff


	//   ....[170]....
        /*087c*/ 	.word	0xffffffff


	//   ....[171]....
        /*0880*/ 	.word	0xffffffff


	//   ....[172]....
        /*0884*/ 	.word	0xffffffff


	//   ....[173]....
        /*0888*/ 	.word	0xffffffff


	//   ....[174]....
        /*088c*/ 	.word	0xffffffff


	//   ....[175]....
        /*0890*/ 	.word	0xffffffff


	//   ....[176]....
        /*0894*/ 	.word	0xffffffff


	//   ....[177]....
        /*0898*/ 	.word	0xffffffff


	//   ....[178]....
        /*089c*/ 	.word	0xffffffff


	//   ....[179]....
        /*08a0*/ 	.word	0xffffffff


	//   ....[180]....
        /*08a4*/ 	.word	0xffffffff


	//   ....[181]....
        /*08a8*/ 	.word	0xffffffff


	//   ....[182]....
        /*08ac*/ 	.word	0xffffffff


	//   ....[183]....
        /*08b0*/ 	.word	0xffffffff


	//   ....[184]....
        /*08b4*/ 	.word	0xffffffff


	//   ....[185]....
        /*08b8*/ 	.word	0xffffffff


	//   ....[186]....
        /*08bc*/ 	.word	0xffffffff


	//   ....[187]....
        /*08c0*/ 	.word	0xffffffff


	//   ....[188]....
        /*08c4*/ 	.word	0xffffffff


	//   ....[189]....
        /*08c8*/ 	.word	0xffffffff


	//   ....[190]....
        /*08cc*/ 	.word	0xffffffff


	//   ....[191]....
        /*08d0*/ 	.word	0xffffffff


	//   ....[192]....
        /*08d4*/ 	.word	0xffffffff


	//   ....[193]....
        /*08d8*/ 	.word	0xffffffff


	//   ....[194]....
        /*08dc*/ 	.word	0xffffffff


	//   ....[195]....
        /*08e0*/ 	.word	0xffffffff


	//   ....[196]....
        /*08e4*/ 	.word	0xffffffff


	//   ....[197]....
        /*08e8*/ 	.word	0xffffffff


	//   ....[198]....
        /*08ec*/ 	.word	0xffffffff


	//   ....[199]....
        /*08f0*/ 	.word	0xffffffff


	//   ....[200]....
        /*08f4*/ 	.word	0xffffffff


	//   ....[201]....
        /*08f8*/ 	.word	0xffffffff


	//   ....[202]....
        /*08fc*/ 	.word	0xffffffff


	//   ....[203]....
        /*0900*/ 	.word	0xffffffff


	//   ....[204]....
        /*0904*/ 	.word	0xffffffff


	//   ....[205]....
        /*0908*/ 	.word	0xffffffff


	//   ....[206]....
        /*090c*/ 	.word	0xffffffff


	//   ....[207]....
        /*0910*/ 	.word	0xffffffff


	//   ....[208]....
        /*0914*/ 	.word	0xffffffff


	//   ....[209]....
        /*0918*/ 	.word	0xffffffff


	//   ....[210]....
        /*091c*/ 	.word	0xffffffff


	//   ....[211]....
        /*0920*/ 	.word	0xffffffff


	//   ....[212]....
        /*0924*/ 	.word	0xffffffff


	//   ....[213]....
        /*0928*/ 	.word	0xffffffff


	//   ....[214]....
        /*092c*/ 	.word	0xffffffff


	//   ....[215]....
        /*0930*/ 	.word	0xffffffff


	//   ....[216]....
        /*0934*/ 	.word	0xffffffff


	//   ....[217]....
        /*0938*/ 	.word	0xffffffff


	//   ....[218]....
        /*093c*/ 	.word	0xffffffff


	//   ....[219]....
        /*0940*/ 	.word	0xffffffff


	//   ....[220]....
        /*0944*/ 	.word	0xffffffff


	//   ....[221]....
        /*0948*/ 	.word	0xffffffff


	//   ....[222]....
        /*094c*/ 	.word	0xffffffff


	//   ....[223]....
        /*0950*/ 	.word	0xffffffff


	//   ....[224]....
        /*0954*/ 	.word	0xffffffff


	//   ....[225]....
        /*0958*/ 	.word	0xffffffff


	//   ....[226]....
        /*095c*/ 	.word	0xffffffff


	//   ....[227]....
        /*0960*/ 	.word	0xffffffff


	//   ....[228]....
        /*0964*/ 	.word	0xffffffff


	//   ....[229]....
        /*0968*/ 	.word	0xffffffff


	//   ....[230]....
        /*096c*/ 	.word	0xffffffff


	//   ....[231]....
        /*0970*/ 	.word	0xffffffff


	//   ....[232]....
        /*0974*/ 	.word	0xffffffff


	//   ....[233]....
        /*0978*/ 	.word	0xffffffff


	//   ....[234]....
        /*097c*/ 	.word	0xffffffff


	//   ....[235]....
        /*0980*/ 	.word	0xffffffff


	//   ....[236]....
        /*0984*/ 	.word	0xffffffff


	//   ....[237]....
        /*0988*/ 	.word	0xffffffff


	//   ....[238]....
        /*098c*/ 	.word	0xffffffff


	//   ....[239]....
        /*0990*/ 	.word	0xffffffff


	//   ....[240]....
        /*0994*/ 	.word	0xffffffff


	//   ....[241]....
        /*0998*/ 	.word	0xffffffff


	//   ....[242]....
        /*099c*/ 	.word	0xffffffff


	//   ....[243]....
        /*09a0*/ 	.word	0xffffffff


	//   ....[244]....
        /*09a4*/ 	.word	0xffffffff


	//   ....[245]....
        /*09a8*/ 	.word	0xffffffff


	//   ....[246]....
        /*09ac*/ 	.word	0xffffffff


	//   ....[247]....
        /*09b0*/ 	.word	0xffffffff


	//   ....[248]....
        /*09b4*/ 	.word	0xffffffff


	//   ....[249]....
        /*09b8*/ 	.word	0xffffffff


	//   ....[250]....
        /*09bc*/ 	.word	0xffffffff


	//   ....[251]....
        /*09c0*/ 	.word	0xffffffff


	//   ....[252]....
        /*09c4*/ 	.word	0xffffffff


	//   ....[253]....
        /*09c8*/ 	.word	0xffffffff


	//   ....[254]....
        /*09cc*/ 	.word	0xffffffff


	//   ....[255]....
        /*09d0*/ 	.word	0xffffffff


	//   ....[0]....
        /*09d4*/ 	.word	0xffffffff


	//   ....[1]....
        /*09d8*/ 	.word	0xffffffff


	//   ....[2]....
        /*09dc*/ 	.word	0xffffffff


	//   ....[3]....
        /*09e0*/ 	.word	0xffffffff


	//   ....[4]....
        /*09e4*/ 	.word	0xffffffff


	//   ....[5]....
        /*09e8*/ 	.word	0xffffffff


	//   ....[6]....
        /*09ec*/ 	.word	0xffffffff


	//   ....[7]....
        /*09f0*/ 	.word	0xffffffff


	//   ....[8]....
        /*09f4*/ 	.word	0xffffffff


	//   ....[9]....
        /*09f8*/ 	.word	0xffffffff


	//   ....[10]....
        /*09fc*/ 	.word	0xffffffff


	//   ....[11]....
        /*0a00*/ 	.word	0xffffffff


	//   ....[12]....
        /*0a04*/ 	.word	0xffffffff


	//   ....[13]....
        /*0a08*/ 	.word	0xffffffff


	//   ....[14]....
        /*0a0c*/ 	.word	0xffffffff


	//   ....[15]....
        /*0a10*/ 	.word	0xffffffff


	//   ....[16]....
        /*0a14*/ 	.word	0xffffffff


	//   ....[17]....
        /*0a18*/ 	.word	0xffffffff


	//----- nvinfo : EIATTR_COOP_GROUP_INSTR_OFFSETS
	.align		4
.L_718:
        /*0a1c*/ 	.byte	0x04, 0x28
        /*0a1e*/ 	.short	(.L_720 - .L_719)


	//   ....[0]....
.L_719:
        /*0a20*/ 	.word	0x00000060


	//   ....[1]....
        /*0a24*/ 	.word	0x00000250


	//   ....[2]....
        /*0a28*/ 	.word	0x00000280


	//   ....[3]....
        /*0a2c*/ 	.word	0x000002b0


	//   ....[4]....
        /*0a30*/ 	.word	0x000002e0


	//   ....[5]....
        /*0a34*/ 	.word	0x00000310


	//   ....[6]....
        /*0a38*/ 	.word	0x00000340


	//   ....[7]....
        /*0a3c*/ 	.word	0x000004b0


	//   ....[8]....
        /*0a40*/ 	.word	0x000004f0


	//   ....[9]....
        /*0a44*/ 	.word	0x00000520


	//   ....[10]....
        /*0a48*/ 	.word	0x00000550


	//   ....[11]....
        /*0a4c*/ 	.word	0x00000580


	//   ....[12]....
        /*0a50*/ 	.word	0x000005b0


	//   ....[13]....
        /*0a54*/ 	.word	0x00000640


	//   ....[14]....
        /*0a58*/ 	.word	0x00000680


	//   ....[15]....
        /*0a5c*/ 	.word	0x000006a0


	//   ....[16]....
        /*0a60*/ 	.word	0x00000700


	//   ....[17]....
        /*0a64*/ 	.word	0x00003fd0


	//   ....[18]....
        /*0a68*/ 	.word	0x00003fe0


	//   ....[19]....
        /*0a6c*/ 	.word	0x00005b70


	//   ....[20]....
        /*0a70*/ 	.word	0x00005b80


	//   ....[21]....
        /*0a74*/ 	.word	0x00007670


	//   ....[22]....
        /*0a78*/ 	.word	0x00007680


	//   ....[23]....
        /*0a7c*/ 	.word	0x00007b60


	//   ....[24]....
        /*0a80*/ 	.word	0x00007b70


	//   ....[25]....
        /*0a84*/ 	.word	0x00008e20


	//   ....[26]....
        /*0a88*/ 	.word	0x00008e40


	//   ....[27]....
        /*0a8c*/ 	.word	0x00008f70


	//   ....[28]....
        /*0a90*/ 	.word	0x00008f80


	//   ....[29]....
        /*0a94*/ 	.word	0x000090b0


	//   ....[30]....
        /*0a98*/ 	.word	0x000090d0


	//   ....[31]....
        /*0a9c*/ 	.word	0x00009200


	//   ....[32]....
        /*0aa0*/ 	.word	0x00009210


	//   ....[33]....
        /*0aa4*/ 	.word	0x000098c0


	//   ....[34]....
        /*0aa8*/ 	.word	0x000098f0


	//   ....[35]....
        /*0aac*/ 	.word	0x00009920


	//   ....[36]....
        /*0ab0*/ 	.word	0x00009950


	//   ....[37]....
        /*0ab4*/ 	.word	0x000099d0


	//   ....[38]....
        /*0ab8*/ 	.word	0x00009a00


	//   ....[39]....
        /*0abc*/ 	.word	0x00009ac0


	//   ....[40]....
        /*0ac0*/ 	.word	0x00009ae0


	//   ....[41]....
        /*0ac4*/ 	.word	0x00009f10


	//   ....[42]....
        /*0ac8*/ 	.word	0x00009f30


	//   ....[43]....
        /*0acc*/ 	.word	0x0000a020


	//   ....[44]....
        /*0ad0*/ 	.word	0x0000a090


	//   ....[45]....
        /*0ad4*/ 	.word	0x0000a4e0


	//   ....[46]....
        /*0ad8*/ 	.word	0x0000a500


	//   ....[47]....
        /*0adc*/ 	.word	0x0000a5e0


	//   ....[48]....
        /*0ae0*/ 	.word	0x0000a630


	//   ....[49]....
        /*0ae4*/ 	.word	0x0000b4f0


	//   ....[50]....
        /*0ae8*/ 	.word	0x0000b9a0


	//   ....[51]....
        /*0aec*/ 	.word	0x0000c160


	//   ....[52]....
        /*0af0*/ 	.word	0x0000c390


	//   ....[53]....
        /*0af4*/ 	.word	0x0000c410


	//   ....[54]....
        /*0af8*/ 	.word	0x0000c490


	//   ....[55]....
        /*0afc*/ 	.word	0x0000d670


	//   ....[56]....
        /*0b00*/ 	.word	0x0000d690


	//   ....[57]....
        /*0b04*/ 	.word	0x0000d7c0


	//   ....[58]....
        /*0b08*/ 	.word	0x0000d7e0


	//   ....[59]....
        /*0b0c*/ 	.word	0x0000de20


	//   ....[60]....
        /*0b10*/ 	.word	0x0000de40


	//   ....[61]....
        /*0b14*/ 	.word	0x0000df70


	//   ....[62]....
        /*0b18*/ 	.word	0x0000df90


	//   ....[63]....
        /*0b1c*/ 	.word	0x0000ecf0


	//   ....[64]....
        /*0b20*/ 	.word	0x0000f180


	//   ....[65]....
        /*0b24*/ 	.word	0x0000f780


	//   ....[66]....
        /*0b28*/ 	.word	0x0000f7b0


	//   ....[67]....
        /*0b2c*/ 	.word	0x000100e0


	//   ....[68]....
        /*0b30*/ 	.word	0x00010100


	//   ....[69]....
        /*0b34*/ 	.word	0x00011520


	//   ....[70]....
        /*0b38*/ 	.word	0x00011540


	//   ....[71]....
        /*0b3c*/ 	.word	0x00011670


	//   ....[72]....
        /*0b40*/ 	.word	0x00011690


	//   ....[73]....
        /*0b44*/ 	.word	0x00011d70


	//   ....[74]....
        /*0b48*/ 	.word	0x00011dd0


	//   ....[75]....
        /*0b4c*/ 	.word	0x00011ed0


	//   ....[76]....
        /*0b50*/ 	.word	0x00011ef0


	//   ....[77]....
        /*0b54*/ 	.word	0x00013030


	//   ....[78]....
        /*0b58*/ 	.word	0x00013060


	//   ....[79]....
        /*0b5c*/ 	.word	0x000132c0


	//   ....[80]....
        /*0b60*/ 	.word	0x000133e0


	//   ....[81]....
        /*0b64*/ 	.word	0x000149b0


	//   ....[82]....
        /*0b68*/ 	.word	0x000149d0


	//   ....[83]....
        /*0b6c*/ 	.word	0x00014b00


	//   ....[84]....
        /*0b70*/ 	.word	0x00014b20


	//   ....[85]....
        /*0b74*/ 	.word	0x00014f60


	//   ....[86]....
        /*0b78*/ 	.word	0x00014f80


	//   ....[87]....
        /*0b7c*/ 	.word	0x000150b0


	//   ....[88]....
        /*0b80*/ 	.word	0x000150d0


	//   ....[89]....
        /*0b84*/ 	.word	0x00015f50


	//   ....[90]....
        /*0b88*/ 	.word	0x00016200


	//   ....[91]....
        /*0b8c*/ 	.word	0x000167d0


	//   ....[92]....
        /*0b90*/ 	.word	0x00016800


	//   ....[93]....
        /*0b94*/ 	.word	0x00017120


	//   ....[94]....
        /*0b98*/ 	.word	0x00017140


	//   ....[95]....
        /*0b9c*/ 	.word	0x00018580


	//   ....[96]....
        /*0ba0*/ 	.word	0x000185a0


	//   ....[97]....
        /*0ba4*/ 	.word	0x000186c0


	//   ....[98]....
        /*0ba8*/ 	.word	0x000186e0


	//   ....[99]....
        /*0bac*/ 	.word	0x00018880


	//   ....[100]....
        /*0bb0*/ 	.word	0x000188b0


	//   ....[101]....
        /*0bb4*/ 	.word	0x000188c0


	//   ....[102]....
        /*0bb8*/ 	.word	0x000188f0


	//   ....[103]....
        /*0bbc*/ 	.word	0x00019e10


	//   ....[104]....
        /*0bc0*/ 	.word	0x00019e20


	//   ....[105]....
        /*0bc4*/ 	.word	0x00019e40


	//   ....[106]....
        /*0bc8*/ 	.word	0x00019e50


	//   ....[107]....
        /*0bcc*/ 	.word	0x0001a1f0


	//   ....[108]....
        /*0bd0*/ 	.word	0x0001a210


	//   ....[109]....
        /*0bd4*/ 	.word	0x0001a340


	//   ....[110]....
        /*0bd8*/ 	.word	0x0001a350


	//   ....[111]....
        /*0bdc*/ 	.word	0x0001a480


	//   ....[112]....
        /*0be0*/ 	.word	0x0001a4a0


	//   ....[113]....
        /*0be4*/ 	.word	0x0001a5d0


	//   ....[114]....
        /*0be8*/ 	.word	0x0001a5e0


	//   ....[115]....
        /*0bec*/ 	.word	0x0001a910


	//   ....[116]....
        /*0bf0*/ 	.word	0x0001a930


	//   ....[117]....
        /*0bf4*/ 	.word	0x0001b300


	//   ....[118]....
        /*0bf8*/ 	.word	0x0001b310


	//   ....[119]....
        /*0bfc*/ 	.word	0x0001c460


	//   ....[120]....
        /*0c00*/ 	.word	0x0001c480


	//   ....[121]....
        /*0c04*/ 	.word	0x0001c5b0


	//   ....[122]....
        /*0c08*/ 	.word	0x0001c5c0


	//   ....[123]....
        /*0c0c*/ 	.word	0x0001c6f0


	//   ....[124]....
        /*0c10*/ 	.word	0x0001c710


	//   ....[125]....
        /*0c14*/ 	.word	0x0001c840


	//   ....[126]....
        /*0c18*/ 	.word	0x0001c850


	//   ....[127]....
        /*0c1c*/ 	.word	0x0001ca40


	//   ....[128]....
        /*0c20*/ 	.word	0x0001ca60


	//   ....[129]....
        /*0c24*/ 	.word	0x0001cb80


	//   ....[130]....
        /*0c28*/ 	.word	0x0001cbc0


	//   ....[131]....
        /*0c2c*/ 	.word	0x0001cbf0


	//   ....[132]....
        /*0c30*/ 	.word	0x0001cc20


	//   ....[133]....
        /*0c34*/ 	.word	0x0001cc50


	//   ....[134]....
        /*0c38*/ 	.word	0x0001cc80


	//   ....[135]....
        /*0c3c*/ 	.word	0x0001cdd0


	//   ....[136]....
        /*0c40*/ 	.word	0x0001ce10


	//   ....[137]....
        /*0c44*/ 	.word	0x0001ce40


	//   ....[138]....
        /*0c48*/ 	.word	0x0001ce70


	//   ....[139]....
        /*0c4c*/ 	.word	0x0001cea0


	//   ....[140]....
        /*0c50*/ 	.word	0x0001ced0


	//   ....[141]....
        /*0c54*/ 	.word	0x0001cf60


	//   ....[142]....
        /*0c58*/ 	.word	0x0001cfa0


	//   ....[143]....
        /*0c5c*/ 	.word	0x0001cfb0


	//   ....[144]....
        /*0c60*/ 	.word	0x0001d010


	//   ....[145]....
        /*0c64*/ 	.word	0x0001d9e0


	//   ....[146]....
        /*0c68*/ 	.word	0x0001da40


	//   ....[147]....
        /*0c6c*/ 	.word	0x0001da90


	//   ....[148]....
        /*0c70*/ 	.word	0x0001dae0


	//   ....[149]....
        /*0c74*/ 	.word	0x0001db30


	//   ....[150]....
        /*0c78*/ 	.word	0x0001dbb0


	//   ....[151]....
        /*0c7c*/ 	.word	0x0001dc00


	//   ....[152]....
        /*0c80*/ 	.word	0x0001dc80


	//   ....[153]....
        /*0c84*/ 	.word	0x0001dd00


	//   ....[154]....
        /*0c88*/ 	.word	0x0001dd80


	//   ....[155]....
        /*0c8c*/ 	.word	0x0001de00


	//   ....[156]....
        /*0c90*/ 	.word	0x0001de80


	//   ....[157]....
        /*0c94*/ 	.word	0x0001df00


	//   ....[158]....
        /*0c98*/ 	.word	0x0001df70


	//   ....[159]....
        /*0c9c*/ 	.word	0x0001dff0


	//   ....[160]....
        /*0ca0*/ 	.word	0x0001e070


	//   ....[161]....
        /*0ca4*/ 	.word	0x0001e0f0


	//   ....[162]....
        /*0ca8*/ 	.word	0x0001e160


	//   ....[163]....
        /*0cac*/ 	.word	0x0001e1e0


	//   ....[164]....
        /*0cb0*/ 	.word	0x0001e260


	//   ....[165]....
        /*0cb4*/ 	.word	0x0001e420


	//   ....[166]....
        /*0cb8*/ 	.word	0x0001e490


	//   ....[167]....
        /*0cbc*/ 	.word	0x0001e510


	//   ....[168]....
        /*0cc0*/ 	.word	0x0001e590


	//   ....[169]....
        /*0cc4*/ 	.word	0x0001e750


	//   ....[170]....
        /*0cc8*/ 	.word	0x0001e7c0


	//   ....[171]....
        /*0ccc*/ 	.word	0x0001e840


	//   ....[172]....
        /*0cd0*/ 	.word	0x0001e8c0


	//   ....[173]....
        /*0cd4*/ 	.word	0x0001ea80


	//   ....[174]....
        /*0cd8*/ 	.word	0x0001eaf0


	//   ....[175]....
        /*0cdc*/ 	.word	0x0001eb70


	//   ....[176]....
        /*0ce0*/ 	.word	0x0001ebf0


	//   ....[177]....
        /*0ce4*/ 	.word	0x0001edc0


	//   ....[178]....
        /*0ce8*/ 	.word	0x0001ee30


	//   ....[179]....
        /*0cec*/ 	.word	0x0001eeb0


	//   ....[180]....
        /*0cf0*/ 	.word	0x0001ef30


	//   ....[181]....
        /*0cf4*/ 	.word	0x0001f0f0


	//   ....[182]....
        /*0cf8*/ 	.word	0x0001f160


	//   ....[183]....
        /*0cfc*/ 	.word	0x0001f1e0


	//   ....[184]....
        /*0d00*/ 	.word	0x0001f260


	//   ....[185]....
        /*0d04*/ 	.word	0x0001f430


	//   ....[186]....
        /*0d08*/ 	.word	0x0001f4a0


	//   ....[187]....
        /*0d0c*/ 	.word	0x0001f500


	//   ....[188]....
        /*0d10*/ 	.word	0x0001f580


	//   ....[189]....
        /*0d14*/ 	.word	0x0001f600


	//   ....[190]....
        /*0d18*/ 	.word	0x0001f7c0


	//   ....[191]....
        /*0d1c*/ 	.word	0x0001f830


	//   ....[192]....
        /*0d20*/ 	.word	0x0001f8b0


	//   ....[193]....
        /*0d24*/ 	.word	0x0001f930


	//   ....[194]....
        /*0d28*/ 	.word	0x0001fae0


	//   ....[195]....
        /*0d2c*/ 	.word	0x0001fb50


	//   ....[196]....
        /*0d30*/ 	.word	0x0001fbd0


	//   ....[197]....
        /*0d34*/ 	.word	0x0001fc50


	//   ....[198]....
        /*0d38*/ 	.word	0x0001fdf0


	//   ....[199]....
        /*0d3c*/ 	.word	0x0001fe60


	//   ....[200]....
        /*0d40*/ 	.word	0x0001fec0


	//   ....[201]....
        /*0d44*/ 	.word	0x0001ff20


	//   ....[202]....
        /*0d48*/ 	.word	0x0001ff70


	//   ....[203]....
        /*0d4c*/ 	.word	0x0001ffc0


	//   ....[204]....
        /*0d50*/ 	.word	0x00020040


	//   ....[205]....
        /*0d54*/ 	.word	0x000200c0


	//   ....[206]....
        /*0d58*/ 	.word	0x00020140


	//   ....[207]....
        /*0d5c*/ 	.word	0x000201b0


	//   ....[208]....
        /*0d60*/ 	.word	0x00020230


	//   ....[209]....
        /*0d64*/ 	.word	0x000202b0


	//   ....[210]....
        /*0d68*/ 	.word	0x00020330


	//   ....[211]....
        /*0d6c*/ 	.word	0x000203a0


	//   ....[212]....
        /*0d70*/ 	.word	0x00020420


	//   ....[213]....
        /*0d74*/ 	.word	0x000204a0


	//   ....[214]....
        /*0d78*/ 	.word	0x00020520


	//   ....[215]....
        /*0d7c*/ 	.word	0x00020590


	//   ....[216]....
        /*0d80*/ 	.word	0x00020610


	//   ....[217]....
        /*0d84*/ 	.word	0x00020690


	//   ....[218]....
        /*0d88*/ 	.word	0x00020710


	//   ....[219]....
        /*0d8c*/ 	.word	0x00020780


	//   ....[220]....
        /*0d90*/ 	.word	0x00020800


	//   ....[221]....
        /*0d94*/ 	.word	0x00020880


	//   ....[222]....
        /*0d98*/ 	.word	0x00020900


	//   ....[223]....
        /*0d9c*/ 	.word	0x00020970


	//   ....[224]....
        /*0da0*/ 	.word	0x000209f0


	//   ....[225]....
        /*0da4*/ 	.word	0x00020a70


	//   ....[226]....
        /*0da8*/ 	.word	0x00020ac0


	//   ....[227]....
        /*0dac*/ 	.word	0x00020b00


	//   ....[228]....
        /*0db0*/ 	.word	0x00020b50


	//   ....[229]....
        /*0db4*/ 	.word	0x00020ba0


	//   ....[230]....
        /*0db8*/ 	.word	0x00020bf0


	//   ....[231]....
        /*0dbc*/ 	.word	0x00020c70


	//   ....[232]....
        /*0dc0*/ 	.word	0x00020cc0


	//   ....[233]....
        /*0dc4*/ 	.word	0x00020d10


	//   ....[234]....
        /*0dc8*/ 	.word	0x00020d60


	//   ....[235]....
        /*0dcc*/ 	.word	0x00020db0


	//   ....[236]....
        /*0dd0*/ 	.word	0x00020e00


	//   ....[237]....
        /*0dd4*/ 	.word	0x00020e80


	//   ....[238]....
        /*0dd8*/ 	.word	0x00020ed0


	//   ....[239]....
        /*0ddc*/ 	.word	0x00020f50


	//   ....[240]....
        /*0de0*/ 	.word	0x00020fc0


	//   ....[241]....
        /*0de4*/ 	.word	0x00021040


	//   ....[242]....
        /*0de8*/ 	.word	0x000214d0


	//   ....[243]....
        /*0dec*/ 	.word	0x000214f0


	//   ....[244]....
        /*0df0*/ 	.word	0x00021500


	//   ....[245]....
        /*0df4*/ 	.word	0x00021510


	//   ....[246]....
        /*0df8*/ 	.word	0x00021c90


	//   ....[247]....
        /*0dfc*/ 	.word	0x00021ca0


	//   ....[248]....
        /*0e00*/ 	.word	0x00021cb0


	//   ....[249]....
        /*0e04*/ 	.word	0x00021cc0


	//   ....[250]....
        /*0e08*/ 	.word	0x000250f0


	//   ....[251]....
        /*0e0c*/ 	.word	0x00025110


	//   ....[252]....
        /*0e10*/ 	.word	0x00025130


	//   ....[253]....
        /*0e14*/ 	.word	0x00025140


	//   ....[254]....
        /*0e18*/ 	.word	0x00025760


	//   ....[255]....
        /*0e1c*/ 	.word	0x00025770


	//   ....[0]....
        /*0e20*/ 	.word	0x00025780


	//   ....[1]....
        /*0e24*/ 	.word	0x00025790


	//   ....[2]....
        /*0e28*/ 	.word	0x00028cf0


	//   ....[3]....
        /*0e2c*/ 	.word	0x00028d70


	//   ....[4]....
        /*0e30*/ 	.word	0x00028de0


	//   ....[5]....
        /*0e34*/ 	.word	0x00028e50


	//   ....[6]....
        /*0e38*/ 	.word	0x00028ed0


	//   ....[7]....
        /*0e3c*/ 	.word	0x00028f40


	//   ....[8]....
        /*0e40*/ 	.word	0x00028fb0


	//   ....[9]....
        /*0e44*/ 	.word	0x00029020


	//   ....[10]....
        /*0e48*/ 	.word	0x000290a0


	//   ....[11]....
        /*0e4c*/ 	.word	0x00029120


	//   ....[12]....
        /*0e50*/ 	.word	0x000291a0


	//   ....[13]....
        /*0e54*/ 	.word	0x00029210


	//   ....[14]....
        /*0e58*/ 	.word	0x00029290


	//   ....[15]....
        /*0e5c*/ 	.word	0x00029300


	//   ....[16]....
        /*0e60*/ 	.word	0x00029380


	//   ....[17]....
        /*0e64*/ 	.word	0x000293f0


	//----- nvinfo : EIATTR_EXIT_INSTR_OFFSETS
	.align		4
.L_720:
        /*0e68*/ 	.byte	0x04, 0x1c
        /*0e6a*/ 	.short	(.L_722 - .L_721)


	//   ....[0]....
.L_721:
        /*0e6c*/ 	.word	0x000010c0


	//   ....[1]....
        /*0e70*/ 	.word	0x0001d9a0


	//----- nvinfo : EIATTR_MAX_THREADS
	.align		4
.L_722:
        /*0e74*/ 	.byte	0x04, 0x05
        /*0e76*/ 	.short	(.L_724 - .L_723)
.L_723:
        /*0e78*/ 	.word	0x00000100
        /*0e7c*/ 	.word	0x00000001
        /*0e80*/ 	.word	0x00000001


	//----- nvinfo : EIATTR_CRS_STACK_SIZE
	.align		4
.L_724:
        /*0e84*/ 	.byte	0x04, 0x1e
        /*0e86*/ 	.short	(.L_726 - .L_725)
.L_725:
        /*0e88*/ 	.word	0x00000000
.L_726:


//--------------------- .nv.info._ZN7cutlass13device_kernelIN5flash19enable_sm80_to_sm89INS1_16FlashAttnFwdSm80INS1_25CollectiveMainloopFwdSm80ILi8ELi2ELb0EN4cute5tupleIJNS5_1CILi128EEENS7_ILi64EEENS7_ILi192EEEEEELi192ENS_10bfloat16_tEfNS_4arch4Sm80ELb1ELb0ELb1ELb0ELb1ELb0ELb1ELb1EEENS1_21CollectiveEpilogueFwdINS6_IJS8_SA_S9_EEENS6_IJNS7_ILi1EEESI_SI_EEESC_SE_Li256ELb0ELb1ELb1ELb0EEENS1_30DynamicPersistentTileSchedulerILi256ELi256ELb1ELb1ELb0EEEEEEEEEvNT_6ParamsE --------------------------
	.section	.nv.info._ZN7cutlass13device_kernelIN5flash19enable_sm80_to_sm89INS1_16FlashAttnFwdSm80INS1_25CollectiveMainloopFwdSm80ILi8ELi2ELb0EN4cute5tupleIJNS5_1CILi128EEENS7_ILi64EEENS7_ILi192EEEEEELi192ENS_10bfloat16_tEfNS_4arch4Sm80ELb1ELb0ELb1ELb0ELb1ELb0ELb1ELb1EEENS1_21CollectiveEpilogueFwdINS6_IJS8_SA_S9_EEENS6_IJNS7_ILi1EEESI_SI_EEESC_SE_Li256ELb0ELb1ELb1ELb0EEENS1_30DynamicPersistentTileSchedulerILi256ELi256ELb1ELb1ELb0EEEEEEEEEvNT_6ParamsE,"",@"SHT_CUDA_INFO"
	.sectionflags	@""
	.align	4


	//----- nvinfo : EIATTR_CUDA_API_VERSION
	.align		4
        /*0000*/ 	.byte	0x04, 0x37
        /*0002*/ 	.short	(.L_728 - .L_727)
.L_727:
        /*0004*/ 	.word	0x00000082


	//----- nvinfo : EIATTR_SW2861232_WAR
	.align		4
.L_728:
        /*0008*/ 	.byte	0x01, 0x35
	.zero		2


	//----- nvinfo : EIATTR_PARAM_CBANK
	.align		4
        /*000c*/ 	.byte	0x04, 0x0a
        /*000e*/ 	.short	(.L_730 - .L_729)
	.align		4
.L_729:
        /*0010*/ 	.word	index@(.nv.constant0._ZN7cutlass13device_kernelIN5flash19enable_sm80_to_sm89INS1_16FlashAttnFwdSm80INS1_25CollectiveMainloopFwdSm80ILi8ELi2ELb0EN4cute5tupleIJNS5_1CILi128EEENS7_ILi64EEENS7_ILi192EEEEEELi192ENS_10bfloat16_tEfNS_4arch4Sm80ELb1ELb0ELb1ELb0ELb1ELb0ELb1ELb1EEENS1_21CollectiveEpilogueFwdINS6_IJS8_SA_S9_EEENS6_IJNS7_ILi1EEESI_SI_EEESC_SE_Li256ELb0ELb1ELb1ELb0EEENS1_30DynamicPersistentTileSchedulerILi256ELi256ELb1ELb1ELb0EEEEEEEEEvNT_6ParamsE)
        /*0014*/ 	.short	0x0160
        /*0016*/ 	.short	0x0428


	//----- nvinfo : EIATTR_CBANK_PARAM_SIZE
	.align		4
.L_730:
        /*0018*/ 	.byte	0x03, 0x19
        /*001a*/ 	.short	0x0428


	//----- nvinfo : EIATTR_KPARAM_INFO
	.align		4
        /*001c*/ 	.byte	0x04, 0x17
        /*001e*/ 	.short	(.L_732 - .L_731)
.L_731:
        /*0020*/ 	.word	0x00000000
        /*0024*/ 	.short	0x0000
        /*0026*/ 	.short	0x0000
        /*0028*/ 	.byte	0x00, 0xf0, 0xa1, 0x10


	//----- nvinfo : EIATTR_MAXREG_COUNT
	.align		4
.L_732:
        /*002c*/ 	.byte	0x03, 0x1b
        /*002e*/ 	.short	0x00ff


	//----- nvinfo : EIATTR_NUM_BARRIERS
	.align		4
        /*0030*/ 	.byte	0x02, 0x4c
        /*0032*/ 	.byte	0x06
	.zero		1


	//----- nvinfo : EIATTR_ANNOTATIONS
	.align		4
        /*0034*/ 	.byte	0x04, 0x55
        /*0036*/ 	.short	(.L_734 - .L_733)


	//   ....[0]....
.L_733:
        /*0038*/ 	.word	0x00000001
        /*003c*/ 	.byte	0x70, 0x00, 0x00, 0x00, 0x01, 0x00, 0x00, 0x00, 0xf0, 0x04, 0x00, 0x00, 0x01, 0x00, 0x00, 0x00
        /*004c*/ 	.byte	0xf0, 0x05, 0x00, 0x00, 0x01, 0x00, 0x00, 0x00, 0x70, 0x06, 0x00, 0x00, 0x01, 0x00, 0x00, 0x00
        /*005c*/ 	.byte	0x70, 0x2e, 0x00, 0x00, 0x01, 0x00, 0x00, 0x00, 0x10, 0x38, 0x00, 0x00, 0x01, 0x00, 0x00, 0x00
        /*006c*/ 	.byte	0x60, 0xce, 0x00, 0x00, 0x01, 0x00, 0x00, 0x00, 0xa0, 0xce, 0x00, 0x00, 0x01, 0x00, 0x00, 0x00
        /*007c*/ 	.byte	0x90, 0xe5, 0x00, 0x00


	//----- nvinfo : EIATTR_MERCURY_ISA_VERSION
	.align		4
.L_734:
        /*0080*/ 	.byte	0x03, 0x5f
        /*0082*/ 	.short	0x0000


	//----- nvinfo : EIATTR_INT_WARP_WIDE_INSTR_OFFSETS
	.align		4
        /*0084*/ 	.byte	0x04, 0x31
        /*0086*/ 	.short	(.L_736 - .L_735)


	//   ....[0]....
.L_735:
        /*0088*/ 	.word	0x0000cc90


	//   ....[1]....
        /*008c*/ 	.word	0x0000cd10


	//----- nvinfo : EIATTR_COOP_GROUP_MASK_REGIDS
	.align		4
.L_736:
        /*0090*/ 	.byte	0x04, 0x29
        /*0092*/ 	.short	(.L_738 - .L_737)


	//   ....[0]....
.L_737:
        /*0094*/ 	.word	0xffffffff


	//   ....[1]....
        /*0098*/ 	.word	0xffffffff


	//   ....[2]....
        /*009c*/ 	.word	0xffffffff


	//   ....[3]....
        /*00a0*/ 	.word	0xffffffff


	//   ....[4]....
        /*00a4*/ 	.word	0xffffffff


	//   ....[5]....
        /*00a8*/ 	.word	0xffffffff


	//   ....[6]....
        /*00ac*/ 	.word	0xffffffff


	//   ....[7]....
        /*00b0*/ 	.word	0xffffffff


	//   ....[8]....
        /*00b4*/ 	.word	0xffffffff


	//   ....[9]....
        /*00b8*/ 	.word	0xffffffff


	//   ....[10]....
        /*00bc*/ 	.word	0xffffffff


	//   ....[11]....
        /*00c0*/ 	.word	0xffffffff


	//   ....[12]....
        /*00c4*/ 	.word	0xffffffff


	//   ....[13]....
        /*00c8*/ 	.word	0xffffffff


	//   ....[14]....
        /*00cc*/ 	.word	0xffffffff


	//   ....[15]....
        /*00d0*/ 	.word	0xffffffff


	//   ....[16]....
        /*00d4*/ 	.word	0xffffffff


	//   ....[17]....
        /*00d8*/ 	.word	0xffffffff


	//   ....[18]....
        /*00dc*/ 	.word	0xffffffff


	//   ....[19]....
        /*00e0*/ 	.word	0xffffffff


	//   ....[20]....
        /*00e4*/ 	.word	0xffffffff


	//   ....[21]....
        /*00e8*/ 	.word	0xffffffff


	//   ....[22]....
        /*00ec*/ 	.word	0xffffffff


	//   ....[23]....
        /*00f0*/ 	.word	0xffffffff


	//   ....[24]....
        /*00f4*/ 	.word	0xffffffff


	//   ....[25]....
        /*00f8*/ 	.word	0xffffffff


	//   ....[26]....
        /*00fc*/ 	.word	0xffffffff


	//   ....[27]....
        /*0100*/ 	.word	0xffffffff


	//   ....[28]....
        /*0104*/ 	.word	0xffffffff


	//   ....[29]....
        /*0108*/ 	.word	0xffffffff


	//   ....[30]....
        /*010c*/ 	.word	0xffffffff


	//   ....[31]....
        /*0110*/ 	.word	0xffffffff


	//   ....[32]....
        /*0114*/ 	.word	0xffffffff


	//   ....[33]....
        /*0118*/ 	.word	0xffffffff


	//   ....[34]....
        /*011c*/ 	.word	0xffffffff


	//   ....[35]....
        /*0120*/ 	.word	0xffffffff


	//   ....[36]....
        /*0124*/ 	.word	0xffffffff


	//   ....[37]....
        /*0128*/ 	.word	0xffffffff


	//   ....[38]....
        /*012c*/ 	.word	0xffffffff


	//   ....[39]....
        /*0130*/ 	.word	0xffffffff


	//   ....[40]....
        /*0134*/ 	.word	0xffffffff


	//   ....[41]....
        /*0138*/ 	.word	0xffffffff


	//   ....[42]....
        /*013c*/ 	.word	0xffffffff


	//   ....[43]....
        /*0140*/ 	.word	0xffffffff


	//   ....[44]....
        /*0144*/ 	.word	0xffffffff


	//   ....[45]....
        /*0148*/ 	.word	0xffffffff


	//   ....[46]....
        /*014c*/ 	.word	0xffffffff


	//   ....[47]....
        /*0150*/ 	.word	0xffffffff


	//   ....[48]....
        /*0154*/ 	.word	0xffffffff


	//   ....[49]....
        /*0158*/ 	.word	0xffffffff


	//   ....[50]....
        /*015c*/ 	.word	0xffffffff


	//   ....[51]....
        /*0160*/ 	.word	0xffffffff


	//   ....[52]....
        /*0164*/ 	.word	0xffffffff


	//   ....[53]....
        /*0168*/ 	.word	0xffffffff


	//   ....[54]....
        /*016c*/ 	.word	0xffffffff


	//   ....[55]....
        /*0170*/ 	.word	0xffffffff


	//   ....[56]....
        /*0174*/ 	.word	0xffffffff


	//   ....[57]....
        /*0178*/ 	.word	0xffffffff


	//   ....[58]....
        /*017c*/ 	.word	0xffffffff


	//   ....[59]....
        /*0180*/ 	.word	0xffffffff


	//   ....[60]....
        /*0184*/ 	.word	0xffffffff


	//   ....[61]....
        /*0188*/ 	.word	0xffffffff


	//   ....[62]....
        /*018c*/ 	.word	0xffffffff


	//   ....[63]....
        /*0190*/ 	.word	0xffffffff


	//   ....[64]....
        /*0194*/ 	.word	0xffffffff


	//   ....[65]....
        /*0198*/ 	.word	0xffffffff


	//   ....[66]....
        /*019c*/ 	.word	0xffffffff


	//   ....[67]....
        /*01a0*/ 	.word	0xffffffff


	//   ....[68]....
        /*01a4*/ 	.word	0xffffffff


	//   ....[69]....
        /*01a8*/ 	.word	0xffffffff


	//   ....[70]....
        /*01ac*/ 	.word	0xffffffff


	//   ....[71]....
        /*01b0*/ 	.word	0xffffffff


	//   ....[72]....
        /*01b4*/ 	.word	0xffffffff


	//   ....[73]....
        /*01b8*/ 	.word	0xffffffff


	//   ....[74]....
        /*01bc*/ 	.word	0xffffffff


	//   ....[75]....
        /*01c0*/ 	.word	0xffffffff


	//   ....[76]....
        /*01c4*/ 	.word	0xffffffff


	//   ....[77]....
        /*01c8*/ 	.word	0xffffffff


	//   ....[78]....
        /*01cc*/ 	.word	0xffffffff


	//   ....[79]....
        /*01d0*/ 	.word	0xffffffff


	//   ....[80]....
        /*01d4*/ 	.word	0xffffffff


	//   ....[81]....
        /*01d8*/ 	.word	0xffffffff


	//   ....[82]....
        /*01dc*/ 	.word	0xffffffff


	//   ....[83]....
        /*01e0*/ 	.word	0xffffffff


	//   ....[84]....
        /*01e4*/ 	.word	0xffffffff


	//   ....[85]....
        /*01e8*/ 	.word	0xffffffff


	//   ....[86]....
        /*01ec*/ 	.word	0xffffffff


	//   ....[87]....
        /*01f0*/ 	.word	0xffffffff


	//   ....[88]....
        /*01f4*/ 	.word	0xffffffff


	//   ....[89]....
        /*01f8*/ 	.word	0xffffffff


	//   ....[90]....
        /*01fc*/ 	.word	0xffffffff


	//   ....[91]....
        /*0200*/ 	.word	0xffffffff


	//   ....[92]....
        /*0204*/ 	.word	0xffffffff


	//   ....[93]....
        /*0208*/ 	.word	0xffffffff


	//   ....[94]....
        /*020c*/ 	.word	0xffffffff


	//   ....[95]....
        /*0210*/ 	.word	0xffffffff


	//   ....[96]....
        /*0214*/ 	.word	0xffffffff


	//   ....[97]....
        /*0218*/ 	.word	0xffffffff


	//   ....[98]....
        /*021c*/ 	.word	0xffffffff


	//   ....[99]....
        /*0220*/ 	.word	0xffffffff


	//   ....[100]....
        /*0224*/ 	.word	0xffffffff


	//   ....[101]....
        /*0228*/ 	.word	0xffffffff


	//   ....[102]....
        /*022c*/ 	.word	0xffffffff


	//   ....[103]....
        /*0230*/ 	.word	0xffffffff


	//   ....[104]....
        /*0234*/ 	.word	0xffffffff


	//   ....[105]....
        /*0238*/ 	.word	0xffffffff


	//   ....[106]....
        /*023c*/ 	.word	0xffffffff


	//   ....[107]....
        /*0240*/ 	.word	0xffffffff


	//   ....[108]....
        /*0244*/ 	.word	0xffffffff


	//   ....[109]....
        /*0248*/ 	.word	0xffffffff


	//   ....[110]....
        /*024c*/ 	.word	0xffffffff


	//   ....[111]....
        /*0250*/ 	.word	0xffffffff


	//   ....[112]....
        /*0254*/ 	.word	0xffffffff


	//   ....[113]....
        /*0258*/ 	.word	0xffffffff


	//   ....[114]....
        /*025c*/ 	.word	0xffffffff


	//   ....[115]....
        /*0260*/ 	.word	0xffffffff


	//   ....[116]....
        /*0264*/ 	.word	0xffffffff


	//----- nvinfo : EIATTR_COOP_GROUP_INSTR_OFFSETS
	.align		4
.L_738:
        /*0268*/ 	.byte	0x04, 0x28
        /*026a*/ 	.short	(.L_740 - .L_739)


	//   ....[0]....
.L_739:
        /*026c*/ 	.word	0x00000050


	//   ....[1]....
        /*0270*/ 	.word	0x000015e0


	//   ....[2]....
        /*0274*/ 	.word	0x00001600


	//   ....[3]....
        /*0278*/ 	.word	0x00001780


	//   ....[4]....
        /*027c*/ 	.word	0x00001790


	//   ....[5]....
        /*0280*/ 	.word	0x000018f0


	//   ....[6]....
        /*0284*/ 	.word	0x00001910


	//   ....[7]....
        /*0288*/ 	.word	0x00001a70


	//   ....[8]....
        /*028c*/ 	.word	0x00001a80


	//   ....[9]....
        /*0290*/ 	.word	0x00001f90


	//   ....[10]....
        /*0294*/ 	.word	0x00001fb0


	//   ....[11]....
        /*0298*/ 	.word	0x00001fd0


	//   ....[12]....
        /*029c*/ 	.word	0x00001fe0


	//   ....[13]....
        /*02a0*/ 	.word	0x000020d0


	//   ....[14]....
        /*02a4*/ 	.word	0x000020f0


	//   ....[15]....
        /*02a8*/ 	.word	0x00002120


	//   ....[16]....
        /*02ac*/ 	.word	0x000021f0


	//   ....[17]....
        /*02b0*/ 	.word	0x000025b0


	//   ....[18]....
        /*02b4*/ 	.word	0x000025d0


	//   ....[19]....
        /*02b8*/ 	.word	0x00002660


	//   ....[20]....
        /*02bc*/ 	.word	0x000026c0


	//   ....[21]....
        /*02c0*/ 	.word	0x00002b20


	//   ....[22]....
        /*02c4*/ 	.word	0x00002b40


	//   ....[23]....
        /*02c8*/ 	.word	0x00002c40


	//   ....[24]....
        /*02cc*/ 	.word	0x00002c60


	//   ....[25]....
        /*02d0*/ 	.word	0x000039d0


	//   ....[26]....
        /*02d4*/ 	.word	0x000039e0


	//   ....[27]....
        /*02d8*/ 	.word	0x00004180


	//   ....[28]....
        /*02dc*/ 	.word	0x00004340


	//   ....[29]....
        /*02e0*/ 	.word	0x00004380


	//   ....[30]....
        /*02e4*/ 	.word	0x000043f0


	//   ....[31]....
        /*02e8*/ 	.word	0x000055f0


	//   ....[32]....
        /*02ec*/ 	.word	0x00005610


	//   ....[33]....
        /*02f0*/ 	.word	0x00005710


	//   ....[34]....
        /*02f4*/ 	.word	0x00005730


	//   ....[35]....
        /*02f8*/ 	.word	0x00005c90


	//   ....[36]....
        /*02fc*/ 	.word	0x00005cb0


	//   ....[37]....
        /*0300*/ 	.word	0x00005db0


	//   ....[38]....
        /*0304*/ 	.word	0x00005df0


	//   ....[39]....
        /*0308*/ 	.word	0x00006b30


	//   ....[40]....
        /*030c*/ 	.word	0x00006b80


	//   ....[41]....
        /*0310*/ 	.word	0x000073c0


	//   ....[42]....
        /*0314*/ 	.word	0x000073e0


	//   ....[43]....
        /*0318*/ 	.word	0x00007400


	//   ....[44]....
        /*031c*/ 	.word	0x00007420


	//   ....[45]....
        /*0320*/ 	.word	0x00008e20


	//   ....[46]....
        /*0324*/ 	.word	0x00008e40


	//   ....[47]....
        /*0328*/ 	.word	0x00008f30


	//   ....[48]....
        /*032c*/ 	.word	0x00008f50


	//   ....[49]....
        /*0330*/ 	.word	0x00009480


	//   ....[50]....
        /*0334*/ 	.word	0x000094a0


	//   ....[51]....
        /*0338*/ 	.word	0x000095a0


	//   ....[52]....
        /*033c*/ 	.word	0x000095e0


	//   ....[53]....
        /*0340*/ 	.word	0x0000a710


	//   ....[54]....
        /*0344*/ 	.word	0x0000a730


	//   ....[55]....
        /*0348*/ 	.word	0x0000a760


	//   ....[56]....
        /*034c*/ 	.word	0x0000a7c0


	//   ....[57]....
        /*0350*/ 	.word	0x0000c100


	//   ....[58]....
        /*0354*/ 	.word	0x0000c120


	//   ....[59]....
        /*0358*/ 	.word	0x0000c1c0


	//   ....[60]....
        /*035c*/ 	.word	0x0000c220


	//   ....[61]....
        /*0360*/ 	.word	0x0000c470


	//   ....[62]....
        /*0364*/ 	.word	0x0000c4a0


	//   ....[63]....
        /*0368*/ 	.word	0x0000c4b0


	//   ....[64]....
        /*036c*/ 	.word	0x0000c4e0


	//   ....[65]....
        /*0370*/ 	.word	0x0000ce50


	//   ....[66]....
        /*0374*/ 	.word	0x0000d4d0


	//   ....[67]....
        /*0378*/ 	.word	0x0000d500


	//   ....[68]....
        /*037c*/ 	.word	0x0000d520


	//   ....[69]....
        /*0380*/ 	.word	0x0000d540


	//   ....[70]....
        /*0384*/ 	.word	0x0000d630


	//   ....[71]....
        /*0388*/ 	.word	0x0000d650


	//   ....[72]....
        /*038c*/ 	.word	0x0000dcc0


	//   ....[73]....
        /*0390*/ 	.word	0x0000dcd0


	//   ....[74]....
        /*0394*/ 	.word	0x0000e610


	//   ....[75]....
        /*0398*/ 	.word	0x0000e6f0


	//   ....[76]....
        /*039c*/ 	.word	0x0000e760


	//   ....[77]....
        /*03a0*/ 	.word	0x0000e7d0


	//   ....[78]....
        /*03a4*/ 	.word	0x0000e830


	//   ....[79]....
        /*03a8*/ 	.word	0x0000e8a0


	//   ....[80]....
        /*03ac*/ 	.word	0x0000e910


	//   ....[81]....
        /*03b0*/ 	.word	0x0000e980


	//   ....[82]....
        /*03b4*/ 	.word	0x0000e9e0


	//   ....[83]....
        /*03b8*/ 	.word	0x0000ea50


	//   ....[84]....
        /*03bc*/ 	.word	0x0000eac0


	//   ....[85]....
        /*03c0*/ 	.word	0x0000ec30


	//   ....[86]....
        /*03c4*/ 	.word	0x0000ec90


	//   ....[87]....
        /*03c8*/ 	.word	0x0000ed00


	//   ....[88]....
        /*03cc*/ 	.word	0x0000ed70


	//   ....[89]....
        /*03d0*/ 	.word	0x0000eee0


	//   ....[90]....
        /*03d4*/ 	.word	0x0000ef40


	//   ....[91]....
        /*03d8*/ 	.word	0x0000efb0


	//   ....[92]....
        /*03dc*/ 	.word	0x0000f020


	//   ....[93]....
        /*03e0*/ 	.word	0x0000f190


	//   ....[94]....
        /*03e4*/ 	.word	0x0000f1f0


	//   ....[95]....
        /*03e8*/ 	.word	0x0000f260


	//   ....[96]....
        /*03ec*/ 	.word	0x0000f2d0


	//   ....[97]....
        /*03f0*/ 	.word	0x0000f450


	//   ....[98]....
        /*03f4*/ 	.word	0x0000f4b0


	//   ....[99]....
        /*03f8*/ 	.word	0x0000f520


	//   ....[100]....
        /*03fc*/ 	.word	0x0000f590


	//   ....[101]....
        /*0400*/ 	.word	0x0000f710


	//   ....[102]....
        /*0404*/ 	.word	0x0000f770


	//   ....[103]....
        /*0408*/ 	.word	0x0000f7e0


	//   ....[104]....
        /*040c*/ 	.word	0x0000f850


	//   ....[105]....
        /*0410*/ 	.word	0x0000f9d0


	//   ....[106]....
        /*0414*/ 	.word	0x0000fa30


	//   ....[107]....
        /*0418*/ 	.word	0x0000fa90


	//   ....[108]....
        /*041c*/ 	.word	0x0000fb00


	//   ....[109]....
        /*0420*/ 	.word	0x0000fb70


	//   ....[110]....
        /*0424*/ 	.word	0x0000fcf0


	//   ....[111]....
        /*0428*/ 	.word	0x0000fd50


	//   ....[112]....
        /*042c*/ 	.word	0x0000fdb0


	//   ....[113]....
        /*0430*/ 	.word	0x0000fe10


	//   ....[114]....
        /*0434*/ 	.word	0x0000fe60


	//   ....[115]....
        /*0438*/ 	.word	0x0000feb0


	//   ....[116]....
        /*043c*/ 	.word	0x0000ff20


	//----- nvinfo : EIATTR_EXIT_INSTR_OFFSETS
	.align		4
.L_740:
        /*0440*/ 	.byte	0x04, 0x1c
        /*0442*/ 	.short	(.L_742 - .L_741)


	//   ....[0]....
.L_741:
        /*0444*/ 	.word	0x000000a0


	//   ....[1]....
        /*0448*/ 	.word	0x0000e6a0


	//----- nvinfo : EIATTR_MAX_THREADS
	.align		4
.L_742:
        /*044c*/ 	.byte	0x04, 0x05
        /*044e*/ 	.short	(.L_744 - .L_743)
.L_743:
        /*0450*/ 	.word	0x00000100
        /*0454*/ 	.word	0x00000001
        /*0458*/ 	.word	0x00000001


	//----- nvinfo : EIATTR_CRS_STACK_SIZE
	.align		4
.L_744:
        /*045c*/ 	.byte	0x04, 0x1e
        /*045e*/ 	.short	(.L_746 - .L_745)
.L_745:
        /*0460*/ 	.word	0x00000000
.L_746:


//--------------------- .nv.info._ZN7cutlass13device_kernelIN5flash19enable_sm80_to_sm89INS1_16FlashAttnFwdSm80INS1_25CollectiveMainloopFwdSm80ILi8ELi2ELb0EN4cute5tupleIJNS5_1CILi128EEENS7_ILi64EEENS7_ILi192EEEEEELi192ENS_10bfloat16_tEfNS_4arch4Sm80ELb1ELb0ELb1ELb1ELb1ELb0ELb1ELb1EEENS1_21CollectiveEpilogueFwdINS6_IJS8_SA_S9_EEENS6_IJNS7_ILi1EEESI_SI_EEESC_SE_Li256ELb1ELb1ELb1ELb0EEENS1_36VarlenDynamicPersistentTileSchedulerILi128ELi64ELi256ELi256ELb1ELb1ELb0ELb1ELb1ELb1EEEEEEEEEvNT_6ParamsE --------------------------
	.section	.nv.info._ZN7cutlass13device_kernelIN5flash19enable_sm80_to_sm89INS1_16FlashAttnFwdSm80INS1_25CollectiveMainloopFwdSm80ILi8ELi2ELb0EN4cute5tupleIJNS5_1CILi128EEENS7_ILi64EEENS7_ILi192EEEEEELi192ENS_10bfloat16_tEfNS_4arch4Sm80ELb1ELb0ELb1ELb1ELb1ELb0ELb1ELb1EEENS1_21CollectiveEpilogueFwdINS6_IJS8_SA_S9_EEENS6_IJNS7_ILi1EEESI_SI_EEESC_SE_Li256ELb1ELb1ELb1ELb0EEENS1_36VarlenDynamicPersistentTileSchedulerILi128ELi64ELi256ELi256ELb1ELb1ELb0ELb1ELb1ELb1EEEEEEEEEvNT_6ParamsE,"",@"SHT_CUDA_INFO"
	.sectionflags	@""
	.align	4


	//----- nvinfo : EIATTR_CUDA_API_VERSION
	.align		4
        /*0000*/ 	.byte	0x04, 0x37
        /*0002*/ 	.short	(.L_748 - .L_747)
.L_747:
        /*0004*/ 	.word	0x00000082


	//----- nvinfo : EIATTR_SW2861232_WAR
	.align		4
.L_748:
        /*0008*/ 	.byte	0x01, 0x35
	.zero		2


	//----- nvinfo : EIATTR_PARAM_CBANK
	.align		4
        /*000c*/ 	.byte	0x04, 0x0a
        /*000e*/ 	.short	(.L_750 - .L_749)
	.align		4
.L_749:
        /*0010*/ 	.word	index@(.nv.constant0._ZN7cutlass13device_kernelIN5flash19enable_sm80_to_sm89INS1_16FlashAttnFwdSm80INS1_25CollectiveMainloopFwdSm80ILi8ELi2ELb0EN4cute5tupleIJNS5_1CILi128EEENS7_ILi64EEENS7_ILi192EEEEEELi192ENS_10bfloat16_tEfNS_4arch4Sm80ELb1ELb0ELb1ELb1ELb1ELb0ELb1ELb1EEENS1_21CollectiveEpilogueFwdINS6_IJS8_SA_S9_EEENS6_IJNS7_ILi1EEESI_SI_EEESC_SE_Li256ELb1ELb1ELb1ELb0EEENS1_36VarlenDynamicPersistentTileSchedulerILi128ELi64ELi256ELi256ELb1ELb1ELb0ELb1ELb1ELb1EEEEEEEEEvNT_6ParamsE)
        /*0014*/ 	.short	0x0160
        /*0016*/ 	.short	0x0438


	//----- nvinfo : EIATTR_CBANK_PARAM_SIZE
	.align		4
.L_750:
        /*0018*/ 	.byte	0x03, 0x19
        /*001a*/ 	.short	0x0438


	//----- nvinfo : EIATTR_KPARAM_INFO
	.align		4
        /*001c*/ 	.byte	0x04, 0x17
        /*001e*/ 	.short	(.L_752 - .L_751)
.L_751:
        /*0020*/ 	.word	0x00000000
        /*0024*/ 	.short	0x0000
        /*0026*/ 	.short	0x0000
        /*0028*/ 	.byte	0x00, 0xf0, 0xe1, 0x10


	//----- nvinfo : EIATTR_MAXREG_COUNT
	.align		4
.L_752:
        /*002c*/ 	.byte	0x03, 0x1b
        /*002e*/ 	.short	0x00ff


	//----- nvinfo : EIATTR_NUM_BARRIERS
	.align		4
        /*0030*/ 	.byte	0x02, 0x4c
        /*0032*/ 	.byte	0x06
	.zero		1


	//----- nvinfo : EIATTR_ANNOTATIONS
	.align		4
        /*0034*/ 	.byte	0x04, 0x55
        /*0036*/ 	.short	(.L_754 - .L_753)


	//   ....[0]....
.L_753:
        /* <DEDUP_REMOVED lines=9> */


	//----- nvinfo : EIATTR_MERCURY_ISA_VERSION
	.align		4
.L_754:
        /*00b0*/ 	.byte	0x03, 0x5f
        /*00b2*/ 	.short	0x0000


	//----- nvinfo : EIATTR_INT_WARP_WIDE_INSTR_OFFSETS
	.align		4
        /*00b4*/ 	.byte	0x04, 0x31
        /*00b6*/ 	.short	(.L_756 - .L_755)


	//   ....[0]....
.L_755:
        /*00b8*/ 	.word	0x0000dd60


	//   ....[1]....
        /*00bc*/ 	.word	0x0000dde0


	//----- nvinfo : EIATTR_COOP_GROUP_MASK_REGIDS
	.align		4
.L_756:
        /*00c0*/ 	.byte	0x04, 0x29
        /*00c2*/ 	.short	(.L_758 - .L_757)


	//   ....[0]....
.L_757:
        /*00c4*/ 	.word	0xffffffff


	//   ....[1]....
        /*00c8*/ 	.word	0xffffffff


	//   ....[2]....
        /*00cc*/ 	.word	0xffffffff


	//   ....[3]....
        /*00d0*/ 	.word	0xffffffff


	//   ....[4]....
        /*00d4*/ 	.word	0xffffffff


	//   ....[5]....
        /*00d8*/ 	.word	0xffffffff


	//   ....[6]....
        /*00dc*/ 	.word	0xffffffff


	//   ....[7]....
        /*00e0*/ 	.word	0xffffffff


	//   ....[8]....
        /*00e4*/ 	.word	0xffffffff


	//   ....[9]....
        /*00e8*/ 	.word	0xffffffff


	//   ....[10]....
        /*00ec*/ 	.word	0xffffffff


	//   ....[11]....
        /*00f0*/ 	.word	0xffffffff


	//   ....[12]....
        /*00f4*/ 	.word	0xffffffff


	//   ....[13]....
        /*00f8*/ 	.word	0xffffffff


	//   ....[14]....
        /*00fc*/ 	.word	0xffffffff


	//   ....[15]....
        /*0100*/ 	.word	0xffffffff


	//   ....[16]....
        /*0104*/ 	.word	0xffffffff


	//   ....[17]....
        /*0108*/ 	.word	0xffffffff


	//   ....[18]....
        /*010c*/ 	.word	0xffffffff


	//   ....[19]....
        /*0110*/ 	.word	0xffffffff


	//   ....[20]....
        /*0114*/ 	.word	0xffffffff


	//   ....[21]....
        /*0118*/ 	.word	0xffffffff


	//   ....[22]....
        /*011c*/ 	.word	0xffffffff


	//   ....[23]....
        /*0120*/ 	.word	0xffffffff


	//   ....[24]....
        /*0124*/ 	.word	0xffffffff


	//   ....[25]....
        /*0128*/ 	.word	0xffffffff


	//   ....[26]....
        /*012c*/ 	.word	0xffffffff


	//   ....[27]....
        /*0130*/ 	.word	0xffffffff


	//   ....[28]....
        /*0134*/ 	.word	0xffffffff


	//   ....[29]....
        /*0138*/ 	.word	0xffffffff


	//   ....[30]....
        /*013c*/ 	.word	0xffffffff


	//   ....[31]....
        /*0140*/ 	.word	0xffffffff


	//   ....[32]....
        /*0144*/ 	.word	0xffffffff


	//   ....[33]....
        /*0148*/ 	.word	0xffffffff


	//   ....[34]....
        /*014c*/ 	.word	0xffffffff


	//   ....[35]....
        /*0150*/ 	.word	0xffffffff


	//   ....[36]....
        /*0154*/ 	.word	0xffffffff


	//   ....[37]....
        /*0158*/ 	.word	0xffffffff


	//   ....[38]....
        /*015c*/ 	.word	0xffffffff


	//   ....[39]....
        /*0160*/ 	.word	0xffffffff


	//   ....[40]....
        /*0164*/ 	.word	0xffffffff


	//   ....[41]....
        /*0168*/ 	.word	0xffffffff


	//   ....[42]....
        /*016c*/ 	.word	0xffffffff


	//   ....[43]....
        /*0170*/ 	.word	0xffffffff


	//   ....[44]....
        /*0174*/ 	.word	0xffffffff


	//   ....[45]....
        /*0178*/ 	.word	0xffffffff


	//   ....[46]....
        /*017c*/ 	.word	0xffffffff


	//   ....[47]....
        /*0180*/ 	.word	0xffffffff


	//   ....[48]....
        /*0184*/ 	.word	0xffffffff


	//   ....[49]....
        /*0188*/ 	.word	0xffffffff


	//   ....[50]....
        /*018c*/ 	.word	0xffffffff


	//   ....[51]....
        /*0190*/ 	.word	0xffffffff


	//   ....[52]....
        /*0194*/ 	.word	0xffffffff


	//   ....[53]....
        /*0198*/ 	.word	0xffffffff


	//   ....[54]....
        /*019c*/ 	.word	0xffffffff


	//   ....[55]....
        /*01a0*/ 	.word	0xffffffff


	//   ....[56]....
        /*01a4*/ 	.word	0xffffffff


	//   ....[57]....
        /*01a8*/ 	.word	0xffffffff


	//   ....[58]....
        /*01ac*/ 	.word	0xffffffff


	//   ....[59]....
        /*01b0*/ 	.word	0xffffffff


	//   ....[60]....
        /*01b4*/ 	.word	0xffffffff


	//   ....[61]....
        /*01b8*/ 	.word	0xffffffff


	//   ....[62]....
        /*01bc*/ 	.word	0xffffffff


	//   ....[63]....
        /*01c0*/ 	.word	0xffffffff


	//   ....[64]....
        /*01c4*/ 	.word	0xffffffff


	//   ....[65]....
        /*01c8*/ 	.word	0xffffffff


	//   ....[66]....
        /*01cc*/ 	.word	0xffffffff


	//   ....[67]....
        /*01d0*/ 	.word	0xffffffff


	//   ....[68]....
        /*01d4*/ 	.word	0xffffffff


	//   ....[69]....
        /*01d8*/ 	.word	0xffffffff


	//   ....[70]....
        /*01dc*/ 	.word	0xffffffff


	//   ....[71]....
        /*01e0*/ 	.word	0xffffffff


	//   ....[72]....
        /*01e4*/ 	.word	0xffffffff


	//   ....[73]....
        /*01e8*/ 	.word	0xffffffff


	//   ....[74]....
        /*01ec*/ 	.word	0xffffffff


	//   ....[75]....
        /*01f0*/ 	.word	0xffffffff


	//   ....[76]....
        /*01f4*/ 	.word	0xffffffff


	//   ....[77]....
        /*01f8*/ 	.word	0xffffffff


	//   ....[78]....
        /*01fc*/ 	.word	0xffffffff


	//   ....[79]....
        /*0200*/ 	.word	0xffffffff


	//   ....[80]....
        /*0204*/ 	.word	0xffffffff


	//   ....[81]....
        /*0208*/ 	.word	0xffffffff


	//   ....[82]....
        /*020c*/ 	.word	0xffffffff


	//   ....[83]....
        /*0210*/ 	.word	0xffffffff


	//   ....[84]....
        /*0214*/ 	.word	0xffffffff


	//   ....[85]....
        /*0218*/ 	.word	0xffffffff


	//   ....[86]....
        /*021c*/ 	.word	0xffffffff


	//   ....[87]....
        /*0220*/ 	.word	0xffffffff


	//   ....[88]....
        /*0224*/ 	.word	0xffffffff


	//   ....[89]....
        /*0228*/ 	.word	0xffffffff


	//   ....[90]....
        /*022c*/ 	.word	0xffffffff


	//   ....[91]....
        /*0230*/ 	.word	0xffffffff


	//   ....[92]....
        /*0234*/ 	.word	0xffffffff


	//   ....[93]....
        /*0238*/ 	.word	0xffffffff


	//   ....[94]....
        /*023c*/ 	.word	0xffffffff


	//   ....[95]....
        /*0240*/ 	.word	0xffffffff


	//   ....[96]....
        /*0244*/ 	.word	0xffffffff


	//   ....[97]....
        /*0248*/ 	.word	0xffffffff


	//   ....[98]....
        /*024c*/ 	.word	0xffffffff


	//   ....[99]....
        /*0250*/ 	.word	0xffffffff


	//   ....[100]....
        /*0254*/ 	.word	0xffffffff


	//   ....[101]....
        /*0258*/ 	.word	0xffffffff


	//   ....[102]....
        /*025c*/ 	.word	0xffffffff


	//   ....[103]....
        /*0260*/ 	.word	0xffffffff


	//   ....[104]....
        /*0264*/ 	.word	0xffffffff


	//   ....[105]....
        /*0268*/ 	.word	0xffffffff


	//   ....[106]....
        /*026c*/ 	.word	0xffffffff


	//   ....[107]....
        /*0270*/ 	.word	0xffffffff


	//   ....[108]....
        /*0274*/ 	.word	0xffffffff


	//   ....[109]....
        /*0278*/ 	.word	0xffffffff


	//   ....[110]....
        /*027c*/ 	.word	0xffffffff


	//   ....[111]....
        /*0280*/ 	.word	0xffffffff


	//   ....[112]....
        /*0284*/ 	.word	0xffffffff


	//   ....[113]....
        /*0288*/ 	.word	0xffffffff


	//   ....[114]....
        /*028c*/ 	.word	0xffffffff


	//   ....[115]....
        /*0290*/ 	.word	0xffffffff


	//   ....[116]....
        /*0294*/ 	.word	0xffffffff


	//   ....[117]....
        /*0298*/ 	.word	0xffffffff


	//   ....[118]....
        /*029c*/ 	.word	0xffffffff


	//   ....[119]....
        /*02a0*/ 	.word	0xffffffff


	//   ....[120]....
        /*02a4*/ 	.word	0xffffffff


	//   ....[121]....
        /*02a8*/ 	.word	0xffffffff


	//   ....[122]....
        /*02ac*/ 	.word	0xffffffff


	//   ....[123]....
        /*02b0*/ 	.word	0xffffffff


	//   ....[124]....
        /*02b4*/ 	.word	0xffffffff


	//   ....[125]....
        /*02b8*/ 	.word	0xffffffff


	//   ....[126]....
        /*02bc*/ 	.word	0xffffffff


	//   ....[127]....
        /*02c0*/ 	.word	0xffffffff


	//   ....[128]....
        /*02c4*/ 	.word	0xffffffff


	//   ....[129]....
        /*02c8*/ 	.word	0xffffffff


	//   ....[130]....
        /*02cc*/ 	.word	0xffffffff


	//   ....[131]....
        /*02d0*/ 	.word	0xffffffff


	//   ....[132]....
        /*02d4*/ 	.word	0xffffffff


	//   ....[133]....
        /*02d8*/ 	.word	0xffffffff


	//   ....[134]....
        /*02dc*/ 	.word	0xffffffff


	//   ....[135]....
        /*02e0*/ 	.word	0xffffffff


	//   ....[136]....
        /*02e4*/ 	.word	0xffffffff


	//   ....[137]....
        /*02e8*/ 	.word	0xffffffff


	//   ....[138]....
        /*02ec*/ 	.word	0xffffffff


	//   ....[139]....
        /*02f0*/ 	.word	0xffffffff


	//   ....[140]....
        /*02f4*/ 	.word	0xffffffff


	//   ....[141]....
        /*02f8*/ 	.word	0xffffffff


	//   ....[142]....
        /*02fc*/ 	.word	0xffffffff


	//   ....[143]....
        /*0300*/ 	.word	0xffffffff


	//   ....[144]....
        /*0304*/ 	.word	0xffffffff


	//   ....[145]....
        /*0308*/ 	.word	0xffffffff


	//   ....[146]....
        /*030c*/ 	.word	0xffffffff


	//   ....[147]....
        /*0310*/ 	.word	0xffffffff


	//   ....[148]....
        /*0314*/ 	.word	0xffffffff


	//   ....[149]....
        /*0318*/ 	.word	0xffffffff


	//   ....[150]....
        /*031c*/ 	.word	0xffffffff


	//   ....[151]....
        /*0320*/ 	.word	0xffffffff


	//   ....[152]....
        /*0324*/ 	.word	0xffffffff


	//   ....[153]....
        /*0328*/ 	.word	0xffffffff


	//   ....[154]....
        /*032c*/ 	.word	0xffffffff


	//   ....[155]....
        /*0330*/ 	.word	0xffffffff


	//   ....[156]....
        /*0334*/ 	.word	0xffffffff


	//   ....[157]....
        /*0338*/ 	.word	0xffffffff


	//   ....[158]....
        /*033c*/ 	.word	0xffffffff


	//   ....[159]....
        /*0340*/ 	.word	0xffffffff


	//   ....[160]....
        /*0344*/ 	.word	0xffffffff


	//   ....[161]....
        /*0348*/ 	.word	0xffffffff


	//   ....[162]....
        /*034c*/ 	.word	0xffffffff


	//   ....[163]....
        /*0350*/ 	.word	0xffffffff


	//   ....[164]....
        /*0354*/ 	.word	0xffffffff


	//   ....[165]....
        /*0358*/ 	.word	0xffffffff


	//   ....[166]....
        /*035c*/ 	.word	0xffffffff


	//   ....[167]....
        /*0360*/ 	.word	0xffffffff


	//   ....[168]....
        /*0364*/ 	.word	0xffffffff


	//   ....[169]....
        /*0368*/ 	.word	0xffffffff


	//   ....[170]....
        /*036c*/ 	.word	0xffffffff


	//   ....[171]....
        /*0370*/ 	.word	0xffffffff


	//   ....[172]....
        /*0374*/ 	.word	0xffffffff


	//   ....[173]....
        /*0378*/ 	.word	0xffffffff


	//   ....[174]....
        /*037c*/ 	.word	0xffffffff


	//   ....[175]....
        /*0380*/ 	.word	0xffffffff


	//   ....[176]....
        /*0384*/ 	.word	0xffffffff


	//   ....[177]....
        /*0388*/ 	.word	0xffffffff


	//   ....[178]....
        /*038c*/ 	.word	0xffffffff


	//   ....[179]....
        /*0390*/ 	.word	0xffffffff


	//   ....[180]....
        /*0394*/ 	.word	0xffffffff


	//   ....[181]....
        /*0398*/ 	.word	0xffffffff


	//   ....[182]....
        /*039c*/ 	.word	0xffffffff


	//   ....[183]....
        /*03a0*/ 	.word	0xffffffff


	//   ....[184]....
        /*03a4*/ 	.word	0xffffffff


	//   ....[185]....
        /*03a8*/ 	.word	0xffffffff


	//   ....[186]....
        /*03ac*/ 	.word	0xffffffff


	//   ....[187]....
        /*03b0*/ 	.word	0xffffffff


	//   ....[188]....
        /*03b4*/ 	.word	0xffffffff


	//   ....[189]....
        /*03b8*/ 	.word	0xffffffff


	//   ....[190]....
        /*03bc*/ 	.word	0xffffffff


	//   ....[191]....
        /*03c0*/ 	.word	0xffffffff


	//   ....[192]....
        /*03c4*/ 	.word	0xffffffff


	//   ....[193]....
        /*03c8*/ 	.word	0xffffffff


	//   ....[194]....
        /*03cc*/ 	.word	0xffffffff


	//   ....[195]....
        /*03d0*/ 	.word	0xffffffff


	//   ....[196]....
        /*03d4*/ 	.word	0xffffffff


	//   ....[197]....
        /*03d8*/ 	.word	0xffffffff


	//   ....[198]....
        /*03dc*/ 	.word	0xffffffff


	//   ....[199]....
        /*03e0*/ 	.word	0xffffffff


	//   ....[200]....
        /*03e4*/ 	.word	0xffffffff


	//   ....[201]....
        /*03e8*/ 	.word	0xffffffff


	//   ....[202]....
        /*03ec*/ 	.word	0xffffffff


	//   ....[203]....
        /*03f0*/ 	.word	0xffffffff


	//   ....[204]....
        /*03f4*/ 	.word	0xffffffff


	//   ....[205]....
        /*03f8*/ 	.word	0xffffffff


	//   ....[206]....
        /*03fc*/ 	.word	0xffffffff


	//   ....[207]....
        /*0400*/ 	.word	0xffffffff


	//   ....[208]....
        /*0404*/ 	.word	0xffffffff


	//   ....[209]....
        /*0408*/ 	.word	0xffffffff


	//   ....[210]....
        /*040c*/ 	.word	0xffffffff


	//   ....[211]....
        /*0410*/ 	.word	0xffffffff


	//----- nvinfo : EIATTR_COOP_GROUP_INSTR_OFFSETS
	.align		4
.L_758:
        /*0414*/ 	.byte	0x04, 0x28
        /*0416*/ 	.short	(.L_760 - .L_759)


	//   ....[0]....
.L_759:
        /*0418*/ 	.word	0x00000050


	//   ....[1]....
        /*041c*/ 	.word	0x000001e0


	//   ....[2]....
        /*0420*/ 	.word	0x00000210


	//   ....[3]....
        /*0424*/ 	.word	0x00000240


	//   ....[4]....
        /*0428*/ 	.word	0x00000270


	//   ....[5]....
        /*042c*/ 	.word	0x000002a0


	//   ....[6]....
        /*0430*/ 	.word	0x000002d0


	//   ....[7]....
        /*0434*/ 	.word	0x00000430


	//   ....[8]....
        /*0438*/ 	.word	0x00000470


	//   ....[9]....
        /*043c*/ 	.word	0x000004a0


	//   ....[10]....
        /*0440*/ 	.word	0x000004d0


	//   ....[11]....
        /*0444*/ 	.word	0x00000500


	//   ....[12]....
        /*0448*/ 	.word	0x00000530


	//   ....[13]....
        /*044c*/ 	.word	0x000005c0


	//   ....[14]....
        /*0450*/ 	.word	0x00000600


	//   ....[15]....
        /*0454*/ 	.word	0x00000620


	//   ....[16]....
        /*0458*/ 	.word	0x00000680


	//   ....[17]....
        /*045c*/ 	.word	0x00002740


	//   ....[18]....
        /*0460*/ 	.word	0x00002760


	//   ....[19]....
        /*0464*/ 	.word	0x000028d0


	//   ....[20]....
        /*0468*/ 	.word	0x000028e0


	//   ....[21]....
        /*046c*/ 	.word	0x00002a40


	//   ....[22]....
        /*0470*/ 	.word	0x00002a60


	//   ....[23]....
        /*0474*/ 	.word	0x00002bc0


	//   ....[24]....
        /*0478*/ 	.word	0x00002bd0


	//   ....[25]....
        /*047c*/ 	.word	0x00003080


	//   ....[26]....
        /*0480*/ 	.word	0x000030a0


	//   ....[27]....
        /*0484*/ 	.word	0x000030c0


	//   ....[28]....
        /*0488*/ 	.word	0x000030d0


	//   ....[29]....
        /*048c*/ 	.word	0x000031c0


	//   ....[30]....
        /*0490*/ 	.word	0x000031e0


	//   ....[31]....
        /*0494*/ 	.word	0x00003210


	//   ....[32]....
        /*0498*/ 	.word	0x000032e0


	//   ....[33]....
        /*049c*/ 	.word	0x000036a0


	//   ....[34]....
        /*04a0*/ 	.word	0x000036c0


	//   ....[35]....
        /*04a4*/ 	.word	0x00003750


	//   ....[36]....
        /*04a8*/ 	.word	0x000037b0


	//   ....[37]....
        /*04ac*/ 	.word	0x00003c10


	//   ....[38]....
        /*04b0*/ 	.word	0x00003c30


	//   ....[39]....
        /*04b4*/ 	.word	0x00003d30


	//   ....[40]....
        /*04b8*/ 	.word	0x00003d50


	//   ....[41]....
        /*04bc*/ 	.word	0x00004ae0


	//   ....[42]....
        /*04c0*/ 	.word	0x00004b10


	//   ....[43]....
        /*04c4*/ 	.word	0x00005370


	//   ....[44]....
        /*04c8*/ 	.word	0x000053e0


	//   ....[45]....
        /*04cc*/ 	.word	0x00005400


	//   ....[46]....
        /*04d0*/ 	.word	0x00005420


	//   ....[47]....
        /*04d4*/ 	.word	0x00006700


	//   ....[48]....
        /*04d8*/ 	.word	0x00006720


	//   ....[49]....
        /*04dc*/ 	.word	0x00006820


	//   ....[50]....
        /*04e0*/ 	.word	0x00006840


	//   ....[51]....
        /*04e4*/ 	.word	0x00006d80


	//   ....[52]....
        /*04e8*/ 	.word	0x00006da0


	//   ....[53]....
        /*04ec*/ 	.word	0x00006ea0


	//   ....[54]....
        /*04f0*/ 	.word	0x00006ee0


	//   ....[55]....
        /*04f4*/ 	.word	0x00007d80


	//   ....[56]....
        /*04f8*/ 	.word	0x00007d90


	//   ....[57]....
        /*04fc*/ 	.word	0x00008380


	//   ....[58]....
        /*0500*/ 	.word	0x00008450


	//   ....[59]....
        /*0504*/ 	.word	0x00008500


	//   ....[60]....
        /*0508*/ 	.word	0x00008550


	//   ....[61]....
        /*050c*/ 	.word	0x00009ef0


	//   ....[62]....
        /*0510*/ 	.word	0x00009f10


	//   ....[63]....
        /*0514*/ 	.word	0x0000a000


	//   ....[64]....
        /*0518*/ 	.word	0x0000a020


	//   ....[65]....
        /*051c*/ 	.word	0x0000a550


	//   ....[66]....
        /*0520*/ 	.word	0x0000a570


	//   ....[67]....
        /*0524*/ 	.word	0x0000a670


	//   ....[68]....
        /*0528*/ 	.word	0x0000a6b0


	//   ....[69]....
        /*052c*/ 	.word	0x0000b7e0


	//   ....[70]....
        /*0530*/ 	.word	0x0000b810


	//   ....[71]....
        /*0534*/ 	.word	0x0000bae0


	//   ....[72]....
        /*0538*/ 	.word	0x0000bc10


	//   ....[73]....
        /*053c*/ 	.word	0x0000d1d0


	//   ....[74]....
        /*0540*/ 	.word	0x0000d1f0


	//   ....[75]....
        /*0544*/ 	.word	0x0000d290


	//   ....[76]....
        /*0548*/ 	.word	0x0000d2f0


	//   ....[77]....
        /*054c*/ 	.word	0x0000d540


	//   ....[78]....
        /*0550*/ 	.word	0x0000d570


	//   ....[79]....
        /*0554*/ 	.word	0x0000d580


	//   ....[80]....
        /*0558*/ 	.word	0x0000d5b0


	//   ....[81]....
        /*055c*/ 	.word	0x0000e990


	//   ....[82]....
        /*0560*/ 	.word	0x0000e9a0


	//   ....[83]....
        /*0564*/ 	.word	0x0000e9b0


	//   ....[84]....
        /*0568*/ 	.word	0x0000e9c0


	//   ....[85]....
        /*056c*/ 	.word	0x0000ed20


	//   ....[86]....
        /*0570*/ 	.word	0x0000ed40


	//   ....[87]....
        /*0574*/ 	.word	0x0000eea0


	//   ....[88]....
        /*0578*/ 	.word	0x0000eeb0


	//   ....[89]....
        /*057c*/ 	.word	0x0000f010


	//   ....[90]....
        /*0580*/ 	.word	0x0000f030


	//   ....[91]....
        /*0584*/ 	.word	0x0000f190


	//   ....[92]....
        /*0588*/ 	.word	0x0000f1a0


	//   ....[93]....
        /*058c*/ 	.word	0x0000f4e0


	//   ....[94]....
        /*0590*/ 	.word	0x0000f500


	//   ....[95]....
        /*0594*/ 	.word	0x0000fe70


	//   ....[96]....
        /*0598*/ 	.word	0x0000fe80


	//   ....[97]....
        /*059c*/ 	.word	0x00010ea0


	//   ....[98]....
        /*05a0*/ 	.word	0x00010ec0


	//   ....[99]....
        /*05a4*/ 	.word	0x00011030


	//   ....[100]....
        /*05a8*/ 	.word	0x00011040


	//   ....[101]....
        /*05ac*/ 	.word	0x000111a0


	//   ....[102]....
        /*05b0*/ 	.word	0x000111c0


	//   ....[103]....
        /*05b4*/ 	.word	0x00011320


	//   ....[104]....
        /*05b8*/ 	.word	0x00011330


	//   ....[105]....
        /*05bc*/ 	.word	0x00011520


	//   ....[106]....
        /*05c0*/ 	.word	0x00011540


	//   ....[107]....
        /*05c4*/ 	.word	0x00011660


	//   ....[108]....
        /*05c8*/ 	.word	0x000116a0


	//   ....[109]....
        /*05cc*/ 	.word	0x000116d0


	//   ....[110]....
        /*05d0*/ 	.word	0x00011700


	//   ....[111]....
        /*05d4*/ 	.word	0x00011730


	//   ....[112]....
        /*05d8*/ 	.word	0x00011760


	//   ....[113]....
        /*05dc*/ 	.word	0x000118b0


	//   ....[114]....
        /*05e0*/ 	.word	0x000118f0


	//   ....[115]....
        /*05e4*/ 	.word	0x00011920


	//   ....[116]....
        /*05e8*/ 	.word	0x00011950


	//   ....[117]....
        /*05ec*/ 	.word	0x00011980


	//   ....[118]....
        /*05f0*/ 	.word	0x000119b0


	//   ....[119]....
        /*05f4*/ 	.word	0x00011a40


	//   ....[120]....
        /*05f8*/ 	.word	0x00011a80


	//   ....[121]....
        /*05fc*/ 	.word	0x00011a90


	//   ....[122]....
        /*0600*/ 	.word	0x00011af0


	//   ....[123]....
        /*0604*/ 	.word	0x000124b0


	//   ....[124]....
        /*0608*/ 	.word	0x00012510


	//   ....[125]....
        /*060c*/ 	.word	0x00012560


	//   ....[126]....
        /*0610*/ 	.word	0x000125b0


	//   ....[127]....
        /*0614*/ 	.word	0x00012600


	//   ....[128]....
        /*0618*/ 	.word	0x00012670


	//   ....[129]....
        /*061c*/ 	.word	0x000126c0


	//   ....[130]....
        /*0620*/ 	.word	0x00012730


	//   ....[131]....
        /*0624*/ 	.word	0x000127a0


	//   ....[132]....
        /*0628*/ 	.word	0x00012800


	//   ....[133]....
        /*062c*/ 	.word	0x00012870


	//   ....[134]....
        /*0630*/ 	.word	0x000128e0


	//   ....[135]....
        /*0634*/ 	.word	0x00012950


	//   ....[136]....
        /*0638*/ 	.word	0x000129b0


	//   ....[137]....
        /*063c*/ 	.word	0x00012a20


	//   ....[138]....
        /*0640*/ 	.word	0x00012a90


	//   ....[139]....
        /*0644*/ 	.word	0x00012b00


	//   ....[140]....
        /*0648*/ 	.word	0x00012b60


	//   ....[141]....
        /*064c*/ 	.word	0x00012bd0


	//   ....[142]....
        /*0650*/ 	.word	0x00012c40


	//   ....[143]....
        /*0654*/ 	.word	0x00012db0


	//   ....[144]....
        /*0658*/ 	.word	0x00012e10


	//   ....[145]....
        /*065c*/ 	.word	0x00012e80


	//   ....[146]....
        /*0660*/ 	.word	0x00012ef0


	//   ....[147]....
        /*0664*/ 	.word	0x00013060


	//   ....[148]....
        /*0668*/ 	.word	0x000130c0


	//   ....[149]....
        /*066c*/ 	.word	0x00013130


	//   ....[150]....
        /*0670*/ 	.word	0x000131a0


	//   ....[151]....
        /*0674*/ 	.word	0x00013310


	//   ....[152]....
        /*0678*/ 	.word	0x00013370


	//   ....[153]....
        /*067c*/ 	.word	0x000133e0


	//   ....[154]....
        /*0680*/ 	.word	0x00013450


	//   ....[155]....
        /*0684*/ 	.word	0x000135d0


	//   ....[156]....
        /*0688*/ 	.word	0x00013630


	//   ....[157]....
        /*068c*/ 	.word	0x000136a0


	//   ....[158]....
        /*0690*/ 	.word	0x00013710


	//   ....[159]....
        /*0694*/ 	.word	0x00013890


	//   ....[160]....
        /*0698*/ 	.word	0x000138f0


	//   ....[161]....
        /*069c*/ 	.word	0x00013960


	//   ....[162]....
        /*06a0*/ 	.word	0x000139d0


	//   ....[163]....
        /*06a4*/ 	.word	0x00013b50


	//   ....[164]....
        /*06a8*/ 	.word	0x00013bb0


	//   ....[165]....
        /*06ac*/ 	.word	0x00013c00


	//   ....[166]....
        /*06b0*/ 	.word	0x00013c70


	//   ....[167]....
        /*06b4*/ 	.word	0x00013ce0


	//   ....[168]....
        /*06b8*/ 	.word	0x00013e60


	//   ....[169]....
        /*06bc*/ 	.word	0x00013ec0


	//   ....[170]....
        /*06c0*/ 	.word	0x00013f20


	//   ....[171]....
        /*06c4*/ 	.word	0x00013f80


	//   ....[172]....
        /*06c8*/ 	.word	0x00013fd0


	//   ....[173]....
        /*06cc*/ 	.word	0x00014010


	//   ....[174]....
        /*06d0*/ 	.word	0x00014080


	//   ....[175]....
        /*06d4*/ 	.word	0x000140f0


	//   ....[176]....
        /*06d8*/ 	.word	0x00014160


	//   ....[177]....
        /*06dc*/ 	.word	0x000141c0


	//   ....[178]....
        /*06e0*/ 	.word	0x00014230


	//   ....[179]....
        /*06e4*/ 	.word	0x000142a0


	//   ....[180]....
        /*06e8*/ 	.word	0x00014310


	//   ....[181]....
        /*06ec*/ 	.word	0x00014370


	//   ....[182]....
        /*06f0*/ 	.word	0x000143e0


	//   ....[183]....
        /*06f4*/ 	.word	0x00014450


	//   ....[184]....
        /*06f8*/ 	.word	0x000144c0


	//   ....[185]....
        /*06fc*/ 	.word	0x00014520


	//   ....[186]....
        /*0700*/ 	.word	0x00014590


	//   ....[187]....
        /*0704*/ 	.word	0x00014600


	//   ....[188]....
        /*0708*/ 	.word	0x00014670


	//   ....[189]....
        /*070c*/ 	.word	0x000146d0


	//   ....[190]....
        /*0710*/ 	.word	0x00014740


	//   ....[191]....
        /*0714*/ 	.word	0x000147b0


	//   ....[192]....
        /*0718*/ 	.word	0x00014820


	//   ....[193]....
        /*071c*/ 	.word	0x00014880


	//   ....[194]....
        /*0720*/ 	.word	0x000148f0


	//   ....[195]....
        /*0724*/ 	.word	0x00014960


	//   ....[196]....
        /*0728*/ 	.word	0x000149b0


	//   ....[197]....
        /*072c*/ 	.word	0x000149f0


	//   ....[198]....
        /*0730*/ 	.word	0x00014a40


	//   ....[199]....
        /*0734*/ 	.word	0x00014a90


	//   ....[200]....
        /*0738*/ 	.word	0x00014ae0


	//   ....[201]....
        /*073c*/ 	.word	0x00014b50


	//   ....[202]....
        /*0740*/ 	.word	0x00014ba0


	//   ....[203]....
        /*0744*/ 	.word	0x00014bf0


	//   ....[204]....
        /*0748*/ 	.word	0x00014c40


	//   ....[205]....
        /*074c*/ 	.word	0x00014c90


	//   ....[206]....
        /*0750*/ 	.word	0x00014ce0


	//   ....[207]....
        /*0754*/ 	.word	0x00014d50


	//   ....[208]....
        /*0758*/ 	.word	0x00014da0


	//   ....[209]....
        /*075c*/ 	.word	0x00014e10


	//   ....[210]....
        /*0760*/ 	.word	0x00014e70


	//   ....[211]....
        /*0764*/ 	.word	0x00014ee0


	//----- nvinfo : EIATTR_EXIT_INSTR_OFFSETS
	.align		4
.L_760:
        /*0768*/ 	.byte	0x04, 0x1c
        /*076a*/ 	.short	(.L_762 - .L_761)


	//   ....[0]....
.L_761:
        /*076c*/ 	.word	0x00000fe0


	//   ....[1]....
        /*0770*/ 	.word	0x00012470


	//----- nvinfo : EIATTR_MAX_THREADS
	.align		4
.L_762:
        /*0774*/ 	.byte	0x04, 0x05
        /*0776*/ 	.short	(.L_764 - .L_763)
.L_763:
        /*0778*/ 	.word	0x00000100
        /*077c*/ 	.word	0x00000001
        /*0780*/ 	.word	0x00000001


	//----- nvinfo : EIATTR_CRS_STACK_SIZE
	.align		4
.L_764:
        /*0784*/ 	.byte	0x04, 0x1e
        /*0786*/ 	.short	(.L_766 - .L_765)
.L_765:
        /*0788*/ 	.word	0x00000000
.L_766:


//--------------------- .nv.info._ZN7cutlass13device_kernelIN5flash19enable_sm80_to_sm89INS1_16FlashAttnFwdSm80INS1_25CollectiveMainloopFwdSm80ILi8ELi2ELb0EN4cute5tupleIJNS5_1CILi128EEENS7_ILi64EEENS7_ILi192EEEEEELi192ENS_10bfloat16_tEfNS_4arch4Sm80ELb1ELb0ELb1ELb1ELb1ELb1ELb1ELb1EEENS1_21CollectiveEpilogueFwdINS6_IJS8_SA_S9_EEENS6_IJNS7_ILi1EEESI_SI_EEESC_SE_Li256ELb1ELb1ELb1ELb0EEENS1_36VarlenDynamicPersistentTileSchedulerILi128ELi64ELi256ELi256ELb1ELb1ELb0ELb1ELb1ELb1EEEEEEEEEvNT_6ParamsE --------------------------
	.section	.nv.info._ZN7cutlass13device_kernelIN5flash19enable_sm80_to_sm89INS1_16FlashAttnFwdSm80INS1_25CollectiveMainloopFwdSm80ILi8ELi2ELb0EN4cute5tupleIJNS5_1CILi128EEENS7_ILi64EEENS7_ILi192EEEEEELi192ENS_10bfloat16_tEfNS_4arch4Sm80ELb1ELb0ELb1ELb1ELb1ELb1ELb1ELb1EEENS1_21CollectiveEpilogueFwdINS6_IJS8_SA_S9_EEENS6_IJNS7_ILi1EEESI_SI_EEESC_SE_Li256ELb1ELb1ELb1ELb0EEENS1_36VarlenDynamicPersistentTileSchedulerILi128ELi64ELi256ELi256ELb1ELb1ELb0ELb1ELb1ELb1EEEEEEEEEvNT_6ParamsE,"",@"SHT_CUDA_INFO"
	.sectionflags	@""
	.align	4


	//----- nvinfo : EIATTR_CUDA_API_VERSION
	.align		4
        /*0000*/ 	.byte	0x04, 0x37
        /*0002*/ 	.short	(.L_768 - .L_767)
.L_767:
        /*0004*/ 	.word	0x00000082


	//----- nvinfo : EIATTR_SW2861232_WAR
	.align		4
.L_768:
        /*0008*/ 	.byte	0x01, 0x35
	.zero		2


	//----- nvinfo : EIATTR_PARAM_CBANK
	.align		4
        /*000c*/ 	.byte	0x04, 0x0a
        /*000e*/ 	.short	(.L_770 - .L_769)
	.align		4
.L_769:
        /*0010*/ 	.word	index@(.nv.constant0._ZN7cutlass13device_kernelIN5flash19enable_sm80_to_sm89INS1_16FlashAttnFwdSm80INS1_25CollectiveMainloopFwdSm80ILi8ELi2ELb0EN4cute5tupleIJNS5_1CILi128EEENS7_ILi64EEENS7_ILi192EEEEEELi192ENS_10bfloat16_tEfNS_4arch4Sm80ELb1ELb0ELb1ELb1ELb1ELb1ELb1ELb1EEENS1_21CollectiveEpilogueFwdINS6_IJS8_SA_S9_EEENS6_IJNS7_ILi1EEESI_SI_EEESC_SE_Li256ELb1ELb1ELb1ELb0EEENS1_36VarlenDynamicPersistentTileSchedulerILi128ELi64ELi256ELi256ELb1ELb1ELb0ELb1ELb1ELb1EEEEEEEEEvNT_6ParamsE)
        /*0014*/ 	.short	0x0160
        /*0016*/ 	.short	0x0438


	//----- nvinfo : EIATTR_CBANK_PARAM_SIZE
	.align		4
.L_770:
        /*0018*/ 	.byte	0x03, 0x19
        /*001a*/ 	.short	0x0438


	//----- nvinfo : EIATTR_KPARAM_INFO
	.align		4
        /*001c*/ 	.byte	0x04, 0x17
        /*001e*/ 	.short	(.L_772 - .L_771)
.L_771:
        /*0020*/ 	.word	0x00000000
        /*0024*/ 	.short	0x0000
        /*0026*/ 	.short	0x0000
        /*0028*/ 	.byte	0x00, 0xf0, 0xe1, 0x10


	//----- nvinfo : EIATTR_MAXREG_COUNT
	.align		4
.L_772:
        /*002c*/ 	.byte	0x03, 0x1b
        /*002e*/ 	.short	0x00ff


	//----- nvinfo : EIATTR_NUM_BARRIERS
	.align		4
        /*0030*/ 	.byte	0x02, 0x4c
        /*0032*/ 	.byte	0x06
	.zero		1


	//----- nvinfo : EIATTR_ANNOTATIONS
	.align		4
        /*0034*/ 	.byte	0x04, 0x55
        /*0036*/ 	.short	(.L_774 - .L_773)


	//   ....[0]....
.L_773:
        /* <DEDUP_REMOVED lines=64> */


	//----- nvinfo : EIATTR_MERCURY_ISA_VERSION
	.align		4
.L_774:
        /*0420*/ 	.byte	0x03, 0x5f
        /*0422*/ 	.short	0x0000


	//----- nvinfo : EIATTR_INT_WARP_WIDE_INSTR_OFFSETS
	.align		4
        /*0424*/ 	.byte	0x04, 0x31
        /*0426*/ 	.short	(.L_776 - .L_775)


	//   ....[0]....
.L_775:
        /*0428*/ 	.word	0x0001af10


	//   ....[1]....
        /*042c*/ 	.word	0x0001af90


	//----- nvinfo : EIATTR_COOP_GROUP_MASK_REGIDS
	.align		4
.L_776:
        /*0430*/ 	.byte	0x04, 0x29
        /*0432*/ 	.short	(.L_778 - .L_777)


	//   ....[0]....
.L_777:
        /*0434*/ 	.word	0xffffffff


	//   ....[1]....
        /*0438*/ 	.word	0xffffffff


	//   ....[2]....
        /*043c*/ 	.word	0xffffffff


	//   ....[3]....
        /*0440*/ 	.word	0xffffffff


	//   ....[4]....
        /*0444*/ 	.word	0xffffffff


	//   ....[5]....
        /*0448*/ 	.word	0xffffffff


	//   ....[6]....
        /*044c*/ 	.word	0xffffffff


	//   ....[7]....
        /*0450*/ 	.word	0xffffffff


	//   ....[8]....
        /*0454*/ 	.word	0xffffffff


	//   ....[9]....
        /*0458*/ 	.word	0xffffffff


	//   ....[10]....
        /*045c*/ 	.word	0xffffffff


	//   ....[11]....
        /*0460*/ 	.word	0xffffffff


	//   ....[12]....
        /*0464*/ 	.word	0xffffffff


	//   ....[13]....
        /*0468*/ 	.word	0xffffffff


	//   ....[14]....
        /*046c*/ 	.word	0xffffffff


	//   ....[15]....
        /*0470*/ 	.word	0xffffffff


	//   ....[16]....
        /*0474*/ 	.word	0xffffffff


	//   ....[17]....
        /*0478*/ 	.word	0xffffffff


	//   ....[18]....
        /*047c*/ 	.word	0xffffffff


	//   ....[19]....
        /*0480*/ 	.word	0xffffffff


	//   ....[20]....
        /*0484*/ 	.word	0xffffffff


	//   ....[21]....
        /*0488*/ 	.word	0xffffffff


	//   ....[22]....
        /*048c*/ 	.word	0xffffffff


	//   ....[23]....
        /*0490*/ 	.word	0xffffffff


	//   ....[24]....
        /*0494*/ 	.word	0xffffffff


	//   ....[25]....
        /*0498*/ 	.word	0xffffffff


	//   ....[26]....
        /*049c*/ 	.word	0xffffffff


	//   ....[27]....
        /*04a0*/ 	.word	0xffffffff


	//   ....[28]....
        /*04a4*/ 	.word	0xffffffff


	//   ....[29]....
        /*04a8*/ 	.word	0xffffffff


	//   ....[30]....
        /*04ac*/ 	.word	0xffffffff


	//   ....[31]....
        /*04b0*/ 	.word	0xffffffff


	//   ....[32]....
        /*04b4*/ 	.word	0xffffffff


	//   ....[33]....
        /*04b8*/ 	.word	0xffffffff


	//   ....[34]....
        /*04bc*/ 	.word	0xffffffff


	//   ....[35]....
        /*04c0*/ 	.word	0xffffffff


	//   ....[36]....
        /*04c4*/ 	.word	0xffffffff


	//   ....[37]....
        /*04c8*/ 	.word	0xffffffff


	//   ....[38]....
        /*04cc*/ 	.word	0xffffffff


	//   ....[39]....
        /*04d0*/ 	.word	0xffffffff


	//   ....[40]....
        /*04d4*/ 	.word	0xffffffff


	//   ....[41]....
        /*04d8*/ 	.word	0xffffffff


	//   ....[42]....
        /*04dc*/ 	.word	0xffffffff


	//   ....[43]....
        /*04e0*/ 	.word	0xffffffff


	//   ....[44]....
        /*04e4*/ 	.word	0xffffffff


	//   ....[45]....
        /*04e8*/ 	.word	0xffffffff


	//   ....[46]....
        /*04ec*/ 	.word	0xffffffff


	//   ....[47]....
        /*04f0*/ 	.word	0xffffffff


	//   ....[48]....
        /*04f4*/ 	.word	0xffffffff


	//   ....[49]....
        /*04f8*/ 	.word	0xffffffff


	//   ....[50]....
        /*04fc*/ 	.word	0xffffffff


	//   ....[51]....
        /*0500*/ 	.word	0xffffffff


	//   ....[52]....
        /*0504*/ 	.word	0xffffffff


	//   ....[53]....
        /*0508*/ 	.word	0xffffffff


	//   ....[54]....
        /*050c*/ 	.word	0xffffffff


	//   ....[55]....
        /*0510*/ 	.word	0xffffffff


	//   ....[56]....
        /*0514*/ 	.word	0xffffffff


	//   ....[57]....
        /*0518*/ 	.word	0xffffffff


	//   ....[58]....
        /*051c*/ 	.word	0xffffffff


	//   ....[59]....
        /*0520*/ 	.word	0xffffffff


	//   ....[60]....
        /*0524*/ 	.word	0xffffffff


	//   ....[61]....
        /*0528*/ 	.word	0xffffffff


	//   ....[62]....
        /*052c*/ 	.word	0xffffffff


	//   ....[63]....
        /*0530*/ 	.word	0xffffffff


	//   ....[64]....
        /*0534*/ 	.word	0xffffffff


	//   ....[65]....
        /*0538*/ 	.word	0xffffffff


	//   ....[66]....
        /*053c*/ 	.word	0xffffffff


	//   ....[67]....
        /*0540*/ 	.word	0xffffffff


	//   ....[68]....
        /*0544*/ 	.word	0xffffffff


	//   ....[69]....
        /*0548*/ 	.word	0xffffffff


	//   ....[70]....
        /*054c*/ 	.word	0xffffffff


	//   ....[71]....
        /*0550*/ 	.word	0xffffffff


	//   ....[72]....
        /*0554*/ 	.word	0xffffffff


	//   ....[73]....
        /*0558*/ 	.word	0xffffffff


	//   ....[74]....
        /*055c*/ 	.word	0xffffffff


	//   ....[75]....
        /*0560*/ 	.word	0xffffffff


	//   ....[76]....
        /*0564*/ 	.word	0xffffffff


	//   ....[77]....
        /*0568*/ 	.word	0xffffffff


	//   ....[78]....
        /*056c*/ 	.word	0xffffffff


	//   ....[79]....
        /*0570*/ 	.word	0xffffffff


	//   ....[80]....
        /*0574*/ 	.word	0xffffffff


	//   ....[81]....
        /*0578*/ 	.word	0xffffffff


	//   ....[82]....
        /*057c*/ 	.word	0xffffffff


	//   ....[83]....
        /*0580*/ 	.word	0xffffffff


	//   ....[84]....
        /*0584*/ 	.word	0xffffffff


	//   ....[85]....
        /*0588*/ 	.word	0xffffffff


	//   ....[86]....
        /*058c*/ 	.word	0xffffffff


	//   ....[87]....
        /*0590*/ 	.word	0xffffffff


	//   ....[88]....
        /*0594*/ 	.word	0xffffffff


	//   ....[89]....
        /*0598*/ 	.word	0xffffffff


	//   ....[90]....
        /*059c*/ 	.word	0xffffffff


	//   ....[91]....
        /*05a0*/ 	.word	0xffffffff


	//   ....[92]....
        /*05a4*/ 	.word	0xffffffff


	//   ....[93]....
        /*05a8*/ 	.word	0xffffffff


	//   ....[94]....
        /*05ac*/ 	.word	0xffffffff


	//   ....[95]....
        /*05b0*/ 	.word	0xffffffff


	//   ....[96]....
        /*05b4*/ 	.word	0xffffffff


	//   ....[97]....
        /*05b8*/ 	.word	0xffffffff


	//   ....[98]....
        /*05bc*/ 	.word	0xffffffff


	//   ....[99]....
        /*05c0*/ 	.word	0xffffffff


	//   ....[100]....
        /*05c4*/ 	.word	0xffffffff


	//   ....[101]....
        /*05c8*/ 	.word	0xffffffff


	//   ....[102]....
        /*05cc*/ 	.word	0xffffffff


	//   ....[103]....
        /*05d0*/ 	.word	0xffffffff


	//   ....[104]....
        /*05d4*/ 	.word	0xffffffff


	//   ....[105]....
        /*05d8*/ 	.word	0xffffffff


	//   ....[106]....
        /*05dc*/ 	.word	0xffffffff


	//   ....[107]....
        /*05e0*/ 	.word	0xffffffff


	//   ....[108]....
        /*05e4*/ 	.word	0xffffffff


	//   ....[109]....
        /*05e8*/ 	.word	0xffffffff


	//   ....[110]....
        /*05ec*/ 	.word	0xffffffff


	//   ....[111]....
        /*05f0*/ 	.word	0xffffffff


	//   ....[112]....
        /*05f4*/ 	.word	0xffffffff


	//   ....[113]....
        /*05f8*/ 	.word	0xffffffff


	//   ....[114]....
        /*05fc*/ 	.word	0xffffffff


	//   ....[115]....
        /*0600*/ 	.word	0xffffffff


	//   ....[116]....
        /*0604*/ 	.word	0xffffffff


	//   ....[117]....
        /*0608*/ 	.word	0xffffffff


	//   ....[118]....
        /*060c*/ 	.word	0xffffffff


	//   ....[119]....
        /*0610*/ 	.word	0xffffffff


	//   ....[120]....
        /*0614*/ 	.word	0xffffffff


	//   ....[121]....
        /*0618*/ 	.word	0xffffffff


	//   ....[122]....
        /*061c*/ 	.word	0xffffffff


	//   ....[123]....
        /*0620*/ 	.word	0xffffffff


	//   ....[124]....
        /*0624*/ 	.word	0xffffffff


	//   ....[125]....
        /*0628*/ 	.word	0xffffffff


	//   ....[126]....
        /*062c*/ 	.word	0xffffffff


	//   ....[127]....
        /*0630*/ 	.word	0xffffffff


	//   ....[128]....
        /*0634*/ 	.word	0xffffffff


	//   ....[129]....
        /*0638*/ 	.word	0xffffffff


	//   ....[130]....
        /*063c*/ 	.word	0xffffffff


	//   ....[131]....
        /*0640*/ 	.word	0xffffffff


	//   ....[132]....
        /*0644*/ 	.word	0xffffffff


	//   ....[133]....
        /*0648*/ 	.word	0xffffffff


	//   ....[134]....
        /*064c*/ 	.word	0xffffffff


	//   ....[135]....
        /*0650*/ 	.word	0xffffffff


	//   ....[136]....
        /*0654*/ 	.word	0xffffffff


	//   ....[137]....
        /*0658*/ 	.word	0xffffffff


	//   ....[138]....
        /*065c*/ 	.word	0xffffffff


	//   ....[139]....
        /*0660*/ 	.word	0xffffffff


	//   ....[140]....
        /*0664*/ 	.word	0xffffffff


	//   ....[141]....
        /*0668*/ 	.word	0xffffffff


	//   ....[142]....
        /*066c*/ 	.word	0xffffffff


	//   ....[143]....
        /*0670*/ 	.word	0xffffffff


	//   ....[144]....
        /*0674*/ 	.word	0xffffffff


	//   ....[145]....
        /*0678*/ 	.word	0xffffffff


	//   ....[146]....
        /*067c*/ 	.word	0xffffffff


	//   ....[147]....
        /*0680*/ 	.word	0xffffffff


	//   ....[148]....
        /*0684*/ 	.word	0xffffffff


	//   ....[149]....
        /*0688*/ 	.word	0xffffffff


	//   ....[150]....
        /*068c*/ 	.word	0xffffffff


	//   ....[151]....
        /*0690*/ 	.word	0xffffffff


	//   ....[152]....
        /*0694*/ 	.word	0xffffffff


	//   ....[153]....
        /*0698*/ 	.word	0xffffffff


	//   ....[154]....
        /*069c*/ 	.word	0xffffffff


	//   ....[155]....
        /*06a0*/ 	.word	0xffffffff


	//   ....[156]....
        /*06a4*/ 	.word	0xffffffff


	//   ....[157]....
        /*06a8*/ 	.word	0xffffffff


	//   ....[158]....
        /*06ac*/ 	.word	0xffffffff


	//   ....[159]....
        /*06b0*/ 	.word	0xffffffff


	//   ....[160]....
        /*06b4*/ 	.word	0xffffffff


	//   ....[161]....
        /*06b8*/ 	.word	0xffffffff


	//   ....[162]....
        /*06bc*/ 	.word	0xffffffff


	//   ....[163]....
        /*06c0*/ 	.word	0xffffffff


	//   ....[164]....
        /*06c4*/ 	.word	0xffffffff


	//   ....[165]....
        /*06c8*/ 	.word	0xffffffff


	//   ....[166]....
        /*06cc*/ 	.word	0xffffffff


	//   ....[167]....
        /*06d0*/ 	.word	0xffffffff


	//   ....[168]....
        /*06d4*/ 	.word	0xffffffff


	//   ....[169]....
        /*06d8*/ 	.word	0xffffffff


	//   ....[170]....
        /*06dc*/ 	.word	0xffffffff


	//   ....[171]....
        /*06e0*/ 	.word	0xffffffff


	//   ....[172]....
        /*06e4*/ 	.word	0xffffffff


	//   ....[173]....
        /*06e8*/ 	.word	0xffffffff


	//   ....[174]....
        /*06ec*/ 	.word	0xffffffff


	//   ....[175]....
        /*06f0*/ 	.word	0xffffffff


	//   ....[176]....
        /*06f4*/ 	.word	0xffffffff


	//   ....[177]....
        /*06f8*/ 	.word	0xffffffff


	//   ....[178]....
        /*06fc*/ 	.word	0xffffffff


	//   ....[179]....
        /*0700*/ 	.word	0xffffffff


	//   ....[180]....
        /*0704*/ 	.word	0xffffffff


	//   ....[181]....
        /*0708*/ 	.word	0xffffffff


	//   ....[182]....
        /*070c*/ 	.word	0xffffffff


	//   ....[183]....
        /*0710*/ 	.word	0xffffffff


	//   ....[184]....
        /*0714*/ 	.word	0xffffffff


	//   ....[185]....
        /*0718*/ 	.word	0xffffffff


	//   ....[186]....
        /*071c*/ 	.word	0xffffffff


	//   ....[187]....
        /*0720*/ 	.word	0xffffffff


	//   ....[188]....
        /*0724*/ 	.word	0xffffffff


	//   ....[189]....
        /*0728*/ 	.word	0xffffffff


	//   ....[190]....
        /*072c*/ 	.word	0xffffffff


	//   ....[191]....
        /*0730*/ 	.word	0xffffffff


	//   ....[192]....
        /*0734*/ 	.word	0xffffffff


	//   ....[193]....
        /*0738*/ 	.word	0xffffffff


	//   ....[194]....
        /*073c*/ 	.word	0xffffffff


	//   ....[195]....
        /*0740*/ 	.word	0xffffffff


	//   ....[196]....
        /*0744*/ 	.word	0xffffffff


	//   ....[197]....
        /*0748*/ 	.word	0xffffffff


	//   ....[198]....
        /*074c*/ 	.word	0xffffffff


	//   ....[199]....
        /*0750*/ 	.word	0xffffffff


	//   ....[200]....
        /*0754*/ 	.word	0xffffffff


	//   ....[201]....
        /*0758*/ 	.word	0xffffffff


	//   ....[202]....
        /*075c*/ 	.word	0xffffffff


	//   ....[203]....
        /*0760*/ 	.word	0xffffffff


	//   ....[204]....
        /*0764*/ 	.word	0xffffffff


	//   ....[205]....
        /*0768*/ 	.word	0xffffffff


	//   ....[206]....
        /*076c*/ 	.word	0xffffffff


	//   ....[207]....
        /*0770*/ 	.word	0xffffffff


	//   ....[208]....
        /*0774*/ 	.word	0xffffffff


	//   ....[209]....
        /*0778*/ 	.word	0xffffffff


	//   ....[210]....
        /*077c*/ 	.word	0xffffffff


	//   ....[211]....
        /*0780*/ 	.word	0xffffffff


	//   ....[212]....
        /*0784*/ 	.word	0xffffffff


	//   ....[213]....
        /*0788*/ 	.word	0xffffffff


	//   ....[214]....
        /*078c*/ 	.word	0xffffffff


	//   ....[215]....
        /*0790*/ 	.word	0xffffffff


	//   ....[216]....
        /*0794*/ 	.word	0xffffffff


	//   ....[217]....
        /*0798*/ 	.word	0xffffffff


	//   ....[218]....
        /*079c*/ 	.word	0xffffffff


	//   ....[219]....
        /*07a0*/ 	.word	0xffffffff


	//   ....[220]....
        /*07a4*/ 	.word	0xffffffff


	//   ....[221]....
        /*07a8*/ 	.word	0xffffffff


	//   ....[222]....
        /*07ac*/ 	.word	0xffffffff


	//   ....[223]....
        /*07b0*/ 	.word	0xffffffff


	//   ....[224]....
        /*07b4*/ 	.word	0xffffffff


	//   ....[225]....
        /*07b8*/ 	.word	0xffffffff


	//   ....[226]....
        /*07bc*/ 	.word	0xffffffff


	//   ....[227]....
        /*07c0*/ 	.word	0xffffffff


	//   ....[228]....
        /*07c4*/ 	.word	0xffffffff


	//   ....[229]....
        /*07c8*/ 	.word	0xffffffff


	//   ....[230]....
        /*07cc*/ 	.word	0xffffffff


	//   ....[231]....
        /*07d0*/ 	.word	0xffffffff


	//   ....[232]....
        /*07d4*/ 	.word	0xffffffff


	//   ....[233]....
        /*07d8*/ 	.word	0xffffffff


	//   ....[234]....
        /*07dc*/ 	.word	0xffffffff


	//   ....[235]....
        /*07e0*/ 	.word	0xffffffff


	//   ....[236]....
        /*07e4*/ 	.word	0xffffffff


	//   ....[237]....
        /*07e8*/ 	.word	0xffffffff


	//   ....[238]....
        /*07ec*/ 	.word	0xffffffff


	//   ....[239]....
        /*07f0*/ 	.word	0xffffffff


	//   ....[240]....
        /*07f4*/ 	.word	0xffffffff


	//   ....[241]....
        /*07f8*/ 	.word	0xffffffff


	//   ....[242]....
        /*07fc*/ 	.word	0xffffffff


	//   ....[243]....
        /*0800*/ 	.word	0xffffffff


	//   ....[244]....
        /*0804*/ 	.word	0xffffffff


	//   ....[245]....
        /*0808*/ 	.word	0xffffffff


	//   ....[246]....
        /*080c*/ 	.word	0xffffffff


	//   ....[247]....
        /*0810*/ 	.word	0xffffffff


	//   ....[248]....
        /*0814*/ 	.word	0xffffffff


	//   ....[249]....
        /*0818*/ 	.word	0xffffffff


	//   ....[250]....
        /*081c*/ 	.word	0xffffffff


	//   ....[251]....
        /*0820*/ 	.word	0xffffffff


	//----- nvinfo : EIATTR_COOP_GROUP_INSTR_OFFSETS
	.align		4
.L_778:
        /*0824*/ 	.byte	0x04, 0x28
        /*0826*/ 	.short	(.L_780 - .L_779)


	//   ....[0]....
.L_779:
        /*0828*/ 	.word	0x00000050


	//   ....[1]....
        /*082c*/ 	.word	0x00000200


	//   ....[2]....
        /*0830*/ 	.word	0x00000230


	//   ....[3]....
        /*0834*/ 	.word	0x00000260


	//   ....[4]....
        /*0838*/ 	.word	0x00000290


	//   ....[5]....
        /*083c*/ 	.word	0x000002c0


	//   ....[6]....
        /*0840*/ 	.word	0x000002f0


	//   ....[7]....
        /*0844*/ 	.word	0x00000450


	//   ....[8]....
        /*0848*/ 	.word	0x00000490


	//   ....[9]....
        /*084c*/ 	.word	0x000004c0


	//   ....[10]....
        /*0850*/ 	.word	0x000004f0


	//   ....[11]....
        /*0854*/ 	.word	0x00000520


	//   ....[12]....
        /*0858*/ 	.word	0x00000550


	//   ....[13]....
        /*085c*/ 	.word	0x000005e0


	//   ....[14]....
        /*0860*/ 	.word	0x00000630


	//   ....[15]....
        /*0864*/ 	.word	0x00000650


	//   ....[16]....
        /*0868*/ 	.word	0x000006b0


	//   ....[17]....
        /*086c*/ 	.word	0x00003e70


	//   ....[18]....
        /*0870*/ 	.word	0x00003e80


	//   ....[19]....
        /*0874*/ 	.word	0x000059f0


	//   ....[20]....
        /*0878*/ 	.word	0x00005a00


	//   ....[21]....
        /*087c*/ 	.word	0x000074f0


	//   ....[22]....
        /*0880*/ 	.word	0x00007500


	//   ....[23]....
        /*0884*/ 	.word	0x000079f0


	//   ....[24]....
        /*0888*/ 	.word	0x00007a00


	//   ....[25]....
        /*088c*/ 	.word	0x000087e0


	//   ....[26]....
        /*0890*/ 	.word	0x00008800


	//   ....[27]....
        /*0894*/ 	.word	0x00008930


	//   ....[28]....
        /*0898*/ 	.word	0x00008940


	//   ....[29]....
        /*089c*/ 	.word	0x00008a70


	//   ....[30]....
        /*08a0*/ 	.word	0x00008a90


	//   ....[31]....
        /*08a4*/ 	.word	0x00008bc0


	//   ....[32]....
        /*08a8*/ 	.word	0x00008bd0


	//   ....[33]....
        /*08ac*/ 	.word	0x00009070


	//   ....[34]....
        /*08b0*/ 	.word	0x000090a0


	//   ....[35]....
        /*08b4*/ 	.word	0x000090c0


	//   ....[36]....
        /*08b8*/ 	.word	0x000090d0


	//   ....[37]....
        /*08bc*/ 	.word	0x000091d0


	//   ....[38]....
        /*08c0*/ 	.word	0x00009200


	//   ....[39]....
        /*08c4*/ 	.word	0x00009230


	//   ....[40]....
        /*08c8*/ 	.word	0x000092d0


	//   ....[41]....
        /*08cc*/ 	.word	0x000096a0


	//   ....[42]....
        /*08d0*/ 	.word	0x000096c0


	//   ....[43]....
        /*08d4*/ 	.word	0x00009750


	//   ....[44]....
        /*08d8*/ 	.word	0x000097b0


	//   ....[45]....
        /*08dc*/ 	.word	0x00009c40


	//   ....[46]....
        /*08e0*/ 	.word	0x00009c60


	//   ....[47]....
        /*08e4*/ 	.word	0x00009c70


	//   ....[48]....
        /*08e8*/ 	.word	0x00009c80


	//   ....[49]....
        /*08ec*/ 	.word	0x0000a460


	//   ....[50]....
        /*08f0*/ 	.word	0x0000a470


	//   ....[51]....
        /*08f4*/ 	.word	0x0000a480


	//   ....[52]....
        /*08f8*/ 	.word	0x0000a490


	//   ....[53]....
        /*08fc*/ 	.word	0x0000d450


	//   ....[54]....
        /*0900*/ 	.word	0x0000d470


	//   ....[55]....
        /*0904*/ 	.word	0x0000d490


	//   ....[56]....
        /*0908*/ 	.word	0x0000d4a0


	//   ....[57]....
        /*090c*/ 	.word	0x0000da40


	//   ....[58]....
        /*0910*/ 	.word	0x0000da50


	//   ....[59]....
        /*0914*/ 	.word	0x0000da60


	//   ....[60]....
        /*0918*/ 	.word	0x0000da70


	//   ....[61]....
        /*091c*/ 	.word	0x00010d40


	//   ....[62]....
        /*0920*/ 	.word	0x00010d60


	//   ....[63]....
        /*0924*/ 	.word	0x00010e60


	//   ....[64]....
        /*0928*/ 	.word	0x00010e80


	//   ....[65]....
        /*092c*/ 	.word	0x00011c80


	//   ....[66]....
        /*0930*/ 	.word	0x00011c90


	//   ....[67]....
        /*0934*/ 	.word	0x000124c0


	//   ....[68]....
        /*0938*/ 	.word	0x000125e0


	//   ....[69]....
        /*093c*/ 	.word	0x000125f0


	//   ....[70]....
        /*0940*/ 	.word	0x00012620


	//   ....[71]....
        /*0944*/ 	.word	0x000138d0


	//   ....[72]....
        /*0948*/ 	.word	0x000138f0


	//   ....[73]....
        /*094c*/ 	.word	0x000139e0


	//   ....[74]....
        /*0950*/ 	.word	0x00013a00


	//   ....[75]....
        /*0954*/ 	.word	0x00013f40


	//   ....[76]....
        /*0958*/ 	.word	0x00013f60


	//   ....[77]....
        /*095c*/ 	.word	0x00014060


	//   ....[78]....
        /*0960*/ 	.word	0x000140a0


	//   ....[79]....
        /*0964*/ 	.word	0x00014f50


	//   ....[80]....
        /*0968*/ 	.word	0x00014f60


	//   ....[81]....
        /*096c*/ 	.word	0x000154d0


	//   ....[82]....
        /*0970*/ 	.word	0x000155f0


	//   ....[83]....
        /*0974*/ 	.word	0x00015740


	//   ....[84]....
        /*0978*/ 	.word	0x00015780


	//   ....[85]....
        /*097c*/ 	.word	0x000170d0


	//   ....[86]....
        /*0980*/ 	.word	0x000170f0


	//   ....[87]....
        /*0984*/ 	.word	0x00017200


	//   ....[88]....
        /*0988*/ 	.word	0x00017230


	//   ....[89]....
        /*098c*/ 	.word	0x00017700


	//   ....[90]....
        /*0990*/ 	.word	0x00017720


	//   ....[91]....
        /*0994*/ 	.word	0x00017820


	//   ....[92]....
        /*0998*/ 	.word	0x00017860


	//   ....[93]....
        /*099c*/ 	.word	0x00018990


	//   ....[94]....
        /*09a0*/ 	.word	0x000189c0


	//   ....[95]....
        /*09a4*/ 	.word	0x00018c90


	//   ....[96]....
        /*09a8*/ 	.word	0x00018db0


	//   ....[97]....
        /*09ac*/ 	.word	0x0001a360


	//   ....[98]....
        /*09b0*/ 	.word	0x0001a380


	//   ....[99]....
        /*09b4*/ 	.word	0x0001a490


	//   ....[100]....
        /*09b8*/ 	.word	0x0001a4c0


	//   ....[101]....
        /*09bc*/ 	.word	0x0001a6e0


	//   ....[102]....
        /*09c0*/ 	.word	0x0001a710


	//   ....[103]....
        /*09c4*/ 	.word	0x0001a720


	//   ....[104]....
        /*09c8*/ 	.word	0x0001a750


	//   ....[105]....
        /*09cc*/ 	.word	0x0001bd50


	//   ....[106]....
        /*09d0*/ 	.word	0x0001bd60


	//   ....[107]....
        /*09d4*/ 	.word	0x0001bd80


	//   ....[108]....
        /*09d8*/ 	.word	0x0001bda0


	//   ....[109]....
        /*09dc*/ 	.word	0x0001c120


	//   ....[110]....
        /*09e0*/ 	.word	0x0001c140


	//   ....[111]....
        /*09e4*/ 	.word	0x0001c260


	//   ....[112]....
        /*09e8*/ 	.word	0x0001c270


	//   ....[113]....
        /*09ec*/ 	.word	0x0001c3a0


	//   ....[114]....
        /*09f0*/ 	.word	0x0001c3c0


	//   ....[115]....
        /*09f4*/ 	.word	0x0001c4f0


	//   ....[116]....
        /*09f8*/ 	.word	0x0001c500


	//   ....[117]....
        /*09fc*/ 	.word	0x0001c830


	//   ....[118]....
        /*0a00*/ 	.word	0x0001c850


	//   ....[119]....
        /*0a04*/ 	.word	0x0001d300


	//   ....[120]....
        /*0a08*/ 	.word	0x0001d310


	//   ....[121]....
        /*0a0c*/ 	.word	0x0001e5e0


	//   ....[122]....
        /*0a10*/ 	.word	0x0001e600


	//   ....[123]....
        /*0a14*/ 	.word	0x0001e730


	//   ....[124]....
        /*0a18*/ 	.word	0x0001e740


	//   ....[125]....
        /*0a1c*/ 	.word	0x0001e870


	//   ....[126]....
        /*0a20*/ 	.word	0x0001e890


	//   ....[127]....
        /*0a24*/ 	.word	0x0001e9c0


	//   ....[128]....
        /*0a28*/ 	.word	0x0001e9d0


	//   ....[129]....
        /*0a2c*/ 	.word	0x0001ebc0


	//   ....[130]....
        /*0a30*/ 	.word	0x0001ebe0


	//   ....[131]....
        /*0a34*/ 	.word	0x0001ed10


	//   ....[132]....
        /*0a38*/ 	.word	0x0001ed50


	//   ....[133]....
        /*0a3c*/ 	.word	0x0001ed80


	//   ....[134]....
        /*0a40*/ 	.word	0x0001edb0


	//   ....[135]....
        /*0a44*/ 	.word	0x0001ede0


	//   ....[136]....
        /*0a48*/ 	.word	0x0001ee10


	//   ....[137]....
        /*0a4c*/ 	.word	0x0001ef80


	//   ....[138]....
        /*0a50*/ 	.word	0x0001efc0


	//   ....[139]....
        /*0a54*/ 	.word	0x0001eff0


	//   ....[140]....
        /*0a58*/ 	.word	0x0001f020


	//   ....[141]....
        /*0a5c*/ 	.word	0x0001f050


	//   ....[142]....
        /*0a60*/ 	.word	0x0001f080


	//   ....[143]....
        /*0a64*/ 	.word	0x0001f110


	//   ....[144]....
        /*0a68*/ 	.word	0x0001f170


	//   ....[145]....
        /*0a6c*/ 	.word	0x0001f180


	//   ....[146]....
        /*0a70*/ 	.word	0x0001f1e0


	//   ....[147]....
        /*0a74*/ 	.word	0x0001fc40


	//   ....[148]....
        /*0a78*/ 	.word	0x0001fca0


	//   ....[149]....
        /*0a7c*/ 	.word	0x0001fcf0


	//   ....[150]....
        /*0a80*/ 	.word	0x0001fd40


	//   ....[151]....
        /*0a84*/ 	.word	0x0001fd90


	//   ....[152]....
        /*0a88*/ 	.word	0x0001fe00


	//   ....[153]....
        /*0a8c*/ 	.word	0x0001fe50


	//   ....[154]....
        /*0a90*/ 	.word	0x0001fec0


	//   ....[155]....
        /*0a94*/ 	.word	0x0001ff30


	//   ....[156]....
        /*0a98*/ 	.word	0x0001ff90


	//   ....[157]....
        /*0a9c*/ 	.word	0x00020000


	//   ....[158]....
        /*0aa0*/ 	.word	0x00020070


	//   ....[159]....
        /*0aa4*/ 	.word	0x000200e0


	//   ....[160]....
        /*0aa8*/ 	.word	0x00020140


	//   ....[161]....
        /*0aac*/ 	.word	0x000201b0


	//   ....[162]....
        /*0ab0*/ 	.word	0x00020220


	//   ....[163]....
        /*0ab4*/ 	.word	0x00020290


	//   ....[164]....
        /*0ab8*/ 	.word	0x000202f0


	//   ....[165]....
        /*0abc*/ 	.word	0x00020360


	//   ....[166]....
        /*0ac0*/ 	.word	0x000203d0


	//   ....[167]....
        /*0ac4*/ 	.word	0x00020540


	//   ....[168]....
        /*0ac8*/ 	.word	0x000205a0


	//   ....[169]....
        /*0acc*/ 	.word	0x00020610


	//   ....[170]....
        /*0ad0*/ 	.word	0x00020680


	//   ....[171]....
        /*0ad4*/ 	.word	0x000206e0


	//   ....[172]....
        /*0ad8*/ 	.word	0x00020740


	//   ....[173]....
        /*0adc*/ 	.word	0x000207b0


	//   ....[174]....
        /*0ae0*/ 	.word	0x00020810


	//   ....[175]....
        /*0ae4*/ 	.word	0x00020870


	//   ....[176]....
        /*0ae8*/ 	.word	0x000208d0


	//   ....[177]....
        /*0aec*/ 	.word	0x00020940


	//   ....[178]....
        /*0af0*/ 	.word	0x000209b0


	//   ....[179]....
        /*0af4*/ 	.word	0x00020a20


	//   ....[180]....
        /*0af8*/ 	.word	0x00020a80


	//   ....[181]....
        /*0afc*/ 	.word	0x00020af0


	//   ....[182]....
        /*0b00*/ 	.word	0x00020b50


	//   ....[183]....
        /*0b04*/ 	.word	0x00020bc0


	//   ....[184]....
        /*0b08*/ 	.word	0x00020c20


	//   ....[185]....
        /*0b0c*/ 	.word	0x00020c90


	//   ....[186]....
        /*0b10*/ 	.word	0x00020d00


	//   ....[187]....
        /*0b14*/ 	.word	0x00020e70


	//   ....[188]....
        /*0b18*/ 	.word	0x00020ed0


	//   ....[189]....
        /*0b1c*/ 	.word	0x00020f40


	//   ....[190]....
        /*0b20*/ 	.word	0x00020fb0


	//   ....[191]....
        /*0b24*/ 	.word	0x00021120


	//   ....[192]....
        /*0b28*/ 	.word	0x00021180


	//   ....[193]....
        /*0b2c*/ 	.word	0x000211f0


	//   ....[194]....
        /*0b30*/ 	.word	0x00021260


	//   ....[195]....
        /*0b34*/ 	.word	0x000213e0


	//   ....[196]....
        /*0b38*/ 	.word	0x00021440


	//   ....[197]....
        /*0b3c*/ 	.word	0x000214b0


	//   ....[198]....
        /*0b40*/ 	.word	0x00021520


	//   ....[199]....
        /*0b44*/ 	.word	0x000216a0


	//   ....[200]....
        /*0b48*/ 	.word	0x00021700


	//   ....[201]....
        /*0b4c*/ 	.word	0x00021770


	//   ....[202]....
        /*0b50*/ 	.word	0x000217e0


	//   ....[203]....
        /*0b54*/ 	.word	0x00021960


	//   ....[204]....
        /*0b58*/ 	.word	0x000219c0


	//   ....[205]....
        /*0b5c*/ 	.word	0x00021a10


	//   ....[206]....
        /*0b60*/ 	.word	0x00021a80


	//   ....[207]....
        /*0b64*/ 	.word	0x00021af0


	//   ....[208]....
        /*0b68*/ 	.word	0x00021c70


	//   ....[209]....
        /*0b6c*/ 	.word	0x00021cd0


	//   ....[210]....
        /*0b70*/ 	.word	0x00021d30


	//   ....[211]....
        /*0b74*/ 	.word	0x00021d90


	//   ....[212]....
        /*0b78*/ 	.word	0x00021de0


	//   ....[213]....
        /*0b7c*/ 	.word	0x00021e20


	//   ....[214]....
        /*0b80*/ 	.word	0x00021e90


	//   ....[215]....
        /*0b84*/ 	.word	0x00021f00


	//   ....[216]....
        /*0b88*/ 	.word	0x00021f70


	//   ....[217]....
        /*0b8c*/ 	.word	0x00021fd0


	//   ....[218]....
        /*0b90*/ 	.word	0x00022040


	//   ....[219]....
        /*0b94*/ 	.word	0x000220b0


	//   ....[220]....
        /*0b98*/ 	.word	0x00022120


	//   ....[221]....
        /*0b9c*/ 	.word	0x00022180


	//   ....[222]....
        /*0ba0*/ 	.word	0x000221f0


	//   ....[223]....
        /*0ba4*/ 	.word	0x00022260


	//   ....[224]....
        /*0ba8*/ 	.word	0x000222d0


	//   ....[225]....
        /*0bac*/ 	.word	0x00022330


	//   ....[226]....
        /*0bb0*/ 	.word	0x000223a0


	//   ....[227]....
        /*0bb4*/ 	.word	0x00022410


	//   ....[228]....
        /*0bb8*/ 	.word	0x00022480


	//   ....[229]....
        /*0bbc*/ 	.word	0x000224e0


	//   ....[230]....
        /*0bc0*/ 	.word	0x00022550


	//   ....[231]....
        /*0bc4*/ 	.word	0x000225c0


	//   ....[232]....
        /*0bc8*/ 	.word	0x00022630


	//   ....[233]....
        /*0bcc*/ 	.word	0x00022690


	//   ....[234]....
        /*0bd0*/ 	.word	0x00022700


	//   ....[235]....
        /*0bd4*/ 	.word	0x00022770


	//   ....[236]....
        /*0bd8*/ 	.word	0x000227c0


	//   ....[237]....
        /*0bdc*/ 	.word	0x00022800


	//   ....[238]....
        /*0be0*/ 	.word	0x00022850


	//   ....[239]....
        /*0be4*/ 	.word	0x000228a0


	//   ....[240]....
        /*0be8*/ 	.word	0x000228f0


	//   ....[241]....
        /*0bec*/ 	.word	0x00022960


	//   ....[242]....
        /*0bf0*/ 	.word	0x000229b0


	//   ....[243]....
        /*0bf4*/ 	.word	0x00022a00


	//   ....[244]....
        /*0bf8*/ 	.word	0x00022a50


	//   ....[245]....
        /*0bfc*/ 	.word	0x00022aa0


	//   ....[246]....
        /*0c00*/ 	.word	0x00022af0


	//   ....[247]....
        /*0c04*/ 	.word	0x00022b60


	//   ....[248]....
        /*0c08*/ 	.word	0x00022bb0


	//   ....[249]....
        /*0c0c*/ 	.word	0x00022c20


	//   ....[250]....
        /*0c10*/ 	.word	0x00022c80


	//   ....[251]....
        /*0c14*/ 	.word	0x00022cf0


	//----- nvinfo : EIATTR_EXIT_INSTR_OFFSETS
	.align		4
.L_780:
        /*0c18*/ 	.byte	0x04, 0x1c
        /*0c1a*/ 	.short	(.L_782 - .L_781)


	//   ....[0]....
.L_781:
        /*0c1c*/ 	.word	0x000010d0


	//   ....[1]....
        /*0c20*/ 	.word	0x0001fc00


	//----- nvinfo : EIATTR_MAX_THREADS
	.align		4
.L_782:
        /*0c24*/ 	.byte	0x04, 0x05
        /*0c26*/ 	.short	(.L_784 - .L_783)
.L_783:
        /*0c28*/ 	.word	0x00000100
        /*0c2c*/ 	.word	0x00000001
        /*0c30*/ 	.word	0x00000001


	//----- nvinfo : EIATTR_CRS_STACK_SIZE
	.align		4
.L_784:
        /*0c34*/ 	.byte	0x04, 0x1e
        /*0c36*/ 	.short	(.L_786 - .L_785)
.L_785:
        /*0c38*/ 	.word	0x00000000
.L_786:


//--------------------- .nv.info._ZN7cutlass13device_kernelIN5flash19enable_sm80_to_sm89INS1_16FlashAttnFwdSm80INS1_25CollectiveMainloopFwdSm80ILi8ELi1ELb0EN4cute5tupleIJNS5_1CILi128EEENS7_ILi64EEENS7_ILi192EEEEEELi192ENS_10bfloat16_tEfNS_4arch4Sm80ELb0ELb0ELb0ELb0ELb1ELb0ELb1ELb1EEENS1_21CollectiveEpilogueFwdINS6_IJS8_SA_S9_EEENS6_IJNS7_ILi1EEESI_SI_EEESC_SE_Li256ELb0ELb1ELb1ELb0EEENS1_19SingleTileSchedulerILb0ELb1ELb1ELi128EEEEEEEEEvNT_6ParamsE --------------------------
	.section	.nv.info._ZN7cutlass13device_kernelIN5flash19enable_sm80_to_sm89INS1_16FlashAttnFwdSm80INS1_25CollectiveMainloopFwdSm80ILi8ELi1ELb0EN4cute5tupleIJNS5_1CILi128EEENS7_ILi64EEENS7_ILi192EEEEEELi192ENS_10bfloat16_tEfNS_4arch4Sm80ELb0ELb0ELb0ELb0ELb1ELb0ELb1ELb1EEENS1_21CollectiveEpilogueFwdINS6_IJS8_SA_S9_EEENS6_IJNS7_ILi1EEESI_SI_EEESC_SE_Li256ELb0ELb1ELb1ELb0EEENS1_19SingleTileSchedulerILb0ELb1ELb1ELi128EEEEEEEEEvNT_6ParamsE,"",@"SHT_CUDA_INFO"
	.sectionflags	@""
	.align	4


	//----- nvinfo : EIATTR_CUDA_API_VERSION
	.align		4
        /*0000*/ 	.byte	0x04, 0x37
        /*0002*/ 	.short	(.L_788 - .L_787)
.L_787:
        /*0004*/ 	.word	0x00000082


	//----- nvinfo : EIATTR_SW2861232_WAR
	.align		4
.L_788:
        /*0008*/ 	.byte	0x01, 0x35
	.zero		2


	//----- nvinfo : EIATTR_PARAM_CBANK
	.align		4
        /*000c*/ 	.byte	0x04, 0x0a
        /*000e*/ 	.short	(.L_790 - .L_789)
	.align		4
.L_789:
        /*0010*/ 	.word	index@(.nv.constant0._ZN7cutlass13device_kernelIN5flash19enable_sm80_to_sm89INS1_16FlashAttnFwdSm80INS1_25CollectiveMainloopFwdSm80ILi8ELi1ELb0EN4cute5tupleIJNS5_1CILi128EEENS7_ILi64EEENS7_ILi192EEEEEELi192ENS_10bfloat16_tEfNS_4arch4Sm80ELb0ELb0ELb0ELb0ELb1ELb0ELb1ELb1EEENS1_21CollectiveEpilogueFwdINS6_IJS8_SA_S9_EEENS6_IJNS7_ILi1EEESI_SI_EEESC_SE_Li256ELb0ELb1ELb1ELb0EEENS1_19SingleTileSchedulerILb0ELb1ELb1ELi128EEEEEEEEEvNT_6ParamsE)
        /*0014*/ 	.short	0x0160
        /*0016*/ 	.short	0x0418


	//----- nvinfo : EIATTR_CBANK_PARAM_SIZE
	.align		4
.L_790:
        /*0018*/ 	.byte	0x03, 0x19
        /*001a*/ 	.short	0x0418


	//----- nvinfo : EIATTR_KPARAM_INFO
	.align		4
        /*001c*/ 	.byte	0x04, 0x17
        /*001e*/ 	.short	(.L_792 - .L_791)
.L_791:
        /*0020*/ 	.word	0x00000000
        /*0024*/ 	.short	0x0000
        /*0026*/ 	.short	0x0000
        /*0028*/ 	.byte	0x00, 0xf0, 0x61, 0x10


	//----- nvinfo : EIATTR_MAXREG_COUNT
	.align		4
.L_792:
        /*002c*/ 	.byte	0x03, 0x1b
        /*002e*/ 	.short	0x00ff


	//----- nvinfo : EIATTR_NUM_BARRIERS
	.align		4
        /*0030*/ 	.byte	0x02, 0x4c
        /*0032*/ 	.byte	0x02
	.zero		1


	//----- nvinfo : EIATTR_MERCURY_ISA_VERSION
	.align		4
        /*0034*/ 	.byte	0x03, 0x5f
        /*0036*/ 	.short	0x0000


	//----- nvinfo : EIATTR_COOP_GROUP_MASK_REGIDS
	.align		4
        /*0038*/ 	.byte	0x04, 0x29
        /*003a*/ 	.short	(.L_794 - .L_793)


	//   ....[0]....
.L_793:
        /*003c*/ 	.word	0xffffffff


	//   ....[1]....
        /*0040*/ 	.word	0xffffffff


	//   ....[2]....
        /*0044*/ 	.word	0xffffffff


	//   ....[3]....
        /*0048*/ 	.word	0xffffffff


	//   ....[4]....
        /*004c*/ 	.word	0xffffffff


	//   ....[5]....
        /*0050*/ 	.word	0xffffffff


	//   ....[6]....
        /*0054*/ 	.word	0xffffffff


	//   ....[7]....
        /*0058*/ 	.word	0xffffffff


	//   ....[8]....
        /*005c*/ 	.word	0xffffffff


	//   ....[9]....
        /*0060*/ 	.word	0xffffffff


	//   ....[10]....
        /*0064*/ 	.word	0xffffffff


	//   ....[11]....
        /*0068*/ 	.word	0xffffffff


	//   ....[12]....
        /*006c*/ 	.word	0xffffffff


	//   ....[13]....
        /*0070*/ 	.word	0xffffffff


	//   ....[14]....
        /*0074*/ 	.word	0xffffffff


	//   ....[15]....
        /*0078*/ 	.word	0xffffffff


	//   ....[16]....
        /*007c*/ 	.word	0xffffffff


	//   ....[17]....
        /*0080*/ 	.word	0xffffffff


	//   ....[18]....
        /*0084*/ 	.word	0xffffffff


	//   ....[19]....
        /*0088*/ 	.word	0xffffffff


	//   ....[20]....
        /*008c*/ 	.word	0xffffffff


	//   ....[21]....
        /*0090*/ 	.word	0xffffffff


	//   ....[22]....
        /*0094*/ 	.word	0xffffffff


	//   ....[23]....
        /*0098*/ 	.word	0xffffffff


	//   ....[24]....
        /*009c*/ 	.word	0xffffffff


	//   ....[25]....
        /*00a0*/ 	.word	0xffffffff


	//   ....[26]....
        /*00a4*/ 	.word	0xffffffff


	//   ....[27]....
        /*00a8*/ 	.word	0xffffffff


	//   ....[28]....
        /*00ac*/ 	.word	0xffffffff


	//   ....[29]....
        /*00b0*/ 	.word	0xffffffff


	//   ....[30]....
        /*00b4*/ 	.word	0xffffffff


	//   ....[31]....
        /*00b8*/ 	.word	0xffffffff


	//   ....[32]....
        /*00bc*/ 	.word	0xffffffff


	//   ....[33]....
        /*00c0*/ 	.word	0xffffffff


	//   ....[34]....
        /*00c4*/ 	.word	0xffffffff


	//   ....[35]....
        /*00c8*/ 	.word	0xffffffff


	//   ....[36]....
        /*00cc*/ 	.word	0xffffffff


	//   ....[37]....
        /*00d0*/ 	.word	0xffffffff


	//   ....[38]....
        /*00d4*/ 	.word	0xffffffff


	//   ....[39]....
        /*00d8*/ 	.word	0xffffffff


	//   ....[40]....
        /*00dc*/ 	.word	0xffffffff


	//   ....[41]....
        /*00e0*/ 	.word	0xffffffff


	//   ....[42]....
        /*00e4*/ 	.word	0xffffffff


	//   ....[43]....
        /*00e8*/ 	.word	0xffffffff


	//   ....[44]....
        /*00ec*/ 	.word	0xffffffff


	//   ....[45]....
        /*00f0*/ 	.word	0xffffffff


	//   ....[46]....
        /*00f4*/ 	.word	0xffffffff


	//   ....[47]....
        /*00f8*/ 	.word	0xffffffff


	//   ....[48]....
        /*00fc*/ 	.word	0xffffffff


	//----- nvinfo : EIATTR_COOP_GROUP_INSTR_OFFSETS
	.align		4
.L_794:
        /*0100*/ 	.byte	0x04, 0x28
        /*0102*/ 	.short	(.L_796 - .L_795)


	//   ....[0]....
.L_795:
        /*0104*/ 	.word	0x00000050


	//   ....[1]....
        /*0108*/ 	.word	0x00000d70


	//   ....[2]....
        /*010c*/ 	.word	0x00000db0


	//   ....[3]....
        /*0110*/ 	.word	0x00000fc0


	//   ....[4]....
        /*0114*/ 	.word	0x00000ff0


	//   ....[5]....
        /*0118*/ 	.word	0x00001110


	//   ....[6]....
        /*011c*/ 	.word	0x00001140


	//   ....[7]....
        /*0120*/ 	.word	0x00001260


	//   ....[8]....
        /*0124*/ 	.word	0x000012a0


	//   ....[9]....
        /*0128*/ 	.word	0x000018b0


	//   ....[10]....
        /*012c*/ 	.word	0x000018d0


	//   ....[11]....
        /*0130*/ 	.word	0x00001900


	//   ....[12]....
        /*0134*/ 	.word	0x00001930


	//   ....[13]....
        /*0138*/ 	.word	0x00001980


	//   ....[14]....
        /*013c*/ 	.word	0x000019b0


	//   ....[15]....
        /*0140*/ 	.word	0x000019f0


	//   ....[16]....
        /*0144*/ 	.word	0x00001b90


	//   ....[17]....
        /*0148*/ 	.word	0x00002b50


	//   ....[18]....
        /*014c*/ 	.word	0x00002b80


	//   ....[19]....
        /*0150*/ 	.word	0x00002ba0


	//   ....[20]....
        /*0154*/ 	.word	0x00002bb0


	//   ....[21]....
        /*0158*/ 	.word	0x00003380


	//   ....[22]....
        /*015c*/ 	.word	0x000033f0


	//   ....[23]....
        /*0160*/ 	.word	0x00003410


	//   ....[24]....
        /*0164*/ 	.word	0x00003430


	//   ....[25]....
        /*0168*/ 	.word	0x00004620


	//   ....[26]....
        /*016c*/ 	.word	0x00004630


	//   ....[27]....
        /*0170*/ 	.word	0x00004640


	//   ....[28]....
        /*0174*/ 	.word	0x00004650


	//   ....[29]....
        /*0178*/ 	.word	0x00004910


	//   ....[30]....
        /*017c*/ 	.word	0x00004920


	//   ....[31]....
        /*0180*/ 	.word	0x00004930


	//   ....[32]....
        /*0184*/ 	.word	0x00004950


	//   ....[33]....
        /*0188*/ 	.word	0x000056c0


	//   ....[34]....
        /*018c*/ 	.word	0x000056e0


	//   ....[35]....
        /*0190*/ 	.word	0x00005710


	//   ....[36]....
        /*0194*/ 	.word	0x00005720


	//   ....[37]....
        /*0198*/ 	.word	0x00006da0


	//   ....[38]....
        /*019c*/ 	.word	0x00006dc0


	//   ....[39]....
        /*01a0*/ 	.word	0x00006df0


	//   ....[40]....
        /*01a4*/ 	.word	0x00006e10


	//   ....[41]....
        /*01a8*/ 	.word	0x00007b40


	//   ....[42]....
        /*01ac*/ 	.word	0x00007b70


	//   ....[43]....
        /*01b0*/ 	.word	0x00007ba0


	//   ....[44]....
        /*01b4*/ 	.word	0x00007bd0


	//   ....[45]....
        /*01b8*/ 	.word	0x00007c40


	//   ....[46]....
        /*01bc*/ 	.word	0x00007ca0


	//   ....[47]....
        /*01c0*/ 	.word	0x000085a0


	//   ....[48]....
        /*01c4*/ 	.word	0x000085b0


	//----- nvinfo : EIATTR_EXIT_INSTR_OFFSETS
	.align		4
.L_796:
        /*01c8*/ 	.byte	0x04, 0x1c
        /*01ca*/ 	.short	(.L_798 - .L_797)


	//   ....[0]....
.L_797:
        /*01cc*/ 	.word	0x000001b0


	//   ....[1]....
        /*01d0*/ 	.word	0x000085c0


	//   ....[2]....
        /*01d4*/ 	.word	0x00008e60


	//   ....[3]....
        /*01d8*/ 	.word	0x00008eb0


	//   ....[4]....
        /*01dc*/ 	.word	0x00008ee0


	//   ....[5]....
        /*01e0*/ 	.word	0x00008f40


	//   ....[6]....
        /*01e4*/ 	.word	0x000091d0


	//----- nvinfo : EIATTR_CTAIDZ_USED
	.align		4
.L_798:
        /*01e8*/ 	.byte	0x01, 0x04
	.zero		2


	//----- nvinfo : EIATTR_MAX_THREADS
	.align		4
        /*01ec*/ 	.byte	0x04, 0x05
        /*01ee*/ 	.short	(.L_800 - .L_799)
.L_799:
        /*01f0*/ 	.word	0x00000100
        /*01f4*/ 	.word	0x00000001
        /*01f8*/ 	.word	0x00000001


	//----- nvinfo : EIATTR_CRS_STACK_SIZE
	.align		4
.L_800:
        /*01fc*/ 	.byte	0x04, 0x1e
        /*01fe*/ 	.short	(.L_802 - .L_801)
.L_801:
        /*0200*/ 	.word	0x00000000
.L_802:


//--------------------- .nv.info._ZN7cutlass13device_kernelIN5flash19enable_sm80_to_sm89INS1_16FlashAttnFwdSm80INS1_25CollectiveMainloopFwdSm80ILi8ELi1ELb0EN4cute5tupleIJNS5_1CILi128EEENS7_ILi64EEENS7_ILi192EEEEEELi192ENS_10bfloat16_tEfNS_4arch4Sm80ELb0ELb0ELb0ELb1ELb1ELb0ELb1ELb1EEENS1_21CollectiveEpilogueFwdINS6_IJS8_SA_S9_EEENS6_IJNS7_ILi1EEESI_SI_EEESC_SE_Li256ELb1ELb1ELb1ELb0EEENS1_36VarlenDynamicPersistentTileSchedulerILi128ELi64ELi256ELi256ELb1ELb1ELb0ELb0ELb1ELb1EEEEEEEEEvNT_6ParamsE --------------------------
	.section	.nv.info._ZN7cutlass13device_kernelIN5flash19enable_sm80_to_sm89INS1_16FlashAttnFwdSm80INS1_25CollectiveMainloopFwdSm80ILi8ELi1ELb0EN4cute5tupleIJNS5_1CILi128EEENS7_ILi64EEENS7_ILi192EEEEEELi192ENS_10bfloat16_tEfNS_4arch4Sm80ELb0ELb0ELb0ELb1ELb1ELb0ELb1ELb1EEENS1_21CollectiveEpilogueFwdINS6_IJS8_SA_S9_EEENS6_IJNS7_ILi1EEESI_SI_EEESC_SE_Li256ELb1ELb1ELb1ELb0EEENS1_36VarlenDynamicPersistentTileSchedulerILi128ELi64ELi256ELi256ELb1ELb1ELb0ELb0ELb1ELb1EEEEEEEEEvNT_6ParamsE,"",@"SHT_CUDA_INFO"
	.sectionflags	@""
	.align	4


	//----- nvinfo : EIATTR_CUDA_API_VERSION
	.align		4
        /*0000*/ 	.byte	0x04, 0x37
        /*0002*/ 	.short	(.L_804 - .L_803)
.L_803:
        /*0004*/ 	.word	0x00000082


	//----- nvinfo : EIATTR_SW2861232_WAR
	.align		4
.L_804:
        /*0008*/ 	.byte	0x01, 0x35
	.zero		2


	//----- nvinfo : EIATTR_PARAM_CBANK
	.align		4
        /*000c*/ 	.byte	0x04, 0x0a
        /*000e*/ 	.short	(.L_806 - .L_805)
	.align		4
.L_805:
        /*0010*/ 	.word	index@(.nv.constant0._ZN7cutlass13device_kernelIN5flash19enable_sm80_to_sm89INS1_16FlashAttnFwdSm80INS1_25CollectiveMainloopFwdSm80ILi8ELi1ELb0EN4cute5tupleIJNS5_1CILi128EEENS7_ILi64EEENS7_ILi192EEEEEELi192ENS_10bfloat16_tEfNS_4arch4Sm80ELb0ELb0ELb0ELb1ELb1ELb0ELb1ELb1EEENS1_21CollectiveEpilogueFwdINS6_IJS8_SA_S9_EEENS6_IJNS7_ILi1EEESI_SI_EEESC_SE_Li256ELb1ELb1ELb1ELb0EEENS1_36VarlenDynamicPersistentTileSchedulerILi128ELi64ELi256ELi256ELb1ELb1ELb0ELb0ELb1ELb1EEEEEEEEEvNT_6ParamsE)
        /*0014*/ 	.short	0x0160
        /*0016*/ 	.short	0x0438


	//----- nvinfo : EIATTR_CBANK_PARAM_SIZE
	.align		4
.L_806:
        /*0018*/ 	.byte	0x03, 0x19
        /*001a*/ 	.short	0x0438


	//----- nvinfo : EIATTR_KPARAM_INFO
	.align		4
        /*001c*/ 	.byte	0x04, 0x17
        /*001e*/ 	.short	(.L_808 - .L_807)
.L_807:
        /*0020*/ 	.word	0x00000000
        /*0024*/ 	.short	0x0000
        /*0026*/ 	.short	0x0000
        /*0028*/ 	.byte	0x00, 0xf0, 0xe1, 0x10


	//----- nvinfo : EIATTR_MAXREG_COUNT
	.align		4
.L_808:
        /*002c*/ 	.byte	0x03, 0x1b
        /*002e*/ 	.short	0x00ff


	//----- nvinfo : EIATTR_NUM_BARRIERS
	.align		4
        /*0030*/ 	.byte	0x02, 0x4c
        /*0032*/ 	.byte	0x06
	.zero		1


	//----- nvinfo : EIATTR_ANNOTATIONS
	.align		4
        /*0034*/ 	.byte	0x04, 0x55
        /*0036*/ 	.short	(.L_810 - .L_809)


	//   ....[0]....
.L_809:
        /*0038*/ 	.word	0x00000001
        /*003c*/ 	.byte	0x70, 0x00, 0x00, 0x00, 0x01, 0x00, 0x00, 0x00, 0xe0, 0x0f, 0x00, 0x00, 0x01, 0x00, 0x00, 0x00
        /*004c*/ 	.byte	0x60, 0x10, 0x00, 0x00, 0x01, 0x00, 0x00, 0x00, 0xa0, 0x12, 0x00, 0x00, 0x01, 0x00, 0x00, 0x00
        /*005c*/ 	.byte	0xd0, 0x8b, 0x00, 0x00, 0x01, 0x00, 0x00, 0x00, 0x40, 0x93, 0x00, 0x00, 0x01, 0x00, 0x00, 0x00
        /*006c*/ 	.byte	0x80, 0x93, 0x00, 0x00, 0x01, 0x00, 0x00, 0x00, 0x70, 0xbe, 0x00, 0x00, 0x01, 0x00, 0x00, 0x00
        /*007c*/ 	.byte	0x30, 0xe9, 0x00, 0x00, 0x01, 0x00, 0x00, 0x00, 0x70, 0xe9, 0x00, 0x00


	//----- nvinfo : EIATTR_MERCURY_ISA_VERSION
	.align		4
.L_810:
        /*0088*/ 	.byte	0x03, 0x5f
        /*008a*/ 	.short	0x0000


	//----- nvinfo : EIATTR_INT_WARP_WIDE_INSTR_OFFSETS
	.align		4
        /*008c*/ 	.byte	0x04, 0x31
        /*008e*/ 	.short	(.L_812 - .L_811)


	//   ....[0]....
.L_811:
        /*0090*/ 	.word	0x00008ab0


	//   ....[1]....
        /*0094*/ 	.word	0x00008b30


	//----- nvinfo : EIATTR_COOP_GROUP_MASK_REGIDS
	.align		4
.L_812:
        /*0098*/ 	.byte	0x04, 0x29
        /*009a*/ 	.short	(.L_814 - .L_813)


	//   ....[0]....
.L_813:
        /*009c*/ 	.word	0xffffffff


	//   ....[1]....
        /*00a0*/ 	.word	0xffffffff


	//   ....[2]....
        /*00a4*/ 	.word	0xffffffff


	//   ....[3]....
        /*00a8*/ 	.word	0xffffffff


	//   ....[4]....
        /*00ac*/ 	.word	0xffffffff


	//   ....[5]....
        /*00b0*/ 	.word	0xffffffff


	//   ....[6]....
        /*00b4*/ 	.word	0xffffffff


	//   ....[7]....
        /*00b8*/ 	.word	0xffffffff


	//   ....[8]....
        /*00bc*/ 	.word	0xffffffff


	//   ....[9]....
        /*00c0*/ 	.word	0xffffffff


	//   ....[10]....
        /*00c4*/ 	.word	0xffffffff


	//   ....[11]....
        /*00c8*/ 	.word	0xffffffff


	//   ....[12]....
        /*00cc*/ 	.word	0xffffffff


	//   ....[13]....
        /*00d0*/ 	.word	0xffffffff


	//   ....[14]....
        /*00d4*/ 	.word	0xffffffff


	//   ....[15]....
        /*00d8*/ 	.word	0xffffffff


	//   ....[16]....
        /*00dc*/ 	.word	0xffffffff


	//   ....[17]....
        /*00e0*/ 	.word	0xffffffff


	//   ....[18]....
        /*00e4*/ 	.word	0xffffffff


	//   ....[19]....
        /*00e8*/ 	.word	0xffffffff


	//   ....[20]....
        /*00ec*/ 	.word	0xffffffff


	//   ....[21]....
        /*00f0*/ 	.word	0xffffffff


	//   ....[22]....
        /*00f4*/ 	.word	0xffffffff


	//   ....[23]....
        /*00f8*/ 	.word	0xffffffff


	//   ....[24]....
        /*00fc*/ 	.word	0xffffffff


	//   ....[25]....
        /*0100*/ 	.word	0xffffffff


	//   ....[26]....
        /*0104*/ 	.word	0xffffffff


	//   ....[27]....
        /*0108*/ 	.word	0xffffffff


	//   ....[28]....
        /*010c*/ 	.word	0xffffffff


	//   ....[29]....
        /*0110*/ 	.word	0xffffffff


	//   ....[30]....
        /*0114*/ 	.word	0xffffffff


	//   ....[31]....
        /*0118*/ 	.word	0xffffffff


	//   ....[32]....
        /*011c*/ 	.word	0xffffffff


	//   ....[33]....
        /*0120*/ 	.word	0xffffffff


	//   ....[34]....
        /*0124*/ 	.word	0xffffffff


	//   ....[35]....
        /*0128*/ 	.word	0xffffffff


	//   ....[36]....
        /*012c*/ 	.word	0xffffffff


	//   ....[37]....
        /*0130*/ 	.word	0xffffffff


	//   ....[38]....
        /*0134*/ 	.word	0xffffffff


	//   ....[39]....
        /*0138*/ 	.word	0xffffffff


	//   ....[40]....
        /*013c*/ 	.word	0xffffffff


	//   ....[41]....
        /*0140*/ 	.word	0xffffffff


	//   ....[42]....
        /*0144*/ 	.word	0xffffffff


	//   ....[43]....
        /*0148*/ 	.word	0xffffffff


	//   ....[44]....
        /*014c*/ 	.word	0xffffffff


	//   ....[45]....
        /*0150*/ 	.word	0xffffffff


	//   ....[46]....
        /*0154*/ 	.word	0xffffffff


	//   ....[47]....
        /*0158*/ 	.word	0xffffffff


	//   ....[48]....
        /*015c*/ 	.word	0xffffffff


	//   ....[49]....
        /*0160*/ 	.word	0xffffffff


	//   ....[50]....
        /*0164*/ 	.word	0xffffffff


	//   ....[51]....
        /*0168*/ 	.word	0xffffffff


	//   ....[52]....
        /*016c*/ 	.word	0xffffffff


	//   ....[53]....
        /*0170*/ 	.word	0xffffffff


	//   ....[54]....
        /*0174*/ 	.word	0xffffffff


	//   ....[55]....
        /*0178*/ 	.word	0xffffffff


	//   ....[56]....
        /*017c*/ 	.word	0xffffffff


	//   ....[57]....
        /*0180*/ 	.word	0xffffffff


	//   ....[58]....
        /*0184*/ 	.word	0xffffffff


	//   ....[59]....
        /*0188*/ 	.word	0xffffffff


	//   ....[60]....
        /*018c*/ 	.word	0xffffffff


	//   ....[61]....
        /*0190*/ 	.word	0xffffffff


	//   ....[62]....
        /*0194*/ 	.word	0xffffffff


	//   ....[63]....
        /*0198*/ 	.word	0xffffffff


	//   ....[64]....
        /*019c*/ 	.word	0xffffffff


	//   ....[65]....
        /*01a0*/ 	.word	0xffffffff


	//   ....[66]....
        /*01a4*/ 	.word	0xffffffff


	//   ....[67]....
        /*01a8*/ 	.word	0xffffffff


	//   ....[68]....
        /*01ac*/ 	.word	0xffffffff


	//   ....[69]....
        /*01b0*/ 	.word	0xffffffff


	//   ....[70]....
        /*01b4*/ 	.word	0xffffffff


	//   ....[71]....
        /*01b8*/ 	.word	0xffffffff


	//   ....[72]....
        /*01bc*/ 	.word	0xffffffff


	//   ....[73]....
        /*01c0*/ 	.word	0xffffffff


	//   ....[74]....
        /*01c4*/ 	.word	0xffffffff


	//   ....[75]....
        /*01c8*/ 	.word	0xffffffff


	//   ....[76]....
        /*01cc*/ 	.word	0xffffffff


	//   ....[77]....
        /*01d0*/ 	.word	0xffffffff


	//   ....[78]....
        /*01d4*/ 	.word	0xffffffff


	//   ....[79]....
        /*01d8*/ 	.word	0xffffffff


	//   ....[80]....
        /*01dc*/ 	.word	0xffffffff


	//   ....[81]....
        /*01e0*/ 	.word	0xffffffff


	//   ....[82]....
        /*01e4*/ 	.word	0xffffffff


	//   ....[83]....
        /*01e8*/ 	.word	0xffffffff


	//   ....[84]....
        /*01ec*/ 	.word	0xffffffff


	//   ....[85]....
        /*01f0*/ 	.word	0xffffffff


	//   ....[86]....
        /*01f4*/ 	.word	0xffffffff


	//   ....[87]....
        /*01f8*/ 	.word	0xffffffff


	//   ....[88]....
        /*01fc*/ 	.word	0xffffffff


	//   ....[89]....
        /*0200*/ 	.word	0xffffffff


	//   ....[90]....
        /*0204*/ 	.word	0xffffffff


	//   ....[91]....
        /*0208*/ 	.word	0xffffffff


	//   ....[92]....
        /*020c*/ 	.word	0xffffffff


	//   ....[93]....
        /*0210*/ 	.word	0xffffffff


	//   ....[94]....
        /*0214*/ 	.word	0xffffffff


	//   ....[95]....
        /*0218*/ 	.word	0xffffffff


	//   ....[96]....
        /*021c*/ 	.word	0xffffffff


	//   ....[97]....
        /*0220*/ 	.word	0xffffffff


	//   ....[98]....
        /*0224*/ 	.word	0xffffffff


	//   ....[99]....
        /*0228*/ 	.word	0xffffffff


	//   ....[100]....
        /*022c*/ 	.word	0xffffffff


	//   ....[101]....
        /*0230*/ 	.word	0xffffffff


	//   ....[102]....
        /*0234*/ 	.word	0xffffffff


	//   ....[103]....
        /*0238*/ 	.word	0xffffffff


	//   ....[104]....
        /*023c*/ 	.word	0xffffffff


	//   ....[105]....
        /*0240*/ 	.word	0xffffffff


	//   ....[106]....
        /*0244*/ 	.word	0xffffffff


	//   ....[107]....
        /*0248*/ 	.word	0xffffffff


	//   ....[108]....
        /*024c*/ 	.word	0xffffffff


	//   ....[109]....
        /*0250*/ 	.word	0xffffffff


	//   ....[110]....
        /*0254*/ 	.word	0xffffffff


	//   ....[111]....
        /*0258*/ 	.word	0xffffffff


	//   ....[112]....
        /*025c*/ 	.word	0xffffffff


	//   ....[113]....
        /*0260*/ 	.word	0xffffffff


	//   ....[114]....
        /*0264*/ 	.word	0xffffffff


	//   ....[115]....
        /*0268*/ 	.word	0xffffffff


	//   ....[116]....
        /*026c*/ 	.word	0xffffffff


	//   ....[117]....
        /*0270*/ 	.word	0xffffffff


	//   ....[118]....
        /*0274*/ 	.word	0xffffffff


	//   ....[119]....
        /*0278*/ 	.word	0xffffffff


	//   ....[120]....
        /*027c*/ 	.word	0xffffffff


	//   ....[121]....
        /*0280*/ 	.word	0xffffffff


	//   ....[122]....
        /*0284*/ 	.word	0xffffffff


	//   ....[123]....
        /*0288*/ 	.word	0xffffffff


	//   ....[124]....
        /*028c*/ 	.word	0xffffffff


	//   ....[125]....
        /*0290*/ 	.word	0xffffffff


	//   ....[126]....
        /*0294*/ 	.word	0xffffffff


	//   ....[127]....
        /*0298*/ 	.word	0xffffffff


	//   ....[128]....
        /*029c*/ 	.word	0xffffffff


	//   ....[129]....
        /*02a0*/ 	.word	0xffffffff


	//   ....[130]....
        /*02a4*/ 	.word	0xffffffff


	//   ....[131]....
        /*02a8*/ 	.word	0xffffffff


	//   ....[132]....
        /*02ac*/ 	.word	0xffffffff


	//   ....[133]....
        /*02b0*/ 	.word	0xffffffff


	//   ....[134]....
        /*02b4*/ 	.word	0xffffffff


	//   ....[135]....
        /*02b8*/ 	.word	0xffffffff


	//   ....[136]....
        /*02bc*/ 	.word	0xffffffff


	//   ....[137]....
        /*02c0*/ 	.word	0xffffffff


	//   ....[138]....
        /*02c4*/ 	.word	0xffffffff


	//   ....[139]....
        /*02c8*/ 	.word	0xffffffff


	//   ....[140]....
        /*02cc*/ 	.word	0xffffffff


	//   ....[141]....
        /*02d0*/ 	.word	0xffffffff


	//   ....[142]....
        /*02d4*/ 	.word	0xffffffff


	//   ....[143]....
        /*02d8*/ 	.word	0xffffffff


	//   ....[144]....
        /*02dc*/ 	.word	0xffffffff


	//   ....[145]....
        /*02e0*/ 	.word	0xffffffff


	//   ....[146]....
        /*02e4*/ 	.word	0xffffffff


	//   ....[147]....
        /*02e8*/ 	.word	0xffffffff


	//   ....[148]....
        /*02ec*/ 	.word	0xffffffff


	//   ....[149]....
        /*02f0*/ 	.word	0xffffffff


	//   ....[150]....
        /*02f4*/ 	.word	0xffffffff


	//   ....[151]....
        /*02f8*/ 	.word	0xffffffff


	//   ....[152]....
        /*02fc*/ 	.word	0xffffffff


	//   ....[153]....
        /*0300*/ 	.word	0xffffffff


	//   ....[154]....
        /*0304*/ 	.word	0xffffffff


	//   ....[155]....
        /*0308*/ 	.word	0xffffffff


	//   ....[156]....
        /*030c*/ 	.word	0xffffffff


	//   ....[157]....
        /*0310*/ 	.word	0xffffffff


	//   ....[158]....
        /*0314*/ 	.word	0xffffffff


	//   ....[159]....
        /*0318*/ 	.word	0xffffffff


	//   ....[160]....
        /*031c*/ 	.word	0xffffffff


	//   ....[161]....
        /*0320*/ 	.word	0xffffffff


	//   ....[162]....
        /*0324*/ 	.word	0xffffffff


	//   ....[163]....
        /*0328*/ 	.word	0xffffffff


	//   ....[164]....
        /*032c*/ 	.word	0xffffffff


	//   ....[165]....
        /*0330*/ 	.word	0xffffffff


	//   ....[166]....
        /*0334*/ 	.word	0xffffffff


	//   ....[167]....
        /*0338*/ 	.word	0xffffffff


	//   ....[168]....
        /*033c*/ 	.word	0xffffffff


	//   ....[169]....
        /*0340*/ 	.word	0xffffffff


	//   ....[170]....
        /*0344*/ 	.word	0xffffffff


	//   ....[171]....
        /*0348*/ 	.word	0xffffffff


	//   ....[172]....
        /*034c*/ 	.word	0xffffffff


	//   ....[173]....
        /*0350*/ 	.word	0xffffffff


	//   ....[174]....
        /*0354*/ 	.word	0xffffffff


	//   ....[175]....
        /*0358*/ 	.word	0xffffffff


	//----- nvinfo : EIATTR_COOP_GROUP_INSTR_OFFSETS
	.align		4
.L_814:
        /*035c*/ 	.byte	0x04, 0x28
        /*035e*/ 	.short	(.L_816 - .L_815)


	//   ....[0]....
.L_815:
        /*0360*/ 	.word	0x00000050


	//   ....[1]....
        /*0364*/ 	.word	0x000001e0


	//   ....[2]....
        /*0368*/ 	.word	0x00000210


	//   ....[3]....
        /*036c*/ 	.word	0x00000240


	//   ....[4]....
        /*0370*/ 	.word	0x00000270


	//   ....[5]....
        /*0374*/ 	.word	0x000002a0


	//   ....[6]....
        /*0378*/ 	.word	0x000002d0


	//   ....[7]....
        /*037c*/ 	.word	0x00000440


	//   ....[8]....
        /*0380*/ 	.word	0x00000480


	//   ....[9]....
        /*0384*/ 	.word	0x000004b0


	//   ....[10]....
        /*0388*/ 	.word	0x000004e0


	//   ....[11]....
        /*038c*/ 	.word	0x00000510


	//   ....[12]....
        /*0390*/ 	.word	0x00000540


	//   ....[13]....
        /*0394*/ 	.word	0x000005d0


	//   ....[14]....
        /*0398*/ 	.word	0x00000600


	//   ....[15]....
        /*039c*/ 	.word	0x00000620


	//   ....[16]....
        /*03a0*/ 	.word	0x00000680


	//   ....[17]....
        /*03a4*/ 	.word	0x00002170


	//   ....[18]....
        /*03a8*/ 	.word	0x00002190


	//   ....[19]....
        /*03ac*/ 	.word	0x00002300


	//   ....[20]....
        /*03b0*/ 	.word	0x00002310


	//   ....[21]....
        /*03b4*/ 	.word	0x00002470


	//   ....[22]....
        /*03b8*/ 	.word	0x00002490


	//   ....[23]....
        /*03bc*/ 	.word	0x000025f0


	//   ....[24]....
        /*03c0*/ 	.word	0x00002600


	//   ....[25]....
        /*03c4*/ 	.word	0x00002af0


	//   ....[26]....
        /*03c8*/ 	.word	0x00002b10


	//   ....[27]....
        /*03cc*/ 	.word	0x00002b30


	//   ....[28]....
        /*03d0*/ 	.word	0x00002b40


	//   ....[29]....
        /*03d4*/ 	.word	0x00002c30


	//   ....[30]....
        /*03d8*/ 	.word	0x00002c40


	//   ....[31]....
        /*03dc*/ 	.word	0x00002c50


	//   ....[32]....
        /*03e0*/ 	.word	0x00002c60


	//   ....[33]....
        /*03e4*/ 	.word	0x00003bd0


	//   ....[34]....
        /*03e8*/ 	.word	0x00003bf0


	//   ....[35]....
        /*03ec*/ 	.word	0x00003c40


	//   ....[36]....
        /*03f0*/ 	.word	0x00003cc0


	//   ....[37]....
        /*03f4*/ 	.word	0x00004360


	//   ....[38]....
        /*03f8*/ 	.word	0x00004370


	//   ....[39]....
        /*03fc*/ 	.word	0x000043a0


	//   ....[40]....
        /*0400*/ 	.word	0x000043b0


	//   ....[41]....
        /*0404*/ 	.word	0x00005880


	//   ....[42]....
        /*0408*/ 	.word	0x00005890


	//   ....[43]....
        /*040c*/ 	.word	0x000058c0


	//   ....[44]....
        /*0410*/ 	.word	0x000058d0


	//   ....[45]....
        /*0414*/ 	.word	0x000066a0


	//   ....[46]....
        /*0418*/ 	.word	0x000066c0


	//   ....[47]....
        /*041c*/ 	.word	0x00006790


	//   ....[48]....
        /*0420*/ 	.word	0x000067b0


	//   ....[49]....
        /*0424*/ 	.word	0x00006b00


	//   ....[50]....
        /*0428*/ 	.word	0x00006b10


	//   ....[51]....
        /*042c*/ 	.word	0x00006b40


	//   ....[52]....
        /*0430*/ 	.word	0x00006b50


	//   ....[53]....
        /*0434*/ 	.word	0x00008290


	//   ....[54]....
        /*0438*/ 	.word	0x000082c0


	//   ....[55]....
        /*043c*/ 	.word	0x000082d0


	//   ....[56]....
        /*0440*/ 	.word	0x00008300


	//   ....[57]....
        /*0444*/ 	.word	0x000096b0


	//   ....[58]....
        /*0448*/ 	.word	0x000096c0


	//   ....[59]....
        /*044c*/ 	.word	0x000096d0


	//   ....[60]....
        /*0450*/ 	.word	0x000096e0


	//   ....[61]....
        /*0454*/ 	.word	0x00009a50


	//   ....[62]....
        /*0458*/ 	.word	0x00009a70


	//   ....[63]....
        /*045c*/ 	.word	0x00009bd0


	//   ....[64]....
        /*0460*/ 	.word	0x00009be0


	//   ....[65]....
        /*0464*/ 	.word	0x00009d40


	//   ....[66]....
        /*0468*/ 	.word	0x00009d60


	//   ....[67]....
        /*046c*/ 	.word	0x00009ec0


	//   ....[68]....
        /*0470*/ 	.word	0x00009ed0


	//   ....[69]....
        /*0474*/ 	.word	0x0000a210


	//   ....[70]....
        /*0478*/ 	.word	0x0000a230


	//   ....[71]....
        /*047c*/ 	.word	0x0000aa00


	//   ....[72]....
        /*0480*/ 	.word	0x0000aa10


	//   ....[73]....
        /*0484*/ 	.word	0x0000b8a0


	//   ....[74]....
        /*0488*/ 	.word	0x0000b8c0


	//   ....[75]....
        /*048c*/ 	.word	0x0000ba30


	//   ....[76]....
        /*0490*/ 	.word	0x0000ba40


	//   ....[77]....
        /*0494*/ 	.word	0x0000bba0


	//   ....[78]....
        /*0498*/ 	.word	0x0000bbc0


	//   ....[79]....
        /*049c*/ 	.word	0x0000bd20


	//   ....[80]....
        /*04a0*/ 	.word	0x0000bd30


	//   ....[81]....
        /*04a4*/ 	.word	0x0000bf30


	//   ....[82]....
        /*04a8*/ 	.word	0x0000bf50


	//   ....[83]....
        /*04ac*/ 	.word	0x0000c070


	//   ....[84]....
        /*04b0*/ 	.word	0x0000c0b0


	//   ....[85]....
        /*04b4*/ 	.word	0x0000c0e0


	//   ....[86]....
        /*04b8*/ 	.word	0x0000c110


	//   ....[87]....
        /*04bc*/ 	.word	0x0000c140


	//   ....[88]....
        /*04c0*/ 	.word	0x0000c170


	//   ....[89]....
        /*04c4*/ 	.word	0x0000c2c0


	//   ....[90]....
        /*04c8*/ 	.word	0x0000c300


	//   ....[91]....
        /*04cc*/ 	.word	0x0000c330


	//   ....[92]....
        /*04d0*/ 	.word	0x0000c360


	//   ....[93]....
        /*04d4*/ 	.word	0x0000c390


	//   ....[94]....
        /*04d8*/ 	.word	0x0000c3c0


	//   ....[95]....
        /*04dc*/ 	.word	0x0000c450


	//   ....[96]....
        /*04e0*/ 	.word	0x0000c480


	//   ....[97]....
        /*04e4*/ 	.word	0x0000c490


	//   ....[98]....
        /*04e8*/ 	.word	0x0000c4f0


	//   ....[99]....
        /*04ec*/ 	.word	0x0000ca20


	//   ....[100]....
        /*04f0*/ 	.word	0x0000ca80


	//   ....[101]....
        /*04f4*/ 	.word	0x0000cad0


	//   ....[102]....
        /*04f8*/ 	.word	0x0000cb20


	//   ....[103]....
        /*04fc*/ 	.word	0x0000cb70


	//   ....[104]....
        /*0500*/ 	.word	0x0000cbe0


	//   ....[105]....
        /*0504*/ 	.word	0x0000cc30


	//   ....[106]....
        /*0508*/ 	.word	0x0000cc90


	//   ....[107]....
        /*050c*/ 	.word	0x0000cd00


	//   ....[108]....
        /*0510*/ 	.word	0x0000cd60


	//   ....[109]....
        /*0514*/ 	.word	0x0000cdd0


	//   ....[110]....
        /*0518*/ 	.word	0x0000ce40


	//   ....[111]....
        /*051c*/ 	.word	0x0000ceb0


	//   ....[112]....
        /*0520*/ 	.word	0x0000cf10


	//   ....[113]....
        /*0524*/ 	.word	0x0000cf80


	//   ....[114]....
        /*0528*/ 	.word	0x0000cff0


	//   ....[115]....
        /*052c*/ 	.word	0x0000d060


	//   ....[116]....
        /*0530*/ 	.word	0x0000d0c0


	//   ....[117]....
        /*0534*/ 	.word	0x0000d130


	//   ....[118]....
        /*0538*/ 	.word	0x0000d1a0


	//   ....[119]....
        /*053c*/ 	.word	0x0000d2e0


	//   ....[120]....
        /*0540*/ 	.word	0x0000d340


	//   ....[121]....
        /*0544*/ 	.word	0x0000d3a0


	//   ....[122]....
        /*0548*/ 	.word	0x0000d3f0


	//   ....[123]....
        /*054c*/ 	.word	0x0000d440


	//   ....[124]....
        /*0550*/ 	.word	0x0000d490


	//   ....[125]....
        /*0554*/ 	.word	0x0000d500


	//   ....[126]....
        /*0558*/ 	.word	0x0000d570


	//   ....[127]....
        /*055c*/ 	.word	0x0000d5e0


	//   ....[128]....
        /*0560*/ 	.word	0x0000d720


	//   ....[129]....
        /*0564*/ 	.word	0x0000d780


	//   ....[130]....
        /*0568*/ 	.word	0x0000d7d0


	//   ....[131]....
        /*056c*/ 	.word	0x0000d810


	//   ....[132]....
        /*0570*/ 	.word	0x0000d860


	//   ....[133]....
        /*0574*/ 	.word	0x0000d8a0


	//   ....[134]....
        /*0578*/ 	.word	0x0000d8f0


	//   ....[135]....
        /*057c*/ 	.word	0x0000d940


	//   ....[136]....
        /*0580*/ 	.word	0x0000d990


	//   ....[137]....
        /*0584*/ 	.word	0x0000d9e0


	//   ....[138]....
        /*0588*/ 	.word	0x0000da50


	//   ....[139]....
        /*058c*/ 	.word	0x0000dac0


	//   ....[140]....
        /*0590*/ 	.word	0x0000db30


	//   ....[141]....
        /*0594*/ 	.word	0x0000db90


	//   ....[142]....
        /*0598*/ 	.word	0x0000dc00


	//   ....[143]....
        /*059c*/ 	.word	0x0000dc70


	//   ....[144]....
        /*05a0*/ 	.word	0x0000dce0


	//   ....[145]....
        /*05a4*/ 	.word	0x0000dd40


	//   ....[146]....
        /*05a8*/ 	.word	0x0000ddb0


	//   ....[147]....
        /*05ac*/ 	.word	0x0000de20


	//   ....[148]....
        /*05b0*/ 	.word	0x0000de90


	//   ....[149]....
        /*05b4*/ 	.word	0x0000def0


	//   ....[150]....
        /*05b8*/ 	.word	0x0000df60


	//   ....[151]....
        /*05bc*/ 	.word	0x0000dfd0


	//   ....[152]....
        /*05c0*/ 	.word	0x0000e040


	//   ....[153]....
        /*05c4*/ 	.word	0x0000e0a0


	//   ....[154]....
        /*05c8*/ 	.word	0x0000e110


	//   ....[155]....
        /*05cc*/ 	.word	0x0000e180


	//   ....[156]....
        /*05d0*/ 	.word	0x0000e1f0


	//   ....[157]....
        /*05d4*/ 	.word	0x0000e250


	//   ....[158]....
        /*05d8*/ 	.word	0x0000e2c0


	//   ....[159]....
        /*05dc*/ 	.word	0x0000e330


	//   ....[160]....
        /*05e0*/ 	.word	0x0000e380


	//   ....[161]....
        /*05e4*/ 	.word	0x0000e3c0


	//   ....[162]....
        /*05e8*/ 	.word	0x0000e410


	//   ....[163]....
        /*05ec*/ 	.word	0x0000e460


	//   ....[164]....
        /*05f0*/ 	.word	0x0000e4b0


	//   ....[165]....
        /*05f4*/ 	.word	0x0000e520


	//   ....[166]....
        /*05f8*/ 	.word	0x0000e570


	//   ....[167]....
        /*05fc*/ 	.word	0x0000e5c0


	//   ....[168]....
        /*0600*/ 	.word	0x0000e610


	//   ....[169]....
        /*0604*/ 	.word	0x0000e660


	//   ....[170]....
        /*0608*/ 	.word	0x0000e6b0


	//   ....[171]....
        /*060c*/ 	.word	0x0000e720


	//   ....[172]....
        /*0610*/ 	.word	0x0000e770


	//   ....[173]....
        /*0614*/ 	.word	0x0000e7d0


	//   ....[174]....
        /*0618*/ 	.word	0x0000e830


	//   ....[175]....
        /*061c*/ 	.word	0x0000e8a0


	//----- nvinfo : EIATTR_EXIT_INSTR_OFFSETS
	.align		4
.L_816:
        /*0620*/ 	.byte	0x04, 0x1c
        /*0622*/ 	.short	(.L_818 - .L_817)


	//   ....[0]....
.L_817:
        /*0624*/ 	.word	0x00000b40


	//   ....[1]....
        /*0628*/ 	.word	0x0000c9e0


	//----- nvinfo : EIATTR_MAX_THREADS
	.align		4
.L_818:
        /*062c*/ 	.byte	0x04, 0x05
        /*062e*/ 	.short	(.L_820 - .L_819)
.L_819:
        /*0630*/ 	.word	0x00000100
        /*0634*/ 	.word	0x00000001
        /*0638*/ 	.word	0x00000001


	//----- nvinfo : EIATTR_CRS_STACK_SIZE
	.align		4
.L_820:
        /*063c*/ 	.byte	0x04, 0x1e
        /*063e*/ 	.short	(.L_822 - .L_821)
.L_821:
        /*0640*/ 	.word	0x00000000
.L_822:


//--------------------- .nv.info._ZN7cutlass13device_kernelIN5flash19enable_sm80_to_sm89INS1_16FlashAttnFwdSm80INS1_25CollectiveMainloopFwdSm80ILi8ELi1ELb0EN4cute5tupleIJNS5_1CILi128EEENS7_ILi64EEENS7_ILi192EEEEEELi192ENS_10bfloat16_tEfNS_4arch4Sm80ELb0ELb0ELb0ELb1ELb1ELb1ELb1ELb1EEENS1_21CollectiveEpilogueFwdINS6_IJS8_SA_S9_EEENS6_IJNS7_ILi1EEESI_SI_EEESC_SE_Li256ELb1ELb1ELb1ELb0EEENS1_36VarlenDynamicPersistentTileSchedulerILi128ELi64ELi256ELi256ELb1ELb1ELb0ELb0ELb1ELb1EEEEEEEEEvNT_6ParamsE --------------------------
	.section	.nv.info._ZN7cutlass13device_kernelIN5flash19enable_sm80_to_sm89INS1_16FlashAttnFwdSm80INS1_25CollectiveMainloopFwdSm80ILi8ELi1ELb0EN4cute5tupleIJNS5_1CILi128EEENS7_ILi64EEENS7_ILi192EEEEEELi192ENS_10bfloat16_tEfNS_4arch4Sm80ELb0ELb0ELb0ELb1ELb1ELb1ELb1ELb1EEENS1_21CollectiveEpilogueFwdINS6_IJS8_SA_S9_EEENS6_IJNS7_ILi1EEESI_SI_EEESC_SE_Li256ELb1ELb1ELb1ELb0EEENS1_36VarlenDynamicPersistentTileSchedulerILi128ELi64ELi256ELi256ELb1ELb1ELb0ELb0ELb1ELb1EEEEEEEEEvNT_6ParamsE,"",@"SHT_CUDA_INFO"
	.sectionflags	@""
	.align	4


	//----- nvinfo : EIATTR_CUDA_API_VERSION
	.align		4
        /*0000*/ 	.byte	0x04, 0x37
        /*0002*/ 	.short	(.L_824 - .L_823)
.L_823:
        /*0004*/ 	.word	0x00000082


	//----- nvinfo : EIATTR_SW2861232_WAR
	.align		4
.L_824:
        /*0008*/ 	.byte	0x01, 0x35
	.zero		2


	//----- nvinfo : EIATTR_PARAM_CBANK
	.align		4
        /*000c*/ 	.byte	0x04, 0x0a
        /*000e*/ 	.short	(.L_826 - .L_825)
	.align		4
.L_825:
        /*0010*/ 	.word	index@(.nv.constant0._ZN7cutlass13device_kernelIN5flash19enable_sm80_to_sm89INS1_16FlashAttnFwdSm80INS1_25CollectiveMainloopFwdSm80ILi8ELi1ELb0EN4cute5tupleIJNS5_1CILi128EEENS7_ILi64EEENS7_ILi192EEEEEELi192ENS_10bfloat16_tEfNS_4arch4Sm80ELb0ELb0ELb0ELb1ELb1ELb1ELb1ELb1EEENS1_21CollectiveEpilogueFwdINS6_IJS8_SA_S9_EEENS6_IJNS7_ILi1EEESI_SI_EEESC_SE_Li256ELb1ELb1ELb1ELb0EEENS1_36VarlenDynamicPersistentTileSchedulerILi128ELi64ELi256ELi256ELb1ELb1ELb0ELb0ELb1ELb1EEEEEEEEEvNT_6ParamsE)
        /*0014*/ 	.short	0x0160
        /*0016*/ 	.short	0x0438


	//----- nvinfo : EIATTR_CBANK_PARAM_SIZE
	.align		4
.L_826:
        /*0018*/ 	.byte	0x03, 0x19
        /*001a*/ 	.short	0x0438


	//----- nvinfo : EIATTR_KPARAM_INFO
	.align		4
        /*001c*/ 	.byte	0x04, 0x17
        /*001e*/ 	.short	(.L_828 - .L_827)
.L_827:
        /*0020*/ 	.word	0x00000000
        /*0024*/ 	.short	0x0000
        /*0026*/ 	.short	0x0000
        /*0028*/ 	.byte	0x00, 0xf0, 0xe1, 0x10


	//----- nvinfo : EIATTR_MAXREG_COUNT
	.align		4
.L_828:
        /*002c*/ 	.byte	0x03, 0x1b
        /*002e*/ 	.short	0x00ff


	//----- nvinfo : EIATTR_NUM_BARRIERS
	.align		4
        /*0030*/ 	.byte	0x02, 0x4c
        /*0032*/ 	.byte	0x06
	.zero		1


	//----- nvinfo : EIATTR_ANNOTATIONS
	.align		4
        /*0034*/ 	.byte	0x04, 0x55
        /*0036*/ 	.short	(.L_830 - .L_829)


	//   ....[0]....
.L_829:
        /* <DEDUP_REMOVED lines=24> */


	//----- nvinfo : EIATTR_MERCURY_ISA_VERSION
	.align		4
.L_830:
        /*01a8*/ 	.byte	0x03, 0x5f
        /*01aa*/ 	.short	0x0000


	//----- nvinfo : EIATTR_INT_WARP_WIDE_INSTR_OFFSETS
	.align		4
        /*01ac*/ 	.byte	0x04, 0x31
        /*01ae*/ 	.short	(.L_832 - .L_831)


	//   ....[0]....
.L_831:
        /*01b0*/ 	.word	0x00013b20


	//   ....[1]....
        /*01b4*/ 	.word	0x00013ba0


	//----- nvinfo : EIATTR_COOP_GROUP_MASK_REGIDS
	.align		4
.L_832:
        /*01b8*/ 	.byte	0x04, 0x29
        /*01ba*/ 	.short	(.L_834 - .L_833)


	//   ....[0]....
.L_833:
        /*01bc*/ 	.word	0xffffffff


	//   ....[1]....
        /*01c0*/ 	.word	0xffffffff


	//   ....[2]....
        /*01c4*/ 	.word	0xffffffff


	//   ....[3]....
        /*01c8*/ 	.word	0xffffffff


	//   ....[4]....
        /*01cc*/ 	.word	0xffffffff


	//   ....[5]....
        /*01d0*/ 	.word	0xffffffff


	//   ....[6]....
        /*01d4*/ 	.word	0xffffffff


	//   ....[7]....
        /*01d8*/ 	.word	0xffffffff


	//   ....[8]....
        /*01dc*/ 	.word	0xffffffff


	//   ....[9]....
        /*01e0*/ 	.word	0xffffffff


	//   ....[10]....
        /*01e4*/ 	.word	0xffffffff


	//   ....[11]....
        /*01e8*/ 	.word	0xffffffff


	//   ....[12]....
        /*01ec*/ 	.word	0xffffffff


	//   ....[13]....
        /*01f0*/ 	.word	0xffffffff


	//   ....[14]....
        /*01f4*/ 	.word	0xffffffff


	//   ....[15]....
        /*01f8*/ 	.word	0xffffffff


	//   ....[16]....
        /*01fc*/ 	.word	0xffffffff


	//   ....[17]....
        /*0200*/ 	.word	0xffffffff


	//   ....[18]....
        /*0204*/ 	.word	0xffffffff


	//   ....[19]....
        /*0208*/ 	.word	0xffffffff


	//   ....[20]....
        /*020c*/ 	.word	0xffffffff


	//   ....[21]....
        /*0210*/ 	.word	0xffffffff


	//   ....[22]....
        /*0214*/ 	.word	0xffffffff


	//   ....[23]....
        /*0218*/ 	.word	0xffffffff


	//   ....[24]....
        /*021c*/ 	.word	0xffffffff


	//   ....[25]....
        /*0220*/ 	.word	0xffffffff


	//   ....[26]....
        /*0224*/ 	.word	0xffffffff


	//   ....[27]....
        /*0228*/ 	.word	0xffffffff


	//   ....[28]....
        /*022c*/ 	.word	0xffffffff


	//   ....[29]....
        /*0230*/ 	.word	0xffffffff


	//   ....[30]....
        /*0234*/ 	.word	0xffffffff


	//   ....[31]....
        /*0238*/ 	.word	0xffffffff


	//   ....[32]....
        /*023c*/ 	.word	0xffffffff


	//   ....[33]....
        /*0240*/ 	.word	0xffffffff


	//   ....[34]....
        /*0244*/ 	.word	0xffffffff


	//   ....[35]....
        /*0248*/ 	.word	0xffffffff


	//   ....[36]....
        /*024c*/ 	.word	0xffffffff


	//   ....[37]....
        /*0250*/ 	.word	0xffffffff


	//   ....[38]....
        /*0254*/ 	.word	0xffffffff


	//   ....[39]....
        /*0258*/ 	.word	0xffffffff


	//   ....[40]....
        /*025c*/ 	.word	0xffffffff


	//   ....[41]....
        /*0260*/ 	.word	0xffffffff


	//   ....[42]....
        /*0264*/ 	.word	0xffffffff


	//   ....[43]....
        /*0268*/ 	.word	0xffffffff


	//   ....[44]....
        /*026c*/ 	.word	0xffffffff


	//   ....[45]....
        /*0270*/ 	.word	0xffffffff


	//   ....[46]....
        /*0274*/ 	.word	0xffffffff


	//   ....[47]....
        /*0278*/ 	.word	0xffffffff


	//   ....[48]....
        /*027c*/ 	.word	0xffffffff


	//   ....[49]....
        /*0280*/ 	.word	0xffffffff


	//   ....[50]....
        /*0284*/ 	.word	0xffffffff


	//   ....[51]....
        /*0288*/ 	.word	0xffffffff


	//   ....[52]....
        /*028c*/ 	.word	0xffffffff


	//   ....[53]....
        /*0290*/ 	.word	0xffffffff


	//   ....[54]....
        /*0294*/ 	.word	0xffffffff


	//   ....[55]....
        /*0298*/ 	.word	0xffffffff


	//   ....[56]....
        /*029c*/ 	.word	0xffffffff


	//   ....[57]....
        /*02a0*/ 	.word	0xffffffff


	//   ....[58]....
        /*02a4*/ 	.word	0xffffffff


	//   ....[59]....
        /*02a8*/ 	.word	0xffffffff


	//   ....[60]....
        /*02ac*/ 	.word	0xffffffff


	//   ....[61]....
        /*02b0*/ 	.word	0xffffffff


	//   ....[62]....
        /*02b4*/ 	.word	0xffffffff


	//   ....[63]....
        /*02b8*/ 	.word	0xffffffff


	//   ....[64]....
        /*02bc*/ 	.word	0xffffffff


	//   ....[65]....
        /*02c0*/ 	.word	0xffffffff


	//   ....[66]....
        /*02c4*/ 	.word	0xffffffff


	//   ....[67]....
        /*02c8*/ 	.word	0xffffffff


	//   ....[68]....
        /*02cc*/ 	.word	0xffffffff


	//   ....[69]....
        /*02d0*/ 	.word	0xffffffff


	//   ....[70]....
        /*02d4*/ 	.word	0xffffffff


	//   ....[71]....
        /*02d8*/ 	.word	0xffffffff


	//   ....[72]....
        /*02dc*/ 	.word	0xffffffff


	//   ....[73]....
        /*02e0*/ 	.word	0xffffffff


	//   ....[74]....
        /*02e4*/ 	.word	0xffffffff


	//   ....[75]....
        /*02e8*/ 	.word	0xffffffff


	//   ....[76]....
        /*02ec*/ 	.word	0xffffffff


	//   ....[77]....
        /*02f0*/ 	.word	0xffffffff


	//   ....[78]....
        /*02f4*/ 	.word	0xffffffff


	//   ....[79]....
        /*02f8*/ 	.word	0xffffffff


	//   ....[80]....
        /*02fc*/ 	.word	0xffffffff


	//   ....[81]....
        /*0300*/ 	.word	0xffffffff


	//   ....[82]....
        /*0304*/ 	.word	0xffffffff


	//   ....[83]....
        /*0308*/ 	.word	0xffffffff


	//   ....[84]....
        /*030c*/ 	.word	0xffffffff


	//   ....[85]....
        /*0310*/ 	.word	0xffffffff


	//   ....[86]....
        /*0314*/ 	.word	0xffffffff


	//   ....[87]....
        /*0318*/ 	.word	0xffffffff


	//   ....[88]....
        /*031c*/ 	.word	0xffffffff


	//   ....[89]....
        /*0320*/ 	.word	0xffffffff


	//   ....[90]....
        /*0324*/ 	.word	0xffffffff


	//   ....[91]....
        /*0328*/ 	.word	0xffffffff


	//   ....[92]....
        /*032c*/ 	.word	0xffffffff


	//   ....[93]....
        /*0330*/ 	.word	0xffffffff


	//   ....[94]....
        /*0334*/ 	.word	0xffffffff


	//   ....[95]....
        /*0338*/ 	.word	0xffffffff


	//   ....[96]....
        /*033c*/ 	.word	0xffffffff


	//   ....[97]....
        /*0340*/ 	.word	0xffffffff


	//   ....[98]....
        /*0344*/ 	.word	0xffffffff


	//   ....[99]....
        /*0348*/ 	.word	0xffffffff


	//   ....[100]....
        /*034c*/ 	.word	0xffffffff


	//   ....[101]....
        /*0350*/ 	.word	0xffffffff


	//   ....[102]....
        /*0354*/ 	.word	0xffffffff


	//   ....[103]....
        /*0358*/ 	.word	0xffffffff


	//   ....[104]....
        /*035c*/ 	.word	0xffffffff


	//   ....[105]....
        /*0360*/ 	.word	0xffffffff


	//   ....[106]....
        /*0364*/ 	.word	0xffffffff


	//   ....[107]....
        /*0368*/ 	.word	0xffffffff


	//   ....[108]....
        /*036c*/ 	.word	0xffffffff


	//   ....[109]....
        /*0370*/ 	.word	0xffffffff


	//   ....[110]....
        /*0374*/ 	.word	0xffffffff


	//   ....[111]....
        /*0378*/ 	.word	0xffffffff


	//   ....[112]....
        /*037c*/ 	.word	0xffffffff


	//   ....[113]....
        /*0380*/ 	.word	0xffffffff


	//   ....[114]....
        /*0384*/ 	.word	0xffffffff


	//   ....[115]....
        /*0388*/ 	.word	0xffffffff


	//   ....[116]....
        /*038c*/ 	.word	0xffffffff


	//   ....[117]....
        /*0390*/ 	.word	0xffffffff


	//   ....[118]....
        /*0394*/ 	.word	0xffffffff


	//   ....[119]....
        /*0398*/ 	.word	0xffffffff


	//   ....[120]....
        /*039c*/ 	.word	0xffffffff


	//   ....[121]....
        /*03a0*/ 	.word	0xffffffff


	//   ....[122]....
        /*03a4*/ 	.word	0xffffffff


	//   ....[123]....
        /*03a8*/ 	.word	0xffffffff


	//   ....[124]....
        /*03ac*/ 	.word	0xffffffff


	//   ....[125]....
        /*03b0*/ 	.word	0xffffffff


	//   ....[126]....
        /*03b4*/ 	.word	0xffffffff


	//   ....[127]....
        /*03b8*/ 	.word	0xffffffff


	//   ....[128]....
        /*03bc*/ 	.word	0xffffffff


	//   ....[129]....
        /*03c0*/ 	.word	0xffffffff


	//   ....[130]....
        /*03c4*/ 	.word	0xffffffff


	//   ....[131]....
        /*03c8*/ 	.word	0xffffffff


	//   ....[132]....
        /*03cc*/ 	.word	0xffffffff


	//   ....[133]....
        /*03d0*/ 	.word	0xffffffff


	//   ....[134]....
        /*03d4*/ 	.word	0xffffffff


	//   ....[135]....
        /*03d8*/ 	.word	0xffffffff


	//   ....[136]....
        /*03dc*/ 	.word	0xffffffff


	//   ....[137]....
        /*03e0*/ 	.word	0xffffffff


	//   ....[138]....
        /*03e4*/ 	.word	0xffffffff


	//   ....[139]....
        /*03e8*/ 	.word	0xffffffff


	//   ....[140]....
        /*03ec*/ 	.word	0xffffffff


	//   ....[141]....
        /*03f0*/ 	.word	0xffffffff


	//   ....[142]....
        /*03f4*/ 	.word	0xffffffff


	//   ....[143]....
        /*03f8*/ 	.word	0xffffffff


	//   ....[144]....
        /*03fc*/ 	.word	0xffffffff


	//   ....[145]....
        /*0400*/ 	.word	0xffffffff


	//   ....[146]....
        /*0404*/ 	.word	0xffffffff


	//   ....[147]....
        /*0408*/ 	.word	0xffffffff


	//   ....[148]....
        /*040c*/ 	.word	0xffffffff


	//   ....[149]....
        /*0410*/ 	.word	0xffffffff


	//   ....[150]....
        /*0414*/ 	.word	0xffffffff


	//   ....[151]....
        /*0418*/ 	.word	0xffffffff


	//   ....[152]....
        /*041c*/ 	.word	0xffffffff


	//   ....[153]....
        /*0420*/ 	.word	0xffffffff


	//   ....[154]....
        /*0424*/ 	.word	0xffffffff


	//   ....[155]....
        /*0428*/ 	.word	0xffffffff


	//   ....[156]....
        /*042c*/ 	.word	0xffffffff


	//   ....[157]....
        /*0430*/ 	.word	0xffffffff


	//   ....[158]....
        /*0434*/ 	.word	0xffffffff


	//   ....[159]....
        /*0438*/ 	.word	0xffffffff


	//   ....[160]....
        /*043c*/ 	.word	0xffffffff


	//   ....[161]....
        /*0440*/ 	.word	0xffffffff


	//   ....[162]....
        /*0444*/ 	.word	0xffffffff


	//   ....[163]....
        /*0448*/ 	.word	0xffffffff


	//   ....[164]....
        /*044c*/ 	.word	0xffffffff


	//   ....[165]....
        /*0450*/ 	.word	0xffffffff


	//   ....[166]....
        /*0454*/ 	.word	0xffffffff


	//   ....[167]....
        /*0458*/ 	.word	0xffffffff


	//   ....[168]....
        /*045c*/ 	.word	0xffffffff


	//   ....[169]....
        /*0460*/ 	.word	0xffffffff


	//   ....[170]....
        /*0464*/ 	.word	0xffffffff


	//   ....[171]....
        /*0468*/ 	.word	0xffffffff


	//   ....[172]....
        /*046c*/ 	.word	0xffffffff


	//   ....[173]....
        /*0470*/ 	.word	0xffffffff


	//   ....[174]....
        /*0474*/ 	.word	0xffffffff


	//   ....[175]....
        /*0478*/ 	.word	0xffffffff


	//   ....[176]....
        /*047c*/ 	.word	0xffffffff


	//   ....[177]....
        /*0480*/ 	.word	0xffffffff


	//   ....[178]....
        /*0484*/ 	.word	0xffffffff


	//   ....[179]....
        /*0488*/ 	.word	0xffffffff


	//   ....[180]....
        /*048c*/ 	.word	0xffffffff


	//   ....[181]....
        /*0490*/ 	.word	0xffffffff


	//   ....[182]....
        /*0494*/ 	.word	0xffffffff


	//   ....[183]....
        /*0498*/ 	.word	0xffffffff


	//   ....[184]....
        /*049c*/ 	.word	0xffffffff


	//   ....[185]....
        /*04a0*/ 	.word	0xffffffff


	//   ....[186]....
        /*04a4*/ 	.word	0xffffffff


	//   ....[187]....
        /*04a8*/ 	.word	0xffffffff


	//   ....[188]....
        /*04ac*/ 	.word	0xffffffff


	//   ....[189]....
        /*04b0*/ 	.word	0xffffffff


	//   ....[190]....
        /*04b4*/ 	.word	0xffffffff


	//   ....[191]....
        /*04b8*/ 	.word	0xffffffff


	//----- nvinfo : EIATTR_COOP_GROUP_INSTR_OFFSETS
	.align		4
.L_834:
        /*04bc*/ 	.byte	0x04, 0x28
        /*04be*/ 	.short	(.L_836 - .L_835)


	//   ....[0]....
.L_835:
        /*04c0*/ 	.word	0x00000050


	//   ....[1]....
        /*04c4*/ 	.word	0x000001e0


	//   ....[2]....
        /*04c8*/ 	.word	0x00000210


	//   ....[3]....
        /*04cc*/ 	.word	0x00000240


	//   ....[4]....
        /*04d0*/ 	.word	0x00000270


	//   ....[5]....
        /*04d4*/ 	.word	0x000002a0


	//   ....[6]....
        /*04d8*/ 	.word	0x000002d0


	//   ....[7]....
        /*04dc*/ 	.word	0x00000440


	//   ....[8]....
        /*04e0*/ 	.word	0x00000480


	//   ....[9]....
        /*04e4*/ 	.word	0x000004b0


	//   ....[10]....
        /*04e8*/ 	.word	0x000004e0


	//   ....[11]....
        /*04ec*/ 	.word	0x00000510


	//   ....[12]....
        /*04f0*/ 	.word	0x00000540


	//   ....[13]....
        /*04f4*/ 	.word	0x000005d0


	//   ....[14]....
        /*04f8*/ 	.word	0x00000600


	//   ....[15]....
        /*04fc*/ 	.word	0x00000620


	//   ....[16]....
        /*0500*/ 	.word	0x00000680


	//   ....[17]....
        /*0504*/ 	.word	0x00003710


	//   ....[18]....
        /*0508*/ 	.word	0x00003720


	//   ....[19]....
        /*050c*/ 	.word	0x000052c0


	//   ....[20]....
        /*0510*/ 	.word	0x000052d0


	//   ....[21]....
        /*0514*/ 	.word	0x00006c60


	//   ....[22]....
        /*0518*/ 	.word	0x00006c80


	//   ....[23]....
        /*051c*/ 	.word	0x00007180


	//   ....[24]....
        /*0520*/ 	.word	0x000071e0


	//   ....[25]....
        /*0524*/ 	.word	0x00007e60


	//   ....[26]....
        /*0528*/ 	.word	0x00007e80


	//   ....[27]....
        /*052c*/ 	.word	0x00007fb0


	//   ....[28]....
        /*0530*/ 	.word	0x00007fc0


	//   ....[29]....
        /*0534*/ 	.word	0x000080f0


	//   ....[30]....
        /*0538*/ 	.word	0x00008110


	//   ....[31]....
        /*053c*/ 	.word	0x00008240


	//   ....[32]....
        /*0540*/ 	.word	0x00008250


	//   ....[33]....
        /*0544*/ 	.word	0x00008640


	//   ....[34]....
        /*0548*/ 	.word	0x00008650


	//   ....[35]....
        /*054c*/ 	.word	0x00008660


	//   ....[36]....
        /*0550*/ 	.word	0x00008670


	//   ....[37]....
        /*0554*/ 	.word	0x00008920


	//   ....[38]....
        /*0558*/ 	.word	0x00008960


	//   ....[39]....
        /*055c*/ 	.word	0x000089a0


	//   ....[40]....
        /*0560*/ 	.word	0x000089e0


	//   ....[41]....
        /*0564*/ 	.word	0x0000b2c0


	//   ....[42]....
        /*0568*/ 	.word	0x0000b300


	//   ....[43]....
        /*056c*/ 	.word	0x0000b340


	//   ....[44]....
        /*0570*/ 	.word	0x0000b380


	//   ....[45]....
        /*0574*/ 	.word	0x0000dff0


	//   ....[46]....
        /*0578*/ 	.word	0x0000e000


	//   ....[47]....
        /*057c*/ 	.word	0x0000e010


	//   ....[48]....
        /*0580*/ 	.word	0x0000e020


	//   ....[49]....
        /*0584*/ 	.word	0x0000edd0


	//   ....[50]....
        /*0588*/ 	.word	0x0000edf0


	//   ....[51]....
        /*058c*/ 	.word	0x0000ee40


	//   ....[52]....
        /*0590*/ 	.word	0x0000eea0


	//   ....[53]....
        /*0594*/ 	.word	0x0000f560


	//   ....[54]....
        /*0598*/ 	.word	0x0000f570


	//   ....[55]....
        /*059c*/ 	.word	0x0000f5a0


	//   ....[56]....
        /*05a0*/ 	.word	0x0000f5b0


	//   ....[57]....
        /*05a4*/ 	.word	0x00010930


	//   ....[58]....
        /*05a8*/ 	.word	0x00010940


	//   ....[59]....
        /*05ac*/ 	.word	0x00010970


	//   ....[60]....
        /*05b0*/ 	.word	0x00010980


	//   ....[61]....
        /*05b4*/ 	.word	0x00011720


	//   ....[62]....
        /*05b8*/ 	.word	0x00011740


	//   ....[63]....
        /*05bc*/ 	.word	0x00011810


	//   ....[64]....
        /*05c0*/ 	.word	0x00011830


	//   ....[65]....
        /*05c4*/ 	.word	0x00011b70


	//   ....[66]....
        /*05c8*/ 	.word	0x00011b90


	//   ....[67]....
        /*05cc*/ 	.word	0x00011bb0


	//   ....[68]....
        /*05d0*/ 	.word	0x00011bd0


	//   ....[69]....
        /*05d4*/ 	.word	0x00013310


	//   ....[70]....
        /*05d8*/ 	.word	0x00013340


	//   ....[71]....
        /*05dc*/ 	.word	0x00013360


	//   ....[72]....
        /*05e0*/ 	.word	0x00013380


	//   ....[73]....
        /*05e4*/ 	.word	0x00014740


	//   ....[74]....
        /*05e8*/ 	.word	0x00014760


	//   ....[75]....
        /*05ec*/ 	.word	0x00014780


	//   ....[76]....
        /*05f0*/ 	.word	0x000147a0


	//   ....[77]....
        /*05f4*/ 	.word	0x00014b10


	//   ....[78]....
        /*05f8*/ 	.word	0x00014b30


	//   ....[79]....
        /*05fc*/ 	.word	0x00014c50


	//   ....[80]....
        /*0600*/ 	.word	0x00014c60


	//   ....[81]....
        /*0604*/ 	.word	0x00014d90


	//   ....[82]....
        /*0608*/ 	.word	0x00014db0


	//   ....[83]....
        /*060c*/ 	.word	0x00014ee0


	//   ....[84]....
        /*0610*/ 	.word	0x00014ef0


	//   ....[85]....
        /*0614*/ 	.word	0x00015220


	//   ....[86]....
        /*0618*/ 	.word	0x00015240


	//   ....[87]....
        /*061c*/ 	.word	0x00015cf0


	//   ....[88]....
        /*0620*/ 	.word	0x00015d00


	//   ....[89]....
        /*0624*/ 	.word	0x00016f60


	//   ....[90]....
        /*0628*/ 	.word	0x00016f80


	//   ....[91]....
        /*062c*/ 	.word	0x000170b0


	//   ....[92]....
        /*0630*/ 	.word	0x000170c0


	//   ....[93]....
        /*0634*/ 	.word	0x000171f0


	//   ....[94]....
        /*0638*/ 	.word	0x00017210


	//   ....[95]....
        /*063c*/ 	.word	0x00017340


	//   ....[96]....
        /*0640*/ 	.word	0x00017350


	//   ....[97]....
        /*0644*/ 	.word	0x00017510


	//   ....[98]....
        /*0648*/ 	.word	0x00017530


	//   ....[99]....
        /*064c*/ 	.word	0x00017650


	//   ....[100]....
        /*0650*/ 	.word	0x00017690


	//   ....[101]....
        /*0654*/ 	.word	0x000176c0


	//   ....[102]....
        /*0658*/ 	.word	0x000176f0


	//   ....[103]....
        /*065c*/ 	.word	0x00017720


	//   ....[104]....
        /*0660*/ 	.word	0x00017750


	//   ....[105]....
        /*0664*/ 	.word	0x000178b0


	//   ....[106]....
        /*0668*/ 	.word	0x000178f0


	//   ....[107]....
        /*066c*/ 	.word	0x00017920


	//   ....[108]....
        /*0670*/ 	.word	0x00017950


	//   ....[109]....
        /*0674*/ 	.word	0x00017980


	//   ....[110]....
        /*0678*/ 	.word	0x000179b0


	//   ....[111]....
        /*067c*/ 	.word	0x00017a40


	//   ....[112]....
        /*0680*/ 	.word	0x00017a70


	//   ....[113]....
        /*0684*/ 	.word	0x00017a80


	//   ....[114]....
        /*0688*/ 	.word	0x00017ae0


	//   ....[115]....
        /*068c*/ 	.word	0x00018010


	//   ....[116]....
        /*0690*/ 	.word	0x00018070


	//   ....[117]....
        /*0694*/ 	.word	0x000180c0


	//   ....[118]....
        /*0698*/ 	.word	0x00018110


	//   ....[119]....
        /*069c*/ 	.word	0x00018160


	//   ....[120]....
        /*06a0*/ 	.word	0x000181d0


	//   ....[121]....
        /*06a4*/ 	.word	0x00018210


	//   ....[122]....
        /*06a8*/ 	.word	0x00018280


	//   ....[123]....
        /*06ac*/ 	.word	0x000182f0


	//   ....[124]....
        /*06b0*/ 	.word	0x00018350


	//   ....[125]....
        /*06b4*/ 	.word	0x000183c0


	//   ....[126]....
        /*06b8*/ 	.word	0x00018430


	//   ....[127]....
        /*06bc*/ 	.word	0x00018490


	//   ....[128]....
        /*06c0*/ 	.word	0x000184f0


	//   ....[129]....
        /*06c4*/ 	.word	0x00018550


	//   ....[130]....
        /*06c8*/ 	.word	0x000185c0


	//   ....[131]....
        /*06cc*/ 	.word	0x00018620


	//   ....[132]....
        /*06d0*/ 	.word	0x00018680


	//   ....[133]....
        /*06d4*/ 	.word	0x000186e0


	//   ....[134]....
        /*06d8*/ 	.word	0x00018750


	//   ....[135]....
        /*06dc*/ 	.word	0x00018890


	//   ....[136]....
        /*06e0*/ 	.word	0x000188f0


	//   ....[137]....
        /*06e4*/ 	.word	0x00018940


	//   ....[138]....
        /*06e8*/ 	.word	0x00018990


	//   ....[139]....
        /*06ec*/ 	.word	0x000189e0


	//   ....[140]....
        /*06f0*/ 	.word	0x00018a30


	//   ....[141]....
        /*06f4*/ 	.word	0x00018aa0


	//   ....[142]....
        /*06f8*/ 	.word	0x00018b00


	//   ....[143]....
        /*06fc*/ 	.word	0x00018b70


	//   ....[144]....
        /*0700*/ 	.word	0x00018cb0


	//   ....[145]....
        /*0704*/ 	.word	0x00018d10


	//   ....[146]....
        /*0708*/ 	.word	0x00018d50


	//   ....[147]....
        /*070c*/ 	.word	0x00018d90


	//   ....[148]....
        /*0710*/ 	.word	0x00018de0


	//   ....[149]....
        /*0714*/ 	.word	0x00018e20


	//   ....[150]....
        /*0718*/ 	.word	0x00018e70


	//   ....[151]....
        /*071c*/ 	.word	0x00018ec0


	//   ....[152]....
        /*0720*/ 	.word	0x00018f10


	//   ....[153]....
        /*0724*/ 	.word	0x00018f60


	//   ....[154]....
        /*0728*/ 	.word	0x00018fd0


	//   ....[155]....
        /*072c*/ 	.word	0x00019040


	//   ....[156]....
        /*0730*/ 	.word	0x000190a0


	//   ....[157]....
        /*0734*/ 	.word	0x00019100


	//   ....[158]....
        /*0738*/ 	.word	0x00019160


	//   ....[159]....
        /*073c*/ 	.word	0x000191d0


	//   ....[160]....
        /*0740*/ 	.word	0x00019230


	//   ....[161]....
        /*0744*/ 	.word	0x00019290


	//   ....[162]....
        /*0748*/ 	.word	0x000192f0


	//   ....[163]....
        /*074c*/ 	.word	0x00019360


	//   ....[164]....
        /*0750*/ 	.word	0x000193c0


	//   ....[165]....
        /*0754*/ 	.word	0x00019420


	//   ....[166]....
        /*0758*/ 	.word	0x00019480


	//   ....[167]....
        /*075c*/ 	.word	0x000194f0


	//   ....[168]....
        /*0760*/ 	.word	0x00019550


	//   ....[169]....
        /*0764*/ 	.word	0x000195b0


	//   ....[170]....
        /*0768*/ 	.word	0x00019610


	//   ....[171]....
        /*076c*/ 	.word	0x00019680


	//   ....[172]....
        /*0770*/ 	.word	0x000196e0


	//   ....[173]....
        /*0774*/ 	.word	0x00019740


	//   ....[174]....
        /*0778*/ 	.word	0x000197a0


	//   ....[175]....
        /*077c*/ 	.word	0x00019810


	//   ....[176]....
        /*0780*/ 	.word	0x00019860


	//   ....[177]....
        /*0784*/ 	.word	0x000198a0


	//   ....[178]....
        /*0788*/ 	.word	0x000198f0


	//   ....[179]....
        /*078c*/ 	.word	0x00019940


	//   ....[180]....
        /*0790*/ 	.word	0x00019990


	//   ....[181]....
        /*0794*/ 	.word	0x00019a00


	//   ....[182]....
        /*0798*/ 	.word	0x00019a40


	//   ....[183]....
        /*079c*/ 	.word	0x00019a90


	//   ....[184]....
        /*07a0*/ 	.word	0x00019ae0


	//   ....[185]....
        /*07a4*/ 	.word	0x00019b30


	//   ....[186]....
        /*07a8*/ 	.word	0x00019b80


	//   ....[187]....
        /*07ac*/ 	.word	0x00019bf0


	//   ....[188]....
        /*07b0*/ 	.word	0x00019c30


	//   ....[189]....
        /*07b4*/ 	.word	0x00019ca0


	//   ....[190]....
        /*07b8*/ 	.word	0x00019d00


	//   ....[191]....
        /*07bc*/ 	.word	0x00019d60


	//----- nvinfo : EIATTR_EXIT_INSTR_OFFSETS
	.align		4
.L_836:
        /*07c0*/ 	.byte	0x04, 0x1c
        /*07c2*/ 	.short	(.L_838 - .L_837)


	//   ....[0]....
.L_837:
        /*07c4*/ 	.word	0x00000b40


	//   ....[1]....
        /*07c8*/ 	.word	0x00017fd0


	//----- nvinfo : EIATTR_MAX_THREADS
	.align		4
.L_838:
        /*07cc*/ 	.byte	0x04, 0x05
        /*07ce*/ 	.short	(.L_840 - .L_839)
.L_839:
        /*07d0*/ 	.word	0x00000100
        /*07d4*/ 	.word	0x00000001
        /*07d8*/ 	.word	0x00000001


	//----- nvinfo : EIATTR_CRS_STACK_SIZE
	.align		4
.L_840:
        /*07dc*/ 	.byte	0x04, 0x1e
        /*07de*/ 	.short	(.L_842 - .L_841)
.L_841:
        /*07e0*/ 	.word	0x00000000
.L_842:


//--------------------- .nv.info._ZN7cutlass13device_kernelIN5flash19enable_sm80_to_sm89INS1_16FlashAttnFwdSm80INS1_25CollectiveMainloopFwdSm80ILi8ELi1ELb0EN4cute5tupleIJNS5_1CILi128EEENS7_ILi64EEENS7_ILi192EEEEEELi192ENS_10bfloat16_tEfNS_4arch4Sm80ELb0ELb1ELb0ELb0ELb1ELb0ELb1ELb1EEENS1_21CollectiveEpilogueFwdINS6_IJS8_SA_S9_EEENS6_IJNS7_ILi1EEESI_SI_EEESC_SE_Li256ELb0ELb1ELb1ELb0EEENS1_19SingleTileSchedulerILb0ELb1ELb1ELi128EEEEEEEEEvNT_6ParamsE --------------------------
	.section	.nv.info._ZN7cutlass13device_kernelIN5flash19enable_sm80_to_sm89INS1_16FlashAttnFwdSm80INS1_25CollectiveMainloopFwdSm80ILi8ELi1ELb0EN4cute5tupleIJNS5_1CILi128EEENS7_ILi64EEENS7_ILi192EEEEEELi192ENS_10bfloat16_tEfNS_4arch4Sm80ELb0ELb1ELb0ELb0ELb1ELb0ELb1ELb1EEENS1_21CollectiveEpilogueFwdINS6_IJS8_SA_S9_EEENS6_IJNS7_ILi1EEESI_SI_EEESC_SE_Li256ELb0ELb1ELb1ELb0EEENS1_19SingleTileSchedulerILb0ELb1ELb1ELi128EEEEEEEEEvNT_6ParamsE,"",@"SHT_CUDA_INFO"
	.sectionflags	@""
	.align	4


	//----- nvinfo : EIATTR_CUDA_API_VERSION
	.align		4
        /*0000*/ 	.byte	0x04, 0x37
        /*0002*/ 	.short	(.L_844 - .L_843)
.L_843:
        /*0004*/ 	.word	0x00000082


	//----- nvinfo : EIATTR_SW2861232_WAR
	.align		4
.L_844:
        /*0008*/ 	.byte	0x01, 0x35
	.zero		2


	//----- nvinfo : EIATTR_PARAM_CBANK
	.align		4
        /*000c*/ 	.byte	0x04, 0x0a
        /*000e*/ 	.short	(.L_846 - .L_845)
	.align		4
.L_845:
        /*0010*/ 	.word	index@(.nv.constant0._ZN7cutlass13device_kernelIN5flash19enable_sm80_to_sm89INS1_16FlashAttnFwdSm80INS1_25CollectiveMainloopFwdSm80ILi8ELi1ELb0EN4cute5tupleIJNS5_1CILi128EEENS7_ILi64EEENS7_ILi192EEEEEELi192ENS_10bfloat16_tEfNS_4arch4Sm80ELb0ELb1ELb0ELb0ELb1ELb0ELb1ELb1EEENS1_21CollectiveEpilogueFwdINS6_IJS8_SA_S9_EEENS6_IJNS7_ILi1EEESI_SI_EEESC_SE_Li256ELb0ELb1ELb1ELb0EEENS1_19SingleTileSchedulerILb0ELb1ELb1ELi128EEEEEEEEEvNT_6ParamsE)
        /*0014*/ 	.short	0x0160
        /*0016*/ 	.short	0x0418


	//----- nvinfo : EIATTR_CBANK_PARAM_SIZE
	.align		4
.L_846:
        /*0018*/ 	.byte	0x03, 0x19
        /*001a*/ 	.short	0x0418


	//----- nvinfo : EIATTR_KPARAM_INFO
	.align		4
        /*001c*/ 	.byte	0x04, 0x17
        /*001e*/ 	.short	(.L_848 - .L_847)
.L_847:
        /*0020*/ 	.word	0x00000000
        /*0024*/ 	.short	0x0000
        /*0026*/ 	.short	0x0000
        /*0028*/ 	.byte	0x00, 0xf0, 0x61, 0x10


	//----- nvinfo : EIATTR_MAXREG_COUNT
	.align		4
.L_848:
        /*002c*/ 	.byte	0x03, 0x1b
        /*002e*/ 	.short	0x00ff


	//----- nvinfo : EIATTR_NUM_BARRIERS
	.align		4
        /*0030*/ 	.byte	0x02, 0x4c
        /*0032*/ 	.byte	0x02
	.zero		1


	//----- nvinfo : EIATTR_MERCURY_ISA_VERSION
	.align		4
        /*0034*/ 	.byte	0x03, 0x5f
        /*0036*/ 	.short	0x0000


	//----- nvinfo : EIATTR_COOP_GROUP_MASK_REGIDS
	.align		4
        /*0038*/ 	.byte	0x04, 0x29
        /*003a*/ 	.short	(.L_850 - .L_849)


	//   ....[0]....
.L_849:
        /*003c*/ 	.word	0xffffffff


	//   ....[1]....
        /*0040*/ 	.word	0xffffffff


	//   ....[2]....
        /*0044*/ 	.word	0xffffffff


	//   ....[3]....
        /*0048*/ 	.word	0xffffffff


	//   ....[4]....
        /*004c*/ 	.word	0xffffffff


	//   ....[5]....
        /*0050*/ 	.word	0xffffffff


	//   ....[6]....
        /*0054*/ 	.word	0xffffffff


	//   ....[7]....
        /*0058*/ 	.word	0xffffffff


	//   ....[8]....
        /*005c*/ 	.word	0xffffffff


	//   ....[9]....
        /*0060*/ 	.word	0xffffffff


	//   ....[10]....
        /*0064*/ 	.word	0xffffffff


	//   ....[11]....
        /*0068*/ 	.word	0xffffffff


	//   ....[12]....
        /*006c*/ 	.word	0xffffffff


	//   ....[13]....
        /*0070*/ 	.word	0xffffffff


	//   ....[14]....
        /*0074*/ 	.word	0xffffffff


	//   ....[15]....
        /*0078*/ 	.word	0xffffffff


	//   ....[16]....
        /*007c*/ 	.word	0xffffffff


	//   ....[17]....
        /*0080*/ 	.word	0xffffffff


	//   ....[18]....
        /*0084*/ 	.word	0xffffffff


	//   ....[19]....
        /*0088*/ 	.word	0xffffffff


	//   ....[20]....
        /*008c*/ 	.word	0xffffffff


	//   ....[21]....
        /*0090*/ 	.word	0xffffffff


	//   ....[22]....
        /*0094*/ 	.word	0xffffffff


	//   ....[23]....
        /*0098*/ 	.word	0xffffffff


	//   ....[24]....
        /*009c*/ 	.word	0xffffffff


	//   ....[25]....
        /*00a0*/ 	.word	0xffffffff


	//   ....[26]....
        /*00a4*/ 	.word	0xffffffff


	//   ....[27]....
        /*00a8*/ 	.word	0xffffffff


	//   ....[28]....
        /*00ac*/ 	.word	0xffffffff


	//   ....[29]....
        /*00b0*/ 	.word	0xffffffff


	//   ....[30]....
        /*00b4*/ 	.word	0xffffffff


	//   ....[31]....
        /*00b8*/ 	.word	0xffffffff


	//   ....[32]....
        /*00bc*/ 	.word	0xffffffff


	//   ....[33]....
        /*00c0*/ 	.word	0xffffffff


	//   ....[34]....
        /*00c4*/ 	.word	0xffffffff


	//   ....[35]....
        /*00c8*/ 	.word	0xffffffff


	//   ....[36]....
        /*00cc*/ 	.word	0xffffffff


	//   ....[37]....
        /*00d0*/ 	.word	0xffffffff


	//   ....[38]....
        /*00d4*/ 	.word	0xffffffff


	//   ....[39]....
        /*00d8*/ 	.word	0xffffffff


	//   ....[40]....
        /*00dc*/ 	.word	0xffffffff


	//   ....[41]....
        /*00e0*/ 	.word	0xffffffff


	//   ....[42]....
        /*00e4*/ 	.word	0xffffffff


	//   ....[43]....
        /*00e8*/ 	.word	0xffffffff


	//   ....[44]....
        /*00ec*/ 	.word	0xffffffff


	//   ....[45]....
        /*00f0*/ 	.word	0xffffffff


	//   ....[46]....
        /*00f4*/ 	.word	0xffffffff


	//   ....[47]....
        /*00f8*/ 	.word	0xffffffff


	//   ....[48]....
        /*00fc*/ 	.word	0xffffffff


	//   ....[49]....
        /*0100*/ 	.word	0xffffffff


	//   ....[50]....
        /*0104*/ 	.word	0xffffffff


	//   ....[51]....
        /*0108*/ 	.word	0xffffffff


	//   ....[52]....
        /*010c*/ 	.word	0xffffffff


	//   ....[53]....
        /*0110*/ 	.word	0xffffffff


	//   ....[54]....
        /*0114*/ 	.word	0xffffffff


	//   ....[55]....
        /*0118*/ 	.word	0xffffffff


	//   ....[56]....
        /*011c*/ 	.word	0xffffffff


	//   ....[57]....
        /*0120*/ 	.word	0xffffffff


	//   ....[58]....
        /*0124*/ 	.word	0xffffffff


	//   ....[59]....
        /*0128*/ 	.word	0xffffffff


	//   ....[60]....
        /*012c*/ 	.word	0xffffffff


	//   ....[61]....
        /*0130*/ 	.word	0xffffffff


	//   ....[62]....
        /*0134*/ 	.word	0xffffffff


	//   ....[63]....
        /*0138*/ 	.word	0xffffffff


	//   ....[64]....
        /*013c*/ 	.word	0xffffffff


	//   ....[65]....
        /*0140*/ 	.word	0xffffffff


	//   ....[66]....
        /*0144*/ 	.word	0xffffffff


	//   ....[67]....
        /*0148*/ 	.word	0xffffffff


	//   ....[68]....
        /*014c*/ 	.word	0xffffffff


	//   ....[69]....
        /*0150*/ 	.word	0xffffffff


	//   ....[70]....
        /*0154*/ 	.word	0xffffffff


	//   ....[71]....
        /*0158*/ 	.word	0xffffffff


	//   ....[72]....
        /*015c*/ 	.word	0xffffffff


	//   ....[73]....
        /*0160*/ 	.word	0xffffffff


	//   ....[74]....
        /*0164*/ 	.word	0xffffffff


	//   ....[75]....
        /*0168*/ 	.word	0xffffffff


	//   ....[76]....
        /*016c*/ 	.word	0xffffffff


	//   ....[77]....
        /*0170*/ 	.word	0xffffffff


	//   ....[78]....
        /*0174*/ 	.word	0xffffffff


	//----- nvinfo : EIATTR_COOP_GROUP_INSTR_OFFSETS
	.align		4
.L_850:
        /*0178*/ 	.byte	0x04, 0x28
        /*017a*/ 	.short	(.L_852 - .L_851)


	//   ....[0]....
.L_851:
        /*017c*/ 	.word	0x00000050


	//   ....[1]....
        /*0180*/ 	.word	0x000012e0


	//   ....[2]....
        /*0184*/ 	.word	0x00001320


	//   ....[3]....
        /*0188*/ 	.word	0x00001520


	//   ....[4]....
        /*018c*/ 	.word	0x00001550


	//   ....[5]....
        /*0190*/ 	.word	0x00001670


	//   ....[6]....
        /*0194*/ 	.word	0x000016a0


	//   ....[7]....
        /*0198*/ 	.word	0x000017d0


	//   ....[8]....
        /*019c*/ 	.word	0x00001820


	//   ....[9]....
        /*01a0*/ 	.word	0x00001e80


	//   ....[10]....
        /*01a4*/ 	.word	0x00001ea0


	//   ....[11]....
        /*01a8*/ 	.word	0x00001ed0


	//   ....[12]....
        /*01ac*/ 	.word	0x00001ef0


	//   ....[13]....
        /*01b0*/ 	.word	0x00001f30


	//   ....[14]....
        /*01b4*/ 	.word	0x00001f60


	//   ....[15]....
        /*01b8*/ 	.word	0x00001f90


	//   ....[16]....
        /*01bc*/ 	.word	0x00001fc0


	//   ....[17]....
        /*01c0*/ 	.word	0x00003080


	//   ....[18]....
        /*01c4*/ 	.word	0x000030c0


	//   ....[19]....
        /*01c8*/ 	.word	0x000030e0


	//   ....[20]....
        /*01cc*/ 	.word	0x000030f0


	//   ....[21]....
        /*01d0*/ 	.word	0x00003480


	//   ....[22]....
        /*01d4*/ 	.word	0x00003890


	//   ....[23]....
        /*01d8*/ 	.word	0x000041c0


	//   ....[24]....
        /*01dc*/ 	.word	0x000041f0


	//   ....[25]....
        /*01e0*/ 	.word	0x00004210


	//   ....[26]....
        /*01e4*/ 	.word	0x00004230


	//   ....[27]....
        /*01e8*/ 	.word	0x00005660


	//   ....[28]....
        /*01ec*/ 	.word	0x00005680


	//   ....[29]....
        /*01f0*/ 	.word	0x00005690


	//   ....[30]....
        /*01f4*/ 	.word	0x000056a0


	//   ....[31]....
        /*01f8*/ 	.word	0x00006370


	//   ....[32]....
        /*01fc*/ 	.word	0x00006390


	//   ....[33]....
        /*0200*/ 	.word	0x000063a0


	//   ....[34]....
        /*0204*/ 	.word	0x000063b0


	//   ....[35]....
        /*0208*/ 	.word	0x000065b0


	//   ....[36]....
        /*020c*/ 	.word	0x00006890


	//   ....[37]....
        /*0210*/ 	.word	0x000072a0


	//   ....[38]....
        /*0214*/ 	.word	0x00007450


	//   ....[39]....
        /*0218*/ 	.word	0x00007460


	//   ....[40]....
        /*021c*/ 	.word	0x000074d0


	//   ....[41]....
        /*0220*/ 	.word	0x00009140


	//   ....[42]....
        /*0224*/ 	.word	0x00009160


	//   ....[43]....
        /*0228*/ 	.word	0x00009170


	//   ....[44]....
        /*022c*/ 	.word	0x00009180


	//   ....[45]....
        /*0230*/ 	.word	0x00009e40


	//   ....[46]....
        /*0234*/ 	.word	0x00009e70


	//   ....[47]....
        /*0238*/ 	.word	0x00009e80


	//   ....[48]....
        /*023c*/ 	.word	0x00009e90


	//   ....[49]....
        /*0240*/ 	.word	0x0000a260


	//   ....[50]....
        /*0244*/ 	.word	0x0000a280


	//   ....[51]....
        /*0248*/ 	.word	0x0000a2b0


	//   ....[52]....
        /*024c*/ 	.word	0x0000a2c0


	//   ....[53]....
        /*0250*/ 	.word	0x0000bbc0


	//   ....[54]....
        /*0254*/ 	.word	0x0000bbe0


	//   ....[55]....
        /*0258*/ 	.word	0x0000bbf0


	//   ....[56]....
        /*025c*/ 	.word	0x0000bc10


	//   ....[57]....
        /*0260*/ 	.word	0x0000c840


	//   ....[58]....
        /*0264*/ 	.word	0x0000c850


	//   ....[59]....
        /*0268*/ 	.word	0x0000c860


	//   ....[60]....
        /*026c*/ 	.word	0x0000c870


	//   ....[61]....
        /*0270*/ 	.word	0x0000ca50


	//   ....[62]....
        /*0274*/ 	.word	0x0000cd20


	//   ....[63]....
        /*0278*/ 	.word	0x0000d860


	//   ....[64]....
        /*027c*/ 	.word	0x0000d8b0


	//   ....[65]....
        /*0280*/ 	.word	0x0000d8d0


	//   ....[66]....
        /*0284*/ 	.word	0x0000d8f0


	//   ....[67]....
        /*0288*/ 	.word	0x0000f040


	//   ....[68]....
        /*028c*/ 	.word	0x0000f070


	//   ....[69]....
        /*0290*/ 	.word	0x0000f0c0


	//   ....[70]....
        /*0294*/ 	.word	0x0000f0d0


	//   ....[71]....
        /*0298*/ 	.word	0x0000fdd0


	//   ....[72]....
        /*029c*/ 	.word	0x0000fe10


	//   ....[73]....
        /*02a0*/ 	.word	0x0000fe30


	//   ....[74]....
        /*02a4*/ 	.word	0x0000fe60


	//   ....[75]....
        /*02a8*/ 	.word	0x0000fed0


	//   ....[76]....
        /*02ac*/ 	.word	0x0000ff40


	//   ....[77]....
        /*02b0*/ 	.word	0x00010850


	//   ....[78]....
        /*02b4*/ 	.word	0x00010860


	//----- nvinfo : EIATTR_EXIT_INSTR_OFFSETS
	.align		4
.L_852:
        /*02b8*/ 	.byte	0x04, 0x1c
        /*02ba*/ 	.short	(.L_854 - .L_853)


	//   ....[0]....
.L_853:
        /*02bc*/ 	.word	0x000001b0


	//   ....[1]....
        /*02c0*/ 	.word	0x00010870


	//   ....[2]....
        /*02c4*/ 	.word	0x00011110


	//   ....[3]....
        /*02c8*/ 	.word	0x00011160


	//   ....[4]....
        /*02cc*/ 	.word	0x00011190


	//   ....[5]....
        /*02d0*/ 	.word	0x000111f0


	//   ....[6]....
        /*02d4*/ 	.word	0x00011480


	//----- nvinfo : EIATTR_CTAIDZ_USED
	.align		4
.L_854:
        /*02d8*/ 	.byte	0x01, 0x04
	.zero		2


	//----- nvinfo : EIATTR_MAX_THREADS
	.align		4
        /*02dc*/ 	.byte	0x04, 0x05
        /*02de*/ 	.short	(.L_856 - .L_855)
.L_855:
        /*02e0*/ 	.word	0x00000100
        /*02e4*/ 	.word	0x00000001
        /*02e8*/ 	.word	0x00000001


	//----- nvinfo : EIATTR_CRS_STACK_SIZE
	.align		4
.L_856:
        /*02ec*/ 	.byte	0x04, 0x1e
        /*02ee*/ 	.short	(.L_858 - .L_857)
.L_857:
        /*02f0*/ 	.word	0x00000000
.L_858:


//--------------------- .nv.info._ZN7cutlass13device_kernelIN5flash19enable_sm80_to_sm89INS1_16FlashAttnFwdSm80INS1_25CollectiveMainloopFwdSm80ILi8ELi1ELb0EN4cute5tupleIJNS5_1CILi128EEENS7_ILi64EEENS7_ILi192EEEEEELi192ENS_10bfloat16_tEfNS_4arch4Sm80ELb0ELb1ELb0ELb1ELb1ELb0ELb1ELb1EEENS1_21CollectiveEpilogueFwdINS6_IJS8_SA_S9_EEENS6_IJNS7_ILi1EEESI_SI_EEESC_SE_Li256ELb1ELb1ELb1ELb0EEENS1_36VarlenDynamicPersistentTileSchedulerILi128ELi64ELi256ELi256ELb1ELb1ELb0ELb1ELb0ELb1EEEEEEEEEvNT_6ParamsE --------------------------
	.section	.nv.info._ZN7cutlass13device_kernelIN5flash19enable_sm80_to_sm89INS1_16FlashAttnFwdSm80INS1_25CollectiveMainloopFwdSm80ILi8ELi1ELb0EN4cute5tupleIJNS5_1CILi128EEENS7_ILi64EEENS7_ILi192EEEEEELi192ENS_10bfloat16_tEfNS_4arch4Sm80ELb0ELb1ELb0ELb1ELb1ELb0ELb1ELb1EEENS1_21CollectiveEpilogueFwdINS6_IJS8_SA_S9_EEENS6_IJNS7_ILi1EEESI_SI_EEESC_SE_Li256ELb1ELb1ELb1ELb0EEENS1_36VarlenDynamicPersistentTileSchedulerILi128ELi64ELi256ELi256ELb1ELb1ELb0ELb1ELb0ELb1EEEEEEEEEvNT_6ParamsE,"",@"SHT_CUDA_INFO"
	.sectionflags	@""
	.align	4


	//----- nvinfo : EIATTR_CUDA_API_VERSION
	.align		4
        /*0000*/ 	.byte	0x04, 0x37
        /*0002*/ 	.short	(.L_860 - .L_859)
.L_859:
        /*0004*/ 	.word	0x00000082


	//----- nvinfo : EIATTR_SW2861232_WAR
	.align		4
.L_860:
        /*0008*/ 	.byte	0x01, 0x35
	.zero		2


	//----- nvinfo : EIATTR_PARAM_CBANK
	.align		4
        /*000c*/ 	.byte	0x04, 0x0a
        /*000e*/ 	.short	(.L_862 - .L_861)
	.align		4
.L_861:
        /*0010*/ 	.word	index@(.nv.constant0._ZN7cutlass13device_kernelIN5flash19enable_sm80_to_sm89INS1_16FlashAttnFwdSm80INS1_25CollectiveMainloopFwdSm80ILi8ELi1ELb0EN4cute5tupleIJNS5_1CILi128EEENS7_ILi64EEENS7_ILi192EEEEEELi192ENS_10bfloat16_tEfNS_4arch4Sm80ELb0ELb1ELb0ELb1ELb1ELb0ELb1ELb1EEENS1_21CollectiveEpilogueFwdINS6_IJS8_SA_S9_EEENS6_IJNS7_ILi1EEESI_SI_EEESC_SE_Li256ELb1ELb1ELb1ELb0EEENS1_36VarlenDynamicPersistentTileSchedulerILi128ELi64ELi256ELi256ELb1ELb1ELb0ELb1ELb0ELb1EEEEEEEEEvNT_6ParamsE)
        /*0014*/ 	.short	0x0160
        /*0016*/ 	.short	0x0438


	//----- nvinfo : EIATTR_CBANK_PARAM_SIZE
	.align		4
.L_862:
        /*0018*/ 	.byte	0x03, 0x19
        /*001a*/ 	.short	0x0438


	//----- nvinfo : EIATTR_KPARAM_INFO
	.align		4
        /*001c*/ 	.byte	0x04, 0x17
        /*001e*/ 	.short	(.L_864 - .L_863)
.L_863:
        /*0020*/ 	.word	0x00000000
        /*0024*/ 	.short	0x0000
        /*0026*/ 	.short	0x0000
        /*0028*/ 	.byte	0x00, 0xf0, 0xe1, 0x10


	//----- nvinfo : EIATTR_MAXREG_COUNT
	.align		4
.L_864:
        /*002c*/ 	.byte	0x03, 0x1b
        /*002e*/ 	.short	0x00ff


	//----- nvinfo : EIATTR_NUM_BARRIERS
	.align		4
        /*0030*/ 	.byte	0x02, 0x4c
        /*0032*/ 	.byte	0x06
	.zero		1


	//----- nvinfo : EIATTR_ANNOTATIONS
	.align		4
        /*0034*/ 	.byte	0x04, 0x55
        /*0036*/ 	.short	(.L_866 - .L_865)


	//   ....[0]....
.L_865:
        /*0038*/ 	.word	0x00000001
        /*003c*/ 	.byte	0x90, 0x14, 0x00, 0x00, 0x01, 0x00, 0x00, 0x00, 0x90, 0x18, 0x00, 0x00, 0x01, 0x00, 0x00, 0x00
        /*004c*/ 	.byte	0xc0, 0x18, 0x00, 0x00, 0x01, 0x00, 0x00, 0x00, 0x00, 0x19, 0x00, 0x00, 0x01, 0x00, 0x00, 0x00
        /*005c*/ 	.byte	0x30, 0x19, 0x00, 0x00, 0x01, 0x00, 0x00, 0x00, 0xa0, 0x10, 0x01, 0x00, 0x01, 0x00, 0x00, 0x00
        /*006c*/ 	.byte	0xb0, 0x10, 0x01, 0x00, 0x01, 0x00, 0x00, 0x00, 0xc0, 0x10, 0x01, 0x00, 0x01, 0x00, 0x00, 0x00
        /*007c*/ 	.byte	0xd0, 0x10, 0x01, 0x00, 0x01, 0x00, 0x00, 0x00, 0x30, 0x18, 0x01, 0x00


	//----- nvinfo : EIATTR_MERCURY_ISA_VERSION
	.align		4
.L_866:
        /*0088*/ 	.byte	0x03, 0x5f
        /*008a*/ 	.short	0x0000


	//----- nvinfo : EIATTR_INT_WARP_WIDE_INSTR_OFFSETS
	.align		4
        /*008c*/ 	.byte	0x04, 0x31
        /*008e*/ 	.short	(.L_868 - .L_867)


	//   ....[0]....
.L_867:
        /*0090*/ 	.word	0x00010f80


	//   ....[1]....
        /*0094*/ 	.word	0x00011000


	//----- nvinfo : EIATTR_COOP_GROUP_MASK_REGIDS
	.align		4
.L_868:
        /*0098*/ 	.byte	0x04, 0x29
        /*009a*/ 	.short	(.L_870 - .L_869)


	//   ....[0]....
.L_869:
        /*009c*/ 	.word	0xffffffff


	//   ....[1]....
        /*00a0*/ 	.word	0xffffffff


	//   ....[2]....
        /*00a4*/ 	.word	0xffffffff


	//   ....[3]....
        /*00a8*/ 	.word	0xffffffff


	//   ....[4]....
        /*00ac*/ 	.word	0xffffffff


	//   ....[5]....
        /*00b0*/ 	.word	0xffffffff


	//   ....[6]....
        /*00b4*/ 	.word	0xffffffff


	//   ....[7]....
        /*00b8*/ 	.word	0xffffffff


	//   ....[8]....
        /*00bc*/ 	.word	0xffffffff


	//   ....[9]....
        /*00c0*/ 	.word	0xffffffff


	//   ....[10]....
        /*00c4*/ 	.word	0xffffffff


	//   ....[11]....
        /*00c8*/ 	.word	0xffffffff


	//   ....[12]....
        /*00cc*/ 	.word	0xffffffff


	//   ....[13]....
        /*00d0*/ 	.word	0xffffffff


	//   ....[14]....
        /*00d4*/ 	.word	0xffffffff


	//   ....[15]....
        /*00d8*/ 	.word	0xffffffff


	//   ....[16]....
        /*00dc*/ 	.word	0xffffffff


	//   ....[17]....
        /*00e0*/ 	.word	0xffffffff


	//   ....[18]....
        /*00e4*/ 	.word	0xffffffff


	//   ....[19]....
        /*00e8*/ 	.word	0xffffffff


	//   ....[20]....
        /*00ec*/ 	.word	0xffffffff


	//   ....[21]....
        /*00f0*/ 	.word	0xffffffff


	//   ....[22]....
        /*00f4*/ 	.word	0xffffffff


	//   ....[23]....
        /*00f8*/ 	.word	0xffffffff


	//   ....[24]....
        /*00fc*/ 	.word	0xffffffff


	//   ....[25]....
        /*0100*/ 	.word	0xffffffff


	//   ....[26]....
        /*0104*/ 	.word	0xffffffff


	//   ....[27]....
        /*0108*/ 	.word	0xffffffff


	//   ....[28]....
        /*010c*/ 	.word	0xffffffff


	//   ....[29]....
        /*0110*/ 	.word	0xffffffff


	//   ....[30]....
        /*0114*/ 	.word	0xffffffff


	//   ....[31]....
        /*0118*/ 	.word	0xffffffff


	//   ....[32]....
        /*011c*/ 	.word	0xffffffff


	//   ....[33]....
        /*0120*/ 	.word	0xffffffff


	//   ....[34]....
        /*0124*/ 	.word	0xffffffff


	//   ....[35]....
        /*0128*/ 	.word	0xffffffff


	//   ....[36]....
        /*012c*/ 	.word	0xffffffff


	//   ....[37]....
        /*0130*/ 	.word	0xffffffff


	//   ....[38]....
        /*0134*/ 	.word	0xffffffff


	//   ....[39]....
        /*0138*/ 	.word	0xffffffff


	//   ....[40]....
        /*013c*/ 	.word	0xffffffff


	//   ....[41]....
        /*0140*/ 	.word	0xffffffff


	//   ....[42]....
        /*0144*/ 	.word	0xffffffff


	//   ....[43]....
        /*0148*/ 	.word	0xffffffff


	//   ....[44]....
        /*014c*/ 	.word	0xffffffff


	//   ....[45]....
        /*0150*/ 	.word	0xffffffff


	//   ....[46]....
        /*0154*/ 	.word	0xffffffff


	//   ....[47]....
        /*0158*/ 	.word	0xffffffff


	//   ....[48]....
        /*015c*/ 	.word	0xffffffff


	//   ....[49]....
        /*0160*/ 	.word	0xffffffff


	//   ....[50]....
        /*0164*/ 	.word	0xffffffff


	//   ....[51]....
        /*0168*/ 	.word	0xffffffff


	//   ....[52]....
        /*016c*/ 	.word	0xffffffff


	//   ....[53]....
        /*0170*/ 	.word	0xffffffff


	//   ....[54]....
        /*0174*/ 	.word	0xffffffff


	//   ....[55]....
        /*0178*/ 	.word	0xffffffff


	//   ....[56]....
        /*017c*/ 	.word	0xffffffff


	//   ....[57]....
        /*0180*/ 	.word	0xffffffff


	//   ....[58]....
        /*0184*/ 	.word	0xffffffff


	//   ....[59]....
        /*0188*/ 	.word	0xffffffff


	//   ....[60]....
        /*018c*/ 	.word	0xffffffff


	//   ....[61]....
        /*0190*/ 	.word	0xffffffff


	//   ....[62]....
        /*0194*/ 	.word	0xffffffff


	//   ....[63]....
        /*0198*/ 	.word	0xffffffff


	//   ....[64]....
        /*019c*/ 	.word	0xffffffff


	//   ....[65]....
        /*01a0*/ 	.word	0xffffffff


	//   ....[66]....
        /*01a4*/ 	.word	0xffffffff


	//   ....[67]....
        /*01a8*/ 	.word	0xffffffff


	//   ....[68]....
        /*01ac*/ 	.word	0xffffffff


	//   ....[69]....
        /*01b0*/ 	.word	0xffffffff


	//   ....[70]....
        /*01b4*/ 	.word	0xffffffff


	//   ....[71]....
        /*01b8*/ 	.word	0xffffffff


	//   ....[72]....
        /*01bc*/ 	.word	0xffffffff


	//   ....[73]....
        /*01c0*/ 	.word	0xffffffff


	//   ....[74]....
        /*01c4*/ 	.word	0xffffffff


	//   ....[75]....
        /*01c8*/ 	.word	0xffffffff


	//   ....[76]....
        /*01cc*/ 	.word	0xffffffff


	//   ....[77]....
        /*01d0*/ 	.word	0xffffffff


	//   ....[78]....
        /*01d4*/ 	.word	0xffffffff


	//   ....[79]....
        /*01d8*/ 	.word	0xffffffff


	//   ....[80]....
        /*01dc*/ 	.word	0xffffffff


	//   ....[81]....
        /*01e0*/ 	.word	0xffffffff


	//   ....[82]....
        /*01e4*/ 	.word	0xffffffff


	//   ....[83]....
        /*01e8*/ 	.word	0xffffffff


	//   ....[84]....
        /*01ec*/ 	.word	0xffffffff


	//   ....[85]....
        /*01f0*/ 	.word	0xffffffff


	//   ....[86]....
        /*01f4*/ 	.word	0xffffffff


	//   ....[87]....
        /*01f8*/ 	.word	0xffffffff


	//   ....[88]....
        /*01fc*/ 	.word	0xffffffff


	//   ....[89]....
        /*0200*/ 	.word	0xffffffff


	//   ....[90]....
        /*0204*/ 	.word	0xffffffff


	//   ....[91]....
        /*0208*/ 	.word	0xffffffff


	//   ....[92]....
        /*020c*/ 	.word	0xffffffff


	//   ....[93]....
        /*0210*/ 	.word	0xffffffff


	//   ....[94]....
        /*0214*/ 	.word	0xffffffff


	//   ....[95]....
        /*0218*/ 	.word	0xffffffff


	//   ....[96]....
        /*021c*/ 	.word	0xffffffff


	//   ....[97]....
        /*0220*/ 	.word	0xffffffff


	//   ....[98]....
        /*0224*/ 	.word	0xffffffff


	//   ....[99]....
        /*0228*/ 	.word	0xffffffff


	//   ....[100]....
        /*022c*/ 	.word	0xffffffff


	//   ....[101]....
        /*0230*/ 	.word	0xffffffff


	//   ....[102]....
        /*0234*/ 	.word	0xffffffff


	//   ....[103]....
        /*0238*/ 	.word	0xffffffff


	//   ....[104]....
        /*023c*/ 	.word	0xffffffff


	//   ....[105]....
        /*0240*/ 	.word	0xffffffff


	//   ....[106]....
        /*0244*/ 	.word	0xffffffff


	//   ....[107]....
        /*0248*/ 	.word	0xffffffff


	//   ....[108]....
        /*024c*/ 	.word	0xffffffff


	//   ....[109]....
        /*0250*/ 	.word	0xffffffff


	//   ....[110]....
        /*0254*/ 	.word	0xffffffff


	//   ....[111]....
        /*0258*/ 	.word	0xffffffff


	//   ....[112]....
        /*025c*/ 	.word	0xffffffff


	//   ....[113]....
        /*0260*/ 	.word	0xffffffff


	//   ....[114]....
        /*0264*/ 	.word	0xffffffff


	//   ....[115]....
        /*0268*/ 	.word	0xffffffff


	//   ....[116]....
        /*026c*/ 	.word	0xffffffff


	//   ....[117]....
        /*0270*/ 	.word	0xffffffff


	//   ....[118]....
        /*0274*/ 	.word	0xffffffff


	//   ....[119]....
        /*0278*/ 	.word	0xffffffff


	//   ....[120]....
        /*027c*/ 	.word	0xffffffff


	//   ....[121]....
        /*0280*/ 	.word	0xffffffff


	//   ....[122]....
        /*0284*/ 	.word	0xffffffff


	//   ....[123]....
        /*0288*/ 	.word	0xffffffff


	//   ....[124]....
        /*028c*/ 	.word	0xffffffff


	//   ....[125]....
        /*0290*/ 	.word	0xffffffff


	//   ....[126]....
        /*0294*/ 	.word	0xffffffff


	//   ....[127]....
        /*0298*/ 	.word	0xffffffff


	//   ....[128]....
        /*029c*/ 	.word	0xffffffff


	//   ....[129]....
        /*02a0*/ 	.word	0xffffffff


	//   ....[130]....
        /*02a4*/ 	.word	0xffffffff


	//   ....[131]....
        /*02a8*/ 	.word	0xffffffff


	//   ....[132]....
        /*02ac*/ 	.word	0xffffffff


	//   ....[133]....
        /*02b0*/ 	.word	0xffffffff


	//   ....[134]....
        /*02b4*/ 	.word	0xffffffff


	//   ....[135]....
        /*02b8*/ 	.word	0xffffffff


	//   ....[136]....
        /*02bc*/ 	.word	0xffffffff


	//   ....[137]....
        /*02c0*/ 	.word	0xffffffff


	//   ....[138]....
        /*02c4*/ 	.word	0xffffffff


	//   ....[139]....
        /*02c8*/ 	.word	0xffffffff


	//   ....[140]....
        /*02cc*/ 	.word	0xffffffff


	//   ....[141]....
        /*02d0*/ 	.word	0xffffffff


	//   ....[142]....
        /*02d4*/ 	.word	0xffffffff


	//   ....[143]....
        /*02d8*/ 	.word	0xffffffff


	//   ....[144]....
        /*02dc*/ 	.word	0xffffffff


	//   ....[145]....
        /*02e0*/ 	.word	0xffffffff


	//   ....[146]....
        /*02e4*/ 	.word	0xffffffff


	//   ....[147]....
        /*02e8*/ 	.word	0xffffffff


	//   ....[148]....
        /*02ec*/ 	.word	0xffffffff


	//   ....[149]....
        /*02f0*/ 	.word	0xffffffff


	//   ....[150]....
        /*02f4*/ 	.word	0xffffffff


	//   ....[151]....
        /*02f8*/ 	.word	0xffffffff


	//   ....[152]....
        /*02fc*/ 	.word	0xffffffff


	//   ....[153]....
        /*0300*/ 	.word	0xffffffff


	//   ....[154]....
        /*0304*/ 	.word	0xffffffff


	//   ....[155]....
        /*0308*/ 	.word	0xffffffff


	//   ....[156]....
        /*030c*/ 	.word	0xffffffff


	//   ....[157]....
        /*0310*/ 	.word	0xffffffff


	//   ....[158]....
        /*0314*/ 	.word	0xffffffff


	//   ....[159]....
        /*0318*/ 	.word	0xffffffff


	//   ....[160]....
        /*031c*/ 	.word	0xffffffff


	//   ....[161]....
        /*0320*/ 	.word	0xffffffff


	//   ....[162]....
        /*0324*/ 	.word	0xffffffff


	//   ....[163]....
        /*0328*/ 	.word	0xffffffff


	//   ....[164]....
        /*032c*/ 	.word	0xffffffff


	//   ....[165]....
        /*0330*/ 	.word	0xffffffff


	//   ....[166]....
        /*0334*/ 	.word	0xffffffff


	//   ....[167]....
        /*0338*/ 	.word	0xffffffff


	//   ....[168]....
        /*033c*/ 	.word	0xffffffff


	//   ....[169]....
        /*0340*/ 	.word	0xffffffff


	//   ....[170]....
        /*0344*/ 	.word	0xffffffff


	//   ....[171]....
        /*0348*/ 	.word	0xffffffff


	//   ....[172]....
        /*034c*/ 	.word	0xffffffff


	//   ....[173]....
        /*0350*/ 	.word	0xffffffff


	//   ....[174]....
        /*0354*/ 	.word	0xffffffff


	//   ....[175]....
        /*0358*/ 	.word	0xffffffff


	//   ....[176]....
        /*035c*/ 	.word	0xffffffff


	//   ....[177]....
        /*0360*/ 	.word	0xffffffff


	//   ....[178]....
        /*0364*/ 	.word	0xffffffff


	//   ....[179]....
        /*0368*/ 	.word	0xffffffff


	//   ....[180]....
        /*036c*/ 	.word	0xffffffff


	//   ....[181]....
        /*0370*/ 	.word	0xffffffff


	//   ....[182]....
        /*0374*/ 	.word	0xffffffff


	//   ....[183]....
        /*0378*/ 	.word	0xffffffff


	//   ....[184]....
        /*037c*/ 	.word	0xffffffff


	//   ....[185]....
        /*0380*/ 	.word	0xffffffff


	//   ....[186]....
        /*0384*/ 	.word	0xffffffff


	//   ....[187]....
        /*0388*/ 	.word	0xffffffff


	//   ....[188]....
        /*038c*/ 	.word	0xffffffff


	//   ....[189]....
        /*0390*/ 	.word	0xffffffff


	//   ....[190]....
        /*0394*/ 	.word	0xffffffff


	//   ....[191]....
        /*0398*/ 	.word	0xffffffff


	//   ....[192]....
        /*039c*/ 	.word	0xffffffff


	//   ....[193]....
        /*03a0*/ 	.word	0xffffffff


	//   ....[194]....
        /*03a4*/ 	.word	0xffffffff


	//   ....[195]....
        /*03a8*/ 	.word	0xffffffff


	//   ....[196]....
        /*03ac*/ 	.word	0xffffffff


	//   ....[197]....
        /*03b0*/ 	.word	0xffffffff


	//   ....[198]....
        /*03b4*/ 	.word	0xffffffff


	//   ....[199]....
        /*03b8*/ 	.word	0xffffffff


	//   ....[200]....
        /*03bc*/ 	.word	0xffffffff


	//   ....[201]....
        /*03c0*/ 	.word	0xffffffff


	//   ....[202]....
        /*03c4*/ 	.word	0xffffffff


	//   ....[203]....
        /*03c8*/ 	.word	0xffffffff


	//   ....[204]....
        /*03cc*/ 	.word	0xffffffff


	//   ....[205]....
        /*03d0*/ 	.word	0xffffffff


	//   ....[206]....
        /*03d4*/ 	.word	0xffffffff


	//   ....[207]....
        /*03d8*/ 	.word	0xffffffff


	//   ....[208]....
        /*03dc*/ 	.word	0xffffffff


	//   ....[209]....
        /*03e0*/ 	.word	0xffffffff


	//   ....[210]....
        /*03e4*/ 	.word	0xffffffff


	//   ....[211]....
        /*03e8*/ 	.word	0xffffffff


	//   ....[212]....
        /*03ec*/ 	.word	0xffffffff


	//   ....[213]....
        /*03f0*/ 	.word	0xffffffff


	//   ....[214]....
        /*03f4*/ 	.word	0xffffffff


	//   ....[215]....
        /*03f8*/ 	.word	0xffffffff


	//   ....[216]....
        /*03fc*/ 	.word	0xffffffff


	//   ....[217]....
        /*0400*/ 	.word	0xffffffff


	//   ....[218]....
        /*0404*/ 	.word	0xffffffff


	//   ....[219]....
        /*0408*/ 	.word	0xffffffff


	//   ....[220]....
        /*040c*/ 	.word	0xffffffff


	//   ....[221]....
        /*0410*/ 	.word	0xffffffff


	//   ....[222]....
        /*0414*/ 	.word	0xffffffff


	//   ....[223]....
        /*0418*/ 	.word	0xffffffff


	//   ....[224]....
        /*041c*/ 	.word	0xffffffff


	//   ....[225]....
        /*0420*/ 	.word	0xffffffff


	//   ....[226]....
        /*0424*/ 	.word	0xffffffff


	//   ....[227]....
        /*0428*/ 	.word	0xffffffff


	//   ....[228]....
        /*042c*/ 	.word	0xffffffff


	//   ....[229]....
        /*0430*/ 	.word	0xffffffff


	//   ....[230]....
        /*0434*/ 	.word	0xffffffff


	//   ....[231]....
        /*0438*/ 	.word	0xffffffff


	//   ....[232]....
        /*043c*/ 	.word	0xffffffff


	//   ....[233]....
        /*0440*/ 	.word	0xffffffff


	//   ....[234]....
        /*0444*/ 	.word	0xffffffff


	//   ....[235]....
        /*0448*/ 	.word	0xffffffff


	//----- nvinfo : EIATTR_COOP_GROUP_INSTR_OFFSETS
	.align		4
.L_870:
        /*044c*/ 	.byte	0x04, 0x28
        /*044e*/ 	.short	(.L_872 - .L_871)


	//   ....[0]....
.L_871:
        /*0450*/ 	.word	0x00000050


	//   ....[1]....
        /*0454*/ 	.word	0x000001e0


	//   ....[2]....
        /*0458*/ 	.word	0x00000210


	//   ....[3]....
        /*045c*/ 	.word	0x00000240


	//   ....[4]....
        /*0460*/ 	.word	0x00000270


	//   ....[5]....
        /*0464*/ 	.word	0x000002a0


	//   ....[6]....
        /*0468*/ 	.word	0x000002d0


	//   ....[7]....
        /*046c*/ 	.word	0x00000430


	//   ....[8]....
        /*0470*/ 	.word	0x00000470


	//   ....[9]....
        /*0474*/ 	.word	0x000004a0


	//   ....[10]....
        /*0478*/ 	.word	0x000004d0


	//   ....[11]....
        /*047c*/ 	.word	0x00000500


	//   ....[12]....
        /*0480*/ 	.word	0x00000530


	//   ....[13]....
        /*0484*/ 	.word	0x000005c0


	//   ....[14]....
        /*0488*/ 	.word	0x00000600


	//   ....[15]....
        /*048c*/ 	.word	0x00000620


	//   ....[16]....
        /*0490*/ 	.word	0x00000680


	//   ....[17]....
        /*0494*/ 	.word	0x000029a0


	//   ....[18]....
        /*0498*/ 	.word	0x000029c0


	//   ....[19]....
        /*049c*/ 	.word	0x00002b30


	//   ....[20]....
        /*04a0*/ 	.word	0x00002b40


	//   ....[21]....
        /*04a4*/ 	.word	0x00002ca0


	//   ....[22]....
        /*04a8*/ 	.word	0x00002cc0


	//   ....[23]....
        /*04ac*/ 	.word	0x00002e20


	//   ....[24]....
        /*04b0*/ 	.word	0x00002e30


	//   ....[25]....
        /*04b4*/ 	.word	0x000032b0


	//   ....[26]....
        /*04b8*/ 	.word	0x000032e0


	//   ....[27]....
        /*04bc*/ 	.word	0x000032f0


	//   ....[28]....
        /*04c0*/ 	.word	0x00003300


	//   ....[29]....
        /*04c4*/ 	.word	0x000034a0


	//   ....[30]....
        /*04c8*/ 	.word	0x000034b0


	//   ....[31]....
        /*04cc*/ 	.word	0x00003500


	//   ....[32]....
        /*04d0*/ 	.word	0x00003510


	//   ....[33]....
        /*04d4*/ 	.word	0x000043e0


	//   ....[34]....
        /*04d8*/ 	.word	0x00004400


	//   ....[35]....
        /*04dc*/ 	.word	0x00004490


	//   ....[36]....
        /*04e0*/ 	.word	0x000044f0


	//   ....[37]....
        /*04e4*/ 	.word	0x00004780


	//   ....[38]....
        /*04e8*/ 	.word	0x00004c60


	//   ....[39]....
        /*04ec*/ 	.word	0x00005310


	//   ....[40]....
        /*04f0*/ 	.word	0x00005340


	//   ....[41]....
        /*04f4*/ 	.word	0x00005350


	//   ....[42]....
        /*04f8*/ 	.word	0x00005380


	//   ....[43]....
        /*04fc*/ 	.word	0x000068d0


	//   ....[44]....
        /*0500*/ 	.word	0x000068f0


	//   ....[45]....
        /*0504*/ 	.word	0x000069b0


	//   ....[46]....
        /*0508*/ 	.word	0x000069e0


	//   ....[47]....
        /*050c*/ 	.word	0x00007780


	//   ....[48]....
        /*0510*/ 	.word	0x000077a0


	//   ....[49]....
        /*0514*/ 	.word	0x00007860


	//   ....[50]....
        /*0518*/ 	.word	0x00007890


	//   ....[51]....
        /*051c*/ 	.word	0x00007b30


	//   ....[52]....
        /*0520*/ 	.word	0x00008040


	//   ....[53]....
        /*0524*/ 	.word	0x00008740


	//   ....[54]....
        /*0528*/ 	.word	0x00008770


	//   ....[55]....
        /*052c*/ 	.word	0x00008780


	//   ....[56]....
        /*0530*/ 	.word	0x000087b0


	//   ....[57]....
        /*0534*/ 	.word	0x0000a3e0


	//   ....[58]....
        /*0538*/ 	.word	0x0000a400


	//   ....[59]....
        /*053c*/ 	.word	0x0000a4c0


	//   ....[60]....
        /*0540*/ 	.word	0x0000a4f0


	//   ....[61]....
        /*0544*/ 	.word	0x0000b290


	//   ....[62]....
        /*0548*/ 	.word	0x0000b2b0


	//   ....[63]....
        /*054c*/ 	.word	0x0000b370


	//   ....[64]....
        /*0550*/ 	.word	0x0000b3a0


	//   ....[65]....
        /*0554*/ 	.word	0x0000b780


	//   ....[66]....
        /*0558*/ 	.word	0x0000b7b0


	//   ....[67]....
        /*055c*/ 	.word	0x0000b7c0


	//   ....[68]....
        /*0560*/ 	.word	0x0000b7f0


	//   ....[69]....
        /*0564*/ 	.word	0x0000d200


	//   ....[70]....
        /*0568*/ 	.word	0x0000d210


	//   ....[71]....
        /*056c*/ 	.word	0x0000d250


	//   ....[72]....
        /*0570*/ 	.word	0x0000d280


	//   ....[73]....
        /*0574*/ 	.word	0x0000e040


	//   ....[74]....
        /*0578*/ 	.word	0x0000e060


	//   ....[75]....
        /*057c*/ 	.word	0x0000e140


	//   ....[76]....
        /*0580*/ 	.word	0x0000e160


	//   ....[77]....
        /*0584*/ 	.word	0x0000e340


	//   ....[78]....
        /*0588*/ 	.word	0x0000e850


	//   ....[79]....
        /*058c*/ 	.word	0x0000ef50


	//   ....[80]....
        /*0590*/ 	.word	0x0000ef80


	//   ....[81]....
        /*0594*/ 	.word	0x0000ef90


	//   ....[82]....
        /*0598*/ 	.word	0x0000efc0


	//   ....[83]....
        /*059c*/ 	.word	0x00010760


	//   ....[84]....
        /*05a0*/ 	.word	0x00010790


	//   ....[85]....
        /*05a4*/ 	.word	0x000107a0


	//   ....[86]....
        /*05a8*/ 	.word	0x000107d0


	//   ....[87]....
        /*05ac*/ 	.word	0x00011ba0


	//   ....[88]....
        /*05b0*/ 	.word	0x00011bc0


	//   ....[89]....
        /*05b4*/ 	.word	0x00011be0


	//   ....[90]....
        /*05b8*/ 	.word	0x00011bf0


	//   ....[91]....
        /*05bc*/ 	.word	0x00011f40


	//   ....[92]....
        /*05c0*/ 	.word	0x00011f60


	//   ....[93]....
        /*05c4*/ 	.word	0x000120c0


	//   ....[94]....
        /*05c8*/ 	.word	0x000120d0


	//   ....[95]....
        /*05cc*/ 	.word	0x00012230


	//   ....[96]....
        /*05d0*/ 	.word	0x00012250


	//   ....[97]....
        /*05d4*/ 	.word	0x000123b0


	//   ....[98]....
        /*05d8*/ 	.word	0x000123c0


	//   ....[99]....
        /*05dc*/ 	.word	0x00012700


	//   ....[100]....
        /*05e0*/ 	.word	0x00012720


	//   ....[101]....
        /*05e4*/ 	.word	0x00012f10


	//   ....[102]....
        /*05e8*/ 	.word	0x00012f20


	//   ....[103]....
        /*05ec*/ 	.word	0x00013e90


	//   ....[104]....
        /*05f0*/ 	.word	0x00013eb0


	//   ....[105]....
        /*05f4*/ 	.word	0x00014020


	//   ....[106]....
        /*05f8*/ 	.word	0x00014030


	//   ....[107]....
        /*05fc*/ 	.word	0x00014190


	//   ....[108]....
        /*0600*/ 	.word	0x000141b0


	//   ....[109]....
        /*0604*/ 	.word	0x00014310


	//   ....[110]....
        /*0608*/ 	.word	0x00014320


	//   ....[111]....
        /*060c*/ 	.word	0x00014510


	//   ....[112]....
        /*0610*/ 	.word	0x00014530


	//   ....[113]....
        /*0614*/ 	.word	0x00014650


	//   ....[114]....
        /*0618*/ 	.word	0x00014690


	//   ....[115]....
        /*061c*/ 	.word	0x000146c0


	//   ....[116]....
        /*0620*/ 	.word	0x000146f0


	//   ....[117]....
        /*0624*/ 	.word	0x00014720


	//   ....[118]....
        /*0628*/ 	.word	0x00014750


	//   ....[119]....
        /*062c*/ 	.word	0x000148a0


	//   ....[120]....
        /*0630*/ 	.word	0x000148e0


	//   ....[121]....
        /*0634*/ 	.word	0x00014910


	//   ....[122]....
        /*0638*/ 	.word	0x00014940


	//   ....[123]....
        /*063c*/ 	.word	0x00014970


	//   ....[124]....
        /*0640*/ 	.word	0x000149a0


	//   ....[125]....
        /*0644*/ 	.word	0x00014a30


	//   ....[126]....
        /*0648*/ 	.word	0x00014a70


	//   ....[127]....
        /*064c*/ 	.word	0x00014a80


	//   ....[128]....
        /*0650*/ 	.word	0x00014ae0


	//   ....[129]....
        /*0654*/ 	.word	0x00015490


	//   ....[130]....
        /*0658*/ 	.word	0x000154f0


	//   ....[131]....
        /*065c*/ 	.word	0x00015540


	//   ....[132]....
        /*0660*/ 	.word	0x00015590


	//   ....[133]....
        /*0664*/ 	.word	0x000155e0


	//   ....[134]....
        /*0668*/ 	.word	0x00015650


	//   ....[135]....
        /*066c*/ 	.word	0x000156a0


	//   ....[136]....
        /*0670*/ 	.word	0x00015710


	//   ....[137]....
        /*0674*/ 	.word	0x00015780


	//   ....[138]....
        /*0678*/ 	.word	0x000157f0


	//   ....[139]....
        /*067c*/ 	.word	0x00015860


	//   ....[140]....
        /*0680*/ 	.word	0x000158d0


	//   ....[141]....
        /*0684*/ 	.word	0x00015940


	//   ....[142]....
        /*0688*/ 	.word	0x000159a0


	//   ....[143]....
        /*068c*/ 	.word	0x00015a10


	//   ....[144]....
        /*0690*/ 	.word	0x00015a80


	//   ....[145]....
        /*0694*/ 	.word	0x00015af0


	//   ....[146]....
        /*0698*/ 	.word	0x00015b50


	//   ....[147]....
        /*069c*/ 	.word	0x00015bc0


	//   ....[148]....
        /*06a0*/ 	.word	0x00015c30


	//   ....[149]....
        /*06a4*/ 	.word	0x00015da0


	//   ....[150]....
        /*06a8*/ 	.word	0x00015e00


	//   ....[151]....
        /*06ac*/ 	.word	0x00015e70


	//   ....[152]....
        /*06b0*/ 	.word	0x00015ee0


	//   ....[153]....
        /*06b4*/ 	.word	0x00015f40


	//   ....[154]....
        /*06b8*/ 	.word	0x00015f90


	//   ....[155]....
        /*06bc*/ 	.word	0x00015fe0


	//   ....[156]....
        /*06c0*/ 	.word	0x00016030


	//   ....[157]....
        /*06c4*/ 	.word	0x000160a0


	//   ....[158]....
        /*06c8*/ 	.word	0x00016110


	//   ....[159]....
        /*06cc*/ 	.word	0x00016280


	//   ....[160]....
        /*06d0*/ 	.word	0x000162e0


	//   ....[161]....
        /*06d4*/ 	.word	0x00016350


	//   ....[162]....
        /*06d8*/ 	.word	0x000163c0


	//   ....[163]....
        /*06dc*/ 	.word	0x00016530


	//   ....[164]....
        /*06e0*/ 	.word	0x00016590


	//   ....[165]....
        /*06e4*/ 	.word	0x00016600


	//   ....[166]....
        /*06e8*/ 	.word	0x00016670


	//   ....[167]....
        /*06ec*/ 	.word	0x000166c0


	//   ....[168]....
        /*06f0*/ 	.word	0x00016710


	//   ....[169]....
        /*06f4*/ 	.word	0x00016760


	//   ....[170]....
        /*06f8*/ 	.word	0x000167a0


	//   ....[171]....
        /*06fc*/ 	.word	0x00016800


	//   ....[172]....
        /*0700*/ 	.word	0x00016870


	//   ....[173]....
        /*0704*/ 	.word	0x000169e0


	//   ....[174]....
        /*0708*/ 	.word	0x00016a40


	//   ....[175]....
        /*070c*/ 	.word	0x00016ab0


	//   ....[176]....
        /*0710*/ 	.word	0x00016b20


	//   ....[177]....
        /*0714*/ 	.word	0x00016c90


	//   ....[178]....
        /*0718*/ 	.word	0x00016cf0


	//   ....[179]....
        /*071c*/ 	.word	0x00016d40


	//   ....[180]....
        /*0720*/ 	.word	0x00016d90


	//   ....[181]....
        /*0724*/ 	.word	0x00016de0


	//   ....[182]....
        /*0728*/ 	.word	0x00016e20


	//   ....[183]....
        /*072c*/ 	.word	0x00016e80


	//   ....[184]....
        /*0730*/ 	.word	0x00016ef0


	//   ....[185]....
        /*0734*/ 	.word	0x00016f60


	//   ....[186]....
        /*0738*/ 	.word	0x000170b0


	//   ....[187]....
        /*073c*/ 	.word	0x00017110


	//   ....[188]....
        /*0740*/ 	.word	0x00017180


	//   ....[189]....
        /*0744*/ 	.word	0x000171f0


	//   ....[190]....
        /*0748*/ 	.word	0x00017240


	//   ....[191]....
        /*074c*/ 	.word	0x00017280


	//   ....[192]....
        /*0750*/ 	.word	0x000172d0


	//   ....[193]....
        /*0754*/ 	.word	0x00017320


	//   ....[194]....
        /*0758*/ 	.word	0x00017370


	//   ....[195]....
        /*075c*/ 	.word	0x000173c0


	//   ....[196]....
        /*0760*/ 	.word	0x00017410


	//   ....[197]....
        /*0764*/ 	.word	0x00017460


	//   ....[198]....
        /*0768*/ 	.word	0x000174d0


	//   ....[199]....
        /*076c*/ 	.word	0x00017540


	//   ....[200]....
        /*0770*/ 	.word	0x000175b0


	//   ....[201]....
        /*0774*/ 	.word	0x00017610


	//   ....[202]....
        /*0778*/ 	.word	0x00017680


	//   ....[203]....
        /*077c*/ 	.word	0x000176f0


	//   ....[204]....
        /*0780*/ 	.word	0x00017760


	//   ....[205]....
        /*0784*/ 	.word	0x000177c0


	//   ....[206]....
        /*0788*/ 	.word	0x00017830


	//   ....[207]....
        /*078c*/ 	.word	0x000178a0


	//   ....[208]....
        /*0790*/ 	.word	0x00017910


	//   ....[209]....
        /*0794*/ 	.word	0x00017970


	//   ....[210]....
        /*0798*/ 	.word	0x000179e0


	//   ....[211]....
        /*079c*/ 	.word	0x00017a50


	//   ....[212]....
        /*07a0*/ 	.word	0x00017ac0


	//   ....[213]....
        /*07a4*/ 	.word	0x00017b20


	//   ....[214]....
        /*07a8*/ 	.word	0x00017b90


	//   ....[215]....
        /*07ac*/ 	.word	0x00017c00


	//   ....[216]....
        /*07b0*/ 	.word	0x00017c70


	//   ....[217]....
        /*07b4*/ 	.word	0x00017cd0


	//   ....[218]....
        /*07b8*/ 	.word	0x00017d40


	//   ....[219]....
        /*07bc*/ 	.word	0x00017db0


	//   ....[220]....
        /*07c0*/ 	.word	0x00017e00


	//   ....[221]....
        /*07c4*/ 	.word	0x00017e40


	//   ....[222]....
        /*07c8*/ 	.word	0x00017e90


	//   ....[223]....
        /*07cc*/ 	.word	0x00017ee0


	//   ....[224]....
        /*07d0*/ 	.word	0x00017f30


	//   ....[225]....
        /*07d4*/ 	.word	0x00017fa0


	//   ....[226]....
        /*07d8*/ 	.word	0x00017ff0


	//   ....[227]....
        /*07dc*/ 	.word	0x00018040


	//   ....[228]....
        /*07e0*/ 	.word	0x00018090


	//   ....[229]....
        /*07e4*/ 	.word	0x000180e0


	//   ....[230]....
        /*07e8*/ 	.word	0x00018130


	//   ....[231]....
        /*07ec*/ 	.word	0x000181a0


	//   ....[232]....
        /*07f0*/ 	.word	0x000181f0


	//   ....[233]....
        /*07f4*/ 	.word	0x00018260


	//   ....[234]....
        /*07f8*/ 	.word	0x000182c0


	//   ....[235]....
        /*07fc*/ 	.word	0x00018330


	//----- nvinfo : EIATTR_EXIT_INSTR_OFFSETS
	.align		4
.L_872:
        /*0800*/ 	.byte	0x04, 0x1c
        /*0802*/ 	.short	(.L_874 - .L_873)


	//   ....[0]....
.L_873:
        /*0804*/ 	.word	0x00000fe0


	//   ....[1]....
        /*0808*/ 	.word	0x00015450


	//----- nvinfo : EIATTR_MAX_THREADS
	.align		4
.L_874:
        /*080c*/ 	.byte	0x04, 0x05
        /*080e*/ 	.short	(.L_876 - .L_875)
.L_875:
        /*0810*/ 	.word	0x00000100
        /*0814*/ 	.word	0x00000001
        /*0818*/ 	.word	0x00000001


	//----- nvinfo : EIATTR_CRS_STACK_SIZE
	.align		4
.L_876:
        /*081c*/ 	.byte	0x04, 0x1e
        /*081e*/ 	.short	(.L_878 - .L_877)
.L_877:
        /*0820*/ 	.word	0x00000000
.L_878:


//--------------------- .nv.info._ZN7cutlass13device_kernelIN5flash19enable_sm80_to_sm89INS1_16FlashAttnFwdSm80INS1_25CollectiveMainloopFwdSm80ILi8ELi1ELb0EN4cute5tupleIJNS5_1CILi128EEENS7_ILi64EEENS7_ILi192EEEEEELi192ENS_10bfloat16_tEfNS_4arch4Sm80ELb0ELb1ELb0ELb1ELb1ELb1ELb1ELb1EEENS1_21CollectiveEpilogueFwdINS6_IJS8_SA_S9_EEENS6_IJNS7_ILi1EEESI_SI_EEESC_SE_Li256ELb1ELb1ELb1ELb0EEENS1_36VarlenDynamicPersistentTileSchedulerILi128ELi64ELi256ELi256ELb1ELb1ELb0ELb1ELb0ELb1EEEEEEEEEvNT_6ParamsE --------------------------
	.section	.nv.info._ZN7cutlass13device_kernelIN5flash19enable_sm80_to_sm89INS1_16FlashAttnFwdSm80INS1_25CollectiveMainloopFwdSm80ILi8ELi1ELb0EN4cute5tupleIJNS5_1CILi128EEENS7_ILi64EEENS7_ILi192EEEEEELi192ENS_10bfloat16_tEfNS_4arch4Sm80ELb0ELb1ELb0ELb1ELb1ELb1ELb1ELb1EEENS1_21CollectiveEpilogueFwdINS6_IJS8_SA_S9_EEENS6_IJNS7_ILi1EEESI_SI_EEESC_SE_Li256ELb1ELb1ELb1ELb0EEENS1_36VarlenDynamicPersistentTileSchedulerILi128ELi64ELi256ELi256ELb1ELb1ELb0ELb1ELb0ELb1EEEEEEEEEvNT_6ParamsE,"",@"SHT_CUDA_INFO"
	.sectionflags	@""
	.align	4


	//----- nvinfo : EIATTR_CUDA_API_VERSION
	.align		4
        /*0000*/ 	.byte	0x04, 0x37
        /*0002*/ 	.short	(.L_880 - .L_879)
.L_879:
        /*0004*/ 	.word	0x00000082


	//----- nvinfo : EIATTR_SW2861232_WAR
	.align		4
.L_880:
        /*0008*/ 	.byte	0x01, 0x35
	.zero		2


	//----- nvinfo : EIATTR_PARAM_CBANK
	.align		4
        /*000c*/ 	.byte	0x04, 0x0a
        /*000e*/ 	.short	(.L_882 - .L_881)
	.align		4
.L_881:
        /*0010*/ 	.word	index@(.nv.constant0._ZN7cutlass13device_kernelIN5flash19enable_sm80_to_sm89INS1_16FlashAttnFwdSm80INS1_25CollectiveMainloopFwdSm80ILi8ELi1ELb0EN4cute5tupleIJNS5_1CILi128EEENS7_ILi64EEENS7_ILi192EEEEEELi192ENS_10bfloat16_tEfNS_4arch4Sm80ELb0ELb1ELb0ELb1ELb1ELb1ELb1ELb1EEENS1_21CollectiveEpilogueFwdINS6_IJS8_SA_S9_EEENS6_IJNS7_ILi1EEESI_SI_EEESC_SE_Li256ELb1ELb1ELb1ELb0EEENS1_36VarlenDynamicPersistentTileSchedulerILi128ELi64ELi256ELi256ELb1ELb1ELb0ELb1ELb0ELb1EEEEEEEEEvNT_6ParamsE)
        /*0014*/ 	.short	0x0160
        /*0016*/ 	.short	0x0438


	//----- nvinfo : EIATTR_CBANK_PARAM_SIZE
	.align		4
.L_882:
        /*0018*/ 	.byte	0x03, 0x19
        /*001a*/ 	.short	0x0438


	//----- nvinfo : EIATTR_KPARAM_INFO
	.align		4
        /*001c*/ 	.byte	0x04, 0x17
        /*001e*/ 	.short	(.L_884 - .L_883)
.L_883:
        /*0020*/ 	.word	0x00000000
        /*0024*/ 	.short	0x0000
        /*0026*/ 	.short	0x0000
        /*0028*/ 	.byte	0x00, 0xf0, 0xe1, 0x10


	//----- nvinfo : EIATTR_MAXREG_COUNT
	.align		4
.L_884:
        /*002c*/ 	.byte	0x03, 0x1b
        /*002e*/ 	.short	0x00ff


	//----- nvinfo : EIATTR_NUM_BARRIERS
	.align		4
        /*0030*/ 	.byte	0x02, 0x4c
        /*0032*/ 	.byte	0x06
	.zero		1


	//----- nvinfo : EIATTR_ANNOTATIONS
	.align		4
        /*0034*/ 	.byte	0x04, 0x55
        /*0036*/ 	.short	(.L_886 - .L_885)


	//   ....[0]....
.L_885:
        /* <DEDUP_REMOVED lines=117> */


	//----- nvinfo : EIATTR_MERCURY_ISA_VERSION
	.align		4
.L_886:
        /*0770*/ 	.byte	0x03, 0x5f
        /*0772*/ 	.short	0x0000


	//----- nvinfo : EIATTR_INT_WARP_WIDE_INSTR_OFFSETS
	.align		4
        /*0774*/ 	.byte	0x04, 0x31
        /*0776*/ 	.short	(.L_888 - .L_887)


	//   ....[0]....
.L_887:
        /*0778*/ 	.word	0x000171c0


	//   ....[1]....
        /*077c*/ 	.word	0x00017240


	//----- nvinfo : EIATTR_COOP_GROUP_MASK_REGIDS
	.align		4
.L_888:
        /*0780*/ 	.byte	0x04, 0x29
        /*0782*/ 	.short	(.L_890 - .L_889)


	//   ....[0]....
.L_889:
        /*0784*/ 	.word	0xffffffff


	//   ....[1]....
        /*0788*/ 	.word	0xffffffff


	//   ....[2]....
        /*078c*/ 	.word	0xffffffff


	//   ....[3]....
        /*0790*/ 	.word	0xffffffff


	//   ....[4]....
        /*0794*/ 	.word	0xffffffff


	//   ....[5]....
        /*0798*/ 	.word	0xffffffff


	//   ....[6]....
        /*079c*/ 	.word	0xffffffff


	//   ....[7]....
        /*07a0*/ 	.word	0xffffffff


	//   ....[8]....
        /*07a4*/ 	.word	0xffffffff


	//   ....[9]....
        /*07a8*/ 	.word	0xffffffff


	//   ....[10]....
        /*07ac*/ 	.word	0xffffffff


	//   ....[11]....
        /*07b0*/ 	.word	0xffffffff


	//   ....[12]....
        /*07b4*/ 	.word	0xffffffff


	//   ....[13]....
        /*07b8*/ 	.word	0xffffffff


	//   ....[14]....
        /*07bc*/ 	.word	0xffffffff


	//   ....[15]....
        /*07c0*/ 	.word	0xffffffff


	//   ....[16]....
        /*07c4*/ 	.word	0xffffffff


	//   ....[17]....
        /*07c8*/ 	.word	0xffffffff


	//   ....[18]....
        /*07cc*/ 	.word	0xffffffff


	//   ....[19]....
        /*07d0*/ 	.word	0xffffffff


	//   ....[20]....
        /*07d4*/ 	.word	0xffffffff


	//   ....[21]....
        /*07d8*/ 	.word	0xffffffff


	//   ....[22]....
        /*07dc*/ 	.word	0xffffffff


	//   ....[23]....
        /*07e0*/ 	.word	0xffffffff


	//   ....[24]....
        /*07e4*/ 	.word	0xffffffff


	//   ....[25]....
        /*07e8*/ 	.word	0xffffffff


	//   ....[26]....
        /*07ec*/ 	.word	0xffffffff


	//   ....[27]....
        /*07f0*/ 	.word	0xffffffff


	//   ....[28]....
        /*07f4*/ 	.word	0xffffffff


	//   ....[29]....
        /*07f8*/ 	.word	0xffffffff


	//   ....[30]....
        /*07fc*/ 	.word	0xffffffff


	//   ....[31]....
        /*0800*/ 	.word	0xffffffff


	//   ....[32]....
        /*0804*/ 	.word	0xffffffff


	//   ....[33]....
        /*0808*/ 	.word	0xffffffff


	//   ....[34]....
        /*080c*/ 	.word	0xffffffff


	//   ....[35]....
        /*0810*/ 	.word	0xffffffff


	//   ....[36]....
        /*0814*/ 	.word	0xffffffff


	//   ....[37]....
        /*0818*/ 	.word	0xffffffff


	//   ....[38]....
        /*081c*/ 	.word	0xffffffff


	//   ....[39]....
        /*0820*/ 	.word	0xffffffff


	//   ....[40]....
        /*0824*/ 	.word	0xffffffff


	//   ....[41]....
        /*0828*/ 	.word	0xffffffff


	//   ....[42]....
        /*082c*/ 	.word	0xffffffff


	//   ....[43]....
        /*0830*/ 	.word	0xffffffff


	//   ....[44]....
        /*0834*/ 	.word	0xffffffff


	//   ....[45]....
        /*0838*/ 	.word	0xffffffff


	//   ....[46]....
        /*083c*/ 	.word	0xffffffff


	//   ....[47]....
        /*0840*/ 	.word	0xffffffff


	//   ....[48]....
        /*0844*/ 	.word	0xffffffff


	//   ....[49]....
        /*0848*/ 	.word	0xffffffff


	//   ....[50]....
        /*084c*/ 	.word	0xffffffff


	//   ....[51]....
        /*0850*/ 	.word	0xffffffff


	//   ....[52]....
        /*0854*/ 	.word	0xffffffff


	//   ....[53]....
        /*0858*/ 	.word	0xffffffff


	//   ....[54]....
        /*085c*/ 	.word	0xffffffff


	//   ....[55]....
        /*0860*/ 	.word	0xffffffff


	//   ....[56]....
        /*0864*/ 	.word	0xffffffff


	//   ....[57]....
        /*0868*/ 	.word	0xffffffff


	//   ....[58]....
        /*086c*/ 	.word	0xffffffff


	//   ....[59]....
        /*0870*/ 	.word	0xffffffff


	//   ....[60]....
        /*0874*/ 	.word	0xffffffff


	//   ....[61]....
        /*0878*/ 	.word	0xffffffff


	//   ....[62]....
        /*087c*/ 	.word	0xffffffff


	//   ....[63]....
        /*0880*/ 	.word	0xffffffff


	//   ....[64]....
        /*0884*/ 	.word	0xffffffff


	//   ....[65]....
        /*0888*/ 	.word	0xffffffff


	//   ....[66]....
        /*088c*/ 	.word	0xffffffff


	//   ....[67]....
        /*0890*/ 	.word	0xffffffff


	//   ....[68]....
        /*0894*/ 	.word	0xffffffff


	//   ....[69]....
        /*0898*/ 	.word	0xffffffff


	//   ....[70]....
        /*089c*/ 	.word	0xffffffff


	//   ....[71]....
        /*08a0*/ 	.word	0xffffffff


	//   ....[72]....
        /*08a4*/ 	.word	0xffffffff


	//   ....[73]....
        /*08a8*/ 	.word	0xffffffff


	//   ....[74]....
        /*08ac*/ 	.word	0xffffffff


	//   ....[75]....
        /*08b0*/ 	.word	0xffffffff


	//   ....[76]....
        /*08b4*/ 	.word	0xffffffff


	//   ....[77]....
        /*08b8*/ 	.word	0xffffffff


	//   ....[78]....
        /*08bc*/ 	.word	0xffffffff


	//   ....[79]....
        /*08c0*/ 	.word	0xffffffff


	//   ....[80]....
        /*08c4*/ 	.word	0xffffffff


	//   ....[81]....
        /*08c8*/ 	.word	0xffffffff


	//   ....[82]....
        /*08cc*/ 	.word	0xffffffff


	//   ....[83]....
        /*08d0*/ 	.word	0xffffffff


	//   ....[84]....
        /*08d4*/ 	.word	0xffffffff


	//   ....[85]....
        /*08d8*/ 	.word	0xffffffff


	//   ....[86]....
        /*08dc*/ 	.word	0xffffffff


	//   ....[87]....
        /*08e0*/ 	.word	0xffffffff


	//   ....[88]....
        /*08e4*/ 	.word	0xffffffff


	//   ....[89]....
        /*08e8*/ 	.word	0xffffffff


	//   ....[90]....
        /*08ec*/ 	.word	0xffffffff


	//   ....[91]....
        /*08f0*/ 	.word	0xffffffff


	//   ....[92]....
        /*08f4*/ 	.word	0xffffffff


	//   ....[93]....
        /*08f8*/ 	.word	0xffffffff


	//   ....[94]....
        /*08fc*/ 	.word	0xffffffff


	//   ....[95]....
        /*0900*/ 	.word	0xffffffff


	//   ....[96]....
        /*0904*/ 	.word	0xffffffff


	//   ....[97]....
        /*0908*/ 	.word	0xffffffff


	//   ....[98]....
        /*090c*/ 	.word	0xffffffff


	//   ....[99]....
        /*0910*/ 	.word	0xffffffff


	//   ....[100]....
        /*0914*/ 	.word	0xffffffff


	//   ....[101]....
        /*0918*/ 	.word	0xffffffff


	//   ....[102]....
        /*091c*/ 	.word	0xffffffff


	//   ....[103]....
        /*0920*/ 	.word	0xffffffff


	//   ....[104]....
        /*0924*/ 	.word	0xffffffff


	//   ....[105]....
        /*0928*/ 	.word	0xffffffff


	//   ....[106]....
        /*092c*/ 	.word	0xffffffff


	//   ....[107]....
        /*0930*/ 	.word	0xffffffff


	//   ....[108]....
        /*0934*/ 	.word	0xffffffff


	//   ....[109]....
        /*0938*/ 	.word	0xffffffff


	//   ....[110]....
        /*093c*/ 	.word	0xffffffff


	//   ....[111]....
        /*0940*/ 	.word	0xffffffff


	//   ....[112]....
        /*0944*/ 	.word	0xffffffff


	//   ....[113]....
        /*0948*/ 	.word	0xffffffff


	//   ....[114]....
        /*094c*/ 	.word	0xffffffff


	//   ....[115]....
        /*0950*/ 	.word	0xffffffff


	//   ....[116]....
        /*0954*/ 	.word	0xffffffff


	//   ....[117]....
        /*0958*/ 	.word	0xffffffff


	//   ....[118]....
        /*095c*/ 	.word	0xffffffff


	//   ....[119]....
        /*0960*/ 	.word	0xffffffff


	//   ....[120]....
        /*0964*/ 	.word	0xffffffff


	//   ....[121]....
        /*0968*/ 	.word	0xffffffff


	//   ....[122]....
        /*096c*/ 	.word	0xffffffff


	//   ....[123]....
        /*0970*/ 	.word	0xffffffff


	//   ....[124]....
        /*0974*/ 	.word	0xffffffff


	//   ....[125]....
        /*0978*/ 	.word	0xffffffff


	//   ....[126]....
        /*097c*/ 	.word	0xffffffff


	//   ....[127]....
        /*0980*/ 	.word	0xffffffff


	//   ....[128]....
        /*0984*/ 	.word	0xffffffff


	//   ....[129]....
        /*0988*/ 	.word	0xffffffff


	//   ....[130]....
        /*098c*/ 	.word	0xffffffff


	//   ....[131]....
        /*0990*/ 	.word	0xffffffff


	//   ....[132]....
        /*0994*/ 	.word	0xffffffff


	//   ....[133]....
        /*0998*/ 	.word	0xffffffff


	//   ....[134]....
        /*099c*/ 	.word	0xffffffff


	//   ....[135]....
        /*09a0*/ 	.word	0xffffffff


	//   ....[136]....
        /*09a4*/ 	.word	0xffffffff


	//   ....[137]....
        /*09a8*/ 	.word	0xffffffff


	//   ....[138]....
        /*09ac*/ 	.word	0xffffffff


	//   ....[139]....
        /*09b0*/ 	.word	0xffffffff


	//   ....[140]....
        /*09b4*/ 	.word	0xffffffff


	//   ....[141]....
        /*09b8*/ 	.word	0xffffffff


	//   ....[142]....
        /*09bc*/ 	.word	0xffffffff


	//   ....[143]....
        /*09c0*/ 	.word	0xffffffff


	//   ....[144]....
        /*09c4*/ 	.word	0xffffffff


	//   ....[145]....
        /*09c8*/ 	.word	0xffffffff


	//   ....[146]....
        /*09cc*/ 	.word	0xffffffff


	//   ....[147]....
        /*09d0*/ 	.word	0xffffffff


	//   ....[148]....
        /*09d4*/ 	.word	0xffffffff


	//   ....[149]....
        /*09d8*/ 	.word	0xffffffff


	//   ....[150]....
        /*09dc*/ 	.word	0xffffffff


	//   ....[151]....
        /*09e0*/ 	.word	0xffffffff


	//   ....[152]....
        /*09e4*/ 	.word	0xffffffff


	//   ....[153]....
        /*09e8*/ 	.word	0xffffffff


	//   ....[154]....
        /*09ec*/ 	.word	0xffffffff


	//   ....[155]....
        /*09f0*/ 	.word	0xffffffff


	//   ....[156]....
        /*09f4*/ 	.word	0xffffffff


	//   ....[157]....
        /*09f8*/ 	.word	0xffffffff


	//   ....[158]....
        /*09fc*/ 	.word	0xffffffff


	//   ....[159]....
        /*0a00*/ 	.word	0xffffffff


	//   ....[160]....
        /*0a04*/ 	.word	0xffffffff


	//   ....[161]....
        /*0a08*/ 	.word	0xffffffff


	//   ....[162]....
        /*0a0c*/ 	.word	0xffffffff


	//   ....[163]....
        /*0a10*/ 	.word	0xffffffff


	//   ....[164]....
        /*0a14*/ 	.word	0xffffffff


	//   ....[165]....
        /*0a18*/ 	.word	0xffffffff


	//   ....[166]....
        /*0a1c*/ 	.word	0xffffffff


	//   ....[167]....
        /*0a20*/ 	.word	0xffffffff


	//   ....[168]....
        /*0a24*/ 	.word	0xffffffff


	//   ....[169]....
        /*0a28*/ 	.word	0xffffffff


	//   ....[170]....
        /*0a2c*/ 	.word	0xffffffff


	//   ....[171]....
        /*0a30*/ 	.word	0xffffffff


	//   ....[172]....
        /*0a34*/ 	.word	0xffffffff


	//   ....[173]....
        /*0a38*/ 	.word	0xffffffff


	//   ....[174]....
        /*0a3c*/ 	.word	0xffffffff


	//   ....[175]....
        /*0a40*/ 	.word	0xffffffff


	//   ....[176]....
        /*0a44*/ 	.word	0xffffffff


	//   ....[177]....
        /*0a48*/ 	.word	0xffffffff


	//   ....[178]....
        /*0a4c*/ 	.word	0xffffffff


	//   ....[179]....
        /*0a50*/ 	.word	0xffffffff


	//   ....[180]....
        /*0a54*/ 	.word	0xffffffff


	//   ....[181]....
        /*0a58*/ 	.word	0xffffffff


	//   ....[182]....
        /*0a5c*/ 	.word	0xffffffff


	//   ....[183]....
        /*0a60*/ 	.word	0xffffffff


	//   ....[184]....
        /*0a64*/ 	.word	0xffffffff


	//   ....[185]....
        /*0a68*/ 	.word	0xffffffff


	//   ....[186]....
        /*0a6c*/ 	.word	0xffffffff


	//   ....[187]....
        /*0a70*/ 	.word	0xffffffff


	//   ....[188]....
        /*0a74*/ 	.word	0xffffffff


	//   ....[189]....
        /*0a78*/ 	.word	0xffffffff


	//   ....[190]....
        /*0a7c*/ 	.word	0xffffffff


	//   ....[191]....
        /*0a80*/ 	.word	0xffffffff


	//   ....[192]....
        /*0a84*/ 	.word	0xffffffff


	//   ....[193]....
        /*0a88*/ 	.word	0xffffffff


	//   ....[194]....
        /*0a8c*/ 	.word	0xffffffff


	//   ....[195]....
        /*0a90*/ 	.word	0xffffffff


	//   ....[196]....
        /*0a94*/ 	.word	0xffffffff


	//   ....[197]....
        /*0a98*/ 	.word	0xffffffff


	//   ....[198]....
        /*0a9c*/ 	.word	0xffffffff


	//   ....[199]....
        /*0aa0*/ 	.word	0xffffffff


	//   ....[200]....
        /*0aa4*/ 	.word	0xffffffff


	//   ....[201]....
        /*0aa8*/ 	.word	0xffffffff


	//   ....[202]....
        /*0aac*/ 	.word	0xffffffff


	//   ....[203]....
        /*0ab0*/ 	.word	0xffffffff


	//   ....[204]....
        /*0ab4*/ 	.word	0xffffffff


	//   ....[205]....
        /*0ab8*/ 	.word	0xffffffff


	//   ....[206]....
        /*0abc*/ 	.word	0xffffffff


	//   ....[207]....
        /*0ac0*/ 	.word	0xffffffff


	//   ....[208]....
        /*0ac4*/ 	.word	0xffffffff


	//   ....[209]....
        /*0ac8*/ 	.word	0xffffffff


	//   ....[210]....
        /*0acc*/ 	.word	0xffffffff


	//   ....[211]....
        /*0ad0*/ 	.word	0xffffffff


	//   ....[212]....
        /*0ad4*/ 	.word	0xffffffff


	//   ....[213]....
        /*0ad8*/ 	.word	0xffffffff


	//   ....[214]....
        /*0adc*/ 	.word	0xffffffff


	//   ....[215]....
        /*0ae0*/ 	.word	0xffffffff


	//   ....[216]....
        /*0ae4*/ 	.word	0xffffffff


	//   ....[217]....
        /*0ae8*/ 	.word	0xffffffff


	//   ....[218]....
        /*0aec*/ 	.word	0xffffffff


	//   ....[219]....
        /*0af0*/ 	.word	0xffffffff


	//   ....[220]....
        /*0af4*/ 	.word	0xffffffff


	//   ....[221]....
        /*0af8*/ 	.word	0xffffffff


	//   ....[222]....
        /*0afc*/ 	.word	0xffffffff


	//   ....[223]....
        /*0b00*/ 	.word	0xffffffff


	//   ....[224]....
        /*0b04*/ 	.word	0xffffffff


	//   ....[225]....
        /*0b08*/ 	.word	0xffffffff


	//   ....[226]....
        /*0b0c*/ 	.word	0xffffffff


	//   ....[227]....
        /*0b10*/ 	.word	0xffffffff


	//   ....[228]....
        /*0b14*/ 	.word	0xffffffff


	//   ....[229]....
        /*0b18*/ 	.word	0xffffffff


	//   ....[230]....
        /*0b1c*/ 	.word	0xffffffff


	//   ....[231]....
        /*0b20*/ 	.word	0xffffffff


	//   ....[232]....
        /*0b24*/ 	.word	0xffffffff


	//   ....[233]....
        /*0b28*/ 	.word	0xffffffff


	//   ....[234]....
        /*0b2c*/ 	.word	0xffffffff


	//   ....[235]....
        /*0b30*/ 	.word	0xffffffff


	//   ....[236]....
        /*0b34*/ 	.word	0xffffffff


	//   ....[237]....
        /*0b38*/ 	.word	0xffffffff


	//   ....[238]....
        /*0b3c*/ 	.word	0xffffffff


	//   ....[239]....
        /*0b40*/ 	.word	0xffffffff


	//   ....[240]....
        /*0b44*/ 	.word	0xffffffff


	//   ....[241]....
        /*0b48*/ 	.word	0xffffffff


	//   ....[242]....
        /*0b4c*/ 	.word	0xffffffff


	//   ....[243]....
        /*0b50*/ 	.word	0xffffffff


	//   ....[244]....
        /*0b54*/ 	.word	0xffffffff


	//   ....[245]....
        /*0b58*/ 	.word	0xffffffff


	//   ....[246]....
        /*0b5c*/ 	.word	0xffffffff


	//   ....[247]....
        /*0b60*/ 	.word	0xffffffff


	//   ....[248]....
        /*0b64*/ 	.word	0xffffffff


	//   ....[249]....
        /*0b68*/ 	.word	0xffffffff


	//   ....[250]....
        /*0b6c*/ 	.word	0xffffffff


	//   ....[251]....
        /*0b70*/ 	.word	0xffffffff


	//   ....[252]....
        /*0b74*/ 	.word	0xffffffff


	//   ....[253]....
        /*0b78*/ 	.word	0xffffffff


	//   ....[254]....
        /*0b7c*/ 	.word	0xffffffff


	//   ....[255]....
        /*0b80*/ 	.word	0xffffffff


	//   ....[0]....
        /*0b84*/ 	.word	0xffffffff


	//   ....[1]....
        /*0b88*/ 	.word	0xffffffff


	//   ....[2]....
        /*0b8c*/ 	.word	0xffffffff


	//   ....[3]....
        /*0b90*/ 	.word	0xffffffff


	//   ....[4]....
        /*0b94*/ 	.word	0xffffffff


	//   ....[5]....
        /*0b98*/ 	.word	0xffffffff


	//   ....[6]....
        /*0b9c*/ 	.word	0xffffffff


	//   ....[7]....
        /*0ba0*/ 	.word	0xffffffff


	//   ....[8]....
        /*0ba4*/ 	.word	0xffffffff


	//   ....[9]....
        /*0ba8*/ 	.word	0xffffffff


	//   ....[10]....
        /*0bac*/ 	.word	0xffffffff


	//   ....[11]....
        /*0bb0*/ 	.word	0xffffffff


	//   ....[12]....
        /*0bb4*/ 	.word	0xffffffff


	//   ....[13]....
        /*0bb8*/ 	.word	0xffffffff


	//   ....[14]....
        /*0bbc*/ 	.word	0xffffffff


	//   ....[15]....
        /*0bc0*/ 	.word	0xffffffff


	//   ....[16]....
        /*0bc4*/ 	.word	0xffffffff


	//   ....[17]....
        /*0bc8*/ 	.word	0xffffffff


	//   ....[18]....
        /*0bcc*/ 	.word	0xffffffff


	//   ....[19]....
        /*0bd0*/ 	.word	0xffffffff


	//   ....[20]....
        /*0bd4*/ 	.word	0xffffffff


	//----- nvinfo : EIATTR_COOP_GROUP_INSTR_OFFSETS
	.align		4
.L_890:
        /*0bd8*/ 	.byte	0x04, 0x28
        /*0bda*/ 	.short	(.L_892 - .L_891)


	//   ....[0]....
.L_891:
        /*0bdc*/ 	.word	0x00000060


	//   ....[1]....
        /*0be0*/ 	.word	0x00000260


	//   ....[2]....
        /*0be4*/ 	.word	0x00000290


	//   ....[3]....
        /*0be8*/ 	.word	0x000002c0


	//   ....[4]....
        /*0bec*/ 	.word	0x000002f0


	//   ....[5]....
        /*0bf0*/ 	.word	0x00000320


	//   ....[6]....
        /*0bf4*/ 	.word	0x00000350


	//   ....[7]....
        /*0bf8*/ 	.word	0x000004c0


	//   ....[8]....
        /*0bfc*/ 	.word	0x00000500


	//   ....[9]....
        /*0c00*/ 	.word	0x00000530


	//   ....[10]....
        /*0c04*/ 	.word	0x00000560


	//   ....[11]....
        /*0c08*/ 	.word	0x00000590


	//   ....[12]....
        /*0c0c*/ 	.word	0x000005c0


	//   ....[13]....
        /*0c10*/ 	.word	0x00000650


	//   ....[14]....
        /*0c14*/ 	.word	0x00000690


	//   ....[15]....
        /*0c18*/ 	.word	0x000006b0


	//   ....[16]....
        /*0c1c*/ 	.word	0x00000710


	//   ....[17]....
        /*0c20*/ 	.word	0x00003fc0


	//   ....[18]....
        /*0c24*/ 	.word	0x00003fd0


	//   ....[19]....
        /*0c28*/ 	.word	0x00005b60


	//   ....[20]....
        /*0c2c*/ 	.word	0x00005b70


	//   ....[21]....
        /*0c30*/ 	.word	0x000074f0


	//   ....[22]....
        /*0c34*/ 	.word	0x00007510


	//   ....[23]....
        /*0c38*/ 	.word	0x00007a80


	//   ....[24]....
        /*0c3c*/ 	.word	0x00007aa0


	//   ....[25]....
        /*0c40*/ 	.word	0x00008cc0


	//   ....[26]....
        /*0c44*/ 	.word	0x00008ce0


	//   ....[27]....
        /*0c48*/ 	.word	0x00008e30


	//   ....[28]....
        /*0c4c*/ 	.word	0x00008e40


	//   ....[29]....
        /*0c50*/ 	.word	0x00008f90


	//   ....[30]....
        /*0c54*/ 	.word	0x00008fb0


	//   ....[31]....
        /*0c58*/ 	.word	0x00009100


	//   ....[32]....
        /*0c5c*/ 	.word	0x00009110


	//   ....[33]....
        /*0c60*/ 	.word	0x00009700


	//   ....[34]....
        /*0c64*/ 	.word	0x00009710


	//   ....[35]....
        /*0c68*/ 	.word	0x00009730


	//   ....[36]....
        /*0c6c*/ 	.word	0x00009750


	//   ....[37]....
        /*0c70*/ 	.word	0x00009b30


	//   ....[38]....
        /*0c74*/ 	.word	0x00009b40


	//   ....[39]....
        /*0c78*/ 	.word	0x00009b80


	//   ....[40]....
        /*0c7c*/ 	.word	0x00009bd0


	//   ....[41]....
        /*0c80*/ 	.word	0x0000a8f0


	//   ....[42]....
        /*0c84*/ 	.word	0x0000a910


	//   ....[43]....
        /*0c88*/ 	.word	0x0000a9e0


	//   ....[44]....
        /*0c8c*/ 	.word	0x0000aa30


	//   ....[45]....
        /*0c90*/ 	.word	0x0000ae40


	//   ....[46]....
        /*0c94*/ 	.word	0x0000b300


	//   ....[47]....
        /*0c98*/ 	.word	0x0000b9b0


	//   ....[48]....
        /*0c9c*/ 	.word	0x0000b9e0


	//   ....[49]....
        /*0ca0*/ 	.word	0x0000b9f0


	//   ....[50]....
        /*0ca4*/ 	.word	0x0000ba20


	//   ....[51]....
        /*0ca8*/ 	.word	0x0000cec0


	//   ....[52]....
        /*0cac*/ 	.word	0x0000cf20


	//   ....[53]....
        /*0cb0*/ 	.word	0x0000cff0


	//   ....[54]....
        /*0cb4*/ 	.word	0x0000d010


	//   ....[55]....
        /*0cb8*/ 	.word	0x0000dcf0


	//   ....[56]....
        /*0cbc*/ 	.word	0x0000dd50


	//   ....[57]....
        /*0cc0*/ 	.word	0x0000de20


	//   ....[58]....
        /*0cc4*/ 	.word	0x0000de40


	//   ....[59]....
        /*0cc8*/ 	.word	0x0000e0b0


	//   ....[60]....
        /*0ccc*/ 	.word	0x0000e5c0


	//   ....[61]....
        /*0cd0*/ 	.word	0x0000ecc0


	//   ....[62]....
        /*0cd4*/ 	.word	0x0000ecf0


	//   ....[63]....
        /*0cd8*/ 	.word	0x0000ed10


	//   ....[64]....
        /*0cdc*/ 	.word	0x0000ed30


	//   ....[65]....
        /*0ce0*/ 	.word	0x00010920


	//   ....[66]....
        /*0ce4*/ 	.word	0x00010980


	//   ....[67]....
        /*0ce8*/ 	.word	0x00010a50


	//   ....[68]....
        /*0cec*/ 	.word	0x00010a70


	//   ....[69]....
        /*0cf0*/ 	.word	0x00011750


	//   ....[70]....
        /*0cf4*/ 	.word	0x000117b0


	//   ....[71]....
        /*0cf8*/ 	.word	0x00011880


	//   ....[72]....
        /*0cfc*/ 	.word	0x000118a0


	//   ....[73]....
        /*0d00*/ 	.word	0x00011c30


	//   ....[74]....
        /*0d04*/ 	.word	0x00011c60


	//   ....[75]....
        /*0d08*/ 	.word	0x00011c80


	//   ....[76]....
        /*0d0c*/ 	.word	0x00011ca0


	//   ....[77]....
        /*0d10*/ 	.word	0x000135a0


	//   ....[78]....
        /*0d14*/ 	.word	0x000135b0


	//   ....[79]....
        /*0d18*/ 	.word	0x00013600


	//   ....[80]....
        /*0d1c*/ 	.word	0x00013640


	//   ....[81]....
        /*0d20*/ 	.word	0x000142c0


	//   ....[82]....
        /*0d24*/ 	.word	0x000142e0


	//   ....[83]....
        /*0d28*/ 	.word	0x00014380


	//   ....[84]....
        /*0d2c*/ 	.word	0x000143a0


	//   ....[85]....
        /*0d30*/ 	.word	0x00014560


	//   ....[86]....
        /*0d34*/ 	.word	0x00014a80


	//   ....[87]....
        /*0d38*/ 	.word	0x00015180


	//   ....[88]....
        /*0d3c*/ 	.word	0x000151b0


	//   ....[89]....
        /*0d40*/ 	.word	0x000151c0


	//   ....[90]....
        /*0d44*/ 	.word	0x000151f0


	//   ....[91]....
        /*0d48*/ 	.word	0x00016990


	//   ....[92]....
        /*0d4c*/ 	.word	0x000169c0


	//   ....[93]....
        /*0d50*/ 	.word	0x000169d0


	//   ....[94]....
        /*0d54*/ 	.word	0x00016a00


	//   ....[95]....
        /*0d58*/ 	.word	0x00017e50


	//   ....[96]....
        /*0d5c*/ 	.word	0x00017e60


	//   ....[97]....
        /*0d60*/ 	.word	0x00017e80


	//   ....[98]....
        /*0d64*/ 	.word	0x00017e90


	//   ....[99]....
        /*0d68*/ 	.word	0x00018250


	//   ....[100]....
        /*0d6c*/ 	.word	0x00018270


	//   ....[101]....
        /*0d70*/ 	.word	0x000183c0


	//   ....[102]....
        /*0d74*/ 	.word	0x000183d0


	//   ....[103]....
        /*0d78*/ 	.word	0x00018520


	//   ....[104]....
        /*0d7c*/ 	.word	0x00018540


	//   ....[105]....
        /*0d80*/ 	.word	0x00018690


	//   ....[106]....
        /*0d84*/ 	.word	0x000186a0


	//   ....[107]....
        /*0d88*/ 	.word	0x000189f0


	//   ....[108]....
        /*0d8c*/ 	.word	0x00018a10


	//   ....[109]....
        /*0d90*/ 	.word	0x000193e0


	//   ....[110]....
        /*0d94*/ 	.word	0x000193f0


	//   ....[111]....
        /*0d98*/ 	.word	0x0001a550


	//   ....[112]....
        /*0d9c*/ 	.word	0x0001a570


	//   ....[113]....
        /*0da0*/ 	.word	0x0001a6c0


	//   ....[114]....
        /*0da4*/ 	.word	0x0001a6d0


	//   ....[115]....
        /*0da8*/ 	.word	0x0001a820


	//   ....[116]....
        /*0dac*/ 	.word	0x0001a840


	//   ....[117]....
        /*0db0*/ 	.word	0x0001a990


	//   ....[118]....
        /*0db4*/ 	.word	0x0001a9a0


	//   ....[119]....
        /*0db8*/ 	.word	0x0001abc0


	//   ....[120]....
        /*0dbc*/ 	.word	0x0001abe0


	//   ....[121]....
        /*0dc0*/ 	.word	0x0001ad00


	//   ....[122]....
        /*0dc4*/ 	.word	0x0001ad40


	//   ....[123]....
        /*0dc8*/ 	.word	0x0001ad70


	//   ....[124]....
        /*0dcc*/ 	.word	0x0001ada0


	//   ....[125]....
        /*0dd0*/ 	.word	0x0001add0


	//   ....[126]....
        /*0dd4*/ 	.word	0x0001ae00


	//   ....[127]....
        /*0dd8*/ 	.word	0x0001af60


	//   ....[128]....
        /*0ddc*/ 	.word	0x0001afa0


	//   ....[129]....
        /*0de0*/ 	.word	0x0001afd0


	//   ....[130]....
        /*0de4*/ 	.word	0x0001b000


	//   ....[131]....
        /*0de8*/ 	.word	0x0001b030


	//   ....[132]....
        /*0dec*/ 	.word	0x0001b060


	//   ....[133]....
        /*0df0*/ 	.word	0x0001b0f0


	//   ....[134]....
        /*0df4*/ 	.word	0x0001b130


	//   ....[135]....
        /*0df8*/ 	.word	0x0001b140


	//   ....[136]....
        /*0dfc*/ 	.word	0x0001b1a0


	//   ....[137]....
        /*0e00*/ 	.word	0x0001bb90


	//   ....[138]....
        /*0e04*/ 	.word	0x0001bbf0


	//   ....[139]....
        /*0e08*/ 	.word	0x0001bc40


	//   ....[140]....
        /*0e0c*/ 	.word	0x0001bc90


	//   ....[141]....
        /*0e10*/ 	.word	0x0001bce0


	//   ....[142]....
        /*0e14*/ 	.word	0x0001bd50


	//   ....[143]....
        /*0e18*/ 	.word	0x0001bda0


	//   ....[144]....
        /*0e1c*/ 	.word	0x0001be10


	//   ....[145]....
        /*0e20*/ 	.word	0x0001be80


	//   ....[146]....
        /*0e24*/ 	.word	0x0001bef0


	//   ....[147]....
        /*0e28*/ 	.word	0x0001bf60


	//   ....[148]....
        /*0e2c*/ 	.word	0x0001bfd0


	//   ....[149]....
        /*0e30*/ 	.word	0x0001c040


	//   ....[150]....
        /*0e34*/ 	.word	0x0001c0a0


	//   ....[151]....
        /*0e38*/ 	.word	0x0001c110


	//   ....[152]....
        /*0e3c*/ 	.word	0x0001c180


	//   ....[153]....
        /*0e40*/ 	.word	0x0001c1f0


	//   ....[154]....
        /*0e44*/ 	.word	0x0001c250


	//   ....[155]....
        /*0e48*/ 	.word	0x0001c2c0


	//   ....[156]....
        /*0e4c*/ 	.word	0x0001c330


	//   ....[157]....
        /*0e50*/ 	.word	0x0001c3a0


	//   ....[158]....
        /*0e54*/ 	.word	0x0001c540


	//   ....[159]....
        /*0e58*/ 	.word	0x0001c5a0


	//   ....[160]....
        /*0e5c*/ 	.word	0x0001c610


	//   ....[161]....
        /*0e60*/ 	.word	0x0001c680


	//   ....[162]....
        /*0e64*/ 	.word	0x0001c6e0


	//   ....[163]....
        /*0e68*/ 	.word	0x0001c730


	//   ....[164]....
        /*0e6c*/ 	.word	0x0001c780


	//   ....[165]....
        /*0e70*/ 	.word	0x0001c7d0


	//   ....[166]....
        /*0e74*/ 	.word	0x0001c840


	//   ....[167]....
        /*0e78*/ 	.word	0x0001c8b0


	//   ....[168]....
        /*0e7c*/ 	.word	0x0001ca40


	//   ....[169]....
        /*0e80*/ 	.word	0x0001caa0


	//   ....[170]....
        /*0e84*/ 	.word	0x0001cb10


	//   ....[171]....
        /*0e88*/ 	.word	0x0001cb80


	//   ....[172]....
        /*0e8c*/ 	.word	0x0001cd10


	//   ....[173]....
        /*0e90*/ 	.word	0x0001cd70


	//   ....[174]....
        /*0e94*/ 	.word	0x0001cdd0


	//   ....[175]....
        /*0e98*/ 	.word	0x0001ce30


	//   ....[176]....
        /*0e9c*/ 	.word	0x0001ce80


	//   ....[177]....
        /*0ea0*/ 	.word	0x0001cec0


	//   ....[178]....
        /*0ea4*/ 	.word	0x0001cf10


	//   ....[179]....
        /*0ea8*/ 	.word	0x0001cf50


	//   ....[180]....
        /*0eac*/ 	.word	0x0001cfb0


	//   ....[181]....
        /*0eb0*/ 	.word	0x0001d020


	//   ....[182]....
        /*0eb4*/ 	.word	0x0001d1b0


	//   ....[183]....
        /*0eb8*/ 	.word	0x0001d210


	//   ....[184]....
        /*0ebc*/ 	.word	0x0001d280


	//   ....[185]....
        /*0ec0*/ 	.word	0x0001d2f0


	//   ....[186]....
        /*0ec4*/ 	.word	0x0001d480


	//   ....[187]....
        /*0ec8*/ 	.word	0x0001d4e0


	//   ....[188]....
        /*0ecc*/ 	.word	0x0001d530


	//   ....[189]....
        /*0ed0*/ 	.word	0x0001d570


	//   ....[190]....
        /*0ed4*/ 	.word	0x0001d5c0


	//   ....[191]....
        /*0ed8*/ 	.word	0x0001d600


	//   ....[192]....
        /*0edc*/ 	.word	0x0001d650


	//   ....[193]....
        /*0ee0*/ 	.word	0x0001d6c0


	//   ....[194]....
        /*0ee4*/ 	.word	0x0001d730


	//   ....[195]....
        /*0ee8*/ 	.word	0x0001d840


	//   ....[196]....
        /*0eec*/ 	.word	0x0001d8a0


	//   ....[197]....
        /*0ef0*/ 	.word	0x0001d900


	//   ....[198]....
        /*0ef4*/ 	.word	0x0001d960


	//   ....[199]....
        /*0ef8*/ 	.word	0x0001d9b0


	//   ....[200]....
        /*0efc*/ 	.word	0x0001d9f0


	//   ....[201]....
        /*0f00*/ 	.word	0x0001da40


	//   ....[202]....
        /*0f04*/ 	.word	0x0001da90


	//   ....[203]....
        /*0f08*/ 	.word	0x0001dae0


	//   ....[204]....
        /*0f0c*/ 	.word	0x0001db40


	//   ....[205]....
        /*0f10*/ 	.word	0x0001db90


	//   ....[206]....
        /*0f14*/ 	.word	0x0001dbe0


	//   ....[207]....
        /*0f18*/ 	.word	0x0001dc50


	//   ....[208]....
        /*0f1c*/ 	.word	0x0001dcc0


	//   ....[209]....
        /*0f20*/ 	.word	0x0001dd30


	//   ....[210]....
        /*0f24*/ 	.word	0x0001dd90


	//   ....[211]....
        /*0f28*/ 	.word	0x0001de00


	//   ....[212]....
        /*0f2c*/ 	.word	0x0001de70


	//   ....[213]....
        /*0f30*/ 	.word	0x0001dee0


	//   ....[214]....
        /*0f34*/ 	.word	0x0001df40


	//   ....[215]....
        /*0f38*/ 	.word	0x0001dfb0


	//   ....[216]....
        /*0f3c*/ 	.word	0x0001e020


	//   ....[217]....
        /*0f40*/ 	.word	0x0001e090


	//   ....[218]....
        /*0f44*/ 	.word	0x0001e0f0


	//   ....[219]....
        /*0f48*/ 	.word	0x0001e160


	//   ....[220]....
        /*0f4c*/ 	.word	0x0001e1d0


	//   ....[221]....
        /*0f50*/ 	.word	0x0001e240


	//   ....[222]....
        /*0f54*/ 	.word	0x0001e2a0


	//   ....[223]....
        /*0f58*/ 	.word	0x0001e310


	//   ....[224]....
        /*0f5c*/ 	.word	0x0001e380


	//   ....[225]....
        /*0f60*/ 	.word	0x0001e3f0


	//   ....[226]....
        /*0f64*/ 	.word	0x0001e450


	//   ....[227]....
        /*0f68*/ 	.word	0x0001e4c0


	//   ....[228]....
        /*0f6c*/ 	.word	0x0001e530


	//   ....[229]....
        /*0f70*/ 	.word	0x0001e580


	//   ....[230]....
        /*0f74*/ 	.word	0x0001e5c0


	//   ....[231]....
        /*0f78*/ 	.word	0x0001e610


	//   ....[232]....
        /*0f7c*/ 	.word	0x0001e660


	//   ....[233]....
        /*0f80*/ 	.word	0x0001e6b0


	//   ....[234]....
        /*0f84*/ 	.word	0x0001e720


	//   ....[235]....
        /*0f88*/ 	.word	0x0001e770


	//   ....[236]....
        /*0f8c*/ 	.word	0x0001e7c0


	//   ....[237]....
        /*0f90*/ 	.word	0x0001e810


	//   ....[238]....
        /*0f94*/ 	.word	0x0001e860


	//   ....[239]....
        /*0f98*/ 	.word	0x0001e8b0


	//   ....[240]....
        /*0f9c*/ 	.word	0x0001e920


	//   ....[241]....
        /*0fa0*/ 	.word	0x0001e970


	//   ....[242]....
        /*0fa4*/ 	.word	0x0001e9e0


	//   ....[243]....
        /*0fa8*/ 	.word	0x0001ea40


	//   ....[244]....
        /*0fac*/ 	.word	0x0001eab0


	//   ....[245]....
        /*0fb0*/ 	.word	0x0001ef20


	//   ....[246]....
        /*0fb4*/ 	.word	0x0001ef40


	//   ....[247]....
        /*0fb8*/ 	.word	0x0001ef60


	//   ....[248]....
        /*0fbc*/ 	.word	0x0001ef70


	//   ....[249]....
        /*0fc0*/ 	.word	0x0001f720


	//   ....[250]....
        /*0fc4*/ 	.word	0x0001f730


	//   ....[251]....
        /*0fc8*/ 	.word	0x0001f740


	//   ....[252]....
        /*0fcc*/ 	.word	0x0001f750


	//   ....[253]....
        /*0fd0*/ 	.word	0x00022a90


	//   ....[254]....
        /*0fd4*/ 	.word	0x00022ab0


	//   ....[255]....
        /*0fd8*/ 	.word	0x00022ad0


	//   ....[0]....
        /*0fdc*/ 	.word	0x00022ae0


	//   ....[1]....
        /*0fe0*/ 	.word	0x000230c0


	//   ....[2]....
        /*0fe4*/ 	.word	0x000230d0


	//   ....[3]....
        /*0fe8*/ 	.word	0x000230e0


	//   ....[4]....
        /*0fec*/ 	.word	0x000230f0


	//   ....[5]....
        /*0ff0*/ 	.word	0x00026560


	//   ....[6]....
        /*0ff4*/ 	.word	0x000265d0


	//   ....[7]....
        /*0ff8*/ 	.word	0x00026640


	//   ....[8]....
        /*0ffc*/ 	.word	0x000266a0


	//   ....[9]....
        /*1000*/ 	.word	0x00026710


	//   ....[10]....
        /*1004*/ 	.word	0x00026770


	//   ....[11]....
        /*1008*/ 	.word	0x000267d0


	//   ....[12]....
        /*100c*/ 	.word	0x00026830


	//   ....[13]....
        /*1010*/ 	.word	0x000268a0


	//   ....[14]....
        /*1014*/ 	.word	0x00026910


	//   ....[15]....
        /*1018*/ 	.word	0x00026980


	//   ....[16]....
        /*101c*/ 	.word	0x000269e0


	//   ....[17]....
        /*1020*/ 	.word	0x00026a50


	//   ....[18]....
        /*1024*/ 	.word	0x00026ab0


	//   ....[19]....
        /*1028*/ 	.word	0x00026b20


	//   ....[20]....
        /*102c*/ 	.word	0x00026b80


	//----- nvinfo : EIATTR_EXIT_INSTR_OFFSETS
	.align		4
.L_892:
        /*1030*/ 	.byte	0x04, 0x1c
        /*1032*/ 	.short	(.L_894 - .L_893)


	//   ....[0]....
.L_893:
        /*1034*/ 	.word	0x00001100


	//   ....[1]....
        /*1038*/ 	.word	0x0001bb50


	//----- nvinfo : EIATTR_MAX_THREADS
	.align		4
.L_894:
        /*103c*/ 	.byte	0x04, 0x05
        /*103e*/ 	.short	(.L_896 - .L_895)
.L_895:
        /*1040*/ 	.word	0x00000100
        /*1044*/ 	.word	0x00000001
        /*1048*/ 	.word	0x00000001


	//----- nvinfo : EIATTR_CRS_STACK_SIZE
	.align		4
.L_896:
        /*104c*/ 	.byte	0x04, 0x1e
        /*104e*/ 	.short	(.L_898 - .L_897)
.L_897:
        /*1050*/ 	.word	0x00000000
.L_898:


//--------------------- .nv.info._ZN7cutlass13device_kernelIN5flash19enable_sm80_to_sm89INS1_16FlashAttnFwdSm80INS1_25CollectiveMainloopFwdSm80ILi8ELi1ELb0EN4cute5tupleIJNS5_1CILi128EEENS7_ILi64EEENS7_ILi192EEEEEELi192ENS_10bfloat16_tEfNS_4arch4Sm80ELb1ELb0ELb0ELb0ELb1ELb0ELb1ELb1EEENS1_21CollectiveEpilogueFwdINS6_IJS8_SA_S9_EEENS6_IJNS7_ILi1EEESI_SI_EEESC_SE_Li256ELb0ELb1ELb1ELb0EEENS1_30DynamicPersistentTileSchedulerILi256ELi256ELb1ELb1ELb0EEEEEEEEEvNT_6ParamsE --------------------------
	.section	.nv.info._ZN7cutlass13device_kernelIN5flash19enable_sm80_to_sm89INS1_16FlashAttnFwdSm80INS1_25CollectiveMainloopFwdSm80ILi8ELi1ELb0EN4cute5tupleIJNS5_1CILi128EEENS7_ILi64EEENS7_ILi192EEEEEELi192ENS_10bfloat16_tEfNS_4arch4Sm80ELb1ELb0ELb0ELb0ELb1ELb0ELb1ELb1EEENS1_21CollectiveEpilogueFwdINS6_IJS8_SA_S9_EEENS6_IJNS7_ILi1EEESI_SI_EEESC_SE_Li256ELb0ELb1ELb1ELb0EEENS1_30DynamicPersistentTileSchedulerILi256ELi256ELb1ELb1ELb0EEEEEEEEEvNT_6ParamsE,"",@"SHT_CUDA_INFO"
	.sectionflags	@""
	.align	4


	//----- nvinfo : EIATTR_CUDA_API_VERSION
	.align		4
        /*0000*/ 	.byte	0x04, 0x37
        /*0002*/ 	.short	(.L_900 - .L_899)
.L_899:
        /*0004*/ 	.word	0x00000082


	//----- nvinfo : EIATTR_SW2861232_WAR
	.align		4
.L_900:
        /*0008*/ 	.byte	0x01, 0x35
	.zero		2


	//----- nvinfo : EIATTR_PARAM_CBANK
	.align		4
        /*000c*/ 	.byte	0x04, 0x0a
        /*000e*/ 	.short	(.L_902 - .L_901)
	.align		4
.L_901:
        /*0010*/ 	.word	index@(.nv.constant0._ZN7cutlass13device_kernelIN5flash19enable_sm80_to_sm89INS1_16FlashAttnFwdSm80INS1_25CollectiveMainloopFwdSm80ILi8ELi1ELb0EN4cute5tupleIJNS5_1CILi128EEENS7_ILi64EEENS7_ILi192EEEEEELi192ENS_10bfloat16_tEfNS_4arch4Sm80ELb1ELb0ELb0ELb0ELb1ELb0ELb1ELb1EEENS1_21CollectiveEpilogueFwdINS6_IJS8_SA_S9_EEENS6_IJNS7_ILi1EEESI_SI_EEESC_SE_Li256ELb0ELb1ELb1ELb0EEENS1_30DynamicPersistentTileSchedulerILi256ELi256ELb1ELb1ELb0EEEEEEEEEvNT_6ParamsE)
        /*0014*/ 	.short	0x0160
        /*0016*/ 	.short	0x0428


	//----- nvinfo : EIATTR_CBANK_PARAM_SIZE
	.align		4
.L_902:
        /*0018*/ 	.byte	0x03, 0x19
        /*001a*/ 	.short	0x0428


	//----- nvinfo : EIATTR_KPARAM_INFO
	.align		4
        /*001c*/ 	.byte	0x04, 0x17
        /*001e*/ 	.short	(.L_904 - .L_903)
.L_903:
        /*0020*/ 	.word	0x00000000
        /*0024*/ 	.short	0x0000
        /*0026*/ 	.short	0x0000
        /*0028*/ 	.byte	0x00, 0xf0, 0xa1, 0x10


	//----- nvinfo : EIATTR_MAXREG_COUNT
	.align		4
.L_904:
        /*002c*/ 	.byte	0x03, 0x1b
        /*002e*/ 	.short	0x00ff


	//----- nvinfo : EIATTR_NUM_BARRIERS
	.align		4
        /*0030*/ 	.byte	0x02, 0x4c
        /*0032*/ 	.byte	0x06
	.zero		1


	//----- nvinfo : EIATTR_ANNOTATIONS
	.align		4
        /*0034*/ 	.byte	0x04, 0x55
        /*0036*/ 	.short	(.L_906 - .L_905)


	//   ....[0]....
.L_905:
        /*0038*/ 	.word	0x00000001
        /*003c*/ 	.byte	0x70, 0x00, 0x00, 0x00, 0x01, 0x00, 0x00, 0x00, 0xd0, 0x04, 0x00, 0x00, 0x01, 0x00, 0x00, 0x00
        /*004c*/ 	.byte	0xa0, 0x05, 0x00, 0x00, 0x01, 0x00, 0x00, 0x00, 0xc0, 0x33, 0x00, 0x00, 0x01, 0x00, 0x00, 0x00
        /*005c*/ 	.byte	0xe0, 0xb5, 0x00, 0x00, 0x01, 0x00, 0x00, 0x00, 0x20, 0xb6, 0x00, 0x00, 0x01, 0x00, 0x00, 0x00
        /*006c*/ 	.byte	0x80, 0xcc, 0x00, 0x00


	//----- nvinfo : EIATTR_MERCURY_ISA_VERSION
	.align		4
.L_906:
        /*0070*/ 	.byte	0x03, 0x5f
        /*0072*/ 	.short	0x0000


	//----- nvinfo : EIATTR_INT_WARP_WIDE_INSTR_OFFSETS
	.align		4
        /*0074*/ 	.byte	0x04, 0x31
        /*0076*/ 	.short	(.L_908 - .L_907)


	//   ....[0]....
.L_907:
        /*0078*/ 	.word	0x0000b410


	//   ....[1]....
        /*007c*/ 	.word	0x0000b490


	//----- nvinfo : EIATTR_COOP_GROUP_MASK_REGIDS
	.align		4
.L_908:
        /*0080*/ 	.byte	0x04, 0x29
        /*0082*/ 	.short	(.L_910 - .L_909)


	//   ....[0]....
.L_909:
        /*0084*/ 	.word	0xffffffff


	//   ....[1]....
        /*0088*/ 	.word	0xffffffff


	//   ....[2]....
        /*008c*/ 	.word	0xffffffff


	//   ....[3]....
        /*0090*/ 	.word	0xffffffff


	//   ....[4]....
        /*0094*/ 	.word	0xffffffff


	//   ....[5]....
        /*0098*/ 	.word	0xffffffff


	//   ....[6]....
        /*009c*/ 	.word	0xffffffff


	//   ....[7]....
        /*00a0*/ 	.word	0xffffffff


	//   ....[8]....
        /*00a4*/ 	.word	0xffffffff


	//   ....[9]....
        /*00a8*/ 	.word	0xffffffff


	//   ....[10]....
        /*00ac*/ 	.word	0xffffffff


	//   ....[11]....
        /*00b0*/ 	.word	0xffffffff


	//   ....[12]....
        /*00b4*/ 	.word	0xffffffff


	//   ....[13]....
        /*00b8*/ 	.word	0xffffffff


	//   ....[14]....
        /*00bc*/ 	.word	0xffffffff


	//   ....[15]....
        /*00c0*/ 	.word	0xffffffff


	//   ....[16]....
        /*00c4*/ 	.word	0xffffffff


	//   ....[17]....
        /*00c8*/ 	.word	0xffffffff


	//   ....[18]....
        /*00cc*/ 	.word	0xffffffff


	//   ....[19]....
        /*00d0*/ 	.word	0xffffffff


	//   ....[20]....
        /*00d4*/ 	.word	0xffffffff


	//   ....[21]....
        /*00d8*/ 	.word	0xffffffff


	//   ....[22]....
        /*00dc*/ 	.word	0xffffffff


	//   ....[23]....
        /*00e0*/ 	.word	0xffffffff


	//   ....[24]....
        /*00e4*/ 	.word	0xffffffff


	//   ....[25]....
        /*00e8*/ 	.word	0xffffffff


	//   ....[26]....
        /*00ec*/ 	.word	0xffffffff


	//   ....[27]....
        /*00f0*/ 	.word	0xffffffff


	//   ....[28]....
        /*00f4*/ 	.word	0xffffffff


	//   ....[29]....
        /*00f8*/ 	.word	0xffffffff


	//   ....[30]....
        /*00fc*/ 	.word	0xffffffff


	//   ....[31]....
        /*0100*/ 	.word	0xffffffff


	//   ....[32]....
        /*0104*/ 	.word	0xffffffff


	//   ....[33]....
        /*0108*/ 	.word	0xffffffff


	//   ....[34]....
        /*010c*/ 	.word	0xffffffff


	//   ....[35]....
        /*0110*/ 	.word	0xffffffff


	//   ....[36]....
        /*0114*/ 	.word	0xffffffff


	//   ....[37]....
        /*0118*/ 	.word	0xffffffff


	//   ....[38]....
        /*011c*/ 	.word	0xffffffff


	//   ....[39]....
        /*0120*/ 	.word	0xffffffff


	//   ....[40]....
        /*0124*/ 	.word	0xffffffff


	//   ....[41]....
        /*0128*/ 	.word	0xffffffff


	//   ....[42]....
        /*012c*/ 	.word	0xffffffff


	//   ....[43]....
        /*0130*/ 	.word	0xffffffff


	//   ....[44]....
        /*0134*/ 	.word	0xffffffff


	//   ....[45]....
        /*0138*/ 	.word	0xffffffff


	//   ....[46]....
        /*013c*/ 	.word	0xffffffff


	//   ....[47]....
        /*0140*/ 	.word	0xffffffff


	//   ....[48]....
        /*0144*/ 	.word	0xffffffff


	//   ....[49]....
        /*0148*/ 	.word	0xffffffff


	//   ....[50]....
        /*014c*/ 	.word	0xffffffff


	//   ....[51]....
        /*0150*/ 	.word	0xffffffff


	//   ....[52]....
        /*0154*/ 	.word	0xffffffff


	//   ....[53]....
        /*0158*/ 	.word	0xffffffff


	//   ....[54]....
        /*015c*/ 	.word	0xffffffff


	//   ....[55]....
        /*0160*/ 	.word	0xffffffff


	//   ....[56]....
        /*0164*/ 	.word	0xffffffff


	//   ....[57]....
        /*0168*/ 	.word	0xffffffff


	//   ....[58]....
        /*016c*/ 	.word	0xffffffff


	//   ....[59]....
        /*0170*/ 	.word	0xffffffff


	//   ....[60]....
        /*0174*/ 	.word	0xffffffff


	//   ....[61]....
        /*0178*/ 	.word	0xffffffff


	//   ....[62]....
        /*017c*/ 	.word	0xffffffff


	//   ....[63]....
        /*0180*/ 	.word	0xffffffff


	//   ....[64]....
        /*0184*/ 	.word	0xffffffff


	//   ....[65]....
        /*0188*/ 	.word	0xffffffff


	//   ....[66]....
        /*018c*/ 	.word	0xffffffff


	//   ....[67]....
        /*0190*/ 	.word	0xffffffff


	//   ....[68]....
        /*0194*/ 	.word	0xffffffff


	//   ....[69]....
        /*0198*/ 	.word	0xffffffff


	//   ....[70]....
        /*019c*/ 	.word	0xffffffff


	//   ....[71]....
        /*01a0*/ 	.word	0xffffffff


	//   ....[72]....
        /*01a4*/ 	.word	0xffffffff


	//   ....[73]....
        /*01a8*/ 	.word	0xffffffff


	//   ....[74]....
        /*01ac*/ 	.word	0xffffffff


	//   ....[75]....
        /*01b0*/ 	.word	0xffffffff


	//   ....[76]....
        /*01b4*/ 	.word	0xffffffff


	//   ....[77]....
        /*01b8*/ 	.word	0xffffffff


	//   ....[78]....
        /*01bc*/ 	.word	0xffffffff


	//   ....[79]....
        /*01c0*/ 	.word	0xffffffff


	//   ....[80]....
        /*01c4*/ 	.word	0xffffffff


	//   ....[81]....
        /*01c8*/ 	.word	0xffffffff


	//   ....[82]....
        /*01cc*/ 	.word	0xffffffff


	//   ....[83]....
        /*01d0*/ 	.word	0xffffffff


	//   ....[84]....
        /*01d4*/ 	.word	0xffffffff


	//   ....[85]....
        /*01d8*/ 	.word	0xffffffff


	//   ....[86]....
        /*01dc*/ 	.word	0xffffffff


	//   ....[87]....
        /*01e0*/ 	.word	0xffffffff


	//   ....[88]....
        /*01e4*/ 	.word	0xffffffff


	//   ....[89]....
        /*01e8*/ 	.word	0xffffffff


	//   ....[90]....
        /*01ec*/ 	.word	0xffffffff


	//   ....[91]....
        /*01f0*/ 	.word	0xffffffff


	//   ....[92]....
        /*01f4*/ 	.word	0xffffffff


	//   ....[93]....
        /*01f8*/ 	.word	0xffffffff


	//   ....[94]....
        /*01fc*/ 	.word	0xffffffff


	//   ....[95]....
        /*0200*/ 	.word	0xffffffff


	//   ....[96]....
        /*0204*/ 	.word	0xffffffff


	//   ....[97]....
        /*0208*/ 	.word	0xffffffff


	//   ....[98]....
        /*020c*/ 	.word	0xffffffff


	//   ....[99]....
        /*0210*/ 	.word	0xffffffff


	//   ....[100]....
        /*0214*/ 	.word	0xffffffff


	//   ....[101]....
        /*0218*/ 	.word	0xffffffff


	//   ....[102]....
        /*021c*/ 	.word	0xffffffff


	//   ....[103]....
        /*0220*/ 	.word	0xffffffff


	//   ....[104]....
        /*0224*/ 	.word	0xffffffff


	//   ....[105]....
        /*0228*/ 	.word	0xffffffff


	//   ....[106]....
        /*022c*/ 	.word	0xffffffff


	//   ....[107]....
        /*0230*/ 	.word	0xffffffff


	//   ....[108]....
        /*0234*/ 	.word	0xffffffff


	//   ....[109]....
        /*0238*/ 	.word	0xffffffff


	//   ....[110]....
        /*023c*/ 	.word	0xffffffff


	//   ....[111]....
        /*0240*/ 	.word	0xffffffff


	//   ....[112]....
        /*0244*/ 	.word	0xffffffff


	//----- nvinfo : EIATTR_COOP_GROUP_INSTR_OFFSETS
	.align		4
.L_910:
        /*0248*/ 	.byte	0x04, 0x28
        /*024a*/ 	.short	(.L_912 - .L_911)


	//   ....[0]....
.L_911:
        /*024c*/ 	.word	0x00000050


	//   ....[1]....
        /*0250*/ 	.word	0x000015b0


	//   ....[2]....
        /*0254*/ 	.word	0x000015d0


	//   ....[3]....
        /*0258*/ 	.word	0x00001750


	//   ....[4]....
        /*025c*/ 	.word	0x00001760


	//   ....[5]....
        /*0260*/ 	.word	0x000018c0


	//   ....[6]....
        /*0264*/ 	.word	0x000018e0


	//   ....[7]....
        /*0268*/ 	.word	0x00001a40


	//   ....[8]....
        /*026c*/ 	.word	0x00001a50


	//   ....[9]....
        /*0270*/ 	.word	0x00001f30


	//   ....[10]....
        /*0274*/ 	.word	0x00001f40


	//   ....[11]....
        /*0278*/ 	.word	0x00001f50


	//   ....[12]....
        /*027c*/ 	.word	0x00001f60


	//   ....[13]....
        /*0280*/ 	.word	0x00002230


	//   ....[14]....
        /*0284*/ 	.word	0x00002240


	//   ....[15]....
        /*0288*/ 	.word	0x00002250


	//   ....[16]....
        /*028c*/ 	.word	0x000022d0


	//   ....[17]....
        /*0290*/ 	.word	0x00003100


	//   ....[18]....
        /*0294*/ 	.word	0x00003120


	//   ....[19]....
        /*0298*/ 	.word	0x00003220


	//   ....[20]....
        /*029c*/ 	.word	0x00003240


	//   ....[21]....
        /*02a0*/ 	.word	0x00003490


	//   ....[22]....
        /*02a4*/ 	.word	0x000036d0


	//   ....[23]....
        /*02a8*/ 	.word	0x00003ad0


	//   ....[24]....
        /*02ac*/ 	.word	0x00003af0


	//   ....[25]....
        /*02b0*/ 	.word	0x00003b10


	//   ....[26]....
        /*02b4*/ 	.word	0x00003b30


	//   ....[27]....
        /*02b8*/ 	.word	0x00004f20


	//   ....[28]....
        /*02bc*/ 	.word	0x00004f40


	//   ....[29]....
        /*02c0*/ 	.word	0x00005010


	//   ....[30]....
        /*02c4*/ 	.word	0x00005050


	//   ....[31]....
        /*02c8*/ 	.word	0x00005dd0


	//   ....[32]....
        /*02cc*/ 	.word	0x00005df0


	//   ....[33]....
        /*02d0*/ 	.word	0x00005ec0


	//   ....[34]....
        /*02d4*/ 	.word	0x00005f00


	//   ....[35]....
        /*02d8*/ 	.word	0x00006140


	//   ....[36]....
        /*02dc*/ 	.word	0x00006380


	//   ....[37]....
        /*02e0*/ 	.word	0x00006780


	//   ....[38]....
        /*02e4*/ 	.word	0x000067a0


	//   ....[39]....
        /*02e8*/ 	.word	0x000067c0


	//   ....[40]....
        /*02ec*/ 	.word	0x000067e0


	//   ....[41]....
        /*02f0*/ 	.word	0x000081e0


	//   ....[42]....
        /*02f4*/ 	.word	0x000081f0


	//   ....[43]....
        /*02f8*/ 	.word	0x00008230


	//   ....[44]....
        /*02fc*/ 	.word	0x00008250


	//   ....[45]....
        /*0300*/ 	.word	0x00009010


	//   ....[46]....
        /*0304*/ 	.word	0x00009030


	//   ....[47]....
        /*0308*/ 	.word	0x00009100


	//   ....[48]....
        /*030c*/ 	.word	0x00009120


	//   ....[49]....
        /*0310*/ 	.word	0x00009460


	//   ....[50]....
        /*0314*/ 	.word	0x00009470


	//   ....[51]....
        /*0318*/ 	.word	0x000094a0


	//   ....[52]....
        /*031c*/ 	.word	0x000094b0


	//   ....[53]....
        /*0320*/ 	.word	0x0000abf0


	//   ....[54]....
        /*0324*/ 	.word	0x0000ac20


	//   ....[55]....
        /*0328*/ 	.word	0x0000ac30


	//   ....[56]....
        /*032c*/ 	.word	0x0000ac60


	//   ....[57]....
        /*0330*/ 	.word	0x0000b5d0


	//   ....[58]....
        /*0334*/ 	.word	0x0000bbd0


	//   ....[59]....
        /*0338*/ 	.word	0x0000bc00


	//   ....[60]....
        /*033c*/ 	.word	0x0000bc20


	//   ....[61]....
        /*0340*/ 	.word	0x0000bc40


	//   ....[62]....
        /*0344*/ 	.word	0x0000bd30


	//   ....[63]....
        /*0348*/ 	.word	0x0000bd50


	//   ....[64]....
        /*034c*/ 	.word	0x0000c3b0


	//   ....[65]....
        /*0350*/ 	.word	0x0000c3c0


	//   ....[66]....
        /*0354*/ 	.word	0x0000cd00


	//   ....[67]....
        /*0358*/ 	.word	0x0000cde0


	//   ....[68]....
        /*035c*/ 	.word	0x0000ce50


	//   ....[69]....
        /*0360*/ 	.word	0x0000ceb0


	//   ....[70]....
        /*0364*/ 	.word	0x0000cf10


	//   ....[71]....
        /*0368*/ 	.word	0x0000cf70


	//   ....[72]....
        /*036c*/ 	.word	0x0000cfe0


	//   ....[73]....
        /*0370*/ 	.word	0x0000d040


	//   ....[74]....
        /*0374*/ 	.word	0x0000d0a0


	//   ....[75]....
        /*0378*/ 	.word	0x0000d100


	//   ....[76]....
        /*037c*/ 	.word	0x0000d170


	//   ....[77]....
        /*0380*/ 	.word	0x0000d2e0


	//   ....[78]....
        /*0384*/ 	.word	0x0000d340


	//   ....[79]....
        /*0388*/ 	.word	0x0000d3a0


	//   ....[80]....
        /*038c*/ 	.word	0x0000d400


	//   ....[81]....
        /*0390*/ 	.word	0x0000d840


	//   ....[82]....
        /*0394*/ 	.word	0x0000d890


	//   ....[83]....
        /*0398*/ 	.word	0x0000d8e0


	//   ....[84]....
        /*039c*/ 	.word	0x0000d930


	//   ....[85]....
        /*03a0*/ 	.word	0x0000d9a0


	//   ....[86]....
        /*03a4*/ 	.word	0x0000da10


	//   ....[87]....
        /*03a8*/ 	.word	0x0000db80


	//   ....[88]....
        /*03ac*/ 	.word	0x0000dbe0


	//   ....[89]....
        /*03b0*/ 	.word	0x0000dc40


	//   ....[90]....
        /*03b4*/ 	.word	0x0000dcb0


	//   ....[91]....
        /*03b8*/ 	.word	0x0000de20


	//   ....[92]....
        /*03bc*/ 	.word	0x0000de80


	//   ....[93]....
        /*03c0*/ 	.word	0x0000dee0


	//   ....[94]....
        /*03c4*/ 	.word	0x0000df40


	//   ....[95]....
        /*03c8*/ 	.word	0x0000e380


	//   ....[96]....
        /*03cc*/ 	.word	0x0000e3c0


	//   ....[97]....
        /*03d0*/ 	.word	0x0000e410


	//   ....[98]....
        /*03d4*/ 	.word	0x0000e450


	//   ....[99]....
        /*03d8*/ 	.word	0x0000e4b0


	//   ....[100]....
        /*03dc*/ 	.word	0x0000e510


	//   ....[101]....
        /*03e0*/ 	.word	0x0000e580


	//   ....[102]....
        /*03e4*/ 	.word	0x0000e6c0


	//   ....[103]....
        /*03e8*/ 	.word	0x0000e720


	//   ....[104]....
        /*03ec*/ 	.word	0x0000e760


	//   ....[105]....
        /*03f0*/ 	.word	0x0000e7a0


	//   ....[106]....
        /*03f4*/ 	.word	0x0000e7f0


	//   ....[107]....
        /*03f8*/ 	.word	0x0000e830


	//   ....[108]....
        /*03fc*/ 	.word	0x0000e880


	//   ....[109]....
        /*0400*/ 	.word	0x0000e8e0


	//   ....[110]....
        /*0404*/ 	.word	0x0000e930


	//   ....[111]....
        /*0408*/ 	.word	0x0000e980


	//   ....[112]....
        /*040c*/ 	.word	0x0000e9f0


	//----- nvinfo : EIATTR_EXIT_INSTR_OFFSETS
	.align		4
.L_912:
        /*0410*/ 	.byte	0x04, 0x1c
        /*0412*/ 	.short	(.L_914 - .L_913)


	//   ....[0]....
.L_913:
        /*0414*/ 	.word	0x000000a0


	//   ....[1]....
        /*0418*/ 	.word	0x0000cd90


	//----- nvinfo : EIATTR_MAX_THREADS
	.align		4
.L_914:
        /*041c*/ 	.byte	0x04, 0x05
        /*041e*/ 	.short	(.L_916 - .L_915)
.L_915:
        /*0420*/ 	.word	0x00000100
        /*0424*/ 	.word	0x00000001
        /*0428*/ 	.word	0x00000001


	//----- nvinfo : EIATTR_CRS_STACK_SIZE
	.align		4
.L_916:
        /*042c*/ 	.byte	0x04, 0x1e
        /*042e*/ 	.short	(.L_918 - .L_917)
.L_917:
        /*0430*/ 	.word	0x00000000
.L_918:


//--------------------- .nv.info._ZN7cutlass13device_kernelIN5flash19enable_sm80_to_sm89INS1_16FlashAttnFwdSm80INS1_25CollectiveMainloopFwdSm80ILi8ELi1ELb0EN4cute5tupleIJNS5_1CILi128EEENS7_ILi64EEENS7_ILi192EEEEEELi192ENS_10bfloat16_tEfNS_4arch4Sm80ELb1ELb0ELb0ELb1ELb1ELb0ELb1ELb1EEENS1_21CollectiveEpilogueFwdINS6_IJS8_SA_S9_EEENS6_IJNS7_ILi1EEESI_SI_EEESC_SE_Li256ELb1ELb1ELb1ELb0EEENS1_36VarlenDynamicPersistentTileSchedulerILi128ELi64ELi256ELi256ELb1ELb1ELb0ELb1ELb1ELb1EEEEEEEEEvNT_6ParamsE --------------------------
	.section	.nv.info._ZN7cutlass13device_kernelIN5flash19enable_sm80_to_sm89INS1_16FlashAttnFwdSm80INS1_25CollectiveMainloopFwdSm80ILi8ELi1ELb0EN4cute5tupleIJNS5_1CILi128EEENS7_ILi64EEENS7_ILi192EEEEEELi192ENS_10bfloat16_tEfNS_4arch4Sm80ELb1ELb0ELb0ELb1ELb1ELb0ELb1ELb1EEENS1_21CollectiveEpilogueFwdINS6_IJS8_SA_S9_EEENS6_IJNS7_ILi1EEESI_SI_EEESC_SE_Li256ELb1ELb1ELb1ELb0EEENS1_36VarlenDynamicPersistentTileSchedulerILi128ELi64ELi256ELi256ELb1ELb1ELb0ELb1ELb1ELb1EEEEEEEEEvNT_6ParamsE,"",@"SHT_CUDA_INFO"
	.sectionflags	@""
	.align	4


	//----- nvinfo : EIATTR_CUDA_API_VERSION
	.align		4
        /*0000*/ 	.byte	0x04, 0x37
        /*0002*/ 	.short	(.L_920 - .L_919)
.L_919:
        /*0004*/ 	.word	0x00000082


	//----- nvinfo : EIATTR_SW2861232_WAR
	.align		4
.L_920:
        /*0008*/ 	.byte	0x01, 0x35
	.zero		2


	//----- nvinfo : EIATTR_PARAM_CBANK
	.align		4
        /*000c*/ 	.byte	0x04, 0x0a
        /*000e*/ 	.short	(.L_922 - .L_921)
	.align		4
.L_921:
        /*0010*/ 	.word	index@(.nv.constant0._ZN7cutlass13device_kernelIN5flash19enable_sm80_to_sm89INS1_16FlashAttnFwdSm80INS1_25CollectiveMainloopFwdSm80ILi8ELi1ELb0EN4cute5tupleIJNS5_1CILi128EEENS7_ILi64EEENS7_ILi192EEEEEELi192ENS_10bfloat16_tEfNS_4arch4Sm80ELb1ELb0ELb0ELb1ELb1ELb0ELb1ELb1EEENS1_21CollectiveEpilogueFwdINS6_IJS8_SA_S9_EEENS6_IJNS7_ILi1EEESI_SI_EEESC_SE_Li256ELb1ELb1ELb1ELb0EEENS1_36VarlenDynamicPersistentTileSchedulerILi128ELi64ELi256ELi256ELb1ELb1ELb0ELb1ELb1ELb1EEEEEEEEEvNT_6ParamsE)
        /*0014*/ 	.short	0x0160
        /*0016*/ 	.short	0x0438


	//----- nvinfo : EIATTR_CBANK_PARAM_SIZE
	.align		4
.L_922:
        /*0018*/ 	.byte	0x03, 0x19
        /*001a*/ 	.short	0x0438


	//----- nvinfo : EIATTR_KPARAM_INFO
	.align		4
        /*001c*/ 	.byte	0x04, 0x17
        /*001e*/ 	.short	(.L_924 - .L_923)
.L_923:
        /*0020*/ 	.word	0x00000000
        /*0024*/ 	.short	0x0000
        /*0026*/ 	.short	0x0000
        /*0028*/ 	.byte	0x00, 0xf0, 0xe1, 0x10


	//----- nvinfo : EIATTR_MAXREG_COUNT
	.align		4
.L_924:
        /*002c*/ 	.byte	0x03, 0x1b
        /*002e*/ 	.short	0x00ff


	//----- nvinfo : EIATTR_NUM_BARRIERS
	.align		4
        /*0030*/ 	.byte	0x02, 0x4c
        /*0032*/ 	.byte	0x06
	.zero		1


	//----- nvinfo : EIATTR_ANNOTATIONS
	.align		4
        /*0034*/ 	.byte	0x04, 0x55
        /*0036*/ 	.short	(.L_926 - .L_925)


	//   ....[0]....
.L_925:
        /*0038*/ 	.word	0x00000001
        /*003c*/ 	.byte	0x70, 0x00, 0x00, 0x00, 0x01, 0x00, 0x00, 0x00, 0x90, 0x14, 0x00, 0x00, 0x01, 0x00, 0x00, 0x00
        /*004c*/ 	.byte	0x80, 0x18, 0x00, 0x00, 0x01, 0x00, 0x00, 0x00, 0xb0, 0x18, 0x00, 0x00, 0x01, 0x00, 0x00, 0x00
        /*005c*/ 	.byte	0xf0, 0x18, 0x00, 0x00, 0x01, 0x00, 0x00, 0x00, 0x80, 0xc5, 0x00, 0x00, 0x01, 0x00, 0x00, 0x00
        /*006c*/ 	.byte	0x90, 0xc5, 0x00, 0x00, 0x01, 0x00, 0x00, 0x00, 0xa0, 0xc5, 0x00, 0x00, 0x01, 0x00, 0x00, 0x00
        /*007c*/ 	.byte	0x10, 0xcd, 0x00, 0x00, 0x01, 0x00, 0x00, 0x00, 0x10, 0xf8, 0x00, 0x00


	//----- nvinfo : EIATTR_MERCURY_ISA_VERSION
	.align		4
.L_926:
        /*0088*/ 	.byte	0x03, 0x5f
        /*008a*/ 	.short	0x0000


	//----- nvinfo : EIATTR_INT_WARP_WIDE_INSTR_OFFSETS
	.align		4
        /*008c*/ 	.byte	0x04, 0x31
        /*008e*/ 	.short	(.L_928 - .L_927)


	//   ....[0]....
.L_927:
        /*0090*/ 	.word	0x0000c460


	//   ....[1]....
        /*0094*/ 	.word	0x0000c4e0


	//----- nvinfo : EIATTR_COOP_GROUP_MASK_REGIDS
	.align		4
.L_928:
        /*0098*/ 	.byte	0x04, 0x29
        /*009a*/ 	.short	(.L_930 - .L_929)


	//   ....[0]....
.L_929:
        /*009c*/ 	.word	0xffffffff


	//   ....[1]....
        /*00a0*/ 	.word	0xffffffff


	//   ....[2]....
        /*00a4*/ 	.word	0xffffffff


	//   ....[3]....
        /*00a8*/ 	.word	0xffffffff


	//   ....[4]....
        /*00ac*/ 	.word	0xffffffff


	//   ....[5]....
        /*00b0*/ 	.word	0xffffffff


	//   ....[6]....
        /*00b4*/ 	.word	0xffffffff


	//   ....[7]....
        /*00b8*/ 	.word	0xffffffff


	//   ....[8]....
        /*00bc*/ 	.word	0xffffffff


	//   ....[9]....
        /*00c0*/ 	.word	0xffffffff


	//   ....[10]....
        /*00c4*/ 	.word	0xffffffff


	//   ....[11]....
        /*00c8*/ 	.word	0xffffffff


	//   ....[12]....
        /*00cc*/ 	.word	0xffffffff


	//   ....[13]....
        /*00d0*/ 	.word	0xffffffff


	//   ....[14]....
        /*00d4*/ 	.word	0xffffffff


	//   ....[15]....
        /*00d8*/ 	.word	0xffffffff


	//   ....[16]....
        /*00dc*/ 	.word	0xffffffff


	//   ....[17]....
        /*00e0*/ 	.word	0xffffffff


	//   ....[18]....
        /*00e4*/ 	.word	0xffffffff


	//   ....[19]....
        /*00e8*/ 	.word	0xffffffff


	//   ....[20]....
        /*00ec*/ 	.word	0xffffffff


	//   ....[21]....
        /*00f0*/ 	.word	0xffffffff


	//   ....[22]....
        /*00f4*/ 	.word	0xffffffff


	//   ....[23]....
        /*00f8*/ 	.word	0xffffffff


	//   ....[24]....
        /*00fc*/ 	.word	0xffffffff


	//   ....[25]....
        /*0100*/ 	.word	0xffffffff


	//   ....[26]....
        /*0104*/ 	.word	0xffffffff


	//   ....[27]....
        /*0108*/ 	.word	0xffffffff


	//   ....[28]....
        /*010c*/ 	.word	0xffffffff


	//   ....[29]....
        /*0110*/ 	.word	0xffffffff


	//   ....[30]....
        /*0114*/ 	.word	0xffffffff


	//   ....[31]....
        /*0118*/ 	.word	0xffffffff


	//   ....[32]....
        /*011c*/ 	.word	0xffffffff


	//   ....[33]....
        /*0120*/ 	.word	0xffffffff


	//   ....[34]....
        /*0124*/ 	.word	0xffffffff


	//   ....[35]....
        /*0128*/ 	.word	0xffffffff


	//   ....[36]....
        /*012c*/ 	.word	0xffffffff


	//   ....[37]....
        /*0130*/ 	.word	0xffffffff


	//   ....[38]....
        /*0134*/ 	.word	0xffffffff


	//   ....[39]....
        /*0138*/ 	.word	0xffffffff


	//   ....[40]....
        /*013c*/ 	.word	0xffffffff


	//   ....[41]....
        /*0140*/ 	.word	0xffffffff


	//   ....[42]....
        /*0144*/ 	.word	0xffffffff


	//   ....[43]....
        /*0148*/ 	.word	0xffffffff


	//   ....[44]....
        /*014c*/ 	.word	0xffffffff


	//   ....[45]....
        /*0150*/ 	.word	0xffffffff


	//   ....[46]....
        /*0154*/ 	.word	0xffffffff


	//   ....[47]....
        /*0158*/ 	.word	0xffffffff


	//   ....[48]....
        /*015c*/ 	.word	0xffffffff


	//   ....[49]....
        /*0160*/ 	.word	0xffffffff


	//   ....[50]....
        /*0164*/ 	.word	0xffffffff


	//   ....[51]....
        /*0168*/ 	.word	0xffffffff


	//   ....[52]....
        /*016c*/ 	.word	0xffffffff


	//   ....[53]....
        /*0170*/ 	.word	0xffffffff


	//   ....[54]....
        /*0174*/ 	.word	0xffffffff


	//   ....[55]....
        /*0178*/ 	.word	0xffffffff


	//   ....[56]....
        /*017c*/ 	.word	0xffffffff


	//   ....[57]....
        /*0180*/ 	.word	0xffffffff


	//   ....[58]....
        /*0184*/ 	.word	0xffffffff


	//   ....[59]....
        /*0188*/ 	.word	0xffffffff


	//   ....[60]....
        /*018c*/ 	.word	0xffffffff


	//   ....[61]....
        /*0190*/ 	.word	0xffffffff


	//   ....[62]....
        /*0194*/ 	.word	0xffffffff


	//   ....[63]....
        /*0198*/ 	.word	0xffffffff


	//   ....[64]....
        /*019c*/ 	.word	0xffffffff


	//   ....[65]....
        /*01a0*/ 	.word	0xffffffff


	//   ....[66]....
        /*01a4*/ 	.word	0xffffffff


	//   ....[67]....
        /*01a8*/ 	.word	0xffffffff


	//   ....[68]....
        /*01ac*/ 	.word	0xffffffff


	//   ....[69]....
        /*01b0*/ 	.word	0xffffffff


	//   ....[70]....
        /*01b4*/ 	.word	0xffffffff


	//   ....[71]....
        /*01b8*/ 	.word	0xffffffff


	//   ....[72]....
        /*01bc*/ 	.word	0xffffffff


	//   ....[73]....
        /*01c0*/ 	.word	0xffffffff


	//   ....[74]....
        /*01c4*/ 	.word	0xffffffff


	//   ....[75]....
        /*01c8*/ 	.word	0xffffffff


	//   ....[76]....
        /*01cc*/ 	.word	0xffffffff


	//   ....[77]....
        /*01d0*/ 	.word	0xffffffff


	//   ....[78]....
        /*01d4*/ 	.word	0xffffffff


	//   ....[79]....
        /*01d8*/ 	.word	0xffffffff


	//   ....[80]....
        /*01dc*/ 	.word	0xffffffff


	//   ....[81]....
        /*01e0*/ 	.word	0xffffffff


	//   ....[82]....
        /*01e4*/ 	.word	0xffffffff


	//   ....[83]....
        /*01e8*/ 	.word	0xffffffff


	//   ....[84]....
        /*01ec*/ 	.word	0xffffffff


	//   ....[85]....
        /*01f0*/ 	.word	0xffffffff


	//   ....[86]....
        /*01f4*/ 	.word	0xffffffff


	//   ....[87]....
        /*01f8*/ 	.word	0xffffffff


	//   ....[88]....
        /*01fc*/ 	.word	0xffffffff


	//   ....[89]....
        /*0200*/ 	.word	0xffffffff


	//   ....[90]....
        /*0204*/ 	.word	0xffffffff


	//   ....[91]....
        /*0208*/ 	.word	0xffffffff


	//   ....[92]....
        /*020c*/ 	.word	0xffffffff


	//   ....[93]....
        /*0210*/ 	.word	0xffffffff


	//   ....[94]....
        /*0214*/ 	.word	0xffffffff


	//   ....[95]....
        /*0218*/ 	.word	0xffffffff


	//   ....[96]....
        /*021c*/ 	.word	0xffffffff


	//   ....[97]....
        /*0220*/ 	.word	0xffffffff


	//   ....[98]....
        /*0224*/ 	.word	0xffffffff


	//   ....[99]....
        /*0228*/ 	.word	0xffffffff


	//   ....[100]....
        /*022c*/ 	.word	0xffffffff


	//   ....[101]....
        /*0230*/ 	.word	0xffffffff


	//   ....[102]....
        /*0234*/ 	.word	0xffffffff


	//   ....[103]....
        /*0238*/ 	.word	0xffffffff


	//   ....[104]....
        /*023c*/ 	.word	0xffffffff


	//   ....[105]....
        /*0240*/ 	.word	0xffffffff


	//   ....[106]....
        /*0244*/ 	.word	0xffffffff


	//   ....[107]....
        /*0248*/ 	.word	0xffffffff


	//   ....[108]....
        /*024c*/ 	.word	0xffffffff


	//   ....[109]....
        /*0250*/ 	.word	0xffffffff


	//   ....[110]....
        /*0254*/ 	.word	0xffffffff


	//   ....[111]....
        /*0258*/ 	.word	0xffffffff


	//   ....[112]....
        /*025c*/ 	.word	0xffffffff


	//   ....[113]....
        /*0260*/ 	.word	0xffffffff


	//   ....[114]....
        /*0264*/ 	.word	0xffffffff


	//   ....[115]....
        /*0268*/ 	.word	0xffffffff


	//   ....[116]....
        /*026c*/ 	.word	0xffffffff


	//   ....[117]....
        /*0270*/ 	.word	0xffffffff


	//   ....[118]....
        /*0274*/ 	.word	0xffffffff


	//   ....[119]....
        /*0278*/ 	.word	0xffffffff


	//   ....[120]....
        /*027c*/ 	.word	0xffffffff


	//   ....[121]....
        /*0280*/ 	.word	0xffffffff


	//   ....[122]....
        /*0284*/ 	.word	0xffffffff


	//   ....[123]....
        /*0288*/ 	.word	0xffffffff


	//   ....[124]....
        /*028c*/ 	.word	0xffffffff


	//   ....[125]....
        /*0290*/ 	.word	0xffffffff


	//   ....[126]....
        /*0294*/ 	.word	0xffffffff


	//   ....[127]....
        /*0298*/ 	.word	0xffffffff


	//   ....[128]....
        /*029c*/ 	.word	0xffffffff


	//   ....[129]....
        /*02a0*/ 	.word	0xffffffff


	//   ....[130]....
        /*02a4*/ 	.word	0xffffffff


	//   ....[131]....
        /*02a8*/ 	.word	0xffffffff


	//   ....[132]....
        /*02ac*/ 	.word	0xffffffff


	//   ....[133]....
        /*02b0*/ 	.word	0xffffffff


	//   ....[134]....
        /*02b4*/ 	.word	0xffffffff


	//   ....[135]....
        /*02b8*/ 	.word	0xffffffff


	//   ....[136]....
        /*02bc*/ 	.word	0xffffffff


	//   ....[137]....
        /*02c0*/ 	.word	0xffffffff


	//   ....[138]....
        /*02c4*/ 	.word	0xffffffff


	//   ....[139]....
        /*02c8*/ 	.word	0xffffffff


	//   ....[140]....
        /*02cc*/ 	.word	0xffffffff


	//   ....[141]....
        /*02d0*/ 	.word	0xffffffff


	//   ....[142]....
        /*02d4*/ 	.word	0xffffffff


	//   ....[143]....
        /*02d8*/ 	.word	0xffffffff


	//   ....[144]....
        /*02dc*/ 	.word	0xffffffff


	//   ....[145]....
        /*02e0*/ 	.word	0xffffffff


	//   ....[146]....
        /*02e4*/ 	.word	0xffffffff


	//   ....[147]....
        /*02e8*/ 	.word	0xffffffff


	//   ....[148]....
        /*02ec*/ 	.word	0xffffffff


	//   ....[149]....
        /*02f0*/ 	.word	0xffffffff


	//   ....[150]....
        /*02f4*/ 	.word	0xffffffff


	//   ....[151]....
        /*02f8*/ 	.word	0xffffffff


	//   ....[152]....
        /*02fc*/ 	.word	0xffffffff


	//   ....[153]....
        /*0300*/ 	.word	0xffffffff


	//   ....[154]....
        /*0304*/ 	.word	0xffffffff


	//   ....[155]....
        /*0308*/ 	.word	0xffffffff


	//   ....[156]....
        /*030c*/ 	.word	0xffffffff


	//   ....[157]....
        /*0310*/ 	.word	0xffffffff


	//   ....[158]....
        /*0314*/ 	.word	0xffffffff


	//   ....[159]....
        /*0318*/ 	.word	0xffffffff


	//   ....[160]....
        /*031c*/ 	.word	0xffffffff


	//   ....[161]....
        /*0320*/ 	.word	0xffffffff


	//   ....[162]....
        /*0324*/ 	.word	0xffffffff


	//   ....[163]....
        /*0328*/ 	.word	0xffffffff


	//   ....[164]....
        /*032c*/ 	.word	0xffffffff


	//   ....[165]....
        /*0330*/ 	.word	0xffffffff


	//   ....[166]....
        /*0334*/ 	.word	0xffffffff


	//   ....[167]....
        /*0338*/ 	.word	0xffffffff


	//   ....[168]....
        /*033c*/ 	.word	0xffffffff


	//   ....[169]....
        /*0340*/ 	.word	0xffffffff


	//   ....[170]....
        /*0344*/ 	.word	0xffffffff


	//   ....[171]....
        /*0348*/ 	.word	0xffffffff


	//   ....[172]....
        /*034c*/ 	.word	0xffffffff


	//   ....[173]....
        /*0350*/ 	.word	0xffffffff


	//   ....[174]....
        /*0354*/ 	.word	0xffffffff


	//   ....[175]....
        /*0358*/ 	.word	0xffffffff


	//   ....[176]....
        /*035c*/ 	.word	0xffffffff


	//   ....[177]....
        /*0360*/ 	.word	0xffffffff


	//   ....[178]....
        /*0364*/ 	.word	0xffffffff


	//   ....[179]....
        /*0368*/ 	.word	0xffffffff


	//   ....[180]....
        /*036c*/ 	.word	0xffffffff


	//   ....[181]....
        /*0370*/ 	.word	0xffffffff


	//   ....[182]....
        /*0374*/ 	.word	0xffffffff


	//   ....[183]....
        /*0378*/ 	.word	0xffffffff


	//   ....[184]....
        /*037c*/ 	.word	0xffffffff


	//   ....[185]....
        /*0380*/ 	.word	0xffffffff


	//   ....[186]....
        /*0384*/ 	.word	0xffffffff


	//   ....[187]....
        /*0388*/ 	.word	0xffffffff


	//   ....[188]....
        /*038c*/ 	.word	0xffffffff


	//   ....[189]....
        /*0390*/ 	.word	0xffffffff


	//   ....[190]....
        /*0394*/ 	.word	0xffffffff


	//   ....[191]....
        /*0398*/ 	.word	0xffffffff


	//   ....[192]....
        /*039c*/ 	.word	0xffffffff


	//   ....[193]....
        /*03a0*/ 	.word	0xffffffff


	//   ....[194]....
        /*03a4*/ 	.word	0xffffffff


	//   ....[195]....
        /*03a8*/ 	.word	0xffffffff


	//   ....[196]....
        /*03ac*/ 	.word	0xffffffff


	//   ....[197]....
        /*03b0*/ 	.word	0xffffffff


	//   ....[198]....
        /*03b4*/ 	.word	0xffffffff


	//   ....[199]....
        /*03b8*/ 	.word	0xffffffff


	//   ....[200]....
        /*03bc*/ 	.word	0xffffffff


	//   ....[201]....
        /*03c0*/ 	.word	0xffffffff


	//   ....[202]....
        /*03c4*/ 	.word	0xffffffff


	//   ....[203]....
        /*03c8*/ 	.word	0xffffffff


	//   ....[204]....
        /*03cc*/ 	.word	0xffffffff


	//   ....[205]....
        /*03d0*/ 	.word	0xffffffff


	//   ....[206]....
        /*03d4*/ 	.word	0xffffffff


	//   ....[207]....
        /*03d8*/ 	.word	0xffffffff


	//----- nvinfo : EIATTR_COOP_GROUP_INSTR_OFFSETS
	.align		4
.L_930:
        /*03dc*/ 	.byte	0x04, 0x28
        /*03de*/ 	.short	(.L_932 - .L_931)


	//   ....[0]....
.L_931:
        /*03e0*/ 	.word	0x00000050


	//   ....[1]....
        /*03e4*/ 	.word	0x000001e0


	//   ....[2]....
        /*03e8*/ 	.word	0x00000210


	//   ....[3]....
        /*03ec*/ 	.word	0x00000240


	//   ....[4]....
        /*03f0*/ 	.word	0x00000270


	//   ....[5]....
        /*03f4*/ 	.word	0x000002a0


	//   ....[6]....
        /*03f8*/ 	.word	0x000002d0


	//   ....[7]....
        /*03fc*/ 	.word	0x00000430


	//   ....[8]....
        /*0400*/ 	.word	0x00000470


	//   ....[9]....
        /*0404*/ 	.word	0x000004a0


	//   ....[10]....
        /*0408*/ 	.word	0x000004d0


	//   ....[11]....
        /*040c*/ 	.word	0x00000500


	//   ....[12]....
        /*0410*/ 	.word	0x00000530


	//   ....[13]....
        /*0414*/ 	.word	0x000005c0


	//   ....[14]....
        /*0418*/ 	.word	0x00000600


	//   ....[15]....
        /*041c*/ 	.word	0x00000620


	//   ....[16]....
        /*0420*/ 	.word	0x00000680


	//   ....[17]....
        /*0424*/ 	.word	0x000026d0


	//   ....[18]....
        /*0428*/ 	.word	0x000026f0


	//   ....[19]....
        /*042c*/ 	.word	0x00002860


	//   ....[20]....
        /*0430*/ 	.word	0x00002870


	//   ....[21]....
        /*0434*/ 	.word	0x000029d0


	//   ....[22]....
        /*0438*/ 	.word	0x000029f0


	//   ....[23]....
        /*043c*/ 	.word	0x00002b50


	//   ....[24]....
        /*0440*/ 	.word	0x00002b60


	//   ....[25]....
        /*0444*/ 	.word	0x00003000


	//   ....[26]....
        /*0448*/ 	.word	0x00003010


	//   ....[27]....
        /*044c*/ 	.word	0x00003020


	//   ....[28]....
        /*0450*/ 	.word	0x00003030


	//   ....[29]....
        /*0454*/ 	.word	0x000032c0


	//   ....[30]....
        /*0458*/ 	.word	0x00003300


	//   ....[31]....
        /*045c*/ 	.word	0x00003310


	//   ....[32]....
        /*0460*/ 	.word	0x00003350


	//   ....[33]....
        /*0464*/ 	.word	0x00004100


	//   ....[34]....
        /*0468*/ 	.word	0x00004120


	//   ....[35]....
        /*046c*/ 	.word	0x00004220


	//   ....[36]....
        /*0470*/ 	.word	0x00004240


	//   ....[37]....
        /*0474*/ 	.word	0x00004470


	//   ....[38]....
        /*0478*/ 	.word	0x000046b0


	//   ....[39]....
        /*047c*/ 	.word	0x00004ab0


	//   ....[40]....
        /*0480*/ 	.word	0x00004ad0


	//   ....[41]....
        /*0484*/ 	.word	0x00004af0


	//   ....[42]....
        /*0488*/ 	.word	0x00004b10


	//   ....[43]....
        /*048c*/ 	.word	0x00005f20


	//   ....[44]....
        /*0490*/ 	.word	0x00005f40


	//   ....[45]....
        /*0494*/ 	.word	0x00006010


	//   ....[46]....
        /*0498*/ 	.word	0x00006050


	//   ....[47]....
        /*049c*/ 	.word	0x00006dc0


	//   ....[48]....
        /*04a0*/ 	.word	0x00006de0


	//   ....[49]....
        /*04a4*/ 	.word	0x00006eb0


	//   ....[50]....
        /*04a8*/ 	.word	0x00006ef0


	//   ....[51]....
        /*04ac*/ 	.word	0x00007110


	//   ....[52]....
        /*04b0*/ 	.word	0x00007350


	//   ....[53]....
        /*04b4*/ 	.word	0x00007630


	//   ....[54]....
        /*04b8*/ 	.word	0x00007680


	//   ....[55]....
        /*04bc*/ 	.word	0x000077a0


	//   ....[56]....
        /*04c0*/ 	.word	0x000077c0


	//   ....[57]....
        /*04c4*/ 	.word	0x00009230


	//   ....[58]....
        /*04c8*/ 	.word	0x00009240


	//   ....[59]....
        /*04cc*/ 	.word	0x00009280


	//   ....[60]....
        /*04d0*/ 	.word	0x000092a0


	//   ....[61]....
        /*04d4*/ 	.word	0x0000a050


	//   ....[62]....
        /*04d8*/ 	.word	0x0000a070


	//   ....[63]....
        /*04dc*/ 	.word	0x0000a140


	//   ....[64]....
        /*04e0*/ 	.word	0x0000a160


	//   ....[65]....
        /*04e4*/ 	.word	0x0000a4a0


	//   ....[66]....
        /*04e8*/ 	.word	0x0000a4b0


	//   ....[67]....
        /*04ec*/ 	.word	0x0000a4e0


	//   ....[68]....
        /*04f0*/ 	.word	0x0000a4f0


	//   ....[69]....
        /*04f4*/ 	.word	0x0000bc40


	//   ....[70]....
        /*04f8*/ 	.word	0x0000bc70


	//   ....[71]....
        /*04fc*/ 	.word	0x0000bc80


	//   ....[72]....
        /*0500*/ 	.word	0x0000bcb0


	//   ....[73]....
        /*0504*/ 	.word	0x0000d070


	//   ....[74]....
        /*0508*/ 	.word	0x0000d090


	//   ....[75]....
        /*050c*/ 	.word	0x0000d0b0


	//   ....[76]....
        /*0510*/ 	.word	0x0000d0c0


	//   ....[77]....
        /*0514*/ 	.word	0x0000d400


	//   ....[78]....
        /*0518*/ 	.word	0x0000d420


	//   ....[79]....
        /*051c*/ 	.word	0x0000d580


	//   ....[80]....
        /*0520*/ 	.word	0x0000d590


	//   ....[81]....
        /*0524*/ 	.word	0x0000d6f0


	//   ....[82]....
        /*0528*/ 	.word	0x0000d710


	//   ....[83]....
        /*052c*/ 	.word	0x0000d870


	//   ....[84]....
        /*0530*/ 	.word	0x0000d880


	//   ....[85]....
        /*0534*/ 	.word	0x0000dbc0


	//   ....[86]....
        /*0538*/ 	.word	0x0000dbe0


	//   ....[87]....
        /*053c*/ 	.word	0x0000e3b0


	//   ....[88]....
        /*0540*/ 	.word	0x0000e3c0


	//   ....[89]....
        /*0544*/ 	.word	0x0000f240


	//   ....[90]....
        /*0548*/ 	.word	0x0000f260


	//   ....[91]....
        /*054c*/ 	.word	0x0000f3d0


	//   ....[92]....
        /*0550*/ 	.word	0x0000f3e0


	//   ....[93]....
        /*0554*/ 	.word	0x0000f540


	//   ....[94]....
        /*0558*/ 	.word	0x0000f560


	//   ....[95]....
        /*055c*/ 	.word	0x0000f6c0


	//   ....[96]....
        /*0560*/ 	.word	0x0000f6d0


	//   ....[97]....
        /*0564*/ 	.word	0x0000f8d0


	//   ....[98]....
        /*0568*/ 	.word	0x0000f8f0


	//   ....[99]....
        /*056c*/ 	.word	0x0000fa10


	//   ....[100]....
        /*0570*/ 	.word	0x0000fa50


	//   ....[101]....
        /*0574*/ 	.word	0x0000fa80


	//   ....[102]....
        /*0578*/ 	.word	0x0000fab0


	//   ....[103]....
        /*057c*/ 	.word	0x0000fae0


	//   ....[104]....
        /*0580*/ 	.word	0x0000fb10


	//   ....[105]....
        /*0584*/ 	.word	0x0000fc60


	//   ....[106]....
        /*0588*/ 	.word	0x0000fca0


	//   ....[107]....
        /*058c*/ 	.word	0x0000fcd0


	//   ....[108]....
        /*0590*/ 	.word	0x0000fd00


	//   ....[109]....
        /*0594*/ 	.word	0x0000fd30


	//   ....[110]....
        /*0598*/ 	.word	0x0000fd60


	//   ....[111]....
        /*059c*/ 	.word	0x0000fdf0


	//   ....[112]....
        /*05a0*/ 	.word	0x0000fe30


	//   ....[113]....
        /*05a4*/ 	.word	0x0000fe40


	//   ....[114]....
        /*05a8*/ 	.word	0x0000fea0


	//   ....[115]....
        /*05ac*/ 	.word	0x00010850


	//   ....[116]....
        /*05b0*/ 	.word	0x000108b0


	//   ....[117]....
        /*05b4*/ 	.word	0x00010900


	//   ....[118]....
        /*05b8*/ 	.word	0x00010950


	//   ....[119]....
        /*05bc*/ 	.word	0x000109a0


	//   ....[120]....
        /*05c0*/ 	.word	0x00010a10


	//   ....[121]....
        /*05c4*/ 	.word	0x00010a60


	//   ....[122]....
        /*05c8*/ 	.word	0x00010ad0


	//   ....[123]....
        /*05cc*/ 	.word	0x00010b40


	//   ....[124]....
        /*05d0*/ 	.word	0x00010bb0


	//   ....[125]....
        /*05d4*/ 	.word	0x00010c20


	//   ....[126]....
        /*05d8*/ 	.word	0x00010c90


	//   ....[127]....
        /*05dc*/ 	.word	0x00010d00


	//   ....[128]....
        /*05e0*/ 	.word	0x00010d60


	//   ....[129]....
        /*05e4*/ 	.word	0x00010dd0


	//   ....[130]....
        /*05e8*/ 	.word	0x00010e40


	//   ....[131]....
        /*05ec*/ 	.word	0x00010eb0


	//   ....[132]....
        /*05f0*/ 	.word	0x00010f10


	//   ....[133]....
        /*05f4*/ 	.word	0x00010f80


	//   ....[134]....
        /*05f8*/ 	.word	0x00010ff0


	//   ....[135]....
        /*05fc*/ 	.word	0x00011160


	//   ....[136]....
        /*0600*/ 	.word	0x000111c0


	//   ....[137]....
        /*0604*/ 	.word	0x00011230


	//   ....[138]....
        /*0608*/ 	.word	0x000112a0


	//   ....[139]....
        /*060c*/ 	.word	0x000116e0


	//   ....[140]....
        /*0610*/ 	.word	0x00011730


	//   ....[141]....
        /*0614*/ 	.word	0x00011780


	//   ....[142]....
        /*0618*/ 	.word	0x000117d0


	//   ....[143]....
        /*061c*/ 	.word	0x00011840


	//   ....[144]....
        /*0620*/ 	.word	0x000118b0


	//   ....[145]....
        /*0624*/ 	.word	0x00011a20


	//   ....[146]....
        /*0628*/ 	.word	0x00011a80


	//   ....[147]....
        /*062c*/ 	.word	0x00011af0


	//   ....[148]....
        /*0630*/ 	.word	0x00011b60


	//   ....[149]....
        /*0634*/ 	.word	0x00011cd0


	//   ....[150]....
        /*0638*/ 	.word	0x00011d30


	//   ....[151]....
        /*063c*/ 	.word	0x00011da0


	//   ....[152]....
        /*0640*/ 	.word	0x00011e10


	//   ....[153]....
        /*0644*/ 	.word	0x00012250


	//   ....[154]....
        /*0648*/ 	.word	0x00012290


	//   ....[155]....
        /*064c*/ 	.word	0x000122e0


	//   ....[156]....
        /*0650*/ 	.word	0x00012330


	//   ....[157]....
        /*0654*/ 	.word	0x00012390


	//   ....[158]....
        /*0658*/ 	.word	0x00012400


	//   ....[159]....
        /*065c*/ 	.word	0x00012470


	//   ....[160]....
        /*0660*/ 	.word	0x000125b0


	//   ....[161]....
        /*0664*/ 	.word	0x00012610


	//   ....[162]....
        /*0668*/ 	.word	0x00012660


	//   ....[163]....
        /*066c*/ 	.word	0x000126a0


	//   ....[164]....
        /*0670*/ 	.word	0x000126f0


	//   ....[165]....
        /*0674*/ 	.word	0x00012730


	//   ....[166]....
        /*0678*/ 	.word	0x00012780


	//   ....[167]....
        /*067c*/ 	.word	0x000127d0


	//   ....[168]....
        /*0680*/ 	.word	0x00012820


	//   ....[169]....
        /*0684*/ 	.word	0x00012870


	//   ....[170]....
        /*0688*/ 	.word	0x000128e0


	//   ....[171]....
        /*068c*/ 	.word	0x00012950


	//   ....[172]....
        /*0690*/ 	.word	0x000129c0


	//   ....[173]....
        /*0694*/ 	.word	0x00012a20


	//   ....[174]....
        /*0698*/ 	.word	0x00012a90


	//   ....[175]....
        /*069c*/ 	.word	0x00012b00


	//   ....[176]....
        /*06a0*/ 	.word	0x00012b70


	//   ....[177]....
        /*06a4*/ 	.word	0x00012bd0


	//   ....[178]....
        /*06a8*/ 	.word	0x00012c40


	//   ....[179]....
        /*06ac*/ 	.word	0x00012cb0


	//   ....[180]....
        /*06b0*/ 	.word	0x00012d20


	//   ....[181]....
        /*06b4*/ 	.word	0x00012d80


	//   ....[182]....
        /*06b8*/ 	.word	0x00012df0


	//   ....[183]....
        /*06bc*/ 	.word	0x00012e60


	//   ....[184]....
        /*06c0*/ 	.word	0x00012ed0


	//   ....[185]....
        /*06c4*/ 	.word	0x00012f30


	//   ....[186]....
        /*06c8*/ 	.word	0x00012fa0


	//   ....[187]....
        /*06cc*/ 	.word	0x00013010


	//   ....[188]....
        /*06d0*/ 	.word	0x00013080


	//   ....[189]....
        /*06d4*/ 	.word	0x000130e0


	//   ....[190]....
        /*06d8*/ 	.word	0x00013150


	//   ....[191]....
        /*06dc*/ 	.word	0x000131c0


	//   ....[192]....
        /*06e0*/ 	.word	0x00013210


	//   ....[193]....
        /*06e4*/ 	.word	0x00013250


	//   ....[194]....
        /*06e8*/ 	.word	0x000132a0


	//   ....[195]....
        /*06ec*/ 	.word	0x000132f0


	//   ....[196]....
        /*06f0*/ 	.word	0x00013340


	//   ....[197]....
        /*06f4*/ 	.word	0x000133b0


	//   ....[198]....
        /*06f8*/ 	.word	0x00013400


	//   ....[199]....
        /*06fc*/ 	.word	0x00013450


	//   ....[200]....
        /*0700*/ 	.word	0x000134a0


	//   ....[201]....
        /*0704*/ 	.word	0x000134f0


	//   ....[202]....
        /*0708*/ 	.word	0x00013540


	//   ....[203]....
        /*070c*/ 	.word	0x000135b0


	//   ....[204]....
        /*0710*/ 	.word	0x00013600


	//   ....[205]....
        /*0714*/ 	.word	0x00013670


	//   ....[206]....
        /*0718*/ 	.word	0x000136d0


	//   ....[207]....
        /*071c*/ 	.word	0x00013740


	//----- nvinfo : EIATTR_EXIT_INSTR_OFFSETS
	.align		4
.L_932:
        /*0720*/ 	.byte	0x04, 0x1c
        /*0722*/ 	.short	(.L_934 - .L_933)


	//   ....[0]....
.L_933:
        /*0724*/ 	.word	0x00000fe0


	//   ....[1]....
        /*0728*/ 	.word	0x00010810


	//----- nvinfo : EIATTR_MAX_THREADS
	.align		4
.L_934:
        /*072c*/ 	.byte	0x04, 0x05
        /*072e*/ 	.short	(.L_936 - .L_935)
.L_935:
        /*0730*/ 	.word	0x00000100
        /*0734*/ 	.word	0x00000001
        /*0738*/ 	.word	0x00000001


	//----- nvinfo : EIATTR_CRS_STACK_SIZE
	.align		4
.L_936:
        /*073c*/ 	.byte	0x04, 0x1e
        /*073e*/ 	.short	(.L_938 - .L_937)
.L_937:
        /*0740*/ 	.word	0x00000000
.L_938:


//--------------------- .nv.info._ZN7cutlass13device_kernelIN5flash19enable_sm80_to_sm89INS1_16FlashAttnFwdSm80INS1_25CollectiveMainloopFwdSm80ILi8ELi1ELb0EN4cute5tupleIJNS5_1CILi128EEENS7_ILi64EEENS7_ILi192EEEEEELi192ENS_10bfloat16_tEfNS_4arch4Sm80ELb1ELb0ELb0ELb1ELb1ELb1ELb1ELb1EEENS1_21CollectiveEpilogueFwdINS6_IJS8_SA_S9_EEENS6_IJNS7_ILi1EEESI_SI_EEESC_SE_Li256ELb1ELb1ELb1ELb0EEENS1_36VarlenDynamicPersistentTileSchedulerILi128ELi64ELi256ELi256ELb1ELb1ELb0ELb1ELb1ELb1EEEEEEEEEvNT_6ParamsE --------------------------
	.section	.nv.info._ZN7cutlass13device_kernelIN5flash19enable_sm80_to_sm89INS1_16FlashAttnFwdSm80INS1_25CollectiveMainloopFwdSm80ILi8ELi1ELb0EN4cute5tupleIJNS5_1CILi128EEENS7_ILi64EEENS7_ILi192EEEEEELi192ENS_10bfloat16_tEfNS_4arch4Sm80ELb1ELb0ELb0ELb1ELb1ELb1ELb1ELb1EEENS1_21CollectiveEpilogueFwdINS6_IJS8_SA_S9_EEENS6_IJNS7_ILi1EEESI_SI_EEESC_SE_Li256ELb1ELb1ELb1ELb0EEENS1_36VarlenDynamicPersistentTileSchedulerILi128ELi64ELi256ELi256ELb1ELb1ELb0ELb1ELb1ELb1EEEEEEEEEvNT_6ParamsE,"",@"SHT_CUDA_INFO"
	.sectionflags	@""
	.align	4


	//----- nvinfo : EIATTR_CUDA_API_VERSION
	.align		4
        /*0000*/ 	.byte	0x04, 0x37
        /*0002*/ 	.short	(.L_940 - .L_939)
.L_939:
        /*0004*/ 	.word	0x00000082


	//----- nvinfo : EIATTR_SW2861232_WAR
	.align		4
.L_940:
        /*0008*/ 	.byte	0x01, 0x35
	.zero		2


	//----- nvinfo : EIATTR_PARAM_CBANK
	.align		4
        /*000c*/ 	.byte	0x04, 0x0a
        /*000e*/ 	.short	(.L_942 - .L_941)
	.align		4
.L_941:
        /*0010*/ 	.word	index@(.nv.constant0._ZN7cutlass13device_kernelIN5flash19enable_sm80_to_sm89INS1_16FlashAttnFwdSm80INS1_25CollectiveMainloopFwdSm80ILi8ELi1ELb0EN4cute5tupleIJNS5_1CILi128EEENS7_ILi64EEENS7_ILi192EEEEEELi192ENS_10bfloat16_tEfNS_4arch4Sm80ELb1ELb0ELb0ELb1ELb1ELb1ELb1ELb1EEENS1_21CollectiveEpilogueFwdINS6_IJS8_SA_S9_EEENS6_IJNS7_ILi1EEESI_SI_EEESC_SE_Li256ELb1ELb1ELb1ELb0EEENS1_36VarlenDynamicPersistentTileSchedulerILi128ELi64ELi256ELi256ELb1ELb1ELb0ELb1ELb1ELb1EEEEEEEEEvNT_6ParamsE)
        /*0014*/ 	.short	0x0160
        /*0016*/ 	.short	0x0438


	//----- nvinfo : EIATTR_CBANK_PARAM_SIZE
	.align		4
.L_942:
        /*0018*/ 	.byte	0x03, 0x19
        /*001a*/ 	.short	0x0438


	//----- nvinfo : EIATTR_KPARAM_INFO
	.align		4
        /*001c*/ 	.byte	0x04, 0x17
        /*001e*/ 	.short	(.L_944 - .L_943)
.L_943:
        /*0020*/ 	.word	0x00000000
        /*0024*/ 	.short	0x0000
        /*0026*/ 	.short	0x0000
        /*0028*/ 	.byte	0x00, 0xf0, 0xe1, 0x10


	//----- nvinfo : EIATTR_MAXREG_COUNT
	.align		4
.L_944:
        /*002c*/ 	.byte	0x03, 0x1b
        /*002e*/ 	.short	0x00ff


	//----- nvinfo : EIATTR_NUM_BARRIERS
	.align		4
        /*0030*/ 	.byte	0x02, 0x4c
        /*0032*/ 	.byte	0x06
	.zero		1


	//----- nvinfo : EIATTR_ANNOTATIONS
	.align		4
        /*0034*/ 	.byte	0x04, 0x55
        /*0036*/ 	.short	(.L_946 - .L_945)


	//   ....[0]....
.L_945:
        /* <DEDUP_REMOVED lines=28> */


	//----- nvinfo : EIATTR_MERCURY_ISA_VERSION
	.align		4
.L_946:
        /*01e0*/ 	.byte	0x03, 0x5f
        /*01e2*/ 	.short	0x0000


	//----- nvinfo : EIATTR_INT_WARP_WIDE_INSTR_OFFSETS
	.align		4
        /*01e4*/ 	.byte	0x04, 0x31
        /*01e6*/ 	.short	(.L_948 - .L_947)


	//   ....[0]....
.L_947:
        /*01e8*/ 	.word	0x00018e00


	//   ....[1]....
        /*01ec*/ 	.word	0x00018e80


	//----- nvinfo : EIATTR_COOP_GROUP_MASK_REGIDS
	.align		4
.L_948:
        /*01f0*/ 	.byte	0x04, 0x29
        /*01f2*/ 	.short	(.L_950 - .L_949)


	//   ....[0]....
.L_949:
        /*01f4*/ 	.word	0xffffffff


	//   ....[1]....
        /*01f8*/ 	.word	0xffffffff


	//   ....[2]....
        /*01fc*/ 	.word	0xffffffff


	//   ....[3]....
        /*0200*/ 	.word	0xffffffff


	//   ....[4]....
        /*0204*/ 	.word	0xffffffff


	//   ....[5]....
        /*0208*/ 	.word	0xffffffff


	//   ....[6]....
        /*020c*/ 	.word	0xffffffff


	//   ....[7]....
        /*0210*/ 	.word	0xffffffff


	//   ....[8]....
        /*0214*/ 	.word	0xffffffff


	//   ....[9]....
        /*0218*/ 	.word	0xffffffff


	//   ....[10]....
        /*021c*/ 	.word	0xffffffff


	//   ....[11]....
        /*0220*/ 	.word	0xffffffff


	//   ....[12]....
        /*0224*/ 	.word	0xffffffff


	//   ....[13]....
        /*0228*/ 	.word	0xffffffff


	//   ....[14]....
        /*022c*/ 	.word	0xffffffff


	//   ....[15]....
        /*0230*/ 	.word	0xffffffff


	//   ....[16]....
        /*0234*/ 	.word	0xffffffff


	//   ....[17]....
        /*0238*/ 	.word	0xffffffff


	//   ....[18]....
        /*023c*/ 	.word	0xffffffff


	//   ....[19]....
        /*0240*/ 	.word	0xffffffff


	//   ....[20]....
        /*0244*/ 	.word	0xffffffff


	//   ....[21]....
        /*0248*/ 	.word	0xffffffff


	//   ....[22]....
        /*024c*/ 	.word	0xffffffff


	//   ....[23]....
        /*0250*/ 	.word	0xffffffff


	//   ....[24]....
        /*0254*/ 	.word	0xffffffff


	//   ....[25]....
        /*0258*/ 	.word	0xffffffff


	//   ....[26]....
        /*025c*/ 	.word	0xffffffff


	//   ....[27]....
        /*0260*/ 	.word	0xffffffff


	//   ....[28]....
        /*0264*/ 	.word	0xffffffff


	//   ....[29]....
        /*0268*/ 	.word	0xffffffff


	//   ....[30]....
        /*026c*/ 	.word	0xffffffff


	//   ....[31]....
        /*0270*/ 	.word	0xffffffff


	//   ....[32]....
        /*0274*/ 	.word	0xffffffff


	//   ....[33]....
        /*0278*/ 	.word	0xffffffff


	//   ....[34]....
        /*027c*/ 	.word	0xffffffff


	//   ....[35]....
        /*0280*/ 	.word	0xffffffff


	//   ....[36]....
        /*0284*/ 	.word	0xffffffff


	//   ....[37]....
        /*0288*/ 	.word	0xffffffff


	//   ....[38]....
        /*028c*/ 	.word	0xffffffff


	//   ....[39]....
        /*0290*/ 	.word	0xffffffff


	//   ....[40]....
        /*0294*/ 	.word	0xffffffff


	//   ....[41]....
        /*0298*/ 	.word	0xffffffff


	//   ....[42]....
        /*029c*/ 	.word	0xffffffff


	//   ....[43]....
        /*02a0*/ 	.word	0xffffffff


	//   ....[44]....
        /*02a4*/ 	.word	0xffffffff


	//   ....[45]....
        /*02a8*/ 	.word	0xffffffff


	//   ....[46]....
        /*02ac*/ 	.word	0xffffffff


	//   ....[47]....
        /*02b0*/ 	.word	0xffffffff


	//   ....[48]....
        /*02b4*/ 	.word	0xffffffff


	//   ....[49]....
        /*02b8*/ 	.word	0xffffffff


	//   ....[50]....
        /*02bc*/ 	.word	0xffffffff


	//   ....[51]....
        /*02c0*/ 	.word	0xffffffff


	//   ....[52]....
        /*02c4*/ 	.word	0xffffffff


	//   ....[53]....
        /*02c8*/ 	.word	0xffffffff


	//   ....[54]....
        /*02cc*/ 	.word	0xffffffff


	//   ....[55]....
        /*02d0*/ 	.word	0xffffffff


	//   ....[56]....
        /*02d4*/ 	.word	0xffffffff


	//   ....[57]....
        /*02d8*/ 	.word	0xffffffff


	//   ....[58]....
        /*02dc*/ 	.word	0xffffffff


	//   ....[59]....
        /*02e0*/ 	.word	0xffffffff


	//   ....[60]....
        /*02e4*/ 	.word	0xffffffff


	//   ....[61]....
        /*02e8*/ 	.word	0xffffffff


	//   ....[62]....
        /*02ec*/ 	.word	0xffffffff


	//   ....[63]....
        /*02f0*/ 	.word	0xffffffff


	//   ....[64]....
        /*02f4*/ 	.word	0xffffffff


	//   ....[65]....
        /*02f8*/ 	.word	0xffffffff


	//   ....[66]....
        /*02fc*/ 	.word	0xffffffff


	//   ....[67]....
        /*0300*/ 	.word	0xffffffff


	//   ....[68]....
        /*0304*/ 	.word	0xffffffff


	//   ....[69]....
        /*0308*/ 	.word	0xffffffff


	//   ....[70]....
        /*030c*/ 	.word	0xffffffff


	//   ....[71]....
        /*0310*/ 	.word	0xffffffff


	//   ....[72]....
        /*0314*/ 	.word	0xffffffff


	//   ....[73]....
        /*0318*/ 	.word	0xffffffff


	//   ....[74]....
        /*031c*/ 	.word	0xffffffff


	//   ....[75]....
        /*0320*/ 	.word	0xffffffff


	//   ....[76]....
        /*0324*/ 	.word	0xffffffff


	//   ....[77]....
        /*0328*/ 	.word	0xffffffff


	//   ....[78]....
        /*032c*/ 	.word	0xffffffff


	//   ....[79]....
        /*0330*/ 	.word	0xffffffff


	//   ....[80]....
        /*0334*/ 	.word	0xffffffff


	//   ....[81]....
        /*0338*/ 	.word	0xffffffff


	//   ....[82]....
        /*033c*/ 	.word	0xffffffff


	//   ....[83]....
        /*0340*/ 	.word	0xffffffff


	//   ....[84]....
        /*0344*/ 	.word	0xffffffff


	//   ....[85]....
        /*0348*/ 	.word	0xffffffff


	//   ....[86]....
        /*034c*/ 	.word	0xffffffff


	//   ....[87]....
        /*0350*/ 	.word	0xffffffff


	//   ....[88]....
        /*0354*/ 	.word	0xffffffff


	//   ....[89]....
        /*0358*/ 	.word	0xffffffff


	//   ....[90]....
        /*035c*/ 	.word	0xffffffff


	//   ....[91]....
        /*0360*/ 	.word	0xffffffff


	//   ....[92]....
        /*0364*/ 	.word	0xffffffff


	//   ....[93]....
        /*0368*/ 	.word	0xffffffff


	//   ....[94]....
        /*036c*/ 	.word	0xffffffff


	//   ....[95]....
        /*0370*/ 	.word	0xffffffff


	//   ....[96]....
        /*0374*/ 	.word	0xffffffff


	//   ....[97]....
        /*0378*/ 	.word	0xffffffff


	//   ....[98]....
        /*037c*/ 	.word	0xffffffff


	//   ....[99]....
        /*0380*/ 	.word	0xffffffff


	//   ....[100]....
        /*0384*/ 	.word	0xffffffff


	//   ....[101]....
        /*0388*/ 	.word	0xffffffff


	//   ....[102]....
        /*038c*/ 	.word	0xffffffff


	//   ....[103]....
        /*0390*/ 	.word	0xffffffff


	//   ....[104]....
        /*0394*/ 	.word	0xffffffff


	//   ....[105]....
        /*0398*/ 	.word	0xffffffff


	//   ....[106]....
        /*039c*/ 	.word	0xffffffff


	//   ....[107]....
        /*03a0*/ 	.word	0xffffffff


	//   ....[108]....
        /*03a4*/ 	.word	0xffffffff


	//   ....[109]....
        /*03a8*/ 	.word	0xffffffff


	//   ....[110]....
        /*03ac*/ 	.word	0xffffffff


	//   ....[111]....
        /*03b0*/ 	.word	0xffffffff


	//   ....[112]....
        /*03b4*/ 	.word	0xffffffff


	//   ....[113]....
        /*03b8*/ 	.word	0xffffffff


	//   ....[114]....
        /*03bc*/ 	.word	0xffffffff


	//   ....[115]....
        /*03c0*/ 	.word	0xffffffff


	//   ....[116]....
        /*03c4*/ 	.word	0xffffffff


	//   ....[117]....
        /*03c8*/ 	.word	0xffffffff


	//   ....[118]....
        /*03cc*/ 	.word	0xffffffff


	//   ....[119]....
        /*03d0*/ 	.word	0xffffffff


	//   ....[120]....
        /*03d4*/ 	.word	0xffffffff


	//   ....[121]....
        /*03d8*/ 	.word	0xffffffff


	//   ....[122]....
        /*03dc*/ 	.word	0xffffffff


	//   ....[123]....
        /*03e0*/ 	.word	0xffffffff


	//   ....[124]....
        /*03e4*/ 	.word	0xffffffff


	//   ....[125]....
        /*03e8*/ 	.word	0xffffffff


	//   ....[126]....
        /*03ec*/ 	.word	0xffffffff


	//   ....[127]....
        /*03f0*/ 	.word	0xffffffff


	//   ....[128]....
        /*03f4*/ 	.word	0xffffffff


	//   ....[129]....
        /*03f8*/ 	.word	0xffffffff


	//   ....[130]....
        /*03fc*/ 	.word	0xffffffff


	//   ....[131]....
        /*0400*/ 	.word	0xffffffff


	//   ....[132]....
        /*0404*/ 	.word	0xffffffff


	//   ....[133]....
        /*0408*/ 	.word	0xffffffff


	//   ....[134]....
        /*040c*/ 	.word	0xffffffff


	//   ....[135]....
        /*0410*/ 	.word	0xffffffff


	//   ....[136]....
        /*0414*/ 	.word	0xffffffff


	//   ....[137]....
        /*0418*/ 	.word	0xffffffff


	//   ....[138]....
        /*041c*/ 	.word	0xffffffff


	//   ....[139]....
        /*0420*/ 	.word	0xffffffff


	//   ....[140]....
        /*0424*/ 	.word	0xffffffff


	//   ....[141]....
        /*0428*/ 	.word	0xffffffff


	//   ....[142]....
        /*042c*/ 	.word	0xffffffff


	//   ....[143]....
        /*0430*/ 	.word	0xffffffff


	//   ....[144]....
        /*0434*/ 	.word	0xffffffff


	//   ....[145]....
        /*0438*/ 	.word	0xffffffff


	//   ....[146]....
        /*043c*/ 	.word	0xffffffff


	//   ....[147]....
        /*0440*/ 	.word	0xffffffff


	//   ....[148]....
        /*0444*/ 	.word	0xffffffff


	//   ....[149]....
        /*0448*/ 	.word	0xffffffff


	//   ....[150]....
        /*044c*/ 	.word	0xffffffff


	//   ....[151]....
        /*0450*/ 	.word	0xffffffff


	//   ....[152]....
        /*0454*/ 	.word	0xffffffff


	//   ....[153]....
        /*0458*/ 	.word	0xffffffff


	//   ....[154]....
        /*045c*/ 	.word	0xffffffff


	//   ....[155]....
        /*0460*/ 	.word	0xffffffff


	//   ....[156]....
        /*0464*/ 	.word	0xffffffff


	//   ....[157]....
        /*0468*/ 	.word	0xffffffff


	//   ....[158]....
        /*046c*/ 	.word	0xffffffff


	//   ....[159]....
        /*0470*/ 	.word	0xffffffff


	//   ....[160]....
        /*0474*/ 	.word	0xffffffff


	//   ....[161]....
        /*0478*/ 	.word	0xffffffff


	//   ....[162]....
        /*047c*/ 	.word	0xffffffff


	//   ....[163]....
        /*0480*/ 	.word	0xffffffff


	//   ....[164]....
        /*0484*/ 	.word	0xffffffff


	//   ....[165]....
        /*0488*/ 	.word	0xffffffff


	//   ....[166]....
        /*048c*/ 	.word	0xffffffff


	//   ....[167]....
        /*0490*/ 	.word	0xffffffff


	//   ....[168]....
        /*0494*/ 	.word	0xffffffff


	//   ....[169]....
        /*0498*/ 	.word	0xffffffff


	//   ....[170]....
        /*049c*/ 	.word	0xffffffff


	//   ....[171]....
        /*04a0*/ 	.word	0xffffffff


	//   ....[172]....
        /*04a4*/ 	.word	0xffffffff


	//   ....[173]....
        /*04a8*/ 	.word	0xffffffff


	//   ....[174]....
        /*04ac*/ 	.word	0xffffffff


	//   ....[175]....
        /*04b0*/ 	.word	0xffffffff


	//   ....[176]....
        /*04b4*/ 	.word	0xffffffff


	//   ....[177]....
        /*04b8*/ 	.word	0xffffffff


	//   ....[178]....
        /*04bc*/ 	.word	0xffffffff


	//   ....[179]....
        /*04c0*/ 	.word	0xffffffff


	//   ....[180]....
        /*04c4*/ 	.word	0xffffffff


	//   ....[181]....
        /*04c8*/ 	.word	0xffffffff


	//   ....[182]....
        /*04cc*/ 	.word	0xffffffff


	//   ....[183]....
        /*04d0*/ 	.word	0xffffffff


	//   ....[184]....
        /*04d4*/ 	.word	0xffffffff


	//   ....[185]....
        /*04d8*/ 	.word	0xffffffff


	//   ....[186]....
        /*04dc*/ 	.word	0xffffffff


	//   ....[187]....
        /*04e0*/ 	.word	0xffffffff


	//   ....[188]....
        /*04e4*/ 	.word	0xffffffff


	//   ....[189]....
        /*04e8*/ 	.word	0xffffffff


	//   ....[190]....
        /*04ec*/ 	.word	0xffffffff


	//   ....[191]....
        /*04f0*/ 	.word	0xffffffff


	//   ....[192]....
        /*04f4*/ 	.word	0xffffffff


	//   ....[193]....
        /*04f8*/ 	.word	0xffffffff


	//   ....[194]....
        /*04fc*/ 	.word	0xffffffff


	//   ....[195]....
        /*0500*/ 	.word	0xffffffff


	//   ....[196]....
        /*0504*/ 	.word	0xffffffff


	//   ....[197]....
        /*0508*/ 	.word	0xffffffff


	//   ....[198]....
        /*050c*/ 	.word	0xffffffff


	//   ....[199]....
        /*0510*/ 	.word	0xffffffff


	//   ....[200]....
        /*0514*/ 	.word	0xffffffff


	//   ....[201]....
        /*0518*/ 	.word	0xffffffff


	//   ....[202]....
        /*051c*/ 	.word	0xffffffff


	//   ....[203]....
        /*0520*/ 	.word	0xffffffff


	//   ....[204]....
        /*0524*/ 	.word	0xffffffff


	//   ....[205]....
        /*0528*/ 	.word	0xffffffff


	//   ....[206]....
        /*052c*/ 	.word	0xffffffff


	//   ....[207]....
        /*0530*/ 	.word	0xffffffff


	//   ....[208]....
        /*0534*/ 	.word	0xffffffff


	//   ....[209]....
        /*0538*/ 	.word	0xffffffff


	//   ....[210]....
        /*053c*/ 	.word	0xffffffff


	//   ....[211]....
        /*0540*/ 	.word	0xffffffff


	//   ....[212]....
        /*0544*/ 	.word	0xffffffff


	//   ....[213]....
        /*0548*/ 	.word	0xffffffff


	//   ....[214]....
        /*054c*/ 	.word	0xffffffff


	//   ....[215]....
        /*0550*/ 	.word	0xffffffff


	//   ....[216]....
        /*0554*/ 	.word	0xffffffff


	//   ....[217]....
        /*0558*/ 	.word	0xffffffff


	//   ....[218]....
        /*055c*/ 	.word	0xffffffff


	//   ....[219]....
        /*0560*/ 	.word	0xffffffff


	//   ....[220]....
        /*0564*/ 	.word	0xffffffff


	//   ....[221]....
        /*0568*/ 	.word	0xffffffff


	//   ....[222]....
        /*056c*/ 	.word	0xffffffff


	//   ....[223]....
        /*0570*/ 	.word	0xffffffff


	//   ....[224]....
        /*0574*/ 	.word	0xffffffff


	//   ....[225]....
        /*0578*/ 	.word	0xffffffff


	//   ....[226]....
        /*057c*/ 	.word	0xffffffff


	//   ....[227]....
        /*0580*/ 	.word	0xffffffff


	//   ....[228]....
        /*0584*/ 	.word	0xffffffff


	//   ....[229]....
        /*0588*/ 	.word	0xffffffff


	//   ....[230]....
        /*058c*/ 	.word	0xffffffff


	//   ....[231]....
        /*0590*/ 	.word	0xffffffff


	//----- nvinfo : EIATTR_COOP_GROUP_INSTR_OFFSETS
	.align		4
.L_950:
        /*0594*/ 	.byte	0x04, 0x28
        /*0596*/ 	.short	(.L_952 - .L_951)


	//   ....[0]....
.L_951:
        /*0598*/ 	.word	0x00000050


	//   ....[1]....
        /*059c*/ 	.word	0x000001e0


	//   ....[2]....
        /*05a0*/ 	.word	0x00000210


	//   ....[3]....
        /*05a4*/ 	.word	0x00000240


	//   ....[4]....
        /*05a8*/ 	.word	0x00000270


	//   ....[5]....
        /*05ac*/ 	.word	0x000002a0


	//   ....[6]....
        /*05b0*/ 	.word	0x000002d0


	//   ....[7]....
        /*05b4*/ 	.word	0x00000430


	//   ....[8]....
        /*05b8*/ 	.word	0x00000470


	//   ....[9]....
        /*05bc*/ 	.word	0x000004a0


	//   ....[10]....
        /*05c0*/ 	.word	0x000004d0


	//   ....[11]....
        /*05c4*/ 	.word	0x00000500


	//   ....[12]....
        /*05c8*/ 	.word	0x00000530


	//   ....[13]....
        /*05cc*/ 	.word	0x000005c0


	//   ....[14]....
        /*05d0*/ 	.word	0x00000600


	//   ....[15]....
        /*05d4*/ 	.word	0x00000620


	//   ....[16]....
        /*05d8*/ 	.word	0x00000680


	//   ....[17]....
        /*05dc*/ 	.word	0x00003bc0


	//   ....[18]....
        /*05e0*/ 	.word	0x00003bd0


	//   ....[19]....
        /*05e4*/ 	.word	0x00005770


	//   ....[20]....
        /*05e8*/ 	.word	0x00005780


	//   ....[21]....
        /*05ec*/ 	.word	0x00007110


	//   ....[22]....
        /*05f0*/ 	.word	0x00007130


	//   ....[23]....
        /*05f4*/ 	.word	0x00007680


	//   ....[24]....
        /*05f8*/ 	.word	0x000076a0


	//   ....[25]....
        /*05fc*/ 	.word	0x000083f0


	//   ....[26]....
        /*0600*/ 	.word	0x00008410


	//   ....[27]....
        /*0604*/ 	.word	0x00008540


	//   ....[28]....
        /*0608*/ 	.word	0x00008550


	//   ....[29]....
        /*060c*/ 	.word	0x00008680


	//   ....[30]....
        /*0610*/ 	.word	0x000086a0


	//   ....[31]....
        /*0614*/ 	.word	0x000087d0


	//   ....[32]....
        /*0618*/ 	.word	0x000087e0


	//   ....[33]....
        /*061c*/ 	.word	0x00008c30


	//   ....[34]....
        /*0620*/ 	.word	0x00008c40


	//   ....[35]....
        /*0624*/ 	.word	0x00008c50


	//   ....[36]....
        /*0628*/ 	.word	0x00008c60


	//   ....[37]....
        /*062c*/ 	.word	0x000090c0


	//   ....[38]....
        /*0630*/ 	.word	0x000090e0


	//   ....[39]....
        /*0634*/ 	.word	0x00009100


	//   ....[40]....
        /*0638*/ 	.word	0x00009120


	//   ....[41]....
        /*063c*/ 	.word	0x00009640


	//   ....[42]....
        /*0640*/ 	.word	0x000098b0


	//   ....[43]....
        /*0644*/ 	.word	0x000098f0


	//   ....[44]....
        /*0648*/ 	.word	0x00009930


	//   ....[45]....
        /*064c*/ 	.word	0x0000c720


	//   ....[46]....
        /*0650*/ 	.word	0x0000c7d0


	//   ....[47]....
        /*0654*/ 	.word	0x0000c7f0


	//   ....[48]....
        /*0658*/ 	.word	0x0000c800


	//   ....[49]....
        /*065c*/ 	.word	0x0000caa0


	//   ....[50]....
        /*0660*/ 	.word	0x0000cd10


	//   ....[51]....
        /*0664*/ 	.word	0x0000cd50


	//   ....[52]....
        /*0668*/ 	.word	0x0000cd90


	//   ....[53]....
        /*066c*/ 	.word	0x0000fdf0


	//   ....[54]....
        /*0670*/ 	.word	0x0000fe10


	//   ....[55]....
        /*0674*/ 	.word	0x0000fe20


	//   ....[56]....
        /*0678*/ 	.word	0x0000fe40


	//   ....[57]....
        /*067c*/ 	.word	0x00010b10


	//   ....[58]....
        /*0680*/ 	.word	0x00010b30


	//   ....[59]....
        /*0684*/ 	.word	0x00010c30


	//   ....[60]....
        /*0688*/ 	.word	0x00010c50


	//   ....[61]....
        /*068c*/ 	.word	0x00010ea0


	//   ....[62]....
        /*0690*/ 	.word	0x000110e0


	//   ....[63]....
        /*0694*/ 	.word	0x000114e0


	//   ....[64]....
        /*0698*/ 	.word	0x00011500


	//   ....[65]....
        /*069c*/ 	.word	0x00011520


	//   ....[66]....
        /*06a0*/ 	.word	0x00011540


	//   ....[67]....
        /*06a4*/ 	.word	0x00012950


	//   ....[68]....
        /*06a8*/ 	.word	0x00012970


	//   ....[69]....
        /*06ac*/ 	.word	0x00012a40


	//   ....[70]....
        /*06b0*/ 	.word	0x00012a80


	//   ....[71]....
        /*06b4*/ 	.word	0x000137f0


	//   ....[72]....
        /*06b8*/ 	.word	0x00013810


	//   ....[73]....
        /*06bc*/ 	.word	0x000138e0


	//   ....[74]....
        /*06c0*/ 	.word	0x00013920


	//   ....[75]....
        /*06c4*/ 	.word	0x00013b70


	//   ....[76]....
        /*06c8*/ 	.word	0x00013da0


	//   ....[77]....
        /*06cc*/ 	.word	0x000140c0


	//   ....[78]....
        /*06d0*/ 	.word	0x000140e0


	//   ....[79]....
        /*06d4*/ 	.word	0x00014200


	//   ....[80]....
        /*06d8*/ 	.word	0x00014220


	//   ....[81]....
        /*06dc*/ 	.word	0x00015be0


	//   ....[82]....
        /*06e0*/ 	.word	0x00015bf0


	//   ....[83]....
        /*06e4*/ 	.word	0x00015c30


	//   ....[84]....
        /*06e8*/ 	.word	0x00015c60


	//   ....[85]....
        /*06ec*/ 	.word	0x00016a00


	//   ....[86]....
        /*06f0*/ 	.word	0x00016a20


	//   ....[87]....
        /*06f4*/ 	.word	0x00016af0


	//   ....[88]....
        /*06f8*/ 	.word	0x00016b10


	//   ....[89]....
        /*06fc*/ 	.word	0x00016e50


	//   ....[90]....
        /*0700*/ 	.word	0x00016e70


	//   ....[91]....
        /*0704*/ 	.word	0x00016e90


	//   ....[92]....
        /*0708*/ 	.word	0x00016eb0


	//   ....[93]....
        /*070c*/ 	.word	0x000185f0


	//   ....[94]....
        /*0710*/ 	.word	0x00018620


	//   ....[95]....
        /*0714*/ 	.word	0x00018640


	//   ....[96]....
        /*0718*/ 	.word	0x00018650


	//   ....[97]....
        /*071c*/ 	.word	0x00019a70


	//   ....[98]....
        /*0720*/ 	.word	0x00019a90


	//   ....[99]....
        /*0724*/ 	.word	0x00019ab0


	//   ....[100]....
        /*0728*/ 	.word	0x00019ad0


	//   ....[101]....
        /*072c*/ 	.word	0x00019e80


	//   ....[102]....
        /*0730*/ 	.word	0x00019ea0


	//   ....[103]....
        /*0734*/ 	.word	0x00019fc0


	//   ....[104]....
        /*0738*/ 	.word	0x00019fd0


	//   ....[105]....
        /*073c*/ 	.word	0x0001a100


	//   ....[106]....
        /*0740*/ 	.word	0x0001a120


	//   ....[107]....
        /*0744*/ 	.word	0x0001a250


	//   ....[108]....
        /*0748*/ 	.word	0x0001a260


	//   ....[109]....
        /*074c*/ 	.word	0x0001a5a0


	//   ....[110]....
        /*0750*/ 	.word	0x0001a5c0


	//   ....[111]....
        /*0754*/ 	.word	0x0001b070


	//   ....[112]....
        /*0758*/ 	.word	0x0001b080


	//   ....[113]....
        /*075c*/ 	.word	0x0001c340


	//   ....[114]....
        /*0760*/ 	.word	0x0001c360


	//   ....[115]....
        /*0764*/ 	.word	0x0001c490


	//   ....[116]....
        /*0768*/ 	.word	0x0001c4a0


	//   ....[117]....
        /*076c*/ 	.word	0x0001c5d0


	//   ....[118]....
        /*0770*/ 	.word	0x0001c5f0


	//   ....[119]....
        /*0774*/ 	.word	0x0001c720


	//   ....[120]....
        /*0778*/ 	.word	0x0001c730


	//   ....[121]....
        /*077c*/ 	.word	0x0001c900


	//   ....[122]....
        /*0780*/ 	.word	0x0001c920


	//   ....[123]....
        /*0784*/ 	.word	0x0001ca40


	//   ....[124]....
        /*0788*/ 	.word	0x0001ca80


	//   ....[125]....
        /*078c*/ 	.word	0x0001cab0


	//   ....[126]....
        /*0790*/ 	.word	0x0001cae0


	//   ....[127]....
        /*0794*/ 	.word	0x0001cb10


	//   ....[128]....
        /*0798*/ 	.word	0x0001cb40


	//   ....[129]....
        /*079c*/ 	.word	0x0001cca0


	//   ....[130]....
        /*07a0*/ 	.word	0x0001cce0


	//   ....[131]....
        /*07a4*/ 	.word	0x0001cd10


	//   ....[132]....
        /*07a8*/ 	.word	0x0001cd40


	//   ....[133]....
        /*07ac*/ 	.word	0x0001cd70


	//   ....[134]....
        /*07b0*/ 	.word	0x0001cda0


	//   ....[135]....
        /*07b4*/ 	.word	0x0001ce30


	//   ....[136]....
        /*07b8*/ 	.word	0x0001ce70


	//   ....[137]....
        /*07bc*/ 	.word	0x0001ce80


	//   ....[138]....
        /*07c0*/ 	.word	0x0001cee0


	//   ....[139]....
        /*07c4*/ 	.word	0x0001d880


	//   ....[140]....
        /*07c8*/ 	.word	0x0001d8e0


	//   ....[141]....
        /*07cc*/ 	.word	0x0001d930


	//   ....[142]....
        /*07d0*/ 	.word	0x0001d980


	//   ....[143]....
        /*07d4*/ 	.word	0x0001d9d0


	//   ....[144]....
        /*07d8*/ 	.word	0x0001da40


	//   ....[145]....
        /*07dc*/ 	.word	0x0001da80


	//   ....[146]....
        /*07e0*/ 	.word	0x0001daf0


	//   ....[147]....
        /*07e4*/ 	.word	0x0001db60


	//   ....[148]....
        /*07e8*/ 	.word	0x0001dbc0


	//   ....[149]....
        /*07ec*/ 	.word	0x0001dc30


	//   ....[150]....
        /*07f0*/ 	.word	0x0001dca0


	//   ....[151]....
        /*07f4*/ 	.word	0x0001dd00


	//   ....[152]....
        /*07f8*/ 	.word	0x0001dd60


	//   ....[153]....
        /*07fc*/ 	.word	0x0001ddc0


	//   ....[154]....
        /*0800*/ 	.word	0x0001de30


	//   ....[155]....
        /*0804*/ 	.word	0x0001de90


	//   ....[156]....
        /*0808*/ 	.word	0x0001def0


	//   ....[157]....
        /*080c*/ 	.word	0x0001df50


	//   ....[158]....
        /*0810*/ 	.word	0x0001dfc0


	//   ....[159]....
        /*0814*/ 	.word	0x0001e130


	//   ....[160]....
        /*0818*/ 	.word	0x0001e190


	//   ....[161]....
        /*081c*/ 	.word	0x0001e1f0


	//   ....[162]....
        /*0820*/ 	.word	0x0001e250


	//   ....[163]....
        /*0824*/ 	.word	0x0001e690


	//   ....[164]....
        /*0828*/ 	.word	0x0001e6e0


	//   ....[165]....
        /*082c*/ 	.word	0x0001e730


	//   ....[166]....
        /*0830*/ 	.word	0x0001e780


	//   ....[167]....
        /*0834*/ 	.word	0x0001e7f0


	//   ....[168]....
        /*0838*/ 	.word	0x0001e860


	//   ....[169]....
        /*083c*/ 	.word	0x0001e9d0


	//   ....[170]....
        /*0840*/ 	.word	0x0001ea30


	//   ....[171]....
        /*0844*/ 	.word	0x0001ea90


	//   ....[172]....
        /*0848*/ 	.word	0x0001eb00


	//   ....[173]....
        /*084c*/ 	.word	0x0001ec70


	//   ....[174]....
        /*0850*/ 	.word	0x0001ecd0


	//   ....[175]....
        /*0854*/ 	.word	0x0001ed30


	//   ....[176]....
        /*0858*/ 	.word	0x0001ed90


	//   ....[177]....
        /*085c*/ 	.word	0x0001f1d0


	//   ....[178]....
        /*0860*/ 	.word	0x0001f210


	//   ....[179]....
        /*0864*/ 	.word	0x0001f260


	//   ....[180]....
        /*0868*/ 	.word	0x0001f2a0


	//   ....[181]....
        /*086c*/ 	.word	0x0001f300


	//   ....[182]....
        /*0870*/ 	.word	0x0001f360


	//   ....[183]....
        /*0874*/ 	.word	0x0001f3d0


	//   ....[184]....
        /*0878*/ 	.word	0x0001f510


	//   ....[185]....
        /*087c*/ 	.word	0x0001f570


	//   ....[186]....
        /*0880*/ 	.word	0x0001f5b0


	//   ....[187]....
        /*0884*/ 	.word	0x0001f5f0


	//   ....[188]....
        /*0888*/ 	.word	0x0001f640


	//   ....[189]....
        /*088c*/ 	.word	0x0001f680


	//   ....[190]....
        /*0890*/ 	.word	0x0001f6d0


	//   ....[191]....
        /*0894*/ 	.word	0x0001f720


	//   ....[192]....
        /*0898*/ 	.word	0x0001f770


	//   ....[193]....
        /*089c*/ 	.word	0x0001f7c0


	//   ....[194]....
        /*08a0*/ 	.word	0x0001f830


	//   ....[195]....
        /*08a4*/ 	.word	0x0001f8a0


	//   ....[196]....
        /*08a8*/ 	.word	0x0001f900


	//   ....[197]....
        /*08ac*/ 	.word	0x0001f960


	//   ....[198]....
        /*08b0*/ 	.word	0x0001f9c0


	//   ....[199]....
        /*08b4*/ 	.word	0x0001fa30


	//   ....[200]....
        /*08b8*/ 	.word	0x0001fa90


	//   ....[201]....
        /*08bc*/ 	.word	0x0001faf0


	//   ....[202]....
        /*08c0*/ 	.word	0x0001fb50


	//   ....[203]....
        /*08c4*/ 	.word	0x0001fbc0


	//   ....[204]....
        /*08c8*/ 	.word	0x0001fc20


	//   ....[205]....
        /*08cc*/ 	.word	0x0001fc80


	//   ....[206]....
        /*08d0*/ 	.word	0x0001fce0


	//   ....[207]....
        /*08d4*/ 	.word	0x0001fd50


	//   ....[208]....
        /*08d8*/ 	.word	0x0001fdb0


	//   ....[209]....
        /*08dc*/ 	.word	0x0001fe10


	//   ....[210]....
        /*08e0*/ 	.word	0x0001fe70


	//   ....[211]....
        /*08e4*/ 	.word	0x0001fee0


	//   ....[212]....
        /*08e8*/ 	.word	0x0001ff40


	//   ....[213]....
        /*08ec*/ 	.word	0x0001ffa0


	//   ....[214]....
        /*08f0*/ 	.word	0x00020010


	//   ....[215]....
        /*08f4*/ 	.word	0x00020080


	//   ....[216]....
        /*08f8*/ 	.word	0x000200d0


	//   ....[217]....
        /*08fc*/ 	.word	0x00020110


	//   ....[218]....
        /*0900*/ 	.word	0x00020160


	//   ....[219]....
        /*0904*/ 	.word	0x000201b0


	//   ....[220]....
        /*0908*/ 	.word	0x00020200


	//   ....[221]....
        /*090c*/ 	.word	0x00020270


	//   ....[222]....
        /*0910*/ 	.word	0x000202b0


	//   ....[223]....
        /*0914*/ 	.word	0x00020300


	//   ....[224]....
        /*0918*/ 	.word	0x00020350


	//   ....[225]....
        /*091c*/ 	.word	0x000203a0


	//   ....[226]....
        /*0920*/ 	.word	0x000203f0


	//   ....[227]....
        /*0924*/ 	.word	0x00020460


	//   ....[228]....
        /*0928*/ 	.word	0x000204a0


	//   ....[229]....
        /*092c*/ 	.word	0x00020510


	//   ....[230]....
        /*0930*/ 	.word	0x00020570


	//   ....[231]....
        /*0934*/ 	.word	0x000205e0


	//----- nvinfo : EIATTR_EXIT_INSTR_OFFSETS
	.align		4
.L_952:
        /*0938*/ 	.byte	0x04, 0x1c
        /*093a*/ 	.short	(.L_954 - .L_953)


	//   ....[0]....
.L_953:
        /*093c*/ 	.word	0x00000fe0


	//   ....[1]....
        /*0940*/ 	.word	0x0001d840


	//----- nvinfo : EIATTR_MAX_THREADS
	.align		4
.L_954:
        /*0944*/ 	.byte	0x04, 0x05
        /*0946*/ 	.short	(.L_956 - .L_955)
.L_955:
        /*0948*/ 	.word	0x00000100
        /*094c*/ 	.word	0x00000001
        /*0950*/ 	.word	0x00000001


	//----- nvinfo : EIATTR_CRS_STACK_SIZE
	.align		4
.L_956:
        /*0954*/ 	.byte	0x04, 0x1e
        /*0956*/ 	.short	(.L_958 - .L_957)
.L_957:
        /*0958*/ 	.word	0x00000000
.L_958:


//--------------------- .nv.info._ZN7cutlass13device_kernelIN5flash19enable_sm80_to_sm89INS1_16FlashAttnFwdSm80INS1_25CollectiveMainloopFwdSm80ILi8ELi2ELb0EN4cute5tupleIJNS5_1CILi128EEENS7_ILi64EEENS7_ILi192EEEEEELi192ENS_10bfloat16_tEfNS_4arch4Sm80ELb0ELb0ELb0ELb0ELb1ELb0ELb1ELb1EEENS1_21CollectiveEpilogueFwdINS6_IJS8_SA_S9_EEENS6_IJNS7_ILi1EEESI_SI_EEESC_SE_Li256ELb0ELb1ELb1ELb0EEENS1_19SingleTileSchedulerILb0ELb1ELb1ELi128EEEEEEEEEvNT_6ParamsE --------------------------
	.section	.nv.info._ZN7cutlass13device_kernelIN5flash19enable_sm80_to_sm89INS1_16FlashAttnFwdSm80INS1_25CollectiveMainloopFwdSm80ILi8ELi2ELb0EN4cute5tupleIJNS5_1CILi128EEENS7_ILi64EEENS7_ILi192EEEEEELi192ENS_10bfloat16_tEfNS_4arch4Sm80ELb0ELb0ELb0ELb0ELb1ELb0ELb1ELb1EEENS1_21CollectiveEpilogueFwdINS6_IJS8_SA_S9_EEENS6_IJNS7_ILi1EEESI_SI_EEESC_SE_Li256ELb0ELb1ELb1ELb0EEENS1_19SingleTileSchedulerILb0ELb1ELb1ELi128EEEEEEEEEvNT_6ParamsE,"",@"SHT_CUDA_INFO"
	.sectionflags	@""
	.align	4


	//----- nvinfo : EIATTR_CUDA_API_VERSION
	.align		4
        /*0000*/ 	.byte	0x04, 0x37
        /*0002*/ 	.short	(.L_960 - .L_959)
.L_959:
        /*0004*/ 	.word	0x00000082


	//----- nvinfo : EIATTR_SW2861232_WAR
	.align		4
.L_960:
        /*0008*/ 	.byte	0x01, 0x35
	.zero		2


	//----- nvinfo : EIATTR_PARAM_CBANK
	.align		4
        /*000c*/ 	.byte	0x04, 0x0a
        /*000e*/ 	.short	(.L_962 - .L_961)
	.align		4
.L_961:
        /*0010*/ 	.word	index@(.nv.constant0._ZN7cutlass13device_kernelIN5flash19enable_sm80_to_sm89INS1_16FlashAttnFwdSm80INS1_25CollectiveMainloopFwdSm80ILi8ELi2ELb0EN4cute5tupleIJNS5_1CILi128EEENS7_ILi64EEENS7_ILi192EEEEEELi192ENS_10bfloat16_tEfNS_4arch4Sm80ELb0ELb0ELb0ELb0ELb1ELb0ELb1ELb1EEENS1_21CollectiveEpilogueFwdINS6_IJS8_SA_S9_EEENS6_IJNS7_ILi1EEESI_SI_EEESC_SE_Li256ELb0ELb1ELb1ELb0EEENS1_19SingleTileSchedulerILb0ELb1ELb1ELi128EEEEEEEEEvNT_6ParamsE)
        /*0014*/ 	.short	0x0160
        /*0016*/ 	.short	0x0418


	//----- nvinfo : EIATTR_CBANK_PARAM_SIZE
	.align		4
.L_962:
        /*0018*/ 	.byte	0x03, 0x19
        /*001a*/ 	.short	0x0418


	//----- nvinfo : EIATTR_KPARAM_INFO
	.align		4
        /*001c*/ 	.byte	0x04, 0x17
        /*001e*/ 	.short	(.L_964 - .L_963)
.L_963:
        /*0020*/ 	.word	0x00000000
        /*0024*/ 	.short	0x0000
        /*0026*/ 	.short	0x0000
        /*0028*/ 	.byte	0x00, 0xf0, 0x61, 0x10


	//----- nvinfo : EIATTR_MAXREG_COUNT
	.align		4
.L_964:
        /*002c*/ 	.byte	0x03, 0x1b
        /*002e*/ 	.short	0x00ff


	//----- nvinfo : EIATTR_NUM_BARRIERS
	.align		4
        /*0030*/ 	.byte	0x02, 0x4c
        /*0032*/ 	.byte	0x02
	.zero		1


	//----- nvinfo : EIATTR_MERCURY_ISA_VERSION
	.align		4
        /*0034*/ 	.byte	0x03, 0x5f
        /*0036*/ 	.short	0x0000


	//----- nvinfo : EIATTR_COOP_GROUP_MASK_REGIDS
	.align		4
        /*0038*/ 	.byte	0x04, 0x29
        /*003a*/ 	.short	(.L_966 - .L_965)


	//   ....[0]....
.L_965:
        /*003c*/ 	.word	0xffffffff


	//   ....[1]....
        /*0040*/ 	.word	0xffffffff


	//   ....[2]....
        /*0044*/ 	.word	0xffffffff


	//   ....[3]....
        /*0048*/ 	.word	0xffffffff


	//   ....[4]....
        /*004c*/ 	.word	0xffffffff


	//   ....[5]....
        /*0050*/ 	.word	0xffffffff


	//   ....[6]....
        /*0054*/ 	.word	0xffffffff


	//   ....[7]....
        /*0058*/ 	.word	0xffffffff


	//   ....[8]....
        /*005c*/ 	.word	0xffffffff


	//   ....[9]....
        /*0060*/ 	.word	0xffffffff


	//   ....[10]....
        /*0064*/ 	.word	0xffffffff


	//   ....[11]....
        /*0068*/ 	.word	0xffffffff


	//   ....[12]....
        /*006c*/ 	.word	0xffffffff


	//   ....[13]....
        /*0070*/ 	.word	0xffffffff


	//   ....[14]....
        /*0074*/ 	.word	0xffffffff


	//   ....[15]....
        /*0078*/ 	.word	0xffffffff


	//   ....[16]....
        /*007c*/ 	.word	0xffffffff


	//   ....[17]....
        /*0080*/ 	.word	0xffffffff


	//   ....[18]....
        /*0084*/ 	.word	0xffffffff


	//   ....[19]....
        /*0088*/ 	.word	0xffffffff


	//   ....[20]....
        /*008c*/ 	.word	0xffffffff


	//   ....[21]....
        /*0090*/ 	.word	0xffffffff


	//   ....[22]....
        /*0094*/ 	.word	0xffffffff


	//   ....[23]....
        /*0098*/ 	.word	0xffffffff


	//   ....[24]....
        /*009c*/ 	.word	0xffffffff


	//   ....[25]....
        /*00a0*/ 	.word	0xffffffff


	//   ....[26]....
        /*00a4*/ 	.word	0xffffffff


	//   ....[27]....
        /*00a8*/ 	.word	0xffffffff


	//   ....[28]....
        /*00ac*/ 	.word	0xffffffff


	//   ....[29]....
        /*00b0*/ 	.word	0xffffffff


	//   ....[30]....
        /*00b4*/ 	.word	0xffffffff


	//   ....[31]....
        /*00b8*/ 	.word	0xffffffff


	//   ....[32]....
        /*00bc*/ 	.word	0xffffffff


	//   ....[33]....
        /*00c0*/ 	.word	0xffffffff


	//   ....[34]....
        /*00c4*/ 	.word	0xffffffff


	//   ....[35]....
        /*00c8*/ 	.word	0xffffffff


	//   ....[36]....
        /*00cc*/ 	.word	0xffffffff


	//   ....[37]....
        /*00d0*/ 	.word	0xffffffff


	//   ....[38]....
        /*00d4*/ 	.word	0xffffffff


	//   ....[39]....
        /*00d8*/ 	.word	0xffffffff


	//   ....[40]....
        /*00dc*/ 	.word	0xffffffff


	//   ....[41]....
        /*00e0*/ 	.word	0xffffffff


	//   ....[42]....
        /*00e4*/ 	.word	0xffffffff


	//   ....[43]....
        /*00e8*/ 	.word	0xffffffff


	//   ....[44]....
        /*00ec*/ 	.word	0xffffffff


	//   ....[45]....
        /*00f0*/ 	.word	0xffffffff


	//   ....[46]....
        /*00f4*/ 	.word	0xffffffff


	//   ....[47]....
        /*00f8*/ 	.word	0xffffffff


	//   ....[48]....
        /*00fc*/ 	.word	0xffffffff


	//   ....[49]....
        /*0100*/ 	.word	0xffffffff


	//   ....[50]....
        /*0104*/ 	.word	0xffffffff


	//   ....[51]....
        /*0108*/ 	.word	0xffffffff


	//   ....[52]....
        /*010c*/ 	.word	0xffffffff


	//   ....[53]....
        /*0110*/ 	.word	0xffffffff


	//   ....[54]....
        /*0114*/ 	.word	0xffffffff


	//   ....[55]....
        /*0118*/ 	.word	0xffffffff


	//   ....[56]....
        /*011c*/ 	.word	0xffffffff


	//----- nvinfo : EIATTR_COOP_GROUP_INSTR_OFFSETS
	.align		4
.L_966:
        /*0120*/ 	.byte	0x04, 0x28
        /*0122*/ 	.short	(.L_968 - .L_967)


	//   ....[0]....
.L_967:
        /*0124*/ 	.word	0x00000050


	//   ....[1]....
        /*0128*/ 	.word	0x00000b70


	//   ....[2]....
        /*012c*/ 	.word	0x00000ba0


	//   ....[3]....
        /*0130*/ 	.word	0x00000d70


	//   ....[4]....
        /*0134*/ 	.word	0x00000da0


	//   ....[5]....
        /*0138*/ 	.word	0x00000ec0


	//   ....[6]....
        /*013c*/ 	.word	0x00000ef0


	//   ....[7]....
        /*0140*/ 	.word	0x00001020


	//   ....[8]....
        /*0144*/ 	.word	0x00001060


	//   ....[9]....
        /*0148*/ 	.word	0x00001560


	//   ....[10]....
        /*014c*/ 	.word	0x00001590


	//   ....[11]....
        /*0150*/ 	.word	0x000015c0


	//   ....[12]....
        /*0154*/ 	.word	0x000015f0


	//   ....[13]....
        /*0158*/ 	.word	0x00001610


	//   ....[14]....
        /*015c*/ 	.word	0x00001630


	//   ....[15]....
        /*0160*/ 	.word	0x00001640


	//   ....[16]....
        /*0164*/ 	.word	0x00001750


	//   ....[17]....
        /*0168*/ 	.word	0x00001bd0


	//   ....[18]....
        /*016c*/ 	.word	0x00001c10


	//   ....[19]....
        /*0170*/ 	.word	0x00001c30


	//   ....[20]....
        /*0174*/ 	.word	0x00001c90


	//   ....[21]....
        /*0178*/ 	.word	0x00002210


	//   ....[22]....
        /*017c*/ 	.word	0x00002240


	//   ....[23]....
        /*0180*/ 	.word	0x00002260


	//   ....[24]....
        /*0184*/ 	.word	0x000022c0


	//   ....[25]....
        /*0188*/ 	.word	0x00003420


	//   ....[26]....
        /*018c*/ 	.word	0x00003440


	//   ....[27]....
        /*0190*/ 	.word	0x00003470


	//   ....[28]....
        /*0194*/ 	.word	0x00003490


	//   ....[29]....
        /*0198*/ 	.word	0x000046d0


	//   ....[30]....
        /*019c*/ 	.word	0x000046f0


	//   ....[31]....
        /*01a0*/ 	.word	0x00004770


	//   ....[32]....
        /*01a4*/ 	.word	0x00004790


	//   ....[33]....
        /*01a8*/ 	.word	0x00004b90


	//   ....[34]....
        /*01ac*/ 	.word	0x00004bc0


	//   ....[35]....
        /*01b0*/ 	.word	0x00004bf0


	//   ....[36]....
        /*01b4*/ 	.word	0x00004c10


	//   ....[37]....
        /*01b8*/ 	.word	0x00005970


	//   ....[38]....
        /*01bc*/ 	.word	0x00005990


	//   ....[39]....
        /*01c0*/ 	.word	0x000059b0


	//   ....[40]....
        /*01c4*/ 	.word	0x000059d0


	//   ....[41]....
        /*01c8*/ 	.word	0x000072a0


	//   ....[42]....
        /*01cc*/ 	.word	0x000072d0


	//   ....[43]....
        /*01d0*/ 	.word	0x000072f0


	//   ....[44]....
        /*01d4*/ 	.word	0x00007310


	//   ....[45]....
        /*01d8*/ 	.word	0x00007530


	//   ....[46]....
        /*01dc*/ 	.word	0x00007550


	//   ....[47]....
        /*01e0*/ 	.word	0x00007580


	//   ....[48]....
        /*01e4*/ 	.word	0x000075a0


	//   ....[49]....
        /*01e8*/ 	.word	0x00008240


	//   ....[50]....
        /*01ec*/ 	.word	0x00008280


	//   ....[51]....
        /*01f0*/ 	.word	0x000082b0


	//   ....[52]....
        /*01f4*/ 	.word	0x000082f0


	//   ....[53]....
        /*01f8*/ 	.word	0x00008340


	//   ....[54]....
        /*01fc*/ 	.word	0x00008360


	//   ....[55]....
        /*0200*/ 	.word	0x00008cc0


	//   ....[56]....
        /*0204*/ 	.word	0x00008cd0


	//----- nvinfo : EIATTR_EXIT_INSTR_OFFSETS
	.align		4
.L_968:
        /*0208*/ 	.byte	0x04, 0x1c
        /*020a*/ 	.short	(.L_970 - .L_969)


	//   ....[0]....
.L_969:
        /*020c*/ 	.word	0x00000170


	//   ....[1]....
        /*0210*/ 	.word	0x00008ce0


	//   ....[2]....
        /*0214*/ 	.word	0x00009580


	//   ....[3]....
        /*0218*/ 	.word	0x000095d0


	//   ....[4]....
        /*021c*/ 	.word	0x00009600


	//   ....[5]....
        /*0220*/ 	.word	0x00009660


	//   ....[6]....
        /*0224*/ 	.word	0x000098b0


	//----- nvinfo : EIATTR_CTAIDZ_USED
	.align		4
.L_970:
        /*0228*/ 	.byte	0x01, 0x04
	.zero		2


	//----- nvinfo : EIATTR_MAX_THREADS
	.align		4
        /*022c*/ 	.byte	0x04, 0x05
        /*022e*/ 	.short	(.L_972 - .L_971)
.L_971:
        /*0230*/ 	.word	0x00000100
        /*0234*/ 	.word	0x00000001
        /*0238*/ 	.word	0x00000001


	//----- nvinfo : EIATTR_CRS_STACK_SIZE
	.align		4
.L_972:
        /*023c*/ 	.byte	0x04, 0x1e
        /*023e*/ 	.short	(.L_974 - .L_973)
.L_973:
        /*0240*/ 	.word	0x00000000
.L_974:


//--------------------- .nv.info._ZN7cutlass13device_kernelIN5flash19enable_sm80_to_sm89INS1_16FlashAttnFwdSm80INS1_25CollectiveMainloopFwdSm80ILi8ELi2ELb0EN4cute5tupleIJNS5_1CILi128EEENS7_ILi64EEENS7_ILi192EEEEEELi192ENS_10bfloat16_tEfNS_4arch4Sm80ELb0ELb0ELb0ELb1ELb1ELb0ELb1ELb1EEENS1_21CollectiveEpilogueFwdINS6_IJS8_SA_S9_EEENS6_IJNS7_ILi1EEESI_SI_EEESC_SE_Li256ELb1ELb1ELb1ELb0EEENS1_36VarlenDynamicPersistentTileSchedulerILi128ELi64ELi256ELi256ELb1ELb1ELb0ELb0ELb1ELb1EEEEEEEEEvNT_6ParamsE --------------------------
	.section	.nv.info._ZN7cutlass13device_kernelIN5flash19enable_sm80_to_sm89INS1_16FlashAttnFwdSm80INS1_25CollectiveMainloopFwdSm80ILi8ELi2ELb0EN4cute5tupleIJNS5_1CILi128EEENS7_ILi64EEENS7_ILi192EEEEEELi192ENS_10bfloat16_tEfNS_4arch4Sm80ELb0ELb0ELb0ELb1ELb1ELb0ELb1ELb1EEENS1_21CollectiveEpilogueFwdINS6_IJS8_SA_S9_EEENS6_IJNS7_ILi1EEESI_SI_EEESC_SE_Li256ELb1ELb1ELb1ELb0EEENS1_36VarlenDynamicPersistentTileSchedulerILi128ELi64ELi256ELi256ELb1ELb1ELb0ELb0ELb1ELb1EEEEEEEEEvNT_6ParamsE,"",@"SHT_CUDA_INFO"
	.sectionflags	@""
	.align	4


	//----- nvinfo : EIATTR_CUDA_API_VERSION
	.align		4
        /*0000*/ 	.byte	0x04, 0x37
        /*0002*/ 	.short	(.L_976 - .L_975)
.L_975:
        /*0004*/ 	.word	0x00000082


	//----- nvinfo : EIATTR_SW2861232_WAR
	.align		4
.L_976:
        /*0008*/ 	.byte	0x01, 0x35
	.zero		2


	//----- nvinfo : EIATTR_PARAM_CBANK
	.align		4
        /*000c*/ 	.byte	0x04, 0x0a
        /*000e*/ 	.short	(.L_978 - .L_977)
	.align		4
.L_977:
        /*0010*/ 	.word	index@(.nv.constant0._ZN7cutlass13device_kernelIN5flash19enable_sm80_to_sm89INS1_16FlashAttnFwdSm80INS1_25CollectiveMainloopFwdSm80ILi8ELi2ELb0EN4cute5tupleIJNS5_1CILi128EEENS7_ILi64EEENS7_ILi192EEEEEELi192ENS_10bfloat16_tEfNS_4arch4Sm80ELb0ELb0ELb0ELb1ELb1ELb0ELb1ELb1EEENS1_21CollectiveEpilogueFwdINS6_IJS8_SA_S9_EEENS6_IJNS7_ILi1EEESI_SI_EEESC_SE_Li256ELb1ELb1ELb1ELb0EEENS1_36VarlenDynamicPersistentTileSchedulerILi128ELi64ELi256ELi256ELb1ELb1ELb0ELb0ELb1ELb1EEEEEEEEEvNT_6ParamsE)
        /*0014*/ 	.short	0x0160
        /*0016*/ 	.short	0x0438


	//----- nvinfo : EIATTR_CBANK_PARAM_SIZE
	.align		4
.L_978:
        /*0018*/ 	.byte	0x03, 0x19
        /*001a*/ 	.short	0x0438


	//----- nvinfo : EIATTR_KPARAM_INFO
	.align		4
        /*001c*/ 	.byte	0x04, 0x17
        /*001e*/ 	.short	(.L_980 - .L_979)
.L_979:
        /*0020*/ 	.word	0x00000000
        /*0024*/ 	.short	0x0000
        /*0026*/ 	.short	0x0000
        /*0028*/ 	.byte	0x00, 0xf0, 0xe1, 0x10


	//----- nvinfo : EIATTR_MAXREG_COUNT
	.align		4
.L_980:
        /*002c*/ 	.byte	0x03, 0x1b
        /*002e*/ 	.short	0x00ff


	//----- nvinfo : EIATTR_NUM_BARRIERS
	.align		4
        /*0030*/ 	.byte	0x02, 0x4c
        /*0032*/ 	.byte	0x06
	.zero		1


	//----- nvinfo : EIATTR_ANNOTATIONS
	.align		4
        /*0034*/ 	.byte	0x04, 0x55
        /*0036*/ 	.short	(.L_982 - .L_981)


	//   ....[0]....
.L_981:
        /*0038*/ 	.word	0x00000001
        /*003c*/ 	.byte	0x70, 0x00, 0x00, 0x00, 0x01, 0x00, 0x00, 0x00, 0xc0, 0x0f, 0x00, 0x00, 0x01, 0x00, 0x00, 0x00
        /*004c*/ 	.byte	0xa0, 0x11, 0x00, 0x00, 0x01, 0x00, 0x00, 0x00, 0x10, 0x12, 0x00, 0x00, 0x01, 0x00, 0x00, 0x00
        /*005c*/ 	.byte	0x50, 0x47, 0x00, 0x00, 0x01, 0x00, 0x00, 0x00, 0x60, 0x9d, 0x00, 0x00, 0x01, 0x00, 0x00, 0x00
        /*006c*/ 	.byte	0x90, 0x9d, 0x00, 0x00, 0x01, 0x00, 0x00, 0x00, 0x30, 0xc9, 0x00, 0x00


	//----- nvinfo : EIATTR_MERCURY_ISA_VERSION
	.align		4
.L_982:
        /*0078*/ 	.byte	0x03, 0x5f
        /*007a*/ 	.short	0x0000


	//----- nvinfo : EIATTR_INT_WARP_WIDE_INSTR_OFFSETS
	.align		4
        /*007c*/ 	.byte	0x04, 0x31
        /*007e*/ 	.short	(.L_984 - .L_983)


	//   ....[0]....
.L_983:
        /*0080*/ 	.word	0x000094e0


	//   ....[1]....
        /*0084*/ 	.word	0x00009560


	//----- nvinfo : EIATTR_COOP_GROUP_MASK_REGIDS
	.align		4
.L_984:
        /*0088*/ 	.byte	0x04, 0x29
        /*008a*/ 	.short	(.L_986 - .L_985)


	//   ....[0]....
.L_985:
        /*008c*/ 	.word	0xffffffff


	//   ....[1]....
        /*0090*/ 	.word	0xffffffff


	//   ....[2]....
        /*0094*/ 	.word	0xffffffff


	//   ....[3]....
        /*0098*/ 	.word	0xffffffff


	//   ....[4]....
        /*009c*/ 	.word	0xffffffff


	//   ....[5]....
        /*00a0*/ 	.word	0xffffffff


	//   ....[6]....
        /*00a4*/ 	.word	0xffffffff


	//   ....[7]....
        /*00a8*/ 	.word	0xffffffff


	//   ....[8]....
        /*00ac*/ 	.word	0xffffffff


	//   ....[9]....
        /*00b0*/ 	.word	0xffffffff


	//   ....[10]....
        /*00b4*/ 	.word	0xffffffff


	//   ....[11]....
        /*00b8*/ 	.word	0xffffffff


	//   ....[12]....
        /*00bc*/ 	.word	0xffffffff


	//   ....[13]....
        /*00c0*/ 	.word	0xffffffff


	//   ....[14]....
        /*00c4*/ 	.word	0xffffffff


	//   ....[15]....
        /*00c8*/ 	.word	0xffffffff


	//   ....[16]....
        /*00cc*/ 	.word	0xffffffff


	//   ....[17]....
        /*00d0*/ 	.word	0xffffffff


	//   ....[18]....
        /*00d4*/ 	.word	0xffffffff


	//   ....[19]....
        /*00d8*/ 	.word	0xffffffff


	//   ....[20]....
        /*00dc*/ 	.word	0xffffffff


	//   ....[21]....
        /*00e0*/ 	.word	0xffffffff


	//   ....[22]....
        /*00e4*/ 	.word	0xffffffff


	//   ....[23]....
        /*00e8*/ 	.word	0xffffffff


	//   ....[24]....
        /*00ec*/ 	.word	0xffffffff


	//   ....[25]....
        /*00f0*/ 	.word	0xffffffff


	//   ....[26]....
        /*00f4*/ 	.word	0xffffffff


	//   ....[27]....
        /*00f8*/ 	.word	0xffffffff


	//   ....[28]....
        /*00fc*/ 	.word	0xffffffff


	//   ....[29]....
        /*0100*/ 	.word	0xffffffff


	//   ....[30]....
        /*0104*/ 	.word	0xffffffff


	//   ....[31]....
        /*0108*/ 	.word	0xffffffff


	//   ....[32]....
        /*010c*/ 	.word	0xffffffff


	//   ....[33]....
        /*0110*/ 	.word	0xffffffff


	//   ....[34]....
        /*0114*/ 	.word	0xffffffff


	//   ....[35]....
        /*0118*/ 	.word	0xffffffff


	//   ....[36]....
        /*011c*/ 	.word	0xffffffff


	//   ....[37]....
        /*0120*/ 	.word	0xffffffff


	//   ....[38]....
        /*0124*/ 	.word	0xffffffff


	//   ....[39]....
        /*0128*/ 	.word	0xffffffff


	//   ....[40]....
        /*012c*/ 	.word	0xffffffff


	//   ....[41]....
        /*0130*/ 	.word	0xffffffff


	//   ....[42]....
        /*0134*/ 	.word	0xffffffff


	//   ....[43]....
        /*0138*/ 	.word	0xffffffff


	//   ....[44]....
        /*013c*/ 	.word	0xffffffff


	//   ....[45]....
        /*0140*/ 	.word	0xffffffff


	//   ....[46]....
        /*0144*/ 	.word	0xffffffff


	//   ....[47]....
        /*0148*/ 	.word	0xffffffff


	//   ....[48]....
        /*014c*/ 	.word	0xffffffff


	//   ....[49]....
        /*0150*/ 	.word	0xffffffff


	//   ....[50]....
        /*0154*/ 	.word	0xffffffff


	//   ....[51]....
        /*0158*/ 	.word	0xffffffff


	//   ....[52]....
        /*015c*/ 	.word	0xffffffff


	//   ....[53]....
        /*0160*/ 	.word	0xffffffff


	//   ....[54]....
        /*0164*/ 	.word	0xffffffff


	//   ....[55]....
        /*0168*/ 	.word	0xffffffff


	//   ....[56]....
        /*016c*/ 	.word	0xffffffff


	//   ....[57]....
        /*0170*/ 	.word	0xffffffff


	//   ....[58]....
        /*0174*/ 	.word	0xffffffff


	//   ....[59]....
        /*0178*/ 	.word	0xffffffff


	//   ....[60]....
        /*017c*/ 	.word	0xffffffff


	//   ....[61]....
        /*0180*/ 	.word	0xffffffff


	//   ....[62]....
        /*0184*/ 	.word	0xffffffff


	//   ....[63]....
        /*0188*/ 	.word	0xffffffff


	//   ....[64]....
        /*018c*/ 	.word	0xffffffff


	//   ....[65]....
        /*0190*/ 	.word	0xffffffff


	//   ....[66]....
        /*0194*/ 	.word	0xffffffff


	//   ....[67]....
        /*0198*/ 	.word	0xffffffff


	//   ....[68]....
        /*019c*/ 	.word	0xffffffff


	//   ....[69]....
        /*01a0*/ 	.word	0xffffffff


	//   ....[70]....
        /*01a4*/ 	.word	0xffffffff


	//   ....[71]....
        /*01a8*/ 	.word	0xffffffff


	//   ....[72]....
        /*01ac*/ 	.word	0xffffffff


	//   ....[73]....
        /*01b0*/ 	.word	0xffffffff


	//   ....[74]....
        /*01b4*/ 	.word	0xffffffff


	//   ....[75]....
        /*01b8*/ 	.word	0xffffffff


	//   ....[76]....
        /*01bc*/ 	.word	0xffffffff


	//   ....[77]....
        /*01c0*/ 	.word	0xffffffff


	//   ....[78]....
        /*01c4*/ 	.word	0xffffffff


	//   ....[79]....
        /*01c8*/ 	.word	0xffffffff


	//   ....[80]....
        /*01cc*/ 	.word	0xffffffff


	//   ....[81]....
        /*01d0*/ 	.word	0xffffffff


	//   ....[82]....
        /*01d4*/ 	.word	0xffffffff


	//   ....[83]....
        /*01d8*/ 	.word	0xffffffff


	//   ....[84]....
        /*01dc*/ 	.word	0xffffffff


	//   ....[85]....
        /*01e0*/ 	.word	0xffffffff


	//   ....[86]....
        /*01e4*/ 	.word	0xffffffff


	//   ....[87]....
        /*01e8*/ 	.word	0xffffffff


	//   ....[88]....
        /*01ec*/ 	.word	0xffffffff


	//   ....[89]....
        /*01f0*/ 	.word	0xffffffff


	//   ....[90]....
        /*01f4*/ 	.word	0xffffffff


	//   ....[91]....
        /*01f8*/ 	.word	0xffffffff


	//   ....[92]....
        /*01fc*/ 	.word	0xffffffff


	//   ....[93]....
        /*0200*/ 	.word	0xffffffff


	//   ....[94]....
        /*0204*/ 	.word	0xffffffff


	//   ....[95]....
        /*0208*/ 	.word	0xffffffff


	//   ....[96]....
        /*020c*/ 	.word	0xffffffff


	//   ....[97]....
        /*0210*/ 	.word	0xffffffff


	//   ....[98]....
        /*0214*/ 	.word	0xffffffff


	//   ....[99]....
        /*0218*/ 	.word	0xffffffff


	//   ....[100]....
        /*021c*/ 	.word	0xffffffff


	//   ....[101]....
        /*0220*/ 	.word	0xffffffff


	//   ....[102]....
        /*0224*/ 	.word	0xffffffff


	//   ....[103]....
        /*0228*/ 	.word	0xffffffff


	//   ....[104]....
        /*022c*/ 	.word	0xffffffff


	//   ....[105]....
        /*0230*/ 	.word	0xffffffff


	//   ....[106]....
        /*0234*/ 	.word	0xffffffff


	//   ....[107]....
        /*0238*/ 	.word	0xffffffff


	//   ....[108]....
        /*023c*/ 	.word	0xffffffff


	//   ....[109]....
        /*0240*/ 	.word	0xffffffff


	//   ....[110]....
        /*0244*/ 	.word	0xffffffff


	//   ....[111]....
        /*0248*/ 	.word	0xffffffff


	//   ....[112]....
        /*024c*/ 	.word	0xffffffff


	//   ....[113]....
        /*0250*/ 	.word	0xffffffff


	//   ....[114]....
        /*0254*/ 	.word	0xffffffff


	//   ....[115]....
        /*0258*/ 	.word	0xffffffff


	//   ....[116]....
        /*025c*/ 	.word	0xffffffff


	//   ....[117]....
        /*0260*/ 	.word	0xffffffff


	//   ....[118]....
        /*0264*/ 	.word	0xffffffff


	//   ....[119]....
        /*0268*/ 	.word	0xffffffff


	//   ....[120]....
        /*026c*/ 	.word	0xffffffff


	//   ....[121]....
        /*0270*/ 	.word	0xffffffff


	//   ....[122]....
        /*0274*/ 	.word	0xffffffff


	//   ....[123]....
        /*0278*/ 	.word	0xffffffff


	//   ....[124]....
        /*027c*/ 	.word	0xffffffff


	//   ....[125]....
        /*0280*/ 	.word	0xffffffff


	//   ....[126]....
        /*0284*/ 	.word	0xffffffff


	//   ....[127]....
        /*0288*/ 	.word	0xffffffff


	//   ....[128]....
        /*028c*/ 	.word	0xffffffff


	//   ....[129]....
        /*0290*/ 	.word	0xffffffff


	//   ....[130]....
        /*0294*/ 	.word	0xffffffff


	//   ....[131]....
        /*0298*/ 	.word	0xffffffff


	//   ....[132]....
        /*029c*/ 	.word	0xffffffff


	//   ....[133]....
        /*02a0*/ 	.word	0xffffffff


	//   ....[134]....
        /*02a4*/ 	.word	0xffffffff


	//   ....[135]....
        /*02a8*/ 	.word	0xffffffff


	//   ....[136]....
        /*02ac*/ 	.word	0xffffffff


	//   ....[137]....
        /*02b0*/ 	.word	0xffffffff


	//   ....[138]....
        /*02b4*/ 	.word	0xffffffff


	//   ....[139]....
        /*02b8*/ 	.word	0xffffffff


	//   ....[140]....
        /*02bc*/ 	.word	0xffffffff


	//   ....[141]....
        /*02c0*/ 	.word	0xffffffff


	//   ....[142]....
        /*02c4*/ 	.word	0xffffffff


	//   ....[143]....
        /*02c8*/ 	.word	0xffffffff


	//   ....[144]....
        /*02cc*/ 	.word	0xffffffff


	//   ....[145]....
        /*02d0*/ 	.word	0xffffffff


	//   ....[146]....
        /*02d4*/ 	.word	0xffffffff


	//   ....[147]....
        /*02d8*/ 	.word	0xffffffff


	//   ....[148]....
        /*02dc*/ 	.word	0xffffffff


	//   ....[149]....
        /*02e0*/ 	.word	0xffffffff


	//   ....[150]....
        /*02e4*/ 	.word	0xffffffff


	//   ....[151]....
        /*02e8*/ 	.word	0xffffffff


	//   ....[152]....
        /*02ec*/ 	.word	0xffffffff


	//   ....[153]....
        /*02f0*/ 	.word	0xffffffff


	//   ....[154]....
        /*02f4*/ 	.word	0xffffffff


	//   ....[155]....
        /*02f8*/ 	.word	0xffffffff


	//   ....[156]....
        /*02fc*/ 	.word	0xffffffff


	//   ....[157]....
        /*0300*/ 	.word	0xffffffff


	//   ....[158]....
        /*0304*/ 	.word	0xffffffff


	//   ....[159]....
        /*0308*/ 	.word	0xffffffff


	//   ....[160]....
        /*030c*/ 	.word	0xffffffff


	//   ....[161]....
        /*0310*/ 	.word	0xffffffff


	//   ....[162]....
        /*0314*/ 	.word	0xffffffff


	//   ....[163]....
        /*0318*/ 	.word	0xffffffff


	//   ....[164]....
        /*031c*/ 	.word	0xffffffff


	//   ....[165]....
        /*0320*/ 	.word	0xffffffff


	//   ....[166]....
        /*0324*/ 	.word	0xffffffff


	//   ....[167]....
        /*0328*/ 	.word	0xffffffff


	//   ....[168]....
        /*032c*/ 	.word	0xffffffff


	//   ....[169]....
        /*0330*/ 	.word	0xffffffff


	//   ....[170]....
        /*0334*/ 	.word	0xffffffff


	//   ....[171]....
        /*0338*/ 	.word	0xffffffff


	//   ....[172]....
        /*033c*/ 	.word	0xffffffff


	//   ....[173]....
        /*0340*/ 	.word	0xffffffff


	//   ....[174]....
        /*0344*/ 	.word	0xffffffff


	//   ....[175]....
        /*0348*/ 	.word	0xffffffff


	//   ....[176]....
        /*034c*/ 	.word	0xffffffff


	//   ....[177]....
        /*0350*/ 	.word	0xffffffff


	//   ....[178]....
        /*0354*/ 	.word	0xffffffff


	//   ....[179]....
        /*0358*/ 	.word	0xffffffff


	//   ....[180]....
        /*035c*/ 	.word	0xffffffff


	//   ....[181]....
        /*0360*/ 	.word	0xffffffff


	//   ....[182]....
        /*0364*/ 	.word	0xffffffff


	//   ....[183]....
        /*0368*/ 	.word	0xffffffff


	//   ....[184]....
        /*036c*/ 	.word	0xffffffff


	//   ....[185]....
        /*0370*/ 	.word	0xffffffff


	//   ....[186]....
        /*0374*/ 	.word	0xffffffff


	//   ....[187]....
        /*0378*/ 	.word	0xffffffff


	//   ....[188]....
        /*037c*/ 	.word	0xffffffff


	//----- nvinfo : EIATTR_COOP_GROUP_INSTR_OFFSETS
	.align		4
.L_986:
        /*0380*/ 	.byte	0x04, 0x28
        /*0382*/ 	.short	(.L_988 - .L_987)


	//   ....[0]....
.L_987:
        /*0384*/ 	.word	0x00000050


	//   ....[1]....
        /*0388*/ 	.word	0x000001e0


	//   ....[2]....
        /*038c*/ 	.word	0x00000210


	//   ....[3]....
        /*0390*/ 	.word	0x00000240


	//   ....[4]....
        /*0394*/ 	.word	0x00000270


	//   ....[5]....
        /*0398*/ 	.word	0x000002a0


	//   ....[6]....
        /*039c*/ 	.word	0x000002d0


	//   ....[7]....
        /*03a0*/ 	.word	0x00000440


	//   ....[8]....
        /*03a4*/ 	.word	0x00000480


	//   ....[9]....
        /*03a8*/ 	.word	0x000004b0


	//   ....[10]....
        /*03ac*/ 	.word	0x000004e0


	//   ....[11]....
        /*03b0*/ 	.word	0x00000510


	//   ....[12]....
        /*03b4*/ 	.word	0x00000540


	//   ....[13]....
        /*03b8*/ 	.word	0x000005d0


	//   ....[14]....
        /*03bc*/ 	.word	0x00000600


	//   ....[15]....
        /*03c0*/ 	.word	0x00000620


	//   ....[16]....
        /*03c4*/ 	.word	0x00000680


	//   ....[17]....
        /*03c8*/ 	.word	0x00002190


	//   ....[18]....
        /*03cc*/ 	.word	0x000021b0


	//   ....[19]....
        /*03d0*/ 	.word	0x00002320


	//   ....[20]....
        /*03d4*/ 	.word	0x00002330


	//   ....[21]....
        /*03d8*/ 	.word	0x00002490


	//   ....[22]....
        /*03dc*/ 	.word	0x000024b0


	//   ....[23]....
        /*03e0*/ 	.word	0x00002610


	//   ....[24]....
        /*03e4*/ 	.word	0x00002620


	//   ....[25]....
        /*03e8*/ 	.word	0x00002ab0


	//   ....[26]....
        /*03ec*/ 	.word	0x00002ad0


	//   ....[27]....
        /*03f0*/ 	.word	0x00002b00


	//   ....[28]....
        /*03f4*/ 	.word	0x00002b20


	//   ....[29]....
        /*03f8*/ 	.word	0x00002c10


	//   ....[30]....
        /*03fc*/ 	.word	0x00002c20


	//   ....[31]....
        /*0400*/ 	.word	0x00002c30


	//   ....[32]....
        /*0404*/ 	.word	0x00002d40


	//   ....[33]....
        /*0408*/ 	.word	0x000030e0


	//   ....[34]....
        /*040c*/ 	.word	0x00003100


	//   ....[35]....
        /*0410*/ 	.word	0x000031b0


	//   ....[36]....
        /*0414*/ 	.word	0x000031f0


	//   ....[37]....
        /*0418*/ 	.word	0x00003630


	//   ....[38]....
        /*041c*/ 	.word	0x00003650


	//   ....[39]....
        /*0420*/ 	.word	0x000036b0


	//   ....[40]....
        /*0424*/ 	.word	0x00003710


	//   ....[41]....
        /*0428*/ 	.word	0x00004740


	//   ....[42]....
        /*042c*/ 	.word	0x00004780


	//   ....[43]....
        /*0430*/ 	.word	0x000047a0


	//   ....[44]....
        /*0434*/ 	.word	0x000047e0


	//   ....[45]....
        /*0438*/ 	.word	0x00005b30


	//   ....[46]....
        /*043c*/ 	.word	0x00005b50


	//   ....[47]....
        /*0440*/ 	.word	0x00005bd0


	//   ....[48]....
        /*0444*/ 	.word	0x00005c30


	//   ....[49]....
        /*0448*/ 	.word	0x000060e0


	//   ....[50]....
        /*044c*/ 	.word	0x00006100


	//   ....[51]....
        /*0450*/ 	.word	0x000061e0


	//   ....[52]....
        /*0454*/ 	.word	0x00006210


	//   ....[53]....
        /*0458*/ 	.word	0x00006f70


	//   ....[54]....
        /*045c*/ 	.word	0x00006fa0


	//   ....[55]....
        /*0460*/ 	.word	0x00007240


	//   ....[56]....
        /*0464*/ 	.word	0x00007370


	//   ....[57]....
        /*0468*/ 	.word	0x00008980


	//   ....[58]....
        /*046c*/ 	.word	0x000089a0


	//   ....[59]....
        /*0470*/ 	.word	0x00008a80


	//   ....[60]....
        /*0474*/ 	.word	0x00008aa0


	//   ....[61]....
        /*0478*/ 	.word	0x00008cd0


	//   ....[62]....
        /*047c*/ 	.word	0x00008d00


	//   ....[63]....
        /*0480*/ 	.word	0x00008d10


	//   ....[64]....
        /*0484*/ 	.word	0x00008d40


	//   ....[65]....
        /*0488*/ 	.word	0x0000a0c0


	//   ....[66]....
        /*048c*/ 	.word	0x0000a0d0


	//   ....[67]....
        /*0490*/ 	.word	0x0000a0f0


	//   ....[68]....
        /*0494*/ 	.word	0x0000a110


	//   ....[69]....
        /*0498*/ 	.word	0x0000a460


	//   ....[70]....
        /*049c*/ 	.word	0x0000a480


	//   ....[71]....
        /*04a0*/ 	.word	0x0000a5e0


	//   ....[72]....
        /*04a4*/ 	.word	0x0000a5f0


	//   ....[73]....
        /*04a8*/ 	.word	0x0000a750


	//   ....[74]....
        /*04ac*/ 	.word	0x0000a770


	//   ....[75]....
        /*04b0*/ 	.word	0x0000a8d0


	//   ....[76]....
        /*04b4*/ 	.word	0x0000a8e0


	//   ....[77]....
        /*04b8*/ 	.word	0x0000ac20


	//   ....[78]....
        /*04bc*/ 	.word	0x0000ac40


	//   ....[79]....
        /*04c0*/ 	.word	0x0000b410


	//   ....[80]....
        /*04c4*/ 	.word	0x0000b420


	//   ....[81]....
        /*04c8*/ 	.word	0x0000c360


	//   ....[82]....
        /*04cc*/ 	.word	0x0000c380


	//   ....[83]....
        /*04d0*/ 	.word	0x0000c4f0


	//   ....[84]....
        /*04d4*/ 	.word	0x0000c500


	//   ....[85]....
        /*04d8*/ 	.word	0x0000c660


	//   ....[86]....
        /*04dc*/ 	.word	0x0000c680


	//   ....[87]....
        /*04e0*/ 	.word	0x0000c7e0


	//   ....[88]....
        /*04e4*/ 	.word	0x0000c7f0


	//   ....[89]....
        /*04e8*/ 	.word	0x0000c9e0


	//   ....[90]....
        /*04ec*/ 	.word	0x0000ca00


	//   ....[91]....
        /*04f0*/ 	.word	0x0000cb20


	//   ....[92]....
        /*04f4*/ 	.word	0x0000cb60


	//   ....[93]....
        /*04f8*/ 	.word	0x0000cb90


	//   ....[94]....
        /*04fc*/ 	.word	0x0000cbc0


	//   ....[95]....
        /*0500*/ 	.word	0x0000cbf0


	//   ....[96]....
        /*0504*/ 	.word	0x0000cc20


	//   ....[97]....
        /*0508*/ 	.word	0x0000cd70


	//   ....[98]....
        /*050c*/ 	.word	0x0000cdb0


	//   ....[99]....
        /*0510*/ 	.word	0x0000cde0


	//   ....[100]....
        /*0514*/ 	.word	0x0000ce10


	//   ....[101]....
        /*0518*/ 	.word	0x0000ce40


	//   ....[102]....
        /*051c*/ 	.word	0x0000ce70


	//   ....[103]....
        /*0520*/ 	.word	0x0000cf00


	//   ....[104]....
        /*0524*/ 	.word	0x0000cf30


	//   ....[105]....
        /*0528*/ 	.word	0x0000cf40


	//   ....[106]....
        /*052c*/ 	.word	0x0000cfa0


	//   ....[107]....
        /*0530*/ 	.word	0x0000d4d0


	//   ....[108]....
        /*0534*/ 	.word	0x0000d530


	//   ....[109]....
        /*0538*/ 	.word	0x0000d580


	//   ....[110]....
        /*053c*/ 	.word	0x0000d5d0


	//   ....[111]....
        /*0540*/ 	.word	0x0000d620


	//   ....[112]....
        /*0544*/ 	.word	0x0000d690


	//   ....[113]....
        /*0548*/ 	.word	0x0000d6e0


	//   ....[114]....
        /*054c*/ 	.word	0x0000d740


	//   ....[115]....
        /*0550*/ 	.word	0x0000d7b0


	//   ....[116]....
        /*0554*/ 	.word	0x0000d810


	//   ....[117]....
        /*0558*/ 	.word	0x0000d880


	//   ....[118]....
        /*055c*/ 	.word	0x0000d8f0


	//   ....[119]....
        /*0560*/ 	.word	0x0000d960


	//   ....[120]....
        /*0564*/ 	.word	0x0000d9c0


	//   ....[121]....
        /*0568*/ 	.word	0x0000da30


	//   ....[122]....
        /*056c*/ 	.word	0x0000daa0


	//   ....[123]....
        /*0570*/ 	.word	0x0000db10


	//   ....[124]....
        /*0574*/ 	.word	0x0000db70


	//   ....[125]....
        /*0578*/ 	.word	0x0000dbe0


	//   ....[126]....
        /*057c*/ 	.word	0x0000dc50


	//   ....[127]....
        /*0580*/ 	.word	0x0000dd90


	//   ....[128]....
        /*0584*/ 	.word	0x0000ddf0


	//   ....[129]....
        /*0588*/ 	.word	0x0000de60


	//   ....[130]....
        /*058c*/ 	.word	0x0000ded0


	//   ....[131]....
        /*0590*/ 	.word	0x0000e010


	//   ....[132]....
        /*0594*/ 	.word	0x0000e070


	//   ....[133]....
        /*0598*/ 	.word	0x0000e0d0


	//   ....[134]....
        /*059c*/ 	.word	0x0000e140


	//   ....[135]....
        /*05a0*/ 	.word	0x0000e1b0


	//   ....[136]....
        /*05a4*/ 	.word	0x0000e2f0


	//   ....[137]....
        /*05a8*/ 	.word	0x0000e350


	//   ....[138]....
        /*05ac*/ 	.word	0x0000e3c0


	//   ....[139]....
        /*05b0*/ 	.word	0x0000e430


	//   ....[140]....
        /*05b4*/ 	.word	0x0000e580


	//   ....[141]....
        /*05b8*/ 	.word	0x0000e5e0


	//   ....[142]....
        /*05bc*/ 	.word	0x0000e640


	//   ....[143]....
        /*05c0*/ 	.word	0x0000e6b0


	//   ....[144]....
        /*05c4*/ 	.word	0x0000e720


	//   ....[145]....
        /*05c8*/ 	.word	0x0000e870


	//   ....[146]....
        /*05cc*/ 	.word	0x0000e8d0


	//   ....[147]....
        /*05d0*/ 	.word	0x0000e930


	//   ....[148]....
        /*05d4*/ 	.word	0x0000e990


	//   ....[149]....
        /*05d8*/ 	.word	0x0000e9e0


	//   ....[150]....
        /*05dc*/ 	.word	0x0000ea30


	//   ....[151]....
        /*05e0*/ 	.word	0x0000eaa0


	//   ....[152]....
        /*05e4*/ 	.word	0x0000eb10


	//   ....[153]....
        /*05e8*/ 	.word	0x0000eb80


	//   ....[154]....
        /*05ec*/ 	.word	0x0000ebe0


	//   ....[155]....
        /*05f0*/ 	.word	0x0000ec50


	//   ....[156]....
        /*05f4*/ 	.word	0x0000ecc0


	//   ....[157]....
        /*05f8*/ 	.word	0x0000ed30


	//   ....[158]....
        /*05fc*/ 	.word	0x0000ed90


	//   ....[159]....
        /*0600*/ 	.word	0x0000ee00


	//   ....[160]....
        /*0604*/ 	.word	0x0000ee70


	//   ....[161]....
        /*0608*/ 	.word	0x0000eee0


	//   ....[162]....
        /*060c*/ 	.word	0x0000ef40


	//   ....[163]....
        /*0610*/ 	.word	0x0000efb0


	//   ....[164]....
        /*0614*/ 	.word	0x0000f020


	//   ....[165]....
        /*0618*/ 	.word	0x0000f090


	//   ....[166]....
        /*061c*/ 	.word	0x0000f0f0


	//   ....[167]....
        /*0620*/ 	.word	0x0000f160


	//   ....[168]....
        /*0624*/ 	.word	0x0000f1d0


	//   ....[169]....
        /*0628*/ 	.word	0x0000f240


	//   ....[170]....
        /*062c*/ 	.word	0x0000f2a0


	//   ....[171]....
        /*0630*/ 	.word	0x0000f310


	//   ....[172]....
        /*0634*/ 	.word	0x0000f380


	//   ....[173]....
        /*0638*/ 	.word	0x0000f3d0


	//   ....[174]....
        /*063c*/ 	.word	0x0000f410


	//   ....[175]....
        /*0640*/ 	.word	0x0000f460


	//   ....[176]....
        /*0644*/ 	.word	0x0000f4b0


	//   ....[177]....
        /*0648*/ 	.word	0x0000f500


	//   ....[178]....
        /*064c*/ 	.word	0x0000f570


	//   ....[179]....
        /*0650*/ 	.word	0x0000f5c0


	//   ....[180]....
        /*0654*/ 	.word	0x0000f610


	//   ....[181]....
        /*0658*/ 	.word	0x0000f660


	//   ....[182]....
        /*065c*/ 	.word	0x0000f6b0


	//   ....[183]....
        /*0660*/ 	.word	0x0000f700


	//   ....[184]....
        /*0664*/ 	.word	0x0000f770


	//   ....[185]....
        /*0668*/ 	.word	0x0000f7c0


	//   ....[186]....
        /*066c*/ 	.word	0x0000f820


	//   ....[187]....
        /*0670*/ 	.word	0x0000f880


	//   ....[188]....
        /*0674*/ 	.word	0x0000f8f0


	//----- nvinfo : EIATTR_EXIT_INSTR_OFFSETS
	.align		4
.L_988:
        /*0678*/ 	.byte	0x04, 0x1c
        /*067a*/ 	.short	(.L_990 - .L_989)


	//   ....[0]....
.L_989:
        /*067c*/ 	.word	0x00000b40


	//   ....[1]....
        /*0680*/ 	.word	0x0000d490


	//----- nvinfo : EIATTR_MAX_THREADS
	.align		4
.L_990:
        /*0684*/ 	.byte	0x04, 0x05
        /*0686*/ 	.short	(.L_992 - .L_991)
.L_991:
        /*0688*/ 	.word	0x00000100
        /*068c*/ 	.word	0x00000001
        /*0690*/ 	.word	0x00000001


	//----- nvinfo : EIATTR_CRS_STACK_SIZE
	.align		4
.L_992:
        /*0694*/ 	.byte	0x04, 0x1e
        /*0696*/ 	.short	(.L_994 - .L_993)
.L_993:
        /*0698*/ 	.word	0x00000000
.L_994:


//--------------------- .nv.info._ZN7cutlass13device_kernelIN5flash19enable_sm80_to_sm89INS1_16FlashAttnFwdSm80INS1_25CollectiveMainloopFwdSm80ILi8ELi2ELb0EN4cute5tupleIJNS5_1CILi128EEENS7_ILi64EEENS7_ILi192EEEEEELi192ENS_10bfloat16_tEfNS_4arch4Sm80ELb0ELb0ELb0ELb1ELb1ELb1ELb1ELb1EEENS1_21CollectiveEpilogueFwdINS6_IJS8_SA_S9_EEENS6_IJNS7_ILi1EEESI_SI_EEESC_SE_Li256ELb1ELb1ELb1ELb0EEENS1_36VarlenDynamicPersistentTileSchedulerILi128ELi64ELi256ELi256ELb1ELb1ELb0ELb0ELb1ELb1EEEEEEEEEvNT_6ParamsE --------------------------
	.section	.nv.info._ZN7cutlass13device_kernelIN5flash19enable_sm80_to_sm89INS1_16FlashAttnFwdSm80INS1_25CollectiveMainloopFwdSm80ILi8ELi2ELb0EN4cute5tupleIJNS5_1CILi128EEENS7_ILi64EEENS7_ILi192EEEEEELi192ENS_10bfloat16_tEfNS_4arch4Sm80ELb0ELb0ELb0ELb1ELb1ELb1ELb1ELb1EEENS1_21CollectiveEpilogueFwdINS6_IJS8_SA_S9_EEENS6_IJNS7_ILi1EEESI_SI_EEESC_SE_Li256ELb1ELb1ELb1ELb0EEENS1_36VarlenDynamicPersistentTileSchedulerILi128ELi64ELi256ELi256ELb1ELb1ELb0ELb0ELb1ELb1EEEEEEEEEvNT_6ParamsE,"",@"SHT_CUDA_INFO"
	.sectionflags	@""
	.align	4


	//----- nvinfo : EIATTR_CUDA_API_VERSION
	.align		4
        /*0000*/ 	.byte	0x04, 0x37
        /*0002*/ 	.short	(.L_996 - .L_995)
.L_995:
        /*0004*/ 	.word	0x00000082


	//----- nvinfo : EIATTR_SW2861232_WAR
	.align		4
.L_996:
        /*0008*/ 	.byte	0x01, 0x35
	.zero		2


	//----- nvinfo : EIATTR_PARAM_CBANK
	.align		4
        /*000c*/ 	.byte	0x04, 0x0a
        /*000e*/ 	.short	(.L_998 - .L_997)
	.align		4
.L_997:
        /*0010*/ 	.word	index@(.nv.constant0._ZN7cutlass13device_kernelIN5flash19enable_sm80_to_sm89INS1_16FlashAttnFwdSm80INS1_25CollectiveMainloopFwdSm80ILi8ELi2ELb0EN4cute5tupleIJNS5_1CILi128EEENS7_ILi64EEENS7_ILi192EEEEEELi192ENS_10bfloat16_tEfNS_4arch4Sm80ELb0ELb0ELb0ELb1ELb1ELb1ELb1ELb1EEENS1_21CollectiveEpilogueFwdINS6_IJS8_SA_S9_EEENS6_IJNS7_ILi1EEESI_SI_EEESC_SE_Li256ELb1ELb1ELb1ELb0EEENS1_36VarlenDynamicPersistentTileSchedulerILi128ELi64ELi256ELi256ELb1ELb1ELb0ELb0ELb1ELb1EEEEEEEEEvNT_6ParamsE)
        /*0014*/ 	.short	0x0160
        /*0016*/ 	.short	0x0438


	//----- nvinfo : EIATTR_CBANK_PARAM_SIZE
	.align		4
.L_998:
        /*0018*/ 	.byte	0x03, 0x19
        /*001a*/ 	.short	0x0438


	//----- nvinfo : EIATTR_KPARAM_INFO
	.align		4
        /*001c*/ 	.byte	0x04, 0x17
        /*001e*/ 	.short	(.L_1000 - .L_999)
.L_999:
        /*0020*/ 	.word	0x00000000
        /*0024*/ 	.short	0x0000
        /*0026*/ 	.short	0x0000
        /*0028*/ 	.byte	0x00, 0xf0, 0xe1, 0x10


	//----- nvinfo : EIATTR_MAXREG_COUNT
	.align		4
.L_1000:
        /*002c*/ 	.byte	0x03, 0x1b
        /*002e*/ 	.short	0x00ff


	//----- nvinfo : EIATTR_NUM_BARRIERS
	.align		4
        /*0030*/ 	.byte	0x02, 0x4c
        /*0032*/ 	.byte	0x06
	.zero		1


	//----- nvinfo : EIATTR_ANNOTATIONS
	.align		4
        /*0034*/ 	.byte	0x04, 0x55
        /*0036*/ 	.short	(.L_1002 - .L_1001)


	//   ....[0]....
.L_1001:
        /* <DEDUP_REMOVED lines=21> */


	//----- nvinfo : EIATTR_MERCURY_ISA_VERSION
	.align		4
.L_1002:
        /*0178*/ 	.byte	0x03, 0x5f
        /*017a*/ 	.short	0x0000


	//----- nvinfo : EIATTR_INT_WARP_WIDE_INSTR_OFFSETS
	.align		4
        /*017c*/ 	.byte	0x04, 0x31
        /*017e*/ 	.short	(.L_1004 - .L_1003)


	//   ....[0]....
.L_1003:
        /*0180*/ 	.word	0x00014be0


	//   ....[1]....
        /*0184*/ 	.word	0x00014c60


	//----- nvinfo : EIATTR_COOP_GROUP_MASK_REGIDS
	.align		4
.L_1004:
        /*0188*/ 	.byte	0x04, 0x29
        /*018a*/ 	.short	(.L_1006 - .L_1005)


	//   ....[0]....
.L_1005:
        /*018c*/ 	.word	0xffffffff


	//   ....[1]....
        /*0190*/ 	.word	0xffffffff


	//   ....[2]....
        /*0194*/ 	.word	0xffffffff


	//   ....[3]....
        /*0198*/ 	.word	0xffffffff


	//   ....[4]....
        /*019c*/ 	.word	0xffffffff


	//   ....[5]....
        /*01a0*/ 	.word	0xffffffff


	//   ....[6]....
        /*01a4*/ 	.word	0xffffffff


	//   ....[7]....
        /*01a8*/ 	.word	0xffffffff


	//   ....[8]....
        /*01ac*/ 	.word	0xffffffff


	//   ....[9]....
        /*01b0*/ 	.word	0xffffffff


	//   ....[10]....
        /*01b4*/ 	.word	0xffffffff


	//   ....[11]....
        /*01b8*/ 	.word	0xffffffff


	//   ....[12]....
        /*01bc*/ 	.word	0xffffffff


	//   ....[13]....
        /*01c0*/ 	.word	0xffffffff


	//   ....[14]....
        /*01c4*/ 	.word	0xffffffff


	//   ....[15]....
        /*01c8*/ 	.word	0xffffffff


	//   ....[16]....
        /*01cc*/ 	.word	0xffffffff


	//   ....[17]....
        /*01d0*/ 	.word	0xffffffff


	//   ....[18]....
        /*01d4*/ 	.word	0xffffffff


	//   ....[19]....
        /*01d8*/ 	.word	0xffffffff


	//   ....[20]....
        /*01dc*/ 	.word	0xffffffff


	//   ....[21]....
        /*01e0*/ 	.word	0xffffffff


	//   ....[22]....
        /*01e4*/ 	.word	0xffffffff


	//   ....[23]....
        /*01e8*/ 	.word	0xffffffff


	//   ....[24]....
        /*01ec*/ 	.word	0xffffffff


	//   ....[25]....
        /*01f0*/ 	.word	0xffffffff


	//   ....[26]....
        /*01f4*/ 	.word	0xffffffff


	//   ....[27]....
        /*01f8*/ 	.word	0xffffffff


	//   ....[28]....
        /*01fc*/ 	.word	0xffffffff


	//   ....[29]....
        /*0200*/ 	.word	0xffffffff


	//   ....[30]....
        /*0204*/ 	.word	0xffffffff


	//   ....[31]....
        /*0208*/ 	.word	0xffffffff


	//   ....[32]....
        /*020c*/ 	.word	0xffffffff


	//   ....[33]....
        /*0210*/ 	.word	0xffffffff


	//   ....[34]....
        /*0214*/ 	.word	0xffffffff


	//   ....[35]....
        /*0218*/ 	.word	0xffffffff


	//   ....[36]....
        /*021c*/ 	.word	0xffffffff


	//   ....[37]....
        /*0220*/ 	.word	0xffffffff


	//   ....[38]....
        /*0224*/ 	.word	0xffffffff


	//   ....[39]....
        /*0228*/ 	.word	0xffffffff


	//   ....[40]....
        /*022c*/ 	.word	0xffffffff


	//   ....[41]....
        /*0230*/ 	.word	0xffffffff


	//   ....[42]....
        /*0234*/ 	.word	0xffffffff


	//   ....[43]....
        /*0238*/ 	.word	0xffffffff


	//   ....[44]....
        /*023c*/ 	.word	0xffffffff


	//   ....[45]....
        /*0240*/ 	.word	0xffffffff


	//   ....[46]....
        /*0244*/ 	.word	0xffffffff


	//   ....[47]....
        /*0248*/ 	.word	0xffffffff


	//   ....[48]....
        /*024c*/ 	.word	0xffffffff


	//   ....[49]....
        /*0250*/ 	.word	0xffffffff


	//   ....[50]....
        /*0254*/ 	.word	0xffffffff


	//   ....[51]....
        /*0258*/ 	.word	0xffffffff


	//   ....[52]....
        /*025c*/ 	.word	0xffffffff


	//   ....[53]....
        /*0260*/ 	.word	0xffffffff


	//   ....[54]....
        /*0264*/ 	.word	0xffffffff


	//   ....[55]....
        /*0268*/ 	.word	0xffffffff


	//   ....[56]....
        /*026c*/ 	.word	0xffffffff


	//   ....[57]....
        /*0270*/ 	.word	0xffffffff


	//   ....[58]....
        /*0274*/ 	.word	0xffffffff


	//   ....[59]....
        /*0278*/ 	.word	0xffffffff


	//   ....[60]....
        /*027c*/ 	.word	0xffffffff


	//   ....[61]....
        /*0280*/ 	.word	0xffffffff


	//   ....[62]....
        /*0284*/ 	.word	0xffffffff


	//   ....[63]....
        /*0288*/ 	.word	0xffffffff


	//   ....[64]....
        /*028c*/ 	.word	0xffffffff


	//   ....[65]....
        /*0290*/ 	.word	0xffffffff


	//   ....[66]....
        /*0294*/ 	.word	0xffffffff


	//   ....[67]....
        /*0298*/ 	.word	0xffffffff


	//   ....[68]....
        /*029c*/ 	.word	0xffffffff


	//   ....[69]....
        /*02a0*/ 	.word	0xffffffff


	//   ....[70]....
        /*02a4*/ 	.word	0xffffffff


	//   ....[71]....
        /*02a8*/ 	.word	0xffffffff


	//   ....[72]....
        /*02ac*/ 	.word	0xffffffff


	//   ....[73]....
        /*02b0*/ 	.word	0xffffffff


	//   ....[74]....
        /*02b4*/ 	.word	0xffffffff


	//   ....[75]....
        /*02b8*/ 	.word	0xffffffff


	//   ....[76]....
        /*02bc*/ 	.word	0xffffffff


	//   ....[77]....
        /*02c0*/ 	.word	0xffffffff


	//   ....[78]....
        /*02c4*/ 	.word	0xffffffff


	//   ....[79]....
        /*02c8*/ 	.word	0xffffffff


	//   ....[80]....
        /*02cc*/ 	.word	0xffffffff


	//   ....[81]....
        /*02d0*/ 	.word	0xffffffff


	//   ....[82]....
        /*02d4*/ 	.word	0xffffffff


	//   ....[83]....
        /*02d8*/ 	.word	0xffffffff


	//   ....[84]....
        /*02dc*/ 	.word	0xffffffff


	//   ....[85]....
        /*02e0*/ 	.word	0xffffffff


	//   ....[86]....
        /*02e4*/ 	.word	0xffffffff


	//   ....[87]....
        /*02e8*/ 	.word	0xffffffff


	//   ....[88]....
        /*02ec*/ 	.word	0xffffffff


	//   ....[89]....
        /*02f0*/ 	.word	0xffffffff


	//   ....[90]....
        /*02f4*/ 	.word	0xffffffff


	//   ....[91]....
        /*02f8*/ 	.word	0xffffffff


	//   ....[92]....
        /*02fc*/ 	.word	0xffffffff


	//   ....[93]....
        /*0300*/ 	.word	0xffffffff


	//   ....[94]....
        /*0304*/ 	.word	0xffffffff


	//   ....[95]....
        /*0308*/ 	.word	0xffffffff


	//   ....[96]....
        /*030c*/ 	.word	0xffffffff


	//   ....[97]....
        /*0310*/ 	.word	0xffffffff


	//   ....[98]....
        /*0314*/ 	.word	0xffffffff


	//   ....[99]....
        /*0318*/ 	.word	0xffffffff


	//   ....[100]....
        /*031c*/ 	.word	0xffffffff


	//   ....[101]....
        /*0320*/ 	.word	0xffffffff


	//   ....[102]....
        /*0324*/ 	.word	0xffffffff


	//   ....[103]....
        /*0328*/ 	.word	0xffffffff


	//   ....[104]....
        /*032c*/ 	.word	0xffffffff


	//   ....[105]....
        /*0330*/ 	.word	0xffffffff


	//   ....[106]....
        /*0334*/ 	.word	0xffffffff


	//   ....[107]....
        /*0338*/ 	.word	0xffffffff


	//   ....[108]....
        /*033c*/ 	.word	0xffffffff


	//   ....[109]....
        /*0340*/ 	.word	0xffffffff


	//   ....[110]....
        /*0344*/ 	.word	0xffffffff


	//   ....[111]....
        /*0348*/ 	.word	0xffffffff


	//   ....[112]....
        /*034c*/ 	.word	0xffffffff


	//   ....[113]....
        /*0350*/ 	.word	0xffffffff


	//   ....[114]....
        /*0354*/ 	.word	0xffffffff


	//   ....[115]....
        /*0358*/ 	.word	0xffffffff


	//   ....[116]....
        /*035c*/ 	.word	0xffffffff


	//   ....[117]....
        /*0360*/ 	.word	0xffffffff


	//   ....[118]....
        /*0364*/ 	.word	0xffffffff


	//   ....[119]....
        /*0368*/ 	.word	0xffffffff


	//   ....[120]....
        /*036c*/ 	.word	0xffffffff


	//   ....[121]....
        /*0370*/ 	.word	0xffffffff


	//   ....[122]....
        /*0374*/ 	.word	0xffffffff


	//   ....[123]....
        /*0378*/ 	.word	0xffffffff


	//   ....[124]....
        /*037c*/ 	.word	0xffffffff


	//   ....[125]....
        /*0380*/ 	.word	0xffffffff


	//   ....[126]....
        /*0384*/ 	.word	0xffffffff


	//   ....[127]....
        /*0388*/ 	.word	0xffffffff


	//   ....[128]....
        /*038c*/ 	.word	0xffffffff


	//   ....[129]....
        /*0390*/ 	.word	0xffffffff


	//   ....[130]....
        /*0394*/ 	.word	0xffffffff


	//   ....[131]....
        /*0398*/ 	.word	0xffffffff


	//   ....[132]....
        /*039c*/ 	.word	0xffffffff


	//   ....[133]....
        /*03a0*/ 	.word	0xffffffff


	//   ....[134]....
        /*03a4*/ 	.word	0xffffffff


	//   ....[135]....
        /*03a8*/ 	.word	0xffffffff


	//   ....[136]....
        /*03ac*/ 	.word	0xffffffff


	//   ....[137]....
        /*03b0*/ 	.word	0xffffffff


	//   ....[138]....
        /*03b4*/ 	.word	0xffffffff


	//   ....[139]....
        /*03b8*/ 	.word	0xffffffff


	//   ....[140]....
        /*03bc*/ 	.word	0xffffffff


	//   ....[141]....
        /*03c0*/ 	.word	0xffffffff


	//   ....[142]....
        /*03c4*/ 	.word	0xffffffff


	//   ....[143]....
        /*03c8*/ 	.word	0xffffffff


	//   ....[144]....
        /*03cc*/ 	.word	0xffffffff


	//   ....[145]....
        /*03d0*/ 	.word	0xffffffff


	//   ....[146]....
        /*03d4*/ 	.word	0xffffffff


	//   ....[147]....
        /*03d8*/ 	.word	0xffffffff


	//   ....[148]....
        /*03dc*/ 	.word	0xffffffff


	//   ....[149]....
        /*03e0*/ 	.word	0xffffffff


	//   ....[150]....
        /*03e4*/ 	.word	0xffffffff


	//   ....[151]....
        /*03e8*/ 	.word	0xffffffff


	//   ....[152]....
        /*03ec*/ 	.word	0xffffffff


	//   ....[153]....
        /*03f0*/ 	.word	0xffffffff


	//   ....[154]....
        /*03f4*/ 	.word	0xffffffff


	//   ....[155]....
        /*03f8*/ 	.word	0xffffffff


	//   ....[156]....
        /*03fc*/ 	.word	0xffffffff


	//   ....[157]....
        /*0400*/ 	.word	0xffffffff


	//   ....[158]....
        /*0404*/ 	.word	0xffffffff


	//   ....[159]....
        /*0408*/ 	.word	0xffffffff


	//   ....[160]....
        /*040c*/ 	.word	0xffffffff


	//   ....[161]....
        /*0410*/ 	.word	0xffffffff


	//   ....[162]....
        /*0414*/ 	.word	0xffffffff


	//   ....[163]....
        /*0418*/ 	.word	0xffffffff


	//   ....[164]....
        /*041c*/ 	.word	0xffffffff


	//   ....[165]....
        /*0420*/ 	.word	0xffffffff


	//   ....[166]....
        /*0424*/ 	.word	0xffffffff


	//   ....[167]....
        /*0428*/ 	.word	0xffffffff


	//   ....[168]....
        /*042c*/ 	.word	0xffffffff


	//   ....[169]....
        /*0430*/ 	.word	0xffffffff


	//   ....[170]....
        /*0434*/ 	.word	0xffffffff


	//   ....[171]....
        /*0438*/ 	.word	0xffffffff


	//   ....[172]....
        /*043c*/ 	.word	0xffffffff


	//   ....[173]....
        /*0440*/ 	.word	0xffffffff


	//   ....[174]....
        /*0444*/ 	.word	0xffffffff


	//   ....[175]....
        /*0448*/ 	.word	0xffffffff


	//   ....[176]....
        /*044c*/ 	.word	0xffffffff


	//   ....[177]....
        /*0450*/ 	.word	0xffffffff


	//   ....[178]....
        /*0454*/ 	.word	0xffffffff


	//   ....[179]....
        /*0458*/ 	.word	0xffffffff


	//   ....[180]....
        /*045c*/ 	.word	0xffffffff


	//   ....[181]....
        /*0460*/ 	.word	0xffffffff


	//   ....[182]....
        /*0464*/ 	.word	0xffffffff


	//   ....[183]....
        /*0468*/ 	.word	0xffffffff


	//   ....[184]....
        /*046c*/ 	.word	0xffffffff


	//   ....[185]....
        /*0470*/ 	.word	0xffffffff


	//   ....[186]....
        /*0474*/ 	.word	0xffffffff


	//   ....[187]....
        /*0478*/ 	.word	0xffffffff


	//   ....[188]....
        /*047c*/ 	.word	0xffffffff


	//   ....[189]....
        /*0480*/ 	.word	0xffffffff


	//   ....[190]....
        /*0484*/ 	.word	0xffffffff


	//   ....[191]....
        /*0488*/ 	.word	0xffffffff


	//   ....[192]....
        /*048c*/ 	.word	0xffffffff


	//   ....[193]....
        /*0490*/ 	.word	0xffffffff


	//   ....[194]....
        /*0494*/ 	.word	0xffffffff


	//   ....[195]....
        /*0498*/ 	.word	0xffffffff


	//   ....[196]....
        /*049c*/ 	.word	0xffffffff


	//   ....[197]....
        /*04a0*/ 	.word	0xffffffff


	//   ....[198]....
        /*04a4*/ 	.word	0xffffffff


	//   ....[199]....
        /*04a8*/ 	.word	0xffffffff


	//   ....[200]....
        /*04ac*/ 	.word	0xffffffff


	//   ....[201]....
        /*04b0*/ 	.word	0xffffffff


	//   ....[202]....
        /*04b4*/ 	.word	0xffffffff


	//   ....[203]....
        /*04b8*/ 	.word	0xffffffff


	//   ....[204]....
        /*04bc*/ 	.word	0xffffffff


	//   ....[205]....
        /*04c0*/ 	.word	0xffffffff


	//   ....[206]....
        /*04c4*/ 	.word	0xffffffff


	//   ....[207]....
        /*04c8*/ 	.word	0xffffffff


	//   ....[208]....
        /*04cc*/ 	.word	0xffffffff


	//   ....[209]....
        /*04d0*/ 	.word	0xffffffff


	//   ....[210]....
        /*04d4*/ 	.word	0xffffffff


	//   ....[211]....
        /*04d8*/ 	.word	0xffffffff


	//----- nvinfo : EIATTR_COOP_GROUP_INSTR_OFFSETS
	.align		4
.L_1006:
        /*04dc*/ 	.byte	0x04, 0x28
        /*04de*/ 	.short	(.L_1008 - .L_1007)


	//   ....[0]....
.L_1007:
        /*04e0*/ 	.word	0x00000050


	//   ....[1]....
        /*04e4*/ 	.word	0x000001e0


	//   ....[2]....
        /*04e8*/ 	.word	0x00000210


	//   ....[3]....
        /*04ec*/ 	.word	0x00000240


	//   ....[4]....
        /*04f0*/ 	.word	0x00000270


	//   ....[5]....
        /*04f4*/ 	.word	0x000002a0


	//   ....[6]....
        /*04f8*/ 	.word	0x000002d0


	//   ....[7]....
        /*04fc*/ 	.word	0x00000440


	//   ....[8]....
        /*0500*/ 	.word	0x00000480


	//   ....[9]....
        /*0504*/ 	.word	0x000004b0


	//   ....[10]....
        /*0508*/ 	.word	0x000004e0


	//   ....[11]....
        /*050c*/ 	.word	0x00000510


	//   ....[12]....
        /*0510*/ 	.word	0x00000540


	//   ....[13]....
        /*0514*/ 	.word	0x000005d0


	//   ....[14]....
        /*0518*/ 	.word	0x00000600


	//   ....[15]....
        /*051c*/ 	.word	0x00000620


	//   ....[16]....
        /*0520*/ 	.word	0x00000680


	//   ....[17]....
        /*0524*/ 	.word	0x000037b0


	//   ....[18]....
        /*0528*/ 	.word	0x000037c0


	//   ....[19]....
        /*052c*/ 	.word	0x00005330


	//   ....[20]....
        /*0530*/ 	.word	0x00005340


	//   ....[21]....
        /*0534*/ 	.word	0x00006e30


	//   ....[22]....
        /*0538*/ 	.word	0x00006e40


	//   ....[23]....
        /*053c*/ 	.word	0x00007330


	//   ....[24]....
        /*0540*/ 	.word	0x00007340


	//   ....[25]....
        /*0544*/ 	.word	0x00008030


	//   ....[26]....
        /*0548*/ 	.word	0x00008050


	//   ....[27]....
        /*054c*/ 	.word	0x00008180


	//   ....[28]....
        /*0550*/ 	.word	0x00008190


	//   ....[29]....
        /*0554*/ 	.word	0x000082c0


	//   ....[30]....
        /*0558*/ 	.word	0x000082e0


	//   ....[31]....
        /*055c*/ 	.word	0x00008410


	//   ....[32]....
        /*0560*/ 	.word	0x00008420


	//   ....[33]....
        /*0564*/ 	.word	0x00008940


	//   ....[34]....
        /*0568*/ 	.word	0x00008960


	//   ....[35]....
        /*056c*/ 	.word	0x00008980


	//   ....[36]....
        /*0570*/ 	.word	0x00008990


	//   ....[37]....
        /*0574*/ 	.word	0x00008a80


	//   ....[38]....
        /*0578*/ 	.word	0x00008ab0


	//   ....[39]....
        /*057c*/ 	.word	0x00008ad0


	//   ....[40]....
        /*0580*/ 	.word	0x00008be0


	//   ....[41]....
        /*0584*/ 	.word	0x00008f50


	//   ....[42]....
        /*0588*/ 	.word	0x00008f70


	//   ....[43]....
        /*058c*/ 	.word	0x00009050


	//   ....[44]....
        /*0590*/ 	.word	0x00009090


	//   ....[45]....
        /*0594*/ 	.word	0x00009390


	//   ....[46]....
        /*0598*/ 	.word	0x000093b0


	//   ....[47]....
        /*059c*/ 	.word	0x000093c0


	//   ....[48]....
        /*05a0*/ 	.word	0x000093d0


	//   ....[49]....
        /*05a4*/ 	.word	0x0000be20


	//   ....[50]....
        /*05a8*/ 	.word	0x0000be40


	//   ....[51]....
        /*05ac*/ 	.word	0x0000be60


	//   ....[52]....
        /*05b0*/ 	.word	0x0000be70


	//   ....[53]....
        /*05b4*/ 	.word	0x0000ecc0


	//   ....[54]....
        /*05b8*/ 	.word	0x0000ece0


	//   ....[55]....
        /*05bc*/ 	.word	0x0000ed70


	//   ....[56]....
        /*05c0*/ 	.word	0x0000edd0


	//   ....[57]....
        /*05c4*/ 	.word	0x0000fe20


	//   ....[58]....
        /*05c8*/ 	.word	0x0000feb0


	//   ....[59]....
        /*05cc*/ 	.word	0x0000fec0


	//   ....[60]....
        /*05d0*/ 	.word	0x0000fef0


	//   ....[61]....
        /*05d4*/ 	.word	0x00011200


	//   ....[62]....
        /*05d8*/ 	.word	0x00011220


	//   ....[63]....
        /*05dc*/ 	.word	0x00011310


	//   ....[64]....
        /*05e0*/ 	.word	0x00011330


	//   ....[65]....
        /*05e4*/ 	.word	0x000117c0


	//   ....[66]....
        /*05e8*/ 	.word	0x000117e0


	//   ....[67]....
        /*05ec*/ 	.word	0x000118e0


	//   ....[68]....
        /*05f0*/ 	.word	0x00011920


	//   ....[69]....
        /*05f4*/ 	.word	0x00012680


	//   ....[70]....
        /*05f8*/ 	.word	0x000126b0


	//   ....[71]....
        /*05fc*/ 	.word	0x00012950


	//   ....[72]....
        /*0600*/ 	.word	0x00012a80


	//   ....[73]....
        /*0604*/ 	.word	0x00014050


	//   ....[74]....
        /*0608*/ 	.word	0x00014070


	//   ....[75]....
        /*060c*/ 	.word	0x00014180


	//   ....[76]....
        /*0610*/ 	.word	0x000141b0


	//   ....[77]....
        /*0614*/ 	.word	0x000143d0


	//   ....[78]....
        /*0618*/ 	.word	0x00014400


	//   ....[79]....
        /*061c*/ 	.word	0x00014410


	//   ....[80]....
        /*0620*/ 	.word	0x00014440


	//   ....[81]....
        /*0624*/ 	.word	0x00015930


	//   ....[82]....
        /*0628*/ 	.word	0x00015940


	//   ....[83]....
        /*062c*/ 	.word	0x00015960


	//   ....[84]....
        /*0630*/ 	.word	0x00015980


	//   ....[85]....
        /*0634*/ 	.word	0x00015d00


	//   ....[86]....
        /*0638*/ 	.word	0x00015d20


	//   ....[87]....
        /*063c*/ 	.word	0x00015e40


	//   ....[88]....
        /*0640*/ 	.word	0x00015e50


	//   ....[89]....
        /*0644*/ 	.word	0x00015f80


	//   ....[90]....
        /*0648*/ 	.word	0x00015fa0


	//   ....[91]....
        /*064c*/ 	.word	0x000160d0


	//   ....[92]....
        /*0650*/ 	.word	0x000160e0


	//   ....[93]....
        /*0654*/ 	.word	0x00016400


	//   ....[94]....
        /*0658*/ 	.word	0x00016420


	//   ....[95]....
        /*065c*/ 	.word	0x00016eb0


	//   ....[96]....
        /*0660*/ 	.word	0x00016ec0


	//   ....[97]....
        /*0664*/ 	.word	0x000180d0


	//   ....[98]....
        /*0668*/ 	.word	0x000180f0


	//   ....[99]....
        /*066c*/ 	.word	0x00018220


	//   ....[100]....
        /*0670*/ 	.word	0x00018230


	//   ....[101]....
        /*0674*/ 	.word	0x00018360


	//   ....[102]....
        /*0678*/ 	.word	0x00018380


	//   ....[103]....
        /*067c*/ 	.word	0x000184b0


	//   ....[104]....
        /*0680*/ 	.word	0x000184c0


	//   ....[105]....
        /*0684*/ 	.word	0x00018680


	//   ....[106]....
        /*0688*/ 	.word	0x000186a0


	//   ....[107]....
        /*068c*/ 	.word	0x000187c0


	//   ....[108]....
        /*0690*/ 	.word	0x00018800


	//   ....[109]....
        /*0694*/ 	.word	0x00018830


	//   ....[110]....
        /*0698*/ 	.word	0x00018860


	//   ....[111]....
        /*069c*/ 	.word	0x00018890


	//   ....[112]....
        /*06a0*/ 	.word	0x000188c0


	//   ....[113]....
        /*06a4*/ 	.word	0x00018a20


	//   ....[114]....
        /*06a8*/ 	.word	0x00018a60


	//   ....[115]....
        /*06ac*/ 	.word	0x00018a90


	//   ....[116]....
        /*06b0*/ 	.word	0x00018ac0


	//   ....[117]....
        /*06b4*/ 	.word	0x00018af0


	//   ....[118]....
        /*06b8*/ 	.word	0x00018b20


	//   ....[119]....
        /*06bc*/ 	.word	0x00018bb0


	//   ....[120]....
        /*06c0*/ 	.word	0x00018be0


	//   ....[121]....
        /*06c4*/ 	.word	0x00018bf0


	//   ....[122]....
        /*06c8*/ 	.word	0x00018c50


	//   ....[123]....
        /*06cc*/ 	.word	0x00019190


	//   ....[124]....
        /*06d0*/ 	.word	0x000191f0


	//   ....[125]....
        /*06d4*/ 	.word	0x00019240


	//   ....[126]....
        /*06d8*/ 	.word	0x00019290


	//   ....[127]....
        /*06dc*/ 	.word	0x000192e0


	//   ....[128]....
        /*06e0*/ 	.word	0x00019350


	//   ....[129]....
        /*06e4*/ 	.word	0x000193a0


	//   ....[130]....
        /*06e8*/ 	.word	0x00019400


	//   ....[131]....
        /*06ec*/ 	.word	0x00019470


	//   ....[132]....
        /*06f0*/ 	.word	0x000194d0


	//   ....[133]....
        /*06f4*/ 	.word	0x00019540


	//   ....[134]....
        /*06f8*/ 	.word	0x000195b0


	//   ....[135]....
        /*06fc*/ 	.word	0x00019620


	//   ....[136]....
        /*0700*/ 	.word	0x00019680


	//   ....[137]....
        /*0704*/ 	.word	0x000196f0


	//   ....[138]....
        /*0708*/ 	.word	0x00019760


	//   ....[139]....
        /*070c*/ 	.word	0x000197d0


	//   ....[140]....
        /*0710*/ 	.word	0x00019830


	//   ....[141]....
        /*0714*/ 	.word	0x000198a0


	//   ....[142]....
        /*0718*/ 	.word	0x00019910


	//   ....[143]....
        /*071c*/ 	.word	0x00019a80


	//   ....[144]....
        /*0720*/ 	.word	0x00019ae0


	//   ....[145]....
        /*0724*/ 	.word	0x00019b50


	//   ....[146]....
        /*0728*/ 	.word	0x00019bc0


	//   ....[147]....
        /*072c*/ 	.word	0x00019c30


	//   ....[148]....
        /*0730*/ 	.word	0x00019c90


	//   ....[149]....
        /*0734*/ 	.word	0x00019d00


	//   ....[150]....
        /*0738*/ 	.word	0x00019d70


	//   ....[151]....
        /*073c*/ 	.word	0x00019de0


	//   ....[152]....
        /*0740*/ 	.word	0x00019e40


	//   ....[153]....
        /*0744*/ 	.word	0x00019eb0


	//   ....[154]....
        /*0748*/ 	.word	0x00019f20


	//   ....[155]....
        /*074c*/ 	.word	0x0001a090


	//   ....[156]....
        /*0750*/ 	.word	0x0001a0f0


	//   ....[157]....
        /*0754*/ 	.word	0x0001a160


	//   ....[158]....
        /*0758*/ 	.word	0x0001a1d0


	//   ....[159]....
        /*075c*/ 	.word	0x0001a340


	//   ....[160]....
        /*0760*/ 	.word	0x0001a3a0


	//   ....[161]....
        /*0764*/ 	.word	0x0001a410


	//   ....[162]....
        /*0768*/ 	.word	0x0001a480


	//   ....[163]....
        /*076c*/ 	.word	0x0001a600


	//   ....[164]....
        /*0770*/ 	.word	0x0001a660


	//   ....[165]....
        /*0774*/ 	.word	0x0001a6c0


	//   ....[166]....
        /*0778*/ 	.word	0x0001a730


	//   ....[167]....
        /*077c*/ 	.word	0x0001a7a0


	//   ....[168]....
        /*0780*/ 	.word	0x0001a920


	//   ....[169]....
        /*0784*/ 	.word	0x0001a980


	//   ....[170]....
        /*0788*/ 	.word	0x0001a9e0


	//   ....[171]....
        /*078c*/ 	.word	0x0001aa40


	//   ....[172]....
        /*0790*/ 	.word	0x0001aa90


	//   ....[173]....
        /*0794*/ 	.word	0x0001aae0


	//   ....[174]....
        /*0798*/ 	.word	0x0001ab50


	//   ....[175]....
        /*079c*/ 	.word	0x0001abc0


	//   ....[176]....
        /*07a0*/ 	.word	0x0001ac30


	//   ....[177]....
        /*07a4*/ 	.word	0x0001ac90


	//   ....[178]....
        /*07a8*/ 	.word	0x0001ad00


	//   ....[179]....
        /*07ac*/ 	.word	0x0001ad70


	//   ....[180]....
        /*07b0*/ 	.word	0x0001ade0


	//   ....[181]....
        /*07b4*/ 	.word	0x0001ae40


	//   ....[182]....
        /*07b8*/ 	.word	0x0001aeb0


	//   ....[183]....
        /*07bc*/ 	.word	0x0001af20


	//   ....[184]....
        /*07c0*/ 	.word	0x0001af90


	//   ....[185]....
        /*07c4*/ 	.word	0x0001aff0


	//   ....[186]....
        /*07c8*/ 	.word	0x0001b060


	//   ....[187]....
        /*07cc*/ 	.word	0x0001b0d0


	//   ....[188]....
        /*07d0*/ 	.word	0x0001b140


	//   ....[189]....
        /*07d4*/ 	.word	0x0001b1a0


	//   ....[190]....
        /*07d8*/ 	.word	0x0001b210


	//   ....[191]....
        /*07dc*/ 	.word	0x0001b280


	//   ....[192]....
        /*07e0*/ 	.word	0x0001b2f0


	//   ....[193]....
        /*07e4*/ 	.word	0x0001b350


	//   ....[194]....
        /*07e8*/ 	.word	0x0001b3c0


	//   ....[195]....
        /*07ec*/ 	.word	0x0001b430


	//   ....[196]....
        /*07f0*/ 	.word	0x0001b480


	//   ....[197]....
        /*07f4*/ 	.word	0x0001b4c0


	//   ....[198]....
        /*07f8*/ 	.word	0x0001b510


	//   ....[199]....
        /*07fc*/ 	.word	0x0001b560


	//   ....[200]....
        /*0800*/ 	.word	0x0001b5b0


	//   ....[201]....
        /*0804*/ 	.word	0x0001b620


	//   ....[202]....
        /*0808*/ 	.word	0x0001b670


	//   ....[203]....
        /*080c*/ 	.word	0x0001b6c0


	//   ....[204]....
        /*0810*/ 	.word	0x0001b710


	//   ....[205]....
        /*0814*/ 	.word	0x0001b760


	//   ....[206]....
        /*0818*/ 	.word	0x0001b7b0


	//   ....[207]....
        /*081c*/ 	.word	0x0001b820


	//   ....[208]....
        /*0820*/ 	.word	0x0001b870


	//   ....[209]....
        /*0824*/ 	.word	0x0001b8d0


	//   ....[210]....
        /*0828*/ 	.word	0x0001b930


	//   ....[211]....
        /*082c*/ 	.word	0x0001b9a0


	//----- nvinfo : EIATTR_EXIT_INSTR_OFFSETS
	.align		4
.L_1008:
        /*0830*/ 	.byte	0x04, 0x1c
        /*0832*/ 	.short	(.L_1010 - .L_1009)


	//   ....[0]....
.L_1009:
        /*0834*/ 	.word	0x00000b40


	//   ....[1]....
        /*0838*/ 	.word	0x00019150


	//----- nvinfo : EIATTR_MAX_THREADS
	.align		4
.L_1010:
        /*083c*/ 	.byte	0x04, 0x05
        /*083e*/ 	.short	(.L_1012 - .L_1011)
.L_1011:
        /*0840*/ 	.word	0x00000100
        /*0844*/ 	.word	0x00000001
        /*0848*/ 	.word	0x00000001


	//----- nvinfo : EIATTR_CRS_STACK_SIZE
	.align		4
.L_1012:
        /*084c*/ 	.byte	0x04, 0x1e
        /*084e*/ 	.short	(.L_1014 - .L_1013)
.L_1013:
        /*0850*/ 	.word	0x00000000
.L_1014:


//--------------------- .nv.info._ZN7cutlass13device_kernelIN5flash19enable_sm80_to_sm89INS1_16FlashAttnFwdSm80INS1_25CollectiveMainloopFwdSm80ILi8ELi2ELb0EN4cute5tupleIJNS5_1CILi128EEENS7_ILi64EEENS7_ILi192EEEEEELi192ENS_10bfloat16_tEfNS_4arch4Sm80ELb0ELb1ELb0ELb0ELb1ELb0ELb1ELb1EEENS1_21CollectiveEpilogueFwdINS6_IJS8_SA_S9_EEENS6_IJNS7_ILi1EEESI_SI_EEESC_SE_Li256ELb0ELb1ELb1ELb0EEENS1_19SingleTileSchedulerILb0ELb1ELb1ELi128EEEEEEEEEvNT_6ParamsE --------------------------
	.section	.nv.info._ZN7cutlass13device_kernelIN5flash19enable_sm80_to_sm89INS1_16FlashAttnFwdSm80INS1_25CollectiveMainloopFwdSm80ILi8ELi2ELb0EN4cute5tupleIJNS5_1CILi128EEENS7_ILi64EEENS7_ILi192EEEEEELi192ENS_10bfloat16_tEfNS_4arch4Sm80ELb0ELb1ELb0ELb0ELb1ELb0ELb1ELb1EEENS1_21CollectiveEpilogueFwdINS6_IJS8_SA_S9_EEENS6_IJNS7_ILi1EEESI_SI_EEESC_SE_Li256ELb0ELb1ELb1ELb0EEENS1_19SingleTileSchedulerILb0ELb1ELb1ELi128EEEEEEEEEvNT_6ParamsE,"",@"SHT_CUDA_INFO"
	.sectionflags	@""
	.align	4


	//----- nvinfo : EIATTR_CUDA_API_VERSION
	.align		4
        /*0000*/ 	.byte	0x04, 0x37
        /*0002*/ 	.short	(.L_1016 - .L_1015)
.L_1015:
        /*0004*/ 	.word	0x00000082


	//----- nvinfo : EIATTR_SW2861232_WAR
	.align		4
.L_1016:
        /*0008*/ 	.byte	0x01, 0x35
	.zero		2


	//----- nvinfo : EIATTR_PARAM_CBANK
	.align		4
        /*000c*/ 	.byte	0x04, 0x0a
        /*000e*/ 	.short	(.L_1018 - .L_1017)
	.align		4
.L_1017:
        /*0010*/ 	.word	index@(.nv.constant0._ZN7cutlass13device_kernelIN5flash19enable_sm80_to_sm89INS1_16FlashAttnFwdSm80INS1_25CollectiveMainloopFwdSm80ILi8ELi2ELb0EN4cute5tupleIJNS5_1CILi128EEENS7_ILi64EEENS7_ILi192EEEEEELi192ENS_10bfloat16_tEfNS_4arch4Sm80ELb0ELb1ELb0ELb0ELb1ELb0ELb1ELb1EEENS1_21CollectiveEpilogueFwdINS6_IJS8_SA_S9_EEENS6_IJNS7_ILi1EEESI_SI_EEESC_SE_Li256ELb0ELb1ELb1ELb0EEENS1_19SingleTileSchedulerILb0ELb1ELb1ELi128EEEEEEEEEvNT_6ParamsE)
        /*0014*/ 	.short	0x0160
        /*0016*/ 	.short	0x0418


	//----- nvinfo : EIATTR_CBANK_PARAM_SIZE
	.align		4
.L_1018:
        /*0018*/ 	.byte	0x03, 0x19
        /*001a*/ 	.short	0x0418


	//----- nvinfo : EIATTR_KPARAM_INFO
	.align		4
        /*001c*/ 	.byte	0x04, 0x17
        /*001e*/ 	.short	(.L_1020 - .L_1019)
.L_1019:
        /*0020*/ 	.word	0x00000000
        /*0024*/ 	.short	0x0000
        /*0026*/ 	.short	0x0000
        /*0028*/ 	.byte	0x00, 0xf0, 0x61, 0x10


	//----- nvinfo : EIATTR_MAXREG_COUNT
	.align		4
.L_1020:
        /*002c*/ 	.byte	0x03, 0x1b
        /*002e*/ 	.short	0x00ff


	//----- nvinfo : EIATTR_NUM_BARRIERS
	.align		4
        /*0030*/ 	.byte	0x02, 0x4c
        /*0032*/ 	.byte	0x02
	.zero		1


	//----- nvinfo : EIATTR_MERCURY_ISA_VERSION
	.align		4
        /*0034*/ 	.byte	0x03, 0x5f
        /*0036*/ 	.short	0x0000


	//----- nvinfo : EIATTR_COOP_GROUP_MASK_REGIDS
	.align		4
        /*0038*/ 	.byte	0x04, 0x29
        /*003a*/ 	.short	(.L_1022 - .L_1021)


	//   ....[0]....
.L_1021:
        /*003c*/ 	.word	0xffffffff


	//   ....[1]....
        /*0040*/ 	.word	0xffffffff


	//   ....[2]....
        /*0044*/ 	.word	0xffffffff


	//   ....[3]....
        /*0048*/ 	.word	0xffffffff


	//   ....[4]....
        /*004c*/ 	.word	0xffffffff


	//   ....[5]....
        /*0050*/ 	.word	0xffffffff


	//   ....[6]....
        /*0054*/ 	.word	0xffffffff


	//   ....[7]....
        /*0058*/ 	.word	0xffffffff


	//   ....[8]....
        /*005c*/ 	.word	0xffffffff


	//   ....[9]....
        /*0060*/ 	.word	0xffffffff


	//   ....[10]....
        /*0064*/ 	.word	0xffffffff


	//   ....[11]....
        /*0068*/ 	.word	0xffffffff


	//   ....[12]....
        /*006c*/ 	.word	0xffffffff


	//   ....[13]....
        /*0070*/ 	.word	0xffffffff


	//   ....[14]....
        /*0074*/ 	.word	0xffffffff


	//   ....[15]....
        /*0078*/ 	.word	0xffffffff


	//   ....[16]....
        /*007c*/ 	.word	0xffffffff


	//   ....[17]....
        /*0080*/ 	.word	0xffffffff


	//   ....[18]....
        /*0084*/ 	.word	0xffffffff


	//   ....[19]....
        /*0088*/ 	.word	0xffffffff


	//   ....[20]....
        /*008c*/ 	.word	0xffffffff


	//   ....[21]....
        /*0090*/ 	.word	0xffffffff


	//   ....[22]....
        /*0094*/ 	.word	0xffffffff


	//   ....[23]....
        /*0098*/ 	.word	0xffffffff


	//   ....[24]....
        /*009c*/ 	.word	0xffffffff


	//   ....[25]....
        /*00a0*/ 	.word	0xffffffff


	//   ....[26]....
        /*00a4*/ 	.word	0xffffffff


	//   ....[27]....
        /*00a8*/ 	.word	0xffffffff


	//   ....[28]....
        /*00ac*/ 	.word	0xffffffff


	//   ....[29]....
        /*00b0*/ 	.word	0xffffffff


	//   ....[30]....
        /*00b4*/ 	.word	0xffffffff


	//   ....[31]....
        /*00b8*/ 	.word	0xffffffff


	//   ....[32]....
        /*00bc*/ 	.word	0xffffffff


	//   ....[33]....
        /*00c0*/ 	.word	0xffffffff


	//   ....[34]....
        /*00c4*/ 	.word	0xffffffff


	//   ....[35]....
        /*00c8*/ 	.word	0xffffffff


	//   ....[36]....
        /*00cc*/ 	.word	0xffffffff


	//   ....[37]....
        /*00d0*/ 	.word	0xffffffff


	//   ....[38]....
        /*00d4*/ 	.word	0xffffffff


	//   ....[39]....
        /*00d8*/ 	.word	0xffffffff


	//   ....[40]....
        /*00dc*/ 	.word	0xffffffff


	//   ....[41]....
        /*00e0*/ 	.word	0xffffffff


	//   ....[42]....
        /*00e4*/ 	.word	0xffffffff


	//   ....[43]....
        /*00e8*/ 	.word	0xffffffff


	//   ....[44]....
        /*00ec*/ 	.word	0xffffffff


	//   ....[45]....
        /*00f0*/ 	.word	0xffffffff


	//   ....[46]....
        /*00f4*/ 	.word	0xffffffff


	//   ....[47]....
        /*00f8*/ 	.word	0xffffffff


	//   ....[48]....
        /*00fc*/ 	.word	0xffffffff


	//   ....[49]....
        /*0100*/ 	.word	0xffffffff


	//   ....[50]....
        /*0104*/ 	.word	0xffffffff


	//   ....[51]....
        /*0108*/ 	.word	0xffffffff


	//   ....[52]....
        /*010c*/ 	.word	0xffffffff


	//   ....[53]....
        /*0110*/ 	.word	0xffffffff


	//   ....[54]....
        /*0114*/ 	.word	0xffffffff


	//   ....[55]....
        /*0118*/ 	.word	0xffffffff


	//   ....[56]....
        /*011c*/ 	.word	0xffffffff


	//   ....[57]....
        /*0120*/ 	.word	0xffffffff


	//   ....[58]....
        /*0124*/ 	.word	0xffffffff


	//   ....[59]....
        /*0128*/ 	.word	0xffffffff


	//   ....[60]....
        /*012c*/ 	.word	0xffffffff


	//   ....[61]....
        /*0130*/ 	.word	0xffffffff


	//   ....[62]....
        /*0134*/ 	.word	0xffffffff


	//   ....[63]....
        /*0138*/ 	.word	0xffffffff


	//   ....[64]....
        /*013c*/ 	.word	0xffffffff


	//   ....[65]....
        /*0140*/ 	.word	0xffffffff


	//   ....[66]....
        /*0144*/ 	.word	0xffffffff


	//   ....[67]....
        /*0148*/ 	.word	0xffffffff


	//   ....[68]....
        /*014c*/ 	.word	0xffffffff


	//   ....[69]....
        /*0150*/ 	.word	0xffffffff


	//   ....[70]....
        /*0154*/ 	.word	0xffffffff


	//   ....[71]....
        /*0158*/ 	.word	0xffffffff


	//   ....[72]....
        /*015c*/ 	.word	0xffffffff


	//   ....[73]....
        /*0160*/ 	.word	0xffffffff


	//   ....[74]....
        /*0164*/ 	.word	0xffffffff


	//   ....[75]....
        /*0168*/ 	.word	0xffffffff


	//   ....[76]....
        /*016c*/ 	.word	0xffffffff


	//   ....[77]....
        /*0170*/ 	.word	0xffffffff


	//   ....[78]....
        /*0174*/ 	.word	0xffffffff


	//   ....[79]....
        /*0178*/ 	.word	0xffffffff


	//   ....[80]....
        /*017c*/ 	.word	0xffffffff


	//   ....[81]....
        /*0180*/ 	.word	0xffffffff


	//   ....[82]....
        /*0184*/ 	.word	0xffffffff


	//   ....[83]....
        /*0188*/ 	.word	0xffffffff


	//   ....[84]....
        /*018c*/ 	.word	0xffffffff


	//   ....[85]....
        /*0190*/ 	.word	0xffffffff


	//   ....[86]....
        /*0194*/ 	.word	0xffffffff


	//----- nvinfo : EIATTR_COOP_GROUP_INSTR_OFFSETS
	.align		4
.L_1022:
        /*0198*/ 	.byte	0x04, 0x28
        /*019a*/ 	.short	(.L_1024 - .L_1023)


	//   ....[0]....
.L_1023:
        /*019c*/ 	.word	0x00000050


	//   ....[1]....
        /*01a0*/ 	.word	0x00001320


	//   ....[2]....
        /*01a4*/ 	.word	0x00001350


	//   ....[3]....
        /*01a8*/ 	.word	0x00001540


	//   ....[4]....
        /*01ac*/ 	.word	0x00001570


	//   ....[5]....
        /*01b0*/ 	.word	0x00001690


	//   ....[6]....
        /*01b4*/ 	.word	0x000016c0


	//   ....[7]....
        /*01b8*/ 	.word	0x000017d0


	//   ....[8]....
        /*01bc*/ 	.word	0x00001810


	//   ....[9]....
        /*01c0*/ 	.word	0x00001d70


	//   ....[10]....
        /*01c4*/ 	.word	0x00001d90


	//   ....[11]....
        /*01c8*/ 	.word	0x00001db0


	//   ....[12]....
        /*01cc*/ 	.word	0x00001dd0


	//   ....[13]....
        /*01d0*/ 	.word	0x00001e90


	//   ....[14]....
        /*01d4*/ 	.word	0x00001eb0


	//   ....[15]....
        /*01d8*/ 	.word	0x00001ed0


	//   ....[16]....
        /*01dc*/ 	.word	0x00001ef0


	//   ....[17]....
        /*01e0*/ 	.word	0x000023e0


	//   ....[18]....
        /*01e4*/ 	.word	0x00002410


	//   ....[19]....
        /*01e8*/ 	.word	0x00002430


	//   ....[20]....
        /*01ec*/ 	.word	0x00002440


	//   ....[21]....
        /*01f0*/ 	.word	0x00002a00


	//   ....[22]....
        /*01f4*/ 	.word	0x00002a30


	//   ....[23]....
        /*01f8*/ 	.word	0x00002a50


	//   ....[24]....
        /*01fc*/ 	.word	0x00002ab0


	//   ....[25]....
        /*0200*/ 	.word	0x00003770


	//   ....[26]....
        /*0204*/ 	.word	0x00003980


	//   ....[27]....
        /*0208*/ 	.word	0x00004210


	//   ....[28]....
        /*020c*/ 	.word	0x000044c0


	//   ....[29]....
        /*0210*/ 	.word	0x000044d0


	//   ....[30]....
        /*0214*/ 	.word	0x00004540


	//   ....[31]....
        /*0218*/ 	.word	0x00005710


	//   ....[32]....
        /*021c*/ 	.word	0x00005740


	//   ....[33]....
        /*0220*/ 	.word	0x00005760


	//   ....[34]....
        /*0224*/ 	.word	0x00005770


	//   ....[35]....
        /*0228*/ 	.word	0x00005e80


	//   ....[36]....
        /*022c*/ 	.word	0x00005ea0


	//   ....[37]....
        /*0230*/ 	.word	0x00005eb0


	//   ....[38]....
        /*0234*/ 	.word	0x00005ec0


	//   ....[39]....
        /*0238*/ 	.word	0x000061c0


	//   ....[40]....
        /*023c*/ 	.word	0x00006dd0


	//   ....[41]....
        /*0240*/ 	.word	0x000075b0


	//   ....[42]....
        /*0244*/ 	.word	0x00007700


	//   ....[43]....
        /*0248*/ 	.word	0x00007710


	//   ....[44]....
        /*024c*/ 	.word	0x00007730


	//   ....[45]....
        /*0250*/ 	.word	0x00009080


	//   ....[46]....
        /*0254*/ 	.word	0x000090b0


	//   ....[47]....
        /*0258*/ 	.word	0x000090c0


	//   ....[48]....
        /*025c*/ 	.word	0x000090d0


	//   ....[49]....
        /*0260*/ 	.word	0x00009850


	//   ....[50]....
        /*0264*/ 	.word	0x00009870


	//   ....[51]....
        /*0268*/ 	.word	0x00009880


	//   ....[52]....
        /*026c*/ 	.word	0x00009890


	//   ....[53]....
        /*0270*/ 	.word	0x0000a5f0


	//   ....[54]....
        /*0274*/ 	.word	0x0000a610


	//   ....[55]....
        /*0278*/ 	.word	0x0000a630


	//   ....[56]....
        /*027c*/ 	.word	0x0000a650


	//   ....[57]....
        /*0280*/ 	.word	0x0000bf50


	//   ....[58]....
        /*0284*/ 	.word	0x0000bf80


	//   ....[59]....
        /*0288*/ 	.word	0x0000bf90


	//   ....[60]....
        /*028c*/ 	.word	0x0000bfa0


	//   ....[61]....
        /*0290*/ 	.word	0x0000c4a0


	//   ....[62]....
        /*0294*/ 	.word	0x0000c4d0


	//   ....[63]....
        /*0298*/ 	.word	0x0000c4f0


	//   ....[64]....
        /*029c*/ 	.word	0x0000c500


	//   ....[65]....
        /*02a0*/ 	.word	0x0000cf70


	//   ....[66]....
        /*02a4*/ 	.word	0x0000d3b0


	//   ....[67]....
        /*02a8*/ 	.word	0x0000dbb0


	//   ....[68]....
        /*02ac*/ 	.word	0x0000dd00


	//   ....[69]....
        /*02b0*/ 	.word	0x0000dd10


	//   ....[70]....
        /*02b4*/ 	.word	0x0000dd30


	//   ....[71]....
        /*02b8*/ 	.word	0x0000f630


	//   ....[72]....
        /*02bc*/ 	.word	0x0000f660


	//   ....[73]....
        /*02c0*/ 	.word	0x0000f680


	//   ....[74]....
        /*02c4*/ 	.word	0x0000f690


	//   ....[75]....
        /*02c8*/ 	.word	0x0000f860


	//   ....[76]....
        /*02cc*/ 	.word	0x0000f890


	//   ....[77]....
        /*02d0*/ 	.word	0x0000f8d0


	//   ....[78]....
        /*02d4*/ 	.word	0x0000f8e0


	//   ....[79]....
        /*02d8*/ 	.word	0x000105e0


	//   ....[80]....
        /*02dc*/ 	.word	0x00010610


	//   ....[81]....
        /*02e0*/ 	.word	0x00010650


	//   ....[82]....
        /*02e4*/ 	.word	0x00010690


	//   ....[83]....
        /*02e8*/ 	.word	0x00010730


	//   ....[84]....
        /*02ec*/ 	.word	0x00010780


	//   ....[85]....
        /*02f0*/ 	.word	0x00011090


	//   ....[86]....
        /*02f4*/ 	.word	0x000110a0


	//----- nvinfo : EIATTR_EXIT_INSTR_OFFSETS
	.align		4
.L_1024:
        /*02f8*/ 	.byte	0x04, 0x1c
        /*02fa*/ 	.short	(.L_1026 - .L_1025)


	//   ....[0]....
.L_1025:
        /*02fc*/ 	.word	0x000001b0


	//   ....[1]....
        /*0300*/ 	.word	0x000110b0


	//   ....[2]....
        /*0304*/ 	.word	0x00011950


	//   ....[3]....
        /*0308*/ 	.word	0x000119a0


	//   ....[4]....
        /*030c*/ 	.word	0x000119d0


	//   ....[5]....
        /*0310*/ 	.word	0x00011a30


	//   ....[6]....
        /*0314*/ 	.word	0x00011cc0


	//----- nvinfo : EIATTR_CTAIDZ_USED
	.align		4
.L_1026:
        /*0318*/ 	.byte	0x01, 0x04
	.zero		2


	//----- nvinfo : EIATTR_MAX_THREADS
	.align		4
        /*031c*/ 	.byte	0x04, 0x05
        /*031e*/ 	.short	(.L_1028 - .L_1027)
.L_1027:
        /*0320*/ 	.word	0x00000100
        /*0324*/ 	.word	0x00000001
        /*0328*/ 	.word	0x00000001


	//----- nvinfo : EIATTR_CRS_STACK_SIZE
	.align		4
.L_1028:
        /*032c*/ 	.byte	0x04, 0x1e
        /*032e*/ 	.short	(.L_1030 - .L_1029)
.L_1029:
        /*0330*/ 	.word	0x00000000
.L_1030:


//--------------------- .nv.info._ZN7cutlass13device_kernelIN5flash19enable_sm80_to_sm89INS1_16FlashAttnFwdSm80INS1_25CollectiveMainloopFwdSm80ILi8ELi2ELb0EN4cute5tupleIJNS5_1CILi128EEENS7_ILi64EEENS7_ILi192EEEEEELi192ENS_10bfloat16_tEfNS_4arch4Sm80ELb0ELb1ELb0ELb1ELb1ELb0ELb1ELb1EEENS1_21CollectiveEpilogueFwdINS6_IJS8_SA_S9_EEENS6_IJNS7_ILi1EEESI_SI_EEESC_SE_Li256ELb1ELb1ELb1ELb0EEENS1_36VarlenDynamicPersistentTileSchedulerILi128ELi64ELi256ELi256ELb1ELb1ELb0ELb1ELb0ELb1EEEEEEEEEvNT_6ParamsE --------------------------
	.section	.nv.info._ZN7cutlass13device_kernelIN5flash19enable_sm80_to_sm89INS1_16FlashAttnFwdSm80INS1_25CollectiveMainloopFwdSm80ILi8ELi2ELb0EN4cute5tupleIJNS5_1CILi128EEENS7_ILi64EEENS7_ILi192EEEEEELi192ENS_10bfloat16_tEfNS_4arch4Sm80ELb0ELb1ELb0ELb1ELb1ELb0ELb1ELb1EEENS1_21CollectiveEpilogueFwdINS6_IJS8_SA_S9_EEENS6_IJNS7_ILi1EEESI_SI_EEESC_SE_Li256ELb1ELb1ELb1ELb0EEENS1_36VarlenDynamicPersistentTileSchedulerILi128ELi64ELi256ELi256ELb1ELb1ELb0ELb1ELb0ELb1EEEEEEEEEvNT_6ParamsE,"",@"SHT_CUDA_INFO"
	.sectionflags	@""
	.align	4


	//----- nvinfo : EIATTR_CUDA_API_VERSION
	.align		4
        /*0000*/ 	.byte	0x04, 0x37
        /*0002*/ 	.short	(.L_1032 - .L_1031)
.L_1031:
        /*0004*/ 	.word	0x00000082


	//----- nvinfo : EIATTR_SW2861232_WAR
	.align		4
.L_1032:
        /*0008*/ 	.byte	0x01, 0x35
	.zero		2


	//----- nvinfo : EIATTR_PARAM_CBANK
	.align		4
        /*000c*/ 	.byte	0x04, 0x0a
        /*000e*/ 	.short	(.L_1034 - .L_1033)
	.align		4
.L_1033:
        /*0010*/ 	.word	index@(.nv.constant0._ZN7cutlass13device_kernelIN5flash19enable_sm80_to_sm89INS1_16FlashAttnFwdSm80INS1_25CollectiveMainloopFwdSm80ILi8ELi2ELb0EN4cute5tupleIJNS5_1CILi128EEENS7_ILi64EEENS7_ILi192EEEEEELi192ENS_10bfloat16_tEfNS_4arch4Sm80ELb0ELb1ELb0ELb1ELb1ELb0ELb1ELb1EEENS1_21CollectiveEpilogueFwdINS6_IJS8_SA_S9_EEENS6_IJNS7_ILi1EEESI_SI_EEESC_SE_Li256ELb1ELb1ELb1ELb0EEENS1_36VarlenDynamicPersistentTileSchedulerILi128ELi64ELi256ELi256ELb1ELb1ELb0ELb1ELb0ELb1EEEEEEEEEvNT_6ParamsE)
        /*0014*/ 	.short	0x0160
        /*0016*/ 	.short	0x0438


	//----- nvinfo : EIATTR_CBANK_PARAM_SIZE
	.align		4
.L_1034:
        /*0018*/ 	.byte	0x03, 0x19
        /*001a*/ 	.short	0x0438


	//----- nvinfo : EIATTR_KPARAM_INFO
	.align		4
        /*001c*/ 	.byte	0x04, 0x17
        /*001e*/ 	.short	(.L_1036 - .L_1035)
.L_1035:
        /*0020*/ 	.word	0x00000000
        /*0024*/ 	.short	0x0000
        /*0026*/ 	.short	0x0000
        /*0028*/ 	.byte	0x00, 0xf0, 0xe1, 0x10


	//----- nvinfo : EIATTR_MAXREG_COUNT
	.align		4
.L_1036:
        /*002c*/ 	.byte	0x03, 0x1b
        /*002e*/ 	.short	0x00ff


	//----- nvinfo : EIATTR_NUM_BARRIERS
	.align		4
        /*0030*/ 	.byte	0x02, 0x4c
        /*0032*/ 	.byte	0x06
	.zero		1


	//----- nvinfo : EIATTR_ANNOTATIONS
	.align		4
        /*0034*/ 	.byte	0x04, 0x55
        /*0036*/ 	.short	(.L_1038 - .L_1037)


	//   ....[0]....
.L_1037:
        /*0038*/ 	.word	0x00000001
        /*003c*/ 	.byte	0x70, 0x00, 0x00, 0x00, 0x01, 0x00, 0x00, 0x00, 0x00, 0x14, 0x00, 0x00, 0x01, 0x00, 0x00, 0x00
        /*004c*/ 	.byte	0x90, 0x16, 0x00, 0x00, 0x01, 0x00, 0x00, 0x00, 0xa0, 0x52, 0x00, 0x00, 0x01, 0x00, 0x00, 0x00
        /*005c*/ 	.byte	0x20, 0x28, 0x01, 0x00, 0x01, 0x00, 0x00, 0x00, 0x20, 0x54, 0x01, 0x00


	//----- nvinfo : EIATTR_MERCURY_ISA_VERSION
	.align		4
.L_1038:
        /*0068*/ 	.byte	0x03, 0x5f
        /*006a*/ 	.short	0x0000


	//----- nvinfo : EIATTR_INT_WARP_WIDE_INSTR_OFFSETS
	.align		4
        /*006c*/ 	.byte	0x04, 0x31
        /*006e*/ 	.short	(.L_1040 - .L_1039)


	//   ....[0]....
.L_1039:
        /*0070*/ 	.word	0x00011fb0


	//   ....[1]....
        /*0074*/ 	.word	0x00012030


	//----- nvinfo : EIATTR_COOP_GROUP_MASK_REGIDS
	.align		4
.L_1040:
        /*0078*/ 	.byte	0x04, 0x29
        /*007a*/ 	.short	(.L_1042 - .L_1041)


	//   ....[0]....
.L_1041:
        /*007c*/ 	.word	0xffffffff


	//   ....[1]....
        /*0080*/ 	.word	0xffffffff


	//   ....[2]....
        /*0084*/ 	.word	0xffffffff


	//   ....[3]....
        /*0088*/ 	.word	0xffffffff


	//   ....[4]....
        /*008c*/ 	.word	0xffffffff


	//   ....[5]....
        /*0090*/ 	.word	0xffffffff


	//   ....[6]....
        /*0094*/ 	.word	0xffffffff


	//   ....[7]....
        /*0098*/ 	.word	0xffffffff


	//   ....[8]....
        /*009c*/ 	.word	0xffffffff


	//   ....[9]....
        /*00a0*/ 	.word	0xffffffff


	//   ....[10]....
        /*00a4*/ 	.word	0xffffffff


	//   ....[11]....
        /*00a8*/ 	.word	0xffffffff


	//   ....[12]....
        /*00ac*/ 	.word	0xffffffff


	//   ....[13]....
        /*00b0*/ 	.word	0xffffffff


	//   ....[14]....
        /*00b4*/ 	.word	0xffffffff


	//   ....[15]....
        /*00b8*/ 	.word	0xffffffff


	//   ....[16]....
        /*00bc*/ 	.word	0xffffffff


	//   ....[17]....
        /*00c0*/ 	.word	0xffffffff


	//   ....[18]....
        /*00c4*/ 	.word	0xffffffff


	//   ....[19]....
        /*00c8*/ 	.word	0xffffffff


	//   ....[20]....
        /*00cc*/ 	.word	0xffffffff


	//   ....[21]....
        /*00d0*/ 	.word	0xffffffff


	//   ....[22]....
        /*00d4*/ 	.word	0xffffffff


	//   ....[23]....
        /*00d8*/ 	.word	0xffffffff


	//   ....[24]....
        /*00dc*/ 	.word	0xffffffff


	//   ....[25]....
        /*00e0*/ 	.word	0xffffffff


	//   ....[26]....
        /*00e4*/ 	.word	0xffffffff


	//   ....[27]....
        /*00e8*/ 	.word	0xffffffff


	//   ....[28]....
        /*00ec*/ 	.word	0xffffffff


	//   ....[29]....
        /*00f0*/ 	.word	0xffffffff


	//   ....[30]....
        /*00f4*/ 	.word	0xffffffff


	//   ....[31]....
        /*00f8*/ 	.word	0xffffffff


	//   ....[32]....
        /*00fc*/ 	.word	0xffffffff


	//   ....[33]....
        /*0100*/ 	.word	0xffffffff


	//   ....[34]....
        /*0104*/ 	.word	0xffffffff


	//   ....[35]....
        /*0108*/ 	.word	0xffffffff


	//   ....[36]....
        /*010c*/ 	.word	0xffffffff


	//   ....[37]....
        /*0110*/ 	.word	0xffffffff


	//   ....[38]....
        /*0114*/ 	.word	0xffffffff


	//   ....[39]....
        /*0118*/ 	.word	0xffffffff


	//   ....[40]....
        /*011c*/ 	.word	0xffffffff


	//   ....[41]....
        /*0120*/ 	.word	0xffffffff


	//   ....[42]....
        /*0124*/ 	.word	0xffffffff


	//   ....[43]....
        /*0128*/ 	.word	0xffffffff


	//   ....[44]....
        /*012c*/ 	.word	0xffffffff


	//   ....[45]....
        /*0130*/ 	.word	0xffffffff


	//   ....[46]....
        /*0134*/ 	.word	0xffffffff


	//   ....[47]....
        /*0138*/ 	.word	0xffffffff


	//   ....[48]....
        /*013c*/ 	.word	0xffffffff


	//   ....[49]....
        /*0140*/ 	.word	0xffffffff


	//   ....[50]....
        /*0144*/ 	.word	0xffffffff


	//   ....[51]....
        /*0148*/ 	.word	0xffffffff


	//   ....[52]....
        /*014c*/ 	.word	0xffffffff


	//   ....[53]....
        /*0150*/ 	.word	0xffffffff


	//   ....[54]....
        /*0154*/ 	.word	0xffffffff


	//   ....[55]....
        /*0158*/ 	.word	0xffffffff


	//   ....[56]....
        /*015c*/ 	.word	0xffffffff


	//   ....[57]....
        /*0160*/ 	.word	0xffffffff


	//   ....[58]....
        /*0164*/ 	.word	0xffffffff


	//   ....[59]....
        /*0168*/ 	.word	0xffffffff


	//   ....[60]....
        /*016c*/ 	.word	0xffffffff


	//   ....[61]....
        /*0170*/ 	.word	0xffffffff


	//   ....[62]....
        /*0174*/ 	.word	0xffffffff


	//   ....[63]....
        /*0178*/ 	.word	0xffffffff


	//   ....[64]....
        /*017c*/ 	.word	0xffffffff


	//   ....[65]....
        /*0180*/ 	.word	0xffffffff


	//   ....[66]....
        /*0184*/ 	.word	0xffffffff


	//   ....[67]....
        /*0188*/ 	.word	0xffffffff


	//   ....[68]....
        /*018c*/ 	.word	0xffffffff


	//   ....[69]....
        /*0190*/ 	.word	0xffffffff


	//   ....[70]....
        /*0194*/ 	.word	0xffffffff


	//   ....[71]....
        /*0198*/ 	.word	0xffffffff


	//   ....[72]....
        /*019c*/ 	.word	0xffffffff


	//   ....[73]....
        /*01a0*/ 	.word	0xffffffff


	//   ....[74]....
        /*01a4*/ 	.word	0xffffffff


	//   ....[75]....
        /*01a8*/ 	.word	0xffffffff


	//   ....[76]....
        /*01ac*/ 	.word	0xffffffff


	//   ....[77]....
        /*01b0*/ 	.word	0xffffffff


	//   ....[78]....
        /*01b4*/ 	.word	0xffffffff


	//   ....[79]....
        /*01b8*/ 	.word	0xffffffff


	//   ....[80]....
        /*01bc*/ 	.word	0xffffffff


	//   ....[81]....
        /*01c0*/ 	.word	0xffffffff


	//   ....[82]....
        /*01c4*/ 	.word	0xffffffff


	//   ....[83]....
        /*01c8*/ 	.word	0xffffffff


	//   ....[84]....
        /*01cc*/ 	.word	0xffffffff


	//   ....[85]....
        /*01d0*/ 	.word	0xffffffff


	//   ....[86]....
        /*01d4*/ 	.word	0xffffffff


	//   ....[87]....
        /*01d8*/ 	.word	0xffffffff


	//   ....[88]....
        /*01dc*/ 	.word	0xffffffff


	//   ....[89]....
        /*01e0*/ 	.word	0xffffffff


	//   ....[90]....
        /*01e4*/ 	.word	0xffffffff


	//   ....[91]....
        /*01e8*/ 	.word	0xffffffff


	//   ....[92]....
        /*01ec*/ 	.word	0xffffffff


	//   ....[93]....
        /*01f0*/ 	.word	0xffffffff


	//   ....[94]....
        /*01f4*/ 	.word	0xffffffff


	//   ....[95]....
        /*01f8*/ 	.word	0xffffffff


	//   ....[96]....
        /*01fc*/ 	.word	0xffffffff


	//   ....[97]....
        /*0200*/ 	.word	0xffffffff


	//   ....[98]....
        /*0204*/ 	.word	0xffffffff


	//   ....[99]....
        /*0208*/ 	.word	0xffffffff


	//   ....[100]....
        /*020c*/ 	.word	0xffffffff


	//   ....[101]....
        /*0210*/ 	.word	0xffffffff


	//   ....[102]....
        /*0214*/ 	.word	0xffffffff


	//   ....[103]....
        /*0218*/ 	.word	0xffffffff


	//   ....[104]....
        /*021c*/ 	.word	0xffffffff


	//   ....[105]....
        /*0220*/ 	.word	0xffffffff


	//   ....[106]....
        /*0224*/ 	.word	0xffffffff


	//   ....[107]....
        /*0228*/ 	.word	0xffffffff


	//   ....[108]....
        /*022c*/ 	.word	0xffffffff


	//   ....[109]....
        /*0230*/ 	.word	0xffffffff


	//   ....[110]....
        /*0234*/ 	.word	0xffffffff


	//   ....[111]....
        /*0238*/ 	.word	0xffffffff


	//   ....[112]....
        /*023c*/ 	.word	0xffffffff


	//   ....[113]....
        /*0240*/ 	.word	0xffffffff


	//   ....[114]....
        /*0244*/ 	.word	0xffffffff


	//   ....[115]....
        /*0248*/ 	.word	0xffffffff


	//   ....[116]....
        /*024c*/ 	.word	0xffffffff


	//   ....[117]....
        /*0250*/ 	.word	0xffffffff


	//   ....[118]....
        /*0254*/ 	.word	0xffffffff


	//   ....[119]....
        /*0258*/ 	.word	0xffffffff


	//   ....[120]....
        /*025c*/ 	.word	0xffffffff


	//   ....[121]....
        /*0260*/ 	.word	0xffffffff


	//   ....[122]....
        /*0264*/ 	.word	0xffffffff


	//   ....[123]....
        /*0268*/ 	.word	0xffffffff


	//   ....[124]....
        /*026c*/ 	.word	0xffffffff


	//   ....[125]....
        /*0270*/ 	.word	0xffffffff


	//   ....[126]....
        /*0274*/ 	.word	0xffffffff


	//   ....[127]....
        /*0278*/ 	.word	0xffffffff


	//   ....[128]....
        /*027c*/ 	.word	0xffffffff


	//   ....[129]....
        /*0280*/ 	.word	0xffffffff


	//   ....[130]....
        /*0284*/ 	.word	0xffffffff


	//   ....[131]....
        /*0288*/ 	.word	0xffffffff


	//   ....[132]....
        /*028c*/ 	.word	0xffffffff


	//   ....[133]....
        /*0290*/ 	.word	0xffffffff


	//   ....[134]....
        /*0294*/ 	.word	0xffffffff


	//   ....[135]....
        /*0298*/ 	.word	0xffffffff


	//   ....[136]....
        /*029c*/ 	.word	0xffffffff


	//   ....[137]....
        /*02a0*/ 	.word	0xffffffff


	//   ....[138]....
        /*02a4*/ 	.word	0xffffffff


	//   ....[139]....
        /*02a8*/ 	.word	0xffffffff


	//   ....[140]....
        /*02ac*/ 	.word	0xffffffff


	//   ....[141]....
        /*02b0*/ 	.word	0xffffffff


	//   ....[142]....
        /*02b4*/ 	.word	0xffffffff


	//   ....[143]....
        /*02b8*/ 	.word	0xffffffff


	//   ....[144]....
        /*02bc*/ 	.word	0xffffffff


	//   ....[145]....
        /*02c0*/ 	.word	0xffffffff


	//   ....[146]....
        /*02c4*/ 	.word	0xffffffff


	//   ....[147]....
        /*02c8*/ 	.word	0xffffffff


	//   ....[148]....
        /*02cc*/ 	.word	0xffffffff


	//   ....[149]....
        /*02d0*/ 	.word	0xffffffff


	//   ....[150]....
        /*02d4*/ 	.word	0xffffffff


	//   ....[151]....
        /*02d8*/ 	.word	0xffffffff


	//   ....[152]....
        /*02dc*/ 	.word	0xffffffff


	//   ....[153]....
        /*02e0*/ 	.word	0xffffffff


	//   ....[154]....
        /*02e4*/ 	.word	0xffffffff


	//   ....[155]....
        /*02e8*/ 	.word	0xffffffff


	//   ....[156]....
        /*02ec*/ 	.word	0xffffffff


	//   ....[157]....
        /*02f0*/ 	.word	0xffffffff


	//   ....[158]....
        /*02f4*/ 	.word	0xffffffff


	//   ....[159]....
        /*02f8*/ 	.word	0xffffffff


	//   ....[160]....
        /*02fc*/ 	.word	0xffffffff


	//   ....[161]....
        /*0300*/ 	.word	0xffffffff


	//   ....[162]....
        /*0304*/ 	.word	0xffffffff


	//   ....[163]....
        /*0308*/ 	.word	0xffffffff


	//   ....[164]....
        /*030c*/ 	.word	0xffffffff


	//   ....[165]....
        /*0310*/ 	.word	0xffffffff


	//   ....[166]....
        /*0314*/ 	.word	0xffffffff


	//   ....[167]....
        /*0318*/ 	.word	0xffffffff


	//   ....[168]....
        /*031c*/ 	.word	0xffffffff


	//   ....[169]....
        /*0320*/ 	.word	0xffffffff


	//   ....[170]....
        /*0324*/ 	.word	0xffffffff


	//   ....[171]....
        /*0328*/ 	.word	0xffffffff


	//   ....[172]....
        /*032c*/ 	.word	0xffffffff


	//   ....[173]....
        /*0330*/ 	.word	0xffffffff


	//   ....[174]....
        /*0334*/ 	.word	0xffffffff


	//   ....[175]....
        /*0338*/ 	.word	0xffffffff


	//   ....[176]....
        /*033c*/ 	.word	0xffffffff


	//   ....[177]....
        /*0340*/ 	.word	0xffffffff


	//   ....[178]....
        /*0344*/ 	.word	0xffffffff


	//   ....[179]....
        /*0348*/ 	.word	0xffffffff


	//   ....[180]....
        /*034c*/ 	.word	0xffffffff


	//   ....[181]....
        /*0350*/ 	.word	0xffffffff


	//   ....[182]....
        /*0354*/ 	.word	0xffffffff


	//   ....[183]....
        /*0358*/ 	.word	0xffffffff


	//   ....[184]....
        /*035c*/ 	.word	0xffffffff


	//   ....[185]....
        /*0360*/ 	.word	0xffffffff


	//   ....[186]....
        /*0364*/ 	.word	0xffffffff


	//   ....[187]....
        /*0368*/ 	.word	0xffffffff


	//   ....[188]....
        /*036c*/ 	.word	0xffffffff


	//   ....[189]....
        /*0370*/ 	.word	0xffffffff


	//   ....[190]....
        /*0374*/ 	.word	0xffffffff


	//   ....[191]....
        /*0378*/ 	.word	0xffffffff


	//   ....[192]....
        /*037c*/ 	.word	0xffffffff


	//   ....[193]....
        /*0380*/ 	.word	0xffffffff


	//   ....[194]....
        /*0384*/ 	.word	0xffffffff


	//   ....[195]....
        /*0388*/ 	.word	0xffffffff


	//   ....[196]....
        /*038c*/ 	.word	0xffffffff


	//   ....[197]....
        /*0390*/ 	.word	0xffffffff


	//   ....[198]....
        /*0394*/ 	.word	0xffffffff


	//   ....[199]....
        /*0398*/ 	.word	0xffffffff


	//   ....[200]....
        /*039c*/ 	.word	0xffffffff


	//   ....[201]....
        /*03a0*/ 	.word	0xffffffff


	//   ....[202]....
        /*03a4*/ 	.word	0xffffffff


	//   ....[203]....
        /*03a8*/ 	.word	0xffffffff


	//   ....[204]....
        /*03ac*/ 	.word	0xffffffff


	//   ....[205]....
        /*03b0*/ 	.word	0xffffffff


	//   ....[206]....
        /*03b4*/ 	.word	0xffffffff


	//   ....[207]....
        /*03b8*/ 	.word	0xffffffff


	//   ....[208]....
        /*03bc*/ 	.word	0xffffffff


	//   ....[209]....
        /*03c0*/ 	.word	0xffffffff


	//   ....[210]....
        /*03c4*/ 	.word	0xffffffff


	//   ....[211]....
        /*03c8*/ 	.word	0xffffffff


	//   ....[212]....
        /*03cc*/ 	.word	0xffffffff


	//   ....[213]....
        /*03d0*/ 	.word	0xffffffff


	//   ....[214]....
        /*03d4*/ 	.word	0xffffffff


	//   ....[215]....
        /*03d8*/ 	.word	0xffffffff


	//   ....[216]....
        /*03dc*/ 	.word	0xffffffff


	//   ....[217]....
        /*03e0*/ 	.word	0xffffffff


	//   ....[218]....
        /*03e4*/ 	.word	0xffffffff


	//   ....[219]....
        /*03e8*/ 	.word	0xffffffff


	//   ....[220]....
        /*03ec*/ 	.word	0xffffffff


	//   ....[221]....
        /*03f0*/ 	.word	0xffffffff


	//   ....[222]....
        /*03f4*/ 	.word	0xffffffff


	//   ....[223]....
        /*03f8*/ 	.word	0xffffffff


	//   ....[224]....
        /*03fc*/ 	.word	0xffffffff


	//   ....[225]....
        /*0400*/ 	.word	0xffffffff


	//   ....[226]....
        /*0404*/ 	.word	0xffffffff


	//   ....[227]....
        /*0408*/ 	.word	0xffffffff


	//   ....[228]....
        /*040c*/ 	.word	0xffffffff


	//   ....[229]....
        /*0410*/ 	.word	0xffffffff


	//   ....[230]....
        /*0414*/ 	.word	0xffffffff


	//   ....[231]....
        /*0418*/ 	.word	0xffffffff


	//   ....[232]....
        /*041c*/ 	.word	0xffffffff


	//   ....[233]....
        /*0420*/ 	.word	0xffffffff


	//----- nvinfo : EIATTR_COOP_GROUP_INSTR_OFFSETS
	.align		4
.L_1042:
        /*0424*/ 	.byte	0x04, 0x28
        /*0426*/ 	.short	(.L_1044 - .L_1043)


	//   ....[0]....
.L_1043:
        /*0428*/ 	.word	0x00000050


	//   ....[1]....
        /*042c*/ 	.word	0x000001e0


	//   ....[2]....
        /*0430*/ 	.word	0x00000210


	//   ....[3]....
        /*0434*/ 	.word	0x00000240


	//   ....[4]....
        /*0438*/ 	.word	0x00000270


	//   ....[5]....
        /*043c*/ 	.word	0x000002a0


	//   ....[6]....
        /*0440*/ 	.word	0x000002d0


	//   ....[7]....
        /*0444*/ 	.word	0x00000430


	//   ....[8]....
        /*0448*/ 	.word	0x00000470


	//   ....[9]....
        /*044c*/ 	.word	0x000004a0


	//   ....[10]....
        /*0450*/ 	.word	0x000004d0


	//   ....[11]....
        /*0454*/ 	.word	0x00000500


	//   ....[12]....
        /*0458*/ 	.word	0x00000530


	//   ....[13]....
        /*045c*/ 	.word	0x000005c0


	//   ....[14]....
        /*0460*/ 	.word	0x00000600


	//   ....[15]....
        /*0464*/ 	.word	0x00000620


	//   ....[16]....
        /*0468*/ 	.word	0x00000680


	//   ....[17]....
        /*046c*/ 	.word	0x000029c0


	//   ....[18]....
        /*0470*/ 	.word	0x000029e0


	//   ....[19]....
        /*0474*/ 	.word	0x00002b50


	//   ....[20]....
        /*0478*/ 	.word	0x00002b60


	//   ....[21]....
        /*047c*/ 	.word	0x00002cc0


	//   ....[22]....
        /*0480*/ 	.word	0x00002ce0


	//   ....[23]....
        /*0484*/ 	.word	0x00002e40


	//   ....[24]....
        /*0488*/ 	.word	0x00002e50


	//   ....[25]....
        /*048c*/ 	.word	0x00003320


	//   ....[26]....
        /*0490*/ 	.word	0x00003340


	//   ....[27]....
        /*0494*/ 	.word	0x00003350


	//   ....[28]....
        /*0498*/ 	.word	0x00003360


	//   ....[29]....
        /*049c*/ 	.word	0x00003500


	//   ....[30]....
        /*04a0*/ 	.word	0x00003510


	//   ....[31]....
        /*04a4*/ 	.word	0x00003560


	//   ....[32]....
        /*04a8*/ 	.word	0x00003570


	//   ....[33]....
        /*04ac*/ 	.word	0x00003980


	//   ....[34]....
        /*04b0*/ 	.word	0x000039a0


	//   ....[35]....
        /*04b4*/ 	.word	0x00003a70


	//   ....[36]....
        /*04b8*/ 	.word	0x00003ab0


	//   ....[37]....
        /*04bc*/ 	.word	0x00003f00


	//   ....[38]....
        /*04c0*/ 	.word	0x00003f20


	//   ....[39]....
        /*04c4*/ 	.word	0x00003ff0


	//   ....[40]....
        /*04c8*/ 	.word	0x00004030


	//   ....[41]....
        /*04cc*/ 	.word	0x00004b90


	//   ....[42]....
        /*04d0*/ 	.word	0x00004df0


	//   ....[43]....
        /*04d4*/ 	.word	0x00005570


	//   ....[44]....
        /*04d8*/ 	.word	0x00005820


	//   ....[45]....
        /*04dc*/ 	.word	0x00005840


	//   ....[46]....
        /*04e0*/ 	.word	0x000058a0


	//   ....[47]....
        /*04e4*/ 	.word	0x00006b70


	//   ....[48]....
        /*04e8*/ 	.word	0x00006b90


	//   ....[49]....
        /*04ec*/ 	.word	0x00006bf0


	//   ....[50]....
        /*04f0*/ 	.word	0x00006c20


	//   ....[51]....
        /*04f4*/ 	.word	0x000073d0


	//   ....[52]....
        /*04f8*/ 	.word	0x000073f0


	//   ....[53]....
        /*04fc*/ 	.word	0x000074f0


	//   ....[54]....
        /*0500*/ 	.word	0x00007530


	//   ....[55]....
        /*0504*/ 	.word	0x00007ee0


	//   ....[56]....
        /*0508*/ 	.word	0x00008600


	//   ....[57]....
        /*050c*/ 	.word	0x00008900


	//   ....[58]....
        /*0510*/ 	.word	0x00008930


	//   ....[59]....
        /*0514*/ 	.word	0x00009290


	//   ....[60]....
        /*0518*/ 	.word	0x000092b0


	//   ....[61]....
        /*051c*/ 	.word	0x0000a770


	//   ....[62]....
        /*0520*/ 	.word	0x0000a790


	//   ....[63]....
        /*0524*/ 	.word	0x0000a8a0


	//   ....[64]....
        /*0528*/ 	.word	0x0000a8d0


	//   ....[65]....
        /*052c*/ 	.word	0x0000b060


	//   ....[66]....
        /*0530*/ 	.word	0x0000b080


	//   ....[67]....
        /*0534*/ 	.word	0x0000b180


	//   ....[68]....
        /*0538*/ 	.word	0x0000b1c0


	//   ....[69]....
        /*053c*/ 	.word	0x0000bf30


	//   ....[70]....
        /*0540*/ 	.word	0x0000bf60


	//   ....[71]....
        /*0544*/ 	.word	0x0000c200


	//   ....[72]....
        /*0548*/ 	.word	0x0000c330


	//   ....[73]....
        /*054c*/ 	.word	0x0000d960


	//   ....[74]....
        /*0550*/ 	.word	0x0000d980


	//   ....[75]....
        /*0554*/ 	.word	0x0000da90


	//   ....[76]....
        /*0558*/ 	.word	0x0000dad0


	//   ....[77]....
        /*055c*/ 	.word	0x0000e000


	//   ....[78]....
        /*0560*/ 	.word	0x0000e020


	//   ....[79]....
        /*0564*/ 	.word	0x0000e120


	//   ....[80]....
        /*0568*/ 	.word	0x0000e160


	//   ....[81]....
        /*056c*/ 	.word	0x0000ec50


	//   ....[82]....
        /*0570*/ 	.word	0x0000f260


	//   ....[83]....
        /*0574*/ 	.word	0x0000f560


	//   ....[84]....
        /*0578*/ 	.word	0x0000f590


	//   ....[85]....
        /*057c*/ 	.word	0x0000feb0


	//   ....[86]....
        /*0580*/ 	.word	0x0000fed0


	//   ....[87]....
        /*0584*/ 	.word	0x000113d0


	//   ....[88]....
        /*0588*/ 	.word	0x000113f0


	//   ....[89]....
        /*058c*/ 	.word	0x00011500


	//   ....[90]....
        /*0590*/ 	.word	0x00011540


	//   ....[91]....
        /*0594*/ 	.word	0x00011790


	//   ....[92]....
        /*0598*/ 	.word	0x000117c0


	//   ....[93]....
        /*059c*/ 	.word	0x000117d0


	//   ....[94]....
        /*05a0*/ 	.word	0x00011800


	//   ....[95]....
        /*05a4*/ 	.word	0x00012b80


	//   ....[96]....
        /*05a8*/ 	.word	0x00012bb0


	//   ....[97]....
        /*05ac*/ 	.word	0x00012bc0


	//   ....[98]....
        /*05b0*/ 	.word	0x00012bd0


	//   ....[99]....
        /*05b4*/ 	.word	0x00012f30


	//   ....[100]....
        /*05b8*/ 	.word	0x00012f50


	//   ....[101]....
        /*05bc*/ 	.word	0x000130b0


	//   ....[102]....
        /*05c0*/ 	.word	0x000130c0


	//   ....[103]....
        /*05c4*/ 	.word	0x00013220


	//   ....[104]....
        /*05c8*/ 	.word	0x00013240


	//   ....[105]....
        /*05cc*/ 	.word	0x000133a0


	//   ....[106]....
        /*05d0*/ 	.word	0x000133b0


	//   ....[107]....
        /*05d4*/ 	.word	0x000136f0


	//   ....[108]....
        /*05d8*/ 	.word	0x00013710


	//   ....[109]....
        /*05dc*/ 	.word	0x00013ee0


	//   ....[110]....
        /*05e0*/ 	.word	0x00013ef0


	//   ....[111]....
        /*05e4*/ 	.word	0x00014e50


	//   ....[112]....
        /*05e8*/ 	.word	0x00014e70


	//   ....[113]....
        /*05ec*/ 	.word	0x00014fe0


	//   ....[114]....
        /*05f0*/ 	.word	0x00014ff0


	//   ....[115]....
        /*05f4*/ 	.word	0x00015150


	//   ....[116]....
        /*05f8*/ 	.word	0x00015170


	//   ....[117]....
        /*05fc*/ 	.word	0x000152d0


	//   ....[118]....
        /*0600*/ 	.word	0x000152e0


	//   ....[119]....
        /*0604*/ 	.word	0x000154e0


	//   ....[120]....
        /*0608*/ 	.word	0x00015500


	//   ....[121]....
        /*060c*/ 	.word	0x00015620


	//   ....[122]....
        /*0610*/ 	.word	0x00015660


	//   ....[123]....
        /*0614*/ 	.word	0x00015690


	//   ....[124]....
        /*0618*/ 	.word	0x000156c0


	//   ....[125]....
        /*061c*/ 	.word	0x000156f0


	//   ....[126]....
        /*0620*/ 	.word	0x00015720


	//   ....[127]....
        /*0624*/ 	.word	0x00015870


	//   ....[128]....
        /*0628*/ 	.word	0x000158b0


	//   ....[129]....
        /*062c*/ 	.word	0x000158e0


	//   ....[130]....
        /*0630*/ 	.word	0x00015910


	//   ....[131]....
        /*0634*/ 	.word	0x00015940


	//   ....[132]....
        /*0638*/ 	.word	0x00015970


	//   ....[133]....
        /*063c*/ 	.word	0x00015a00


	//   ....[134]....
        /*0640*/ 	.word	0x00015a40


	//   ....[135]....
        /*0644*/ 	.word	0x00015a50


	//   ....[136]....
        /*0648*/ 	.word	0x00015ab0


	//   ....[137]....
        /*064c*/ 	.word	0x00016470


	//   ....[138]....
        /*0650*/ 	.word	0x000164d0


	//   ....[139]....
        /*0654*/ 	.word	0x00016520


	//   ....[140]....
        /*0658*/ 	.word	0x00016570


	//   ....[141]....
        /*065c*/ 	.word	0x000165c0


	//   ....[142]....
        /*0660*/ 	.word	0x00016630


	//   ....[143]....
        /*0664*/ 	.word	0x00016680


	//   ....[144]....
        /*0668*/ 	.word	0x000166f0


	//   ....[145]....
        /*066c*/ 	.word	0x00016760


	//   ....[146]....
        /*0670*/ 	.word	0x000167d0


	//   ....[147]....
        /*0674*/ 	.word	0x00016840


	//   ....[148]....
        /*0678*/ 	.word	0x000168b0


	//   ....[149]....
        /*067c*/ 	.word	0x00016920


	//   ....[150]....
        /*0680*/ 	.word	0x00016980


	//   ....[151]....
        /*0684*/ 	.word	0x000169f0


	//   ....[152]....
        /*0688*/ 	.word	0x00016a60


	//   ....[153]....
        /*068c*/ 	.word	0x00016ad0


	//   ....[154]....
        /*0690*/ 	.word	0x00016b30


	//   ....[155]....
        /*0694*/ 	.word	0x00016ba0


	//   ....[156]....
        /*0698*/ 	.word	0x00016c10


	//   ....[157]....
        /*069c*/ 	.word	0x00016d80


	//   ....[158]....
        /*06a0*/ 	.word	0x00016de0


	//   ....[159]....
        /*06a4*/ 	.word	0x00016e50


	//   ....[160]....
        /*06a8*/ 	.word	0x00016ec0


	//   ....[161]....
        /*06ac*/ 	.word	0x00017030


	//   ....[162]....
        /*06b0*/ 	.word	0x00017090


	//   ....[163]....
        /*06b4*/ 	.word	0x00017100


	//   ....[164]....
        /*06b8*/ 	.word	0x00017170


	//   ....[165]....
        /*06bc*/ 	.word	0x000172e0


	//   ....[166]....
        /*06c0*/ 	.word	0x00017340


	//   ....[167]....
        /*06c4*/ 	.word	0x000173b0


	//   ....[168]....
        /*06c8*/ 	.word	0x00017420


	//   ....[169]....
        /*06cc*/ 	.word	0x000175a0


	//   ....[170]....
        /*06d0*/ 	.word	0x00017600


	//   ....[171]....
        /*06d4*/ 	.word	0x00017670


	//   ....[172]....
        /*06d8*/ 	.word	0x000176e0


	//   ....[173]....
        /*06dc*/ 	.word	0x00017860


	//   ....[174]....
        /*06e0*/ 	.word	0x000178c0


	//   ....[175]....
        /*06e4*/ 	.word	0x00017930


	//   ....[176]....
        /*06e8*/ 	.word	0x000179a0


	//   ....[177]....
        /*06ec*/ 	.word	0x00017b20


	//   ....[178]....
        /*06f0*/ 	.word	0x00017b80


	//   ....[179]....
        /*06f4*/ 	.word	0x00017be0


	//   ....[180]....
        /*06f8*/ 	.word	0x00017c50


	//   ....[181]....
        /*06fc*/ 	.word	0x00017cc0


	//   ....[182]....
        /*0700*/ 	.word	0x00017e40


	//   ....[183]....
        /*0704*/ 	.word	0x00017ea0


	//   ....[184]....
        /*0708*/ 	.word	0x00017f10


	//   ....[185]....
        /*070c*/ 	.word	0x00017f80


	//   ....[186]....
        /*0710*/ 	.word	0x00018100


	//   ....[187]....
        /*0714*/ 	.word	0x00018160


	//   ....[188]....
        /*0718*/ 	.word	0x000181d0


	//   ....[189]....
        /*071c*/ 	.word	0x00018240


	//   ....[190]....
        /*0720*/ 	.word	0x000183c0


	//   ....[191]....
        /*0724*/ 	.word	0x00018420


	//   ....[192]....
        /*0728*/ 	.word	0x00018480


	//   ....[193]....
        /*072c*/ 	.word	0x000184e0


	//   ....[194]....
        /*0730*/ 	.word	0x00018530


	//   ....[195]....
        /*0734*/ 	.word	0x00018580


	//   ....[196]....
        /*0738*/ 	.word	0x000185f0


	//   ....[197]....
        /*073c*/ 	.word	0x00018660


	//   ....[198]....
        /*0740*/ 	.word	0x000186d0


	//   ....[199]....
        /*0744*/ 	.word	0x00018730


	//   ....[200]....
        /*0748*/ 	.word	0x000187a0


	//   ....[201]....
        /*074c*/ 	.word	0x00018810


	//   ....[202]....
        /*0750*/ 	.word	0x00018880


	//   ....[203]....
        /*0754*/ 	.word	0x000188e0


	//   ....[204]....
        /*0758*/ 	.word	0x00018950


	//   ....[205]....
        /*075c*/ 	.word	0x000189c0


	//   ....[206]....
        /*0760*/ 	.word	0x00018a30


	//   ....[207]....
        /*0764*/ 	.word	0x00018a90


	//   ....[208]....
        /*0768*/ 	.word	0x00018b00


	//   ....[209]....
        /*076c*/ 	.word	0x00018b70


	//   ....[210]....
        /*0770*/ 	.word	0x00018be0


	//   ....[211]....
        /*0774*/ 	.word	0x00018c40


	//   ....[212]....
        /*0778*/ 	.word	0x00018cb0


	//   ....[213]....
        /*077c*/ 	.word	0x00018d20


	//   ....[214]....
        /*0780*/ 	.word	0x00018d90


	//   ....[215]....
        /*0784*/ 	.word	0x00018df0


	//   ....[216]....
        /*0788*/ 	.word	0x00018e60


	//   ....[217]....
        /*078c*/ 	.word	0x00018ed0


	//   ....[218]....
        /*0790*/ 	.word	0x00018f20


	//   ....[219]....
        /*0794*/ 	.word	0x00018f60


	//   ....[220]....
        /*0798*/ 	.word	0x00018fb0


	//   ....[221]....
        /*079c*/ 	.word	0x00019000


	//   ....[222]....
        /*07a0*/ 	.word	0x00019050


	//   ....[223]....
        /*07a4*/ 	.word	0x000190c0


	//   ....[224]....
        /*07a8*/ 	.word	0x00019110


	//   ....[225]....
        /*07ac*/ 	.word	0x00019160


	//   ....[226]....
        /*07b0*/ 	.word	0x000191b0


	//   ....[227]....
        /*07b4*/ 	.word	0x00019200


	//   ....[228]....
        /*07b8*/ 	.word	0x00019250


	//   ....[229]....
        /*07bc*/ 	.word	0x000192c0


	//   ....[230]....
        /*07c0*/ 	.word	0x00019310


	//   ....[231]....
        /*07c4*/ 	.word	0x00019380


	//   ....[232]....
        /*07c8*/ 	.word	0x000193e0


	//   ....[233]....
        /*07cc*/ 	.word	0x00019450


	//----- nvinfo : EIATTR_EXIT_INSTR_OFFSETS
	.align		4
.L_1044:
        /*07d0*/ 	.byte	0x04, 0x1c
        /*07d2*/ 	.short	(.L_1046 - .L_1045)


	//   ....[0]....
.L_1045:
        /*07d4*/ 	.word	0x00000fe0


	//   ....[1]....
        /*07d8*/ 	.word	0x00016430


	//----- nvinfo : EIATTR_MAX_THREADS
	.align		4
.L_1046:
        /*07dc*/ 	.byte	0x04, 0x05
        /*07de*/ 	.short	(.L_1048 - .L_1047)
.L_1047:
        /*07e0*/ 	.word	0x00000100
        /*07e4*/ 	.word	0x00000001
        /*07e8*/ 	.word	0x00000001


	//----- nvinfo : EIATTR_CRS_STACK_SIZE
	.align		4
.L_1048:
        /*07ec*/ 	.byte	0x04, 0x1e
        /*07ee*/ 	.short	(.L_1050 - .L_1049)
.L_1049:
        /*07f0*/ 	.word	0x00000000
.L_1050:


//--------------------- .nv.info._ZN7cutlass13device_kernelIN5flash19enable_sm80_to_sm89INS1_16FlashAttnFwdSm80INS1_25CollectiveMainloopFwdSm80ILi8ELi2ELb0EN4cute5tupleIJNS5_1CILi128EEENS7_ILi64EEENS7_ILi192EEEEEELi192ENS_10bfloat16_tEfNS_4arch4Sm80ELb0ELb1ELb0ELb1ELb1ELb1ELb1ELb1EEENS1_21CollectiveEpilogueFwdINS6_IJS8_SA_S9_EEENS6_IJNS7_ILi1EEESI_SI_EEESC_SE_Li256ELb1ELb1ELb1ELb0EEENS1_36VarlenDynamicPersistentTileSchedulerILi128ELi64ELi256ELi256ELb1ELb1ELb0ELb1ELb0ELb1EEEEEEEEEvNT_6ParamsE --------------------------
	.section	.nv.info._ZN7cutlass13device_kernelIN5flash19enable_sm80_to_sm89INS1_16FlashAttnFwdSm80INS1_25CollectiveMainloopFwdSm80ILi8ELi2ELb0EN4cute5tupleIJNS5_1CILi128EEENS7_ILi64EEENS7_ILi192EEEEEELi192ENS_10bfloat16_tEfNS_4arch4Sm80ELb0ELb1ELb0ELb1ELb1ELb1ELb1ELb1EEENS1_21CollectiveEpilogueFwdINS6_IJS8_SA_S9_EEENS6_IJNS7_ILi1EEESI_SI_EEESC_SE_Li256ELb1ELb1ELb1ELb0EEENS1_36VarlenDynamicPersistentTileSchedulerILi128ELi64ELi256ELi256ELb1ELb1ELb0ELb1ELb0ELb1EEEEEEEEEvNT_6ParamsE,"",@"SHT_CUDA_INFO"
	.sectionflags	@""
	.align	4


	//----- nvinfo : EIATTR_CUDA_API_VERSION
	.align		4
        /*0000*/ 	.byte	0x04, 0x37
        /*0002*/ 	.short	(.L_1052 - .L_1051)
.L_1051:
        /*0004*/ 	.word	0x00000082


	//----- nvinfo : EIATTR_SW2861232_WAR
	.align		4
.L_1052:
        /*0008*/ 	.byte	0x01, 0x35
	.zero		2


	//----- nvinfo : EIATTR_PARAM_CBANK
	.align		4
        /*000c*/ 	.byte	0x04, 0x0a
        /*000e*/ 	.short	(.L_1054 - .L_1053)
	.align		4
.L_1053:
        /*0010*/ 	.word	index@(.nv.constant0._ZN7cutlass13device_kernelIN5flash19enable_sm80_to_sm89INS1_16FlashAttnFwdSm80INS1_25CollectiveMainloopFwdSm80ILi8ELi2ELb0EN4cute5tupleIJNS5_1CILi128EEENS7_ILi64EEENS7_ILi192EEEEEELi192ENS_10bfloat16_tEfNS_4arch4Sm80ELb0ELb1ELb0ELb1ELb1ELb1ELb1ELb1EEENS1_21CollectiveEpilogueFwdINS6_IJS8_SA_S9_EEENS6_IJNS7_ILi1EEESI_SI_EEESC_SE_Li256ELb1ELb1ELb1ELb0EEENS1_36VarlenDynamicPersistentTileSchedulerILi128ELi64ELi256ELi256ELb1ELb1ELb0ELb1ELb0ELb1EEEEEEEEEvNT_6ParamsE)
        /*0014*/ 	.short	0x0160
        /*0016*/ 	.short	0x0438


	//----- nvinfo : EIATTR_CBANK_PARAM_SIZE
	.align		4
.L_1054:
        /*0018*/ 	.byte	0x03, 0x19
        /*001a*/ 	.short	0x0438


	//----- nvinfo : EIATTR_KPARAM_INFO
	.align		4
        /*001c*/ 	.byte	0x04, 0x17
        /*001e*/ 	.short	(.L_1056 - .L_1055)
.L_1055:
        /*0020*/ 	.word	0x00000000
        /*0024*/ 	.short	0x0000
        /*0026*/ 	.short	0x0000
        /*0028*/ 	.byte	0x00, 0xf0, 0xe1, 0x10


	//----- nvinfo : EIATTR_MAXREG_COUNT
	.align		4
.L_1056:
        /*002c*/ 	.byte	0x03, 0x1b
        /*002e*/ 	.short	0x00ff


	//----- nvinfo : EIATTR_NUM_BARRIERS
	.align		4
        /*0030*/ 	.byte	0x02, 0x4c
        /*0032*/ 	.byte	0x06
	.zero		1


	//----- nvinfo : EIATTR_ANNOTATIONS
	.align		4
        /*0034*/ 	.byte	0x04, 0x55
        /*0036*/ 	.short	(.L_1058 - .L_1057)


	//   ....[0]....
.L_1057:
        /* <DEDUP_REMOVED lines=74> */


	//----- nvinfo : EIATTR_MERCURY_ISA_VERSION
	.align		4
.L_1058:
        /*04c0*/ 	.byte	0x03, 0x5f
        /*04c2*/ 	.short	0x0000


	//----- nvinfo : EIATTR_INT_WARP_WIDE_INSTR_OFFSETS
	.align		4
        /*04c4*/ 	.byte	0x04, 0x31
        /*04c6*/ 	.short	(.L_1060 - .L_1059)


	//   ....[0]....
.L_1059:
        /*04c8*/ 	.word	0x000180e0


	//   ....[1]....
        /*04cc*/ 	.word	0x00018160


	//----- nvinfo : EIATTR_COOP_GROUP_MASK_REGIDS
	.align		4
.L_1060:
        /*04d0*/ 	.byte	0x04, 0x29
        /*04d2*/ 	.short	(.L_1062 - .L_1061)


	//   ....[0]....
.L_1061:
        /*04d4*/ 	.word	0xffffffff


	//   ....[1]....
        /*04d8*/ 	.word	0xffffffff


	//   ....[2]....
        /*04dc*/ 	.word	0xffffffff


	//   ....[3]....
        /*04e0*/ 	.word	0xffffffff


	//   ....[4]....
        /*04e4*/ 	.word	0xffffffff


	//   ....[5]....
        /*04e8*/ 	.word	0xffffffff


	//   ....[6]....
        /*04ec*/ 	.word	0xffffffff


	//   ....[7]....
        /*04f0*/ 	.word	0xffffffff


	//   ....[8]....
        /*04f4*/ 	.word	0xffffffff


	//   ....[9]....
        /*04f8*/ 	.word	0xffffffff


	//   ....[10]....
        /*04fc*/ 	.word	0xffffffff


	//   ....[11]....
        /*0500*/ 	.word	0xffffffff


	//   ....[12]....
        /*0504*/ 	.word	0xffffffff


	//   ....[13]....
        /*0508*/ 	.word	0xffffffff


	//   ....[14]....
        /*050c*/ 	.word	0xffffffff


	//   ....[15]....
        /*0510*/ 	.word	0xffffffff


	//   ....[16]....
        /*0514*/ 	.word	0xffffffff


	//   ....[17]....
        /*0518*/ 	.word	0xffffffff


	//   ....[18]....
        /*051c*/ 	.word	0xffffffff


	//   ....[19]....
        /*0520*/ 	.word	0xffffffff


	//   ....[20]....
        /*0524*/ 	.word	0xffffffff


	//   ....[21]....
        /*0528*/ 	.word	0xffffffff


	//   ....[22]....
        /*052c*/ 	.word	0xffffffff


	//   ....[23]....
        /*0530*/ 	.word	0xffffffff


	//   ....[24]....
        /*0534*/ 	.word	0xffffffff


	//   ....[25]....
        /*0538*/ 	.word	0xffffffff


	//   ....[26]....
        /*053c*/ 	.word	0xffffffff


	//   ....[27]....
        /*0540*/ 	.word	0xffffffff


	//   ....[28]....
        /*0544*/ 	.word	0xffffffff


	//   ....[29]....
        /*0548*/ 	.word	0xffffffff


	//   ....[30]....
        /*054c*/ 	.word	0xffffffff


	//   ....[31]....
        /*0550*/ 	.word	0xffffffff


	//   ....[32]....
        /*0554*/ 	.word	0xffffffff


	//   ....[33]....
        /*0558*/ 	.word	0xffffffff


	//   ....[34]....
        /*055c*/ 	.word	0xffffffff


	//   ....[35]....
        /*0560*/ 	.word	0xffffffff


	//   ....[36]....
        /*0564*/ 	.word	0xffffffff


	//   ....[37]....
        /*0568*/ 	.word	0xffffffff


	//   ....[38]....
        /*056c*/ 	.word	0xffffffff


	//   ....[39]....
        /*0570*/ 	.word	0xffffffff


	//   ....[40]....
        /*0574*/ 	.word	0xffffffff


	//   ....[41]....
        /*0578*/ 	.word	0xffffffff


	//   ....[42]....
        /*057c*/ 	.word	0xffffffff


	//   ....[43]....
        /*0580*/ 	.word	0xffffffff


	//   ....[44]....
        /*0584*/ 	.word	0xffffffff


	//   ....[45]....
        /*0588*/ 	.word	0xffffffff


	//   ....[46]....
        /*058c*/ 	.word	0xffffffff


	//   ....[47]....
        /*0590*/ 	.word	0xffffffff


	//   ....[48]....
        /*0594*/ 	.word	0xffffffff


	//   ....[49]....
        /*0598*/ 	.word	0xffffffff


	//   ....[50]....
        /*059c*/ 	.word	0xffffffff


	//   ....[51]....
        /*05a0*/ 	.word	0xffffffff


	//   ....[52]....
        /*05a4*/ 	.word	0xffffffff


	//   ....[53]....
        /*05a8*/ 	.word	0xffffffff


	//   ....[54]....
        /*05ac*/ 	.word	0xffffffff


	//   ....[55]....
        /*05b0*/ 	.word	0xffffffff


	//   ....[56]....
        /*05b4*/ 	.word	0xffffffff


	//   ....[57]....
        /*05b8*/ 	.word	0xffffffff


	//   ....[58]....
        /*05bc*/ 	.word	0xffffffff


	//   ....[59]....
        /*05c0*/ 	.word	0xffffffff


	//   ....[60]....
        /*05c4*/ 	.word	0xffffffff


	//   ....[61]....
        /*05c8*/ 	.word	0xffffffff


	//   ....[62]....
        /*05cc*/ 	.word	0xffffffff


	//   ....[63]....
        /*05d0*/ 	.word	0xffffffff


	//   ....[64]....
        /*05d4*/ 	.word	0xffffffff


	//   ....[65]....
        /*05d8*/ 	.word	0xffffffff


	//   ....[66]....
        /*05dc*/ 	.word	0xffffffff


	//   ....[67]....
        /*05e0*/ 	.word	0xffffffff


	//   ....[68]....
        /*05e4*/ 	.word	0xffffffff


	//   ....[69]....
        /*05e8*/ 	.word	0xffffffff


	//   ....[70]....
        /*05ec*/ 	.word	0xffffffff


	//   ....[71]....
        /*05f0*/ 	.word	0xffffffff


	//   ....[72]....
        /*05f4*/ 	.word	0xffffffff


	//   ....[73]....
        /*05f8*/ 	.word	0xffffffff


	//   ....[74]....
        /*05fc*/ 	.word	0xffffffff


	//   ....[75]....
        /*0600*/ 	.word	0xffffffff


	//   ....[76]....
        /*0604*/ 	.word	0xffffffff


	//   ....[77]....
        /*0608*/ 	.word	0xffffffff


	//   ....[78]....
        /*060c*/ 	.word	0xffffffff


	//   ....[79]....
        /*0610*/ 	.word	0xffffffff


	//   ....[80]....
        /*0614*/ 	.word	0xffffffff


	//   ....[81]....
        /*0618*/ 	.word	0xffffffff


	//   ....[82]....
        /*061c*/ 	.word	0xffffffff


	//   ....[83]....
        /*0620*/ 	.word	0xffffffff


	//   ....[84]....
        /*0624*/ 	.word	0xffffffff


	//   ....[85]....
        /*0628*/ 	.word	0xffffffff


	//   ....[86]....
        /*062c*/ 	.word	0xffffffff


	//   ....[87]....
        /*0630*/ 	.word	0xffffffff


	//   ....[88]....
        /*0634*/ 	.word	0xffffffff


	//   ....[89]....
        /*0638*/ 	.word	0xffffffff


	//   ....[90]....
        /*063c*/ 	.word	0xffffffff


	//   ....[91]....
        /*0640*/ 	.word	0xffffffff


	//   ....[92]....
        /*0644*/ 	.word	0xffffffff


	//   ....[93]....
        /*0648*/ 	.word	0xffffffff


	//   ....[94]....
        /*064c*/ 	.word	0xffffffff


	//   ....[95]....
        /*0650*/ 	.word	0xffffffff


	//   ....[96]....
        /*0654*/ 	.word	0xffffffff


	//   ....[97]....
        /*0658*/ 	.word	0xffffffff


	//   ....[98]....
        /*065c*/ 	.word	0xffffffff


	//   ....[99]....
        /*0660*/ 	.word	0xffffffff


	//   ....[100]....
        /*0664*/ 	.word	0xffffffff


	//   ....[101]....
        /*0668*/ 	.word	0xffffffff


	//   ....[102]....
        /*066c*/ 	.word	0xffffffff


	//   ....[103]....
        /*0670*/ 	.word	0xffffffff


	//   ....[104]....
        /*0674*/ 	.word	0xffffffff


	//   ....[105]....
        /*0678*/ 	.word	0xffffffff


	//   ....[106]....
        /*067c*/ 	.word	0xffffffff


	//   ....[107]....
        /*0680*/ 	.word	0xffffffff


	//   ....[108]....
        /*0684*/ 	.word	0xffffffff


	//   ....[109]....
        /*0688*/ 	.word	0xffffffff


	//   ....[110]....
        /*068c*/ 	.word	0xffffffff


	//   ....[111]....
        /*0690*/ 	.word	0xffffffff


	//   ....[112]....
        /*0694*/ 	.word	0xffffffff


	//   ....[113]....
        /*0698*/ 	.word	0xffffffff


	//   ....[114]....
        /*069c*/ 	.word	0xffffffff


	//   ....[115]....
        /*06a0*/ 	.word	0xffffffff


	//   ....[116]....
        /*06a4*/ 	.word	0xffffffff


	//   ....[117]....
        /*06a8*/ 	.word	0xffffffff


	//   ....[118]....
        /*06ac*/ 	.word	0xffffffff


	//   ....[119]....
        /*06b0*/ 	.word	0xffffffff


	//   ....[120]....
        /*06b4*/ 	.word	0xffffffff


	//   ....[121]....
        /*06b8*/ 	.word	0xffffffff


	//   ....[122]....
        /*06bc*/ 	.word	0xffffffff


	//   ....[123]....
        /*06c0*/ 	.word	0xffffffff


	//   ....[124]....
        /*06c4*/ 	.word	0xffffffff


	//   ....[125]....
        /*06c8*/ 	.word	0xffffffff


	//   ....[126]....
        /*06cc*/ 	.word	0xffffffff


	//   ....[127]....
        /*06d0*/ 	.word	0xffffffff


	//   ....[128]....
        /*06d4*/ 	.word	0xffffffff


	//   ....[129]....
        /*06d8*/ 	.word	0xffffffff


	//   ....[130]....
        /*06dc*/ 	.word	0xffffffff


	//   ....[131]....
        /*06e0*/ 	.word	0xffffffff


	//   ....[132]....
        /*06e4*/ 	.word	0xffffffff


	//   ....[133]....
        /*06e8*/ 	.word	0xffffffff


	//   ....[134]....
        /*06ec*/ 	.word	0xffffffff


	//   ....[135]....
        /*06f0*/ 	.word	0xffffffff


	//   ....[136]....
        /*06f4*/ 	.word	0xffffffff


	//   ....[137]....
        /*06f8*/ 	.word	0xffffffff


	//   ....[138]....
        /*06fc*/ 	.word	0xffffffff


	//   ....[139]....
        /*0700*/ 	.word	0xffffffff


	//   ....[140]....
        /*0704*/ 	.word	0xffffffff


	//   ....[141]....
        /*0708*/ 	.word	0xffffffff


	//   ....[142]....
        /*070c*/ 	.word	0xffffffff


	//   ....[143]....
        /*0710*/ 	.word	0xffffffff


	//   ....[144]....
        /*0714*/ 	.word	0xffffffff


	//   ....[145]....
        /*0718*/ 	.word	0xffffffff


	//   ....[146]....
        /*071c*/ 	.word	0xffffffff


	//   ....[147]....
        /*0720*/ 	.word	0xffffffff


	//   ....[148]....
        /*0724*/ 	.word	0xffffffff


	//   ....[149]....
        /*0728*/ 	.word	0xffffffff


	//   ....[150]....
        /*072c*/ 	.word	0xffffffff


	//   ....[151]....
        /*0730*/ 	.word	0xffffffff


	//   ....[152]....
        /*0734*/ 	.word	0xffffffff


	//   ....[153]....
        /*0738*/ 	.word	0xffffffff


	//   ....[154]....
        /*073c*/ 	.word	0xffffffff


	//   ....[155]....
        /*0740*/ 	.word	0xffffffff


	//   ....[156]....
        /*0744*/ 	.word	0xffffffff


	//   ....[157]....
        /*0748*/ 	.word	0xffffffff


	//   ....[158]....
        /*074c*/ 	.word	0xffffffff


	//   ....[159]....
        /*0750*/ 	.word	0xffffffff


	//   ....[160]....
        /*0754*/ 	.word	0xffffffff


	//   ....[161]....
        /*0758*/ 	.word	0xffffffff


	//   ....[162]....
        /*075c*/ 	.word	0xffffffff


	//   ....[163]....
        /*0760*/ 	.word	0xffffffff


	//   ....[164]....
        /*0764*/ 	.word	0xffffffff


	//   ....[165]....
        /*0768*/ 	.word	0xffffffff


	//   ....[166]....
        /*076c*/ 	.word	0xffffffff


	//   ....[167]....
        /*0770*/ 	.word	0xffffffff


	//   ....[168]....
        /*0774*/ 	.word	0xffffffff


	//   ....[169]....
        /*0778*/ 	.word	0xffffffff


	//   ....[170]....
        /*077c*/ 	.word	0xffffffff


	//   ....[171]....
        /*0780*/ 	.word	0xffffffff


	//   ....[172]....
        /*0784*/ 	.word	0xffffffff


	//   ....[173]....
        /*0788*/ 	.word	0xffffffff


	//   ....[174]....
        /*078c*/ 	.word	0xffffffff


	//   ....[175]....
        /*0790*/ 	.word	0xffffffff


	//   ....[176]....
        /*0794*/ 	.word	0xffffffff


	//   ....[177]....
        /*0798*/ 	.word	0xffffffff


	//   ....[178]....
        /*079c*/ 	.word	0xffffffff


	//   ....[179]....
        /*07a0*/ 	.word	0xffffffff


	//   ....[180]....
        /*07a4*/ 	.word	0xffffffff


	//   ....[181]....
        /*07a8*/ 	.word	0xffffffff


	//   ....[182]....
        /*07ac*/ 	.word	0xffffffff


	//   ....[183]....
        /*07b0*/ 	.word	0xffffffff


	//   ....[184]....
        /*07b4*/ 	.word	0xffffffff


	//   ....[185]....
        /*07b8*/ 	.word	0xffffffff


	//   ....[186]....
        /*07bc*/ 	.word	0xffffffff


	//   ....[187]....
        /*07c0*/ 	.word	0xffffffff


	//   ....[188]....
        /*07c4*/ 	.word	0xffffffff


	//   ....[189]....
        /*07c8*/ 	.word	0xffffffff


	//   ....[190]....
        /*07cc*/ 	.word	0xffffffff


	//   ....[191]....
        /*07d0*/ 	.word	0xffffffff


	//   ....[192]....
        /*07d4*/ 	.word	0xffffffff


	//   ....[193]....
        /*07d8*/ 	.word	0xffffffff


	//   ....[194]....
        /*07dc*/ 	.word	0xffffffff


	//   ....[195]....
        /*07e0*/ 	.word	0xffffffff


	//   ....[196]....
        /*07e4*/ 	.word	0xffffffff


	//   ....[197]....
        /*07e8*/ 	.word	0xffffffff


	//   ....[198]....
        /*07ec*/ 	.word	0xffffffff


	//   ....[199]....
        /*07f0*/ 	.word	0xffffffff


	//   ....[200]....
        /*07f4*/ 	.word	0xffffffff


	//   ....[201]....
        /*07f8*/ 	.word	0xffffffff


	//   ....[202]....
        /*07fc*/ 	.word	0xffffffff


	//   ....[203]....
        /*0800*/ 	.word	0xffffffff


	//   ....[204]....
        /*0804*/ 	.word	0xffffffff


	//   ....[205]....
        /*0808*/ 	.word	0xffffffff


	//   ....[206]....
        /*080c*/ 	.word	0xffffffff


	//   ....[207]....
        /*0810*/ 	.word	0xffffffff


	//   ....[208]....
        /*0814*/ 	.word	0xffffffff


	//   ....[209]....
        /*0818*/ 	.word	0xffffffff


	//   ....[210]....
        /*081c*/ 	.word	0xffffffff


	//   ....[211]....
        /*0820*/ 	.word	0xffffffff


	//   ....[212]....
        /*0824*/ 	.word	0xffffffff


	//   ....[213]....
        /*0828*/ 	.word	0xffffffff


	//   ....[214]....
        /*082c*/ 	.word	0xffffffff


	//   ....[215]....
        /*0830*/ 	.word	0xffffffff


	//   ....[216]....
        /*0834*/ 	.word	0xffffffff


	//   ....[217]....
        /*0838*/ 	.word	0xffffffff


	//   ....[218]....
        /*083c*/ 	.word	0xffffffff


	//   ....[219]....
        /*0840*/ 	.word	0xffffffff


	//   ....[220]....
        /*0844*/ 	.word	0xffffffff


	//   ....[221]....
        /*0848*/ 	.word	0xffffffff


	//   ....[222]....
        /*084c*/ 	.word	0xffffffff


	//   ....[223]....
        /*0850*/ 	.word	0xffffffff


	//   ....[224]....
        /*0854*/ 	.word	0xffffffff


	//   ....[225]....
        /*0858*/ 	.word	0xffffffff


	//   ....[226]....
        /*085c*/ 	.word	0xffffffff


	//   ....[227]....
        /*0860*/ 	.word	0xffffffff


	//   ....[228]....
        /*0864*/ 	.word	0xffffffff


	//   ....[229]....
        /*0868*/ 	.word	0xffffffff


	//   ....[230]....
        /*086c*/ 	.word	0xffffffff


	//   ....[231]....
        /*0870*/ 	.word	0xffffffff


	//   ....[232]....
        /*0874*/ 	.word	0xffffffff


	//   ....[233]....
        /*0878*/ 	.word	0xffffffff


	//   ....[234]....
        /*087c*/ 	.word	0xffffffff


	//   ....[235]....
        /*0880*/ 	.word	0xffffffff


	//   ....[236]....
        /*0884*/ 	.word	0xffffffff


	//   ....[237]....
        /*0888*/ 	.word	0xffffffff


	//   ....[238]....
        /*088c*/ 	.word	0xffffffff


	//   ....[239]....
        /*0890*/ 	.word	0xffffffff


	//   ....[240]....
        /*0894*/ 	.word	0xffffffff


	//   ....[241]....
        /*0898*/ 	.word	0xffffffff


	//   ....[242]....
        /*089c*/ 	.word	0xffffffff


	//   ....[243]....
        /*08a0*/ 	.word	0xffffffff


	//   ....[244]....
        /*08a4*/ 	.word	0xffffffff


	//   ....[245]....
        /*08a8*/ 	.word	0xffffffff


	//   ....[246]....
        /*08ac*/ 	.word	0xffffffff


	//   ....[247]....
        /*08b0*/ 	.word	0xffffffff


	//   ....[248]....
        /*08b4*/ 	.word	0xffffffff


	//   ....[249]....
        /*08b8*/ 	.word	0xffffffff


	//   ....[250]....
        /*08bc*/ 	.word	0xffffffff


	//   ....[251]....
        /*08c0*/ 	.word	0xffffffff


	//   ....[252]....
        /*08c4*/ 	.word	0xffffffff


	//   ....[253]....
        /*08c8*/ 	.word	0xffffffff


	//   ....[254]....
        /*08cc*/ 	.word	0xffffffff


	//   ....[255]....
        /*08d0*/ 	.word	0xffffffff


	//   ....[0]....
        /*08d4*/ 	.word	0xffffffff


	//   ....[1]....
        /*08d8*/ 	.word	0xffffffff


	//   ....[2]....
        /*08dc*/ 	.word	0xffffffff


	//   ....[3]....
        /*08e0*/ 	.word	0xffffffff


	//   ....[4]....
        /*08e4*/ 	.word	0xffffffff


	//   ....[5]....
        /*08e8*/ 	.word	0xffffffff


	//   ....[6]....
        /*08ec*/ 	.word	0xffffffff


	//   ....[7]....
        /*08f0*/ 	.word	0xffffffff


	//   ....[8]....
        /*08f4*/ 	.word	0xffffffff


	//   ....[9]....
        /*08f8*/ 	.word	0xffffffff


	//   ....[10]....
        /*08fc*/ 	.word	0xffffffff


	//   ....[11]....
        /*0900*/ 	.word	0xffffffff


	//   ....[12]....
        /*0904*/ 	.word	0xffffffff


	//   ....[13]....
        /*0908*/ 	.word	0xffffffff


	//   ....[14]....
        /*090c*/ 	.word	0xffffffff


	//   ....[15]....
        /*0910*/ 	.word	0xffffffff


	//   ....[16]....
        /*0914*/ 	.word	0xffffffff


	//   ....[17]....
        /*0918*/ 	.word	0xffffffff


	//----- nvinfo : EIATTR_COOP_GROUP_INSTR_OFFSETS
	.align		4
.L_1062:
        /*091c*/ 	.byte	0x04, 0x28
        /*091e*/ 	.short	(.L_1064 - .L_1063)


	//   ....[0]....
.L_1063:
        /*0920*/ 	.word	0x00000060


	//   ....[1]....
        /*0924*/ 	.word	0x00000250


	//   ....[2]....
        /*0928*/ 	.word	0x00000280


	//   ....[3]....
        /*092c*/ 	.word	0x000002b0


	//   ....[4]....
        /*0930*/ 	.word	0x000002e0


	//   ....[5]....
        /*0934*/ 	.word	0x00000310


	//   ....[6]....
        /*0938*/ 	.word	0x00000340


	//   ....[7]....
        /*093c*/ 	.word	0x000004b0


	//   ....[8]....
        /*0940*/ 	.word	0x000004f0


	//   ....[9]....
        /*0944*/ 	.word	0x00000520


	//   ....[10]....
        /*0948*/ 	.word	0x00000550


	//   ....[11]....
        /*094c*/ 	.word	0x00000580


	//   ....[12]....
        /*0950*/ 	.word	0x000005b0


	//   ....[13]....
        /*0954*/ 	.word	0x00000640


	//   ....[14]....
        /*0958*/ 	.word	0x00000680


	//   ....[15]....
        /*095c*/ 	.word	0x000006a0


	//   ....[16]....
        /*0960*/ 	.word	0x00000700


	//   ....[17]....
        /*0964*/ 	.word	0x00003f80


	//   ....[18]....
        /*0968*/ 	.word	0x00003f90


	//   ....[19]....
        /*096c*/ 	.word	0x00005b20


	//   ....[20]....
        /*0970*/ 	.word	0x00005b30


	//   ....[21]....
        /*0974*/ 	.word	0x00007620


	//   ....[22]....
        /*0978*/ 	.word	0x00007630


	//   ....[23]....
        /*097c*/ 	.word	0x00007b10


	//   ....[24]....
        /*0980*/ 	.word	0x00007b20


	//   ....[25]....
        /*0984*/ 	.word	0x00008dc0


	//   ....[26]....
        /*0988*/ 	.word	0x00008de0


	//   ....[27]....
        /*098c*/ 	.word	0x00008f10


	//   ....[28]....
        /*0990*/ 	.word	0x00008f20


	//   ....[29]....
        /*0994*/ 	.word	0x00009050


	//   ....[30]....
        /*0998*/ 	.word	0x00009070


	//   ....[31]....
        /*099c*/ 	.word	0x000091a0


	//   ....[32]....
        /*09a0*/ 	.word	0x000091b0


	//   ....[33]....
        /*09a4*/ 	.word	0x00009850


	//   ....[34]....
        /*09a8*/ 	.word	0x00009880


	//   ....[35]....
        /*09ac*/ 	.word	0x000098b0


	//   ....[36]....
        /*09b0*/ 	.word	0x000098e0


	//   ....[37]....
        /*09b4*/ 	.word	0x00009960


	//   ....[38]....
        /*09b8*/ 	.word	0x00009990


	//   ....[39]....
        /*09bc*/ 	.word	0x00009a50


	//   ....[40]....
        /*09c0*/ 	.word	0x00009a70


	//   ....[41]....
        /*09c4*/ 	.word	0x00009ea0


	//   ....[42]....
        /*09c8*/ 	.word	0x00009ec0


	//   ....[43]....
        /*09cc*/ 	.word	0x00009fc0


	//   ....[44]....
        /*09d0*/ 	.word	0x0000a020


	//   ....[45]....
        /*09d4*/ 	.word	0x0000a480


	//   ....[46]....
        /*09d8*/ 	.word	0x0000a4a0


	//   ....[47]....
        /*09dc*/ 	.word	0x0000a590


	//   ....[48]....
        /*09e0*/ 	.word	0x0000a600


	//   ....[49]....
        /*09e4*/ 	.word	0x0000b320


	//   ....[50]....
        /*09e8*/ 	.word	0x0000b550


	//   ....[51]....
        /*09ec*/ 	.word	0x0000bd30


	//   ....[52]....
        /*09f0*/ 	.word	0x0000bf10


	//   ....[53]....
        /*09f4*/ 	.word	0x0000bfb0


	//   ....[54]....
        /*09f8*/ 	.word	0x0000c030


	//   ....[55]....
        /*09fc*/ 	.word	0x0000d220


	//   ....[56]....
        /*0a00*/ 	.word	0x0000d240


	//   ....[57]....
        /*0a04*/ 	.word	0x0000d380


	//   ....[58]....
        /*0a08*/ 	.word	0x0000d3a0


	//   ....[59]....
        /*0a0c*/ 	.word	0x0000d9e0


	//   ....[60]....
        /*0a10*/ 	.word	0x0000da00


	//   ....[61]....
        /*0a14*/ 	.word	0x0000db40


	//   ....[62]....
        /*0a18*/ 	.word	0x0000db60


	//   ....[63]....
        /*0a1c*/ 	.word	0x0000e5e0


	//   ....[64]....
        /*0a20*/ 	.word	0x0000e970


	//   ....[65]....
        /*0a24*/ 	.word	0x0000ef80


	//   ....[66]....
        /*0a28*/ 	.word	0x0000efb0


	//   ....[67]....
        /*0a2c*/ 	.word	0x0000f8c0


	//   ....[68]....
        /*0a30*/ 	.word	0x0000f8e0


	//   ....[69]....
        /*0a34*/ 	.word	0x00010d10


	//   ....[70]....
        /*0a38*/ 	.word	0x00010d30


	//   ....[71]....
        /*0a3c*/ 	.word	0x00010e70


	//   ....[72]....
        /*0a40*/ 	.word	0x00010e90


	//   ....[73]....
        /*0a44*/ 	.word	0x00011570


	//   ....[74]....
        /*0a48*/ 	.word	0x00011590


	//   ....[75]....
        /*0a4c*/ 	.word	0x000116e0


	//   ....[76]....
        /*0a50*/ 	.word	0x00011700


	//   ....[77]....
        /*0a54*/ 	.word	0x00012440


	//   ....[78]....
        /*0a58*/ 	.word	0x00012470


	//   ....[79]....
        /*0a5c*/ 	.word	0x000126a0


	//   ....[80]....
        /*0a60*/ 	.word	0x000127d0


	//   ....[81]....
        /*0a64*/ 	.word	0x00013dc0


	//   ....[82]....
        /*0a68*/ 	.word	0x00013de0


	//   ....[83]....
        /*0a6c*/ 	.word	0x00013f20


	//   ....[84]....
        /*0a70*/ 	.word	0x00013f40


	//   ....[85]....
        /*0a74*/ 	.word	0x00014380


	//   ....[86]....
        /*0a78*/ 	.word	0x000143a0


	//   ....[87]....
        /*0a7c*/ 	.word	0x000144d0


	//   ....[88]....
        /*0a80*/ 	.word	0x000144f0


	//   ....[89]....
        /*0a84*/ 	.word	0x00015030


	//   ....[90]....
        /*0a88*/ 	.word	0x00015280


	//   ....[91]....
        /*0a8c*/ 	.word	0x00015820


	//   ....[92]....
        /*0a90*/ 	.word	0x00015850


	//   ....[93]....
        /*0a94*/ 	.word	0x00016170


	//   ....[94]....
        /*0a98*/ 	.word	0x00016190


	//   ....[95]....
        /*0a9c*/ 	.word	0x000175c0


	//   ....[96]....
        /*0aa0*/ 	.word	0x000175e0


	//   ....[97]....
        /*0aa4*/ 	.word	0x00017700


	//   ....[98]....
        /*0aa8*/ 	.word	0x00017720


	//   ....[99]....
        /*0aac*/ 	.word	0x000178c0


	//   ....[100]....
        /*0ab0*/ 	.word	0x000178f0


	//   ....[101]....
        /*0ab4*/ 	.word	0x00017900


	//   ....[102]....
        /*0ab8*/ 	.word	0x00017930


	//   ....[103]....
        /*0abc*/ 	.word	0x00018e40


	//   ....[104]....
        /*0ac0*/ 	.word	0x00018e50


	//   ....[105]....
        /*0ac4*/ 	.word	0x00018e70


	//   ....[106]....
        /*0ac8*/ 	.word	0x00018e80


	//   ....[107]....
        /*0acc*/ 	.word	0x00019220


	//   ....[108]....
        /*0ad0*/ 	.word	0x00019240


	//   ....[109]....
        /*0ad4*/ 	.word	0x00019370


	//   ....[110]....
        /*0ad8*/ 	.word	0x00019380


	//   ....[111]....
        /*0adc*/ 	.word	0x000194b0


	//   ....[112]....
        /*0ae0*/ 	.word	0x000194d0


	//   ....[113]....
        /*0ae4*/ 	.word	0x00019600


	//   ....[114]....
        /*0ae8*/ 	.word	0x00019610


	//   ....[115]....
        /*0aec*/ 	.word	0x00019930


	//   ....[116]....
        /*0af0*/ 	.word	0x00019950


	//   ....[117]....
        /*0af4*/ 	.word	0x0001a300


	//   ....[118]....
        /*0af8*/ 	.word	0x0001a310


	//   ....[119]....
        /*0afc*/ 	.word	0x0001b420


	//   ....[120]....
        /*0b00*/ 	.word	0x0001b440


	//   ....[121]....
        /*0b04*/ 	.word	0x0001b570


	//   ....[122]....
        /*0b08*/ 	.word	0x0001b580


	//   ....[123]....
        /*0b0c*/ 	.word	0x0001b6b0


	//   ....[124]....
        /*0b10*/ 	.word	0x0001b6d0


	//   ....[125]....
        /*0b14*/ 	.word	0x0001b800


	//   ....[126]....
        /*0b18*/ 	.word	0x0001b810


	//   ....[127]....
        /*0b1c*/ 	.word	0x0001ba00


	//   ....[128]....
        /*0b20*/ 	.word	0x0001ba20


	//   ....[129]....
        /*0b24*/ 	.word	0x0001bb40


	//   ....[130]....
        /*0b28*/ 	.word	0x0001bb80


	//   ....[131]....
        /*0b2c*/ 	.word	0x0001bbb0


	//   ....[132]....
        /*0b30*/ 	.word	0x0001bbe0


	//   ....[133]....
        /*0b34*/ 	.word	0x0001bc10


	//   ....[134]....
        /*0b38*/ 	.word	0x0001bc40


	//   ....[135]....
        /*0b3c*/ 	.word	0x0001bd90


	//   ....[136]....
        /*0b40*/ 	.word	0x0001bdd0


	//   ....[137]....
        /*0b44*/ 	.word	0x0001be00


	//   ....[138]....
        /*0b48*/ 	.word	0x0001be30


	//   ....[139]....
        /*0b4c*/ 	.word	0x0001be60


	//   ....[140]....
        /*0b50*/ 	.word	0x0001be90


	//   ....[141]....
        /*0b54*/ 	.word	0x0001bf20


	//   ....[142]....
        /*0b58*/ 	.word	0x0001bf60


	//   ....[143]....
        /*0b5c*/ 	.word	0x0001bf70


	//   ....[144]....
        /*0b60*/ 	.word	0x0001bfd0


	//   ....[145]....
        /*0b64*/ 	.word	0x0001c9a0


	//   ....[146]....
        /*0b68*/ 	.word	0x0001ca00


	//   ....[147]....
        /*0b6c*/ 	.word	0x0001ca50


	//   ....[148]....
        /*0b70*/ 	.word	0x0001caa0


	//   ....[149]....
        /*0b74*/ 	.word	0x0001caf0


	//   ....[150]....
        /*0b78*/ 	.word	0x0001cb70


	//   ....[151]....
        /*0b7c*/ 	.word	0x0001cbc0


	//   ....[152]....
        /*0b80*/ 	.word	0x0001cc40


	//   ....[153]....
        /*0b84*/ 	.word	0x0001ccc0


	//   ....[154]....
        /*0b88*/ 	.word	0x0001cd40


	//   ....[155]....
        /*0b8c*/ 	.word	0x0001cdc0


	//   ....[156]....
        /*0b90*/ 	.word	0x0001ce40


	//   ....[157]....
        /*0b94*/ 	.word	0x0001cec0


	//   ....[158]....
        /*0b98*/ 	.word	0x0001cf30


	//   ....[159]....
        /*0b9c*/ 	.word	0x0001cfb0


	//   ....[160]....
        /*0ba0*/ 	.word	0x0001d030


	//   ....[161]....
        /*0ba4*/ 	.word	0x0001d0b0


	//   ....[162]....
        /*0ba8*/ 	.word	0x0001d120


	//   ....[163]....
        /*0bac*/ 	.word	0x0001d1a0


	//   ....[164]....
        /*0bb0*/ 	.word	0x0001d220


	//   ....[165]....
        /*0bb4*/ 	.word	0x0001d3f0


	//   ....[166]....
        /*0bb8*/ 	.word	0x0001d460


	//   ....[167]....
        /*0bbc*/ 	.word	0x0001d4e0


	//   ....[168]....
        /*0bc0*/ 	.word	0x0001d560


	//   ....[169]....
        /*0bc4*/ 	.word	0x0001d730


	//   ....[170]....
        /*0bc8*/ 	.word	0x0001d7a0


	//   ....[171]....
        /*0bcc*/ 	.word	0x0001d820


	//   ....[172]....
        /*0bd0*/ 	.word	0x0001d8a0


	//   ....[173]....
        /*0bd4*/ 	.word	0x0001da70


	//   ....[174]....
        /*0bd8*/ 	.word	0x0001dae0


	//   ....[175]....
        /*0bdc*/ 	.word	0x0001db60


	//   ....[176]....
        /*0be0*/ 	.word	0x0001dbe0


	//   ....[177]....
        /*0be4*/ 	.word	0x0001ddc0


	//   ....[178]....
        /*0be8*/ 	.word	0x0001de30


	//   ....[179]....
        /*0bec*/ 	.word	0x0001deb0


	//   ....[180]....
        /*0bf0*/ 	.word	0x0001df30


	//   ....[181]....
        /*0bf4*/ 	.word	0x0001e100


	//   ....[182]....
        /*0bf8*/ 	.word	0x0001e170


	//   ....[183]....
        /*0bfc*/ 	.word	0x0001e1f0


	//   ....[184]....
        /*0c00*/ 	.word	0x0001e270


	//   ....[185]....
        /*0c04*/ 	.word	0x0001e450


	//   ....[186]....
        /*0c08*/ 	.word	0x0001e4c0


	//   ....[187]....
        /*0c0c*/ 	.word	0x0001e520


	//   ....[188]....
        /*0c10*/ 	.word	0x0001e5a0


	//   ....[189]....
        /*0c14*/ 	.word	0x0001e620


	//   ....[190]....
        /*0c18*/ 	.word	0x0001e7f0


	//   ....[191]....
        /*0c1c*/ 	.word	0x0001e860


	//   ....[192]....
        /*0c20*/ 	.word	0x0001e8e0


	//   ....[193]....
        /*0c24*/ 	.word	0x0001e960


	//   ....[194]....
        /*0c28*/ 	.word	0x0001eb10


	//   ....[195]....
        /*0c2c*/ 	.word	0x0001eb80


	//   ....[196]....
        /*0c30*/ 	.word	0x0001ec00


	//   ....[197]....
        /*0c34*/ 	.word	0x0001ec80


	//   ....[198]....
        /*0c38*/ 	.word	0x0001ee20


	//   ....[199]....
        /*0c3c*/ 	.word	0x0001ee90


	//   ....[200]....
        /*0c40*/ 	.word	0x0001eef0


	//   ....[201]....
        /*0c44*/ 	.word	0x0001ef50


	//   ....[202]....
        /*0c48*/ 	.word	0x0001efa0


	//   ....[203]....
        /*0c4c*/ 	.word	0x0001eff0


	//   ....[204]....
        /*0c50*/ 	.word	0x0001f070


	//   ....[205]....
        /*0c54*/ 	.word	0x0001f0f0


	//   ....[206]....
        /*0c58*/ 	.word	0x0001f170


	//   ....[207]....
        /*0c5c*/ 	.word	0x0001f1e0


	//   ....[208]....
        /*0c60*/ 	.word	0x0001f260


	//   ....[209]....
        /*0c64*/ 	.word	0x0001f2e0


	//   ....[210]....
        /*0c68*/ 	.word	0x0001f360


	//   ....[211]....
        /*0c6c*/ 	.word	0x0001f3d0


	//   ....[212]....
        /*0c70*/ 	.word	0x0001f450


	//   ....[213]....
        /*0c74*/ 	.word	0x0001f4d0


	//   ....[214]....
        /*0c78*/ 	.word	0x0001f550


	//   ....[215]....
        /*0c7c*/ 	.word	0x0001f5c0


	//   ....[216]....
        /*0c80*/ 	.word	0x0001f640


	//   ....[217]....
        /*0c84*/ 	.word	0x0001f6c0


	//   ....[218]....
        /*0c88*/ 	.word	0x0001f740


	//   ....[219]....
        /*0c8c*/ 	.word	0x0001f7b0


	//   ....[220]....
        /*0c90*/ 	.word	0x0001f830


	//   ....[221]....
        /*0c94*/ 	.word	0x0001f8b0


	//   ....[222]....
        /*0c98*/ 	.word	0x0001f930


	//   ....[223]....
        /*0c9c*/ 	.word	0x0001f9a0


	//   ....[224]....
        /*0ca0*/ 	.word	0x0001fa20


	//   ....[225]....
        /*0ca4*/ 	.word	0x0001faa0


	//   ....[226]....
        /*0ca8*/ 	.word	0x0001faf0


	//   ....[227]....
        /*0cac*/ 	.word	0x0001fb30


	//   ....[228]....
        /*0cb0*/ 	.word	0x0001fb80


	//   ....[229]....
        /*0cb4*/ 	.word	0x0001fbd0


	//   ....[230]....
        /*0cb8*/ 	.word	0x0001fc20


	//   ....[231]....
        /*0cbc*/ 	.word	0x0001fca0


	//   ....[232]....
        /*0cc0*/ 	.word	0x0001fcf0


	//   ....[233]....
        /*0cc4*/ 	.word	0x0001fd40


	//   ....[234]....
        /*0cc8*/ 	.word	0x0001fd90


	//   ....[235]....
        /*0ccc*/ 	.word	0x0001fde0


	//   ....[236]....
        /*0cd0*/ 	.word	0x0001fe30


	//   ....[237]....
        /*0cd4*/ 	.word	0x0001feb0


	//   ....[238]....
        /*0cd8*/ 	.word	0x0001ff00


	//   ....[239]....
        /*0cdc*/ 	.word	0x0001ff80


	//   ....[240]....
        /*0ce0*/ 	.word	0x0001fff0


	//   ....[241]....
        /*0ce4*/ 	.word	0x00020070


	//   ....[242]....
        /*0ce8*/ 	.word	0x00020500


	//   ....[243]....
        /*0cec*/ 	.word	0x00020520


	//   ....[244]....
        /*0cf0*/ 	.word	0x00020530


	//   ....[245]....
        /*0cf4*/ 	.word	0x00020540


	//   ....[246]....
        /*0cf8*/ 	.word	0x00020cc0


	//   ....[247]....
        /*0cfc*/ 	.word	0x00020cd0


	//   ....[248]....
        /*0d00*/ 	.word	0x00020ce0


	//   ....[249]....
        /*0d04*/ 	.word	0x00020cf0


	//   ....[250]....
        /*0d08*/ 	.word	0x00024120


	//   ....[251]....
        /*0d0c*/ 	.word	0x00024140


	//   ....[252]....
        /*0d10*/ 	.word	0x00024160


	//   ....[253]....
        /*0d14*/ 	.word	0x00024170


	//   ....[254]....
        /*0d18*/ 	.word	0x00024750


	//   ....[255]....
        /*0d1c*/ 	.word	0x00024760


	//   ....[0]....
        /*0d20*/ 	.word	0x00024770


	//   ....[1]....
        /*0d24*/ 	.word	0x00024780


	//   ....[2]....
        /*0d28*/ 	.word	0x00027c80


	//   ....[3]....
        /*0d2c*/ 	.word	0x00027d00


	//   ....[4]....
        /*0d30*/ 	.word	0x00027d70


	//   ....[5]....
        /*0d34*/ 	.word	0x00027de0


	//   ....[6]....
        /*0d38*/ 	.word	0x00027e60


	//   ....[7]....
        /*0d3c*/ 	.word	0x00027ed0


	//   ....[8]....
        /*0d40*/ 	.word	0x00027f40


	//   ....[9]....
        /*0d44*/ 	.word	0x00027fb0


	//   ....[10]....
        /*0d48*/ 	.word	0x00028030


	//   ....[11]....
        /*0d4c*/ 	.word	0x000280b0


	//   ....[12]....
        /*0d50*/ 	.word	0x00028130


	//   ....[13]....
        /*0d54*/ 	.word	0x000281a0


	//   ....[14]....
        /*0d58*/ 	.word	0x00028220


	//   ....[15]....
        /*0d5c*/ 	.word	0x00028290


	//   ....[16]....
        /*0d60*/ 	.word	0x00028310


	//   ....[17]....
        /*0d64*/ 	.word	0x00028380


	//----- nvinfo : EIATTR_EXIT_INSTR_OFFSETS
	.align		4
.L_1064:
        /*0d68*/ 	.byte	0x04, 0x1c
        /*0d6a*/ 	.short	(.L_1066 - .L_1065)


	//   ....[0]....
.L_1065:
        /*0d6c*/ 	.word	0x000010c0


	//   ....[1]....
        /*0d70*/ 	.word	0x0001c960


	//----- nvinfo : EIATTR_MAX_THREADS
	.align		4
.L_1066:
        /*0d74*/ 	.byte	0x04, 0x05
        /*0d76*/ 	.short	(.L_1068 - .L_1067)
.L_1067:
        /*0d78*/ 	.word	0x00000100
        /*0d7c*/ 	.word	0x00000001
        /*0d80*/ 	.word	0x00000001


	//----- nvinfo : EIATTR_CRS_STACK_SIZE
	.align		4
.L_1068:
        /*0d84*/ 	.byte	0x04, 0x1e
        /*0d86*/ 	.short	(.L_1070 - .L_1069)
.L_1069:
        /*0d88*/ 	.word	0x00000000
.L_1070:


//--------------------- .nv.info._ZN7cutlass13device_kernelIN5flash19enable_sm80_to_sm89INS1_16FlashAttnFwdSm80INS1_25CollectiveMainloopFwdSm80ILi8ELi2ELb0EN4cute5tupleIJNS5_1CILi128EEENS7_ILi64EEENS7_ILi192EEEEEELi192ENS_10bfloat16_tEfNS_4arch4Sm80ELb1ELb0ELb0ELb0ELb1ELb0ELb1ELb1EEENS1_21CollectiveEpilogueFwdINS6_IJS8_SA_S9_EEENS6_IJNS7_ILi1EEESI_SI_EEESC_SE_Li256ELb0ELb1ELb1ELb0EEENS1_30DynamicPersistentTileSchedulerILi256ELi256ELb1ELb1ELb0EEEEEEEEEvNT_6ParamsE --------------------------
	.section	.nv.info._ZN7cutlass13device_kernelIN5flash19enable_sm80_to_sm89INS1_16FlashAttnFwdSm80INS1_25CollectiveMainloopFwdSm80ILi8ELi2ELb0EN4cute5tupleIJNS5_1CILi128EEENS7_ILi64EEENS7_ILi192EEEEEELi192ENS_10bfloat16_tEfNS_4arch4Sm80ELb1ELb0ELb0ELb0ELb1ELb0ELb1ELb1EEENS1_21CollectiveEpilogueFwdINS6_IJS8_SA_S9_EEENS6_IJNS7_ILi1EEESI_SI_EEESC_SE_Li256ELb0ELb1ELb1ELb0EEENS1_30DynamicPersistentTileSchedulerILi256ELi256ELb1ELb1ELb0EEEEEEEEEvNT_6ParamsE,"",@"SHT_CUDA_INFO"
	.sectionflags	@""
	.align	4


	//----- nvinfo : EIATTR_CUDA_API_VERSION
	.align		4
        /*0000*/ 	.byte	0x04, 0x37
        /*0002*/ 	.short	(.L_1072 - .L_1071)
.L_1071:
        /*0004*/ 	.word	0x00000082


	//----- nvinfo : EIATTR_SW2861232_WAR
	.align		4
.L_1072:
        /*0008*/ 	.byte	0x01, 0x35
	.zero		2


	//----- nvinfo : EIATTR_PARAM_CBANK
	.align		4
        /*000c*/ 	.byte	0x04, 0x0a
        /*000e*/ 	.short	(.L_1074 - .L_1073)
	.align		4
.L_1073:
        /*0010*/ 	.word	index@(.nv.constant0._ZN7cutlass13device_kernelIN5flash19enable_sm80_to_sm89INS1_16FlashAttnFwdSm80INS1_25CollectiveMainloopFwdSm80ILi8ELi2ELb0EN4cute5tupleIJNS5_1CILi128EEENS7_ILi64EEENS7_ILi192EEEEEELi192ENS_10bfloat16_tEfNS_4arch4Sm80ELb1ELb0ELb0ELb0ELb1ELb0ELb1ELb1EEENS1_21CollectiveEpilogueFwdINS6_IJS8_SA_S9_EEENS6_IJNS7_ILi1EEESI_SI_EEESC_SE_Li256ELb0ELb1ELb1ELb0EEENS1_30DynamicPersistentTileSchedulerILi256ELi256ELb1ELb1ELb0EEEEEEEEEvNT_6ParamsE)
        /*0014*/ 	.short	0x0160
        /*0016*/ 	.short	0x0428


	//----- nvinfo : EIATTR_CBANK_PARAM_SIZE
	.align		4
.L_1074:
        /*0018*/ 	.byte	0x03, 0x19
        /*001a*/ 	.short	0x0428


	//----- nvinfo : EIATTR_KPARAM_INFO
	.align		4
        /*001c*/ 	.byte	0x04, 0x17
        /*001e*/ 	.short	(.L_1076 - .L_1075)
.L_1075:
        /*0020*/ 	.word	0x00000000
        /*0024*/ 	.short	0x0000
        /*0026*/ 	.short	0x0000
        /*0028*/ 	.byte	0x00, 0xf0, 0xa1, 0x10


	//----- nvinfo : EIATTR_MAXREG_COUNT
	.align		4
.L_1076:
        /*002c*/ 	.byte	0x03, 0x1b
        /*002e*/ 	.short	0x00ff


	//----- nvinfo : EIATTR_NUM_BARRIERS
	.align		4
        /*0030*/ 	.byte	0x02, 0x4c
        /*0032*/ 	.byte	0x06
	.zero		1


	//----- nvinfo : EIATTR_ANNOTATIONS
	.align		4
        /*0034*/ 	.byte	0x04, 0x55
        /*0036*/ 	.short	(.L_1078 - .L_1077)


	//   ....[0]....
.L_1077:
        /*0038*/ 	.word	0x00000001
        /*003c*/ 	.byte	0x70, 0x00, 0x00, 0x00, 0x01, 0x00, 0x00, 0x00, 0xf0, 0x04, 0x00, 0x00, 0x01, 0x00, 0x00, 0x00
        /*004c*/ 	.byte	0xf0, 0x05, 0x00, 0x00, 0x01, 0x00, 0x00, 0x00, 0x70, 0x06, 0x00, 0x00, 0x01, 0x00, 0x00, 0x00
        /*005c*/ 	.byte	0xe0, 0x2d, 0x00, 0x00, 0x01, 0x00, 0x00, 0x00, 0xa0, 0x36, 0x00, 0x00, 0x01, 0x00, 0x00, 0x00
        /*006c*/ 	.byte	0x60, 0xc2, 0x00, 0x00, 0x01, 0x00, 0x00, 0x00, 0xa0, 0xc2, 0x00, 0x00, 0x01, 0x00, 0x00, 0x00
        /*007c*/ 	.byte	0x90, 0xd9, 0x00, 0x00


	//----- nvinfo : EIATTR_MERCURY_ISA_VERSION
	.align		4
.L_1078:
        /*0080*/ 	.byte	0x03, 0x5f
        /*0082*/ 	.short	0x0000


	//----- nvinfo : EIATTR_INT_WARP_WIDE_INSTR_OFFSETS
	.align		4
        /*0084*/ 	.byte	0x04, 0x31
        /*0086*/ 	.short	(.L_1080 - .L_1079)


	//   ....[0]....
.L_1079:
        /*0088*/ 	.word	0x0000c090


	//   ....[1]....
        /*008c*/ 	.word	0x0000c110


	//----- nvinfo : EIATTR_COOP_GROUP_MASK_REGIDS
	.align		4
.L_1080:
        /*0090*/ 	.byte	0x04, 0x29
        /*0092*/ 	.short	(.L_1082 - .L_1081)


	//   ....[0]....
.L_1081:
        /*0094*/ 	.word	0xffffffff


	//   ....[1]....
        /*0098*/ 	.word	0xffffffff


	//   ....[2]....
        /*009c*/ 	.word	0xffffffff


	//   ....[3]....
        /*00a0*/ 	.word	0xffffffff


	//   ....[4]....
        /*00a4*/ 	.word	0xffffffff


	//   ....[5]....
        /*00a8*/ 	.word	0xffffffff


	//   ....[6]....
        /*00ac*/ 	.word	0xffffffff


	//   ....[7]....
        /*00b0*/ 	.word	0xffffffff


	//   ....[8]....
        /*00b4*/ 	.word	0xffffffff


	//   ....[9]....
        /*00b8*/ 	.word	0xffffffff


	//   ....[10]....
        /*00bc*/ 	.word	0xffffffff


	//   ....[11]....
        /*00c0*/ 	.word	0xffffffff


	//   ....[12]....
        /*00c4*/ 	.word	0xffffffff


	//   ....[13]....
        /*00c8*/ 	.word	0xffffffff


	//   ....[14]....
        /*00cc*/ 	.word	0xffffffff


	//   ....[15]....
        /*00d0*/ 	.word	0xffffffff


	//   ....[16]....
        /*00d4*/ 	.word	0xffffffff


	//   ....[17]....
        /*00d8*/ 	.word	0xffffffff


	//   ....[18]....
        /*00dc*/ 	.word	0xffffffff


	//   ....[19]....
        /*00e0*/ 	.word	0xffffffff


	//   ....[20]....
        /*00e4*/ 	.word	0xffffffff


	//   ....[21]....
        /*00e8*/ 	.word	0xffffffff


	//   ....[22]....
        /*00ec*/ 	.word	0xffffffff


	//   ....[23]....
        /*00f0*/ 	.word	0xffffffff


	//   ....[24]....
        /*00f4*/ 	.word	0xffffffff


	//   ....[25]....
        /*00f8*/ 	.word	0xffffffff


	//   ....[26]....
        /*00fc*/ 	.word	0xffffffff


	//   ....[27]....
        /*0100*/ 	.word	0xffffffff


	//   ....[28]....
        /*0104*/ 	.word	0xffffffff


	//   ....[29]....
        /*0108*/ 	.word	0xffffffff


	//   ....[30]....
        /*010c*/ 	.word	0xffffffff


	//   ....[31]....
        /*0110*/ 	.word	0xffffffff


	//   ....[32]....
        /*0114*/ 	.word	0xffffffff


	//   ....[33]....
        /*0118*/ 	.word	0xffffffff


	//   ....[34]....
        /*011c*/ 	.word	0xffffffff


	//   ....[35]....
        /*0120*/ 	.word	0xffffffff


	//   ....[36]....
        /*0124*/ 	.word	0xffffffff


	//   ....[37]....
        /*0128*/ 	.word	0xffffffff


	//   ....[38]....
        /*012c*/ 	.word	0xffffffff


	//   ....[39]....
        /*0130*/ 	.word	0xffffffff


	//   ....[40]....
        /*0134*/ 	.word	0xffffffff


	//   ....[41]....
        /*0138*/ 	.word	0xffffffff


	//   ....[42]....
        /*013c*/ 	.word	0xffffffff


	//   ....[43]....
        /*0140*/ 	.word	0xffffffff


	//   ....[44]....
        /*0144*/ 	.word	0xffffffff


	//   ....[45]....
        /*0148*/ 	.word	0xffffffff


	//   ....[46]....
        /*014c*/ 	.word	0xffffffff


	//   ....[47]....
        /*0150*/ 	.word	0xffffffff


	//   ....[48]....
        /*0154*/ 	.word	0xffffffff


	//   ....[49]....
        /*0158*/ 	.word	0xffffffff


	//   ....[50]....
        /*015c*/ 	.word	0xffffffff


	//   ....[51]....
        /*0160*/ 	.word	0xffffffff


	//   ....[52]....
        /*0164*/ 	.word	0xffffffff


	//   ....[53]....
        /*0168*/ 	.word	0xffffffff


	//   ....[54]....
        /*016c*/ 	.word	0xffffffff


	//   ....[55]....
        /*0170*/ 	.word	0xffffffff


	//   ....[56]....
        /*0174*/ 	.word	0xffffffff


	//   ....[57]....
        /*0178*/ 	.word	0xffffffff


	//   ....[58]....
        /*017c*/ 	.word	0xffffffff


	//   ....[59]....
        /*0180*/ 	.word	0xffffffff


	//   ....[60]....
        /*0184*/ 	.word	0xffffffff


	//   ....[61]....
        /*0188*/ 	.word	0xffffffff


	//   ....[62]....
        /*018c*/ 	.word	0xffffffff


	//   ....[63]....
        /*0190*/ 	.word	0xffffffff


	//   ....[64]....
        /*0194*/ 	.word	0xffffffff


	//   ....[65]....
        /*0198*/ 	.word	0xffffffff


	//   ....[66]....
        /*019c*/ 	.word	0xffffffff


	//   ....[67]....
        /*01a0*/ 	.word	0xffffffff


	//   ....[68]....
        /*01a4*/ 	.word	0xffffffff


	//   ....[69]....
        /*01a8*/ 	.word	0xffffffff


	//   ....[70]....
        /*01ac*/ 	.word	0xffffffff


	//   ....[71]....
        /*01b0*/ 	.word	0xffffffff


	//   ....[72]....
        /*01b4*/ 	.word	0xffffffff


	//   ....[73]....
        /*01b8*/ 	.word	0xffffffff


	//   ....[74]....
        /*01bc*/ 	.word	0xffffffff


	//   ....[75]....
        /*01c0*/ 	.word	0xffffffff


	//   ....[76]....
        /*01c4*/ 	.word	0xffffffff


	//   ....[77]....
        /*01c8*/ 	.word	0xffffffff


	//   ....[78]....
        /*01cc*/ 	.word	0xffffffff


	//   ....[79]....
        /*01d0*/ 	.word	0xffffffff


	//   ....[80]....
        /*01d4*/ 	.word	0xffffffff


	//   ....[81]....
        /*01d8*/ 	.word	0xffffffff


	//   ....[82]....
        /*01dc*/ 	.word	0xffffffff


	//   ....[83]....
        /*01e0*/ 	.word	0xffffffff


	//   ....[84]....
        /*01e4*/ 	.word	0xffffffff


	//   ....[85]....
        /*01e8*/ 	.word	0xffffffff


	//   ....[86]....
        /*01ec*/ 	.word	0xffffffff


	//   ....[87]....
        /*01f0*/ 	.word	0xffffffff


	//   ....[88]....
        /*01f4*/ 	.word	0xffffffff


	//   ....[89]....
        /*01f8*/ 	.word	0xffffffff


	//   ....[90]....
        /*01fc*/ 	.word	0xffffffff


	//   ....[91]....
        /*0200*/ 	.word	0xffffffff


	//   ....[92]....
        /*0204*/ 	.word	0xffffffff


	//   ....[93]....
        /*0208*/ 	.word	0xffffffff


	//   ....[94]....
        /*020c*/ 	.word	0xffffffff


	//   ....[95]....
        /*0210*/ 	.word	0xffffffff


	//   ....[96]....
        /*0214*/ 	.word	0xffffffff


	//   ....[97]....
        /*0218*/ 	.word	0xffffffff


	//   ....[98]....
        /*021c*/ 	.word	0xffffffff


	//   ....[99]....
        /*0220*/ 	.word	0xffffffff


	//   ....[100]....
        /*0224*/ 	.word	0xffffffff


	//   ....[101]....
        /*0228*/ 	.word	0xffffffff


	//   ....[102]....
        /*022c*/ 	.word	0xffffffff


	//   ....[103]....
        /*0230*/ 	.word	0xffffffff


	//   ....[104]....
        /*0234*/ 	.word	0xffffffff


	//   ....[105]....
        /*0238*/ 	.word	0xffffffff


	//   ....[106]....
        /*023c*/ 	.word	0xffffffff


	//   ....[107]....
        /*0240*/ 	.word	0xffffffff


	//   ....[108]....
        /*0244*/ 	.word	0xffffffff


	//   ....[109]....
        /*0248*/ 	.word	0xffffffff


	//   ....[110]....
        /*024c*/ 	.word	0xffffffff


	//   ....[111]....
        /*0250*/ 	.word	0xffffffff


	//   ....[112]....
        /*0254*/ 	.word	0xffffffff


	//   ....[113]....
        /*0258*/ 	.word	0xffffffff


	//   ....[114]....
        /*025c*/ 	.word	0xffffffff


	//   ....[115]....
        /*0260*/ 	.word	0xffffffff


	//   ....[116]....
        /*0264*/ 	.word	0xffffffff


	//----- nvinfo : EIATTR_COOP_GROUP_INSTR_OFFSETS
	.align		4
.L_1082:
        /*0268*/ 	.byte	0x04, 0x28
        /*026a*/ 	.short	(.L_1084 - .L_1083)


	//   ....[0]....
.L_1083:
        /*026c*/ 	.word	0x00000050


	//   ....[1]....
        /*0270*/ 	.word	0x000015e0


	//   ....[2]....
        /*0274*/ 	.word	0x00001600


	//   ....[3]....
        /*0278*/ 	.word	0x00001780


	//   ....[4]....
        /*027c*/ 	.word	0x00001790


	//   ....[5]....
        /*0280*/ 	.word	0x000018f0


	//   ....[6]....
        /*0284*/ 	.word	0x00001910


	//   ....[7]....
        /*0288*/ 	.word	0x00001a70


	//   ....[8]....
        /*028c*/ 	.word	0x00001a80


	//   ....[9]....
        /*0290*/ 	.word	0x00001f90


	//   ....[10]....
        /*0294*/ 	.word	0x00001fb0


	//   ....[11]....
        /*0298*/ 	.word	0x00001fd0


	//   ....[12]....
        /*029c*/ 	.word	0x00001fe0


	//   ....[13]....
        /*02a0*/ 	.word	0x000020d0


	//   ....[14]....
        /*02a4*/ 	.word	0x000020f0


	//   ....[15]....
        /*02a8*/ 	.word	0x00002120


	//   ....[16]....
        /*02ac*/ 	.word	0x000021f0


	//   ....[17]....
        /*02b0*/ 	.word	0x000025b0


	//   ....[18]....
        /*02b4*/ 	.word	0x000025d0


	//   ....[19]....
        /*02b8*/ 	.word	0x00002660


	//   ....[20]....
        /*02bc*/ 	.word	0x000026c0


	//   ....[21]....
        /*02c0*/ 	.word	0x00002b20


	//   ....[22]....
        /*02c4*/ 	.word	0x00002b40


	//   ....[23]....
        /*02c8*/ 	.word	0x00002c40


	//   ....[24]....
        /*02cc*/ 	.word	0x00002c60


	//   ....[25]....
        /*02d0*/ 	.word	0x00003790


	//   ....[26]....
        /*02d4*/ 	.word	0x000037a0


	//   ....[27]....
        /*02d8*/ 	.word	0x00003d70


	//   ....[28]....
        /*02dc*/ 	.word	0x00003f40


	//   ....[29]....
        /*02e0*/ 	.word	0x00003f80


	//   ....[30]....
        /*02e4*/ 	.word	0x00003ff0


	//   ....[31]....
        /*02e8*/ 	.word	0x000051f0


	//   ....[32]....
        /*02ec*/ 	.word	0x00005210


	//   ....[33]....
        /*02f0*/ 	.word	0x00005310


	//   ....[34]....
        /*02f4*/ 	.word	0x00005330


	//   ....[35]....
        /*02f8*/ 	.word	0x00005890


	//   ....[36]....
        /*02fc*/ 	.word	0x000058b0


	//   ....[37]....
        /*0300*/ 	.word	0x000059b0


	//   ....[38]....
        /*0304*/ 	.word	0x000059f0


	//   ....[39]....
        /*0308*/ 	.word	0x00006420


	//   ....[40]....
        /*030c*/ 	.word	0x00006460


	//   ....[41]....
        /*0310*/ 	.word	0x00006b60


	//   ....[42]....
        /*0314*/ 	.word	0x00006be0


	//   ....[43]....
        /*0318*/ 	.word	0x00006c00


	//   ....[44]....
        /*031c*/ 	.word	0x00006c20


	//   ....[45]....
        /*0320*/ 	.word	0x00008620


	//   ....[46]....
        /*0324*/ 	.word	0x00008640


	//   ....[47]....
        /*0328*/ 	.word	0x00008730


	//   ....[48]....
        /*032c*/ 	.word	0x00008750


	//   ....[49]....
        /*0330*/ 	.word	0x00008c80


	//   ....[50]....
        /*0334*/ 	.word	0x00008ca0


	//   ....[51]....
        /*0338*/ 	.word	0x00008da0


	//   ....[52]....
        /*033c*/ 	.word	0x00008de0


	//   ....[53]....
        /*0340*/ 	.word	0x00009b10


	//   ....[54]....
        /*0344*/ 	.word	0x00009b30


	//   ....[55]....
        /*0348*/ 	.word	0x00009b60


	//   ....[56]....
        /*034c*/ 	.word	0x00009bc0


	//   ....[57]....
        /*0350*/ 	.word	0x0000b500


	//   ....[58]....
        /*0354*/ 	.word	0x0000b520


	//   ....[59]....
        /*0358*/ 	.word	0x0000b5c0


	//   ....[60]....
        /*035c*/ 	.word	0x0000b620


	//   ....[61]....
        /*0360*/ 	.word	0x0000b870


	//   ....[62]....
        /*0364*/ 	.word	0x0000b8a0


	//   ....[63]....
        /*0368*/ 	.word	0x0000b8b0


	//   ....[64]....
        /*036c*/ 	.word	0x0000b8e0


	//   ....[65]....
        /*0370*/ 	.word	0x0000c250


	//   ....[66]....
        /*0374*/ 	.word	0x0000c8d0


	//   ....[67]....
        /*0378*/ 	.word	0x0000c900


	//   ....[68]....
        /*037c*/ 	.word	0x0000c920


	//   ....[69]....
        /*0380*/ 	.word	0x0000c940


	//   ....[70]....
        /*0384*/ 	.word	0x0000ca30


	//   ....[71]....
        /*0388*/ 	.word	0x0000ca50


	//   ....[72]....
        /*038c*/ 	.word	0x0000d0c0


	//   ....[73]....
        /*0390*/ 	.word	0x0000d0d0


	//   ....[74]....
        /*0394*/ 	.word	0x0000da10


	//   ....[75]....
        /*0398*/ 	.word	0x0000daf0


	//   ....[76]....
        /*039c*/ 	.word	0x0000db60


	//   ....[77]....
        /*03a0*/ 	.word	0x0000dbd0


	//   ....[78]....
        /*03a4*/ 	.word	0x0000dc30


	//   ....[79]....
        /*03a8*/ 	.word	0x0000dca0


	//   ....[80]....
        /*03ac*/ 	.word	0x0000dd10


	//   ....[81]....
        /*03b0*/ 	.word	0x0000dd80


	//   ....[82]....
        /*03b4*/ 	.word	0x0000dde0


	//   ....[83]....
        /*03b8*/ 	.word	0x0000de50


	//   ....[84]....
        /*03bc*/ 	.word	0x0000dec0


	//   ....[85]....
        /*03c0*/ 	.word	0x0000e030


	//   ....[86]....
        /*03c4*/ 	.word	0x0000e090


	//   ....[87]....
        /*03c8*/ 	.word	0x0000e100


	//   ....[88]....
        /*03cc*/ 	.word	0x0000e170


	//   ....[89]....
        /*03d0*/ 	.word	0x0000e2e0


	//   ....[90]....
        /*03d4*/ 	.word	0x0000e340


	//   ....[91]....
        /*03d8*/ 	.word	0x0000e3b0


	//   ....[92]....
        /*03dc*/ 	.word	0x0000e420


	//   ....[93]....
        /*03e0*/ 	.word	0x0000e590


	//   ....[94]....
        /*03e4*/ 	.word	0x0000e5f0


	//   ....[95]....
        /*03e8*/ 	.word	0x0000e660


	//   ....[96]....
        /*03ec*/ 	.word	0x0000e6d0


	//   ....[97]....
        /*03f0*/ 	.word	0x0000e850


	//   ....[98]....
        /*03f4*/ 	.word	0x0000e8b0


	//   ....[99]....
        /*03f8*/ 	.word	0x0000e920


	//   ....[100]....
        /*03fc*/ 	.word	0x0000e990


	//   ....[101]....
        /*0400*/ 	.word	0x0000eb10


	//   ....[102]....
        /*0404*/ 	.word	0x0000eb70


	//   ....[103]....
        /*0408*/ 	.word	0x0000ebe0


	//   ....[104]....
        /*040c*/ 	.word	0x0000ec50


	//   ....[105]....
        /*0410*/ 	.word	0x0000edd0


	//   ....[106]....
        /*0414*/ 	.word	0x0000ee30


	//   ....[107]....
        /*0418*/ 	.word	0x0000ee90


	//   ....[108]....
        /*041c*/ 	.word	0x0000ef00


	//   ....[109]....
        /*0420*/ 	.word	0x0000ef70


	//   ....[110]....
        /*0424*/ 	.word	0x0000f0f0


	//   ....[111]....
        /*0428*/ 	.word	0x0000f150


	//   ....[112]....
        /*042c*/ 	.word	0x0000f1b0


	//   ....[113]....
        /*0430*/ 	.word	0x0000f210


	//   ....[114]....
        /*0434*/ 	.word	0x0000f260


	//   ....[115]....
        /*0438*/ 	.word	0x0000f2b0


	//   ....[116]....
        /*043c*/ 	.word	0x0000f320


	//----- nvinfo : EIATTR_EXIT_INSTR_OFFSETS
	.align		4
.L_1084:
        /*0440*/ 	.byte	0x04, 0x1c
        /*0442*/ 	.short	(.L_1086 - .L_1085)


	//   ....[0]....
.L_1085:
        /*0444*/ 	.word	0x000000a0


	//   ....[1]....
        /*0448*/ 	.word	0x0000daa0


	//----- nvinfo : EIATTR_MAX_THREADS
	.align		4
.L_1086:
        /*044c*/ 	.byte	0x04, 0x05
        /*044e*/ 	.short	(.L_1088 - .L_1087)
.L_1087:
        /*0450*/ 	.word	0x00000100
        /*0454*/ 	.word	0x00000001
        /*0458*/ 	.word	0x00000001


	//----- nvinfo : EIATTR_CRS_STACK_SIZE
	.align		4
.L_1088:
        /*045c*/ 	.byte	0x04, 0x1e
        /*045e*/ 	.short	(.L_1090 - .L_1089)
.L_1089:
        /*0460*/ 	.word	0x00000000
.L_1090:


//--------------------- .nv.info._ZN7cutlass13device_kernelIN5flash19enable_sm80_to_sm89INS1_16FlashAttnFwdSm80INS1_25CollectiveMainloopFwdSm80ILi8ELi2ELb0EN4cute5tupleIJNS5_1CILi128EEENS7_ILi64EEENS7_ILi192EEEEEELi192ENS_10bfloat16_tEfNS_4arch4Sm80ELb1ELb0ELb0ELb1ELb1ELb0ELb1ELb1EEENS1_21CollectiveEpilogueFwdINS6_IJS8_SA_S9_EEENS6_IJNS7_ILi1EEESI_SI_EEESC_SE_Li256ELb1ELb1ELb1ELb0EEENS1_36VarlenDynamicPersistentTileSchedulerILi128ELi64ELi256ELi256ELb1ELb1ELb0ELb1ELb1ELb1EEEEEEEEEvNT_6ParamsE --------------------------
	.section	.nv.info._ZN7cutlass13device_kernelIN5flash19enable_sm80_to_sm89INS1_16FlashAttnFwdSm80INS1_25CollectiveMainloopFwdSm80ILi8ELi2ELb0EN4cute5tupleIJNS5_1CILi128EEENS7_ILi64EEENS7_ILi192EEEEEELi192ENS_10bfloat16_tEfNS_4arch4Sm80ELb1ELb0ELb0ELb1ELb1ELb0ELb1ELb1EEENS1_21CollectiveEpilogueFwdINS6_IJS8_SA_S9_EEENS6_IJNS7_ILi1EEESI_SI_EEESC_SE_Li256ELb1ELb1ELb1ELb0EEENS1_36VarlenDynamicPersistentTileSchedulerILi128ELi64ELi256ELi256ELb1ELb1ELb0ELb1ELb1ELb1EEEEEEEEEvNT_6ParamsE,"",@"SHT_CUDA_INFO"
	.sectionflags	@""
	.align	4


	//----- nvinfo : EIATTR_CUDA_API_VERSION
	.align		4
        /*0000*/ 	.byte	0x04, 0x37
        /*0002*/ 	.short	(.L_1092 - .L_1091)
.L_1091:
        /*0004*/ 	.word	0x00000082


	//----- nvinfo : EIATTR_SW2861232_WAR
	.align		4
.L_1092:
        /*0008*/ 	.byte	0x01, 0x35
	.zero		2


	//----- nvinfo : EIATTR_PARAM_CBANK
	.align		4
        /*000c*/ 	.byte	0x04, 0x0a
        /*000e*/ 	.short	(.L_1094 - .L_1093)
	.align		4
.L_1093:
        /*0010*/ 	.word	index@(.nv.constant0._ZN7cutlass13device_kernelIN5flash19enable_sm80_to_sm89INS1_16FlashAttnFwdSm80INS1_25CollectiveMainloopFwdSm80ILi8ELi2ELb0EN4cute5tupleIJNS5_1CILi128EEENS7_ILi64EEENS7_ILi192EEEEEELi192ENS_10bfloat16_tEfNS_4arch4Sm80ELb1ELb0ELb0ELb1ELb1ELb0ELb1ELb1EEENS1_21CollectiveEpilogueFwdINS6_IJS8_SA_S9_EEENS6_IJNS7_ILi1EEESI_SI_EEESC_SE_Li256ELb1ELb1ELb1ELb0EEENS1_36VarlenDynamicPersistentTileSchedulerILi128ELi64ELi256ELi256ELb1ELb1ELb0ELb1ELb1ELb1EEEEEEEEEvNT_6ParamsE)
        /*0014*/ 	.short	0x0160
        /*0016*/ 	.short	0x0438


	//----- nvinfo : EIATTR_CBANK_PARAM_SIZE
	.align		4
.L_1094:
        /*0018*/ 	.byte	0x03, 0x19
        /*001a*/ 	.short	0x0438


	//----- nvinfo : EIATTR_KPARAM_INFO
	.align		4
        /*001c*/ 	.byte	0x04, 0x17
        /*001e*/ 	.short	(.L_1096 - .L_1095)
.L_1095:
        /*0020*/ 	.word	0x00000000
        /*0024*/ 	.short	0x0000
        /*0026*/ 	.short	0x0000
        /*0028*/ 	.byte	0x00, 0xf0, 0xe1, 0x10


	//----- nvinfo : EIATTR_MAXREG_COUNT
	.align		4
.L_1096:
        /*002c*/ 	.byte	0x03, 0x1b
        /*002e*/ 	.short	0x00ff


	//----- nvinfo : EIATTR_NUM_BARRIERS
	.align		4
        /*0030*/ 	.byte	0x02, 0x4c
        /*0032*/ 	.byte	0x06
	.zero		1


	//----- nvinfo : EIATTR_ANNOTATIONS
	.align		4
        /*0034*/ 	.byte	0x04, 0x55
        /*0036*/ 	.short	(.L_1098 - .L_1097)


	//   ....[0]....
.L_1097:
        /* <DEDUP_REMOVED lines=9> */


	//----- nvinfo : EIATTR_MERCURY_ISA_VERSION
	.align		4
.L_1098:
        /*00b0*/ 	.byte	0x03, 0x5f
        /*00b2*/ 	.short	0x0000


	//----- nvinfo : EIATTR_INT_WARP_WIDE_INSTR_OFFSETS
	.align		4
        /*00b4*/ 	.byte	0x04, 0x31
        /*00b6*/ 	.short	(.L_1100 - .L_1099)


	//   ....[0]....
.L_1099:
        /*00b8*/ 	.word	0x0000d160


	//   ....[1]....
        /*00bc*/ 	.word	0x0000d1e0


	//----- nvinfo : EIATTR_COOP_GROUP_MASK_REGIDS
	.align		4
.L_1100:
        /*00c0*/ 	.byte	0x04, 0x29
        /*00c2*/ 	.short	(.L_1102 - .L_1101)


	//   ....[0]....
.L_1101:
        /*00c4*/ 	.word	0xffffffff


	//   ....[1]....
        /*00c8*/ 	.word	0xffffffff


	//   ....[2]....
        /*00cc*/ 	.word	0xffffffff


	//   ....[3]....
        /*00d0*/ 	.word	0xffffffff


	//   ....[4]....
        /*00d4*/ 	.word	0xffffffff


	//   ....[5]....
        /*00d8*/ 	.word	0xffffffff


	//   ....[6]....
        /*00dc*/ 	.word	0xffffffff


	//   ....[7]....
        /*00e0*/ 	.word	0xffffffff


	//   ....[8]....
        /*00e4*/ 	.word	0xffffffff


	//   ....[9]....
        /*00e8*/ 	.word	0xffffffff


	//   ....[10]....
        /*00ec*/ 	.word	0xffffffff


	//   ....[11]....
        /*00f0*/ 	.word	0xffffffff


	//   ....[12]....
        /*00f4*/ 	.word	0xffffffff


	//   ....[13]....
        /*00f8*/ 	.word	0xffffffff


	//   ....[14]....
        /*00fc*/ 	.word	0xffffffff


	//   ....[15]....
        /*0100*/ 	.word	0xffffffff


	//   ....[16]....
        /*0104*/ 	.word	0xffffffff


	//   ....[17]....
        /*0108*/ 	.word	0xffffffff


	//   ....[18]....
        /*010c*/ 	.word	0xffffffff


	//   ....[19]....
        /*0110*/ 	.word	0xffffffff


	//   ....[20]....
        /*0114*/ 	.word	0xffffffff


	//   ....[21]....
        /*0118*/ 	.word	0xffffffff


	//   ....[22]....
        /*011c*/ 	.word	0xffffffff


	//   ....[23]....
        /*0120*/ 	.word	0xffffffff


	//   ....[24]....
        /*0124*/ 	.word	0xffffffff


	//   ....[25]....
        /*0128*/ 	.word	0xffffffff


	//   ....[26]....
        /*012c*/ 	.word	0xffffffff


	//   ....[27]....
        /*0130*/ 	.word	0xffffffff


	//   ....[28]....
        /*0134*/ 	.word	0xffffffff


	//   ....[29]....
        /*0138*/ 	.word	0xffffffff


	//   ....[30]....
        /*013c*/ 	.word	0xffffffff


	//   ....[31]....
        /*0140*/ 	.word	0xffffffff


	//   ....[32]....
        /*0144*/ 	.word	0xffffffff


	//   ....[33]....
        /*0148*/ 	.word	0xffffffff


	//   ....[34]....
        /*014c*/ 	.word	0xffffffff


	//   ....[35]....
        /*0150*/ 	.word	0xffffffff


	//   ....[36]....
        /*0154*/ 	.word	0xffffffff


	//   ....[37]....
        /*0158*/ 	.word	0xffffffff


	//   ....[38]....
        /*015c*/ 	.word	0xffffffff


	//   ....[39]....
        /*0160*/ 	.word	0xffffffff


	//   ....[40]....
        /*0164*/ 	.word	0xffffffff


	//   ....[41]....
        /*0168*/ 	.word	0xffffffff


	//   ....[42]....
        /*016c*/ 	.word	0xffffffff


	//   ....[43]....
        /*0170*/ 	.word	0xffffffff


	//   ....[44]....
        /*0174*/ 	.word	0xffffffff


	//   ....[45]....
        /*0178*/ 	.word	0xffffffff


	//   ....[46]....
        /*017c*/ 	.word	0xffffffff


	//   ....[47]....
        /*0180*/ 	.word	0xffffffff


	//   ....[48]....
        /*0184*/ 	.word	0xffffffff


	//   ....[49]....
        /*0188*/ 	.word	0xffffffff


	//   ....[50]....
        /*018c*/ 	.word	0xffffffff


	//   ....[51]....
        /*0190*/ 	.word	0xffffffff


	//   ....[52]....
        /*0194*/ 	.word	0xffffffff


	//   ....[53]....
        /*0198*/ 	.word	0xffffffff


	//   ....[54]....
        /*019c*/ 	.word	0xffffffff


	//   ....[55]....
        /*01a0*/ 	.word	0xffffffff


	//   ....[56]....
        /*01a4*/ 	.word	0xffffffff


	//   ....[57]....
        /*01a8*/ 	.word	0xffffffff


	//   ....[58]....
        /*01ac*/ 	.word	0xffffffff


	//   ....[59]....
        /*01b0*/ 	.word	0xffffffff


	//   ....[60]....
        /*01b4*/ 	.word	0xffffffff


	//   ....[61]....
        /*01b8*/ 	.word	0xffffffff


	//   ....[62]....
        /*01bc*/ 	.word	0xffffffff


	//   ....[63]....
        /*01c0*/ 	.word	0xffffffff


	//   ....[64]....
        /*01c4*/ 	.word	0xffffffff


	//   ....[65]....
        /*01c8*/ 	.word	0xffffffff


	//   ....[66]....
        /*01cc*/ 	.word	0xffffffff


	//   ....[67]....
        /*01d0*/ 	.word	0xffffffff


	//   ....[68]....
        /*01d4*/ 	.word	0xffffffff


	//   ....[69]....
        /*01d8*/ 	.word	0xffffffff


	//   ....[70]....
        /*01dc*/ 	.word	0xffffffff


	//   ....[71]....
        /*01e0*/ 	.word	0xffffffff


	//   ....[72]....
        /*01e4*/ 	.word	0xffffffff


	//   ....[73]....
        /*01e8*/ 	.word	0xffffffff


	//   ....[74]....
        /*01ec*/ 	.word	0xffffffff


	//   ....[75]....
        /*01f0*/ 	.word	0xffffffff


	//   ....[76]....
        /*01f4*/ 	.word	0xffffffff


	//   ....[77]....
        /*01f8*/ 	.word	0xffffffff


	//   ....[78]....
        /*01fc*/ 	.word	0xffffffff


	//   ....[79]....
        /*0200*/ 	.word	0xffffffff


	//   ....[80]....
        /*0204*/ 	.word	0xffffffff


	//   ....[81]....
        /*0208*/ 	.word	0xffffffff


	//   ....[82]....
        /*020c*/ 	.word	0xffffffff


	//   ....[83]....
        /*0210*/ 	.word	0xffffffff


	//   ....[84]....
        /*0214*/ 	.word	0xffffffff


	//   ....[85]....
        /*0218*/ 	.word	0xffffffff


	//   ....[86]....
        /*021c*/ 	.word	0xffffffff


	//   ....[87]....
        /*0220*/ 	.word	0xffffffff


	//   ....[88]....
        /*0224*/ 	.word	0xffffffff


	//   ....[89]....
        /*0228*/ 	.word	0xffffffff


	//   ....[90]....
        /*022c*/ 	.word	0xffffffff


	//   ....[91]....
        /*0230*/ 	.word	0xffffffff


	//   ....[92]....
        /*0234*/ 	.word	0xffffffff


	//   ....[93]....
        /*0238*/ 	.word	0xffffffff


	//   ....[94]....
        /*023c*/ 	.word	0xffffffff


	//   ....[95]....
        /*0240*/ 	.word	0xffffffff


	//   ....[96]....
        /*0244*/ 	.word	0xffffffff


	//   ....[97]....
        /*0248*/ 	.word	0xffffffff


	//   ....[98]....
        /*024c*/ 	.word	0xffffffff


	//   ....[99]....
        /*0250*/ 	.word	0xffffffff


	//   ....[100]....
        /*0254*/ 	.word	0xffffffff


	//   ....[101]....
        /*0258*/ 	.word	0xffffffff


	//   ....[102]....
        /*025c*/ 	.word	0xffffffff


	//   ....[103]....
        /*0260*/ 	.word	0xffffffff


	//   ....[104]....
        /*0264*/ 	.word	0xffffffff


	//   ....[105]....
        /*0268*/ 	.word	0xffffffff


	//   ....[106]....
        /*026c*/ 	.word	0xffffffff


	//   ....[107]....
        /*0270*/ 	.word	0xffffffff


	//   ....[108]....
        /*0274*/ 	.word	0xffffffff


	//   ....[109]....
        /*0278*/ 	.word	0xffffffff


	//   ....[110]....
        /*027c*/ 	.word	0xffffffff


	//   ....[111]....
        /*0280*/ 	.word	0xffffffff


	//   ....[112]....
        /*0284*/ 	.word	0xffffffff


	//   ....[113]....
        /*0288*/ 	.word	0xffffffff


	//   ....[114]....
        /*028c*/ 	.word	0xffffffff


	//   ....[115]....
        /*0290*/ 	.word	0xffffffff


	//   ....[116]....
        /*0294*/ 	.word	0xffffffff


	//   ....[117]....
        /*0298*/ 	.word	0xffffffff


	//   ....[118]....
        /*029c*/ 	.word	0xffffffff


	//   ....[119]....
        /*02a0*/ 	.word	0xffffffff


	//   ....[120]....
        /*02a4*/ 	.word	0xffffffff


	//   ....[121]....
        /*02a8*/ 	.word	0xffffffff


	//   ....[122]....
        /*02ac*/ 	.word	0xffffffff


	//   ....[123]....
        /*02b0*/ 	.word	0xffffffff


	//   ....[124]....
        /*02b4*/ 	.word	0xffffffff


	//   ....[125]....
        /*02b8*/ 	.word	0xffffffff


	//   ....[126]....
        /*02bc*/ 	.word	0xffffffff


	//   ....[127]....
        /*02c0*/ 	.word	0xffffffff


	//   ....[128]....
        /*02c4*/ 	.word	0xffffffff


	//   ....[129]....
        /*02c8*/ 	.word	0xffffffff


	//   ....[130]....
        /*02cc*/ 	.word	0xffffffff


	//   ....[131]....
        /*02d0*/ 	.word	0xffffffff


	//   ....[132]....
        /*02d4*/ 	.word	0xffffffff


	//   ....[133]....
        /*02d8*/ 	.word	0xffffffff


	//   ....[134]....
        /*02dc*/ 	.word	0xffffffff


	//   ....[135]....
        /*02e0*/ 	.word	0xffffffff


	//   ....[136]....
        /*02e4*/ 	.word	0xffffffff


	//   ....[137]....
        /*02e8*/ 	.word	0xffffffff


	//   ....[138]....
        /*02ec*/ 	.word	0xffffffff


	//   ....[139]....
        /*02f0*/ 	.word	0xffffffff


	//   ....[140]....
        /*02f4*/ 	.word	0xffffffff


	//   ....[141]....
        /*02f8*/ 	.word	0xffffffff


	//   ....[142]....
        /*02fc*/ 	.word	0xffffffff


	//   ....[143]....
        /*0300*/ 	.word	0xffffffff


	//   ....[144]....
        /*0304*/ 	.word	0xffffffff


	//   ....[145]....
        /*0308*/ 	.word	0xffffffff


	//   ....[146]....
        /*030c*/ 	.word	0xffffffff


	//   ....[147]....
        /*0310*/ 	.word	0xffffffff


	//   ....[148]....
        /*0314*/ 	.word	0xffffffff


	//   ....[149]....
        /*0318*/ 	.word	0xffffffff


	//   ....[150]....
        /*031c*/ 	.word	0xffffffff


	//   ....[151]....
        /*0320*/ 	.word	0xffffffff


	//   ....[152]....
        /*0324*/ 	.word	0xffffffff


	//   ....[153]....
        /*0328*/ 	.word	0xffffffff


	//   ....[154]....
        /*032c*/ 	.word	0xffffffff


	//   ....[155]....
        /*0330*/ 	.word	0xffffffff


	//   ....[156]....
        /*0334*/ 	.word	0xffffffff


	//   ....[157]....
        /*0338*/ 	.word	0xffffffff


	//   ....[158]....
        /*033c*/ 	.word	0xffffffff


	//   ....[159]....
        /*0340*/ 	.word	0xffffffff


	//   ....[160]....
        /*0344*/ 	.word	0xffffffff


	//   ....[161]....
        /*0348*/ 	.word	0xffffffff


	//   ....[162]....
        /*034c*/ 	.word	0xffffffff


	//   ....[163]....
        /*0350*/ 	.word	0xffffffff


	//   ....[164]....
        /*0354*/ 	.word	0xffffffff


	//   ....[165]....
        /*0358*/ 	.word	0xffffffff


	//   ....[166]....
        /*035c*/ 	.word	0xffffffff


	//   ....[167]....
        /*0360*/ 	.word	0xffffffff


	//   ....[168]....
        /*0364*/ 	.word	0xffffffff


	//   ....[169]....
        /*0368*/ 	.word	0xffffffff


	//   ....[170]....
        /*036c*/ 	.word	0xffffffff


	//   ....[171]....
        /*0370*/ 	.word	0xffffffff


	//   ....[172]....
        /*0374*/ 	.word	0xffffffff


	//   ....[173]....
        /*0378*/ 	.word	0xffffffff


	//   ....[174]....
        /*037c*/ 	.word	0xffffffff


	//   ....[175]....
        /*0380*/ 	.word	0xffffffff


	//   ....[176]....
        /*0384*/ 	.word	0xffffffff


	//   ....[177]....
        /*0388*/ 	.word	0xffffffff


	//   ....[178]....
        /*038c*/ 	.word	0xffffffff


	//   ....[179]....
        /*0390*/ 	.word	0xffffffff


	//   ....[180]....
        /*0394*/ 	.word	0xffffffff


	//   ....[181]....
        /*0398*/ 	.word	0xffffffff


	//   ....[182]....
        /*039c*/ 	.word	0xffffffff


	//   ....[183]....
        /*03a0*/ 	.word	0xffffffff


	//   ....[184]....
        /*03a4*/ 	.word	0xffffffff


	//   ....[185]....
        /*03a8*/ 	.word	0xffffffff


	//   ....[186]....
        /*03ac*/ 	.word	0xffffffff


	//   ....[187]....
        /*03b0*/ 	.word	0xffffffff


	//   ....[188]....
        /*03b4*/ 	.word	0xffffffff


	//   ....[189]....
        /*03b8*/ 	.word	0xffffffff


	//   ....[190]....
        /*03bc*/ 	.word	0xffffffff


	//   ....[191]....
        /*03c0*/ 	.word	0xffffffff


	//   ....[192]....
        /*03c4*/ 	.word	0xffffffff


	//   ....[193]....
        /*03c8*/ 	.word	0xffffffff


	//   ....[194]....
        /*03cc*/ 	.word	0xffffffff


	//   ....[195]....
        /*03d0*/ 	.word	0xffffffff


	//   ....[196]....
        /*03d4*/ 	.word	0xffffffff


	//   ....[197]....
        /*03d8*/ 	.word	0xffffffff


	//   ....[198]....
        /*03dc*/ 	.word	0xffffffff


	//   ....[199]....
        /*03e0*/ 	.word	0xffffffff


	//   ....[200]....
        /*03e4*/ 	.word	0xffffffff


	//   ....[201]....
        /*03e8*/ 	.word	0xffffffff


	//   ....[202]....
        /*03ec*/ 	.word	0xffffffff


	//   ....[203]....
        /*03f0*/ 	.word	0xffffffff


	//   ....[204]....
        /*03f4*/ 	.word	0xffffffff


	//   ....[205]....
        /*03f8*/ 	.word	0xffffffff


	//   ....[206]....
        /*03fc*/ 	.word	0xffffffff


	//   ....[207]....
        /*0400*/ 	.word	0xffffffff


	//   ....[208]....
        /*0404*/ 	.word	0xffffffff


	//   ....[209]....
        /*0408*/ 	.word	0xffffffff


	//   ....[210]....
        /*040c*/ 	.word	0xffffffff


	//   ....[211]....
        /*0410*/ 	.word	0xffffffff


	//----- nvinfo : EIATTR_COOP_GROUP_INSTR_OFFSETS
	.align		4
.L_1102:
        /*0414*/ 	.byte	0x04, 0x28
        /*0416*/ 	.short	(.L_1104 - .L_1103)


	//   ....[0]....
.L_1103:
        /*0418*/ 	.word	0x00000050


	//   ....[1]....
        /*041c*/ 	.word	0x000001e0


	//   ....[2]....
        /*0420*/ 	.word	0x00000210


	//   ....[3]....
        /*0424*/ 	.word	0x00000240


	//   ....[4]....
        /*0428*/ 	.word	0x00000270


	//   ....[5]....
        /*042c*/ 	.word	0x000002a0


	//   ....[6]....
        /*0430*/ 	.word	0x000002d0


	//   ....[7]....
        /*0434*/ 	.word	0x00000430


	//   ....[8]....
        /*0438*/ 	.word	0x00000470


	//   ....[9]....
        /*043c*/ 	.word	0x000004a0


	//   ....[10]....
        /*0440*/ 	.word	0x000004d0


	//   ....[11]....
        /*0444*/ 	.word	0x00000500


	//   ....[12]....
        /*0448*/ 	.word	0x00000530


	//   ....[13]....
        /*044c*/ 	.word	0x000005c0


	//   ....[14]....
        /*0450*/ 	.word	0x00000600


	//   ....[15]....
        /*0454*/ 	.word	0x00000620


	//   ....[16]....
        /*0458*/ 	.word	0x00000680


	//   ....[17]....
        /*045c*/ 	.word	0x00002740


	//   ....[18]....
        /*0460*/ 	.word	0x00002760


	//   ....[19]....
        /*0464*/ 	.word	0x000028d0


	//   ....[20]....
        /*0468*/ 	.word	0x000028e0


	//   ....[21]....
        /*046c*/ 	.word	0x00002a40


	//   ....[22]....
        /*0470*/ 	.word	0x00002a60


	//   ....[23]....
        /*0474*/ 	.word	0x00002bc0


	//   ....[24]....
        /*0478*/ 	.word	0x00002bd0


	//   ....[25]....
        /*047c*/ 	.word	0x00003080


	//   ....[26]....
        /*0480*/ 	.word	0x000030a0


	//   ....[27]....
        /*0484*/ 	.word	0x000030c0


	//   ....[28]....
        /*0488*/ 	.word	0x000030d0


	//   ....[29]....
        /*048c*/ 	.word	0x000031c0


	//   ....[30]....
        /*0490*/ 	.word	0x000031e0


	//   ....[31]....
        /*0494*/ 	.word	0x00003210


	//   ....[32]....
        /*0498*/ 	.word	0x000032e0


	//   ....[33]....
        /*049c*/ 	.word	0x000036a0


	//   ....[34]....
        /*04a0*/ 	.word	0x000036c0


	//   ....[35]....
        /*04a4*/ 	.word	0x00003750


	//   ....[36]....
        /*04a8*/ 	.word	0x000037b0


	//   ....[37]....
        /*04ac*/ 	.word	0x00003c10


	//   ....[38]....
        /*04b0*/ 	.word	0x00003c30


	//   ....[39]....
        /*04b4*/ 	.word	0x00003d30


	//   ....[40]....
        /*04b8*/ 	.word	0x00003d50


	//   ....[41]....
        /*04bc*/ 	.word	0x00004870


	//   ....[42]....
        /*04c0*/ 	.word	0x00004890


	//   ....[43]....
        /*04c4*/ 	.word	0x00004f60


	//   ....[44]....
        /*04c8*/ 	.word	0x00004fe0


	//   ....[45]....
        /*04cc*/ 	.word	0x00005000


	//   ....[46]....
        /*04d0*/ 	.word	0x00005020


	//   ....[47]....
        /*04d4*/ 	.word	0x00006300


	//   ....[48]....
        /*04d8*/ 	.word	0x00006320


	//   ....[49]....
        /*04dc*/ 	.word	0x00006420


	//   ....[50]....
        /*04e0*/ 	.word	0x00006440


	//   ....[51]....
        /*04e4*/ 	.word	0x00006980


	//   ....[52]....
        /*04e8*/ 	.word	0x000069a0


	//   ....[53]....
        /*04ec*/ 	.word	0x00006aa0


	//   ....[54]....
        /*04f0*/ 	.word	0x00006ae0


	//   ....[55]....
        /*04f4*/ 	.word	0x00007510


	//   ....[56]....
        /*04f8*/ 	.word	0x00007550


	//   ....[57]....
        /*04fc*/ 	.word	0x00007b30


	//   ....[58]....
        /*0500*/ 	.word	0x00007c30


	//   ....[59]....
        /*0504*/ 	.word	0x00007d10


	//   ....[60]....
        /*0508*/ 	.word	0x00007d50


	//   ....[61]....
        /*050c*/ 	.word	0x000096f0


	//   ....[62]....
        /*0510*/ 	.word	0x00009710


	//   ....[63]....
        /*0514*/ 	.word	0x00009800


	//   ....[64]....
        /*0518*/ 	.word	0x00009820


	//   ....[65]....
        /*051c*/ 	.word	0x00009d50


	//   ....[66]....
        /*0520*/ 	.word	0x00009d70


	//   ....[67]....
        /*0524*/ 	.word	0x00009e70


	//   ....[68]....
        /*0528*/ 	.word	0x00009eb0


	//   ....[69]....
        /*052c*/ 	.word	0x0000abe0


	//   ....[70]....
        /*0530*/ 	.word	0x0000ac10


	//   ....[71]....
        /*0534*/ 	.word	0x0000aeb0


	//   ....[72]....
        /*0538*/ 	.word	0x0000afe0


	//   ....[73]....
        /*053c*/ 	.word	0x0000c5d0


	//   ....[74]....
        /*0540*/ 	.word	0x0000c5f0


	//   ....[75]....
        /*0544*/ 	.word	0x0000c690


	//   ....[76]....
        /*0548*/ 	.word	0x0000c6f0


	//   ....[77]....
        /*054c*/ 	.word	0x0000c940


	//   ....[78]....
        /*0550*/ 	.word	0x0000c970


	//   ....[79]....
        /*0554*/ 	.word	0x0000c980


	//   ....[80]....
        /*0558*/ 	.word	0x0000c9b0


	//   ....[81]....
        /*055c*/ 	.word	0x0000dd90


	//   ....[82]....
        /*0560*/ 	.word	0x0000dda0


	//   ....[83]....
        /*0564*/ 	.word	0x0000ddb0


	//   ....[84]....
        /*0568*/ 	.word	0x0000ddc0


	//   ....[85]....
        /*056c*/ 	.word	0x0000e120


	//   ....[86]....
        /*0570*/ 	.word	0x0000e140


	//   ....[87]....
        /*0574*/ 	.word	0x0000e2a0


	//   ....[88]....
        /*0578*/ 	.word	0x0000e2b0


	//   ....[89]....
        /*057c*/ 	.word	0x0000e410


	//   ....[90]....
        /*0580*/ 	.word	0x0000e430


	//   ....[91]....
        /*0584*/ 	.word	0x0000e590


	//   ....[92]....
        /*0588*/ 	.word	0x0000e5a0


	//   ....[93]....
        /*058c*/ 	.word	0x0000e8e0


	//   ....[94]....
        /*0590*/ 	.word	0x0000e900


	//   ....[95]....
        /*0594*/ 	.word	0x0000f250


	//   ....[96]....
        /*0598*/ 	.word	0x0000f260


	//   ....[97]....
        /*059c*/ 	.word	0x00010260


	//   ....[98]....
        /*05a0*/ 	.word	0x00010280


	//   ....[99]....
        /*05a4*/ 	.word	0x000103f0


	//   ....[100]....
        /*05a8*/ 	.word	0x00010400


	//   ....[101]....
        /*05ac*/ 	.word	0x00010560


	//   ....[102]....
        /*05b0*/ 	.word	0x00010580


	//   ....[103]....
        /*05b4*/ 	.word	0x000106e0


	//   ....[104]....
        /*05b8*/ 	.word	0x000106f0


	//   ....[105]....
        /*05bc*/ 	.word	0x000108e0


	//   ....[106]....
        /*05c0*/ 	.word	0x00010900


	//   ....[107]....
        /*05c4*/ 	.word	0x00010a20


	//   ....[108]....
        /*05c8*/ 	.word	0x00010a60


	//   ....[109]....
        /*05cc*/ 	.word	0x00010a90


	//   ....[110]....
        /*05d0*/ 	.word	0x00010ac0


	//   ....[111]....
        /*05d4*/ 	.word	0x00010af0


	//   ....[112]....
        /*05d8*/ 	.word	0x00010b20


	//   ....[113]....
        /*05dc*/ 	.word	0x00010c70


	//   ....[114]....
        /*05e0*/ 	.word	0x00010cb0


	//   ....[115]....
        /*05e4*/ 	.word	0x00010ce0


	//   ....[116]....
        /*05e8*/ 	.word	0x00010d10


	//   ....[117]....
        /*05ec*/ 	.word	0x00010d40


	//   ....[118]....
        /*05f0*/ 	.word	0x00010d70


	//   ....[119]....
        /*05f4*/ 	.word	0x00010e00


	//   ....[120]....
        /*05f8*/ 	.word	0x00010e40


	//   ....[121]....
        /*05fc*/ 	.word	0x00010e50


	//   ....[122]....
        /*0600*/ 	.word	0x00010eb0


	//   ....[123]....
        /*0604*/ 	.word	0x00011870


	//   ....[124]....
        /*0608*/ 	.word	0x000118d0


	//   ....[125]....
        /*060c*/ 	.word	0x00011920


	//   ....[126]....
        /*0610*/ 	.word	0x00011970


	//   ....[127]....
        /*0614*/ 	.word	0x000119c0


	//   ....[128]....
        /*0618*/ 	.word	0x00011a30


	//   ....[129]....
        /*061c*/ 	.word	0x00011a80


	//   ....[130]....
        /*0620*/ 	.word	0x00011af0


	//   ....[131]....
        /*0624*/ 	.word	0x00011b60


	//   ....[132]....
        /*0628*/ 	.word	0x00011bc0


	//   ....[133]....
        /*062c*/ 	.word	0x00011c30


	//   ....[134]....
        /*0630*/ 	.word	0x00011ca0


	//   ....[135]....
        /*0634*/ 	.word	0x00011d10


	//   ....[136]....
        /*0638*/ 	.word	0x00011d70


	//   ....[137]....
        /*063c*/ 	.word	0x00011de0


	//   ....[138]....
        /*0640*/ 	.word	0x00011e50


	//   ....[139]....
        /*0644*/ 	.word	0x00011ec0


	//   ....[140]....
        /*0648*/ 	.word	0x00011f20


	//   ....[141]....
        /*064c*/ 	.word	0x00011f90


	//   ....[142]....
        /*0650*/ 	.word	0x00012000


	//   ....[143]....
        /*0654*/ 	.word	0x00012170


	//   ....[144]....
        /*0658*/ 	.word	0x000121d0


	//   ....[145]....
        /*065c*/ 	.word	0x00012240


	//   ....[146]....
        /*0660*/ 	.word	0x000122b0


	//   ....[147]....
        /*0664*/ 	.word	0x00012420


	//   ....[148]....
        /*0668*/ 	.word	0x00012480


	//   ....[149]....
        /*066c*/ 	.word	0x000124f0


	//   ....[150]....
        /*0670*/ 	.word	0x00012560


	//   ....[151]....
        /*0674*/ 	.word	0x000126d0


	//   ....[152]....
        /*0678*/ 	.word	0x00012730


	//   ....[153]....
        /*067c*/ 	.word	0x000127a0


	//   ....[154]....
        /*0680*/ 	.word	0x00012810


	//   ....[155]....
        /*0684*/ 	.word	0x00012990


	//   ....[156]....
        /*0688*/ 	.word	0x000129f0


	//   ....[157]....
        /*068c*/ 	.word	0x00012a60


	//   ....[158]....
        /*0690*/ 	.word	0x00012ad0


	//   ....[159]....
        /*0694*/ 	.word	0x00012c50


	//   ....[160]....
        /*0698*/ 	.word	0x00012cb0


	//   ....[161]....
        /*069c*/ 	.word	0x00012d20


	//   ....[162]....
        /*06a0*/ 	.word	0x00012d90


	//   ....[163]....
        /*06a4*/ 	.word	0x00012f10


	//   ....[164]....
        /*06a8*/ 	.word	0x00012f70


	//   ....[165]....
        /*06ac*/ 	.word	0x00012fd0


	//   ....[166]....
        /*06b0*/ 	.word	0x00013040


	//   ....[167]....
        /*06b4*/ 	.word	0x000130b0


	//   ....[168]....
        /*06b8*/ 	.word	0x00013230


	//   ....[169]....
        /*06bc*/ 	.word	0x00013290


	//   ....[170]....
        /*06c0*/ 	.word	0x000132f0


	//   ....[171]....
        /*06c4*/ 	.word	0x00013350


	//   ....[172]....
        /*06c8*/ 	.word	0x000133a0


	//   ....[173]....
        /*06cc*/ 	.word	0x000133f0


	//   ....[174]....
        /*06d0*/ 	.word	0x00013460


	//   ....[175]....
        /*06d4*/ 	.word	0x000134d0


	//   ....[176]....
        /*06d8*/ 	.word	0x00013540


	//   ....[177]....
        /*06dc*/ 	.word	0x000135a0


	//   ....[178]....
        /*06e0*/ 	.word	0x00013610


	//   ....[179]....
        /*06e4*/ 	.word	0x00013680


	//   ....[180]....
        /*06e8*/ 	.word	0x000136f0


	//   ....[181]....
        /*06ec*/ 	.word	0x00013750


	//   ....[182]....
        /*06f0*/ 	.word	0x000137c0


	//   ....[183]....
        /*06f4*/ 	.word	0x00013830


	//   ....[184]....
        /*06f8*/ 	.word	0x000138a0


	//   ....[185]....
        /*06fc*/ 	.word	0x00013900


	//   ....[186]....
        /*0700*/ 	.word	0x00013970


	//   ....[187]....
        /*0704*/ 	.word	0x000139e0


	//   ....[188]....
        /*0708*/ 	.word	0x00013a50


	//   ....[189]....
        /*070c*/ 	.word	0x00013ab0


	//   ....[190]....
        /*0710*/ 	.word	0x00013b20


	//   ....[191]....
        /*0714*/ 	.word	0x00013b90


	//   ....[192]....
        /*0718*/ 	.word	0x00013c00


	//   ....[193]....
        /*071c*/ 	.word	0x00013c60


	//   ....[194]....
        /*0720*/ 	.word	0x00013cd0


	//   ....[195]....
        /*0724*/ 	.word	0x00013d40


	//   ....[196]....
        /*0728*/ 	.word	0x00013d90


	//   ....[197]....
        /*072c*/ 	.word	0x00013dd0


	//   ....[198]....
        /*0730*/ 	.word	0x00013e20


	//   ....[199]....
        /*0734*/ 	.word	0x00013e70


	//   ....[200]....
        /*0738*/ 	.word	0x00013ec0


	//   ....[201]....
        /*073c*/ 	.word	0x00013f30


	//   ....[202]....
        /*0740*/ 	.word	0x00013f80


	//   ....[203]....
        /*0744*/ 	.word	0x00013fd0


	//   ....[204]....
        /*0748*/ 	.word	0x00014020


	//   ....[205]....
        /*074c*/ 	.word	0x00014070


	//   ....[206]....
        /*0750*/ 	.word	0x000140c0


	//   ....[207]....
        /*0754*/ 	.word	0x00014130


	//   ....[208]....
        /*0758*/ 	.word	0x00014180


	//   ....[209]....
        /*075c*/ 	.word	0x000141f0


	//   ....[210]....
        /*0760*/ 	.word	0x00014250


	//   ....[211]....
        /*0764*/ 	.word	0x000142c0


	//----- nvinfo : EIATTR_EXIT_INSTR_OFFSETS
	.align		4
.L_1104:
        /*0768*/ 	.byte	0x04, 0x1c
        /*076a*/ 	.short	(.L_1106 - .L_1105)


	//   ....[0]....
.L_1105:
        /*076c*/ 	.word	0x00000fe0


	//   ....[1]....
        /*0770*/ 	.word	0x00011830


	//----- nvinfo : EIATTR_MAX_THREADS
	.align		4
.L_1106:
        /*0774*/ 	.byte	0x04, 0x05
        /*0776*/ 	.short	(.L_1108 - .L_1107)
.L_1107:
        /*0778*/ 	.word	0x00000100
        /*077c*/ 	.word	0x00000001
        /*0780*/ 	.word	0x00000001


	//----- nvinfo : EIATTR_CRS_STACK_SIZE
	.align		4
.L_1108:
        /*0784*/ 	.byte	0x04, 0x1e
        /*0786*/ 	.short	(.L_1110 - .L_1109)
.L_1109:
        /*0788*/ 	.word	0x00000000
.L_1110:


//--------------------- .nv.info._ZN7cutlass13device_kernelIN5flash19enable_sm80_to_sm89INS1_16FlashAttnFwdSm80INS1_25CollectiveMainloopFwdSm80ILi8ELi2ELb0EN4cute5tupleIJNS5_1CILi128EEENS7_ILi64EEENS7_ILi192EEEEEELi192ENS_10bfloat16_tEfNS_4arch4Sm80ELb1ELb0ELb0ELb1ELb1ELb1ELb1ELb1EEENS1_21CollectiveEpilogueFwdINS6_IJS8_SA_S9_EEENS6_IJNS7_ILi1EEESI_SI_EEESC_SE_Li256ELb1ELb1ELb1ELb0EEENS1_36VarlenDynamicPersistentTileSchedulerILi128ELi64ELi256ELi256ELb1ELb1ELb0ELb1ELb1ELb1EEEEEEEEEvNT_6ParamsE --------------------------
	.section	.nv.info._ZN7cutlass13device_kernelIN5flash19enable_sm80_to_sm89INS1_16FlashAttnFwdSm80INS1_25CollectiveMainloopFwdSm80ILi8ELi2ELb0EN4cute5tupleIJNS5_1CILi128EEENS7_ILi64EEENS7_ILi192EEEEEELi192ENS_10bfloat16_tEfNS_4arch4Sm80ELb1ELb0ELb0ELb1ELb1ELb1ELb1ELb1EEENS1_21CollectiveEpilogueFwdINS6_IJS8_SA_S9_EEENS6_IJNS7_ILi1EEESI_SI_EEESC_SE_Li256ELb1ELb1ELb1ELb0EEENS1_36VarlenDynamicPersistentTileSchedulerILi128ELi64ELi256ELi256ELb1ELb1ELb0ELb1ELb1ELb1EEEEEEEEEvNT_6ParamsE,"",@"SHT_CUDA_INFO"
	.sectionflags	@""
	.align	4


	//----- nvinfo : EIATTR_CUDA_API_VERSION
	.align		4
        /*0000*/ 	.byte	0x04, 0x37
        /*0002*/ 	.short	(.L_1112 - .L_1111)
.L_1111:
        /*0004*/ 	.word	0x00000082


	//----- nvinfo : EIATTR_SW2861232_WAR
	.align		4
.L_1112:
        /*0008*/ 	.byte	0x01, 0x35
	.zero		2


	//----- nvinfo : EIATTR_PARAM_CBANK
	.align		4
        /*000c*/ 	.byte	0x04, 0x0a
        /*000e*/ 	.short	(.L_1114 - .L_1113)
	.align		4
.L_1113:
        /*0010*/ 	.word	index@(.nv.constant0._ZN7cutlass13device_kernelIN5flash19enable_sm80_to_sm89INS1_16FlashAttnFwdSm80INS1_25CollectiveMainloopFwdSm80ILi8ELi2ELb0EN4cute5tupleIJNS5_1CILi128EEENS7_ILi64EEENS7_ILi192EEEEEELi192ENS_10bfloat16_tEfNS_4arch4Sm80ELb1ELb0ELb0ELb1ELb1ELb1ELb1ELb1EEENS1_21CollectiveEpilogueFwdINS6_IJS8_SA_S9_EEENS6_IJNS7_ILi1EEESI_SI_EEESC_SE_Li256ELb1ELb1ELb1ELb0EEENS1_36VarlenDynamicPersistentTileSchedulerILi128ELi64ELi256ELi256ELb1ELb1ELb0ELb1ELb1ELb1EEEEEEEEEvNT_6ParamsE)
        /*0014*/ 	.short	0x0160
        /*0016*/ 	.short	0x0438


	//----- nvinfo : EIATTR_CBANK_PARAM_SIZE
	.align		4
.L_1114:
        /*0018*/ 	.byte	0x03, 0x19
        /*001a*/ 	.short	0x0438


	//----- nvinfo : EIATTR_KPARAM_INFO
	.align		4
        /*001c*/ 	.byte	0x04, 0x17
        /*001e*/ 	.short	(.L_1116 - .L_1115)
.L_1115:
        /*0020*/ 	.word	0x00000000
        /*0024*/ 	.short	0x0000
        /*0026*/ 	.short	0x0000
        /*0028*/ 	.byte	0x00, 0xf0, 0xe1, 0x10


	//----- nvinfo : EIATTR_MAXREG_COUNT
	.align		4
.L_1116:
        /*002c*/ 	.byte	0x03, 0x1b
        /*002e*/ 	.short	0x00ff


	//----- nvinfo : EIATTR_NUM_BARRIERS
	.align		4
        /*0030*/ 	.byte	0x02, 0x4c
        /*0032*/ 	.byte	0x06
	.zero		1


	//----- nvinfo : EIATTR_ANNOTATIONS
	.align		4
        /*0034*/ 	.byte	0x04, 0x55
        /*0036*/ 	.short	(.L_1118 - .L_1117)


	//   ....[0]....
.L_1117:
        /* <DEDUP_REMOVED lines=64> */


	//----- nvinfo : EIATTR_MERCURY_ISA_VERSION
	.align		4
.L_1118:
        /*0420*/ 	.byte	0x03, 0x5f
        /*0422*/ 	.short	0x0000


	//----- nvinfo : EIATTR_INT_WARP_WIDE_INSTR_OFFSETS
	.align		4
        /*0424*/ 	.byte	0x04, 0x31
        /*0426*/ 	.short	(.L_1120 - .L_1119)


	//   ....[0]....
.L_1119:
        /*0428*/ 	.word	0x0001a1c0


	//   ....[1]....
        /*042c*/ 	.word	0x0001a240


	//----- nvinfo : EIATTR_COOP_GROUP_MASK_REGIDS
	.align		4
.L_1120:
        /*0430*/ 	.byte	0x04, 0x29
        /*0432*/ 	.short	(.L_1122 - .L_1121)


	//   ....[0]....
.L_1121:
        /*0434*/ 	.word	0xffffffff


	//   ....[1]....
        /*0438*/ 	.word	0xffffffff


	//   ....[2]....
        /*043c*/ 	.word	0xffffffff


	//   ....[3]....
        /*0440*/ 	.word	0xffffffff


	//   ....[4]....
        /*0444*/ 	.word	0xffffffff


	//   ....[5]....
        /*0448*/ 	.word	0xffffffff


	//   ....[6]....
        /*044c*/ 	.word	0xffffffff


	//   ....[7]....
        /*0450*/ 	.word	0xffffffff


	//   ....[8]....
        /*0454*/ 	.word	0xffffffff


	//   ....[9]....
        /*0458*/ 	.word	0xffffffff


	//   ....[10]....
        /*045c*/ 	.word	0xffffffff


	//   ....[11]....
        /*0460*/ 	.word	0xffffffff


	//   ....[12]....
        /*0464*/ 	.word	0xffffffff


	//   ....[13]....
        /*0468*/ 	.word	0xffffffff


	//   ....[14]....
        /*046c*/ 	.word	0xffffffff


	//   ....[15]....
        /*0470*/ 	.word	0xffffffff


	//   ....[16]....
        /*0474*/ 	.word	0xffffffff


	//   ....[17]....
        /*0478*/ 	.word	0xffffffff


	//   ....[18]....
        /*047c*/ 	.word	0xffffffff


	//   ....[19]....
        /*0480*/ 	.word	0xffffffff


	//   ....[20]....
        /*0484*/ 	.word	0xffffffff


	//   ....[21]....
        /*0488*/ 	.word	0xffffffff


	//   ....[22]....
        /*048c*/ 	.word	0xffffffff


	//   ....[23]....
        /*0490*/ 	.word	0xffffffff


	//   ....[24]....
        /*0494*/ 	.word	0xffffffff


	//   ....[25]....
        /*0498*/ 	.word	0xffffffff


	//   ....[26]....
        /*049c*/ 	.word	0xffffffff


	//   ....[27]....
        /*04a0*/ 	.word	0xffffffff


	//   ....[28]....
        /*04a4*/ 	.word	0xffffffff


	//   ....[29]....
        /*04a8*/ 	.word	0xffffffff


	//   ....[30]....
        /*04ac*/ 	.word	0xffffffff


	//   ....[31]....
        /*04b0*/ 	.word	0xffffffff


	//   ....[32]....
        /*04b4*/ 	.word	0xffffffff


	//   ....[33]....
        /*04b8*/ 	.word	0xffffffff


	//   ....[34]....
        /*04bc*/ 	.word	0xffffffff


	//   ....[35]....
        /*04c0*/ 	.word	0xffffffff


	//   ....[36]....
        /*04c4*/ 	.word	0xffffffff


	//   ....[37]....
        /*04c8*/ 	.word	0xffffffff


	//   ....[38]....
        /*04cc*/ 	.word	0xffffffff


	//   ....[39]....
        /*04d0*/ 	.word	0xffffffff


	//   ....[40]....
        /*04d4*/ 	.word	0xffffffff


	//   ....[41]....
        /*04d8*/ 	.word	0xffffffff


	//   ....[42]....
        /*04dc*/ 	.word	0xffffffff


	//   ....[43]....
        /*04e0*/ 	.word	0xffffffff


	//   ....[44]....
        /*04e4*/ 	.word	0xffffffff


	//   ....[45]....
        /*04e8*/ 	.word	0xffffffff


	//   ....[46]....
        /*04ec*/ 	.word	0xffffffff


	//   ....[47]....
        /*04f0*/ 	.word	0xffffffff


	//   ....[48]....
        /*04f4*/ 	.word	0xffffffff


	//   ....[49]....
        /*04f8*/ 	.word	0xffffffff


	//   ....[50]....
        /*04fc*/ 	.word	0xffffffff


	//   ....[51]....
        /*0500*/ 	.word	0xffffffff


	//   ....[52]....
        /*0504*/ 	.word	0xffffffff


	//   ....[53]....
        /*0508*/ 	.word	0xffffffff


	//   ....[54]....
        /*050c*/ 	.word	0xffffffff


	//   ....[55]....
        /*0510*/ 	.word	0xffffffff


	//   ....[56]....
        /*0514*/ 	.word	0xffffffff


	//   ....[57]....
        /*0518*/ 	.word	0xffffffff


	//   ....[58]....
        /*051c*/ 	.word	0xffffffff


	//   ....[59]....
        /*0520*/ 	.word	0xffffffff


	//   ....[60]....
        /*0524*/ 	.word	0xffffffff


	//   ....[61]....
        /*0528*/ 	.word	0xffffffff


	//   ....[62]....
        /*052c*/ 	.word	0xffffffff


	//   ....[63]....
        /*0530*/ 	.word	0xffffffff


	//   ....[64]....
        /*0534*/ 	.word	0xffffffff


	//   ....[65]....
        /*0538*/ 	.word	0xffffffff


	//   ....[66]....
        /*053c*/ 	.word	0xffffffff


	//   ....[67]....
        /*0540*/ 	.word	0xffffffff


	//   ....[68]....
        /*0544*/ 	.word	0xffffffff


	//   ....[69]....
        /*0548*/ 	.word	0xffffffff


	//   ....[70]....
        /*054c*/ 	.word	0xffffffff


	//   ....[71]....
        /*0550*/ 	.word	0xffffffff


	//   ....[72]....
        /*0554*/ 	.word	0xffffffff


	//   ....[73]....
        /*0558*/ 	.word	0xffffffff


	//   ....[74]....
        /*055c*/ 	.word	0xffffffff


	//   ....[75]....
        /*0560*/ 	.word	0xffffffff


	//   ....[76]....
        /*0564*/ 	.word	0xffffffff


	//   ....[77]....
        /*0568*/ 	.word	0xffffffff


	//   ....[78]....
        /*056c*/ 	.word	0xffffffff


	//   ....[79]....
        /*0570*/ 	.word	0xffffffff


	//   ....[80]....
        /*0574*/ 	.word	0xffffffff


	//   ....[81]....
        /*0578*/ 	.word	0xffffffff


	//   ....[82]....
        /*057c*/ 	.word	0xffffffff


	//   ....[83]....
        /*0580*/ 	.word	0xffffffff


	//   ....[84]....
        /*0584*/ 	.word	0xffffffff


	//   ....[85]....
        /*0588*/ 	.word	0xffffffff


	//   ....[86]....
        /*058c*/ 	.word	0xffffffff


	//   ....[87]....
        /*0590*/ 	.word	0xffffffff


	//   ....[88]....
        /*0594*/ 	.word	0xffffffff


	//   ....[89]....
        /*0598*/ 	.word	0xffffffff


	//   ....[90]....
        /*059c*/ 	.word	0xffffffff


	//   ....[91]....
        /*05a0*/ 	.word	0xffffffff


	//   ....[92]....
        /*05a4*/ 	.word	0xffffffff


	//   ....[93]....
        /*05a8*/ 	.word	0xffffffff


	//   ....[94]....
        /*05ac*/ 	.word	0xffffffff


	//   ....[95]....
        /*05b0*/ 	.word	0xffffffff


	//   ....[96]....
        /*05b4*/ 	.word	0xffffffff


	//   ....[97]....
        /*05b8*/ 	.word	0xffffffff


	//   ....[98]....
        /*05bc*/ 	.word	0xffffffff


	//   ....[99]....
        /*05c0*/ 	.word	0xffffffff


	//   ....[100]....
        /*05c4*/ 	.word	0xffffffff


	//   ....[101]....
        /*05c8*/ 	.word	0xffffffff


	//   ....[102]....
        /*05cc*/ 	.word	0xffffffff


	//   ....[103]....
        /*05d0*/ 	.word	0xffffffff


	//   ....[104]....
        /*05d4*/ 	.word	0xffffffff


	//   ....[105]....
        /*05d8*/ 	.word	0xffffffff


	//   ....[106]....
        /*05dc*/ 	.word	0xffffffff


	//   ....[107]....
        /*05e0*/ 	.word	0xffffffff


	//   ....[108]....
        /*05e4*/ 	.word	0xffffffff


	//   ....[109]....
        /*05e8*/ 	.word	0xffffffff


	//   ....[110]....
        /*05ec*/ 	.word	0xffffffff


	//   ....[111]....
        /*05f0*/ 	.word	0xffffffff


	//   ....[112]....
        /*05f4*/ 	.word	0xffffffff


	//   ....[113]....
        /*05f8*/ 	.word	0xffffffff


	//   ....[114]....
        /*05fc*/ 	.word	0xffffffff


	//   ....[115]....
        /*0600*/ 	.word	0xffffffff


	//   ....[116]....
        /*0604*/ 	.word	0xffffffff


	//   ....[117]....
        /*0608*/ 	.word	0xffffffff


	//   ....[118]....
        /*060c*/ 	.word	0xffffffff


	//   ....[119]....
        /*0610*/ 	.word	0xffffffff


	//   ....[120]....
        /*0614*/ 	.word	0xffffffff


	//   ....[121]....
        /*0618*/ 	.word	0xffffffff


	//   ....[122]....
        /*061c*/ 	.word	0xffffffff


	//   ....[123]....
        /*0620*/ 	.word	0xffffffff


	//   ....[124]....
        /*0624*/ 	.word	0xffffffff


	//   ....[125]....
        /*0628*/ 	.word	0xffffffff


	//   ....[126]....
        /*062c*/ 	.word	0xffffffff


	//   ....[127]....
        /*0630*/ 	.word	0xffffffff


	//   ....[128]....
        /*0634*/ 	.word	0xffffffff


	//   ....[129]....
        /*0638*/ 	.word	0xffffffff


	//   ....[130]....
        /*063c*/ 	.word	0xffffffff


	//   ....[131]....
        /*0640*/ 	.word	0xffffffff


	//   ....[132]....
        /*0644*/ 	.word	0xffffffff


	//   ....[133]....
        /*0648*/ 	.word	0xffffffff


	//   ....[134]....
        /*064c*/ 	.word	0xffffffff


	//   ....[135]....
        /*0650*/ 	.word	0xffffffff


	//   ....[136]....
        /*0654*/ 	.word	0xffffffff


	//   ....[137]....
        /*0658*/ 	.word	0xffffffff


	//   ....[138]....
        /*065c*/ 	.word	0xffffffff


	//   ....[139]....
        /*0660*/ 	.word	0xffffffff


	//   ....[140]....
        /*0664*/ 	.word	0xffffffff


	//   ....[141]....
        /*0668*/ 	.word	0xffffffff


	//   ....[142]....
        /*066c*/ 	.word	0xffffffff


	//   ....[143]....
        /*0670*/ 	.word	0xffffffff


	//   ....[144]....
        /*0674*/ 	.word	0xffffffff


	//   ....[145]....
        /*0678*/ 	.word	0xffffffff


	//   ....[146]....
        /*067c*/ 	.word	0xffffffff


	//   ....[147]....
        /*0680*/ 	.word	0xffffffff


	//   ....[148]....
        /*0684*/ 	.word	0xffffffff


	//   ....[149]....
        /*0688*/ 	.word	0xffffffff


	//   ....[150]....
        /*068c*/ 	.word	0xffffffff


	//   ....[151]....
        /*0690*/ 	.word	0xffffffff


	//   ....[152]....
        /*0694*/ 	.word	0xffffffff


	//   ....[153]....
        /*0698*/ 	.word	0xffffffff


	//   ....[154]....
        /*069c*/ 	.word	0xffffffff


	//   ....[155]....
        /*06a0*/ 	.word	0xffffffff


	//   ....[156]....
        /*06a4*/ 	.word	0xffffffff


	//   ....[157]....
        /*06a8*/ 	.word	0xffffffff


	//   ....[158]....
        /*06ac*/ 	.word	0xffffffff


	//   ....[159]....
        /*06b0*/ 	.word	0xffffffff


	//   ....[160]....
        /*06b4*/ 	.word	0xffffffff


	//   ....[161]....
        /*06b8*/ 	.word	0xffffffff


	//   ....[162]....
        /*06bc*/ 	.word	0xffffffff


	//   ....[163]....
        /*06c0*/ 	.word	0xffffffff


	//   ....[164]....
        /*06c4*/ 	.word	0xffffffff


	//   ....[165]....
        /*06c8*/ 	.word	0xffffffff


	//   ....[166]....
        /*06cc*/ 	.word	0xffffffff


	//   ....[167]....
        /*06d0*/ 	.word	0xffffffff


	//   ....[168]....
        /*06d4*/ 	.word	0xffffffff


	//   ....[169]....
        /*06d8*/ 	.word	0xffffffff


	//   ....[170]....
        /*06dc*/ 	.word	0xffffffff


	//   ....[171]....
        /*06e0*/ 	.word	0xffffffff


	//   ....[172]....
        /*06e4*/ 	.word	0xffffffff


	//   ....[173]....
        /*06e8*/ 	.word	0xffffffff


	//   ....[174]....
        /*06ec*/ 	.word	0xffffffff


	//   ....[175]....
        /*06f0*/ 	.word	0xffffffff


	//   ....[176]....
        /*06f4*/ 	.word	0xffffffff


	//   ....[177]....
        /*06f8*/ 	.word	0xffffffff


	//   ....[178]....
        /*06fc*/ 	.word	0xffffffff


	//   ....[179]....
        /*0700*/ 	.word	0xffffffff


	//   ....[180]....
        /*0704*/ 	.word	0xffffffff


	//   ....[181]....
        /*0708*/ 	.word	0xffffffff


	//   ....[182]....
        /*070c*/ 	.word	0xffffffff


	//   ....[183]....
        /*0710*/ 	.word	0xffffffff


	//   ....[184]....
        /*0714*/ 	.word	0xffffffff


	//   ....[185]....
        /*0718*/ 	.word	0xffffffff


	//   ....[186]....
        /*071c*/ 	.word	0xffffffff


	//   ....[187]....
        /*0720*/ 	.word	0xffffffff


	//   ....[188]....
        /*0724*/ 	.word	0xffffffff


	//   ....[189]....
        /*0728*/ 	.word	0xffffffff


	//   ....[190]....
        /*072c*/ 	.word	0xffffffff


	//   ....[191]....
        /*0730*/ 	.word	0xffffffff


	//   ....[192]....
        /*0734*/ 	.word	0xffffffff


	//   ....[193]....
        /*0738*/ 	.word	0xffffffff


	//   ....[194]....
        /*073c*/ 	.word	0xffffffff


	//   ....[195]....
        /*0740*/ 	.word	0xffffffff


	//   ....[196]....
        /*0744*/ 	.word	0xffffffff


	//   ....[197]....
        /*0748*/ 	.word	0xffffffff


	//   ....[198]....
        /*074c*/ 	.word	0xffffffff


	//   ....[199]....
        /*0750*/ 	.word	0xffffffff


	//   ....[200]....
        /*0754*/ 	.word	0xffffffff


	//   ....[201]....
        /*0758*/ 	.word	0xffffffff


	//   ....[202]....
        /*075c*/ 	.word	0xffffffff


	//   ....[203]....
        /*0760*/ 	.word	0xffffffff


	//   ....[204]....
        /*0764*/ 	.word	0xffffffff


	//   ....[205]....
        /*0768*/ 	.word	0xffffffff


	//   ....[206]....
        /*076c*/ 	.word	0xffffffff


	//   ....[207]....
        /*0770*/ 	.word	0xffffffff


	//   ....[208]....
        /*0774*/ 	.word	0xffffffff


	//   ....[209]....
        /*0778*/ 	.word	0xffffffff


	//   ....[210]....
        /*077c*/ 	.word	0xffffffff


	//   ....[211]....
        /*0780*/ 	.word	0xffffffff


	//   ....[212]....
        /*0784*/ 	.word	0xffffffff


	//   ....[213]....
        /*0788*/ 	.word	0xffffffff


	//   ....[214]....
        /*078c*/ 	.word	0xffffffff


	//   ....[215]....
        /*0790*/ 	.word	0xffffffff


	//   ....[216]....
        /*0794*/ 	.word	0xffffffff


	//   ....[217]....
        /*0798*/ 	.word	0xffffffff


	//   ....[218]....
        /*079c*/ 	.word	0xffffffff


	//   ....[219]....
        /*07a0*/ 	.word	0xffffffff


	//   ....[220]....
        /*07a4*/ 	.word	0xffffffff


	//   ....[221]....
        /*07a8*/ 	.word	0xffffffff


	//   ....[222]....
        /*07ac*/ 	.word	0xffffffff


	//   ....[223]....
        /*07b0*/ 	.word	0xffffffff


	//   ....[224]....
        /*07b4*/ 	.word	0xffffffff


	//   ....[225]....
        /*07b8*/ 	.word	0xffffffff


	//   ....[226]....
        /*07bc*/ 	.word	0xffffffff


	//   ....[227]....
        /*07c0*/ 	.word	0xffffffff


	//   ....[228]....
        /*07c4*/ 	.word	0xffffffff


	//   ....[229]....
        /*07c8*/ 	.word	0xffffffff


	//   ....[230]....
        /*07cc*/ 	.word	0xffffffff


	//   ....[231]....
        /*07d0*/ 	.word	0xffffffff


	//   ....[232]....
        /*07d4*/ 	.word	0xffffffff


	//   ....[233]....
        /*07d8*/ 	.word	0xffffffff


	//   ....[234]....
        /*07dc*/ 	.word	0xffffffff


	//   ....[235]....
        /*07e0*/ 	.word	0xffffffff


	//   ....[236]....
        /*07e4*/ 	.word	0xffffffff


	//   ....[237]....
        /*07e8*/ 	.word	0xffffffff


	//   ....[238]....
        /*07ec*/ 	.word	0xffffffff


	//   ....[239]....
        /*07f0*/ 	.word	0xffffffff


	//   ....[240]....
        /*07f4*/ 	.word	0xffffffff


	//   ....[241]....
        /*07f8*/ 	.word	0xffffffff


	//   ....[242]....
        /*07fc*/ 	.word	0xffffffff


	//   ....[243]....
        /*0800*/ 	.word	0xffffffff


	//   ....[244]....
        /*0804*/ 	.word	0xffffffff


	//   ....[245]....
        /*0808*/ 	.word	0xffffffff


	//   ....[246]....
        /*080c*/ 	.word	0xffffffff


	//   ....[247]....
        /*0810*/ 	.word	0xffffffff


	//   ....[248]....
        /*0814*/ 	.word	0xffffffff


	//   ....[249]....
        /*0818*/ 	.word	0xffffffff


	//   ....[250]....
        /*081c*/ 	.word	0xffffffff


	//   ....[251]....
        /*0820*/ 	.word	0xffffffff


	//----- nvinfo : EIATTR_COOP_GROUP_INSTR_OFFSETS
	.align		4
.L_1122:
        /*0824*/ 	.byte	0x04, 0x28
        /*0826*/ 	.short	(.L_1124 - .L_1123)


	//   ....[0]....
.L_1123:
        /*0828*/ 	.word	0x00000050


	//   ....[1]....
        /*082c*/ 	.word	0x00000200


	//   ....[2]....
        /*0830*/ 	.word	0x00000230


	//   ....[3]....
        /*0834*/ 	.word	0x00000260


	//   ....[4]....
        /*0838*/ 	.word	0x00000290


	//   ....[5]....
        /*083c*/ 	.word	0x000002c0


	//   ....[6]....
        /*0840*/ 	.word	0x000002f0


	//   ....[7]....
        /*0844*/ 	.word	0x00000450


	//   ....[8]....
        /*0848*/ 	.word	0x00000490


	//   ....[9]....
        /*084c*/ 	.word	0x000004c0


	//   ....[10]....
        /*0850*/ 	.word	0x000004f0


	//   ....[11]....
        /*0854*/ 	.word	0x00000520


	//   ....[12]....
        /*0858*/ 	.word	0x00000550


	//   ....[13]....
        /*085c*/ 	.word	0x000005e0


	//   ....[14]....
        /*0860*/ 	.word	0x00000630


	//   ....[15]....
        /*0864*/ 	.word	0x00000650


	//   ....[16]....
        /*0868*/ 	.word	0x000006b0


	//   ....[17]....
        /*086c*/ 	.word	0x00003e20


	//   ....[18]....
        /*0870*/ 	.word	0x00003e30


	//   ....[19]....
        /*0874*/ 	.word	0x000059a0


	//   ....[20]....
        /*0878*/ 	.word	0x000059b0


	//   ....[21]....
        /*087c*/ 	.word	0x000074a0


	//   ....[22]....
        /*0880*/ 	.word	0x000074b0


	//   ....[23]....
        /*0884*/ 	.word	0x000079a0


	//   ....[24]....
        /*0888*/ 	.word	0x000079b0


	//   ....[25]....
        /*088c*/ 	.word	0x00008790


	//   ....[26]....
        /*0890*/ 	.word	0x000087b0


	//   ....[27]....
        /*0894*/ 	.word	0x000088e0


	//   ....[28]....
        /*0898*/ 	.word	0x000088f0


	//   ....[29]....
        /*089c*/ 	.word	0x00008a20


	//   ....[30]....
        /*08a0*/ 	.word	0x00008a40


	//   ....[31]....
        /*08a4*/ 	.word	0x00008b70


	//   ....[32]....
        /*08a8*/ 	.word	0x00008b80


	//   ....[33]....
        /*08ac*/ 	.word	0x00009020


	//   ....[34]....
        /*08b0*/ 	.word	0x00009050


	//   ....[35]....
        /*08b4*/ 	.word	0x00009070


	//   ....[36]....
        /*08b8*/ 	.word	0x00009080


	//   ....[37]....
        /*08bc*/ 	.word	0x00009180


	//   ....[38]....
        /*08c0*/ 	.word	0x000091b0


	//   ....[39]....
        /*08c4*/ 	.word	0x000091e0


	//   ....[40]....
        /*08c8*/ 	.word	0x00009280


	//   ....[41]....
        /*08cc*/ 	.word	0x00009650


	//   ....[42]....
        /*08d0*/ 	.word	0x00009670


	//   ....[43]....
        /*08d4*/ 	.word	0x00009700


	//   ....[44]....
        /*08d8*/ 	.word	0x00009760


	//   ....[45]....
        /*08dc*/ 	.word	0x00009ba0


	//   ....[46]....
        /*08e0*/ 	.word	0x00009bc0


	//   ....[47]....
        /*08e4*/ 	.word	0x00009bd0


	//   ....[48]....
        /*08e8*/ 	.word	0x00009be0


	//   ....[49]....
        /*08ec*/ 	.word	0x0000a3c0


	//   ....[50]....
        /*08f0*/ 	.word	0x0000a3d0


	//   ....[51]....
        /*08f4*/ 	.word	0x0000a3e0


	//   ....[52]....
        /*08f8*/ 	.word	0x0000a3f0


	//   ....[53]....
        /*08fc*/ 	.word	0x0000d3b0


	//   ....[54]....
        /*0900*/ 	.word	0x0000d3d0


	//   ....[55]....
        /*0904*/ 	.word	0x0000d3f0


	//   ....[56]....
        /*0908*/ 	.word	0x0000d400


	//   ....[57]....
        /*090c*/ 	.word	0x0000d9a0


	//   ....[58]....
        /*0910*/ 	.word	0x0000d9b0


	//   ....[59]....
        /*0914*/ 	.word	0x0000d9c0


	//   ....[60]....
        /*0918*/ 	.word	0x0000d9d0


	//   ....[61]....
        /*091c*/ 	.word	0x00010c00


	//   ....[62]....
        /*0920*/ 	.word	0x00010c20


	//   ....[63]....
        /*0924*/ 	.word	0x00010d20


	//   ....[64]....
        /*0928*/ 	.word	0x00010d40


	//   ....[65]....
        /*092c*/ 	.word	0x00011900


	//   ....[66]....
        /*0930*/ 	.word	0x00011910


	//   ....[67]....
        /*0934*/ 	.word	0x00011f60


	//   ....[68]....
        /*0938*/ 	.word	0x00012090


	//   ....[69]....
        /*093c*/ 	.word	0x000120a0


	//   ....[70]....
        /*0940*/ 	.word	0x000120d0


	//   ....[71]....
        /*0944*/ 	.word	0x00013390


	//   ....[72]....
        /*0948*/ 	.word	0x000133b0


	//   ....[73]....
        /*094c*/ 	.word	0x000134a0


	//   ....[74]....
        /*0950*/ 	.word	0x000134c0


	//   ....[75]....
        /*0954*/ 	.word	0x00013a00


	//   ....[76]....
        /*0958*/ 	.word	0x00013a20


	//   ....[77]....
        /*095c*/ 	.word	0x00013b20


	//   ....[78]....
        /*0960*/ 	.word	0x00013b60


	//   ....[79]....
        /*0964*/ 	.word	0x000145b0


	//   ....[80]....
        /*0968*/ 	.word	0x000145f0


	//   ....[81]....
        /*096c*/ 	.word	0x00014b90


	//   ....[82]....
        /*0970*/ 	.word	0x00014cc0


	//   ....[83]....
        /*0974*/ 	.word	0x00014de0


	//   ....[84]....
        /*0978*/ 	.word	0x00014e20


	//   ....[85]....
        /*097c*/ 	.word	0x00016780


	//   ....[86]....
        /*0980*/ 	.word	0x000167a0


	//   ....[87]....
        /*0984*/ 	.word	0x000168b0


	//   ....[88]....
        /*0988*/ 	.word	0x000168e0


	//   ....[89]....
        /*098c*/ 	.word	0x00016db0


	//   ....[90]....
        /*0990*/ 	.word	0x00016dd0


	//   ....[91]....
        /*0994*/ 	.word	0x00016ed0


	//   ....[92]....
        /*0998*/ 	.word	0x00016f10


	//   ....[93]....
        /*099c*/ 	.word	0x00017c40


	//   ....[94]....
        /*09a0*/ 	.word	0x00017c70


	//   ....[95]....
        /*09a4*/ 	.word	0x00017f10


	//   ....[96]....
        /*09a8*/ 	.word	0x00018040


	//   ....[97]....
        /*09ac*/ 	.word	0x00019610


	//   ....[98]....
        /*09b0*/ 	.word	0x00019630


	//   ....[99]....
        /*09b4*/ 	.word	0x00019740


	//   ....[100]....
        /*09b8*/ 	.word	0x00019770


	//   ....[101]....
        /*09bc*/ 	.word	0x00019990


	//   ....[102]....
        /*09c0*/ 	.word	0x000199c0


	//   ....[103]....
        /*09c4*/ 	.word	0x000199d0


	//   ....[104]....
        /*09c8*/ 	.word	0x00019a00


	//   ....[105]....
        /*09cc*/ 	.word	0x0001afc0


	//   ....[106]....
        /*09d0*/ 	.word	0x0001afd0


	//   ....[107]....
        /*09d4*/ 	.word	0x0001aff0


	//   ....[108]....
        /*09d8*/ 	.word	0x0001b010


	//   ....[109]....
        /*09dc*/ 	.word	0x0001b390


	//   ....[110]....
        /*09e0*/ 	.word	0x0001b3b0


	//   ....[111]....
        /*09e4*/ 	.word	0x0001b4d0


	//   ....[112]....
        /*09e8*/ 	.word	0x0001b4e0


	//   ....[113]....
        /*09ec*/ 	.word	0x0001b610


	//   ....[114]....
        /*09f0*/ 	.word	0x0001b630


	//   ....[115]....
        /*09f4*/ 	.word	0x0001b760


	//   ....[116]....
        /*09f8*/ 	.word	0x0001b770


	//   ....[117]....
        /*09fc*/ 	.word	0x0001baa0


	//   ....[118]....
        /*0a00*/ 	.word	0x0001bac0


	//   ....[119]....
        /*0a04*/ 	.word	0x0001c570


	//   ....[120]....
        /*0a08*/ 	.word	0x0001c580


	//   ....[121]....
        /*0a0c*/ 	.word	0x0001d850


	//   ....[122]....
        /*0a10*/ 	.word	0x0001d870


	//   ....[123]....
        /*0a14*/ 	.word	0x0001d9a0


	//   ....[124]....
        /*0a18*/ 	.word	0x0001d9b0


	//   ....[125]....
        /*0a1c*/ 	.word	0x0001dae0


	//   ....[126]....
        /*0a20*/ 	.word	0x0001db00


	//   ....[127]....
        /*0a24*/ 	.word	0x0001dc30


	//   ....[128]....
        /*0a28*/ 	.word	0x0001dc40


	//   ....[129]....
        /*0a2c*/ 	.word	0x0001de30


	//   ....[130]....
        /*0a30*/ 	.word	0x0001de50


	//   ....[131]....
        /*0a34*/ 	.word	0x0001df80


	//   ....[132]....
        /*0a38*/ 	.word	0x0001dfc0


	//   ....[133]....
        /*0a3c*/ 	.word	0x0001dff0


	//   ....[134]....
        /*0a40*/ 	.word	0x0001e020


	//   ....[135]....
        /*0a44*/ 	.word	0x0001e050


	//   ....[136]....
        /*0a48*/ 	.word	0x0001e080


	//   ....[137]....
        /*0a4c*/ 	.word	0x0001e1f0


	//   ....[138]....
        /*0a50*/ 	.word	0x0001e230


	//   ....[139]....
        /*0a54*/ 	.word	0x0001e260


	//   ....[140]....
        /*0a58*/ 	.word	0x0001e290


	//   ....[141]....
        /*0a5c*/ 	.word	0x0001e2c0


	//   ....[142]....
        /*0a60*/ 	.word	0x0001e2f0


	//   ....[143]....
        /*0a64*/ 	.word	0x0001e380


	//   ....[144]....
        /*0a68*/ 	.word	0x0001e3e0


	//   ....[145]....
        /*0a6c*/ 	.word	0x0001e3f0


	//   ....[146]....
        /*0a70*/ 	.word	0x0001e450


	//   ....[147]....
        /*0a74*/ 	.word	0x0001eeb0


	//   ....[148]....
        /*0a78*/ 	.word	0x0001ef10


	//   ....[149]....
        /*0a7c*/ 	.word	0x0001ef60


	//   ....[150]....
        /*0a80*/ 	.word	0x0001efb0


	//   ....[151]....
        /*0a84*/ 	.word	0x0001f000


	//   ....[152]....
        /*0a88*/ 	.word	0x0001f070


	//   ....[153]....
        /*0a8c*/ 	.word	0x0001f0c0


	//   ....[154]....
        /*0a90*/ 	.word	0x0001f130


	//   ....[155]....
        /*0a94*/ 	.word	0x0001f1a0


	//   ....[156]....
        /*0a98*/ 	.word	0x0001f200


	//   ....[157]....
        /*0a9c*/ 	.word	0x0001f270


	//   ....[158]....
        /*0aa0*/ 	.word	0x0001f2e0


	//   ....[159]....
        /*0aa4*/ 	.word	0x0001f350


	//   ....[160]....
        /*0aa8*/ 	.word	0x0001f3b0


	//   ....[161]....
        /*0aac*/ 	.word	0x0001f420


	//   ....[162]....
        /*0ab0*/ 	.word	0x0001f490


	//   ....[163]....
        /*0ab4*/ 	.word	0x0001f500


	//   ....[164]....
        /*0ab8*/ 	.word	0x0001f560


	//   ....[165]....
        /*0abc*/ 	.word	0x0001f5d0


	//   ....[166]....
        /*0ac0*/ 	.word	0x0001f640


	//   ....[167]....
        /*0ac4*/ 	.word	0x0001f7b0


	//   ....[168]....
        /*0ac8*/ 	.word	0x0001f810


	//   ....[169]....
        /*0acc*/ 	.word	0x0001f880


	//   ....[170]....
        /*0ad0*/ 	.word	0x0001f8f0


	//   ....[171]....
        /*0ad4*/ 	.word	0x0001f950


	//   ....[172]....
        /*0ad8*/ 	.word	0x0001f9b0


	//   ....[173]....
        /*0adc*/ 	.word	0x0001fa20


	//   ....[174]....
        /*0ae0*/ 	.word	0x0001fa80


	//   ....[175]....
        /*0ae4*/ 	.word	0x0001fae0


	//   ....[176]....
        /*0ae8*/ 	.word	0x0001fb40


	//   ....[177]....
        /*0aec*/ 	.word	0x0001fbb0


	//   ....[178]....
        /*0af0*/ 	.word	0x0001fc20


	//   ....[179]....
        /*0af4*/ 	.word	0x0001fc90


	//   ....[180]....
        /*0af8*/ 	.word	0x0001fcf0


	//   ....[181]....
        /*0afc*/ 	.word	0x0001fd60


	//   ....[182]....
        /*0b00*/ 	.word	0x0001fdc0


	//   ....[183]....
        /*0b04*/ 	.word	0x0001fe30


	//   ....[184]....
        /*0b08*/ 	.word	0x0001fe90


	//   ....[185]....
        /*0b0c*/ 	.word	0x0001ff00


	//   ....[186]....
        /*0b10*/ 	.word	0x0001ff70


	//   ....[187]....
        /*0b14*/ 	.word	0x000200e0


	//   ....[188]....
        /*0b18*/ 	.word	0x00020140


	//   ....[189]....
        /*0b1c*/ 	.word	0x000201b0


	//   ....[190]....
        /*0b20*/ 	.word	0x00020220


	//   ....[191]....
        /*0b24*/ 	.word	0x00020390


	//   ....[192]....
        /*0b28*/ 	.word	0x000203f0


	//   ....[193]....
        /*0b2c*/ 	.word	0x00020460


	//   ....[194]....
        /*0b30*/ 	.word	0x000204d0


	//   ....[195]....
        /*0b34*/ 	.word	0x00020650


	//   ....[196]....
        /*0b38*/ 	.word	0x000206b0


	//   ....[197]....
        /*0b3c*/ 	.word	0x00020720


	//   ....[198]....
        /*0b40*/ 	.word	0x00020790


	//   ....[199]....
        /*0b44*/ 	.word	0x00020910


	//   ....[200]....
        /*0b48*/ 	.word	0x00020970


	//   ....[201]....
        /*0b4c*/ 	.word	0x000209e0


	//   ....[202]....
        /*0b50*/ 	.word	0x00020a50


	//   ....[203]....
        /*0b54*/ 	.word	0x00020bd0


	//   ....[204]....
        /*0b58*/ 	.word	0x00020c30


	//   ....[205]....
        /*0b5c*/ 	.word	0x00020c90


	//   ....[206]....
        /*0b60*/ 	.word	0x00020d00


	//   ....[207]....
        /*0b64*/ 	.word	0x00020d70


	//   ....[208]....
        /*0b68*/ 	.word	0x00020ef0


	//   ....[209]....
        /*0b6c*/ 	.word	0x00020f50


	//   ....[210]....
        /*0b70*/ 	.word	0x00020fb0


	//   ....[211]....
        /*0b74*/ 	.word	0x00021010


	//   ....[212]....
        /*0b78*/ 	.word	0x00021060


	//   ....[213]....
        /*0b7c*/ 	.word	0x000210b0


	//   ....[214]....
        /*0b80*/ 	.word	0x00021120


	//   ....[215]....
        /*0b84*/ 	.word	0x00021190


	//   ....[216]....
        /*0b88*/ 	.word	0x00021200


	//   ....[217]....
        /*0b8c*/ 	.word	0x00021260


	//   ....[218]....
        /*0b90*/ 	.word	0x000212d0


	//   ....[219]....
        /*0b94*/ 	.word	0x00021340


	//   ....[220]....
        /*0b98*/ 	.word	0x000213b0


	//   ....[221]....
        /*0b9c*/ 	.word	0x00021410


	//   ....[222]....
        /*0ba0*/ 	.word	0x00021480


	//   ....[223]....
        /*0ba4*/ 	.word	0x000214f0


	//   ....[224]....
        /*0ba8*/ 	.word	0x00021560


	//   ....[225]....
        /*0bac*/ 	.word	0x000215c0


	//   ....[226]....
        /*0bb0*/ 	.word	0x00021630


	//   ....[227]....
        /*0bb4*/ 	.word	0x000216a0


	//   ....[228]....
        /*0bb8*/ 	.word	0x00021710


	//   ....[229]....
        /*0bbc*/ 	.word	0x00021770


	//   ....[230]....
        /*0bc0*/ 	.word	0x000217e0


	//   ....[231]....
        /*0bc4*/ 	.word	0x00021850


	//   ....[232]....
        /*0bc8*/ 	.word	0x000218c0


	//   ....[233]....
        /*0bcc*/ 	.word	0x00021920


	//   ....[234]....
        /*0bd0*/ 	.word	0x00021990


	//   ....[235]....
        /*0bd4*/ 	.word	0x00021a00


	//   ....[236]....
        /*0bd8*/ 	.word	0x00021a50


	//   ....[237]....
        /*0bdc*/ 	.word	0x00021a90


	//   ....[238]....
        /*0be0*/ 	.word	0x00021ae0


	//   ....[239]....
        /*0be4*/ 	.word	0x00021b30


	//   ....[240]....
        /*0be8*/ 	.word	0x00021b80


	//   ....[241]....
        /*0bec*/ 	.word	0x00021bf0


	//   ....[242]....
        /*0bf0*/ 	.word	0x00021c40


	//   ....[243]....
        /*0bf4*/ 	.word	0x00021c90


	//   ....[244]....
        /*0bf8*/ 	.word	0x00021ce0


	//   ....[245]....
        /*0bfc*/ 	.word	0x00021d30


	//   ....[246]....
        /*0c00*/ 	.word	0x00021d80


	//   ....[247]....
        /*0c04*/ 	.word	0x00021df0


	//   ....[248]....
        /*0c08*/ 	.word	0x00021e40


	//   ....[249]....
        /*0c0c*/ 	.word	0x00021eb0


	//   ....[250]....
        /*0c10*/ 	.word	0x00021f10


	//   ....[251]....
        /*0c14*/ 	.word	0x00021f80


	//----- nvinfo : EIATTR_EXIT_INSTR_OFFSETS
	.align		4
.L_1124:
        /*0c18*/ 	.byte	0x04, 0x1c
        /*0c1a*/ 	.short	(.L_1126 - .L_1125)


	//   ....[0]....
.L_1125:
        /*0c1c*/ 	.word	0x000010d0


	//   ....[1]....
        /*0c20*/ 	.word	0x0001ee70


	//----- nvinfo : EIATTR_MAX_THREADS
	.align		4
.L_1126:
        /*0c24*/ 	.byte	0x04, 0x05
        /*0c26*/ 	.short	(.L_1128 - .L_1127)
.L_1127:
        /*0c28*/ 	.word	0x00000100
        /*0c2c*/ 	.word	0x00000001
        /*0c30*/ 	.word	0x00000001


	//----- nvinfo : EIATTR_CRS_STACK_SIZE
	.align		4
.L_1128:
        /*0c34*/ 	.byte	0x04, 0x1e
        /*0c36*/ 	.short	(.L_1130 - .L_1129)
.L_1129:
        /*0c38*/ 	.word	0x00000000
.L_1130:


//--------------------- .nv.callgraph             --------------------------
	.section	.nv.callgraph,"",@"SHT_CUDA_CALLGRAPH"
	.align	4
	.sectionentsize	8
	.align		4
        /*0000*/ 	.word	0x00000000
	.align		4
        /*0004*/ 	.word	0xffffffff
	.align		4
        /*0008*/ 	.word	0x00000000
	.align		4
        /*000c*/ 	.word	0xfffffffe
	.align		4
        /*0010*/ 	.word	0x00000000
	.align		4
        /*0014*/ 	.word	0xfffffffd
	.align		4
        /*0018*/ 	.word	0x00000000
	.align		4
        /*001c*/ 	.word	0xfffffffc


//--------------------- .nv.rel.action            --------------------------
	.section	.nv.rel.action,"",@"SHT_CUDA_RELOCINFO"
	.align	8
	.sectionentsize	8
        /*0000*/ 	.byte	0x73, 0x00, 0x00, 0x00, 0x00, 0x00, 0x00, 0x00, 0x00, 0x00, 0x00, 0x11, 0x25, 0x00, 0x05, 0x36


//--------------------- .nv.constant4             --------------------------
	.section	.nv.constant4,"a",@progbits
	.align	8
	.align		8
.nv.constant4:
        /*0000*/ 	.dword	_ZN89_INTERNAL_5a5148a6_53_flash_fwd_hdim192_bf16_paged_split_softcapall_sm80_cu_ef95aea4_37194cuda3std3__45__cpo5beginE
	.align		8
        /*0008*/ 	.dword	_ZN89_INTERNAL_5a5148a6_53_flash_fwd_hdim192_bf16_paged_split_softcapall_sm80_cu_ef95aea4_37194cuda3std3__45__cpo3endE
	.align		8
        /*0010*/ 	.dword	_ZN89_INTERNAL_5a5148a6_53_flash_fwd_hdim192_bf16_paged_split_softcapall_sm80_cu_ef95aea4_37194cuda3std3__45__cpo6cbeginE
	.align		8
        /*0018*/ 	.dword	_ZN89_INTERNAL_5a5148a6_53_flash_fwd_hdim192_bf16_paged_split_softcapall_sm80_cu_ef95aea4_37194cuda3std3__45__cpo4cendE
	.align		8
        /*0020*/ 	.dword	_ZN89_INTERNAL_5a5148a6_53_flash_fwd_hdim192_bf16_paged_split_softcapall_sm80_cu_ef95aea4_37194cuda3std3__491_GLOBAL__N__5a5148a6_53_flash_fwd_hdim192_bf16_paged_split_softcapall_sm80_cu_ef95aea4_37196ignoreE
	.align		8
        /*0028*/ 	.dword	_ZN89_INTERNAL_5a5148a6_53_flash_fwd_hdim192_bf16_paged_split_softcapall_sm80_cu_ef95aea4_37194cuda3std3__419piecewise_constructE
	.align		8
        /*0030*/ 	.dword	_ZN89_INTERNAL_5a5148a6_53_flash_fwd_hdim192_bf16_paged_split_softcapall_sm80_cu_ef95aea4_37194cuda3std3__48in_placeE
	.align		8
        /*0038*/ 	.dword	_ZN89_INTERNAL_5a5148a6_53_flash_fwd_hdim192_bf16_paged_split_softcapall_sm80_cu_ef95aea4_37194cuda3std6ranges3__45__cpo4swapE
	.align		8
        /*0040*/ 	.dword	_ZN89_INTERNAL_5a5148a6_53_flash_fwd_hdim192_bf16_paged_split_softcapall_sm80_cu_ef95aea4_37194cuda3std6ranges3__45__cpo9iter_moveE
	.align		8
        /*0048*/ 	.dword	_ZN89_INTERNAL_5a5148a6_53_flash_fwd_hdim192_bf16_paged_split_softcapall_sm80_cu_ef95aea4_37194cute7productE
	.align		8
        /*0050*/ 	.dword	_ZN89_INTERNAL_5a5148a6_53_flash_fwd_hdim192_bf16_paged_split_softcapall_sm80_cu_ef95aea4_37194cute1_E


//--------------------- .nv.constant0._ZN7cutlass13device_kernelIN5flash19enable_sm80_to_sm89INS1_16FlashAttnFwdSm80INS1_25CollectiveMainloopFwdSm80ILi8ELi1ELb0EN4cute5tupleIJNS5_1CILi128EEENS7_ILi64EEENS7_ILi192EEEEEELi192ENS_10bfloat16_tEfNS_4arch4Sm80ELb0ELb0ELb1ELb0ELb1ELb0ELb1ELb1EEENS1_21CollectiveEpilogueFwdINS6_IJS8_SA_S9_EEENS6_IJNS7_ILi1EEESI_SI_EEESC_SE_Li256ELb0ELb1ELb1ELb0EEENS1_19SingleTileSchedulerILb0ELb1ELb1ELi128EEEEEEEEEvNT_6ParamsE --------------------------
	.section	.nv.constant0._ZN7cutlass13device_kernelIN5flash19enable_sm80_to_sm89INS1_16FlashAttnFwdSm80INS1_25CollectiveMainloopFwdSm80ILi8ELi1ELb0EN4cute5tupleIJNS5_1CILi128EEENS7_ILi64EEENS7_ILi192EEEEEELi192ENS_10bfloat16_tEfNS_4arch4Sm80ELb0ELb0ELb1ELb0ELb1ELb0ELb1ELb1EEENS1_21CollectiveEpilogueFwdINS6_IJS8_SA_S9_EEENS6_IJNS7_ILi1EEESI_SI_EEESC_SE_Li256ELb0ELb1ELb1ELb0EEENS1_19SingleTileSchedulerILb0ELb1ELb1ELi128EEEEEEEEEvNT_6ParamsE,"a",@progbits
	.sectionflags	@""
	.align	4
.nv.constant0._ZN7cutlass13device_kernelIN5flash19enable_sm80_to_sm89INS1_16FlashAttnFwdSm80INS1_25CollectiveMainloopFwdSm80ILi8ELi1ELb0EN4cute5tupleIJNS5_1CILi128EEENS7_ILi64EEENS7_ILi192EEEEEELi192ENS_10bfloat16_tEfNS_4arch4Sm80ELb0ELb0ELb1ELb0ELb1ELb0ELb1ELb1EEENS1_21CollectiveEpilogueFwdINS6_IJS8_SA_S9_EEENS6_IJNS7_ILi1EEESI_SI_EEESC_SE_Li256ELb0ELb1ELb1ELb0EEENS1_19SingleTileSchedulerILb0ELb1ELb1ELi128EEEEEEEEEvNT_6ParamsE:
	.zero		1400


//--------------------- .nv.constant0._ZN7cutlass13device_kernelIN5flash19enable_sm80_to_sm89INS1_16FlashAttnFwdSm80INS1_25CollectiveMainloopFwdSm80ILi8ELi1ELb0EN4cute5tupleIJNS5_1CILi128EEENS7_ILi64EEENS7_ILi192EEEEEELi192ENS_10bfloat16_tEfNS_4arch4Sm80ELb0ELb0ELb1ELb1ELb1ELb0ELb1ELb1EEENS1_21CollectiveEpilogueFwdINS6_IJS8_SA_S9_EEENS6_IJNS7_ILi1EEESI_SI_EEESC_SE_Li256ELb1ELb1ELb1ELb0EEENS1_36VarlenDynamicPersistentTileSchedulerILi128ELi64ELi256ELi256ELb1ELb1ELb0ELb0ELb1ELb1EEEEEEEEEvNT_6ParamsE --------------------------
	.section	.nv.constant0._ZN7cutlass13device_kernelIN5flash19enable_sm80_to_sm89INS1_16FlashAttnFwdSm80INS1_25CollectiveMainloopFwdSm80ILi8ELi1ELb0EN4cute5tupleIJNS5_1CILi128EEENS7_ILi64EEENS7_ILi192EEEEEELi192ENS_10bfloat16_tEfNS_4arch4Sm80ELb0ELb0ELb1ELb1ELb1ELb0ELb1ELb1EEENS1_21CollectiveEpilogueFwdINS6_IJS8_SA_S9_EEENS6_IJNS7_ILi1EEESI_SI_EEESC_SE_Li256ELb1ELb1ELb1ELb0EEENS1_36VarlenDynamicPersistentTileSchedulerILi128ELi64ELi256ELi256ELb1ELb1ELb0ELb0ELb1ELb1EEEEEEEEEvNT_6ParamsE,"a",@progbits
	.sectionflags	@""
	.align	4
.nv.constant0._ZN7cutlass13device_kernelIN5flash19enable_sm80_to_sm89INS1_16FlashAttnFwdSm80INS1_25CollectiveMainloopFwdSm80ILi8ELi1ELb0EN4cute5tupleIJNS5_1CILi128EEENS7_ILi64EEENS7_ILi192EEEEEELi192ENS_10bfloat16_tEfNS_4arch4Sm80ELb0ELb0ELb1ELb1ELb1ELb0ELb1ELb1EEENS1_21CollectiveEpilogueFwdINS6_IJS8_SA_S9_EEENS6_IJNS7_ILi1EEESI_SI_EEESC_SE_Li256ELb1ELb1ELb1ELb0EEENS1_36VarlenDynamicPersistentTileSchedulerILi128ELi64ELi256ELi256ELb1ELb1ELb0ELb0ELb1ELb1EEEEEEEEEvNT_6ParamsE:
	.zero		1432


//--------------------- .nv.constant0._ZN7cutlass13device_kernelIN5flash19enable_sm80_to_sm89INS1_16FlashAttnFwdSm80INS1_25CollectiveMainloopFwdSm80ILi8ELi1ELb0EN4cute5tupleIJNS5_1CILi128EEENS7_ILi64EEENS7_ILi192EEEEEELi192ENS_10bfloat16_tEfNS_4arch4Sm80ELb0ELb0ELb1ELb1ELb1ELb1ELb1ELb1EEENS1_21CollectiveEpilogueFwdINS6_IJS8_SA_S9_EEENS6_IJNS7_ILi1EEESI_SI_EEESC_SE_Li256ELb1ELb1ELb1ELb0EEENS1_36VarlenDynamicPersistentTileSchedulerILi128ELi64ELi256ELi256ELb1ELb1ELb0ELb0ELb1ELb1EEEEEEEEEvNT_6ParamsE --------------------------
	.section	.nv.constant0._ZN7cutlass13device_kernelIN5flash19enable_sm80_to_sm89INS1_16FlashAttnFwdSm80INS1_25CollectiveMainloopFwdSm80ILi8ELi1ELb0EN4cute5tupleIJNS5_1CILi128EEENS7_ILi64EEENS7_ILi192EEEEEELi192ENS_10bfloat16_tEfNS_4arch4Sm80ELb0ELb0ELb1ELb1ELb1ELb1ELb1ELb1EEENS1_21CollectiveEpilogueFwdINS6_IJS8_SA_S9_EEENS6_IJNS7_ILi1EEESI_SI_EEESC_SE_Li256ELb1ELb1ELb1ELb0EEENS1_36VarlenDynamicPersistentTileSchedulerILi128ELi64ELi256ELi256ELb1ELb1ELb0ELb0ELb1ELb1EEEEEEEEEvNT_6ParamsE,"a",@progbits
	.sectionflags	@""
	.align	4
.nv.constant0._ZN7cutlass13device_kernelIN5flash19enable_sm80_to_sm89INS1_16FlashAttnFwdSm80INS1_25CollectiveMainloopFwdSm80ILi8ELi1ELb0EN4cute5tupleIJNS5_1CILi128EEENS7_ILi64EEENS7_ILi192EEEEEELi192ENS_10bfloat16_tEfNS_4arch4Sm80ELb0ELb0ELb1ELb1ELb1ELb1ELb1ELb1EEENS1_21CollectiveEpilogueFwdINS6_IJS8_SA_S9_EEENS6_IJNS7_ILi1EEESI_SI_EEESC_SE_Li256ELb1ELb1ELb1ELb0EEENS1_36VarlenDynamicPersistentTileSchedulerILi128ELi64ELi256ELi256ELb1ELb1ELb0ELb0ELb1ELb1EEEEEEEEEvNT_6ParamsE:
	.zero		1432


//--------------------- .nv.constant0._ZN7cutlass13device_kernelIN5flash19enable_sm80_to_sm89INS1_16FlashAttnFwdSm80INS1_25CollectiveMainloopFwdSm80ILi8ELi1ELb0EN4cute5tupleIJNS5_1CILi128EEENS7_ILi64EEENS7_ILi192EEEEEELi192ENS_10bfloat16_tEfNS_4arch4Sm80ELb0ELb1ELb1ELb0ELb1ELb0ELb1ELb1EEENS1_21CollectiveEpilogueFwdINS6_IJS8_SA_S9_EEENS6_IJNS7_ILi1EEESI_SI_EEESC_SE_Li256ELb0ELb1ELb1ELb0EEENS1_19SingleTileSchedulerILb0ELb1ELb1ELi128EEEEEEEEEvNT_6ParamsE --------------------------
	.section	.nv.constant0._ZN7cutlass13device_kernelIN5flash19enable_sm80_to_sm89INS1_16FlashAttnFwdSm80INS1_25CollectiveMainloopFwdSm80ILi8ELi1ELb0EN4cute5tupleIJNS5_1CILi128EEENS7_ILi64EEENS7_ILi192EEEEEELi192ENS_10bfloat16_tEfNS_4arch4Sm80ELb0ELb1ELb1ELb0ELb1ELb0ELb1ELb1EEENS1_21CollectiveEpilogueFwdINS6_IJS8_SA_S9_EEENS6_IJNS7_ILi1EEESI_SI_EEESC_SE_Li256ELb0ELb1ELb1ELb0EEENS1_19SingleTileSchedulerILb0ELb1ELb1ELi128EEEEEEEEEvNT_6ParamsE,"a",@progbits
	.sectionflags	@""
	.align	4
.nv.constant0._ZN7cutlass13device_kernelIN5flash19enable_sm80_to_sm89INS1_16FlashAttnFwdSm80INS1_25CollectiveMainloopFwdSm80ILi8ELi1ELb0EN4cute5tupleIJNS5_1CILi128EEENS7_ILi64EEENS7_ILi192EEEEEELi192ENS_10bfloat16_tEfNS_4arch4Sm80ELb0ELb1ELb1ELb0ELb1ELb0ELb1ELb1EEENS1_21CollectiveEpilogueFwdINS6_IJS8_SA_S9_EEENS6_IJNS7_ILi1EEESI_SI_EEESC_SE_Li256ELb0ELb1ELb1ELb0EEENS1_19SingleTileSchedulerILb0ELb1ELb1ELi128EEEEEEEEEvNT_6ParamsE:
	.zero		1400


//--------------------- .nv.constant0._ZN7cutlass13device_kernelIN5flash19enable_sm80_to_sm89INS1_16FlashAttnFwdSm80INS1_25CollectiveMainloopFwdSm80ILi8ELi1ELb0EN4cute5tupleIJNS5_1CILi128EEENS7_ILi64EEENS7_ILi192EEEEEELi192ENS_10bfloat16_tEfNS_4arch4Sm80ELb0ELb1ELb1ELb1ELb1ELb0ELb1ELb1EEENS1_21CollectiveEpilogueFwdINS6_IJS8_SA_S9_EEENS6_IJNS7_ILi1EEESI_SI_EEESC_SE_Li256ELb1ELb1ELb1ELb0EEENS1_36VarlenDynamicPersistentTileSchedulerILi128ELi64ELi256ELi256ELb1ELb1ELb0ELb1ELb0ELb1EEEEEEEEEvNT_6ParamsE --------------------------
	.section	.nv.constant0._ZN7cutlass13device_kernelIN5flash19enable_sm80_to_sm89INS1_16FlashAttnFwdSm80INS1_25CollectiveMainloopFwdSm80ILi8ELi1ELb0EN4cute5tupleIJNS5_1CILi128EEENS7_ILi64EEENS7_ILi192EEEEEELi192ENS_10bfloat16_tEfNS_4arch4Sm80ELb0ELb1ELb1ELb1ELb1ELb0ELb1ELb1EEENS1_21CollectiveEpilogueFwdINS6_IJS8_SA_S9_EEENS6_IJNS7_ILi1EEESI_SI_EEESC_SE_Li256ELb1ELb1ELb1ELb0EEENS1_36VarlenDynamicPersistentTileSchedulerILi128ELi64ELi256ELi256ELb1ELb1ELb0ELb1ELb0ELb1EEEEEEEEEvNT_6ParamsE,"a",@progbits
	.sectionflags	@""
	.align	4
.nv.constant0._ZN7cutlass13device_kernelIN5flash19enable_sm80_to_sm89INS1_16FlashAttnFwdSm80INS1_25CollectiveMainloopFwdSm80ILi8ELi1ELb0EN4cute5tupleIJNS5_1CILi128EEENS7_ILi64EEENS7_ILi192EEEEEELi192ENS_10bfloat16_tEfNS_4arch4Sm80ELb0ELb1ELb1ELb1ELb1ELb0ELb1ELb1EEENS1_21CollectiveEpilogueFwdINS6_IJS8_SA_S9_EEENS6_IJNS7_ILi1EEESI_SI_EEESC_SE_Li256ELb1ELb1ELb1ELb0EEENS1_36VarlenDynamicPersistentTileSchedulerILi128ELi64ELi256ELi256ELb1ELb1ELb0ELb1ELb0ELb1EEEEEEEEEvNT_6ParamsE:
	.zero		1432


//--------------------- .nv.constant0._ZN7cutlass13device_kernelIN5flash19enable_sm80_to_sm89INS1_16FlashAttnFwdSm80INS1_25CollectiveMainloopFwdSm80ILi8ELi1ELb0EN4cute5tupleIJNS5_1CILi128EEENS7_ILi64EEENS7_ILi192EEEEEELi192ENS_10bfloat16_tEfNS_4arch4Sm80ELb0ELb1ELb1ELb1ELb1ELb1ELb1ELb1EEENS1_21CollectiveEpilogueFwdINS6_IJS8_SA_S9_EEENS6_IJNS7_ILi1EEESI_SI_EEESC_SE_Li256ELb1ELb1ELb1ELb0EEENS1_36VarlenDynamicPersistentTileSchedulerILi128ELi64ELi256ELi256ELb1ELb1ELb0ELb1ELb0ELb1EEEEEEEEEvNT_6ParamsE --------------------------
	.section	.nv.constant0._ZN7cutlass13device_kernelIN5flash19enable_sm80_to_sm89INS1_16FlashAttnFwdSm80INS1_25CollectiveMainloopFwdSm80ILi8ELi1ELb0EN4cute5tupleIJNS5_1CILi128EEENS7_ILi64EEENS7_ILi192EEEEEELi192ENS_10bfloat16_tEfNS_4arch4Sm80ELb0ELb1ELb1ELb1ELb1ELb1ELb1ELb1EEENS1_21CollectiveEpilogueFwdINS6_IJS8_SA_S9_EEENS6_IJNS7_ILi1EEESI_SI_EEESC_SE_Li256ELb1ELb1ELb1ELb0EEENS1_36VarlenDynamicPersistentTileSchedulerILi128ELi64ELi256ELi256ELb1ELb1ELb0ELb1ELb0ELb1EEEEEEEEEvNT_6ParamsE,"a",@progbits
	.sectionflags	@""
	.align	4
.nv.constant0._ZN7cutlass13device_kernelIN5flash19enable_sm80_to_sm89INS1_16FlashAttnFwdSm80INS1_25CollectiveMainloopFwdSm80ILi8ELi1ELb0EN4cute5tupleIJNS5_1CILi128EEENS7_ILi64EEENS7_ILi192EEEEEELi192ENS_10bfloat16_tEfNS_4arch4Sm80ELb0ELb1ELb1ELb1ELb1ELb1ELb1ELb1EEENS1_21CollectiveEpilogueFwdINS6_IJS8_SA_S9_EEENS6_IJNS7_ILi1EEESI_SI_EEESC_SE_Li256ELb1ELb1ELb1ELb0EEENS1_36VarlenDynamicPersistentTileSchedulerILi128ELi64ELi256ELi256ELb1ELb1ELb0ELb1ELb0ELb1EEEEEEEEEvNT_6ParamsE:
	.zero		1432


//--------------------- .nv.constant0._ZN7cutlass13device_kernelIN5flash19enable_sm80_to_sm89INS1_16FlashAttnFwdSm80INS1_25CollectiveMainloopFwdSm80ILi8ELi1ELb0EN4cute5tupleIJNS5_1CILi128EEENS7_ILi64EEENS7_ILi192EEEEEELi192ENS_10bfloat16_tEfNS_4arch4Sm80ELb1ELb0ELb1ELb0ELb1ELb0ELb1ELb1EEENS1_21CollectiveEpilogueFwdINS6_IJS8_SA_S9_EEENS6_IJNS7_ILi1EEESI_SI_EEESC_SE_Li256ELb0ELb1ELb1ELb0EEENS1_30DynamicPersistentTileSchedulerILi256ELi256ELb1ELb1ELb0EEEEEEEEEvNT_6ParamsE --------------------------
	.section	.nv.constant0._ZN7cutlass13device_kernelIN5flash19enable_sm80_to_sm89INS1_16FlashAttnFwdSm80INS1_25CollectiveMainloopFwdSm80ILi8ELi1ELb0EN4cute5tupleIJNS5_1CILi128EEENS7_ILi64EEENS7_ILi192EEEEEELi192ENS_10bfloat16_tEfNS_4arch4Sm80ELb1ELb0ELb1ELb0ELb1ELb0ELb1ELb1EEENS1_21CollectiveEpilogueFwdINS6_IJS8_SA_S9_EEENS6_IJNS7_ILi1EEESI_SI_EEESC_SE_Li256ELb0ELb1ELb1ELb0EEENS1_30DynamicPersistentTileSchedulerILi256ELi256ELb1ELb1ELb0EEEEEEEEEvNT_6ParamsE,"a",@progbits
	.sectionflags	@""
	.align	4
.nv.constant0._ZN7cutlass13device_kernelIN5flash19enable_sm80_to_sm89INS1_16FlashAttnFwdSm80INS1_25CollectiveMainloopFwdSm80ILi8ELi1ELb0EN4cute5tupleIJNS5_1CILi128EEENS7_ILi64EEENS7_ILi192EEEEEELi192ENS_10bfloat16_tEfNS_4arch4Sm80ELb1ELb0ELb1ELb0ELb1ELb0ELb1ELb1EEENS1_21CollectiveEpilogueFwdINS6_IJS8_SA_S9_EEENS6_IJNS7_ILi1EEESI_SI_EEESC_SE_Li256ELb0ELb1ELb1ELb0EEENS1_30DynamicPersistentTileSchedulerILi256ELi256ELb1ELb1ELb0EEEEEEEEEvNT_6ParamsE:
	.zero		1416


//--------------------- .nv.constant0._ZN7cutlass13device_kernelIN5flash19enable_sm80_to_sm89INS1_16FlashAttnFwdSm80INS1_25CollectiveMainloopFwdSm80ILi8ELi1ELb0EN4cute5tupleIJNS5_1CILi128EEENS7_ILi64EEENS7_ILi192EEEEEELi192ENS_10bfloat16_tEfNS_4arch4Sm80ELb1ELb0ELb1ELb1ELb1ELb0ELb1ELb1EEENS1_21CollectiveEpilogueFwdINS6_IJS8_SA_S9_EEENS6_IJNS7_ILi1EEESI_SI_EEESC_SE_Li256ELb1ELb1ELb1ELb0EEENS1_36VarlenDynamicPersistentTileSchedulerILi128ELi64ELi256ELi256ELb1ELb1ELb0ELb1ELb1ELb1EEEEEEEEEvNT_6ParamsE --------------------------
	.section	.nv.constant0._ZN7cutlass13device_kernelIN5flash19enable_sm80_to_sm89INS1_16FlashAttnFwdSm80INS1_25CollectiveMainloopFwdSm80ILi8ELi1ELb0EN4cute5tupleIJNS5_1CILi128EEENS7_ILi64EEENS7_ILi192EEEEEELi192ENS_10bfloat16_tEfNS_4arch4Sm80ELb1ELb0ELb1ELb1ELb1ELb0ELb1ELb1EEENS1_21CollectiveEpilogueFwdINS6_IJS8_SA_S9_EEENS6_IJNS7_ILi1EEESI_SI_EEESC_SE_Li256ELb1ELb1ELb1ELb0EEENS1_36VarlenDynamicPersistentTileSchedulerILi128ELi64ELi256ELi256ELb1ELb1ELb0ELb1ELb1ELb1EEEEEEEEEvNT_6ParamsE,"a",@progbits
	.sectionflags	@""
	.align	4
.nv.constant0._ZN7cutlass13device_kernelIN5flash19enable_sm80_to_sm89INS1_16FlashAttnFwdSm80INS1_25CollectiveMainloopFwdSm80ILi8ELi1ELb0EN4cute5tupleIJNS5_1CILi128EEENS7_ILi64EEENS7_ILi192EEEEEELi192ENS_10bfloat16_tEfNS_4arch4Sm80ELb1ELb0ELb1ELb1ELb1ELb0ELb1ELb1EEENS1_21CollectiveEpilogueFwdINS6_IJS8_SA_S9_EEENS6_IJNS7_ILi1EEESI_SI_EEESC_SE_Li256ELb1ELb1ELb1ELb0EEENS1_36VarlenDynamicPersistentTileSchedulerILi128ELi64ELi256ELi256ELb1ELb1ELb0ELb1ELb1ELb1EEEEEEEEEvNT_6ParamsE:
	.zero		1432


//--------------------- .nv.constant0._ZN7cutlass13device_kernelIN5flash19enable_sm80_to_sm89INS1_16FlashAttnFwdSm80INS1_25CollectiveMainloopFwdSm80ILi8ELi1ELb0EN4cute5tupleIJNS5_1CILi128EEENS7_ILi64EEENS7_ILi192EEEEEELi192ENS_10bfloat16_tEfNS_4arch4Sm80ELb1ELb0ELb1ELb1ELb1ELb1ELb1ELb1EEENS1_21CollectiveEpilogueFwdINS6_IJS8_SA_S9_EEENS6_IJNS7_ILi1EEESI_SI_EEESC_SE_Li256ELb1ELb1ELb1ELb0EEENS1_36VarlenDynamicPersistentTileSchedulerILi128ELi64ELi256ELi256ELb1ELb1ELb0ELb1ELb1ELb1EEEEEEEEEvNT_6ParamsE --------------------------
	.section	.nv.constant0._ZN7cutlass13device_kernelIN5flash19enable_sm80_to_sm89INS1_16FlashAttnFwdSm80INS1_25CollectiveMainloopFwdSm80ILi8ELi1ELb0EN4cute5tupleIJNS5_1CILi128EEENS7_ILi64EEENS7_ILi192EEEEEELi192ENS_10bfloat16_tEfNS_4arch4Sm80ELb1ELb0ELb1ELb1ELb1ELb1ELb1ELb1EEENS1_21CollectiveEpilogueFwdINS6_IJS8_SA_S9_EEENS6_IJNS7_ILi1EEESI_SI_EEESC_SE_Li256ELb1ELb1ELb1ELb0EEENS1_36VarlenDynamicPersistentTileSchedulerILi128ELi64ELi256ELi256ELb1ELb1ELb0ELb1ELb1ELb1EEEEEEEEEvNT_6ParamsE,"a",@progbits
	.sectionflags	@""
	.align	4
.nv.constant0._ZN7cutlass13device_kernelIN5flash19enable_sm80_to_sm89INS1_16FlashAttnFwdSm80INS1_25CollectiveMainloopFwdSm80ILi8ELi1ELb0EN4cute5tupleIJNS5_1CILi128EEENS7_ILi64EEENS7_ILi192EEEEEELi192ENS_10bfloat16_tEfNS_4arch4Sm80ELb1ELb0ELb1ELb1ELb1ELb1ELb1ELb1EEENS1_21CollectiveEpilogueFwdINS6_IJS8_SA_S9_EEENS6_IJNS7_ILi1EEESI_SI_EEESC_SE_Li256ELb1ELb1ELb1ELb0EEENS1_36VarlenDynamicPersistentTileSchedulerILi128ELi64ELi256ELi256ELb1ELb1ELb0ELb1ELb1ELb1EEEEEEEEEvNT_6ParamsE:
	.zero		1432


//--------------------- .nv.constant0._ZN7cutlass13device_kernelIN5flash19enable_sm80_to_sm89INS1_16FlashAttnFwdSm80INS1_25CollectiveMainloopFwdSm80ILi8ELi2ELb0EN4cute5tupleIJNS5_1CILi128EEENS7_ILi64EEENS7_ILi192EEEEEELi192ENS_10bfloat16_tEfNS_4arch4Sm80ELb0ELb0ELb1ELb0ELb1ELb0ELb1ELb1EEENS1_21CollectiveEpilogueFwdINS6_IJS8_SA_S9_EEENS6_IJNS7_ILi1EEESI_SI_EEESC_SE_Li256ELb0ELb1ELb1ELb0EEENS1_19SingleTileSchedulerILb0ELb1ELb1ELi128EEEEEEEEEvNT_6ParamsE --------------------------
	.section	.nv.constant0._ZN7cutlass13device_kernelIN5flash19enable_sm80_to_sm89INS1_16FlashAttnFwdSm80INS1_25CollectiveMainloopFwdSm80ILi8ELi2ELb0EN4cute5tupleIJNS5_1CILi128EEENS7_ILi64EEENS7_ILi192EEEEEELi192ENS_10bfloat16_tEfNS_4arch4Sm80ELb0ELb0ELb1ELb0ELb1ELb0ELb1ELb1EEENS1_21CollectiveEpilogueFwdINS6_IJS8_SA_S9_EEENS6_IJNS7_ILi1EEESI_SI_EEESC_SE_Li256ELb0ELb1ELb1ELb0EEENS1_19SingleTileSchedulerILb0ELb1ELb1ELi128EEEEEEEEEvNT_6ParamsE,"a",@progbits
	.sectionflags	@""
	.align	4
.nv.constant0._ZN7cutlass13device_kernelIN5flash19enable_sm80_to_sm89INS1_16FlashAttnFwdSm80INS1_25CollectiveMainloopFwdSm80ILi8ELi2ELb0EN4cute5tupleIJNS5_1CILi128EEENS7_ILi64EEENS7_ILi192EEEEEELi192ENS_10bfloat16_tEfNS_4arch4Sm80ELb0ELb0ELb1ELb0ELb1ELb0ELb1ELb1EEENS1_21CollectiveEpilogueFwdINS6_IJS8_SA_S9_EEENS6_IJNS7_ILi1EEESI_SI_EEESC_SE_Li256ELb0ELb1ELb1ELb0EEENS1_19SingleTileSchedulerILb0ELb1ELb1ELi128EEEEEEEEEvNT_6ParamsE:
	.zero		1400


//--------------------- .nv.constant0._ZN7cutlass13device_kernelIN5flash19enable_sm80_to_sm89INS1_16FlashAttnFwdSm80INS1_25CollectiveMainloopFwdSm80ILi8ELi2ELb0EN4cute5tupleIJNS5_1CILi128EEENS7_ILi64EEENS7_ILi192EEEEEELi192ENS_10bfloat16_tEfNS_4arch4Sm80ELb0ELb0ELb1ELb1ELb1ELb0ELb1ELb1EEENS1_21CollectiveEpilogueFwdINS6_IJS8_SA_S9_EEENS6_IJNS7_ILi1EEESI_SI_EEESC_SE_Li256ELb1ELb1ELb1ELb0EEENS1_36VarlenDynamicPersistentTileSchedulerILi128ELi64ELi256ELi256ELb1ELb1ELb0ELb0ELb1ELb1EEEEEEEEEvNT_6ParamsE --------------------------
	.section	.nv.constant0._ZN7cutlass13device_kernelIN5flash19enable_sm80_to_sm89INS1_16FlashAttnFwdSm80INS1_25CollectiveMainloopFwdSm80ILi8ELi2ELb0EN4cute5tupleIJNS5_1CILi128EEENS7_ILi64EEENS7_ILi192EEEEEELi192ENS_10bfloat16_tEfNS_4arch4Sm80ELb0ELb0ELb1ELb1ELb1ELb0ELb1ELb1EEENS1_21CollectiveEpilogueFwdINS6_IJS8_SA_S9_EEENS6_IJNS7_ILi1EEESI_SI_EEESC_SE_Li256ELb1ELb1ELb1ELb0EEENS1_36VarlenDynamicPersistentTileSchedulerILi128ELi64ELi256ELi256ELb1ELb1ELb0ELb0ELb1ELb1EEEEEEEEEvNT_6ParamsE,"a",@progbits
	.sectionflags	@""
	.align	4
.nv.constant0._ZN7cutlass13device_kernelIN5flash19enable_sm80_to_sm89INS1_16FlashAttnFwdSm80INS1_25CollectiveMainloopFwdSm80ILi8ELi2ELb0EN4cute5tupleIJNS5_1CILi128EEENS7_ILi64EEENS7_ILi192EEEEEELi192ENS_10bfloat16_tEfNS_4arch4Sm80ELb0ELb0ELb1ELb1ELb1ELb0ELb1ELb1EEENS1_21CollectiveEpilogueFwdINS6_IJS8_SA_S9_EEENS6_IJNS7_ILi1EEESI_SI_EEESC_SE_Li256ELb1ELb1ELb1ELb0EEENS1_36VarlenDynamicPersistentTileSchedulerILi128ELi64ELi256ELi256ELb1ELb1ELb0ELb0ELb1ELb1EEEEEEEEEvNT_6ParamsE:
	.zero		1432


//--------------------- .nv.constant0._ZN7cutlass13device_kernelIN5flash19enable_sm80_to_sm89INS1_16FlashAttnFwdSm80INS1_25CollectiveMainloopFwdSm80ILi8ELi2ELb0EN4cute5tupleIJNS5_1CILi128EEENS7_ILi64EEENS7_ILi192EEEEEELi192ENS_10bfloat16_tEfNS_4arch4Sm80ELb0ELb0ELb1ELb1ELb1ELb1ELb1ELb1EEENS1_21CollectiveEpilogueFwdINS6_IJS8_SA_S9_EEENS6_IJNS7_ILi1EEESI_SI_EEESC_SE_Li256ELb1ELb1ELb1ELb0EEENS1_36VarlenDynamicPersistentTileSchedulerILi128ELi64ELi256ELi256ELb1ELb1ELb0ELb0ELb1ELb1EEEEEEEEEvNT_6ParamsE --------------------------
	.section	.nv.constant0._ZN7cutlass13device_kernelIN5flash19enable_sm80_to_sm89INS1_16FlashAttnFwdSm80INS1_25CollectiveMainloopFwdSm80ILi8ELi2ELb0EN4cute5tupleIJNS5_1CILi128EEENS7_ILi64EEENS7_ILi192EEEEEELi192ENS_10bfloat16_tEfNS_4arch4Sm80ELb0ELb0ELb1ELb1ELb1ELb1ELb1ELb1EEENS1_21CollectiveEpilogueFwdINS6_IJS8_SA_S9_EEENS6_IJNS7_ILi1EEESI_SI_EEESC_SE_Li256ELb1ELb1ELb1ELb0EEENS1_36VarlenDynamicPersistentTileSchedulerILi128ELi64ELi256ELi256ELb1ELb1ELb0ELb0ELb1ELb1EEEEEEEEEvNT_6ParamsE,"a",@progbits
	.sectionflags	@""
	.align	4
.nv.constant0._ZN7cutlass13device_kernelIN5flash19enable_sm80_to_sm89INS1_16FlashAttnFwdSm80INS1_25CollectiveMainloopFwdSm80ILi8ELi2ELb0EN4cute5tupleIJNS5_1CILi128EEENS7_ILi64EEENS7_ILi192EEEEEELi192ENS_10bfloat16_tEfNS_4arch4Sm80ELb0ELb0ELb1ELb1ELb1ELb1ELb1ELb1EEENS1_21CollectiveEpilogueFwdINS6_IJS8_SA_S9_EEENS6_IJNS7_ILi1EEESI_SI_EEESC_SE_Li256ELb1ELb1ELb1ELb0EEENS1_36VarlenDynamicPersistentTileSchedulerILi128ELi64ELi256ELi256ELb1ELb1ELb0ELb0ELb1ELb1EEEEEEEEEvNT_6ParamsE:
	.zero		1432


//--------------------- .nv.constant0._ZN7cutlass13device_kernelIN5flash19enable_sm80_to_sm89INS1_16FlashAttnFwdSm80INS1_25CollectiveMainloopFwdSm80ILi8ELi2ELb0EN4cute5tupleIJNS5_1CILi128EEENS7_ILi64EEENS7_ILi192EEEEEELi192ENS_10bfloat16_tEfNS_4arch4Sm80ELb0ELb1ELb1ELb0ELb1ELb0ELb1ELb1EEENS1_21CollectiveEpilogueFwdINS6_IJS8_SA_S9_EEENS6_IJNS7_ILi1EEESI_SI_EEESC_SE_Li256ELb0ELb1ELb1ELb0EEENS1_19SingleTileSchedulerILb0ELb1ELb1ELi128EEEEEEEEEvNT_6ParamsE --------------------------
	.section	.nv.constant0._ZN7cutlass13device_kernelIN5flash19enable_sm80_to_sm89INS1_16FlashAttnFwdSm80INS1_25CollectiveMainloopFwdSm80ILi8ELi2ELb0EN4cute5tupleIJNS5_1CILi128EEENS7_ILi64EEENS7_ILi192EEEEEELi192ENS_10bfloat16_tEfNS_4arch4Sm80ELb0ELb1ELb1ELb0ELb1ELb0ELb1ELb1EEENS1_21CollectiveEpilogueFwdINS6_IJS8_SA_S9_EEENS6_IJNS7_ILi1EEESI_SI_EEESC_SE_Li256ELb0ELb1ELb1ELb0EEENS1_19SingleTileSchedulerILb0ELb1ELb1ELi128EEEEEEEEEvNT_6ParamsE,"a",@progbits
	.sectionflags	@""
	.align	4
.nv.constant0._ZN7cutlass13device_kernelIN5flash19enable_sm80_to_sm89INS1_16FlashAttnFwdSm80INS1_25CollectiveMainloopFwdSm80ILi8ELi2ELb0EN4cute5tupleIJNS5_1CILi128EEENS7_ILi64EEENS7_ILi192EEEEEELi192ENS_10bfloat16_tEfNS_4arch4Sm80ELb0ELb1ELb1ELb0ELb1ELb0ELb1ELb1EEENS1_21CollectiveEpilogueFwdINS6_IJS8_SA_S9_EEENS6_IJNS7_ILi1EEESI_SI_EEESC_SE_Li256ELb0ELb1ELb1ELb0EEENS1_19SingleTileSchedulerILb0ELb1ELb1ELi128EEEEEEEEEvNT_6ParamsE:
	.zero		1400


//--------------------- .nv.constant0._ZN7cutlass13device_kernelIN5flash19enable_sm80_to_sm89INS1_16FlashAttnFwdSm80INS1_25CollectiveMainloopFwdSm80ILi8ELi2ELb0EN4cute5tupleIJNS5_1CILi128EEENS7_ILi64EEENS7_ILi192EEEEEELi192ENS_10bfloat16_tEfNS_4arch4Sm80ELb0ELb1ELb1ELb1ELb1ELb0ELb1ELb1EEENS1_21CollectiveEpilogueFwdINS6_IJS8_SA_S9_EEENS6_IJNS7_ILi1EEESI_SI_EEESC_SE_Li256ELb1ELb1ELb1ELb0EEENS1_36VarlenDynamicPersistentTileSchedulerILi128ELi64ELi256ELi256ELb1ELb1ELb0ELb1ELb0ELb1EEEEEEEEEvNT_6ParamsE --------------------------
	.section	.nv.constant0._ZN7cutlass13device_kernelIN5flash19enable_sm80_to_sm89INS1_16FlashAttnFwdSm80INS1_25CollectiveMainloopFwdSm80ILi8ELi2ELb0EN4cute5tupleIJNS5_1CILi128EEENS7_ILi64EEENS7_ILi192EEEEEELi192ENS_10bfloat16_tEfNS_4arch4Sm80ELb0ELb1ELb1ELb1ELb1ELb0ELb1ELb1EEENS1_21CollectiveEpilogueFwdINS6_IJS8_SA_S9_EEENS6_IJNS7_ILi1EEESI_SI_EEESC_SE_Li256ELb1ELb1ELb1ELb0EEENS1_36VarlenDynamicPersistentTileSchedulerILi128ELi64ELi256ELi256ELb1ELb1ELb0ELb1ELb0ELb1EEEEEEEEEvNT_6ParamsE,"a",@progbits
	.sectionflags	@""
	.align	4
.nv.constant0._ZN7cutlass13device_kernelIN5flash19enable_sm80_to_sm89INS1_16FlashAttnFwdSm80INS1_25CollectiveMainloopFwdSm80ILi8ELi2ELb0EN4cute5tupleIJNS5_1CILi128EEENS7_ILi64EEENS7_ILi192EEEEEELi192ENS_10bfloat16_tEfNS_4arch4Sm80ELb0ELb1ELb1ELb1ELb1ELb0ELb1ELb1EEENS1_21CollectiveEpilogueFwdINS6_IJS8_SA_S9_EEENS6_IJNS7_ILi1EEESI_SI_EEESC_SE_Li256ELb1ELb1ELb1ELb0EEENS1_36VarlenDynamicPersistentTileSchedulerILi128ELi64ELi256ELi256ELb1ELb1ELb0ELb1ELb0ELb1EEEEEEEEEvNT_6ParamsE:
	.zero		1432


//--------------------- .nv.constant0._ZN7cutlass13device_kernelIN5flash19enable_sm80_to_sm89INS1_16FlashAttnFwdSm80INS1_25CollectiveMainloopFwdSm80ILi8ELi2ELb0EN4cute5tupleIJNS5_1CILi128EEENS7_ILi64EEENS7_ILi192EEEEEELi192ENS_10bfloat16_tEfNS_4arch4Sm80ELb0ELb1ELb1ELb1ELb1ELb1ELb1ELb1EEENS1_21CollectiveEpilogueFwdINS6_IJS8_SA_S9_EEENS6_IJNS7_ILi1EEESI_SI_EEESC_SE_Li256ELb1ELb1ELb1ELb0EEENS1_36VarlenDynamicPersistentTileSchedulerILi128ELi64ELi256ELi256ELb1ELb1ELb0ELb1ELb0ELb1EEEEEEEEEvNT_6ParamsE --------------------------
	.section	.nv.constant0._ZN7cutlass13device_kernelIN5flash19enable_sm80_to_sm89INS1_16FlashAttnFwdSm80INS1_25CollectiveMainloopFwdSm80ILi8ELi2ELb0EN4cute5tupleIJNS5_1CILi128EEENS7_ILi64EEENS7_ILi192EEEEEELi192ENS_10bfloat16_tEfNS_4arch4Sm80ELb0ELb1ELb1ELb1ELb1ELb1ELb1ELb1EEENS1_21CollectiveEpilogueFwdINS6_IJS8_SA_S9_EEENS6_IJNS7_ILi1EEESI_SI_EEESC_SE_Li256ELb1ELb1ELb1ELb0EEENS1_36VarlenDynamicPersistentTileSchedulerILi128ELi64ELi256ELi256ELb1ELb1ELb0ELb1ELb0ELb1EEEEEEEEEvNT_6ParamsE,"a",@progbits
	.sectionflags	@""
	.align	4
.nv.constant0._ZN7cutlass13device_kernelIN5flash19enable_sm80_to_sm89INS1_16FlashAttnFwdSm80INS1_25CollectiveMainloopFwdSm80ILi8ELi2ELb0EN4cute5tupleIJNS5_1CILi128EEENS7_ILi64EEENS7_ILi192EEEEEELi192ENS_10bfloat16_tEfNS_4arch4Sm80ELb0ELb1ELb1ELb1ELb1ELb1ELb1ELb1EEENS1_21CollectiveEpilogueFwdINS6_IJS8_SA_S9_EEENS6_IJNS7_ILi1EEESI_SI_EEESC_SE_Li256ELb1ELb1ELb1ELb0EEENS1_36VarlenDynamicPersistentTileSchedulerILi128ELi64ELi256ELi256ELb1ELb1ELb0ELb1ELb0ELb1EEEEEEEEEvNT_6ParamsE:
	.zero		1432


//--------------------- .nv.constant0._ZN7cutlass13device_kernelIN5flash19enable_sm80_to_sm89INS1_16FlashAttnFwdSm80INS1_25CollectiveMainloopFwdSm80ILi8ELi2ELb0EN4cute5tupleIJNS5_1CILi128EEENS7_ILi64EEENS7_ILi192EEEEEELi192ENS_10bfloat16_tEfNS_4arch4Sm80ELb1ELb0ELb1ELb0ELb1ELb0ELb1ELb1EEENS1_21CollectiveEpilogueFwdINS6_IJS8_SA_S9_EEENS6_IJNS7_ILi1EEESI_SI_EEESC_SE_Li256ELb0ELb1ELb1ELb0EEENS1_30DynamicPersistentTileSchedulerILi256ELi256ELb1ELb1ELb0EEEEEEEEEvNT_6ParamsE --------------------------
	.section	.nv.constant0._ZN7cutlass13device_kernelIN5flash19enable_sm80_to_sm89INS1_16FlashAttnFwdSm80INS1_25CollectiveMainloopFwdSm80ILi8ELi2ELb0EN4cute5tupleIJNS5_1CILi128EEENS7_ILi64EEENS7_ILi192EEEEEELi192ENS_10bfloat16_tEfNS_4arch4Sm80ELb1ELb0ELb1ELb0ELb1ELb0ELb1ELb1EEENS1_21CollectiveEpilogueFwdINS6_IJS8_SA_S9_EEENS6_IJNS7_ILi1EEESI_SI_EEESC_SE_Li256ELb0ELb1ELb1ELb0EEENS1_30DynamicPersistentTileSchedulerILi256ELi256ELb1ELb1ELb0EEEEEEEEEvNT_6ParamsE,"a",@progbits
	.sectionflags	@""
	.align	4
.nv.constant0._ZN7cutlass13device_kernelIN5flash19enable_sm80_to_sm89INS1_16FlashAttnFwdSm80INS1_25CollectiveMainloopFwdSm80ILi8ELi2ELb0EN4cute5tupleIJNS5_1CILi128EEENS7_ILi64EEENS7_ILi192EEEEEELi192ENS_10bfloat16_tEfNS_4arch4Sm80ELb1ELb0ELb1ELb0ELb1ELb0ELb1ELb1EEENS1_21CollectiveEpilogueFwdINS6_IJS8_SA_S9_EEENS6_IJNS7_ILi1EEESI_SI_EEESC_SE_Li256ELb0ELb1ELb1ELb0EEENS1_30DynamicPersistentTileSchedulerILi256ELi256ELb1ELb1ELb0EEEEEEEEEvNT_6ParamsE:
	.zero		1416


//--------------------- .nv.constant0._ZN7cutlass13device_kernelIN5flash19enable_sm80_to_sm89INS1_16FlashAttnFwdSm80INS1_25CollectiveMainloopFwdSm80ILi8ELi2ELb0EN4cute5tupleIJNS5_1CILi128EEENS7_ILi64EEENS7_ILi192EEEEEELi192ENS_10bfloat16_tEfNS_4arch4Sm80ELb1ELb0ELb1ELb1ELb1ELb0ELb1ELb1EEENS1_21CollectiveEpilogueFwdINS6_IJS8_SA_S9_EEENS6_IJNS7_ILi1EEESI_SI_EEESC_SE_Li256ELb1ELb1ELb1ELb0EEENS1_36VarlenDynamicPersistentTileSchedulerILi128ELi64ELi256ELi256ELb1ELb1ELb0ELb1ELb1ELb1EEEEEEEEEvNT_6ParamsE --------------------------
	.section	.nv.constant0._ZN7cutlass13device_kernelIN5flash19enable_sm80_to_sm89INS1_16FlashAttnFwdSm80INS1_25CollectiveMainloopFwdSm80ILi8ELi2ELb0EN4cute5tupleIJNS5_1CILi128EEENS7_ILi64EEENS7_ILi192EEEEEELi192ENS_10bfloat16_tEfNS_4arch4Sm80ELb1ELb0ELb1ELb1ELb1ELb0ELb1ELb1EEENS1_21CollectiveEpilogueFwdINS6_IJS8_SA_S9_EEENS6_IJNS7_ILi1EEESI_SI_EEESC_SE_Li256ELb1ELb1ELb1ELb0EEENS1_36VarlenDynamicPersistentTileSchedulerILi128ELi64ELi256ELi256ELb1ELb1ELb0ELb1ELb1ELb1EEEEEEEEEvNT_6ParamsE,"a",@progbits
	.sectionflags	@""
	.align	4
.nv.constant0._ZN7cutlass13device_kernelIN5flash19enable_sm80_to_sm89INS1_16FlashAttnFwdSm80INS1_25CollectiveMainloopFwdSm80ILi8ELi2ELb0EN4cute5tupleIJNS5_1CILi128EEENS7_ILi64EEENS7_ILi192EEEEEELi192ENS_10bfloat16_tEfNS_4arch4Sm80ELb1ELb0ELb1ELb1ELb1ELb0ELb1ELb1EEENS1_21CollectiveEpilogueFwdINS6_IJS8_SA_S9_EEENS6_IJNS7_ILi1EEESI_SI_EEESC_SE_Li256ELb1ELb1ELb1ELb0EEENS1_36VarlenDynamicPersistentTileSchedulerILi128ELi64ELi256ELi256ELb1ELb1ELb0ELb1ELb1ELb1EEEEEEEEEvNT_6ParamsE:
	.zero		1432


//--------------------- .nv.constant0._ZN7cutlass13device_kernelIN5flash19enable_sm80_to_sm89INS1_16FlashAttnFwdSm80INS1_25CollectiveMainloopFwdSm80ILi8ELi2ELb0EN4cute5tupleIJNS5_1CILi128EEENS7_ILi64EEENS7_ILi192EEEEEELi192ENS_10bfloat16_tEfNS_4arch4Sm80ELb1ELb0ELb1ELb1ELb1ELb1ELb1ELb1EEENS1_21CollectiveEpilogueFwdINS6_IJS8_SA_S9_EEENS6_IJNS7_ILi1EEESI_SI_EEESC_SE_Li256ELb1ELb1ELb1ELb0EEENS1_36VarlenDynamicPersistentTileSchedulerILi128ELi64ELi256ELi256ELb1ELb1ELb0ELb1ELb1ELb1EEEEEEEEEvNT_6ParamsE --------------------------
	.section	.nv.constant0._ZN7cutlass13device_kernelIN5flash19enable_sm80_to_sm89INS1_16FlashAttnFwdSm80INS1_25CollectiveMainloopFwdSm80ILi8ELi2ELb0EN4cute5tupleIJNS5_1CILi128EEENS7_ILi64EEENS7_ILi192EEEEEELi192ENS_10bfloat16_tEfNS_4arch4Sm80ELb1ELb0ELb1ELb1ELb1ELb1ELb1ELb1EEENS1_21CollectiveEpilogueFwdINS6_IJS8_SA_S9_EEENS6_IJNS7_ILi1EEESI_SI_EEESC_SE_Li256ELb1ELb1ELb1ELb0EEENS1_36VarlenDynamicPersistentTileSchedulerILi128ELi64ELi256ELi256ELb1ELb1ELb0ELb1ELb1ELb1EEEEEEEEEvNT_6ParamsE,"a",@progbits
	.sectionflags	@""
	.align	4
.nv.constant0._ZN7cutlass13device_kernelIN5flash19enable_sm80_to_sm89INS1_16FlashAttnFwdSm80INS1_25CollectiveMainloopFwdSm80ILi8ELi2ELb0EN4cute5tupleIJNS5_1CILi128EEENS7_ILi64EEENS7_ILi192EEEEEELi192ENS_10bfloat16_tEfNS_4arch4Sm80ELb1ELb0ELb1ELb1ELb1ELb1ELb1ELb1EEENS1_21CollectiveEpilogueFwdINS6_IJS8_SA_S9_EEENS6_IJNS7_ILi1EEESI_SI_EEESC_SE_Li256ELb1ELb1ELb1ELb0EEENS1_36VarlenDynamicPersistentTileSchedulerILi128ELi64ELi256ELi256ELb1ELb1ELb0ELb1ELb1ELb1EEEEEEEEEvNT_6ParamsE:
	.zero		1432


//--------------------- .nv.constant0._ZN7cutlass13device_kernelIN5flash19enable_sm80_to_sm89INS1_16FlashAttnFwdSm80INS1_25CollectiveMainloopFwdSm80ILi8ELi1ELb0EN4cute5tupleIJNS5_1CILi128EEENS7_ILi64EEENS7_ILi192EEEEEELi192ENS_10bfloat16_tEfNS_4arch4Sm80ELb0ELb0ELb0ELb0ELb1ELb0ELb1ELb1EEENS1_21CollectiveEpilogueFwdINS6_IJS8_SA_S9_EEENS6_IJNS7_ILi1EEESI_SI_EEESC_SE_Li256ELb0ELb1ELb1ELb0EEENS1_19SingleTileSchedulerILb0ELb1ELb1ELi128EEEEEEEEEvNT_6ParamsE --------------------------
	.section	.nv.constant0._ZN7cutlass13device_kernelIN5flash19enable_sm80_to_sm89INS1_16FlashAttnFwdSm80INS1_25CollectiveMainloopFwdSm80ILi8ELi1ELb0EN4cute5tupleIJNS5_1CILi128EEENS7_ILi64EEENS7_ILi192EEEEEELi192ENS_10bfloat16_tEfNS_4arch4Sm80ELb0ELb0ELb0ELb0ELb1ELb0ELb1ELb1EEENS1_21CollectiveEpilogueFwdINS6_IJS8_SA_S9_EEENS6_IJNS7_ILi1EEESI_SI_EEESC_SE_Li256ELb0ELb1ELb1ELb0EEENS1_19SingleTileSchedulerILb0ELb1ELb1ELi128EEEEEEEEEvNT_6ParamsE,"a",@progbits
	.sectionflags	@""
	.align	4
.nv.constant0._ZN7cutlass13device_kernelIN5flash19enable_sm80_to_sm89INS1_16FlashAttnFwdSm80INS1_25CollectiveMainloopFwdSm80ILi8ELi1ELb0EN4cute5tupleIJNS5_1CILi128EEENS7_ILi64EEENS7_ILi192EEEEEELi192ENS_10bfloat16_tEfNS_4arch4Sm80ELb0ELb0ELb0ELb0ELb1ELb0ELb1ELb1EEENS1_21CollectiveEpilogueFwdINS6_IJS8_SA_S9_EEENS6_IJNS7_ILi1EEESI_SI_EEESC_SE_Li256ELb0ELb1ELb1ELb0EEENS1_19SingleTileSchedulerILb0ELb1ELb1ELi128EEEEEEEEEvNT_6ParamsE:
	.zero		1400


//--------------------- .nv.constant0._ZN7cutlass13device_kernelIN5flash19enable_sm80_to_sm89INS1_16FlashAttnFwdSm80INS1_25CollectiveMainloopFwdSm80ILi8ELi1ELb0EN4cute5tupleIJNS5_1CILi128EEENS7_ILi64EEENS7_ILi192EEEEEELi192ENS_10bfloat16_tEfNS_4arch4Sm80ELb0ELb0ELb0ELb1ELb1ELb0ELb1ELb1EEENS1_21CollectiveEpilogueFwdINS6_IJS8_SA_S9_EEENS6_IJNS7_ILi1EEESI_SI_EEESC_SE_Li256ELb1ELb1ELb1ELb0EEENS1_36VarlenDynamicPersistentTileSchedulerILi128ELi64ELi256ELi256ELb1ELb1ELb0ELb0ELb1ELb1EEEEEEEEEvNT_6ParamsE --------------------------
	.section	.nv.constant0._ZN7cutlass13device_kernelIN5flash19enable_sm80_to_sm89INS1_16FlashAttnFwdSm80INS1_25CollectiveMainloopFwdSm80ILi8ELi1ELb0EN4cute5tupleIJNS5_1CILi128EEENS7_ILi64EEENS7_ILi192EEEEEELi192ENS_10bfloat16_tEfNS_4arch4Sm80ELb0ELb0ELb0ELb1ELb1ELb0ELb1ELb1EEENS1_21CollectiveEpilogueFwdINS6_IJS8_SA_S9_EEENS6_IJNS7_ILi1EEESI_SI_EEESC_SE_Li256ELb1ELb1ELb1ELb0EEENS1_36VarlenDynamicPersistentTileSchedulerILi128ELi64ELi256ELi256ELb1ELb1ELb0ELb0ELb1ELb1EEEEEEEEEvNT_6ParamsE,"a",@progbits
	.sectionflags	@""
	.align	4
.nv.constant0._ZN7cutlass13device_kernelIN5flash19enable_sm80_to_sm89INS1_16FlashAttnFwdSm80INS1_25CollectiveMainloopFwdSm80ILi8ELi1ELb0EN4cute5tupleIJNS5_1CILi128EEENS7_ILi64EEENS7_ILi192EEEEEELi192ENS_10bfloat16_tEfNS_4arch4Sm80ELb0ELb0ELb0ELb1ELb1ELb0ELb1ELb1EEENS1_21CollectiveEpilogueFwdINS6_IJS8_SA_S9_EEENS6_IJNS7_ILi1EEESI_SI_EEESC_SE_Li256ELb1ELb1ELb1ELb0EEENS1_36VarlenDynamicPersistentTileSchedulerILi128ELi64ELi256ELi256ELb1ELb1ELb0ELb0ELb1ELb1EEEEEEEEEvNT_6ParamsE:
	.zero		1432


//--------------------- .nv.constant0._ZN7cutlass13device_kernelIN5flash19enable_sm80_to_sm89INS1_16FlashAttnFwdSm80INS1_25CollectiveMainloopFwdSm80ILi8ELi1ELb0EN4cute5tupleIJNS5_1CILi128EEENS7_ILi64EEENS7_ILi192EEEEEELi192ENS_10bfloat16_tEfNS_4arch4Sm80ELb0ELb0ELb0ELb1ELb1ELb1ELb1ELb1EEENS1_21CollectiveEpilogueFwdINS6_IJS8_SA_S9_EEENS6_IJNS7_ILi1EEESI_SI_EEESC_SE_Li256ELb1ELb1ELb1ELb0EEENS1_36VarlenDynamicPersistentTileSchedulerILi128ELi64ELi256ELi256ELb1ELb1ELb0ELb0ELb1ELb1EEEEEEEEEvNT_6ParamsE --------------------------
	.section	.nv.constant0._ZN7cutlass13device_kernelIN5flash19enable_sm80_to_sm89INS1_16FlashAttnFwdSm80INS1_25CollectiveMainloopFwdSm80ILi8ELi1ELb0EN4cute5tupleIJNS5_1CILi128EEENS7_ILi64EEENS7_ILi192EEEEEELi192ENS_10bfloat16_tEfNS_4arch4Sm80ELb0ELb0ELb0ELb1ELb1ELb1ELb1ELb1EEENS1_21CollectiveEpilogueFwdINS6_IJS8_SA_S9_EEENS6_IJNS7_ILi1EEESI_SI_EEESC_SE_Li256ELb1ELb1ELb1ELb0EEENS1_36VarlenDynamicPersistentTileSchedulerILi128ELi64ELi256ELi256ELb1ELb1ELb0ELb0ELb1ELb1EEEEEEEEEvNT_6ParamsE,"a",@progbits
	.sectionflags	@""
	.align	4
.nv.constant0._ZN7cutlass13device_kernelIN5flash19enable_sm80_to_sm89INS1_16FlashAttnFwdSm80INS1_25CollectiveMainloopFwdSm80ILi8ELi1ELb0EN4cute5tupleIJNS5_1CILi128EEENS7_ILi64EEENS7_ILi192EEEEEELi192ENS_10bfloat16_tEfNS_4arch4Sm80ELb0ELb0ELb0ELb1ELb1ELb1ELb1ELb1EEENS1_21CollectiveEpilogueFwdINS6_IJS8_SA_S9_EEENS6_IJNS7_ILi1EEESI_SI_EEESC_SE_Li256ELb1ELb1ELb1ELb0EEENS1_36VarlenDynamicPersistentTileSchedulerILi128ELi64ELi256ELi256ELb1ELb1ELb0ELb0ELb1ELb1EEEEEEEEEvNT_6ParamsE:
	.zero		1432


//--------------------- .nv.constant0._ZN7cutlass13device_kernelIN5flash19enable_sm80_to_sm89INS1_16FlashAttnFwdSm80INS1_25CollectiveMainloopFwdSm80ILi8ELi1ELb0EN4cute5tupleIJNS5_1CILi128EEENS7_ILi64EEENS7_ILi192EEEEEELi192ENS_10bfloat16_tEfNS_4arch4Sm80ELb0ELb1ELb0ELb0ELb1ELb0ELb1ELb1EEENS1_21CollectiveEpilogueFwdINS6_IJS8_SA_S9_EEENS6_IJNS7_ILi1EEESI_SI_EEESC_SE_Li256ELb0ELb1ELb1ELb0EEENS1_19SingleTileSchedulerILb0ELb1ELb1ELi128EEEEEEEEEvNT_6ParamsE --------------------------
	.section	.nv.constant0._ZN7cutlass13device_kernelIN5flash19enable_sm80_to_sm89INS1_16FlashAttnFwdSm80INS1_25CollectiveMainloopFwdSm80ILi8ELi1ELb0EN4cute5tupleIJNS5_1CILi128EEENS7_ILi64EEENS7_ILi192EEEEEELi192ENS_10bfloat16_tEfNS_4arch4Sm80ELb0ELb1ELb0ELb0ELb1ELb0ELb1ELb1EEENS1_21CollectiveEpilogueFwdINS6_IJS8_SA_S9_EEENS6_IJNS7_ILi1EEESI_SI_EEESC_SE_Li256ELb0ELb1ELb1ELb0EEENS1_19SingleTileSchedulerILb0ELb1ELb1ELi128EEEEEEEEEvNT_6ParamsE,"a",@progbits
	.sectionflags	@""
	.align	4
.nv.constant0._ZN7cutlass13device_kernelIN5flash19enable_sm80_to_sm89INS1_16FlashAttnFwdSm80INS1_25CollectiveMainloopFwdSm80ILi8ELi1ELb0EN4cute5tupleIJNS5_1CILi128EEENS7_ILi64EEENS7_ILi192EEEEEELi192ENS_10bfloat16_tEfNS_4arch4Sm80ELb0ELb1ELb0ELb0ELb1ELb0ELb1ELb1EEENS1_21CollectiveEpilogueFwdINS6_IJS8_SA_S9_EEENS6_IJNS7_ILi1EEESI_SI_EEESC_SE_Li256ELb0ELb1ELb1ELb0EEENS1_19SingleTileSchedulerILb0ELb1ELb1ELi128EEEEEEEEEvNT_6ParamsE:
	.zero		1400


//--------------------- .nv.constant0._ZN7cutlass13device_kernelIN5flash19enable_sm80_to_sm89INS1_16FlashAttnFwdSm80INS1_25CollectiveMainloopFwdSm80ILi8ELi1ELb0EN4cute5tupleIJNS5_1CILi128EEENS7_ILi64EEENS7_ILi192EEEEEELi192ENS_10bfloat16_tEfNS_4arch4Sm80ELb0ELb1ELb0ELb1ELb1ELb0ELb1ELb1EEENS1_21CollectiveEpilogueFwdINS6_IJS8_SA_S9_EEENS6_IJNS7_ILi1EEESI_SI_EEESC_SE_Li256ELb1ELb1ELb1ELb0EEENS1_36VarlenDynamicPersistentTileSchedulerILi128ELi64ELi256ELi256ELb1ELb1ELb0ELb1ELb0ELb1EEEEEEEEEvNT_6ParamsE --------------------------
	.section	.nv.constant0._ZN7cutlass13device_kernelIN5flash19enable_sm80_to_sm89INS1_16FlashAttnFwdSm80INS1_25CollectiveMainloopFwdSm80ILi8ELi1ELb0EN4cute5tupleIJNS5_1CILi128EEENS7_ILi64EEENS7_ILi192EEEEEELi192ENS_10bfloat16_tEfNS_4arch4Sm80ELb0ELb1ELb0ELb1ELb1ELb0ELb1ELb1EEENS1_21CollectiveEpilogueFwdINS6_IJS8_SA_S9_EEENS6_IJNS7_ILi1EEESI_SI_EEESC_SE_Li256ELb1ELb1ELb1ELb0EEENS1_36VarlenDynamicPersistentTileSchedulerILi128ELi64ELi256ELi256ELb1ELb1ELb0ELb1ELb0ELb1EEEEEEEEEvNT_6ParamsE,"a",@progbits
	.sectionflags	@""
	.align	4
.nv.constant0._ZN7cutlass13device_kernelIN5flash19enable_sm80_to_sm89INS1_16FlashAttnFwdSm80INS1_25CollectiveMainloopFwdSm80ILi8ELi1ELb0EN4cute5tupleIJNS5_1CILi128EEENS7_ILi64EEENS7_ILi192EEEEEELi192ENS_10bfloat16_tEfNS_4arch4Sm80ELb0ELb1ELb0ELb1ELb1ELb0ELb1ELb1EEENS1_21CollectiveEpilogueFwdINS6_IJS8_SA_S9_EEENS6_IJNS7_ILi1EEESI_SI_EEESC_SE_Li256ELb1ELb1ELb1ELb0EEENS1_36VarlenDynamicPersistentTileSchedulerILi128ELi64ELi256ELi256ELb1ELb1ELb0ELb1ELb0ELb1EEEEEEEEEvNT_6ParamsE:
	.zero		1432


//--------------------- .nv.constant0._ZN7cutlass13device_kernelIN5flash19enable_sm80_to_sm89INS1_16FlashAttnFwdSm80INS1_25CollectiveMainloopFwdSm80ILi8ELi1ELb0EN4cute5tupleIJNS5_1CILi128EEENS7_ILi64EEENS7_ILi192EEEEEELi192ENS_10bfloat16_tEfNS_4arch4Sm80ELb0ELb1ELb0ELb1ELb1ELb1ELb1ELb1EEENS1_21CollectiveEpilogueFwdINS6_IJS8_SA_S9_EEENS6_IJNS7_ILi1EEESI_SI_EEESC_SE_Li256ELb1ELb1ELb1ELb0EEENS1_36VarlenDynamicPersistentTileSchedulerILi128ELi64ELi256ELi256ELb1ELb1ELb0ELb1ELb0ELb1EEEEEEEEEvNT_6ParamsE --------------------------
	.section	.nv.constant0._ZN7cutlass13device_kernelIN5flash19enable_sm80_to_sm89INS1_16FlashAttnFwdSm80INS1_25CollectiveMainloopFwdSm80ILi8ELi1ELb0EN4cute5tupleIJNS5_1CILi128EEENS7_ILi64EEENS7_ILi192EEEEEELi192ENS_10bfloat16_tEfNS_4arch4Sm80ELb0ELb1ELb0ELb1ELb1ELb1ELb1ELb1EEENS1_21CollectiveEpilogueFwdINS6_IJS8_SA_S9_EEENS6_IJNS7_ILi1EEESI_SI_EEESC_SE_Li256ELb1ELb1ELb1ELb0EEENS1_36VarlenDynamicPersistentTileSchedulerILi128ELi64ELi256ELi256ELb1ELb1ELb0ELb1ELb0ELb1EEEEEEEEEvNT_6ParamsE,"a",@progbits
	.sectionflags	@""
	.align	4
.nv.constant0._ZN7cutlass13device_kernelIN5flash19enable_sm80_to_sm89INS1_16FlashAttnFwdSm80INS1_25CollectiveMainloopFwdSm80ILi8ELi1ELb0EN4cute5tupleIJNS5_1CILi128EEENS7_ILi64EEENS7_ILi192EEEEEELi192ENS_10bfloat16_tEfNS_4arch4Sm80ELb0ELb1ELb0ELb1ELb1ELb1ELb1ELb1EEENS1_21CollectiveEpilogueFwdINS6_IJS8_SA_S9_EEENS6_IJNS7_ILi1EEESI_SI_EEESC_SE_Li256ELb1ELb1ELb1ELb0EEENS1_36VarlenDynamicPersistentTileSchedulerILi128ELi64ELi256ELi256ELb1ELb1ELb0ELb1ELb0ELb1EEEEEEEEEvNT_6ParamsE:
	.zero		1432


//--------------------- .nv.constant0._ZN7cutlass13device_kernelIN5flash19enable_sm80_to_sm89INS1_16FlashAttnFwdSm80INS1_25CollectiveMainloopFwdSm80ILi8ELi1ELb0EN4cute5tupleIJNS5_1CILi128EEENS7_ILi64EEENS7_ILi192EEEEEELi192ENS_10bfloat16_tEfNS_4arch4Sm80ELb1ELb0ELb0ELb0ELb1ELb0ELb1ELb1EEENS1_21CollectiveEpilogueFwdINS6_IJS8_SA_S9_EEENS6_IJNS7_ILi1EEESI_SI_EEESC_SE_Li256ELb0ELb1ELb1ELb0EEENS1_30DynamicPersistentTileSchedulerILi256ELi256ELb1ELb1ELb0EEEEEEEEEvNT_6ParamsE --------------------------
	.section	.nv.constant0._ZN7cutlass13device_kernelIN5flash19enable_sm80_to_sm89INS1_16FlashAttnFwdSm80INS1_25CollectiveMainloopFwdSm80ILi8ELi1ELb0EN4cute5tupleIJNS5_1CILi128EEENS7_ILi64EEENS7_ILi192EEEEEELi192ENS_10bfloat16_tEfNS_4arch4Sm80ELb1ELb0ELb0ELb0ELb1ELb0ELb1ELb1EEENS1_21CollectiveEpilogueFwdINS6_IJS8_SA_S9_EEENS6_IJNS7_ILi1EEESI_SI_EEESC_SE_Li256ELb0ELb1ELb1ELb0EEENS1_30DynamicPersistentTileSchedulerILi256ELi256ELb1ELb1ELb0EEEEEEEEEvNT_6ParamsE,"a",@progbits
	.sectionflags	@""
	.align	4
.nv.constant0._ZN7cutlass13device_kernelIN5flash19enable_sm80_to_sm89INS1_16FlashAttnFwdSm80INS1_25CollectiveMainloopFwdSm80ILi8ELi1ELb0EN4cute5tupleIJNS5_1CILi128EEENS7_ILi64EEENS7_ILi192EEEEEELi192ENS_10bfloat16_tEfNS_4arch4Sm80ELb1ELb0ELb0ELb0ELb1ELb0ELb1ELb1EEENS1_21CollectiveEpilogueFwdINS6_IJS8_SA_S9_EEENS6_IJNS7_ILi1EEESI_SI_EEESC_SE_Li256ELb0ELb1ELb1ELb0EEENS1_30DynamicPersistentTileSchedulerILi256ELi256ELb1ELb1ELb0EEEEEEEEEvNT_6ParamsE:
	.zero		1416


//--------------------- .nv.constant0._ZN7cutlass13device_kernelIN5flash19enable_sm80_to_sm89INS1_16FlashAttnFwdSm80INS1_25CollectiveMainloopFwdSm80ILi8ELi1ELb0EN4cute5tupleIJNS5_1CILi128EEENS7_ILi64EEENS7_ILi192EEEEEELi192ENS_10bfloat16_tEfNS_4arch4Sm80ELb1ELb0ELb0ELb1ELb1ELb0ELb1ELb1EEENS1_21CollectiveEpilogueFwdINS6_IJS8_SA_S9_EEENS6_IJNS7_ILi1EEESI_SI_EEESC_SE_Li256ELb1ELb1ELb1ELb0EEENS1_36VarlenDynamicPersistentTileSchedulerILi128ELi64ELi256ELi256ELb1ELb1ELb0ELb1ELb1ELb1EEEEEEEEEvNT_6ParamsE --------------------------
	.section	.nv.constant0._ZN7cutlass13device_kernelIN5flash19enable_sm80_to_sm89INS1_16FlashAttnFwdSm80INS1_25CollectiveMainloopFwdSm80ILi8ELi1ELb0EN4cute5tupleIJNS5_1CILi128EEENS7_ILi64EEENS7_ILi192EEEEEELi192ENS_10bfloat16_tEfNS_4arch4Sm80ELb1ELb0ELb0ELb1ELb1ELb0ELb1ELb1EEENS1_21CollectiveEpilogueFwdINS6_IJS8_SA_S9_EEENS6_IJNS7_ILi1EEESI_SI_EEESC_SE_Li256ELb1ELb1ELb1ELb0EEENS1_36VarlenDynamicPersistentTileSchedulerILi128ELi64ELi256ELi256ELb1ELb1ELb0ELb1ELb1ELb1EEEEEEEEEvNT_6ParamsE,"a",@progbits
	.sectionflags	@""
	.align	4
.nv.constant0._ZN7cutlass13device_kernelIN5flash19enable_sm80_to_sm89INS1_16FlashAttnFwdSm80INS1_25CollectiveMainloopFwdSm80ILi8ELi1ELb0EN4cute5tupleIJNS5_1CILi128EEENS7_ILi64EEENS7_ILi192EEEEEELi192ENS_10bfloat16_tEfNS_4arch4Sm80ELb1ELb0ELb0ELb1ELb1ELb0ELb1ELb1EEENS1_21CollectiveEpilogueFwdINS6_IJS8_SA_S9_EEENS6_IJNS7_ILi1EEESI_SI_EEESC_SE_Li256ELb1ELb1ELb1ELb0EEENS1_36VarlenDynamicPersistentTileSchedulerILi128ELi64ELi256ELi256ELb1ELb1ELb0ELb1ELb1ELb1EEEEEEEEEvNT_6ParamsE:
	.zero		1432


//--------------------- .nv.constant0._ZN7cutlass13device_kernelIN5flash19enable_sm80_to_sm89INS1_16FlashAttnFwdSm80INS1_25CollectiveMainloopFwdSm80ILi8ELi1ELb0EN4cute5tupleIJNS5_1CILi128EEENS7_ILi64EEENS7_ILi192EEEEEELi192ENS_10bfloat16_tEfNS_4arch4Sm80ELb1ELb0ELb0ELb1ELb1ELb1ELb1ELb1EEENS1_21CollectiveEpilogueFwdINS6_IJS8_SA_S9_EEENS6_IJNS7_ILi1EEESI_SI_EEESC_SE_Li256ELb1ELb1ELb1ELb0EEENS1_36VarlenDynamicPersistentTileSchedulerILi128ELi64ELi256ELi256ELb1ELb1ELb0ELb1ELb1ELb1EEEEEEEEEvNT_6ParamsE --------------------------
	.section	.nv.constant0._ZN7cutlass13device_kernelIN5flash19enable_sm80_to_sm89INS1_16FlashAttnFwdSm80INS1_25CollectiveMainloopFwdSm80ILi8ELi1ELb0EN4cute5tupleIJNS5_1CILi128EEENS7_ILi64EEENS7_ILi192EEEEEELi192ENS_10bfloat16_tEfNS_4arch4Sm80ELb1ELb0ELb0ELb1ELb1ELb1ELb1ELb1EEENS1_21CollectiveEpilogueFwdINS6_IJS8_SA_S9_EEENS6_IJNS7_ILi1EEESI_SI_EEESC_SE_Li256ELb1ELb1ELb1ELb0EEENS1_36VarlenDynamicPersistentTileSchedulerILi128ELi64ELi256ELi256ELb1ELb1ELb0ELb1ELb1ELb1EEEEEEEEEvNT_6ParamsE,"a",@progbits
	.sectionflags	@""
	.align	4
.nv.constant0._ZN7cutlass13device_kernelIN5flash19enable_sm80_to_sm89INS1_16FlashAttnFwdSm80INS1_25CollectiveMainloopFwdSm80ILi8ELi1ELb0EN4cute5tupleIJNS5_1CILi128EEENS7_ILi64EEENS7_ILi192EEEEEELi192ENS_10bfloat16_tEfNS_4arch4Sm80ELb1ELb0ELb0ELb1ELb1ELb1ELb1ELb1EEENS1_21CollectiveEpilogueFwdINS6_IJS8_SA_S9_EEENS6_IJNS7_ILi1EEESI_SI_EEESC_SE_Li256ELb1ELb1ELb1ELb0EEENS1_36VarlenDynamicPersistentTileSchedulerILi128ELi64ELi256ELi256ELb1ELb1ELb0ELb1ELb1ELb1EEEEEEEEEvNT_6ParamsE:
	.zero		1432


//--------------------- .nv.constant0._ZN7cutlass13device_kernelIN5flash19enable_sm80_to_sm89INS1_16FlashAttnFwdSm80INS1_25CollectiveMainloopFwdSm80ILi8ELi2ELb0EN4cute5tupleIJNS5_1CILi128EEENS7_ILi64EEENS7_ILi192EEEEEELi192ENS_10bfloat16_tEfNS_4arch4Sm80ELb0ELb0ELb0ELb0ELb1ELb0ELb1ELb1EEENS1_21CollectiveEpilogueFwdINS6_IJS8_SA_S9_EEENS6_IJNS7_ILi1EEESI_SI_EEESC_SE_Li256ELb0ELb1ELb1ELb0EEENS1_19SingleTileSchedulerILb0ELb1ELb1ELi128EEEEEEEEEvNT_6ParamsE --------------------------
	.section	.nv.constant0._ZN7cutlass13device_kernelIN5flash19enable_sm80_to_sm89INS1_16FlashAttnFwdSm80INS1_25CollectiveMainloopFwdSm80ILi8ELi2ELb0EN4cute5tupleIJNS5_1CILi128EEENS7_ILi64EEENS7_ILi192EEEEEELi192ENS_10bfloat16_tEfNS_4arch4Sm80ELb0ELb0ELb0ELb0ELb1ELb0ELb1ELb1EEENS1_21CollectiveEpilogueFwdINS6_IJS8_SA_S9_EEENS6_IJNS7_ILi1EEESI_SI_EEESC_SE_Li256ELb0ELb1ELb1ELb0EEENS1_19SingleTileSchedulerILb0ELb1ELb1ELi128EEEEEEEEEvNT_6ParamsE,"a",@progbits
	.sectionflags	@""
	.align	4
.nv.constant0._ZN7cutlass13device_kernelIN5flash19enable_sm80_to_sm89INS1_16FlashAttnFwdSm80INS1_25CollectiveMainloopFwdSm80ILi8ELi2ELb0EN4cute5tupleIJNS5_1CILi128EEENS7_ILi64EEENS7_ILi192EEEEEELi192ENS_10bfloat16_tEfNS_4arch4Sm80ELb0ELb0ELb0ELb0ELb1ELb0ELb1ELb1EEENS1_21CollectiveEpilogueFwdINS6_IJS8_SA_S9_EEENS6_IJNS7_ILi1EEESI_SI_EEESC_SE_Li256ELb0ELb1ELb1ELb0EEENS1_19SingleTileSchedulerILb0ELb1ELb1ELi128EEEEEEEEEvNT_6ParamsE:
	.zero		1400


//--------------------- .nv.constant0._ZN7cutlass13device_kernelIN5flash19enable_sm80_to_sm89INS1_16FlashAttnFwdSm80INS1_25CollectiveMainloopFwdSm80ILi8ELi2ELb0EN4cute5tupleIJNS5_1CILi128EEENS7_ILi64EEENS7_ILi192EEEEEELi192ENS_10bfloat16_tEfNS_4arch4Sm80ELb0ELb0ELb0ELb1ELb1ELb0ELb1ELb1EEENS1_21CollectiveEpilogueFwdINS6_IJS8_SA_S9_EEENS6_IJNS7_ILi1EEESI_SI_EEESC_SE_Li256ELb1ELb1ELb1ELb0EEENS1_36VarlenDynamicPersistentTileSchedulerILi128ELi64ELi256ELi256ELb1ELb1ELb0ELb0ELb1ELb1EEEEEEEEEvNT_6ParamsE --------------------------
	.section	.nv.constant0._ZN7cutlass13device_kernelIN5flash19enable_sm80_to_sm89INS1_16FlashAttnFwdSm80INS1_25CollectiveMainloopFwdSm80ILi8ELi2ELb0EN4cute5tupleIJNS5_1CILi128EEENS7_ILi64EEENS7_ILi192EEEEEELi192ENS_10bfloat16_tEfNS_4arch4Sm80ELb0ELb0ELb0ELb1ELb1ELb0ELb1ELb1EEENS1_21CollectiveEpilogueFwdINS6_IJS8_SA_S9_EEENS6_IJNS7_ILi1EEESI_SI_EEESC_SE_Li256ELb1ELb1ELb1ELb0EEENS1_36VarlenDynamicPersistentTileSchedulerILi128ELi64ELi256ELi256ELb1ELb1ELb0ELb0ELb1ELb1EEEEEEEEEvNT_6ParamsE,"a",@progbits
	.sectionflags	@""
	.align	4
.nv.constant0._ZN7cutlass13device_kernelIN5flash19enable_sm80_to_sm89INS1_16FlashAttnFwdSm80INS1_25CollectiveMainloopFwdSm80ILi8ELi2ELb0EN4cute5tupleIJNS5_1CILi128EEENS7_ILi64EEENS7_ILi192EEEEEELi192ENS_10bfloat16_tEfNS_4arch4Sm80ELb0ELb0ELb0ELb1ELb1ELb0ELb1ELb1EEENS1_21CollectiveEpilogueFwdINS6_IJS8_SA_S9_EEENS6_IJNS7_ILi1EEESI_SI_EEESC_SE_Li256ELb1ELb1ELb1ELb0EEENS1_36VarlenDynamicPersistentTileSchedulerILi128ELi64ELi256ELi256ELb1ELb1ELb0ELb0ELb1ELb1EEEEEEEEEvNT_6ParamsE:
	.zero		1432


//--------------------- .nv.constant0._ZN7cutlass13device_kernelIN5flash19enable_sm80_to_sm89INS1_16FlashAttnFwdSm80INS1_25CollectiveMainloopFwdSm80ILi8ELi2ELb0EN4cute5tupleIJNS5_1CILi128EEENS7_ILi64EEENS7_ILi192EEEEEELi192ENS_10bfloat16_tEfNS_4arch4Sm80ELb0ELb0ELb0ELb1ELb1ELb1ELb1ELb1EEENS1_21CollectiveEpilogueFwdINS6_IJS8_SA_S9_EEENS6_IJNS7_ILi1EEESI_SI_EEESC_SE_Li256ELb1ELb1ELb1ELb0EEENS1_36VarlenDynamicPersistentTileSchedulerILi128ELi64ELi256ELi256ELb1ELb1ELb0ELb0ELb1ELb1EEEEEEEEEvNT_6ParamsE --------------------------
	.section	.nv.constant0._ZN7cutlass13device_kernelIN5flash19enable_sm80_to_sm89INS1_16FlashAttnFwdSm80INS1_25CollectiveMainloopFwdSm80ILi8ELi2ELb0EN4cute5tupleIJNS5_1CILi128EEENS7_ILi64EEENS7_ILi192EEEEEELi192ENS_10bfloat16_tEfNS_4arch4Sm80ELb0ELb0ELb0ELb1ELb1ELb1ELb1ELb1EEENS1_21CollectiveEpilogueFwdINS6_IJS8_SA_S9_EEENS6_IJNS7_ILi1EEESI_SI_EEESC_SE_Li256ELb1ELb1ELb1ELb0EEENS1_36VarlenDynamicPersistentTileSchedulerILi128ELi64ELi256ELi256ELb1ELb1ELb0ELb0ELb1ELb1EEEEEEEEEvNT_6ParamsE,"a",@progbits
	.sectionflags	@""
	.align	4
.nv.constant0._ZN7cutlass13device_kernelIN5flash19enable_sm80_to_sm89INS1_16FlashAttnFwdSm80INS1_25CollectiveMainloopFwdSm80ILi8ELi2ELb0EN4cute5tupleIJNS5_1CILi128EEENS7_ILi64EEENS7_ILi192EEEEEELi192ENS_10bfloat16_tEfNS_4arch4Sm80ELb0ELb0ELb0ELb1ELb1ELb1ELb1ELb1EEENS1_21CollectiveEpilogueFwdINS6_IJS8_SA_S9_EEENS6_IJNS7_ILi1EEESI_SI_EEESC_SE_Li256ELb1ELb1ELb1ELb0EEENS1_36VarlenDynamicPersistentTileSchedulerILi128ELi64ELi256ELi256ELb1ELb1ELb0ELb0ELb1ELb1EEEEEEEEEvNT_6ParamsE:
	.zero		1432


//--------------------- .nv.constant0._ZN7cutlass13device_kernelIN5flash19enable_sm80_to_sm89INS1_16FlashAttnFwdSm80INS1_25CollectiveMainloopFwdSm80ILi8ELi2ELb0EN4cute5tupleIJNS5_1CILi128EEENS7_ILi64EEENS7_ILi192EEEEEELi192ENS_10bfloat16_tEfNS_4arch4Sm80ELb0ELb1ELb0ELb0ELb1ELb0ELb1ELb1EEENS1_21CollectiveEpilogueFwdINS6_IJS8_SA_S9_EEENS6_IJNS7_ILi1EEESI_SI_EEESC_SE_Li256ELb0ELb1ELb1ELb0EEENS1_19SingleTileSchedulerILb0ELb1ELb1ELi128EEEEEEEEEvNT_6ParamsE --------------------------
	.section	.nv.constant0._ZN7cutlass13device_kernelIN5flash19enable_sm80_to_sm89INS1_16FlashAttnFwdSm80INS1_25CollectiveMainloopFwdSm80ILi8ELi2ELb0EN4cute5tupleIJNS5_1CILi128EEENS7_ILi64EEENS7_ILi192EEEEEELi192ENS_10bfloat16_tEfNS_4arch4Sm80ELb0ELb1ELb0ELb0ELb1ELb0ELb1ELb1EEENS1_21CollectiveEpilogueFwdINS6_IJS8_SA_S9_EEENS6_IJNS7_ILi1EEESI_SI_EEESC_SE_Li256ELb0ELb1ELb1ELb0EEENS1_19SingleTileSchedulerILb0ELb1ELb1ELi128EEEEEEEEEvNT_6ParamsE,"a",@progbits
	.sectionflags	@""
	.align	4
.nv.constant0._ZN7cutlass13device_kernelIN5flash19enable_sm80_to_sm89INS1_16FlashAttnFwdSm80INS1_25CollectiveMainloopFwdSm80ILi8ELi2ELb0EN4cute5tupleIJNS5_1CILi128EEENS7_ILi64EEENS7_ILi192EEEEEELi192ENS_10bfloat16_tEfNS_4arch4Sm80ELb0ELb1ELb0ELb0ELb1ELb0ELb1ELb1EEENS1_21CollectiveEpilogueFwdINS6_IJS8_SA_S9_EEENS6_IJNS7_ILi1EEESI_SI_EEESC_SE_Li256ELb0ELb1ELb1ELb0EEENS1_19SingleTileSchedulerILb0ELb1ELb1ELi128EEEEEEEEEvNT_6ParamsE:
	.zero		1400


//--------------------- .nv.constant0._ZN7cutlass13device_kernelIN5flash19enable_sm80_to_sm89INS1_16FlashAttnFwdSm80INS1_25CollectiveMainloopFwdSm80ILi8ELi2ELb0EN4cute5tupleIJNS5_1CILi128EEENS7_ILi64EEENS7_ILi192EEEEEELi192ENS_10bfloat16_tEfNS_4arch4Sm80ELb0ELb1ELb0ELb1ELb1ELb0ELb1ELb1EEENS1_21CollectiveEpilogueFwdINS6_IJS8_SA_S9_EEENS6_IJNS7_ILi1EEESI_SI_EEESC_SE_Li256ELb1ELb1ELb1ELb0EEENS1_36VarlenDynamicPersistentTileSchedulerILi128ELi64ELi256ELi256ELb1ELb1ELb0ELb1ELb0ELb1EEEEEEEEEvNT_6ParamsE --------------------------
	.section	.nv.constant0._ZN7cutlass13device_kernelIN5flash19enable_sm80_to_sm89INS1_16FlashAttnFwdSm80INS1_25CollectiveMainloopFwdSm80ILi8ELi2ELb0EN4cute5tupleIJNS5_1CILi128EEENS7_ILi64EEENS7_ILi192EEEEEELi192ENS_10bfloat16_tEfNS_4arch4Sm80ELb0ELb1ELb0ELb1ELb1ELb0ELb1ELb1EEENS1_21CollectiveEpilogueFwdINS6_IJS8_SA_S9_EEENS6_IJNS7_ILi1EEESI_SI_EEESC_SE_Li256ELb1ELb1ELb1ELb0EEENS1_36VarlenDynamicPersistentTileSchedulerILi128ELi64ELi256ELi256ELb1ELb1ELb0ELb1ELb0ELb1EEEEEEEEEvNT_6ParamsE,"a",@progbits
	.sectionflags	@""
	.align	4
.nv.constant0._ZN7cutlass13device_kernelIN5flash19enable_sm80_to_sm89INS1_16FlashAttnFwdSm80INS1_25CollectiveMainloopFwdSm80ILi8ELi2ELb0EN4cute5tupleIJNS5_1CILi128EEENS7_ILi64EEENS7_ILi192EEEEEELi192ENS_10bfloat16_tEfNS_4arch4Sm80ELb0ELb1ELb0ELb1ELb1ELb0ELb1ELb1EEENS1_21CollectiveEpilogueFwdINS6_IJS8_SA_S9_EEENS6_IJNS7_ILi1EEESI_SI_EEESC_SE_Li256ELb1ELb1ELb1ELb0EEENS1_36VarlenDynamicPersistentTileSchedulerILi128ELi64ELi256ELi256ELb1ELb1ELb0ELb1ELb0ELb1EEEEEEEEEvNT_6ParamsE:
	.zero		1432


//--------------------- .nv.constant0._ZN7cutlass13device_kernelIN5flash19enable_sm80_to_sm89INS1_16FlashAttnFwdSm80INS1_25CollectiveMainloopFwdSm80ILi8ELi2ELb0EN4cute5tupleIJNS5_1CILi128EEENS7_ILi64EEENS7_ILi192EEEEEELi192ENS_10bfloat16_tEfNS_4arch4Sm80ELb0ELb1ELb0ELb1ELb1ELb1ELb1ELb1EEENS1_21CollectiveEpilogueFwdINS6_IJS8_SA_S9_EEENS6_IJNS7_ILi1EEESI_SI_EEESC_SE_Li256ELb1ELb1ELb1ELb0EEENS1_36VarlenDynamicPersistentTileSchedulerILi128ELi64ELi256ELi256ELb1ELb1ELb0ELb1ELb0ELb1EEEEEEEEEvNT_6ParamsE --------------------------
	.section	.nv.constant0._ZN7cutlass13device_kernelIN5flash19enable_sm80_to_sm89INS1_16FlashAttnFwdSm80INS1_25CollectiveMainloopFwdSm80ILi8ELi2ELb0EN4cute5tupleIJNS5_1CILi128EEENS7_ILi64EEENS7_ILi192EEEEEELi192ENS_10bfloat16_tEfNS_4arch4Sm80ELb0ELb1ELb0ELb1ELb1ELb1ELb1ELb1EEENS1_21CollectiveEpilogueFwdINS6_IJS8_SA_S9_EEENS6_IJNS7_ILi1EEESI_SI_EEESC_SE_Li256ELb1ELb1ELb1ELb0EEENS1_36VarlenDynamicPersistentTileSchedulerILi128ELi64ELi256ELi256ELb1ELb1ELb0ELb1ELb0ELb1EEEEEEEEEvNT_6ParamsE,"a",@progbits
	.sectionflags	@""
	.align	4
.nv.constant0._ZN7cutlass13device_kernelIN5flash19enable_sm80_to_sm89INS1_16FlashAttnFwdSm80INS1_25CollectiveMainloopFwdSm80ILi8ELi2ELb0EN4cute5tupleIJNS5_1CILi128EEENS7_ILi64EEENS7_ILi192EEEEEELi192ENS_10bfloat16_tEfNS_4arch4Sm80ELb0ELb1ELb0ELb1ELb1ELb1ELb1ELb1EEENS1_21CollectiveEpilogueFwdINS6_IJS8_SA_S9_EEENS6_IJNS7_ILi1EEESI_SI_EEESC_SE_Li256ELb1ELb1ELb1ELb0EEENS1_36VarlenDynamicPersistentTileSchedulerILi128ELi64ELi256ELi256ELb1ELb1ELb0ELb1ELb0ELb1EEEEEEEEEvNT_6ParamsE:
	.zero		1432


//--------------------- .nv.constant0._ZN7cutlass13device_kernelIN5flash19enable_sm80_to_sm89INS1_16FlashAttnFwdSm80INS1_25CollectiveMainloopFwdSm80ILi8ELi2ELb0EN4cute5tupleIJNS5_1CILi128EEENS7_ILi64EEENS7_ILi192EEEEEELi192ENS_10bfloat16_tEfNS_4arch4Sm80ELb1ELb0ELb0ELb0ELb1ELb0ELb1ELb1EEENS1_21CollectiveEpilogueFwdINS6_IJS8_SA_S9_EEENS6_IJNS7_ILi1EEESI_SI_EEESC_SE_Li256ELb0ELb1ELb1ELb0EEENS1_30DynamicPersistentTileSchedulerILi256ELi256ELb1ELb1ELb0EEEEEEEEEvNT_6ParamsE --------------------------
	.section	.nv.constant0._ZN7cutlass13device_kernelIN5flash19enable_sm80_to_sm89INS1_16FlashAttnFwdSm80INS1_25CollectiveMainloopFwdSm80ILi8ELi2ELb0EN4cute5tupleIJNS5_1CILi128EEENS7_ILi64EEENS7_ILi192EEEEEELi192ENS_10bfloat16_tEfNS_4arch4Sm80ELb1ELb0ELb0ELb0ELb1ELb0ELb1ELb1EEENS1_21CollectiveEpilogueFwdINS6_IJS8_SA_S9_EEENS6_IJNS7_ILi1EEESI_SI_EEESC_SE_Li256ELb0ELb1ELb1ELb0EEENS1_30DynamicPersistentTileSchedulerILi256ELi256ELb1ELb1ELb0EEEEEEEEEvNT_6ParamsE,"a",@progbits
	.sectionflags	@""
	.align	4
.nv.constant0._ZN7cutlass13device_kernelIN5flash19enable_sm80_to_sm89INS1_16FlashAttnFwdSm80INS1_25CollectiveMainloopFwdSm80ILi8ELi2ELb0EN4cute5tupleIJNS5_1CILi128EEENS7_ILi64EEENS7_ILi192EEEEEELi192ENS_10bfloat16_tEfNS_4arch4Sm80ELb1ELb0ELb0ELb0ELb1ELb0ELb1ELb1EEENS1_21CollectiveEpilogueFwdINS6_IJS8_SA_S9_EEENS6_IJNS7_ILi1EEESI_SI_EEESC_SE_Li256ELb0ELb1ELb1ELb0EEENS1_30DynamicPersistentTileSchedulerILi256ELi256ELb1ELb1ELb0EEEEEEEEEvNT_6ParamsE:
	.zero		1416


//--------------------- .nv.constant0._ZN7cutlass13device_kernelIN5flash19enable_sm80_to_sm89INS1_16FlashAttnFwdSm80INS1_25CollectiveMainloopFwdSm80ILi8ELi2ELb0EN4cute5tupleIJNS5_1CILi128EEENS7_ILi64EEENS7_ILi192EEEEEELi192ENS_10bfloat16_tEfNS_4arch4Sm80ELb1ELb0ELb0ELb1ELb1ELb0ELb1ELb1EEENS1_21CollectiveEpilogueFwdINS6_IJS8_SA_S9_EEENS6_IJNS7_ILi1EEESI_SI_EEESC_SE_Li256ELb1ELb1ELb1ELb0EEENS1_36VarlenDynamicPersistentTileSchedulerILi128ELi64ELi256ELi256ELb1ELb1ELb0ELb1ELb1ELb1EEEEEEEEEvNT_6ParamsE --------------------------
	.section	.nv.constant0._ZN7cutlass13device_kernelIN5flash19enable_sm80_to_sm89INS1_16FlashAttnFwdSm80INS1_25CollectiveMainloopFwdSm80ILi8ELi2ELb0EN4cute5tupleIJNS5_1CILi128EEENS7_ILi64EEENS7_ILi192EEEEEELi192ENS_10bfloat16_tEfNS_4arch4Sm80ELb1ELb0ELb0ELb1ELb1ELb0ELb1ELb1EEENS1_21CollectiveEpilogueFwdINS6_IJS8_SA_S9_EEENS6_IJNS7_ILi1EEESI_SI_EEESC_SE_Li256ELb1ELb1ELb1ELb0EEENS1_36VarlenDynamicPersistentTileSchedulerILi128ELi64ELi256ELi256ELb1ELb1ELb0ELb1ELb1ELb1EEEEEEEEEvNT_6ParamsE,"a",@progbits
	.sectionflags	@""
	.align	4
.nv.constant0._ZN7cutlass13device_kernelIN5flash19enable_sm80_to_sm89INS1_16FlashAttnFwdSm80INS1_25CollectiveMainloopFwdSm80ILi8ELi2ELb0EN4cute5tupleIJNS5_1CILi128EEENS7_ILi64EEENS7_ILi192EEEEEELi192ENS_10bfloat16_tEfNS_4arch4Sm80ELb1ELb0ELb0ELb1ELb1ELb0ELb1ELb1EEENS1_21CollectiveEpilogueFwdINS6_IJS8_SA_S9_EEENS6_IJNS7_ILi1EEESI_SI_EEESC_SE_Li256ELb1ELb1ELb1ELb0EEENS1_36VarlenDynamicPersistentTileSchedulerILi128ELi64ELi256ELi256ELb1ELb1ELb0ELb1ELb1ELb1EEEEEEEEEvNT_6ParamsE:
	.zero		1432


//--------------------- .nv.constant0._ZN7cutlass13device_kernelIN5flash19enable_sm80_to_sm89INS1_16FlashAttnFwdSm80INS1_25CollectiveMainloopFwdSm80ILi8ELi2ELb0EN4cute5tupleIJNS5_1CILi128EEENS7_ILi64EEENS7_ILi192EEEEEELi192ENS_10bfloat16_tEfNS_4arch4Sm80ELb1ELb0ELb0ELb1ELb1ELb1ELb1ELb1EEENS1_21CollectiveEpilogueFwdINS6_IJS8_SA_S9_EEENS6_IJNS7_ILi1EEESI_SI_EEESC_SE_Li256ELb1ELb1ELb1ELb0EEENS1_36VarlenDynamicPersistentTileSchedulerILi128ELi64ELi256ELi256ELb1ELb1ELb0ELb1ELb1ELb1EEEEEEEEEvNT_6ParamsE --------------------------
	.section	.nv.constant0._ZN7cutlass13device_kernelIN5flash19enable_sm80_to_sm89INS1_16FlashAttnFwdSm80INS1_25CollectiveMainloopFwdSm80ILi8ELi2ELb0EN4cute5tupleIJNS5_1CILi128EEENS7_ILi64EEENS7_ILi192EEEEEELi192ENS_10bfloat16_tEfNS_4arch4Sm80ELb1ELb0ELb0ELb1ELb1ELb1ELb1ELb1EEENS1_21CollectiveEpilogueFwdINS6_IJS8_SA_S9_EEENS6_IJNS7_ILi1EEESI_SI_EEESC_SE_Li256ELb1ELb1ELb1ELb0EEENS1_36VarlenDynamicPersistentTileSchedulerILi128ELi64ELi256ELi256ELb1ELb1ELb0ELb1ELb1ELb1EEEEEEEEEvNT_6ParamsE,"a",@progbits
	.sectionflags	@""
	.align	4
.nv.constant0._ZN7cutlass13device_kernelIN5flash19enable_sm80_to_sm89INS1_16FlashAttnFwdSm80INS1_25CollectiveMainloopFwdSm80ILi8ELi2ELb0EN4cute5tupleIJNS5_1CILi128EEENS7_ILi64EEENS7_ILi192EEEEEELi192ENS_10bfloat16_tEfNS_4arch4Sm80ELb1ELb0ELb0ELb1ELb1ELb1ELb1ELb1EEENS1_21CollectiveEpilogueFwdINS6_IJS8_SA_S9_EEENS6_IJNS7_ILi1EEESI_SI_EEESC_SE_Li256ELb1ELb1ELb1ELb0EEENS1_36VarlenDynamicPersistentTileSchedulerILi128ELi64ELi256ELi256ELb1ELb1ELb0ELb1ELb1ELb1EEEEEEEEEvNT_6ParamsE:
	.zero		1432


//--------------------- .text._ZN7cutlass13device_kernelIN5flash19enable_sm80_to_sm89INS1_16FlashAttnFwdSm80INS1_25CollectiveMainloopFwdSm80ILi8ELi1ELb0EN4cute5tupleIJNS5_1CILi128EEENS7_ILi64EEENS7_ILi192EEEEEELi192ENS_10bfloat16_tEfNS_4arch4Sm80ELb0ELb0ELb1ELb0ELb1ELb0ELb1ELb1EEENS1_21CollectiveEpilogueFwdINS6_IJS8_SA_S9_EEENS6_IJNS7_ILi1EEESI_SI_EEESC_SE_Li256ELb0ELb1ELb1ELb0EEENS1_19SingleTileSchedulerILb0ELb1ELb1ELi128EEEEEEEEEvNT_6ParamsE --------------------------
	.section	.text._ZN7cutlass13device_kernelIN5flash19enable_sm80_to_sm89INS1_16FlashAttnFwdSm80INS1_25CollectiveMainloopFwdSm80ILi8ELi1ELb0EN4cute5tupleIJNS5_1CILi128EEENS7_ILi64EEENS7_ILi192EEEEEELi192ENS_10bfloat16_tEfNS_4arch4Sm80ELb0ELb0ELb1ELb0ELb1ELb0ELb1ELb1EEENS1_21CollectiveEpilogueFwdINS6_IJS8_SA_S9_EEENS6_IJNS7_ILi1EEESI_SI_EEESC_SE_Li256ELb0ELb1ELb1ELb0EEENS1_19SingleTileSchedulerILb0ELb1ELb1ELi128EEEEEEEEEvNT_6ParamsE,"ax",@progbits
	.sectioninfo	@"SHI_REGISTERS=252"
	.align	128
.text._ZN7cutlass13device_kernelIN5flash19enable_sm80_to_sm89INS1_16FlashAttnFwdSm80INS1_25CollectiveMainloopFwdSm80ILi8ELi1ELb0EN4cute5tupleIJNS5_1CILi128EEENS7_ILi64EEENS7_ILi192EEEEEELi192ENS_10bfloat16_tEfNS_4arch4Sm80ELb0ELb0ELb1ELb0ELb1ELb0ELb1ELb1EEENS1_21CollectiveEpilogueFwdINS6_IJS8_SA_S9_EEENS6_IJNS7_ILi1EEESI_SI_EEESC_SE_Li256ELb0ELb1ELb1ELb0EEENS1_19SingleTileSchedulerILb0ELb1ELb1ELi128EEEEEEEEEvNT_6ParamsE:
        .type           _ZN7cutlass13device_kernelIN5flash19enable_sm80_to_sm89INS1_16FlashAttnFwdSm80INS1_25CollectiveMainloopFwdSm80ILi8ELi1ELb0EN4cute5tupleIJNS5_1CILi128EEENS7_ILi64EEENS7_ILi192EEEEEELi192ENS_10bfloat16_tEfNS_4arch4Sm80ELb0ELb0ELb1ELb0ELb1ELb0ELb1ELb1EEENS1_21CollectiveEpilogueFwdINS6_IJS8_SA_S9_EEENS6_IJNS7_ILi1EEESI_SI_EEESC_SE_Li256ELb0ELb1ELb1ELb0EEENS1_19SingleTileSchedulerILb0ELb1ELb1ELi128EEEEEEEEEvNT_6ParamsE,@function
        .size           _ZN7cutlass13device_kernelIN5flash19enable_sm80_to_sm89INS1_16FlashAttnFwdSm80INS1_25CollectiveMainloopFwdSm80ILi8ELi1ELb0EN4cute5tupleIJNS5_1CILi128EEENS7_ILi64EEENS7_ILi192EEEEEELi192ENS_10bfloat16_tEfNS_4arch4Sm80ELb0ELb0ELb1ELb0ELb1ELb0ELb1ELb1EEENS1_21CollectiveEpilogueFwdINS6_IJS8_SA_S9_EEENS6_IJNS7_ILi1EEESI_SI_EEESC_SE_Li256ELb0ELb1ELb1ELb0EEENS1_19SingleTileSchedulerILb0ELb1ELb1ELi128EEEEEEEEEvNT_6ParamsE,(.L_x_6210 - _ZN7cutlass13device_kernelIN5flash19enable_sm80_to_sm89INS1_16FlashAttnFwdSm80INS1_25CollectiveMainloopFwdSm80ILi8ELi1ELb0EN4cute5tupleIJNS5_1CILi128EEENS7_ILi64EEENS7_ILi192EEEEEELi192ENS_10bfloat16_tEfNS_4arch4Sm80ELb0ELb0ELb1ELb0ELb1ELb0ELb1ELb1EEENS1_21CollectiveEpilogueFwdINS6_IJS8_SA_S9_EEENS6_IJNS7_ILi1EEESI_SI_EEESC_SE_Li256ELb0ELb1ELb1ELb0EEENS1_19SingleTileSchedulerILb0ELb1ELb1ELi128EEEEEEEEEvNT_6ParamsE)
        .other          _ZN7cutlass13device_kernelIN5flash19enable_sm80_to_sm89INS1_16FlashAttnFwdSm80INS1_25CollectiveMainloopFwdSm80ILi8ELi1ELb0EN4cute5tupleIJNS5_1CILi128EEENS7_ILi64EEENS7_ILi192EEEEEELi192ENS_10bfloat16_tEfNS_4arch4Sm80ELb0ELb0ELb1ELb0ELb1ELb0ELb1ELb1EEENS1_21CollectiveEpilogueFwdINS6_IJS8_SA_S9_EEENS6_IJNS7_ILi1EEESI_SI_EEESC_SE_Li256ELb0ELb1ELb1ELb0EEENS1_19SingleTileSchedulerILb0ELb1ELb1ELi128EEEEEEEEEvNT_6ParamsE,@"STO_CUDA_ENTRY STV_DEFAULT"
_ZN7cutlass13device_kernelIN5flash19enable_sm80_to_sm89INS1_16FlashAttnFwdSm80INS1_25CollectiveMainloopFwdSm80ILi8ELi1ELb0EN4cute5tupleIJNS5_1CILi128EEENS7_ILi64EEENS7_ILi192EEEEEELi192ENS_10bfloat16_tEfNS_4arch4Sm80ELb0ELb0ELb1ELb0ELb1ELb0ELb1ELb1EEENS1_21CollectiveEpilogueFwdINS6_IJS8_SA_S9_EEENS6_IJNS7_ILi1EEESI_SI_EEESC_SE_Li256ELb0ELb1ELb1ELb0EEENS1_19SingleTileSchedulerILb0ELb1ELb1ELi128EEEEEEEEEvNT_6ParamsE:
[----:B------:R-:W-:Y:S02]  /*0000*/  MOV R1, c[0x0][0x28] ;  /* 0x00000a0000017a02 */ /* 0x000fe40000000f00 */
[----:B------:R-:W1:Y:S01]  /*0010*/  S2R R3, SR_TID.X ;  /* 0x0000000000037919 */ /* 0x000e620000002100 */
[----:B------:R-:W2:Y:S08]  /*0020*/  S2UR UR6, SR_CTAID.Y ;  /* 0x00000000000679c3 */ /* 0x000eb00000002600 */
[----:B------:R-:W3:Y:S01]  /*0030*/  S2UR UR11, SR_CTAID.Z ;  /* 0x00000000000b79c3 */ /* 0x000ee20000002700 */
[----:B-1----:R-:W-:-:S06]  /*0040*/  SHF.R.U32.HI R0, RZ, 0x5, R3 ;  /* 0x00000005ff007819 */ /* 0x002fcc0000011603 */
[----:B------:R-:W1:Y:S02]  /*0050*/  SHFL.IDX PT, R0, R0, RZ, 0x1f ;  /* 0x00001fff00007589 */ /* 0x000e6400000e0000 */
[----:B-1----:R-:W-:-:S13]  /*0060*/  ISETP.NE.AND P0, PT, R0, RZ, PT ;  /* 0x000000ff0000720c */ /* 0x002fda0003f05270 */
[----:B--23--:R-:W-:Y:S05]  /*0070*/  @!P0 BRA `(.L_x_0) ;  /* 0x0000009000008947 */ /* 0x00cfea0003800000 */
[----:B------:R-:W-:Y:S01]  /*0080*/  MOV R0, c[0x0][0x550] ;  /* 0x0001540000007a02 */ /* 0x000fe20000000f00 */
[----:B------:R-:W-:-:S03]  /*0090*/  UMOV UR10, UR6 ;  /* 0x00000006000a7c82 */ /* 0x000fc60008000000 */
[----:B------:R-:W-:-:S13]  /*00a0*/  ISETP.NE.AND P0, PT, R0, 0x1, PT ;  /* 0x000000010000780c */ /* 0x000fda0003f05270 */
[----:B------:R-:W-:Y:S05]  /*00b0*/  @!P0 BRA `(.L_x_1) ;  /* 0x000000b000008947 */ /* 0x000fea0003800000 */
[----:B------:R-:W-:Y:S02]  /*00c0*/  ULDC UR4, c[0x0][0x554] ;  /* 0x0001550000047ab9 */ /* 0x000fe40000000800 */
[----:B------:R-:W-:Y:S02]  /*00d0*/  UIMAD.WIDE.U32 UR4, UR6, UR4, URZ ;  /* 0x00000004060472a5 */ /* 0x000fe4000f8e003f */
[----:B------:R-:W-:Y:S02]  /*00e0*/  ULDC UR10, c[0x0][0x558] ;  /* 0x00015600000a7ab9 */ /* 0x000fe40000000800 */
[----:B------:R-:W-:Y:S01]  /*00f0*/  USHF.R.U32.HI UR10, URZ, UR10, UR5 ;  /* 0x0000000a3f0a7299 */ /* 0x000fe20008011605 */
[----:B------:R-:W-:Y:S05]  /*0100*/  BRA `(.L_x_1) ;  /* 0x0000006000007947 */ /* 0x000fea0003800000 */
.L_x_0:
[----:B------:R-:W-:Y:S02]  /*0110*/  ULDC.64 UR4, c[0x0][0x550] ;  /* 0x0001540000047ab9 */ /* 0x000fe40000000a00 */
[----:B------:R-:W-:Y:S02]  /*0120*/  UISETP.NE.AND UP0, UPT, UR4, 0x1, UPT ;  /* 0x000000010400788c */ /* 0x000fe4000bf05270 */
[----:B------:R-:W-:-:S02]  /*0130*/  UIMAD.WIDE.U32 UR8, UR6, UR5, URZ ;  /* 0x00000005060872a5 */ /* 0x000fc4000f8e003f */
[----:B------:R-:W-:Y:S02]  /*0140*/  ULDC UR4, c[0x0][0x558] ;  /* 0x0001560000047ab9 */ /* 0x000fe40000000800 */
[----:B------:R-:W-:-:S05]  /*0150*/  UMOV UR10, UR6 ;  /* 0x00000006000a7c82 */ /* 0x000fca0008000000 */
[----:B------:R-:W-:-:S03]  /*0160*/  @UP0 USHF.R.U32.HI UR10, URZ, UR4, UR9 ;  /* 0x000000043f0a0299 */ /* 0x000fc60008011609 */
.L_x_1:
[----:B------:R-:W-:Y:S01]  /*0170*/  ISETP.LE.AND P0, PT, RZ, UR11, PT ;  /* 0x0000000bff007c0c */ /* 0x000fe2000bf03270 */
[----:B------:R-:W-:Y:S02]  /*0180*/  UIADD3 UR4, -UR10, URZ, URZ ;  /* 0x0000003f0a047290 */ /* 0x000fe4000fffe13f */
[----:B------:R-:W-:Y:S02]  /*0190*/  ULDC UR7, c[0x0][0x550] ;  /* 0x0001540000077ab9 */ /* 0x000fe40000000800 */
[----:B------:R-:W-:-:S08]  /*01a0*/  UIMAD UR7, UR4, UR7, UR6 ;  /* 0x00000007040772a4 */ /* 0x000fd0000f8e0206 */
[----:B------:R-:W-:Y:S05]  /*01b0*/  @!P0 EXIT ;  /* 0x000000000000894d */ /* 0x000fea0003800000 */
[----:B------:R-:W-:Y:S02]  /*01c0*/  ULDC.64 UR4, c[0x0][0x370] ;  /* 0x0000dc0000047ab9 */ /* 0x000fe40000000a00 */
[----:B------:R-:W-:Y:S02]  /*01d0*/  UISETP.NE.U32.AND UP0, UPT, URZ, UR4, UPT ;  /* 0x000000043f00728c */ /* 0x000fe4000bf05070 */
[----:B------:R-:W-:Y:S02]  /*01e0*/  ULDC.64 UR8, c[0x0][0x370] ;  /* 0x0000dc0000087ab9 */ /* 0x000fe40000000a00 */
[----:B------:R-:W-:Y:S02]  /*01f0*/  UISETP.NE.AND.EX UP0, UPT, URZ, UR5, UPT, UP0 ;  /* 0x000000053f00728c */ /* 0x000fe4000bf05300 */
[----:B------:R-:W-:-:S04]  /*0200*/  ULDC.64 UR12, c[0x0][0x118] ;  /* 0x00004600000c7ab9 */ /* 0x000fc80000000a00 */
[----:B------:R-:W-:-:S05]  /*0210*/  PLOP3.LUT P0, PT, PT, PT, UP0, 0x80, 0x0 ;  /* 0x000000000000781c */ /* 0x000fca0003f0f008 */
[----:B------:R-:W-:Y:S02]  /*0220*/  @UP0 UMOV UR4, 0x4 ;  /* 0x0000000400040882 */ /* 0x000fe40000000000 */
[----:B------:R-:W-:-:S06]  /*0230*/  @UP0 UIMAD.WIDE UR4, UR11, UR4, UR8 ;  /* 0x000000040b0402a5 */ /* 0x000fcc000f8e0208 */
[----:B------:R-:W-:Y:S02]  /*0240*/  IMAD.U32 R4, RZ, RZ, UR4 ;  /* 0x00000004ff047e24 */ /* 0x000fe4000f8e00ff */
[----:B------:R-:W-:-:S05]  /*0250*/  IMAD.U32 R5, RZ, RZ, UR5 ;  /* 0x00000005ff057e24 */ /* 0x000fca000f8e00ff */
[----:B------:R-:W2:Y:S01]  /*0260*/  @P0 LDG.E R4, [R4.64] ;  /* 0x0000000c04040981 */ /* 0x000ea2000c1e1900 */
[----:B------:R-:W-:Y:S02]  /*0270*/  ULDC UR4, c[0x0][0x2ac] ;  /* 0x0000ab0000047ab9 */ /* 0x000fe40000000800 */
[----:B------:R-:W-:Y:S02]  /*0280*/  ULDC UR9, c[0x0][0x1d0] ;  /* 0x0000740000097ab9 */ /* 0x000fe40000000800 */
[----:B------:R-:W-:Y:S02]  /*0290*/  UIMAD UR9, UR4, UR9, URZ ;  /* 0x00000009040972a4 */ /* 0x000fe4000f8e023f */
[----:B------:R-:W-:Y:S02]  /*02a0*/  UMOV UR8, URZ ;  /* 0x0000003f00087c82 */ /* 0x000fe40008000000 */
[----:B------:R-:W-:Y:S02]  /*02b0*/  UISETP.GE.AND UP0, UPT, UR9, 0x1, UPT ;  /* 0x000000010900788c */ /* 0x000fe4000bf06270 */
[----:B------:R-:W-:-:S02]  /*02c0*/  UIADD3 UR5, UR9, 0x3f, URZ ;  /* 0x0000003f09057890 */ /* 0x000fc4000fffe03f */
[----:B------:R-:W-:Y:S02]  /*02d0*/  UMOV UR19, URZ ;  /* 0x0000003f00137c82 */ /* 0x000fe40008000000 */
[----:B------:R-:W-:-:S04]  /*02e0*/  USHF.R.S32.HI UR4, URZ, 0x1f, UR5 ;  /* 0x0000001f3f047899 */ /* 0x000fc80008011405 */
[----:B------:R-:W-:-:S04]  /*02f0*/  ULEA.HI UR4, UR4, UR5, URZ, 0x6 ;  /* 0x0000000504047291 */ /* 0x000fc8000f8f303f */
[----:B------:R-:W-:Y:S01]  /*0300*/  USHF.R.S32.HI UR6, URZ, 0x6, UR4 ;  /* 0x000000063f067899 */ /* 0x000fe20008011404 */
[----:B--2---:R1:W2:Y:S01]  /*0310*/  @P0 R2UR UR8, R4 ;  /* 0x00000000040803c2 */ /* 0x0042a200000e0000 */
[----:B------:R-:W-:-:S13]  /*0320*/  PLOP3.LUT P0, PT, PT, PT, UP0, 0x80, 0x0 ;  /* 0x000000000000781c */ /* 0x000fda0003f0f008 */
[----:B------:R-:W-:Y:S05]  /*0330*/  @!P0 BRA `(.L_x_2) ;  /* 0x0000024000008947 */ /* 0x000fea0003800000 */
[----:B------:R-:W-:Y:S02]  /*0340*/  USHF.R.U32.HI UR4, URZ, 0x10, UR7 ;  /* 0x000000103f047899 */ /* 0x000fe40008011607 */
[----:B------:R-:W-:Y:S02]  /*0350*/  ULDC UR5, c[0x0][0x338] ;  /* 0x0000ce0000057ab9 */ /* 0x000fe40000000800 */
[----:B------:R-:W-:Y:S02]  /*0360*/  UISETP.NE.AND UP0, UPT, UR4, URZ, UPT ;  /* 0x0000003f0400728c */ /* 0x000fe4000bf05270 */
[----:B------:R-:W-:Y:S02]  /*0370*/  UMOV UR18, URZ ;  /* 0x0000003f00127c82 */ /* 0x000fe40008000000 */
[----:B------:R-:W-:-:S04]  /*0380*/  USEL UR5, UR4, UR5, UP0 ;  /* 0x0000000504057287 */ /* 0x000fc80008000000 */
[----:B------:R-:W-:Y:S02]  /*0390*/  UIADD3 UR17, UR6, -0x1, UR5 ;  /* 0xffffffff06117890 */ /* 0x000fe4000fffe005 */
[----:B------:R-:W-:-:S05]  /*03a0*/  IMAD.U32 R0, RZ, RZ, UR5 ;  /* 0x00000005ff007e24 */ /* 0x000fca000f8e00ff */
[-C--:B------:R-:W-:Y:S02]  /*03b0*/  IABS R2, R0.reuse ;  /* 0x0000000000027213 */ /* 0x080fe40000000000 */
[----:B------:R-:W-:-:S03]  /*03c0*/  IABS R0, R0 ;  /* 0x0000000000007213 */ /* 0x000fc60000000000 */
[----:B------:R-:W-:Y:S02]  /*03d0*/  IMAD.MOV.U32 R5, RZ, RZ, R2 ;  /* 0x000000ffff057224 */ /* 0x000fe400078e0002 */
[----:B------:R-:W-:Y:S01]  /*03e0*/  IMAD.U32 R2, RZ, RZ, UR17 ;  /* 0x00000011ff027e24 */ /* 0x000fe2000f8e00ff */
[----:B------:R-:W-:Y:S01]  /*03f0*/  ULOP3.LUT UR17, UR17, UR5, URZ, 0x3c, !UPT ;  /* 0x0000000511117292 */ /* 0x000fe2000f8e3c3f */
[----:B------:R-:W3:Y:S01]  /*0400*/  R2UR UR16, R5 ;  /* 0x00000000051073c2 */ /* 0x000ee200000e0000 */
[----:B------:R-:W-:Y:S02]  /*0410*/  IMAD.MOV R0, RZ, RZ, -R0 ;  /* 0x000000ffff007224 */ /* 0x000fe400078e0a00 */
[----:B------:R-:W-:-:S05]  /*0420*/  IABS R2, R2 ;  /* 0x0000000200027213 */ /* 0x000fca0000000000 */
[----:B------:R-:W4:Y:S08]  /*0430*/  R2UR UR15, R2 ;  /* 0x00000000020f73c2 */ /* 0x000f3000000e0000 */
[----:B------:R-:W5:Y:S01]  /*0440*/  R2UR UR14, R0 ;  /* 0x00000000000e73c2 */ /* 0x000f6200000e0000 */
[----:B---3--:R-:W3:Y:S08]  /*0450*/  I2F.RP R6, UR16 ;  /* 0x0000001000067d06 */ /* 0x008ef00008209400 */
[----:B-1-3--:R-:W1:Y:S02]  /*0460*/  MUFU.RCP R4, R6 ;  /* 0x0000000600047308 */ /* 0x00ae640000001000 */
[----:B-1----:R-:W-:-:S06]  /*0470*/  IADD3 R4, R4, 0xffffffe, RZ ;  /* 0x0ffffffe04047810 */ /* 0x002fcc0007ffe0ff */
[----:B------:R-:W1:Y:S02]  /*0480*/  F2I.FTZ.U32.TRUNC.NTZ R4, R4 ;  /* 0x0000000400047305 */ /* 0x000e64000021f000 */
[----:B-1----:R-:W1:Y:S02]  /*0490*/  R2UR UR19, R4 ;  /* 0x00000000041373c2 */ /* 0x002e6400000e0000 */
[----:B-1----:R-:W-:-:S04]  /*04a0*/  UIADD3 UR4, URZ, -UR19, URZ ;  /* 0x800000133f047290 */ /* 0x002fc8000fffe03f */
[----:B------:R-:W-:-:S04]  /*04b0*/  UIMAD UR4, UR4, UR16, URZ ;  /* 0x00000010040472a4 */ /* 0x000fc8000f8e023f */
[----:B------:R-:W-:-:S04]  /*04c0*/  UIMAD.WIDE.U32 UR18, UR19, UR4, UR18 ;  /* 0x00000004131272a5 */ /* 0x000fc8000f8e0012 */
[----:B----4-:R-:W-:-:S04]  /*04d0*/  UIMAD.WIDE.U32 UR18, UR19, UR15, URZ ;  /* 0x0000000f131272a5 */ /* 0x010fc8000f8e003f */
[----:B-----5:R-:W-:-:S04]  /*04e0*/  UIMAD UR14, UR19, UR14, UR15 ;  /* 0x0000000e130e72a4 */ /* 0x020fc8000f8e020f */
[----:B------:R-:W-:-:S11]  /*04f0*/  UISETP.GT.U32.AND UP0, UPT, UR16, UR14, UPT ;  /* 0x0000000e1000728c */ /* 0x000fd6000bf04070 */
[----:B------:R-:W-:Y:S02]  /*0500*/  @!UP0 UIADD3 UR14, UR14, -UR16, URZ ;  /* 0x800000100e0e8290 */ /* 0x000fe4000fffe03f */
[----:B------:R-:W-:Y:S02]  /*0510*/  @!UP0 UIADD3 UR19, UR19, 0x1, URZ ;  /* 0x0000000113138890 */ /* 0x000fe4000fffe03f */
[----:B------:R-:W-:Y:S02]  /*0520*/  UISETP.GE.U32.AND UP1, UPT, UR14, UR16, UPT ;  /* 0x000000100e00728c */ /* 0x000fe4000bf26070 */
[----:B------:R-:W-:-:S09]  /*0530*/  UISETP.GE.AND UP0, UPT, UR17, URZ, UPT ;  /* 0x0000003f1100728c */ /* 0x000fd2000bf06270 */
[----:B------:R-:W-:Y:S02]  /*0540*/  @UP1 UIADD3 UR19, UR19, 0x1, URZ ;  /* 0x0000000113131890 */ /* 0x000fe4000fffe03f */
[----:B------:R-:W-:Y:S02]  /*0550*/  UISETP.NE.AND UP1, UPT, UR5, URZ, UPT ;  /* 0x0000003f0500728c */ /* 0x000fe4000bf25270 */
[----:B------:R-:W-:-:S09]  /*0560*/  @!UP0 UIADD3 UR19, -UR19, URZ, URZ ;  /* 0x0000003f13138290 */ /* 0x000fd2000fffe13f */
[----:B------:R-:W-:Y:S02]  /*0570*/  @!UP1 ULOP3.LUT UR19, URZ, UR5, URZ, 0x33, !UPT ;  /* 0x000000053f139292 */ /* 0x000fe4000f8e333f */
.L_x_2:
[----:B------:R-:W-:Y:S01]  /*0580*/  ULOP3.LUT UR7, UR7, 0xffff, URZ, 0xc0, !UPT ;  /* 0x0000ffff07077892 */ /* 0x000fe2000f8ec03f */
[----:B------:R-:W-:Y:S01]  /*0590*/  PLOP3.LUT P2, PT, PT, PT, PT, 0x80, 0x0 ;  /* 0x000000000000781c */ /* 0x000fe20003f4f070 */
[----:B------:R-:W-:Y:S01]  /*05a0*/  IMAD.MOV.U32 R5, RZ, RZ, RZ ;  /* 0x000000ffff057224 */ /* 0x000fe200078e00ff */
[----:B------:R-:W-:Y:S01]  /*05b0*/  CS2R R96, SRZ ;  /* 0x0000000000607805 */ /* 0x000fe2000001ff00 */
[----:B------:R-:W-:Y:S01]  /*05c0*/  UIMAD UR7, UR7, UR19, URZ ;  /* 0x00000013070772a4 */ /* 0x000fe2000f8e023f */
[----:B------:R-:W-:Y:S01]  /*05d0*/  IMAD.MOV.U32 R2, RZ, RZ, RZ ;  /* 0x000000ffff027224 */ /* 0x000fe200078e00ff */
[----:B------:R-:W-:Y:S01]  /*05e0*/  CS2R R94, SRZ ;  /* 0x00000000005e7805 */ /* 0x000fe2000001ff00 */
[----:B------:R-:W-:Y:S01]  /*05f0*/  CS2R R92, SRZ ;  /* 0x00000000005c7805 */ /* 0x000fe2000001ff00 */
[----:B------:R-:W-:Y:S01]  /*0600*/  UIADD3 UR19, UR7, UR19, URZ ;  /* 0x0000001307137290 */ /* 0x000fe2000fffe03f */
[----:B------:R-:W-:Y:S01]  /*0610*/  CS2R R90, SRZ ;  /* 0x00000000005a7805 */ /* 0x000fe2000001ff00 */
[----:B------:R-:W-:Y:S01]  /*0620*/  CS2R R88, SRZ ;  /* 0x0000000000587805 */ /* 0x000fe2000001ff00 */
[----:B------:R-:W-:Y:S01]  /*0630*/  CS2R R86, SRZ ;  /* 0x0000000000567805 */ /* 0x000fe2000001ff00 */
[----:B------:R-:W-:Y:S01]  /*0640*/  UISETP.LT.AND UP0, UPT, UR6, UR19, UPT ;  /* 0x000000130600728c */ /* 0x000fe2000bf01270 */
[----:B------:R-:W-:Y:S01]  /*0650*/  CS2R R84, SRZ ;  /* 0x0000000000547805 */ /* 0x000fe2000001ff00 */
[----:B------:R-:W-:Y:S01]  /*0660*/  CS2R R82, SRZ ;  /* 0x0000000000527805 */ /* 0x000fe2000001ff00 */
[----:B------:R-:W-:Y:S01]  /*0670*/  CS2R R80, SRZ ;  /* 0x0000000000507805 */ /* 0x000fe2000001ff00 */
[----:B------:R-:W-:Y:S01]  /*0680*/  USEL UR6, UR6, UR19, UP0 ;  /* 0x0000001306067287 */ /* 0x000fe20008000000 */
[----:B------:R-:W-:Y:S01]  /*0690*/  CS2R R78, SRZ ;  /* 0x00000000004e7805 */ /* 0x000fe2000001ff00 */
[----:B------:R-:W-:Y:S01]  /*06a0*/  CS2R R76, SRZ ;  /* 0x00000000004c7805 */ /* 0x000fe2000001ff00 */
[----:B------:R-:W-:Y:S01]  /*06b0*/  CS2R R74, SRZ ;  /* 0x00000000004a7805 */ /* 0x000fe2000001ff00 */
[----:B------:R-:W-:Y:S01]  /*06c0*/  UISETP.GT.AND UP0, UPT, UR6, UR7, UPT ;  /* 0x000000070600728c */ /* 0x000fe2000bf04270 */
[----:B------:R-:W-:Y:S01]  /*06d0*/  CS2R R72, SRZ ;  /* 0x0000000000487805 */ /* 0x000fe2000001ff00 */
[----:B------:R-:W-:Y:S01]  /*06e0*/  CS2R R70, SRZ ;  /* 0x0000000000467805 */ /* 0x000fe2000001ff00 */
[----:B------:R-:W-:Y:S01]  /*06f0*/  CS2R R68, SRZ ;  /* 0x0000000000447805 */ /* 0x000fe2000001ff00 */
[----:B------:R-:W-:Y:S01]  /*0700*/  CS2R R66, SRZ ;  /* 0x0000000000427805 */ /* 0x000fe2000001ff00 */
[----:B------:R-:W-:Y:S01]  /*0710*/  CS2R R64, SRZ ;  /* 0x0000000000407805 */ /* 0x000fe2000001ff00 */
[----:B------:R-:W-:Y:S01]  /*0720*/  PLOP3.LUT P0, PT, PT, PT, UP0, 0x80, 0x0 ;  /* 0x000000000000781c */ /* 0x000fe20003f0f008 */
[----:B------:R-:W-:Y:S01]  /*0730*/  CS2R R62, SRZ ;  /* 0x00000000003e7805 */ /* 0x000fe2000001ff00 */
        /* <DEDUP_REMOVED lines=30> */
[----:B------:R-:W-:Y:S05]  /*0920*/  @!P0 BRA `(.L_x_3) ;  /* 0x0000742000008947 */ /* 0x000fea0003800000 */
[----:B------:R-:W-:Y:S02]  /*0930*/  ULDC.64 UR4, c[0x0][0x340] ;  /* 0x0000d00000047ab9 */ /* 0x000fe40000000a00 */
[----:B------:R-:W-:-:S02]  /*0940*/  UISETP.NE.U32.AND UP0, UPT, URZ, UR4, UPT ;  /* 0x000000043f00728c */ /* 0x000fc4000bf05070 */
[----:B------:R-:W-:Y:S02]  /*0950*/  ULDC.64 UR14, c[0x0][0x340] ;  /* 0x0000d000000e7ab9 */ /* 0x000fe40000000a00 */
[----:B------:R-:W-:-:S06]  /*0960*/  UISETP.NE.AND.EX UP0, UPT, URZ, UR5, UPT, UP0 ;  /* 0x000000053f00728c */ /* 0x000fcc000bf05300 */
[----:B------:R-:W-:-:S05]  /*0970*/  PLOP3.LUT P0, PT, PT, PT, UP0, 0x80, 0x0 ;  /* 0x000000000000781c */ /* 0x000fca0003f0f008 */
[----:B------:R-:W-:Y:S02]  /*0980*/  @UP0 UMOV UR4, 0x4 ;  /* 0x0000000400040882 */ /* 0x000fe40000000000 */
[----:B------:R-:W-:-:S06]  /*0990*/  @UP0 UIMAD.WIDE UR4, UR11, UR4, UR14 ;  /* 0x000000040b0402a5 */ /* 0x000fcc000f8e020e */
[----:B------:R-:W-:Y:S02]  /*09a0*/  IMAD.U32 R8, RZ, RZ, UR4 ;  /* 0x00000004ff087e24 */ /* 0x000fe4000f8e00ff */
[----:B------:R-:W-:Y:S01]  /*09b0*/  IMAD.U32 R9, RZ, RZ, UR5 ;  /* 0x00000005ff097e24 */ /* 0x000fe2000f8e00ff */
[----:B------:R-:W3:Y:S01]  /*09c0*/  S2R R10, SR_CTAID.X ;  /* 0x00000000000a7919 */ /* 0x000ee20000002500 */
[----:B------:R-:W-:Y:S01]  /*09d0*/  SHF.R.S32.HI R12, RZ, 0x1f, R3 ;  /* 0x0000001fff0c7819 */ /* 0x000fe20000011403 */
[----:B------:R-:W-:Y:S01]  /*09e0*/  IMAD.MOV.U32 R0, RZ, RZ, c[0x0][0x2c4] ;  /* 0x0000b100ff007624 */ /* 0x000fe200078e00ff */
[----:B------:R-:W-:Y:S01]  /*09f0*/  USHF.R.S32.HI UR14, URZ, 0x1f, UR10 ;  /* 0x0000001f3f0e7899 */ /* 0x000fe2000801140a */
[----:B------:R3:W4:Y:S01]  /*0a00*/  @P0 LDG.E R8, [R8.64] ;  /* 0x0000000c08080981 */ /* 0x000722000c1e1900 */
[-C--:B------:R-:W-:Y:S01]  /*0a10*/  LEA.HI R7, R12, R3.reuse, RZ, 0x3 ;  /* 0x000000030c077211 */ /* 0x080fe200078f18ff */
[----:B------:R-:W-:Y:S01]  /*0a20*/  ULDC.64 UR4, c[0x0][0x1b8] ;  /* 0x00006e0000047ab9 */ /* 0x000fe20000000a00 */
[----:B------:R-:W-:Y:S01]  /*0a30*/  ISETP.NE.AND P1, PT, R0, 0x1, PT ;  /* 0x000000010000780c */ /* 0x000fe20003f25270 */
[----:B------:R-:W-:Y:S01]  /*0a40*/  UIMAD UR14, UR14, UR4, URZ ;  /* 0x000000040e0e72a4 */ /* 0x000fe2000f8e023f */
[----:B------:R-:W-:Y:S01]  /*0a50*/  LOP3.LUT R2, R7, 0xfffffff8, RZ, 0xc0, !PT ;  /* 0xfffffff807027812 */ /* 0x000fe200078ec0ff */
[----:B------:R-:W-:Y:S01]  /*0a60*/  UIMAD.WIDE.U32 UR16, UR10, UR4, URZ ;  /* 0x000000040a1072a5 */ /* 0x000fe2000f8e003f */
[----:B------:R-:W-:Y:S01]  /*0a70*/  SHF.R.S32.HI R7, RZ, 0x3, R7 ;  /* 0x00000003ff077819 */ /* 0x000fe20000011407 */
[----:B------:R-:W-:Y:S01]  /*0a80*/  UIMAD UR14, UR10, UR5, UR14 ;  /* 0x000000050a0e72a4 */ /* 0x000fe2000f8e020e */
[----:B------:R-:W-:Y:S01]  /*0a90*/  LEA.HI R11, R12, R3, RZ, 0x4 ;  /* 0x000000030c0b7211 */ /* 0x000fe200078f20ff */
[----:B------:R-:W-:Y:S01]  /*0aa0*/  IMAD.IADD R2, R3, 0x1, -R2 ;  /* 0x0000000103027824 */ /* 0x000fe200078e0a02 */
[----:B------:R-:W-:Y:S01]  /*0ab0*/  USHF.R.S32.HI UR15, URZ, 0x1f, UR11 ;  /* 0x0000001f3f0f7899 */ /* 0x000fe2000801140b */
[----:B------:R-:W-:Y:S01]  /*0ac0*/  IMAD.SHL.U32 R6, R7, 0x40, RZ ;  /* 0x0000004007067824 */ /* 0x000fe200078e00ff */
[----:B------:R-:W-:Y:S01]  /*0ad0*/  ULDC.64 UR4, c[0x0][0x1c0] ;  /* 0x0000700000047ab9 */ /* 0x000fe20000000a00 */
[C---:B------:R-:W-:Y:S01]  /*0ae0*/  IMAD R210, R2.reuse, 0x20, R7 ;  /* 0x0000002002d27824 */ /* 0x040fe200078e0207 */
[----:B------:R-:W-:Y:S01]  /*0af0*/  UIADD3 UR17, UR17, UR14, URZ ;  /* 0x0000000e11117290 */ /* 0x000fe2000fffe03f */
[----:B------:R-:W-:Y:S01]  /*0b00*/  IMAD.SHL.U32 R135, R2, 0x8, RZ ;  /* 0x0000000802877824 */ /* 0x000fe200078e00ff */
[----:B------:R-:W-:Y:S01]  /*0b10*/  UIMAD UR15, UR15, UR4, URZ ;  /* 0x000000040f0f72a4 */ /* 0x000fe2000f8e023f */
[----:B------:R-:W-:Y:S01]  /*0b20*/  LOP3.LUT R6, R6, 0x1c0, RZ, 0xc0, !PT ;  /* 0x000001c006067812 */ /* 0x000fe200078ec0ff */
[----:B------:R-:W-:Y:S01]  /*0b30*/  UIMAD.WIDE.U32 UR16, UR11, UR4, UR16 ;  /* 0x000000040b1072a5 */ /* 0x000fe2000f8e0010 */
[----:B------:R-:W-:Y:S01]  /*0b40*/  BSSY B0, `(.L_x_4) ;  /* 0x0000046000007945 */ /* 0x000fe20003800000 */
[----:B------:R-:W-:Y:S01]  /*0b50*/  UIMAD UR5, UR11, UR5, UR15 ;  /* 0x000000050b0572a4 */ /* 0x000fe2000f8e020f */
[----:B------:R-:W-:Y:S01]  /*0b60*/  LOP3.LUT R207, R6, 0x38, R135, 0xf8, !PT ;  /* 0x0000003806cf7812 */ /* 0x000fe200078ef887 */
[----:B------:R-:W-:Y:S01]  /*0b70*/  ULDC UR4, c[0x0][0x168] ;  /* 0x00005a0000047ab9 */ /* 0x000fe20000000800 */
[C---:B------:R-:W-:Y:S01]  /*0b80*/  IADD3 R16, R135.reuse, 0x80, RZ ;  /* 0x0000008087107810 */ /* 0x040fe20007ffe0ff */
[----:B---3--:R-:W-:Y:S01]  /*0b90*/  IMAD R9, R10, 0x80, R210 ;  /* 0x000000800a097824 */ /* 0x008fe200078e02d2 */
[----:B------:R-:W-:Y:S01]  /*0ba0*/  UIADD3 UR5, UR17, UR5, URZ ;  /* 0x0000000511057290 */ /* 0x000fe2000fffe03f */
[----:B------:R-:W-:Y:S01]  /*0bb0*/  IMAD.U32 R15, RZ, RZ, UR17 ;  /* 0x00000011ff0f7e24 */ /* 0x000fe2000f8e00ff */
[----:B------:R-:W-:Y:S01]  /*0bc0*/  ISETP.GE.AND P5, PT, R135, c[0x0][0x198], PT ;  /* 0x0000660087007a0c */ /* 0x000fe20003fa6270 */
[----:B------:R-:W-:Y:S01]  /*0bd0*/  @P1 IMAD.HI.U32 R0, R9, c[0x0][0x2c8], RZ ;  /* 0x0000b20009001a27 */ /* 0x000fe200078e00ff */
[----:B------:R-:W-:-:S03]  /*0be0*/  ISETP.GE.AND P3, PT, R16, c[0x0][0x198], PT ;  /* 0x0000660010007a0c */ /* 0x000fc60003f66270 */
[----:B------:R-:W-:Y:S01]  /*0bf0*/  IMAD.MOV.U32 R5, RZ, RZ, R9 ;  /* 0x000000ffff057224 */ /* 0x000fe200078e0009 */
[----:B------:R-:W-:Y:S01]  /*0c00*/  @P1 SHF.R.U32.HI R5, RZ, c[0x0][0x2cc], R0 ;  /* 0x0000b300ff051a19 */ /* 0x000fe20000011600 */
[----:B------:R-:W-:Y:S02]  /*0c10*/  IMAD.U32 R14, RZ, RZ, UR16 ;  /* 0x00000010ff0e7e24 */ /* 0x000fe4000f8e00ff */
[----:B------:R-:W-:Y:S01]  /*0c20*/  IMAD.U32 R15, RZ, RZ, UR5 ;  /* 0x00000005ff0f7e24 */ /* 0x000fe2000f8e00ff */
[--C-:B-1----:R-:W-:Y:S01]  /*0c30*/  SHF.R.S32.HI R4, RZ, 0x1f, R5.reuse ;  /* 0x0000001fff047819 */ /* 0x102fe20000011405 */
[----:B------:R-:W-:Y:S01]  /*0c40*/  IMAD.MOV R0, RZ, RZ, -R5 ;  /* 0x000000ffff007224 */ /* 0x000fe200078e0a05 */
[----:B------:R-:W-:Y:S01]  /*0c50*/  ULDC UR5, c[0x0][0x2c4] ;  /* 0x0000b10000057ab9 */ /* 0x000fe20000000800 */
[----:B------:R-:W-:Y:S01]  /*0c60*/  IMAD.WIDE.U32 R14, R5, c[0x0][0x1b0], R14 ;  /* 0x00006c00050e7a25 */ /* 0x000fe200078e000e */
[----:B------:R-:W-:-:S03]  /*0c70*/  UIMAD UR4, UR5, UR4, URZ ;  /* 0x00000004050472a4 */ /* 0x000fc6000f8e023f */
[----:B------:R-:W-:Y:S02]  /*0c80*/  IMAD R0, R0, c[0x0][0x2c4], R9 ;  /* 0x0000b10000007a24 */ /* 0x000fe400078e0209 */
[----:B------:R-:W-:Y:S02]  /*0c90*/  IMAD R4, R4, c[0x0][0x1b0], RZ ;  /* 0x00006c0004047a24 */ /* 0x000fe400078e02ff */
[----:B------:R-:W-:Y:S01]  /*0ca0*/  IMAD R10, R10, 0x80, R7 ;  /* 0x000000800a0a7824 */ /* 0x000fe200078e0207 */
[----:B------:R-:W-:Y:S01]  /*0cb0*/  SHF.R.S32.HI R9, RZ, 0x1f, R0 ;  /* 0x0000001fff097819 */ /* 0x000fe20000011400 */
[----:B------:R-:W-:-:S04]  /*0cc0*/  IMAD R5, R5, c[0x0][0x1b4], R4 ;  /* 0x00006d0005057a24 */ /* 0x000fc800078e0204 */
[----:B------:R-:W-:Y:S02]  /*0cd0*/  IMAD.IADD R15, R15, 0x1, R5 ;  /* 0x000000010f0f7824 */ /* 0x000fe400078e0205 */
[----:B------:R-:W-:Y:S02]  /*0ce0*/  IMAD R9, R9, c[0x0][0x1a8], RZ ;  /* 0x00006a0009097a24 */ /* 0x000fe400078e02ff */
[----:B------:R-:W-:Y:S01]  /*0cf0*/  IMAD.WIDE.U32 R4, R0, c[0x0][0x1a8], R14 ;  /* 0x00006a0000047a25 */ /* 0x000fe200078e000e */
[----:B------:R-:W-:-:S03]  /*0d00*/  LEA.HI R14, R12, R3, RZ, 0x6 ;  /* 0x000000030c0e7211 */ /* 0x000fc600078f30ff */
[----:B------:R-:W-:Y:S01]  /*0d10*/  IMAD R9, R0, c[0x0][0x1ac], R9 ;  /* 0x00006b0000097a24 */ /* 0x000fe200078e0209 */
[----:B------:R-:W-:Y:S01]  /*0d20*/  LOP3.LUT R0, R11, 0xfffffff0, RZ, 0xc0, !PT ;  /* 0xfffffff00b007812 */ /* 0x000fe200078ec0ff */
[----:B------:R-:W-:Y:S01]  /*0d30*/  IMAD.SHL.U32 R14, R14, 0x8, RZ ;  /* 0x000000080e0e7824 */ /* 0x000fe200078e00ff */
[C---:B------:R-:W-:Y:S01]  /*0d40*/  LEA R17, P1, R4.reuse, c[0x0][0x160], 0x1 ;  /* 0x0000580004117a11 */ /* 0x040fe200078208ff */
[----:B------:R-:W-:Y:S02]  /*0d50*/  IMAD.IADD R9, R5, 0x1, R9 ;  /* 0x0000000105097824 */ /* 0x000fe400078e0209 */
[----:B------:R-:W-:Y:S01]  /*0d60*/  IMAD.IADD R5, R3, 0x1, -R0 ;  /* 0x0000000103057824 */ /* 0x000fe200078e0a00 */
[----:B------:R-:W-:Y:S01]  /*0d70*/  SHF.R.U32.HI R0, RZ, 0x3, R6 ;  /* 0x00000003ff007819 */ /* 0x000fe20000011606 */
[----:B------:R1:W3:Y:S01]  /*0d80*/  SHFL.IDX PT, R18, R17, RZ, 0x181f ;  /* 0x00181fff11127589 */ /* 0x0002e200000e0000 */
[----:B------:R-:W-:Y:S02]  /*0d90*/  LEA.HI.X R9, R4, c[0x0][0x164], R9, 0x1, P1 ;  /* 0x0000590004097a11 */ /* 0x000fe400008f0c09 */
[----:B------:R-:W-:-:S02]  /*0da0*/  SHF.R.S32.HI R4, RZ, 0x1f, R5 ;  /* 0x0000001fff047819 */ /* 0x000fc40000011405 */
[----:B------:R-:W-:Y:S01]  /*0db0*/  LOP3.LUT R207, R207, R0, RZ, 0x3c, !PT ;  /* 0x00000000cfcf7212 */ /* 0x000fe200078e3cff */
[----:B------:R-:W-:Y:S01]  /*0dc0*/  IMAD.MOV.U32 R0, RZ, RZ, 0x10 ;  /* 0x00000010ff007424 */ /* 0x000fe200078e00ff */
[----:B------:R-:W-:Y:S01]  /*0dd0*/  LEA.HI R4, R4, R5, RZ, 0x3 ;  /* 0x0000000504047211 */ /* 0x000fe200078f18ff */
[----:B------:R1:W2:Y:S01]  /*0de0*/  SHFL.IDX PT, R19, R9, RZ, 0x181f ;  /* 0x00181fff09137589 */ /* 0x0002a200000e0000 */
[----:B------:R-:W-:Y:S02]  /*0df0*/  LOP3.LUT R207, R207, 0xfffffe00, R14, 0xf8, !PT ;  /* 0xfffffe00cfcf7812 */ /* 0x000fe400078ef80e */
[----:B------:R-:W-:-:S05]  /*0e00*/  LOP3.LUT R6, R4, 0xfffffff8, RZ, 0xc0, !PT ;  /* 0xfffffff804067812 */ /* 0x000fca00078ec0ff */
[----:B------:R-:W-:Y:S02]  /*0e10*/  IMAD.IADD R6, R5, 0x1, -R6 ;  /* 0x0000000105067824 */ /* 0x000fe400078e0a06 */
[----:B------:R-:W-:Y:S01]  /*0e20*/  IMAD.MOV.U32 R5, RZ, RZ, 0x20 ;  /* 0x00000020ff057424 */ /* 0x000fe200078e00ff */
[----:B----4-:R4:W5:Y:S01]  /*0e30*/  @P0 R2UR UR14, R8 ;  /* 0x00000000080e03c2 */ /* 0x01096200000e0000 */
[----:B------:R-:W-:Y:S01]  /*0e40*/  ISETP.GE.AND P0, PT, R10, UR4, PT ;  /* 0x000000040a007c0c */ /* 0x000fe2000bf06270 */
[----:B-----5:R-:W-:Y:S01]  /*0e50*/  @!UP0 UMOV UR14, UR11 ;  /* 0x0000000b000e8c82 */ /* 0x020fe20008000000 */
[----:B----4-:R-:W-:-:S04]  /*0e60*/  IADD3 R8, R135, 0x40, RZ ;  /* 0x0000004087087810 */ /* 0x010fc80007ffe0ff */
[----:B------:R-:W-:-:S04]  /*0e70*/  ISETP.GE.AND P4, PT, R8, c[0x0][0x198], PT ;  /* 0x0000660008007a0c */ /* 0x000fc80003f86270 */
[----:B------:R-:W-:-:S05]  /*0e80*/  R2P PR, R6, 0x6 ;  /* 0x0000000606007804 */ /* 0x000fca0000000000 */
[----:B------:R-:W-:Y:S02]  /*0e90*/  SEL R0, R0, 0xfffffff0, !P1 ;  /* 0xfffffff000007807 */ /* 0x000fe40004800000 */
[----:B------:R-:W-:Y:S01]  /*0ea0*/  SEL R5, R5, 0xffffffe0, !P2 ;  /* 0xffffffe005057807 */ /* 0x000fe20005000000 */
[----:B------:R-:W-:Y:S05]  /*0eb0*/  @P0 BRA `(.L_x_5) ;  /* 0x000000e000000947 */ /* 0x000fea0003800000 */
[----:B-123--:R-:W-:Y:S01]  /*0ec0*/  SHF.R.S32.HI R15, RZ, 0x1f, R8 ;  /* 0x0000001fff0f7819 */ /* 0x00efe20000011408 */
[----:B------:R-:W-:Y:S01]  /*0ed0*/  IMAD.WIDE R20, R135, 0x2, R18 ;  /* 0x0000000287147825 */ /* 0x000fe200078e0212 */
[----:B------:R-:W-:Y:S02]  /*0ee0*/  SHF.R.S32.HI R13, RZ, 0x1f, R16 ;  /* 0x0000001fff0d7819 */ /* 0x000fe40000011410 */
[----:B------:R-:W-:Y:S01]  /*0ef0*/  LEA.HI R14, R15, R8, RZ, 0x3 ;  /* 0x000000080f0e7211 */ /* 0x000fe200078f18ff */
[----:B------:R-:W-:Y:S01]  /*0f00*/  IMAD.SHL.U32 R15, R207, 0x2, RZ ;  /* 0x00000002cf0f7824 */ /* 0x000fe200078e00ff */
[----:B------:R-:W-:Y:S02]  /*0f10*/  LEA.HI R13, R13, R16, RZ, 0x3 ;  /* 0x000000100d0d7211 */ /* 0x000fe400078f18ff */
[----:B------:R-:W-:-:S02]  /*0f20*/  LOP3.LUT R14, R14, 0xfffffff8, RZ, 0xc0, !PT ;  /* 0xfffffff80e0e7812 */ /* 0x000fc400078ec0ff */
[----:B------:R-:W-:Y:S01]  /*0f30*/  LOP3.LUT R13, R13, 0xfffffff8, RZ, 0xc0, !PT ;  /* 0xfffffff80d0d7812 */ /* 0x000fe200078ec0ff */
[----:B------:R-:W-:Y:S01]  /*0f40*/  @!PT LDS RZ, [RZ] ;  /* 0x00000000fffff984 */ /* 0x000fe20000000800 */
[----:B------:R1:W-:Y:S02]  /*0f50*/  LDGSTS.E.BYPASS.LTC128B.128 [R15+0xc100], [R20.64], !P5 ;  /* 0x0c100000140f7fae */ /* 0x0003e4000e901d4c */
[----:B------:R-:W-:-:S04]  /*0f60*/  IMAD.WIDE R22, R14, 0x2, R18 ;  /* 0x000000020e167825 */ /* 0x000fc800078e0212 */
[----:B------:R-:W-:Y:S01]  /*0f70*/  IMAD.WIDE R18, R13, 0x2, R18 ;  /* 0x000000020d127825 */ /* 0x000fe200078e0212 */
[----:B------:R1:W-:Y:S04]  /*0f80*/  LDGSTS.E.BYPASS.LTC128B.128 [R15+0x10100], [R22.64], !P4 ;  /* 0x10100000160f7fae */ /* 0x0003e8000e101d4c */
[----:B------:R1:W-:Y:S02]  /*0f90*/  LDGSTS.E.BYPASS.LTC128B.128 [R15+0x14100], [R18.64], !P3 ;  /* 0x14100000120f7fae */ /* 0x0003e4000d901d4c */
.L_x_5:
[----:B-123--:R-:W-:Y:S05]  /*0fa0*/  BSYNC B0 ;  /* 0x0000000000007941 */ /* 0x00efea0003800000 */
.L_x_4:
[----:B------:R-:W-:Y:S01]  /*0fb0*/  IADD3 R13, R10, 0x20, RZ ;  /* 0x000000200a0d7810 */ /* 0x000fe20007ffe0ff */
[----:B------:R1:W2:Y:S01]  /*0fc0*/  SHFL.IDX PT, R19, R9, 0x1, 0x181f ;  /* 0x00381f0009137f89 */ /* 0x0002a200000e0000 */
[----:B------:R-:W-:Y:S02]  /*0fd0*/  BSSY B0, `(.L_x_6) ;  /* 0x0000012000007945 */ /* 0x000fe40003800000 */
[----:B------:R-:W-:Y:S01]  /*0fe0*/  ISETP.GE.AND P0, PT, R13, UR4, PT ;  /* 0x000000040d007c0c */ /* 0x000fe2000bf06270 */
[----:B------:R1:W3:-:S12]  /*0ff0*/  SHFL.IDX PT, R18, R17, 0x1, 0x181f ;  /* 0x00381f0011127f89 */ /* 0x0002d800000e0000 */
[----:B------:R-:W-:Y:S05]  /*1000*/  @P0 BRA `(.L_x_7) ;  /* 0x000000e000000947 */ /* 0x000fea0003800000 */
[----:B------:R-:W-:Y:S01]  /*1010*/  SHF.R.S32.HI R15, RZ, 0x1f, R8 ;  /* 0x0000001fff0f7819 */ /* 0x000fe20000011408 */
[----:B--23--:R-:W-:Y:S01]  /*1020*/  IMAD.WIDE R20, R135, 0x2, R18 ;  /* 0x0000000287147825 */ /* 0x00cfe200078e0212 */
[----:B------:R-:W-:Y:S02]  /*1030*/  SHF.R.S32.HI R13, RZ, 0x1f, R16 ;  /* 0x0000001fff0d7819 */ /* 0x000fe40000011410 */
[----:B------:R-:W-:Y:S01]  /*1040*/  LEA.HI R14, R15, R8, RZ, 0x3 ;  /* 0x000000080f0e7211 */ /* 0x000fe200078f18ff */
[----:B------:R-:W-:Y:S01]  /*1050*/  IMAD.SHL.U32 R15, R207, 0x2, RZ ;  /* 0x00000002cf0f7824 */ /* 0x000fe200078e00ff */
[----:B------:R-:W-:Y:S02]  /*1060*/  LEA.HI R13, R13, R16, RZ, 0x3 ;  /* 0x000000100d0d7211 */ /* 0x000fe400078f18ff */
[----:B------:R-:W-:Y:S02]  /*1070*/  LOP3.LUT R14, R14, 0xfffffff8, RZ, 0xc0, !PT ;  /* 0xfffffff80e0e7812 */ /* 0x000fe400078ec0ff */
[----:B------:R-:W-:Y:S01]  /*1080*/  LOP3.LUT R13, R13, 0xfffffff8, RZ, 0xc0, !PT ;  /* 0xfffffff80d0d7812 */ /* 0x000fe200078ec0ff */
[----:B------:R-:W-:Y:S01]  /*1090*/  @!PT LDS RZ, [RZ] ;  /* 0x00000000fffff984 */ /* 0x000fe20000000800 */
[----:B------:R2:W-:Y:S02]  /*10a0*/  LDGSTS.E.BYPASS.LTC128B.128 [R15+0xd100], [R20.64], !P5 ;  /* 0x0d100000140f7fae */ /* 0x0005e4000e901d4c */
[----:B------:R-:W-:-:S04]  /*10b0*/  IMAD.WIDE R22, R14, 0x2, R18 ;  /* 0x000000020e167825 */ /* 0x000fc800078e0212 */
[----:B------:R-:W-:Y:S01]  /*10c0*/  IMAD.WIDE R18, R13, 0x2, R18 ;  /* 0x000000020d127825 */ /* 0x000fe200078e0212 */
[----:B------:R2:W-:Y:S04]  /*10d0*/  LDGSTS.E.BYPASS.LTC128B.128 [R15+0x11100], [R22.64], !P4 ;  /* 0x11100000160f7fae */ /* 0x0005e8000e101d4c */
[----:B------:R2:W-:Y:S02]  /*10e0*/  LDGSTS.E.BYPASS.LTC128B.128 [R15+0x15100], [R18.64], !P3 ;  /* 0x15100000120f7fae */ /* 0x0005e4000d901d4c */
.L_x_7:
[----:B------:R-:W-:Y:S05]  /*10f0*/  BSYNC B0 ;  /* 0x0000000000007941 */ /* 0x000fea0003800000 */
.L_x_6:
[----:B------:R-:W-:Y:S01]  /*1100*/  IADD3 R13, R10, 0x40, RZ ;  /* 0x000000400a0d7810 */ /* 0x000fe20007ffe0ff */
[----:B--2---:R2:W4:Y:S01]  /*1110*/  SHFL.IDX PT, R19, R9, 0x2, 0x181f ;  /* 0x00581f0009137f89 */ /* 0x00452200000e0000 */
[----:B------:R-:W-:Y:S02]  /*1120*/  BSSY B0, `(.L_x_8) ;  /* 0x0000012000007945 */ /* 0x000fe40003800000 */
[----:B------:R-:W-:Y:S01]  /*1130*/  ISETP.GE.AND P0, PT, R13, UR4, PT ;  /* 0x000000040d007c0c */ /* 0x000fe2000bf06270 */
[----:B---3--:R2:W3:-:S12]  /*1140*/  SHFL.IDX PT, R18, R17, 0x2, 0x181f ;  /* 0x00581f0011127f89 */ /* 0x0084d800000e0000 */
[----:B------:R-:W-:Y:S05]  /*1150*/  @P0 BRA `(.L_x_9) ;  /* 0x000000e000000947 */ /* 0x000fea0003800000 */
[----:B------:R-:W-:Y:S01]  /*1160*/  SHF.R.S32.HI R15, RZ, 0x1f, R8 ;  /* 0x0000001fff0f7819 */ /* 0x000fe20000011408 */
[----:B---34-:R-:W-:Y:S01]  /*1170*/  IMAD.WIDE R20, R135, 0x2, R18 ;  /* 0x0000000287147825 */ /* 0x018fe200078e0212 */
        /* <DEDUP_REMOVED lines=12> */
.L_x_9:
[----:B------:R-:W-:Y:S05]  /*1240*/  BSYNC B0 ;  /* 0x0000000000007941 */ /* 0x000fea0003800000 */
.L_x_8:
[----:B------:R-:W-:Y:S01]  /*1250*/  UIADD3 UR11, UR6, -0x1, URZ ;  /* 0xffffffff060b7890 */ /* 0x000fe2000fffe03f */
[----:B------:R-:W-:Y:S01]  /*1260*/  IMAD.MOV.U32 R13, RZ, RZ, c[0x0][0x2b8] ;  /* 0x0000ae00ff0d7624 */ /* 0x000fe200078e00ff */
[----:B---3--:R-:W-:Y:S01]  /*1270*/  SHFL.IDX PT, R18, R17, 0x3, 0x181f ;  /* 0x00781f0011127f89 */ /* 0x008fe200000e0000 */
[----:B------:R-:W-:Y:S01]  /*1280*/  IADD3 R10, R10, 0x60, RZ ;  /* 0x000000600a0a7810 */ /* 0x000fe20007ffe0ff */
[----:B------:R-:W-:Y:S01]  /*1290*/  IMAD.SHL.U32 R207, R207, 0x2, RZ ;  /* 0x00000002cfcf7824 */ /* 0x000fe200078e00ff */
[----:B------:R-:W-:Y:S01]  /*12a0*/  SHF.R.S32.HI R133, RZ, 0x1f, R16 ;  /* 0x0000001fff857819 */ /* 0x000fe20000011410 */
[----:B----4-:R3:W4:Y:S01]  /*12b0*/  SHFL.IDX PT, R19, R9, 0x3, 0x181f ;  /* 0x00781f0009137f89 */ /* 0x01072200000e0000 */
[----:B------:R-:W-:Y:S01]  /*12c0*/  ISETP.NE.AND P0, PT, R13, 0x1, PT ;  /* 0x000000010d00780c */ /* 0x000fe20003f05270 */
[----:B------:R-:W-:Y:S01]  /*12d0*/  IMAD.U32 R13, RZ, RZ, UR11 ;  /* 0x0000000bff0d7e24 */ /* 0x000fe2000f8e00ff */
[----:B------:R-:W-:Y:S01]  /*12e0*/  ISETP.GE.AND P2, PT, R10, UR4, PT ;  /* 0x000000040a007c0c */ /* 0x000fe2000bf46270 */
[----:B------:R-:W-:Y:S01]  /*12f0*/  USHF.R.S32.HI UR15, URZ, 0x1f, UR14 ;  /* 0x0000001f3f0f7899 */ /* 0x000fe2000801140e */
[----:B------:R-:W-:Y:S01]  /*1300*/  LEA.HI R133, R133, R16, RZ, 0x3 ;  /* 0x0000001085857211 */ /* 0x000fe200078f18ff */
[----:B------:R-:W-:Y:S01]  /*1310*/  IMAD R13, R13, 0x40, R210 ;  /* 0x000000400d0d7824 */ /* 0x000fe200078e02d2 */
[----:B------:R-:W-:Y:S01]  /*1320*/  ULDC.64 UR4, c[0x0][0x2b0] ;  /* 0x0000ac0000047ab9 */ /* 0x000fe20000000a00 */
[----:B------:R-:W-:Y:S01]  /*1330*/  IMAD.MOV.U32 R208, RZ, RZ, RZ ;  /* 0x000000ffffd07224 */ /* 0x000fe200078e00ff */
[----:B------:R-:W-:Y:S01]  /*1340*/  LOP3.LUT R133, R133, 0xfffffff8, RZ, 0xc0, !PT ;  /* 0xfffffff885857812 */ /* 0x000fe200078ec0ff */
[----:B------:R-:W-:Y:S01]  /*1350*/  UIMAD UR15, UR15, UR4, URZ ;  /* 0x000000040f0f72a4 */ /* 0x000fe2000f8e023f */
[C---:B------:R-:W-:Y:S01]  /*1360*/  IADD3 R209, R13.reuse, UR8, RZ ;  /* 0x000000080dd17c10 */ /* 0x040fe2000fffe0ff */
[----:B------:R-:W-:Y:S01]  /*1370*/  UIMAD.WIDE.U32 UR16, UR14, UR4, URZ ;  /* 0x000000040e1072a5 */ /* 0x000fe2000f8e003f */
[----:B------:R-:W-:Y:S01]  /*1380*/  ISETP.GE.AND P6, PT, R13, UR9, PT ;  /* 0x000000090d007c0c */ /* 0x000fe2000bfc6270 */
[----:B------:R-:W-:Y:S01]  /*1390*/  UIMAD UR15, UR14, UR5, UR15 ;  /* 0x000000050e0f72a4 */ /* 0x000fe2000f8e020f */
[----:B------:R-:W-:Y:S01]  /*13a0*/  SHF.R.S32.HI R13, RZ, 0x1f, R8 ;  /* 0x0000001fff0d7819 */ /* 0x000fe20000011408 */
[----:B------:R-:W-:Y:S01]  /*13b0*/  @P0 IMAD.HI.U32 R10, R209, c[0x0][0x2bc], RZ ;  /* 0x0000af00d10a0a27 */ /* 0x000fe200078e00ff */
[----:B------:R-:W-:Y:S01]  /*13c0*/  ISETP.GT.OR P6, PT, R210, 0x3f, P6 ;  /* 0x0000003fd200780c */ /* 0x000fe200037c4670 */
[----:B------:R-:W-:Y:S01]  /*13d0*/  UIADD3 UR15, UR17, UR15, URZ ;  /* 0x0000000f110f7290 */ /* 0x000fe2000fffe03f */
[----:B------:R-:W-:Y:S01]  /*13e0*/  LEA.HI R134, R13, R8, RZ, 0x3 ;  /* 0x000000080d867211 */ /* 0x000fe200078f18ff */
[----:B-123--:R-:W-:-:S03]  /*13f0*/  IMAD.MOV.U32 R9, RZ, RZ, R209 ;  /* 0x000000ffff097224 */ /* 0x00efc600078e00d1 */
[----:B------:R-:W-:Y:S01]  /*1400*/  LOP3.LUT R134, R134, 0xfffffff8, RZ, 0xc0, !PT ;  /* 0xfffffff886867812 */ /* 0x000fe200078ec0ff */
[----:B----4-:R-:W-:Y:S01]  /*1410*/  @!P2 IMAD.WIDE R22, R135, 0x2, R18 ;  /* 0x000000028716a825 */ /* 0x010fe200078e0212 */
[----:B------:R-:W-:Y:S01]  /*1420*/  @P0 SHF.R.U32.HI R9, RZ, c[0x0][0x2c0], R10 ;  /* 0x0000b000ff090a19 */ /* 0x000fe2000001160a */
[----:B------:R-:W-:Y:S02]  /*1430*/  USHF.R.S32.HI UR14, URZ, 0x1f, UR10 ;  /* 0x0000001f3f0e7899 */ /* 0x000fe4000801140a */
[--C-:B------:R-:W-:Y:S01]  /*1440*/  @!P2 IMAD.WIDE R20, R134, 0x2, R18.reuse ;  /* 0x000000028614a825 */ /* 0x100fe200078e0212 */
[----:B------:R-:W-:Y:S01]  /*1450*/  @!PT LDS RZ, [RZ] ;  /* 0x00000000fffff984 */ /* 0x000fe20000000800 */
[----:B------:R1:W-:Y:S01]  /*1460*/  @!P2 LDGSTS.E.BYPASS.LTC128B.128 [R207+0xf100], [R22.64], !P5 ;  /* 0x0f10000016cfafae */ /* 0x0003e2000e901d4c */
[----:B------:R-:W-:Y:S01]  /*1470*/  @!P6 IADD3 R13, P1, R9, UR16, RZ ;  /* 0x00000010090dec10 */ /* 0x000fe2000ff3e0ff */
[----:B------:R-:W-:Y:S01]  /*1480*/  ULDC.64 UR4, c[0x0][0x1e8] ;  /* 0x00007a0000047ab9 */ /* 0x000fe20000000a00 */
[----:B------:R-:W-:Y:S01]  /*1490*/  @!P2 IMAD.WIDE R18, R133, 0x2, R18 ;  /* 0x000000028512a825 */ /* 0x000fe200078e0212 */
[----:B------:R2:W-:Y:S01]  /*14a0*/  @!P2 LDGSTS.E.BYPASS.LTC128B.128 [R207+0x13100], [R20.64], !P4 ;  /* 0x1310000014cfafae */ /* 0x0005e2000e101d4c */
[----:B------:R-:W-:-:S02]  /*14b0*/  @!P6 LEA.HI.X.SX32 R10, R9, UR15, 0x1, P1 ;  /* 0x0000000f090aec11 */ /* 0x000fc400088f0eff */
[C---:B------:R-:W-:Y:S01]  /*14c0*/  @!P6 LEA R14, P1, R13.reuse, c[0x0][0x2a0], 0x2 ;  /* 0x0000a8000d0eea11 */ /* 0x040fe200078210ff */
[----:B------:R3:W-:Y:S03]  /*14d0*/  @!P2 LDGSTS.E.BYPASS.LTC128B.128 [R207+0x17100], [R18.64], !P3 ;  /* 0x1710000012cfafae */ /* 0x0007e6000d901d4c */
[----:B------:R-:W-:Y:S01]  /*14e0*/  @!P6 LEA.HI.X R15, R13, c[0x0][0x2a4], R10, 0x2, P1 ;  /* 0x0000a9000d0fea11 */ /* 0x000fe200008f140a */
[----:B------:R-:W0:Y:S04]  /*14f0*/  LDGDEPBAR ;  /* 0x00000000000079af */ /* 0x000e280000000000 */
[----:B------:R-:W-:Y:S06]  /*1500*/  BAR.SYNC.DEFER_BLOCKING 0x0 ;  /* 0x0000000000007b1d */ /* 0x000fec0000010000 */
[----:B------:R4:W5:Y:S01]  /*1510*/  @!P6 LDG.E R208, [R14.64] ;  /* 0x0000000c0ed0e981 */ /* 0x000962000c1e1900 */
[----:B------:R-:W-:Y:S01]  /*1520*/  IMAD.MOV R10, RZ, RZ, -R9 ;  /* 0x000000ffff0a7224 */ /* 0x000fe200078e0a09 */
[----:B------:R-:W-:Y:S01]  /*1530*/  UIMAD UR18, UR14, UR4, URZ ;  /* 0x000000040e1272a4 */ /* 0x000fe2000f8e023f */
[----:B---3--:R-:W-:Y:S01]  /*1540*/  SHF.R.S32.HI R18, RZ, 0x4, R11 ;  /* 0x00000004ff127819 */ /* 0x008fe2000001140b */
[----:B------:R-:W-:Y:S01]  /*1550*/  UIMAD.WIDE.U32 UR20, UR10, UR4, URZ ;  /* 0x000000040a1472a5 */ /* 0x000fe2000f8e003f */
[----:B------:R-:W-:Y:S01]  /*1560*/  IMAD R209, R10, c[0x0][0x2b8], R209 ;  /* 0x0000ae000ad17a24 */ /* 0x000fe200078e02d1 */
[----:B------:R-:W-:Y:S01]  /*1570*/  UIMAD UR18, UR10, UR5, UR18 ;  /* 0x000000050a1272a4 */ /* 0x000fe2000f8e0212 */
[----:B------:R-:W-:Y:S01]  /*1580*/  LEA.HI R11, R11, R18, RZ, 0x1 ;  /* 0x000000120b0b7211 */ /* 0x000fe200078f08ff */
[----:B------:R-:W-:Y:S01]  /*1590*/  UIMAD UR9, UR11, -0x40, UR9 ;  /* 0xffffffc00b0978a4 */ /* 0x000fe2000f8e0209 */
[----:B------:R-:W-:Y:S01]  /*15a0*/  IMAD.WIDE.U32 R24, R209, c[0x0][0x1e0], RZ ;  /* 0x00007800d1187a25 */ /* 0x000fe200078e00ff */
[----:B------:R-:W-:Y:S01]  /*15b0*/  SHF.R.S32.HI R10, RZ, 0x1f, R209 ;  /* 0x0000001fff0a7819 */ /* 0x000fe200000114d1 */
[----:B------:R-:W-:Y:S01]  /*15c0*/  UIADD3 UR18, UR21, UR18, URZ ;  /* 0x0000001215127290 */ /* 0x000fe2000fffe03f */
[----:B------:R-:W-:Y:S01]  /*15d0*/  LOP3.LUT R11, R11, 0xfffffffe, RZ, 0xc0, !PT ;  /* 0xfffffffe0b0b7812 */ /* 0x000fe200078ec0ff */
[----:B------:R-:W-:Y:S01]  /*15e0*/  ULDC.64 UR4, c[0x0][0x210] ;  /* 0x0000840000047ab9 */ /* 0x000fe20000000a00 */
[----:B------:R-:W-:Y:S01]  /*15f0*/  LOP3.LUT P2, RZ, R2, 0x2, RZ, 0xc0, !PT ;  /* 0x0000000202ff7812 */ /* 0x000fe2000784c0ff */
[C---:B-1----:R-:W-:Y:S01]  /*1600*/  IMAD R22, R10.reuse, c[0x0][0x1e0], RZ ;  /* 0x000078000a167a24 */ /* 0x042fe200078e02ff */
[----:B------:R-:W-:Y:S01]  /*1610*/  UIMAD UR14, UR14, UR4, URZ ;  /* 0x000000040e0e72a4 */ /* 0x000fe2000f8e023f */
[----:B------:R-:W-:Y:S01]  /*1620*/  IMAD R10, R10, c[0x0][0x208], RZ ;  /* 0x000082000a0a7a24 */ /* 0x000fe200078e02ff */
[----:B------:R-:W-:Y:S01]  /*1630*/  UIMAD.WIDE.U32 UR22, UR10, UR4, URZ ;  /* 0x000000040a1672a5 */ /* 0x000fe2000f8e003f */
[C---:B--2---:R-:W-:Y:S01]  /*1640*/  IMAD R20, R209.reuse, c[0x0][0x1e4], R22 ;  /* 0x00007900d1147a24 */ /* 0x044fe200078e0216 */
[----:B------:R-:W-:Y:S01]  /*1650*/  UIMAD UR5, UR10, UR5, UR14 ;  /* 0x000000050a0572a4 */ /* 0x000fe2000f8e020e */
[----:B------:R-:W-:Y:S01]  /*1660*/  IMAD R19, R209, c[0x0][0x20c], R10 ;  /* 0x00008300d1137a24 */ /* 0x000fe200078e020a */
[----:B------:R-:W-:Y:S01]  /*1670*/  ISETP.GE.AND P3, PT, R135, c[0x0][0x1d4], PT ;  /* 0x0000750087007a0c */ /* 0x000fe20003f66270 */
[----:B------:R-:W-:Y:S01]  /*1680*/  IMAD.IADD R21, R25, 0x1, R20 ;  /* 0x0000000119157824 */ /* 0x000fe200078e0214 */
[----:B------:R-:W-:Y:S01]  /*1690*/  UIADD3 UR5, UR23, UR5, URZ ;  /* 0x0000000517057290 */ /* 0x000fe2000fffe03f */
[----:B------:R-:W-:Y:S01]  /*16a0*/  IMAD.MOV.U32 R20, RZ, RZ, R24 ;  /* 0x000000ffff147224 */ /* 0x000fe200078e0018 */
[----:B------:R-:W-:Y:S01]  /*16b0*/  UISETP.GT.AND UP0, UPT, UR11, UR7, UPT ;  /* 0x000000070b00728c */ /* 0x000fe2000bf04270 */
[----:B----4-:R-:W-:Y:S01]  /*16c0*/  IMAD.SHL.U32 R15, R2, 0x40, RZ ;  /* 0x00000040020f7824 */ /* 0x010fe200078e00ff */
[----:B------:R-:W-:Y:S01]  /*16d0*/  SHF.R.S32.HI R144, RZ, 0x1f, R135 ;  /* 0x0000001fff907819 */ /* 0x000fe20000011487 */
[----:B------:R-:W-:Y:S01]  /*16e0*/  IMAD.SHL.U32 R14, R7, 0x8, RZ ;  /* 0x00000008070e7824 */ /* 0x000fe200078e00ff */
[----:B------:R-:W-:Y:S01]  /*16f0*/  IADD3 R211, R207, 0x100, RZ ;  /* 0x00000100cfd37810 */ /* 0x000fe20007ffe0ff */
[----:B------:R-:W-:Y:S01]  /*1700*/  IMAD.WIDE.U32 R22, R209, c[0x0][0x208], RZ ;  /* 0x00008200d1167a25 */ /* 0x000fe200078e00ff */
[----:B------:R-:W-:-:S02]  /*1710*/  LOP3.LUT R15, R15, 0x1c0, RZ, 0xc0, !PT ;  /* 0x000001c00f0f7812 */ /* 0x000fc400078ec0ff */
[----:B------:R-:W-:Y:S01]  /*1720*/  SHF.R.S32.HI R145, RZ, 0x1f, R134 ;  /* 0x0000001fff917819 */ /* 0x000fe20000011486 */
[----:B------:R-:W-:Y:S01]  /*1730*/  IMAD.IADD R11, R18, 0x1, -R11 ;  /* 0x00000001120b7824 */ /* 0x000fe200078e0a0b */
[----:B------:R-:W-:Y:S01]  /*1740*/  LOP3.LUT R14, R15, 0x8, R14, 0xf8, !PT ;  /* 0x000000080f0e7812 */ /* 0x000fe200078ef80e */
[----:B------:R-:W-:Y:S01]  /*1750*/  IMAD.MOV.U32 R18, RZ, RZ, R22 ;  /* 0x000000ffff127224 */ /* 0x000fe200078e0016 */
[----:B------:R-:W-:Y:S01]  /*1760*/  SHF.R.U32.HI R15, RZ, 0x3, R15 ;  /* 0x00000003ff0f7819 */ /* 0x000fe2000001160f */
[----:B------:R-:W-:Y:S01]  /*1770*/  IMAD.SHL.U32 R6, R6, 0x40, RZ ;  /* 0x0000004006067824 */ /* 0x000fe200078e00ff */
[----:B------:R-:W-:Y:S02]  /*1780*/  IADD3 R19, R23, R19, RZ ;  /* 0x0000001317137210 */ /* 0x000fe40007ffe0ff */
[----:B------:R-:W-:Y:S02]  /*1790*/  LOP3.LUT R14, R14, R15, RZ, 0x3c, !PT ;  /* 0x0000000f0e0e7212 */ /* 0x000fe400078e3cff */
[----:B------:R-:W-:-:S03]  /*17a0*/  LOP3.LUT R6, R6, 0x1c0, RZ, 0xc0, !PT ;  /* 0x000001c006067812 */ /* 0x000fc600078ec0ff */
[----:B------:R-:W-:-:S04]  /*17b0*/  IMAD R205, R11, 0x200, R14 ;  /* 0x000002000bcd7824 */ /* 0x000fc800078e020e */
[----:B------:R-:W-:-:S05]  /*17c0*/  IMAD.SHL.U32 R205, R205, 0x2, RZ ;  /* 0x00000002cdcd7824 */ /* 0x000fca00078e00ff */
[C---:B------:R-:W-:Y:S02]  /*17d0*/  IADD3 R17, R205.reuse, 0x6100, RZ ;  /* 0x00006100cd117810 */ /* 0x040fe40007ffe0ff */
[----:B------:R-:W-:Y:S02]  /*17e0*/  IADD3 R204, R205, 0x6120, RZ ;  /* 0x00006120cdcc7810 */ /* 0x000fe40007ffe0ff */
[----:B------:R-:W-:Y:S02]  /*17f0*/  @P2 IADD3 R204, R17, -0x20, RZ ;  /* 0xffffffe011cc2810 */ /* 0x000fe40007ffe0ff */
[----:B------:R-:W-:Y:S02]  /*1800*/  ISETP.GE.AND P2, PT, R8, c[0x0][0x1d4], PT ;  /* 0x0000750008007a0c */ /* 0x000fe40003f46270 */
[C---:B------:R-:W-:Y:S02]  /*1810*/  IADD3 R195, R204.reuse, 0x800, RZ ;  /* 0x00000800ccc37810 */ /* 0x040fe40007ffe0ff */
[----:B------:R-:W-:-:S02]  /*1820*/  IADD3 R194, R204, 0x1000, RZ ;  /* 0x00001000ccc27810 */ /* 0x000fc40007ffe0ff */
[C---:B------:R-:W-:Y:S02]  /*1830*/  IADD3 R193, R204.reuse, 0x1800, RZ ;  /* 0x00001800ccc17810 */ /* 0x040fe40007ffe0ff */
[C---:B------:R-:W-:Y:S02]  /*1840*/  IADD3 R191, R204.reuse, 0x2000, RZ ;  /* 0x00002000ccbf7810 */ /* 0x040fe40007ffe0ff */
[C---:B------:R-:W-:Y:S02]  /*1850*/  IADD3 R190, R204.reuse, 0x2800, RZ ;  /* 0x00002800ccbe7810 */ /* 0x040fe40007ffe0ff */
[C---:B------:R-:W-:Y:S02]  /*1860*/  IADD3 R189, R204.reuse, 0x3000, RZ ;  /* 0x00003000ccbd7810 */ /* 0x040fe40007ffe0ff */
[C---:B------:R-:W-:Y:S02]  /*1870*/  IADD3 R188, R204.reuse, 0x3800, RZ ;  /* 0x00003800ccbc7810 */ /* 0x040fe40007ffe0ff */
[----:B------:R-:W-:-:S02]  /*1880*/  IADD3 R187, R204, 0x4000, RZ ;  /* 0x00004000ccbb7810 */ /* 0x000fc40007ffe0ff */
[C---:B------:R-:W-:Y:S02]  /*1890*/  IADD3 R186, R204.reuse, 0x4800, RZ ;  /* 0x00004800ccba7810 */ /* 0x040fe40007ffe0ff */
[C---:B------:R-:W-:Y:S02]  /*18a0*/  IADD3 R185, R204.reuse, 0x5000, RZ ;  /* 0x00005000ccb97810 */ /* 0x040fe40007ffe0ff */
[----:B------:R-:W-:Y:S02]  /*18b0*/  IADD3 R184, R204, 0x5800, RZ ;  /* 0x00005800ccb87810 */ /* 0x000fe40007ffe0ff */
[----:B-----5:R-:W-:Y:S01]  /*18c0*/  SHF.R.S32.HI R13, RZ, 0x1f, R208 ;  /* 0x0000001fff0d7819 */ /* 0x020fe200000114d0 */
[----:B------:R-:W-:-:S04]  /*18d0*/  IMAD.WIDE.U32 R20, R208, c[0x0][0x1f0], R20 ;  /* 0x00007c00d0147a25 */ /* 0x000fc800078e0014 */
[C---:B------:R-:W-:Y:S02]  /*18e0*/  IMAD R9, R13.reuse, c[0x0][0x1f0], RZ ;  /* 0x00007c000d097a24 */ /* 0x040fe400078e02ff */
[----:B------:R-:W-:Y:S02]  /*18f0*/  IMAD R15, R13, c[0x0][0x218], RZ ;  /* 0x000086000d0f7a24 */ /* 0x000fe400078e02ff */
[----:B------:R-:W-:Y:S01]  /*1900*/  IMAD R10, R208, c[0x0][0x1f4], R9 ;  /* 0x00007d00d00a7a24 */ /* 0x000fe200078e0209 */
[----:B------:R-:W-:Y:S01]  /*1910*/  IADD3 R9, P1, R20, UR20, RZ ;  /* 0x0000001414097c10 */ /* 0x000fe2000ff3e0ff */
[----:B------:R-:W-:Y:S02]  /*1920*/  IMAD R22, R208, c[0x0][0x21c], R15 ;  /* 0x00008700d0167a24 */ /* 0x000fe400078e020f */
[----:B------:R-:W-:Y:S01]  /*1930*/  IMAD.SHL.U32 R13, R11, 0x8, RZ ;  /* 0x000000080b0d7824 */ /* 0x000fe200078e00ff */
[----:B------:R-:W-:Y:S02]  /*1940*/  IADD3.X R20, R21, UR18, R10, P1, !PT ;  /* 0x0000001215147c10 */ /* 0x000fe40008ffe40a */
[----:B------:R-:W-:-:S02]  /*1950*/  LEA R10, P1, R9, c[0x0][0x1c8], 0x1 ;  /* 0x00007200090a7a11 */ /* 0x000fc400078208ff */
[----:B------:R-:W-:Y:S02]  /*1960*/  LOP3.LUT R13, R6, 0x8, R13, 0xf8, !PT ;  /* 0x00000008060d7812 */ /* 0x000fe400078ef80d */
[----:B------:R-:W-:Y:S01]  /*1970*/  LEA.HI.X R9, R9, c[0x0][0x1cc], R20, 0x1, P1 ;  /* 0x0000730009097a11 */ /* 0x000fe200008f0c14 */
[----:B------:R-:W-:Y:S01]  /*1980*/  IMAD.WIDE.U32 R20, R208, c[0x0][0x218], R18 ;  /* 0x00008600d0147a25 */ /* 0x000fe200078e0012 */
[----:B------:R-:W-:Y:S01]  /*1990*/  SHFL.IDX PT, R14, R10, 0x1, 0x181f ;  /* 0x00381f000a0e7f89 */ /* 0x000fe200000e0000 */
[----:B------:R-:W-:-:S03]  /*19a0*/  SHF.R.U32.HI R6, RZ, 0x3, R6 ;  /* 0x00000003ff067819 */ /* 0x000fc60000011606 */
[----:B------:R-:W-:Y:S01]  /*19b0*/  SHFL.IDX PT, R18, R10, RZ, 0x181f ;  /* 0x00181fff0a127589 */ /* 0x000fe200000e0000 */
[----:B------:R-:W-:Y:S02]  /*19c0*/  IADD3 R11, P1, R20, UR22, RZ ;  /* 0x00000016140b7c10 */ /* 0x000fe4000ff3e0ff */
[----:B------:R-:W-:Y:S01]  /*19d0*/  IADD3 R20, -R7, UR9, RZ ;  /* 0x0000000907147c10 */ /* 0x000fe2000fffe1ff */
[----:B------:R-:W1:Y:S01]  /*19e0*/  SHFL.IDX PT, R19, R9, RZ, 0x181f ;  /* 0x00181fff09137589 */ /* 0x000e6200000e0000 */
[----:B------:R-:W-:Y:S02]  /*19f0*/  IADD3.X R22, R21, UR5, R22, P1, !PT ;  /* 0x0000000515167c10 */ /* 0x000fe40008ffe416 */
[C---:B------:R-:W-:Y:S01]  /*1a00*/  ISETP.GE.AND P5, PT, R20.reuse, 0x1, PT ;  /* 0x000000011400780c */ /* 0x040fe20003fa6270 */
[----:B------:R-:W2:Y:S01]  /*1a10*/  SHFL.IDX PT, R15, R9, 0x1, 0x181f ;  /* 0x00381f00090f7f89 */ /* 0x000ea200000e0000 */
[----:B------:R-:W-:Y:S02]  /*1a20*/  LEA R7, P1, R11, c[0x0][0x1f8], 0x1 ;  /* 0x00007e000b077a11 */ /* 0x000fe400078208ff */
[----:B------:R-:W-:-:S02]  /*1a30*/  ISETP.GT.AND P4, PT, R20, 0x20, PT ;  /* 0x000000201400780c */ /* 0x000fc40003f84270 */
[----:B------:R-:W-:Y:S01]  /*1a40*/  LEA.HI.X R22, R11, c[0x0][0x1fc], R22, 0x1, P1 ;  /* 0x00007f000b167a11 */ /* 0x000fe200008f0c16 */
[----:B------:R-:W3:Y:S01]  /*1a50*/  SHFL.IDX PT, R36, R7, RZ, 0x181f ;  /* 0x00181fff07247589 */ /* 0x000ee200000e0000 */
[----:B------:R-:W-:Y:S02]  /*1a60*/  ISETP.GE.AND P1, PT, R16, c[0x0][0x1d4], PT ;  /* 0x0000750010007a0c */ /* 0x000fe40003f26270 */
[----:B------:R-:W-:Y:S01]  /*1a70*/  LOP3.LUT R6, R13, R6, RZ, 0x3c, !PT ;  /* 0x000000060d067212 */ /* 0x000fe200078e3cff */
[----:B------:R4:W5:Y:S04]  /*1a80*/  SHFL.IDX PT, R56, R7, 0x1, 0x181f ;  /* 0x00381f0007387f89 */ /* 0x00096800000e0000 */
[----:B------:R-:W3:Y:S04]  /*1a90*/  SHFL.IDX PT, R10, R22, RZ, 0x181f ;  /* 0x00181fff160a7589 */ /* 0x000ee800000e0000 */
[----:B------:R5:W3:Y:S01]  /*1aa0*/  SHFL.IDX PT, R9, R22, 0x1, 0x181f ;  /* 0x00381f0016097f89 */ /* 0x000ae200000e0000 */
[----:B-1----:R-:W-:-:S04]  /*1ab0*/  @P5 IMAD.WIDE R26, R135, 0x2, R18 ;  /* 0x00000002871a5825 */ /* 0x002fc800078e0212 */
[C-C-:B------:R-:W-:Y:S01]  /*1ac0*/  @P5 IMAD.WIDE R24, R134.reuse, 0x2, R18.reuse ;  /* 0x0000000286185825 */ /* 0x140fe200078e0212 */
[----:B------:R1:W-:Y:S03]  /*1ad0*/  @P5 LDGSTS.E.BYPASS.LTC128B.128 [R207+0x6100], [R26.64], !P3 ;  /* 0x061000001acf5fae */ /* 0x0003e6000d901d4c */
[----:B------:R-:W-:Y:S01]  /*1ae0*/  @P5 IMAD.WIDE R30, R133, 0x2, R18 ;  /* 0x00000002851e5825 */ /* 0x000fe200078e0212 */
[----:B------:R1:W-:Y:S03]  /*1af0*/  @P5 LDGSTS.E.BYPASS.LTC128B.128 [R207+0x8100], [R24.64], !P2 ;  /* 0x0810000018cf5fae */ /* 0x0003e6000d101d4c */
[--C-:B--2---:R-:W-:Y:S01]  /*1b00*/  @P4 IMAD.WIDE R28, R135, 0x2, R14.reuse ;  /* 0x00000002871c4825 */ /* 0x104fe200078e020e */
[----:B------:R2:W-:Y:S03]  /*1b10*/  @P5 LDGSTS.E.BYPASS.LTC128B.128 [R207+0xa100], [R30.64], !P1 ;  /* 0x0a1000001ecf5fae */ /* 0x0005e6000c901d4c */
[--C-:B------:R-:W-:Y:S01]  /*1b20*/  @P4 IMAD.WIDE R32, R134, 0x2, R14.reuse ;  /* 0x0000000286204825 */ /* 0x100fe200078e020e */
[----:B------:R2:W-:Y:S03]  /*1b30*/  @P4 LDGSTS.E.BYPASS.LTC128B.128 [R207+0x7100], [R28.64], !P3 ;  /* 0x071000001ccf4fae */ /* 0x0005e6000d901d4c */
[----:B------:R-:W-:Y:S01]  /*1b40*/  @P4 IMAD.WIDE R34, R133, 0x2, R14 ;  /* 0x0000000285224825 */ /* 0x000fe200078e020e */
[----:B------:R1:W-:Y:S03]  /*1b50*/  @P4 LDGSTS.E.BYPASS.LTC128B.128 [R207+0x9100], [R32.64], !P2 ;  /* 0x0910000020cf4fae */ /* 0x0003e6000d101d4c */
[----:B------:R-:W-:Y:S01]  /*1b60*/  IMAD.WIDE R18, R135, 0x2, RZ ;  /* 0x0000000287127825 */ /* 0x000fe200078e02ff */
[----:B------:R1:W-:Y:S03]  /*1b70*/  @P4 LDGSTS.E.BYPASS.LTC128B.128 [R207+0xb100], [R34.64], !P1 ;  /* 0x0b10000022cf4fae */ /* 0x0003e6000c901d4c */
[----:B----4-:R-:W-:Y:S01]  /*1b80*/  IMAD.SHL.U32 R7, R4, 0x40, RZ ;  /* 0x0000004004077824 */ /* 0x010fe200078e00ff */
[----:B------:R-:W0:Y:S01]  /*1b90*/  LDGDEPBAR ;  /* 0x00000000000079af */ /* 0x000e220000000000 */
[----:B---3--:R-:W-:Y:S01]  /*1ba0*/  IADD3 R40, P4, R36, R18, RZ ;  /* 0x0000001224287210 */ /* 0x008fe20007f9e0ff */
[----:B------:R-:W-:Y:S01]  /*1bb0*/  IMAD.WIDE R14, R134, 0x2, RZ ;  /* 0x00000002860e7825 */ /* 0x000fe200078e02ff */
[----:B------:R-:W-:-:S02]  /*1bc0*/  LEA.HI R4, R12, R3, RZ, 0x5 ;  /* 0x000000030c047211 */ /* 0x000fc400078f28ff */
[----:B-----5:R-:W-:Y:S01]  /*1bd0*/  IADD3 R22, P5, R18, R56, RZ ;  /* 0x0000003812167210 */ /* 0x020fe20007fbe0ff */
[----:B------:R-:W-:Y:S01]  /*1be0*/  IMAD.WIDE R12, R133, 0x2, RZ ;  /* 0x00000002850c7825 */ /* 0x000fe200078e02ff */
[----:B------:R-:W-:Y:S02]  /*1bf0*/  SHF.L.U32 R206, R4, 0x5, RZ ;  /* 0x0000000504ce7819 */ /* 0x000fe400000006ff */
[----:B------:R-:W-:Y:S01]  /*1c00*/  IADD3 R38, P6, R36, R14, RZ ;  /* 0x0000000e24267210 */ /* 0x000fe20007fde0ff */
[----:B------:R-:W-:Y:S01]  /*1c10*/  IMAD.X R41, R10, 0x1, R19, P4 ;  /* 0x000000010a297824 */ /* 0x000fe200020e0613 */
[----:B------:R-:W-:Y:S01]  /*1c20*/  IADD3 R58, P4, R14, R56, RZ ;  /* 0x000000380e3a7210 */ /* 0x000fe20007f9e0ff */
[----:B------:R-:W-:Y:S01]  /*1c30*/  IMAD.X R23, R19, 0x1, R9, P5 ;  /* 0x0000000113177824 */ /* 0x000fe200028e0609 */
[----:B------:R-:W-:Y:S01]  /*1c40*/  IADD3 R36, P5, R36, R12, RZ ;  /* 0x0000000c24247210 */ /* 0x000fe20007fbe0ff */
[----:B------:R-:W-:Y:S01]  /*1c50*/  IMAD.X R39, R10, 0x1, R15, P6 ;  /* 0x000000010a277824 */ /* 0x000fe200030e060f */
[----:B------:R-:W-:Y:S01]  /*1c60*/  LOP3.LUT R7, R7, 0xfffffe00, RZ, 0xc0, !PT ;  /* 0xfffffe0007077812 */ /* 0x000fe200078ec0ff */
[----:B------:R-:W-:Y:S01]  /*1c70*/  IMAD.X R59, R15, 0x1, R9, P4 ;  /* 0x000000010f3b7824 */ /* 0x000fe200020e0609 */
[----:B------:R-:W-:Y:S01]  /*1c80*/  LOP3.LUT R206, R206, 0x7ffffc00, RZ, 0xc0, !PT ;  /* 0x7ffffc00cece7812 */ /* 0x000fe200078ec0ff */
[----:B------:R-:W-:Y:S01]  /*1c90*/  IMAD.X R37, R10, 0x1, R13, P5 ;  /* 0x000000010a257824 */ /* 0x000fe200028e060d */
[----:B------:R-:W-:-:S02]  /*1ca0*/  IADD3 R56, P4, R12, R56, RZ ;  /* 0x000000380c387210 */ /* 0x000fc40007f9e0ff */
[----:B------:R-:W-:Y:S02]  /*1cb0*/  ISETP.GE.AND P5, PT, R135, c[0x0][0x1d4], PT ;  /* 0x0000750087007a0c */ /* 0x000fe40003fa6270 */
[----:B------:R-:W-:Y:S01]  /*1cc0*/  IADD3 R206, R6, R7, R206 ;  /* 0x0000000706ce7210 */ /* 0x000fe20007ffe0ce */
[----:B------:R-:W-:-:S04]  /*1cd0*/  DEPBAR.LE SB0, 0x1 ;  /* 0x000080400000791a */ /* 0x000fc80000000000 */
[----:B------:R-:W-:-:S04]  /*1ce0*/  DEPBAR.LE SB0, 0x0 ;  /* 0x000080000000791a */ /* 0x000fc80000000000 */
[----:B------:R-:W-:Y:S01]  /*1cf0*/  BAR.SYNC.DEFER_BLOCKING 0x0 ;  /* 0x0000000000007b1d */ /* 0x000fe20000010000 */
[----:B------:R-:W-:Y:S01]  /*1d00*/  IMAD.X R57, R13, 0x1, R9, P4 ;  /* 0x000000010d397824 */ /* 0x000fe200020e0609 */
[----:B------:R-:W-:Y:S01]  /*1d10*/  ISETP.LT.OR P4, PT, R20, 0x1, P5 ;  /* 0x000000011400780c */ /* 0x000fe20002f81670 */
[----:B------:R-:W-:Y:S01]  /*1d20*/  IMAD.SHL.U32 R206, R206, 0x2, RZ ;  /* 0x00000002cece7824 */ /* 0x000fe200078e00ff */
[----:B------:R-:W-:Y:S02]  /*1d30*/  ISETP.GE.AND P6, PT, R8, c[0x0][0x1d4], PT ;  /* 0x0000750008007a0c */ /* 0x000fe40003fc6270 */
[----:B------:R-:W-:Y:S01]  /*1d40*/  ISETP.GE.AND P5, PT, R16, c[0x0][0x1d4], PT ;  /* 0x0000750010007a0c */ /* 0x000fe20003fa6270 */
[----:B------:R-:W-:Y:S01]  /*1d50*/  IMAD R201, R5, 0x2, R206 ;  /* 0x0000000205c97824 */ /* 0x000fe200078e02ce */
[----:B------:R-:W-:Y:S02]  /*1d60*/  LEA R202, R0, R206, 0x1 ;  /* 0x000000ce00ca7211 */ /* 0x000fe400078e08ff */
[----:B------:R-:W-:-:S03]  /*1d70*/  LOP3.LUT R203, R6, R7, RZ, 0xfc, !PT ;  /* 0x0000000706cb7212 */ /* 0x000fc600078efcff */
[----:B------:R-:W-:Y:S01]  /*1d80*/  IMAD R199, R5, 0x2, R202 ;  /* 0x0000000205c77824 */ /* 0x000fe200078e02ca */
[----:B-1----:R-:W-:Y:S04]  /*1d90*/  LDSM.16.M88.4 R24, [R206+0xc100] ;  /* 0x00c10000ce18783b */ /* 0x002fe80000000200 */
[----:B------:R-:W-:Y:S04]  /*1da0*/  LDSM.16.M88.4 R52, [R202+0xc100] ;  /* 0x00c10000ca34783b */ /* 0x000fe80000000200 */
[----:B--2---:R-:W1:Y:S04]  /*1db0*/  LDSM.16.M88.4 R28, [R205+0x6100] ;  /* 0x00610000cd1c783b */ /* 0x004e680000000200 */
[----:B------:R-:W2:Y:S04]  /*1dc0*/  LDSM.16.M88.4 R44, [R205+0x6900] ;  /* 0x00690000cd2c783b */ /* 0x000ea80000000200 */
[----:B------:R-:W-:Y:S04]  /*1dd0*/  LDSM.16.M88.4 R72, [R205+0x7100] ;  /* 0x00710000cd48783b */ /* 0x000fe80000000200 */
[----:B------:R-:W-:Y:S04]  /*1de0*/  LDSM.16.M88.4 R32, [R205+0x7900] ;  /* 0x00790000cd20783b */ /* 0x000fe80000000200 */
[----:B------:R-:W3:Y:S04]  /*1df0*/  LDSM.16.M88.4 R12, [R204] ;  /* 0x00000000cc0c783b */ /* 0x000ee80000000200 */
[----:B------:R-:W4:Y:S04]  /*1e00*/  LDSM.16.M88.4 R8, [R204+0x800] ;  /* 0x00080000cc08783b */ /* 0x000f280000000200 */
[----:B------:R-:W-:Y:S04]  /*1e10*/  LDSM.16.M88.4 R80, [R204+0x1000] ;  /* 0x00100000cc50783b */ /* 0x000fe80000000200 */
[----:B------:R-:W-:Y:S04]  /*1e20*/  LDSM.16.M88.4 R76, [R204+0x1800] ;  /* 0x00180000cc4c783b */ /* 0x000fe80000000200 */
[----:B------:R-:W-:Y:S01]  /*1e30*/  @!PT LDS RZ, [RZ] ;  /* 0x00000000fffff984 */ /* 0x000fe20000000800 */
[----:B------:R-:W-:Y:S01]  /*1e40*/  @!PT LDS RZ, [RZ] ;  /* 0x00000000fffff984 */ /* 0x000fe20000000800 */
[----:B------:R-:W-:Y:S01]  /*1e50*/  @!PT LDS RZ, [RZ] ;  /* 0x00000000fffff984 */ /* 0x000fe20000000800 */
[----:B------:R5:W-:Y:S01]  /*1e60*/  LDGSTS.E.BYPASS.LTC128B.128 [R207+0x100], [R40.64], !P4 ;  /* 0x0010000028cf7fae */ /* 0x000be2000e101d4c */
[----:B------:R-:W-:-:S02]  /*1e70*/  ISETP.LT.OR P4, PT, R20, 0x1, P6 ;  /* 0x000000011400780c */ /* 0x000fc40003781670 */
[C---:B------:R-:W-:Y:S01]  /*1e80*/  ISETP.LT.OR P6, PT, R20.reuse, 0x21, P6 ;  /* 0x000000211400780c */ /* 0x040fe200037c1670 */
[C---:B-1----:R-:W-:Y:S10]  /*1e90*/  HMMA.16816.F32.BF16 R16, R24.reuse, R28, RZ ;  /* 0x0000001c1810723c */ /* 0x042ff400000418ff */
[----:B------:R1:W-:Y:S01]  /*1ea0*/  LDGSTS.E.BYPASS.LTC128B.128 [R207+0x2100], [R38.64], !P4 ;  /* 0x0210000026cf7fae */ /* 0x0003e2000e101d4c */
[C---:B------:R-:W-:Y:S01]  /*1eb0*/  ISETP.LT.OR P4, PT, R20.reuse, 0x1, P5 ;  /* 0x000000011400780c */ /* 0x040fe20002f81670 */
[----:B--2---:R-:W-:Y:S01]  /*1ec0*/  HMMA.16816.F32.BF16 R48, R24, R44, RZ ;  /* 0x0000002c1830723c */ /* 0x004fe200000418ff */
[----:B------:R-:W-:-:S07]  /*1ed0*/  ISETP.LT.OR P5, PT, R20, 0x21, P5 ;  /* 0x000000211400780c */ /* 0x000fce0002fa1670 */
[----:B------:R-:W-:Y:S04]  /*1ee0*/  HMMA.16816.F32.BF16 R28, R24, R30, RZ ;  /* 0x0000001e181c723c */ /* 0x000fe800000418ff */
[----:B------:R1:W-:Y:S01]  /*1ef0*/  LDGSTS.E.BYPASS.LTC128B.128 [R207+0x4100], [R36.64], !P4 ;  /* 0x0410000024cf7fae */ /* 0x0003e2000e101d4c */
[----:B------:R-:W-:-:S03]  /*1f00*/  ISETP.GE.AND P4, PT, R135, c[0x0][0x1d4], PT ;  /* 0x0000750087007a0c */ /* 0x000fc60003f86270 */
[----:B------:R-:W-:Y:S01]  /*1f10*/  HMMA.16816.F32.BF16 R44, R24, R46, RZ ;  /* 0x0000002e182c723c */ /* 0x000fe200000418ff */
[----:B------:R-:W-:-:S07]  /*1f20*/  ISETP.LT.OR P4, PT, R20, 0x21, P4 ;  /* 0x000000211400780c */ /* 0x000fce0002781670 */
[----:B---3--:R-:W-:Y:S06]  /*1f30*/  HMMA.16816.F32.BF16 R16, R52, R12, R16 ;  /* 0x0000000c3410723c */ /* 0x008fec0000041810 */
[----:B------:R2:W-:Y:S01]  /*1f40*/  LDGSTS.E.BYPASS.LTC128B.128 [R207+0x1100], [R22.64], !P4 ;  /* 0x0110000016cf7fae */ /* 0x0005e2000e101d4c */
[----:B------:R-:W-:Y:S01]  /*1f50*/  LOP3.LUT P4, RZ, R2, 0x4, RZ, 0xc0, !PT ;  /* 0x0000000402ff7812 */ /* 0x000fe2000788c0ff */
[----:B------:R-:W-:Y:S01]  /*1f60*/  IMAD.MOV.U32 R2, RZ, RZ, 0x40 ;  /* 0x00000040ff027424 */ /* 0x000fe200078e00ff */
[----:B-----5:R-:W-:Y:S01]  /*1f70*/  HMMA.16816.F32.BF16 R40, R24, R72, RZ ;  /* 0x000000481828723c */ /* 0x020fe200000418ff */
[----:B------:R3:W-:Y:S01]  /*1f80*/  LDGSTS.E.BYPASS.LTC128B.128 [R207+0x3100], [R58.64], !P6 ;  /* 0x031000003acf7fae */ /* 0x0007e2000f101d4c */
[----:B------:R-:W-:-:S02]  /*1f90*/  ISETP.GT.AND P6, PT, R210, 0x3f, PT ;  /* 0x0000003fd200780c */ /* 0x000fc40003fc4270 */
[----:B------:R-:W-:Y:S01]  /*1fa0*/  SEL R2, R2, 0xffffffc0, !P4 ;  /* 0xffffffc002027807 */ /* 0x000fe20006000000 */
[----:B------:R3:W-:Y:S01]  /*1fb0*/  LDGSTS.E.BYPASS.LTC128B.128 [R207+0x5100], [R56.64], !P5 ;  /* 0x0510000038cf7fae */ /* 0x0007e2000e901d4c */
[----:B------:R-:W-:Y:S02]  /*1fc0*/  PLOP3.LUT P4, PT, PT, PT, UP0, 0x80, 0x0 ;  /* 0x000000000000781c */ /* 0x000fe40003f8f008 */
[C---:B------:R-:W-:Y:S01]  /*1fd0*/  HMMA.16816.F32.BF16 R72, R24.reuse, R74, RZ ;  /* 0x0000004a1848723c */ /* 0x040fe200000418ff */
[----:B------:R-:W-:Y:S01]  /*1fe0*/  IMAD.IADD R200, R205, 0x1, R2 ;  /* 0x00000001cdc87824 */ /* 0x000fe200078e0202 */
[----:B------:R-:W-:Y:S01]  /*1ff0*/  LDSM.16.M88.4 R64, [R201+0xc100] ;  /* 0x00c10000c940783b */ /* 0x000fe20000000200 */
[----:B------:R-:W-:Y:S01]  /*2000*/  IMAD.IADD R192, R2, 0x1, R204 ;  /* 0x0000000102c07824 */ /* 0x000fe200078e02cc */
[----:B------:R-:W-:Y:S02]  /*2010*/  SHF.R.S32.HI R2, RZ, 0x1f, R133 ;  /* 0x0000001fff027819 */ /* 0x000fe40000011485 */
[----:B-1----:R-:W1:Y:S02]  /*2020*/  LDSM.16.M88.4 R36, [R200+0x6100] ;  /* 0x00610000c824783b */ /* 0x002e640000000200 */
[C---:B------:R-:W-:Y:S02]  /*2030*/  HMMA.16816.F32.BF16 R68, R24.reuse, R32, RZ ;  /* 0x000000201844723c */ /* 0x040fe400000418ff */
[----:B------:R-:W-:Y:S04]  /*2040*/  LDSM.16.M88.4 R60, [R200+0x7100] ;  /* 0x00710000c83c783b */ /* 0x000fe80000000200 */
[----:B------:R-:W-:Y:S02]  /*2050*/  LDSM.16.M88.4 R84, [R192+0x1000] ;  /* 0x00100000c054783b */ /* 0x000fe40000000200 */
[----:B------:R-:W-:Y:S02]  /*2060*/  HMMA.16816.F32.BF16 R24, R24, R34, RZ ;  /* 0x000000221818723c */ /* 0x000fe400000418ff */
[----:B--2---:R-:W2:Y:S04]  /*2070*/  LDSM.16.M88.4 R20, [R200+0x6900] ;  /* 0x00690000c814783b */ /* 0x004ea80000000200 */
[----:B------:R-:W-:Y:S02]  /*2080*/  LDSM.16.M88.4 R32, [R200+0x7900] ;  /* 0x00790000c820783b */ /* 0x000fe40000000200 */
[C---:B------:R-:W-:Y:S02]  /*2090*/  HMMA.16816.F32.BF16 R28, R52.reuse, R14, R28 ;  /* 0x0000000e341c723c */ /* 0x040fe4000004181c */
[----:B---3--:R-:W-:Y:S04]  /*20a0*/  LDSM.16.M88.4 R56, [R199+0xc100] ;  /* 0x00c10000c738783b */ /* 0x008fe80000000200 */
[----:B------:R-:W3:Y:S02]  /*20b0*/  LDSM.16.M88.4 R12, [R192] ;  /* 0x00000000c00c783b */ /* 0x000ee40000000200 */
[C---:B----4-:R-:W-:Y:S02]  /*20c0*/  HMMA.16816.F32.BF16 R48, R52.reuse, R8, R48 ;  /* 0x000000083430723c */ /* 0x050fe40000041830 */
[----:B------:R-:W-:Y:S04]  /*20d0*/  LDSM.16.M88.4 R88, [R204+0x4000] ;  /* 0x00400000cc58783b */ /* 0x000fe80000000200 */
[----:B------:R-:W0:Y:S02]  /*20e0*/  LDGDEPBAR ;  /* 0x00000000000079af */ /* 0x000e240000000000 */
[----:B------:R-:W-:Y:S02]  /*20f0*/  HMMA.16816.F32.BF16 R44, R52, R10, R44 ;  /* 0x0000000a342c723c */ /* 0x000fe4000004182c */
[----:B------:R-:W4:Y:S06]  /*2100*/  LDSM.16.M88.4 R8, [R192+0x800] ;  /* 0x00080000c008783b */ /* 0x000f2c0000000200 */
[----:B-1----:R-:W-:Y:S08]  /*2110*/  HMMA.16816.F32.BF16 R16, R64, R36, R16 ;  /* 0x000000244010723c */ /* 0x002ff00000041810 */
[C---:B------:R-:W-:Y:S08]  /*2120*/  HMMA.16816.F32.BF16 R40, R52.reuse, R80, R40 ;  /* 0x000000503428723c */ /* 0x040ff00000041828 */
[C---:B------:R-:W-:Y:S01]  /*2130*/  HMMA.16816.F32.BF16 R72, R52.reuse, R82, R72 ;  /* 0x000000523448723c */ /* 0x040fe20000041848 */
[----:B------:R-:W-:Y:S07]  /*2140*/  LDSM.16.M88.4 R80, [R192+0x1800] ;  /* 0x00180000c050783b */ /* 0x000fee0000000200 */
[C---:B------:R-:W-:Y:S08]  /*2150*/  HMMA.16816.F32.BF16 R68, R52.reuse, R76, R68 ;  /* 0x0000004c3444723c */ /* 0x040ff00000041844 */
[----:B------:R-:W-:Y:S01]  /*2160*/  HMMA.16816.F32.BF16 R24, R52, R78, R24 ;  /* 0x0000004e3418723c */ /* 0x000fe20000041818 */
[----:B------:R-:W-:Y:S04]  /*2170*/  LDSM.16.M88.4 R52, [R205+0x8100] ;  /* 0x00810000cd34783b */ /* 0x000fe80000000200 */
[----:B------:R-:W-:Y:S03]  /*2180*/  LDSM.16.M88.4 R76, [R205+0x9100] ;  /* 0x00910000cd4c783b */ /* 0x000fe60000000200 */
[C---:B------:R-:W-:Y:S01]  /*2190*/  HMMA.16816.F32.BF16 R28, R64.reuse, R38, R28 ;  /* 0x00000026401c723c */ /* 0x040fe2000004181c */
[----:B------:R-:W1:Y:S07]  /*21a0*/  LDSM.16.M88.4 R36, [R206+0x10100] ;  /* 0x01010000ce24783b */ /* 0x000e6e0000000200 */
[C---:B--2---:R-:W-:Y:S08]  /*21b0*/  HMMA.16816.F32.BF16 R48, R64.reuse, R20, R48 ;  /* 0x000000144030723c */ /* 0x044ff00000041830 */
[----:B------:R-:W-:Y:S01]  /*21c0*/  HMMA.16816.F32.BF16 R44, R64, R22, R44 ;  /* 0x00000016402c723c */ /* 0x000fe2000004182c */
[----:B------:R-:W2:Y:S07]  /*21d0*/  LDSM.16.M88.4 R20, [R205+0x8900] ;  /* 0x00890000cd14783b */ /* 0x000eae0000000200 */
[----:B---3--:R-:W-:Y:S08]  /*21e0*/  HMMA.16816.F32.BF16 R16, R56, R12, R16 ;  /* 0x0000000c3810723c */ /* 0x008ff00000041810 */
        /* <DEDUP_REMOVED lines=8> */
[----:B------:R-:W3:Y:S07]  /*2270*/  LDSM.16.M88.4 R12, [R202+0x10100] ;  /* 0x01010000ca0c783b */ /* 0x000eee0000000200 */
[C---:B----4-:R-:W-:Y:S08]  /*2280*/  HMMA.16816.F32.BF16 R48, R56.reuse, R8, R48 ;  /* 0x000000083830723c */ /* 0x050ff00000041830 */
[----:B------:R-:W-:Y:S01]  /*2290*/  HMMA.16816.F32.BF16 R44, R56, R10, R44 ;  /* 0x0000000a382c723c */ /* 0x000fe2000004182c */
[----:B------:R-:W4:Y:S07]  /*22a0*/  LDSM.16.M88.4 R8, [R204+0x2800] ;  /* 0x00280000cc08783b */ /* 0x000f2e0000000200 */
        /* <DEDUP_REMOVED lines=9> */
[----:B------:R-:W-:Y:S07]  /*2340*/  LDSM.16.M88.4 R52, [R200+0x8100] ;  /* 0x00810000c834783b */ /* 0x000fee0000000200 */
[C---:B--2---:R-:W-:Y:S08]  /*2350*/  HMMA.16816.F32.BF16 R48, R36.reuse, R20, R48 ;  /* 0x000000142430723c */ /* 0x044ff00000041830 */
[----:B------:R-:W-:Y:S01]  /*2360*/  HMMA.16816.F32.BF16 R44, R36, R22, R44 ;  /* 0x00000016242c723c */ /* 0x000fe2000004182c */
[----:B------:R-:W1:Y:S07]  /*2370*/  LDSM.16.M88.4 R20, [R201+0x10100] ;  /* 0x01010000c914783b */ /* 0x000e6e0000000200 */
        /* <DEDUP_REMOVED lines=9> */
[----:B------:R-:W2:Y:S07]  /*2410*/  LDSM.16.M88.4 R32, [R192+0x2000] ;  /* 0x00200000c020783b */ /* 0x000eae0000000200 */
[C---:B----4-:R-:W-:Y:S08]  /*2420*/  HMMA.16816.F32.BF16 R48, R12.reuse, R8, R48 ;  /* 0x000000080c30723c */ /* 0x050ff00000041830 */
[----:B------:R-:W-:Y:S01]  /*2430*/  HMMA.16816.F32.BF16 R44, R12, R10, R44 ;  /* 0x0000000a0c2c723c */ /* 0x000fe2000004182c */
[----:B------:R-:W3:Y:S07]  /*2440*/  LDSM.16.M88.4 R8, [R200+0x9100] ;  /* 0x00910000c808783b */ /* 0x000eee0000000200 */
[----:B-1----:R-:W-:Y:S08]  /*2450*/  HMMA.16816.F32.BF16 R16, R20, R52, R16 ;  /* 0x000000341410723c */ /* 0x002ff00000041810 */
[C---:B------:R-:W-:Y:S08]  /*2460*/  HMMA.16816.F32.BF16 R40, R12.reuse, R24, R40 ;  /* 0x000000180c28723c */ /* 0x040ff00000041828 */
[C---:B------:R-:W-:Y:S01]  /*2470*/  HMMA.16816.F32.BF16 R72, R12.reuse, R26, R72 ;  /* 0x0000001a0c48723c */ /* 0x040fe20000041848 */
[----:B------:R-:W-:Y:S07]  /*2480*/  LDSM.16.M88.4 R24, [R200+0x9900] ;  /* 0x00990000c818783b */ /* 0x000fee0000000200 */
[C---:B------:R-:W-:Y:S08]  /*2490*/  HMMA.16816.F32.BF16 R68, R12.reuse, R56, R68 ;  /* 0x000000380c44723c */ /* 0x040ff00000041844 */
[----:B------:R-:W-:Y:S01]  /*24a0*/  HMMA.16816.F32.BF16 R64, R12, R58, R64 ;  /* 0x0000003a0c40723c */ /* 0x000fe20000041840 */
[----:B------:R-:W1:Y:S04]  /*24b0*/  LDSM.16.M88.4 R12, [R205+0xa100] ;  /* 0x00a10000cd0c783b */ /* 0x000e680000000200 */
[----:B------:R-:W-:Y:S03]  /*24c0*/  LDSM.16.M88.4 R56, [R205+0xa900] ;  /* 0x00a90000cd38783b */ /* 0x000fe60000000200 */
[----:B--2---:R-:W-:Y:S08]  /*24d0*/  HMMA.16816.F32.BF16 R16, R80, R32, R16 ;  /* 0x000000205010723c */ /* 0x004ff00000041810 */
[C---:B------:R-:W-:Y:S01]  /*24e0*/  HMMA.16816.F32.BF16 R28, R20.reuse, R54, R28 ;  /* 0x00000036141c723c */ /* 0x040fe2000004181c */
[----:B------:R-:W-:Y:S07]  /*24f0*/  LDSM.16.M88.4 R52, [R205+0xb100] ;  /* 0x00b10000cd34783b */ /* 0x000fee0000000200 */
[C---:B------:R-:W-:Y:S08]  /*2500*/  HMMA.16816.F32.BF16 R48, R20.reuse, R36, R48 ;  /* 0x000000241430723c */ /* 0x040ff00000041830 */
[C---:B------:R-:W-:Y:S01]  /*2510*/  HMMA.16816.F32.BF16 R44, R20.reuse, R38, R44 ;  /* 0x00000026142c723c */ /* 0x040fe2000004182c */
[----:B------:R-:W2:Y:S07]  /*2520*/  LDSM.16.M88.4 R36, [R202+0x14100] ;  /* 0x01410000ca24783b */ /* 0x000eae0000000200 */
[C---:B---3--:R-:W-:Y:S08]  /*2530*/  HMMA.16816.F32.BF16 R40, R20.reuse, R8, R40 ;  /* 0x000000081428723c */ /* 0x048ff00000041828 */
[----:B------:R-:W-:Y:S01]  /*2540*/  HMMA.16816.F32.BF16 R72, R20, R10, R72 ;  /* 0x0000000a1448723c */ /* 0x000fe20000041848 */
[----:B------:R-:W3:Y:S07]  /*2550*/  LDSM.16.M88.4 R8, [R192+0x2800] ;  /* 0x00280000c008783b */ /* 0x000eee0000000200 */
[----:B-1----:R-:W-:Y:S08]  /*2560*/  HMMA.16816.F32.BF16 R16, R60, R12, R16 ;  /* 0x0000000c3c10723c */ /* 0x002ff00000041810 */
[----:B------:R-:W-:Y:S08]  /*2570*/  HMMA.16816.F32.BF16 R68, R20, R24, R68 ;  /* 0x000000181444723c */ /* 0x000ff00000041844 */
[----:B------:R-:W-:Y:S01]  /*2580*/  HMMA.16816.F32.BF16 R28, R80, R34, R28 ;  /* 0x00000022501c723c */ /* 0x000fe2000004181c */
[----:B------:R-:W-:Y:S07]  /*2590*/  LDSM.16.M88.4 R32, [R204+0x4800] ;  /* 0x00480000cc20783b */ /* 0x000fee0000000200 */
[----:B------:R-:W-:Y:S01]  /*25a0*/  HMMA.16816.F32.BF16 R64, R20, R26, R64 ;  /* 0x0000001a1440723c */ /* 0x000fe20000041840 */
[----:B------:R-:W-:Y:S04]  /*25b0*/  LDSM.16.M88.4 R24, [R201+0x14100] ;  /* 0x01410000c918783b */ /* 0x000fe80000000200 */
[----:B------:R-:W1:Y:S03]  /*25c0*/  LDSM.16.M88.4 R20, [R200+0xa100] ;  /* 0x00a10000c814783b */ /* 0x000e660000000200 */
[----:B--2---:R-:W-:Y:S08]  /*25d0*/  HMMA.16816.F32.BF16 R16, R36, R88, R16 ;  /* 0x000000582410723c */ /* 0x004ff00000041810 */
[C---:B---3--:R-:W-:Y:S08]  /*25e0*/  HMMA.16816.F32.BF16 R48, R80.reuse, R8, R48 ;  /* 0x000000085030723c */ /* 0x048ff00000041830 */
[----:B------:R-:W-:Y:S01]  /*25f0*/  HMMA.16816.F32.BF16 R44, R80, R10, R44 ;  /* 0x0000000a502c723c */ /* 0x000fe2000004182c */
[----:B------:R-:W-:Y:S07]  /*2600*/  LDSM.16.M88.4 R8, [R192+0x4000] ;  /* 0x00400000c008783b */ /* 0x000fee0000000200 */
[----:B------:R-:W-:Y:S01]  /*2610*/  HMMA.16816.F32.BF16 R28, R60, R14, R28 ;  /* 0x0000000e3c1c723c */ /* 0x000fe2000004181c */
[----:B------:R-:W2:Y:S07]  /*2620*/  LDSM.16.M88.4 R12, [R199+0x14100] ;  /* 0x01410000c70c783b */ /* 0x000eae0000000200 */
[----:B------:R-:W-:Y:S08]  /*2630*/  HMMA.16816.F32.BF16 R40, R80, R84, R40 ;  /* 0x000000545028723c */ /* 0x000ff00000041828 */
[----:B-1----:R-:W-:Y:S08]  /*2640*/  HMMA.16816.F32.BF16 R16, R24, R20, R16 ;  /* 0x000000141810723c */ /* 0x002ff00000041810 */
[C---:B------:R-:W-:Y:S08]  /*2650*/  HMMA.16816.F32.BF16 R48, R60.reuse, R56, R48 ;  /* 0x000000383c30723c */ /* 0x040ff00000041830 */
[----:B------:R-:W-:Y:S01]  /*2660*/  HMMA.16816.F32.BF16 R44, R60, R58, R44 ;  /* 0x0000003a3c2c723c */ /* 0x000fe2000004182c */
[----:B------:R-:W1:Y:S07]  /*2670*/  LDSM.16.M88.4 R56, [R204+0x5000] ;  /* 0x00500000cc38783b */ /* 0x000e6e0000000200 */
[----:B------:R-:W-:Y:S01]  /*2680*/  HMMA.16816.F32.BF16 R28, R36, R90, R28 ;  /* 0x0000005a241c723c */ /* 0x000fe2000004181c */
[----:B------:R-:W3:Y:S07]  /*2690*/  LDSM.16.M88.4 R88, [R200+0xa900] ;  /* 0x00a90000c858783b */ /* 0x000eee0000000200 */
[----:B--2---:R-:W-:Y:S08]  /*26a0*/  HMMA.16816.F32.BF16 R16, R12, R8, R16 ;  /* 0x000000080c10723c */ /* 0x004ff00000041810 */
[----:B------:R-:W-:Y:S08]  /*26b0*/  HMMA.16816.F32.BF16 R40, R60, R52, R40 ;  /* 0x000000343c28723c */ /* 0x000ff00000041828 */
[----:B------:R-:W-:Y:S08]  /*26c0*/  HMMA.16816.F32.BF16 R72, R80, R86, R72 ;  /* 0x000000565048723c */ /* 0x000ff00000041848 */
[----:B------:R-:W-:Y:S01]  /*26d0*/  HMMA.16816.F32.BF16 R48, R36, R32, R48 ;  /* 0x000000202430723c */ /* 0x000fe20000041830 */
[----:B------:R-:W-:-:S07]  /*26e0*/  FMUL.FTZ R16, R16, c[0x0][0x320] ;  /* 0x0000c80010107a20 */ /* 0x000fce0000410000 */
[----:B------:R-:W-:Y:S01]  /*26f0*/  HMMA.16816.F32.BF16 R44, R36, R34, R44 ;  /* 0x00000022242c723c */ /* 0x000fe2000004182c */
[----:B------:R-:W2:Y:S07]  /*2700*/  LDSM.16.M88.4 R32, [R205+0xb900] ;  /* 0x00b90000cd20783b */ /* 0x000eae0000000200 */
[----:B------:R-:W-:Y:S01]  /*2710*/  HMMA.16816.F32.BF16 R28, R24, R22, R28 ;  /* 0x00000016181c723c */ /* 0x000fe2000004181c */
[----:B------:R-:W4:Y:S07]  /*2720*/  LDSM.16.M88.4 R20, [R192+0x4800] ;  /* 0x00480000c014783b */ /* 0x000f2e0000000200 */
[C---:B------:R-:W-:Y:S01]  /*2730*/  HMMA.16816.F32.BF16 R68, R80.reuse, R76, R68 ;  /* 0x0000004c5044723c */ /* 0x040fe20000041844 */
[----:B------:R5:W2:Y:S06]  /*2740*/  MUFU.TANH R76, R16 ;  /* 0x00000010004c7308 */ /* 0x000aac0000002400 */
[----:B------:R-:W-:Y:S01]  /*2750*/  FMUL.FTZ R77, R19, c[0x0][0x320] ;  /* 0x0000c800134d7a20 */ /* 0x000fe20000410000 */
[----:B------:R-:W-:Y:S05]  /*2760*/  HMMA.16816.F32.BF16 R64, R80, R78, R64 ;  /* 0x0000004e5040723c */ /* 0x000fea0000041840 */
[----:B------:R-:W2:Y:S03]  /*2770*/  MUFU.TANH R77, R77 ;  /* 0x0000004d004d7308 */ /* 0x000ea60000002400 */
[----:B-1----:R-:W-:Y:S07]  /*2780*/  HMMA.16816.F32.BF16 R40, R36, R56, R40 ;  /* 0x000000382428723c */ /* 0x002fee0000041828 */
[----:B------:R-:W-:Y:S01]  /*2790*/  FMUL.FTZ R56, R17, c[0x0][0x320] ;  /* 0x0000c80011387a20 */ /* 0x000fe20000410000 */
[----:B------:R-:W-:Y:S01]  /*27a0*/  HMMA.16816.F32.BF16 R72, R60, R54, R72 ;  /* 0x000000363c48723c */ /* 0x000fe20000041848 */
[----:B------:R-:W-:Y:S01]  /*27b0*/  FMUL.FTZ R57, R18, c[0x0][0x320] ;  /* 0x0000c80012397a20 */ /* 0x000fe20000410000 */
[----:B------:R-:W-:Y:S03]  /*27c0*/  LDSM.16.M88.4 R52, [R192+0x5000] ;  /* 0x00500000c034783b */ /* 0x000fe60000000200 */
[----:B------:R-:W1:Y:S01]  /*27d0*/  MUFU.TANH R56, R56 ;  /* 0x0000003800387308 */ /* 0x000e620000002400 */
[----:B-----5:R-:W5:Y:S02]  /*27e0*/  LDSM.16.M88.4 R16, [R204+0x5800] ;  /* 0x00580000cc10783b */ /* 0x020f640000000200 */
[C---:B---3--:R-:W-:Y:S05]  /*27f0*/  HMMA.16816.F32.BF16 R48, R24.reuse, R88, R48 ;  /* 0x000000581830723c */ /* 0x048fea0000041830 */
[----:B------:R-:W3:Y:S03]  /*2800*/  MUFU.TANH R57, R57 ;  /* 0x0000003900397308 */ /* 0x000ee60000002400 */
[----:B------:R-:W-:Y:S08]  /*2810*/  HMMA.16816.F32.BF16 R44, R24, R90, R44 ;  /* 0x0000005a182c723c */ /* 0x000ff0000004182c */
[----:B------:R-:W-:Y:S01]  /*2820*/  HMMA.16816.F32.BF16 R28, R12, R10, R28 ;  /* 0x0000000a0c1c723c */ /* 0x000fe2000004181c */
[----:B------:R-:W1:Y:S07]  /*2830*/  LDSM.16.M88.4 R8, [R200+0xb100] ;  /* 0x00b10000c808783b */ /* 0x000e6e0000000200 */
[C---:B--2---:R-:W-:Y:S08]  /*2840*/  HMMA.16816.F32.BF16 R68, R60.reuse, R32, R68 ;  /* 0x000000203c44723c */ /* 0x044ff00000041844 */
[----:B------:R-:W-:Y:S08]  /*2850*/  HMMA.16816.F32.BF16 R64, R60, R34, R64 ;  /* 0x000000223c40723c */ /* 0x000ff00000041840 */
[----:B----4-:R-:W-:Y:S01]  /*2860*/  HMMA.16816.F32.BF16 R48, R12, R20, R48 ;  /* 0x000000140c30723c */ /* 0x010fe20000041830 */
[----:B------:R-:W-:-:S02]  /*2870*/  FMUL.FTZ R28, R28, c[0x0][0x320] ;  /* 0x0000c8001c1c7a20 */ /* 0x000fc40000410000 */
[----:B------:R-:W-:Y:S02]  /*2880*/  FMUL.FTZ R29, R29, c[0x0][0x320] ;  /* 0x0000c8001d1d7a20 */ /* 0x000fe40000410000 */
[----:B------:R-:W-:Y:S02]  /*2890*/  FMUL.FTZ R30, R30, c[0x0][0x320] ;  /* 0x0000c8001e1e7a20 */ /* 0x000fe40000410000 */
[----:B------:R-:W-:Y:S01]  /*28a0*/  FMUL.FTZ R31, R31, c[0x0][0x320] ;  /* 0x0000c8001f1f7a20 */ /* 0x000fe20000410000 */
[----:B------:R-:W-:Y:S01]  /*28b0*/  HMMA.16816.F32.BF16 R72, R36, R58, R72 ;  /* 0x0000003a2448723c */ /* 0x000fe20000041848 */
[----:B------:R-:W2:Y:S07]  /*28c0*/  MUFU.TANH R28, R28 ;  /* 0x0000001c001c7308 */ /* 0x000eae0000002400 */
[----:B------:R-:W-:Y:S01]  /*28d0*/  HMMA.16816.F32.BF16 R44, R12, R22, R44 ;  /* 0x000000160c2c723c */ /* 0x000fe2000004182c */
[----:B------:R-:W4:Y:S01]  /*28e0*/  LDSM.16.M88.4 R20, [R200+0xb900] ;  /* 0x00b90000c814783b */ /* 0x000f220000000200 */
[----:B------:R-:W1:Y:S06]  /*28f0*/  MUFU.TANH R29, R29 ;  /* 0x0000001d001d7308 */ /* 0x000e6c0000002400 */
[----:B-----5:R-:W-:Y:S01]  /*2900*/  HMMA.16816.F32.BF16 R68, R36, R16, R68 ;  /* 0x000000102444723c */ /* 0x020fe20000041844 */
[----:B------:R-:W-:Y:S01]  /*2910*/  FMUL.FTZ R32, R48, c[0x0][0x320] ;  /* 0x0000c80030207a20 */ /* 0x000fe20000410000 */
[----:B------:R-:W2:Y:S01]  /*2920*/  MUFU.TANH R30, R30 ;  /* 0x0000001e001e7308 */ /* 0x000ea20000002400 */
[----:B------:R-:W-:-:S04]  /*2930*/  FMUL.FTZ R33, R49, c[0x0][0x320] ;  /* 0x0000c80031217a20 */ /* 0x000fc80000410000 */
[----:B------:R-:W-:Y:S01]  /*2940*/  FMUL.FTZ R16, R50, c[0x0][0x320] ;  /* 0x0000c80032107a20 */ /* 0x000fe20000410000 */
[----:B------:R-:W-:Y:S01]  /*2950*/  HMMA.16816.F32.BF16 R64, R36, R18, R64 ;  /* 0x000000122440723c */ /* 0x000fe20000041840 */
[----:B------:R-:W-:Y:S01]  /*2960*/  FMUL.FTZ R17, R51, c[0x0][0x320] ;  /* 0x0000c80033117a20 */ /* 0x000fe20000410000 */
[----:B------:R-:W2:Y:S06]  /*2970*/  MUFU.TANH R31, R31 ;  /* 0x0000001f001f7308 */ /* 0x000eac0000002400 */
[----:B-1----:R-:W-:Y:S01]  /*2980*/  HMMA.16816.F32.BF16 R40, R24, R8, R40 ;  /* 0x000000081828723c */ /* 0x002fe20000041828 */
[----:B------:R-:W-:Y:S01]  /*2990*/  FMUL.FTZ R35, R44, c[0x0][0x320] ;  /* 0x0000c8002c237a20 */ /* 0x000fe20000410000 */
[----:B------:R-:W1:Y:S01]  /*29a0*/  MUFU.TANH R32, R32 ;  /* 0x0000002000207308 */ /* 0x000e620000002400 */
[----:B------:R-:W-:-:S02]  /*29b0*/  FMUL.FTZ R34, R45, c[0x0][0x320] ;  /* 0x0000c8002d227a20 */ /* 0x000fc40000410000 */
[----:B------:R-:W-:Y:S02]  /*29c0*/  FMUL.FTZ R18, R46, c[0x0][0x320] ;  /* 0x0000c8002e127a20 */ /* 0x000fe40000410000 */
[----:B------:R-:W-:Y:S01]  /*29d0*/  FMUL.FTZ R19, R47, c[0x0][0x320] ;  /* 0x0000c8002f137a20 */ /* 0x000fe20000410000 */
[----:B------:R-:W-:Y:S01]  /*29e0*/  HMMA.16816.F32.BF16 R72, R24, R10, R72 ;  /* 0x0000000a1848723c */ /* 0x000fe20000041848 */
[----:B------:R-:W5:Y:S01]  /*29f0*/  LDSM.16.M88.4 R8, [R192+0x5800] ;  /* 0x00580000c008783b */ /* 0x000f620000000200 */
[----:B------:R-:W1:Y:S01]  /*2a00*/  MUFU.TANH R33, R33 ;  /* 0x0000002100217308 */ /* 0x000e620000002400 */
[----:B------:R-:W-:-:S05]  /*2a10*/  DEPBAR.LE SB0, 0x0 ;  /* 0x000080000000791a */ /* 0x000fca0000000000 */
[C---:B----4-:R-:W-:Y:S02]  /*2a20*/  HMMA.16816.F32.BF16 R68, R24.reuse, R20, R68 ;  /* 0x000000141844723c */ /* 0x050fe40000041844 */
[----:B------:R-:W4:Y:S06]  /*2a30*/  MUFU.TANH R16, R16 ;  /* 0x0000001000107308 */ /* 0x000f2c0000002400 */
[----:B------:R-:W-:Y:S02]  /*2a40*/  HMMA.16816.F32.BF16 R64, R24, R22, R64 ;  /* 0x000000161840723c */ /* 0x000fe40000041840 */
[----:B------:R-:W1:Y:S06]  /*2a50*/  MUFU.TANH R17, R17 ;  /* 0x0000001100117308 */ /* 0x000e6c0000002400 */
[C---:B------:R-:W-:Y:S02]  /*2a60*/  HMMA.16816.F32.BF16 R40, R12.reuse, R52, R40 ;  /* 0x000000340c28723c */ /* 0x040fe40000041828 */
[----:B------:R-:W1:Y:S06]  /*2a70*/  MUFU.TANH R35, R35 ;  /* 0x0000002300237308 */ /* 0x000e6c0000002400 */
[C---:B------:R-:W-:Y:S02]  /*2a80*/  HMMA.16816.F32.BF16 R72, R12.reuse, R54, R72 ;  /* 0x000000360c48723c */ /* 0x040fe40000041848 */
[----:B------:R-:W1:Y:S06]  /*2a90*/  MUFU.TANH R34, R34 ;  /* 0x0000002200227308 */ /* 0x000e6c0000002400 */
[C---:B-----5:R-:W-:Y:S02]  /*2aa0*/  HMMA.16816.F32.BF16 R68, R12.reuse, R8, R68 ;  /* 0x000000080c44723c */ /* 0x060fe40000041844 */
[----:B------:R-:W1:Y:S06]  /*2ab0*/  MUFU.TANH R18, R18 ;  /* 0x0000001200127308 */ /* 0x000e6c0000002400 */
[----:B------:R-:W-:Y:S01]  /*2ac0*/  HMMA.16816.F32.BF16 R64, R12, R10, R64 ;  /* 0x0000000a0c40723c */ /* 0x000fe20000041840 */
[----:B------:R-:W-:Y:S01]  /*2ad0*/  FMUL.FTZ R40, R40, c[0x0][0x320] ;  /* 0x0000c80028287a20 */ /* 0x000fe20000410000 */
[----:B------:R-:W1:Y:S01]  /*2ae0*/  MUFU.TANH R19, R19 ;  /* 0x0000001300137308 */ /* 0x000e620000002400 */
[----:B------:R-:W-:-:S02]  /*2af0*/  FMUL.FTZ R41, R41, c[0x0][0x320] ;  /* 0x0000c80029297a20 */ /* 0x000fc40000410000 */
[----:B------:R-:W-:Y:S02]  /*2b00*/  FMUL.FTZ R42, R42, c[0x0][0x320] ;  /* 0x0000c8002a2a7a20 */ /* 0x000fe40000410000 */
[----:B------:R-:W-:Y:S02]  /*2b10*/  FMUL.FTZ R43, R43, c[0x0][0x320] ;  /* 0x0000c8002b2b7a20 */ /* 0x000fe40000410000 */
[----:B------:R-:W-:Y:S01]  /*2b20*/  FMUL.FTZ R72, R72, c[0x0][0x320] ;  /* 0x0000c80048487a20 */ /* 0x000fe20000410000 */
[----:B------:R1:W1:Y:S01]  /*2b30*/  MUFU.TANH R171, R40 ;  /* 0x0000002800ab7308 */ /* 0x0002620000002400 */
[----:B------:R-:W-:Y:S02]  /*2b40*/  FMUL.FTZ R73, R73, c[0x0][0x320] ;  /* 0x0000c80049497a20 */ /* 0x000fe40000410000 */
[----:B------:R-:W-:Y:S02]  /*2b50*/  FMUL.FTZ R74, R74, c[0x0][0x320] ;  /* 0x0000c8004a4a7a20 */ /* 0x000fe40000410000 */
[----:B------:R-:W-:-:S02]  /*2b60*/  FMUL.FTZ R75, R75, c[0x0][0x320] ;  /* 0x0000c8004b4b7a20 */ /* 0x000fc40000410000 */
[----:B------:R-:W-:Y:S01]  /*2b70*/  FMUL.FTZ R68, R68, c[0x0][0x320] ;  /* 0x0000c80044447a20 */ /* 0x000fe20000410000 */
[----:B------:R1:W1:Y:S01]  /*2b80*/  MUFU.TANH R163, R41 ;  /* 0x0000002900a37308 */ /* 0x0002620000002400 */
[----:B------:R-:W-:Y:S02]  /*2b90*/  FMUL.FTZ R69, R69, c[0x0][0x320] ;  /* 0x0000c80045457a20 */ /* 0x000fe40000410000 */
[----:B------:R-:W-:Y:S02]  /*2ba0*/  FMUL.FTZ R70, R70, c[0x0][0x320] ;  /* 0x0000c80046467a20 */ /* 0x000fe40000410000 */
[----:B------:R-:W-:Y:S02]  /*2bb0*/  FMUL.FTZ R71, R71, c[0x0][0x320] ;  /* 0x0000c80047477a20 */ /* 0x000fe40000410000 */
[----:B------:R-:W-:Y:S01]  /*2bc0*/  FMUL.FTZ R64, R64, c[0x0][0x320] ;  /* 0x0000c80040407a20 */ /* 0x000fe20000410000 */
[----:B------:R1:W1:Y:S01]  /*2bd0*/  MUFU.TANH R166, R42 ;  /* 0x0000002a00a67308 */ /* 0x0002620000002400 */
[----:B------:R-:W-:-:S02]  /*2be0*/  FMUL.FTZ R65, R65, c[0x0][0x320] ;  /* 0x0000c80041417a20 */ /* 0x000fc40000410000 */
[----:B------:R-:W-:Y:S02]  /*2bf0*/  FMUL.FTZ R66, R66, c[0x0][0x320] ;  /* 0x0000c80042427a20 */ /* 0x000fe40000410000 */
[----:B------:R-:W-:-:S03]  /*2c00*/  FMUL.FTZ R67, R67, c[0x0][0x320] ;  /* 0x0000c80043437a20 */ /* 0x000fc60000410000 */
[----:B------:R1:W1:Y:S08]  /*2c10*/  MUFU.TANH R176, R43 ;  /* 0x0000002b00b07308 */ /* 0x0002700000002400 */
        /* <DEDUP_REMOVED lines=11> */
[----:B------:R1:W1:Y:S01]  /*2cd0*/  MUFU.TANH R164, R67 ;  /* 0x0000004300a47308 */ /* 0x0002620000002400 */
[----:B------:R-:W-:Y:S06]  /*2ce0*/  BAR.SYNC.DEFER_BLOCKING 0x0 ;  /* 0x0000000000007b1d */ /* 0x000fec0000010000 */
[----:B------:R-:W-:Y:S05]  /*2cf0*/  @!P4 BRA `(.L_x_10) ;  /* 0x000004300000c947 */ /* 0x000fea0003800000 */
[----:B--234-:R-:W-:Y:S01]  /*2d00*/  ULEA UR11, UR11, UR8, 0x6 ;  /* 0x000000080b0b7291 */ /* 0x01cfe2000f8e303f */
[----:B------:R-:W-:-:S05]  /*2d10*/  IMAD.MOV.U32 R208, RZ, RZ, RZ ;  /* 0x000000ffffd07224 */ /* 0x000fca00078e00ff */
[----:B------:R-:W-:-:S05]  /*2d20*/  IMAD.U32 R209, RZ, RZ, UR11 ;  /* 0x0000000bffd17e24 */ /* 0x000fca000f8e00ff */
[----:B------:R-:W-:-:S05]  /*2d30*/  IADD3 R209, R209, -0x40, R210 ;  /* 0xffffffc0d1d17810 */ /* 0x000fca0007ffe0d2 */
[----:B------:R-:W-:-:S04]  /*2d40*/  @P0 IMAD.HI.U32 R7, R209, c[0x0][0x2bc], RZ ;  /* 0x0000af00d1070a27 */ /* 0x000fc800078e00ff */
[----:B------:R-:W-:Y:S01]  /*2d50*/  IMAD.MOV.U32 R6, RZ, RZ, R209 ;  /* 0x000000ffff067224 */ /* 0x000fe200078e00d1 */
[----:B------:R-:W-:-:S04]  /*2d60*/  @P0 SHF.R.U32.HI R6, RZ, c[0x0][0x2c0], R7 ;  /* 0x0000b000ff060a19 */ /* 0x000fc80000011607 */
[----:B------:R-:W-:-:S04]  /*2d70*/  @!P6 IADD3 R10, P4, R6, UR16, RZ ;  /* 0x00000010060aec10 */ /* 0x000fc8000ff9e0ff */
[----:B------:R-:W-:Y:S02]  /*2d80*/  @!P6 LEA.HI.X.SX32 R7, R6, UR15, 0x1, P4 ;  /* 0x0000000f0607ec11 */ /* 0x000fe4000a0f0eff */
[----:B------:R-:W-:-:S04]  /*2d90*/  @!P6 LEA R8, P4, R10, c[0x0][0x2a0], 0x2 ;  /* 0x0000a8000a08ea11 */ /* 0x000fc800078810ff */
[----:B------:R-:W-:-:S05]  /*2da0*/  @!P6 LEA.HI.X R9, R10, c[0x0][0x2a4], R7, 0x2, P4 ;  /* 0x0000a9000a09ea11 */ /* 0x000fca00020f1407 */
[----:B------:R-:W2:Y:S01]  /*2db0*/  @!P6 LDG.E R208, [R8.64] ;  /* 0x0000000c08d0e981 */ /* 0x000ea2000c1e1900 */
[----:B------:R-:W-:Y:S01]  /*2dc0*/  IMAD.MOV R6, RZ, RZ, -R6 ;  /* 0x000000ffff067224 */ /* 0x000fe200078e0a06 */
[----:B------:R-:W-:Y:S02]  /*2dd0*/  SEL R22, RZ, 0x10, P1 ;  /* 0x00000010ff167807 */ /* 0x000fe40000800000 */
[----:B------:R-:W-:Y:S01]  /*2de0*/  SHF.L.U64.HI R12, R135, 0x1, R144 ;  /* 0x00000001870c7819 */ /* 0x000fe20000010290 */
[----:B------:R-:W-:Y:S01]  /*2df0*/  IMAD R209, R6, c[0x0][0x2b8], R209 ;  /* 0x0000ae0006d17a24 */ /* 0x000fe200078e02d1 */
[----:B------:R-:W-:-:S03]  /*2e00*/  IADD3 R13, -R22, 0x10, RZ ;  /* 0x00000010160d7810 */ /* 0x000fc60007ffe1ff */
[----:B------:R-:W-:Y:S01]  /*2e10*/  IMAD.WIDE.U32 R10, R209, c[0x0][0x1e0], RZ ;  /* 0x00007800d10a7a25 */ /* 0x000fe200078e00ff */
[----:B------:R-:W-:Y:S02]  /*2e20*/  SHF.R.S32.HI R6, RZ, 0x1f, R209 ;  /* 0x0000001fff067819 */ /* 0x000fe400000114d1 */
[----:B------:R-:W-:-:S03]  /*2e30*/  LOP3.LUT R13, R13, 0xf, RZ, 0xc0, !PT ;  /* 0x0000000f0d0d7812 */ /* 0x000fc600078ec0ff */
[----:B------:R-:W-:-:S04]  /*2e40*/  IMAD R6, R6, c[0x0][0x1e0], RZ ;  /* 0x0000780006067a24 */ /* 0x000fc800078e02ff */
[----:B------:R-:W-:-:S04]  /*2e50*/  IMAD R7, R209, c[0x0][0x1e4], R6 ;  /* 0x00007900d1077a24 */ /* 0x000fc800078e0206 */
[----:B------:R-:W-:Y:S01]  /*2e60*/  IMAD.IADD R11, R11, 0x1, R7 ;  /* 0x000000010b0b7824 */ /* 0x000fe200078e0207 */
[----:B--2---:R-:W-:-:S03]  /*2e70*/  SHF.R.S32.HI R7, RZ, 0x1f, R208 ;  /* 0x0000001fff077819 */ /* 0x004fc600000114d0 */
[----:B------:R-:W-:Y:S01]  /*2e80*/  IMAD.WIDE.U32 R8, R208, c[0x0][0x1f0], R10 ;  /* 0x00007c00d0087a25 */ /* 0x000fe200078e000a */
[----:B------:R-:W-:-:S03]  /*2e90*/  SEL R10, RZ, 0x10, P3 ;  /* 0x00000010ff0a7807 */ /* 0x000fc60001800000 */
[----:B------:R-:W-:Y:S01]  /*2ea0*/  IMAD R7, R7, c[0x0][0x1f0], RZ ;  /* 0x00007c0007077a24 */ /* 0x000fe200078e02ff */
[----:B------:R-:W-:Y:S01]  /*2eb0*/  IADD3 R23, P4, R8, UR20, RZ ;  /* 0x0000001408177c10 */ /* 0x000fe2000ff9e0ff */
[----:B------:R-:W-:Y:S01]  /*2ec0*/  IMAD.SHL.U32 R11, R135, 0x2, RZ ;  /* 0x00000002870b7824 */ /* 0x000fe200078e00ff */
[----:B------:R-:W-:Y:S01]  /*2ed0*/  IADD3 R26, -R10, 0x10, RZ ;  /* 0x000000100a1a7810 */ /* 0x000fe20007ffe1ff */
[----:B------:R-:W-:Y:S01]  /*2ee0*/  IMAD R6, R208, c[0x0][0x1f4], R7 ;  /* 0x00007d00d0067a24 */ /* 0x000fe200078e0207 */
[----:B------:R-:W-:Y:S02]  /*2ef0*/  SEL R7, RZ, 0x10, P2 ;  /* 0x00000010ff077807 */ /* 0x000fe40001000000 */
[----:B------:R-:W-:Y:S02]  /*2f00*/  LOP3.LUT R26, R26, 0xf, RZ, 0xc0, !PT ;  /* 0x0000000f1a1a7812 */ /* 0x000fe400078ec0ff */
[----:B------:R-:W-:Y:S02]  /*2f10*/  IADD3.X R8, R9, UR18, R6, P4, !PT ;  /* 0x0000001209087c10 */ /* 0x000fe4000a7fe406 */
[----:B------:R-:W-:-:S02]  /*2f20*/  LEA R6, P4, R23, c[0x0][0x1c8], 0x1 ;  /* 0x0000720017067a11 */ /* 0x000fc400078808ff */
[----:B------:R-:W-:Y:S02]  /*2f30*/  IADD3 R25, -R7, 0x10, RZ ;  /* 0x0000001007197810 */ /* 0x000fe40007ffe1ff */
[----:B------:R-:W-:Y:S01]  /*2f40*/  LEA.HI.X R23, R23, c[0x0][0x1cc], R8, 0x1, P4 ;  /* 0x0000730017177a11 */ /* 0x000fe200020f0c08 */
[----:B------:R-:W2:Y:S01]  /*2f50*/  SHFL.IDX PT, R14, R6, 0x1, 0x181f ;  /* 0x00381f00060e7f89 */ /* 0x000ea200000e0000 */
[C---:B------:R-:W-:Y:S01]  /*2f60*/  IMAD.SHL.U32 R8, R134.reuse, 0x2, RZ ;  /* 0x0000000286087824 */ /* 0x040fe200078e00ff */
[----:B------:R-:W-:Y:S02]  /*2f70*/  LOP3.LUT R25, R25, 0xf, RZ, 0xc0, !PT ;  /* 0x0000000f19197812 */ /* 0x000fe400078ec0ff */
[----:B------:R-:W3:Y:S01]  /*2f80*/  SHFL.IDX PT, R15, R23, 0x1, 0x181f ;  /* 0x00381f00170f7f89 */ /* 0x000ee200000e0000 */
[----:B------:R-:W-:-:S03]  /*2f90*/  SHF.L.U64.HI R9, R134, 0x1, R145 ;  /* 0x0000000186097819 */ /* 0x000fc60000010291 */
[----:B------:R4:W5:Y:S04]  /*2fa0*/  SHFL.IDX PT, R21, R6, RZ, 0x181f ;  /* 0x00181fff06157589 */ /* 0x00096800000e0000 */
[----:B------:R-:W1:Y:S01]  /*2fb0*/  SHFL.IDX PT, R20, R23, RZ, 0x181f ;  /* 0x00181fff17147589 */ /* 0x000e6200000e0000 */
[----:B--2---:R-:W-:-:S04]  /*2fc0*/  IADD3 R26, P5, P4, R26, R14, R11 ;  /* 0x0000000e1a1a7210 */ /* 0x004fc80007cbe00b */
[----:B---3--:R-:W-:Y:S02]  /*2fd0*/  IADD3.X R27, RZ, R15, R12, P5, P4 ;  /* 0x0000000fff1b7210 */ /* 0x008fe40002fe840c */
[----:B------:R-:W-:Y:S01]  /*2fe0*/  IADD3 R24, P5, P4, R25, R14, R8 ;  /* 0x0000000e19187210 */ /* 0x000fe20007cbe008 */
[----:B----4-:R-:W-:-:S03]  /*2ff0*/  IMAD.SHL.U32 R6, R133, 0x2, RZ ;  /* 0x0000000285067824 */ /* 0x010fc600078e00ff */
[----:B------:R-:W-:Y:S02]  /*3000*/  IADD3.X R25, RZ, R15, R9, P5, P4 ;  /* 0x0000000fff197210 */ /* 0x000fe40002fe8409 */
[----:B------:R-:W-:Y:S02]  /*3010*/  IADD3 R14, P5, P4, R13, R14, R6 ;  /* 0x0000000e0d0e7210 */ /* 0x000fe40007cbe006 */
[----:B------:R-:W-:-:S04]  /*3020*/  SHF.L.U64.HI R13, R133, 0x1, R2 ;  /* 0x00000001850d7819 */ /* 0x000fc80000010202 */
[----:B------:R-:W-:Y:S02]  /*3030*/  IADD3.X R15, RZ, R15, R13, P5, P4 ;  /* 0x0000000fff0f7210 */ /* 0x000fe40002fe840d */
[C---:B-----5:R-:W-:Y:S02]  /*3040*/  IADD3 R36, P5, R21.reuse, R11, RZ ;  /* 0x0000000b15247210 */ /* 0x060fe40007fbe0ff */
[----:B------:R-:W-:-:S03]  /*3050*/  IADD3 R8, P4, R21, R8, RZ ;  /* 0x0000000815087210 */ /* 0x000fc60007f9e0ff */
[----:B-1----:R-:W-:Y:S01]  /*3060*/  IMAD.X R37, R20, 0x1, R12, P5 ;  /* 0x0000000114257824 */ /* 0x002fe200028e060c */
[----:B------:R-:W-:Y:S01]  /*3070*/  ISETP.NE.U32.AND P5, PT, R10, RZ, PT ;  /* 0x000000ff0a00720c */ /* 0x000fe20003fa5070 */
[C---:B------:R-:W-:Y:S01]  /*3080*/  IMAD.X R9, R20.reuse, 0x1, R9, P4 ;  /* 0x0000000114097824 */ /* 0x040fe200020e0609 */
[----:B------:R-:W-:Y:S02]  /*3090*/  IADD3 R10, P4, R21, R6, RZ ;  /* 0x00000006150a7210 */ /* 0x000fe40007f9e0ff */
[----:B------:R1:W-:Y:S03]  /*30a0*/  LDGSTS.E.BYPASS.LTC128B.128 [R207+0x6100], [R36.64], !P3 ;  /* 0x0610000024cf7fae */ /* 0x0003e6000d901d4c */
[----:B------:R-:W-:Y:S01]  /*30b0*/  IMAD.X R11, R20, 0x1, R13, P4 ;  /* 0x00000001140b7824 */ /* 0x000fe200020e060d */
[----:B------:R1:W-:Y:S01]  /*30c0*/  LDGSTS.E.BYPASS.LTC128B.128 [R207+0x8100], [R8.64], !P2 ;  /* 0x0810000008cf7fae */ /* 0x0003e2000d101d4c */
[----:B------:R-:W-:-:S03]  /*30d0*/  ISETP.NE.U32.AND P4, PT, R7, RZ, PT ;  /* 0x000000ff0700720c */ /* 0x000fc60003f85070 */
[----:B------:R1:W-:Y:S04]  /*30e0*/  LDGSTS.E.BYPASS.LTC128B.128 [R207+0xa100], [R10.64], !P1 ;  /* 0x0a1000000acf7fae */ /* 0x0003e8000c901d4c */
[----:B------:R1:W-:Y:S01]  /*30f0*/  LDGSTS.E.BYPASS.LTC128B.128.ZFILL [R207+0x7100], [R26.64], P5 ;  /* 0x071000001acf7fae */ /* 0x0003e2000a941d4c */
[----:B------:R-:W-:-:S05]  /*3100*/  ISETP.NE.U32.AND P5, PT, R22, RZ, PT ;  /* 0x000000ff1600720c */ /* 0x000fca0003fa5070 */
[----:B------:R1:W-:Y:S08]  /*3110*/  LDGSTS.E.BYPASS.LTC128B.128.ZFILL [R207+0x9100], [R24.64], P4 ;  /* 0x0910000018cf7fae */ /* 0x0003f0000a141d4c */
[----:B------:R1:W-:Y:S02]  /*3120*/  LDGSTS.E.BYPASS.LTC128B.128.ZFILL [R207+0xb100], [R14.64], P5 ;  /* 0x0b1000000ecf7fae */ /* 0x0003e4000a941d4c */
.L_x_10:
[----:B--234-:R-:W-:Y:S01]  /*3130*/  LOP3.LUT R4, R4, 0xffffffe0, RZ, 0xc0, !PT ;  /* 0xffffffe004047812 */ /* 0x01cfe200078ec0ff */
[----:B------:R-:W-:Y:S01]  /*3140*/  IMAD.SHL.U32 R203, R203, 0x2, RZ ;  /* 0x00000002cbcb7824 */ /* 0x000fe200078e00ff */
[----:B------:R-:W-:Y:S01]  /*3150*/  UIADD3 UR6, UR6, -0x2, URZ ;  /* 0xfffffffe06067890 */ /* 0x000fe2000fffe03f */
[----:B------:R-:W0:Y:S02]  /*3160*/  LDGDEPBAR ;  /* 0x00000000000079af */ /* 0x000e240000000000 */
[----:B------:R-:W-:Y:S01]  /*3170*/  IMAD.IADD R7, R3, 0x1, -R4 ;  /* 0x0000000103077824 */ /* 0x000fe200078e0a04 */
[----:B------:R-:W-:Y:S01]  /*3180*/  UISETP.GE.AND UP0, UPT, UR6, UR7, UPT ;  /* 0x000000070600728c */ /* 0x000fe2000bf06270 */
[----:B------:R-:W-:Y:S01]  /*3190*/  IMAD.U32 R3, RZ, RZ, UR9 ;  /* 0x00000009ff037e24 */ /* 0x000fe2000f8e00ff */
[----:B-1----:R-:W-:Y:S01]  /*31a0*/  LDSM.16.MT88.4 R40, [R203+0x2100] ;  /* 0x00210000cb28783b */ /* 0x002fe20000004200 */
[C---:B------:R-:W-:Y:S01]  /*31b0*/  IMAD R197, R5.reuse, 0x2, R203 ;  /* 0x0000000205c57824 */ /* 0x040fe200078e02cb */
[----:B------:R-:W-:Y:S01]  /*31c0*/  SHF.R.S32.HI R4, RZ, 0x1f, R7 ;  /* 0x0000001fff047819 */ /* 0x000fe20000011407 */
[----:B------:R-:W-:Y:S01]  /*31d0*/  IMAD R198, R0, 0x2, R203 ;  /* 0x0000000200c67824 */ /* 0x000fe200078e02cb */
[----:B------:R-:W-:Y:S02]  /*31e0*/  LDSM.16.MT88.4 R124, [R203+0x100] ;  /* 0x00010000cb7c783b */ /* 0x000fe40000004200 */
[----:B------:R-:W-:Y:S01]  /*31f0*/  LEA.HI R4, R4, R7, RZ, 0x2 ;  /* 0x0000000704047211 */ /* 0x000fe200078f10ff */
[----:B------:R-:W-:Y:S01]  /*3200*/  IMAD R196, R5, 0x2, R198 ;  /* 0x0000000205c47824 */ /* 0x000fe200078e02c6 */
[----:B------:R-:W-:Y:S02]  /*3210*/  LDSM.16.MT88.4 R116, [R198+0x100] ;  /* 0x00010000c674783b */ /* 0x000fe40000004200 */
[----:B------:R-:W-:-:S02]  /*3220*/  LOP3.LUT R4, R4, 0x7ffffffc, RZ, 0xc0, !PT ;  /* 0x7ffffffc04047812 */ /* 0x000fc400078ec0ff */
[----:B------:R-:W-:Y:S03]  /*3230*/  LDSM.16.MT88.4 R108, [R197+0x100] ;  /* 0x00010000c56c783b */ /* 0x000fe60000004200 */
[----:B------:R-:W-:Y:S01]  /*3240*/  IMAD.IADD R4, R7, 0x1, -R4 ;  /* 0x0000000107047824 */ /* 0x000fe200078e0a04 */
[----:B------:R-:W-:Y:S03]  /*3250*/  LDSM.16.MT88.4 R100, [R196+0x100] ;  /* 0x00010000c464783b */ /* 0x000fe60000004200 */
[----:B------:R-:W-:Y:S01]  /*3260*/  IMAD R3, R4, -0x2, R3 ;  /* 0xfffffffe04037824 */ /* 0x000fe200078e0203 */
[----:B------:R-:W-:Y:S04]  /*3270*/  LDSM.16.MT88.4 R48, [R198+0x2100] ;  /* 0x00210000c630783b */ /* 0x000fe80000004200 */
[C---:B------:R-:W-:Y:S01]  /*3280*/  ISETP.GT.AND P5, PT, R3.reuse, RZ, PT ;  /* 0x000000ff0300720c */ /* 0x040fe20003fa4270 */
[----:B------:R-:W-:Y:S01]  /*3290*/  LDSM.16.MT88.4 R64, [R196+0x2100] ;  /* 0x00210000c440783b */ /* 0x000fe20000004200 */
[----:B------:R-:W-:-:S02]  /*32a0*/  ISETP.GT.AND P4, PT, R3, 0x1, PT ;  /* 0x000000010300780c */ /* 0x000fc40003f84270 */
[----:B------:R-:W-:Y:S01]  /*32b0*/  FSEL R57, R57, -INF , P5 ;  /* 0xff80000039397808 */ /* 0x000fe20002800000 */
[----:B------:R-:W-:Y:S01]  /*32c0*/  LDSM.16.MT88.4 R72, [R203+0x4100] ;  /* 0x00410000cb48783b */ /* 0x000fe20000004200 */
[----:B------:R-:W-:Y:S02]  /*32d0*/  FSEL R76, R76, -INF , P5 ;  /* 0xff8000004c4c7808 */ /* 0x000fe40002800000 */
[----:B------:R-:W-:Y:S01]  /*32e0*/  ISETP.GT.AND P5, PT, R3, 0x8, PT ;  /* 0x000000080300780c */ /* 0x000fe20003fa4270 */
[----:B------:R-:W-:Y:S01]  /*32f0*/  LDSM.16.MT88.4 R80, [R198+0x4100] ;  /* 0x00410000c650783b */ /* 0x000fe20000004200 */
[----:B------:R-:W-:Y:S02]  /*3300*/  FSEL R6, R77, -INF , P4 ;  /* 0xff8000004d067808 */ /* 0x000fe40002000000 */
[----:B------:R-:W-:Y:S01]  /*3310*/  FSEL R15, R56, -INF , P4 ;  /* 0xff800000380f7808 */ /* 0x000fe20002000000 */
[----:B------:R-:W-:Y:S01]  /*3320*/  LDSM.16.MT88.4 R88, [R197+0x4100] ;  /* 0x00410000c558783b */ /* 0x000fe20000004200 */
[----:B------:R-:W-:-:S02]  /*3330*/  FSEL R30, R30, -INF , P5 ;  /* 0xff8000001e1e7808 */ /* 0x000fc40002800000 */
[----:B------:R-:W-:Y:S01]  /*3340*/  FSEL R21, R28, -INF , P5 ;  /* 0xff8000001c157808 */ /* 0x000fe20002800000 */
[----:B------:R-:W-:Y:S01]  /*3350*/  LDSM.16.MT88.4 R136, [R198+0x900] ;  /* 0x00090000c688783b */ /* 0x000fe20000004200 */
[C---:B------:R-:W-:Y:S02]  /*3360*/  ISETP.GT.AND P4, PT, R3.reuse, 0x9, PT ;  /* 0x000000090300780c */ /* 0x040fe40003f84270 */
[----:B------:R-:W-:Y:S01]  /*3370*/  ISETP.GT.AND P5, PT, R3, 0x10, PT ;  /* 0x000000100300780c */ /* 0x000fe20003fa4270 */
[----:B------:R-:W-:Y:S01]  /*3380*/  LDSM.16.MT88.4 R24, [R198+0x2900] ;  /* 0x00290000c618783b */ /* 0x000fe20000004200 */
[----:B------:R-:W-:Y:S02]  /*3390*/  FSEL R4, R31, -INF , P4 ;  /* 0xff8000001f047808 */ /* 0x000fe40002000000 */
[----:B------:R-:W-:Y:S02]  /*33a0*/  FSEL R29, R29, -INF , P4 ;  /* 0xff8000001d1d7808 */ /* 0x000fe40002000000 */
[----:B------:R-:W-:-:S02]  /*33b0*/  FSEL R14, R16, -INF , P5 ;  /* 0xff800000100e7808 */ /* 0x000fc40002800000 */
[----:B------:R-:W-:Y:S02]  /*33c0*/  ISETP.GT.AND P4, PT, R3, 0x11, PT ;  /* 0x000000110300780c */ /* 0x000fe40003f84270 */
[----:B------:R-:W-:Y:S02]  /*33d0*/  FMNMX.FTZ R16, R76, R15, !PT ;  /* 0x0000000f4c107209 */ /* 0x000fe40007810000 */
[----:B------:R-:W-:Y:S02]  /*33e0*/  FSEL R12, R17, -INF , P4 ;  /* 0xff800000110c7808 */ /* 0x000fe40002000000 */
[----:B------:R-:W-:Y:S02]  /*33f0*/  FMNMX.FTZ R16, R21, R16, !PT ;  /* 0x0000001015107209 */ /* 0x000fe40007810000 */
[----:B------:R-:W-:Y:S02]  /*3400*/  FMNMX.FTZ R17, R57, R6, !PT ;  /* 0x0000000639117209 */ /* 0x000fe40007810000 */
[----:B------:R-:W-:-:S02]  /*3410*/  FSEL R13, R32, -INF , P5 ;  /* 0xff800000200d7808 */ /* 0x000fc40002800000 */
[----:B------:R-:W-:Y:S02]  /*3420*/  FMNMX.FTZ R16, R29, R16, !PT ;  /* 0x000000101d107209 */ /* 0x000fe40007810000 */
[----:B------:R-:W-:Y:S02]  /*3430*/  FMNMX.FTZ R17, R30, R17, !PT ;  /* 0x000000111e117209 */ /* 0x000fe40007810000 */
[----:B------:R-:W-:Y:S02]  /*3440*/  ISETP.GT.AND P5, PT, R3, 0x18, PT ;  /* 0x000000180300780c */ /* 0x000fe40003fa4270 */
[----:B------:R-:W-:Y:S02]  /*3450*/  FSEL R11, R33, -INF , P4 ;  /* 0xff800000210b7808 */ /* 0x000fe40002000000 */
[----:B------:R-:W-:Y:S02]  /*3460*/  FMNMX.FTZ R16, R13, R16, !PT ;  /* 0x000000100d107209 */ /* 0x000fe40007810000 */
[----:B------:R-:W-:-:S02]  /*3470*/  FMNMX.FTZ R17, R4, R17, !PT ;  /* 0x0000001104117209 */ /* 0x000fc40007810000 */
[----:B------:R-:W-:Y:S02]  /*3480*/  ISETP.GT.AND P4, PT, R3, 0x19, PT ;  /* 0x000000190300780c */ /* 0x000fe40003f84270 */
[----:B------:R-:W-:Y:S02]  /*3490*/  FSEL R9, R35, -INF , P5 ;  /* 0xff80000023097808 */ /* 0x000fe40002800000 */
[----:B------:R-:W-:Y:S02]  /*34a0*/  FMNMX.FTZ R16, R11, R16, !PT ;  /* 0x000000100b107209 */ /* 0x000fe40007810000 */
[----:B------:R-:W-:Y:S02]  /*34b0*/  FMNMX.FTZ R17, R14, R17, !PT ;  /* 0x000000110e117209 */ /* 0x000fe40007810000 */
[----:B------:R-:W-:Y:S02]  /*34c0*/  FSEL R10, R18, -INF , P5 ;  /* 0xff800000120a7808 */ /* 0x000fe40002800000 */
[----:B------:R-:W-:-:S02]  /*34d0*/  ISETP.GT.AND P5, PT, R3, 0x20, PT ;  /* 0x000000200300780c */ /* 0x000fc40003fa4270 */
[----:B------:R-:W-:Y:S02]  /*34e0*/  FSEL R7, R34, -INF , P4 ;  /* 0xff80000022077808 */ /* 0x000fe40002000000 */
[----:B------:R-:W-:Y:S01]  /*34f0*/  FMNMX.FTZ R16, R9, R16, !PT ;  /* 0x0000001009107209 */ /* 0x000fe20007810000 */
[----:B------:R-:W-:Y:S01]  /*3500*/  LDSM.16.MT88.4 R32, [R197+0x900] ;  /* 0x00090000c520783b */ /* 0x000fe20000004200 */
[----:B------:R-:W-:Y:S02]  /*3510*/  FMNMX.FTZ R17, R12, R17, !PT ;  /* 0x000000110c117209 */ /* 0x000fe40007810000 */
[----:B------:R-:W-:Y:S02]  /*3520*/  FSEL R8, R19, -INF , P4 ;  /* 0xff80000013087808 */ /* 0x000fe40002000000 */
[----:B------:R-:W-:Y:S02]  /*3530*/  ISETP.GT.AND P4, PT, R3, 0x21, PT ;  /* 0x000000210300780c */ /* 0x000fe40003f84270 */
[----:B------:R-:W-:-:S02]  /*3540*/  FSEL R171, R171, -INF , P5 ;  /* 0xff800000abab7808 */ /* 0x000fc40002800000 */
[----:B------:R-:W-:Y:S02]  /*3550*/  FMNMX.FTZ R16, R7, R16, !PT ;  /* 0x0000001007107209 */ /* 0x000fe40007810000 */
[----:B------:R-:W-:Y:S02]  /*3560*/  FMNMX.FTZ R17, R10, R17, !PT ;  /* 0x000000110a117209 */ /* 0x000fe40007810000 */
[----:B------:R-:W-:Y:S02]  /*3570*/  FSEL R166, R166, -INF , P5 ;  /* 0xff800000a6a67808 */ /* 0x000fe40002800000 */
[----:B------:R-:W-:Y:S02]  /*3580*/  ISETP.GT.AND P5, PT, R3, 0x28, PT ;  /* 0x000000280300780c */ /* 0x000fe40003fa4270 */
[----:B------:R-:W-:Y:S02]  /*3590*/  FSEL R163, R163, -INF , P4 ;  /* 0xff800000a3a37808 */ /* 0x000fe40002000000 */
[----:B------:R-:W-:-:S02]  /*35a0*/  FMNMX.FTZ R16, R171, R16, !PT ;  /* 0x00000010ab107209 */ /* 0x000fc40007810000 */
[----:B------:R-:W-:Y:S02]  /*35b0*/  FMNMX.FTZ R17, R8, R17, !PT ;  /* 0x0000001108117209 */ /* 0x000fe40007810000 */
[----:B------:R-:W-:Y:S02]  /*35c0*/  FSEL R176, R176, -INF , P4 ;  /* 0xff800000b0b07808 */ /* 0x000fe40002000000 */
[----:B------:R-:W-:Y:S02]  /*35d0*/  ISETP.GT.AND P4, PT, R3, 0x29, PT ;  /* 0x000000290300780c */ /* 0x000fe40003f84270 */
[----:B------:R-:W-:Y:S02]  /*35e0*/  FSEL R169, R169, -INF , P5 ;  /* 0xff800000a9a97808 */ /* 0x000fe40002800000 */
[----:B------:R-:W-:Y:S02]  /*35f0*/  FMNMX.FTZ R16, R163, R16, !PT ;  /* 0x00000010a3107209 */ /* 0x000fe40007810000 */
[----:B------:R-:W-:-:S02]  /*3600*/  FMNMX.FTZ R17, R166, R17, !PT ;  /* 0x00000011a6117209 */ /* 0x000fc40007810000 */
[----:B------:R-:W-:Y:S02]  /*3610*/  FSEL R168, R168, -INF , P5 ;  /* 0xff800000a8a87808 */ /* 0x000fe40002800000 */
[----:B------:R-:W-:Y:S02]  /*3620*/  ISETP.GT.AND P5, PT, R3, 0x30, PT ;  /* 0x000000300300780c */ /* 0x000fe40003fa4270 */
[----:B------:R-:W-:Y:S02]  /*3630*/  FSEL R165, R165, -INF , P4 ;  /* 0xff800000a5a57808 */ /* 0x000fe40002000000 */
[----:B------:R-:W-:Y:S02]  /*3640*/  FMNMX.FTZ R16, R169, R16, !PT ;  /* 0x00000010a9107209 */ /* 0x000fe40007810000 */
[----:B------:R-:W-:Y:S02]  /*3650*/  FMNMX.FTZ R17, R176, R17, !PT ;  /* 0x00000011b0117209 */ /* 0x000fe40007810000 */
[----:B------:R-:W-:-:S02]  /*3660*/  FSEL R174, R174, -INF , P4 ;  /* 0xff800000aeae7808 */ /* 0x000fc40002000000 */
[----:B------:R-:W-:Y:S02]  /*3670*/  ISETP.GT.AND P4, PT, R3, 0x31, PT ;  /* 0x000000310300780c */ /* 0x000fe40003f84270 */
[----:B------:R-:W-:Y:S02]  /*3680*/  FSEL R175, R175, -INF , P5 ;  /* 0xff800000afaf7808 */ /* 0x000fe40002800000 */
[----:B------:R-:W-:Y:S02]  /*3690*/  FMNMX.FTZ R16, R165, R16, !PT ;  /* 0x00000010a5107209 */ /* 0x000fe40007810000 */
[----:B------:R-:W-:Y:S02]  /*36a0*/  FMNMX.FTZ R17, R168, R17, !PT ;  /* 0x00000011a8117209 */ /* 0x000fe40007810000 */
[----:B------:R-:W-:Y:S02]  /*36b0*/  FSEL R170, R170, -INF , P5 ;  /* 0xff800000aaaa7808 */ /* 0x000fe40002800000 */
[----:B------:R-:W-:-:S02]  /*36c0*/  ISETP.GT.AND P5, PT, R3, 0x38, PT ;  /* 0x000000380300780c */ /* 0x000fc40003fa4270 */
[----:B------:R-:W-:Y:S02]  /*36d0*/  FSEL R173, R173, -INF , P4 ;  /* 0xff800000adad7808 */ /* 0x000fe40002000000 */
[----:B------:R-:W-:Y:S02]  /*36e0*/  FMNMX.FTZ R16, R175, R16, !PT ;  /* 0x00000010af107209 */ /* 0x000fe40007810000 */
[----:B------:R-:W-:Y:S02]  /*36f0*/  FMNMX.FTZ R17, R174, R17, !PT ;  /* 0x00000011ae117209 */ /* 0x000fe40007810000 */
[----:B------:R-:W-:Y:S02]  /*3700*/  FSEL R142, R142, -INF , P4 ;  /* 0xff8000008e8e7808 */ /* 0x000fe40002000000 */
[----:B------:R-:W-:Y:S02]  /*3710*/  ISETP.GT.AND P4, PT, R3, 0x39, PT ;  /* 0x000000390300780c */ /* 0x000fe40003f84270 */
[----:B------:R-:W-:-:S02]  /*3720*/  FSEL R143, R143, -INF , P5 ;  /* 0xff8000008f8f7808 */ /* 0x000fc40002800000 */
[----:B------:R-:W-:Y:S02]  /*3730*/  FMNMX.FTZ R16, R173, R16, !PT ;  /* 0x00000010ad107209 */ /* 0x000fe40007810000 */
[----:B------:R-:W-:Y:S02]  /*3740*/  FMNMX.FTZ R17, R170, R17, !PT ;  /* 0x00000011aa117209 */ /* 0x000fe40007810000 */
[----:B------:R-:W-:Y:S02]  /*3750*/  FSEL R141, R141, -INF , P4 ;  /* 0xff8000008d8d7808 */ /* 0x000fe40002000000 */
[----:B------:R-:W-:Y:S02]  /*3760*/  FMNMX.FTZ R16, R143, R16, !PT ;  /* 0x000000108f107209 */ /* 0x000fe40007810000 */
[----:B------:R-:W-:Y:S02]  /*3770*/  FSEL R140, R140, -INF , P5 ;  /* 0xff8000008c8c7808 */ /* 0x000fe40002800000 */
[----:B------:R-:W-:-:S02]  /*3780*/  FMNMX.FTZ R17, R142, R17, !PT ;  /* 0x000000118e117209 */ /* 0x000fc40007810000 */
[----:B------:R-:W-:Y:S02]  /*3790*/  FMNMX.FTZ R3, R141, R16, !PT ;  /* 0x000000108d037209 */ /* 0x000fe40007810000 */
[----:B------:R-:W-:Y:S02]  /*37a0*/  FSEL R164, R164, -INF , P4 ;  /* 0xff800000a4a47808 */ /* 0x000fe40002000000 */
[----:B------:R-:W-:Y:S01]  /*37b0*/  FMNMX.FTZ R17, R140, R17, !PT ;  /* 0x000000118c117209 */ /* 0x000fe20007810000 */
[----:B------:R-:W1:Y:S03]  /*37c0*/  SHFL.BFLY PT, R16, R3, 0x2, 0x1f ;  /* 0x0c401f0003107f89 */ /* 0x000e6600000e0000 */
[----:B------:R-:W-:-:S05]  /*37d0*/  FMNMX.FTZ R18, R164, R17, !PT ;  /* 0x00000011a4127209 */ /* 0x000fca0007810000 */
[----:B------:R-:W2:Y:S01]  /*37e0*/  SHFL.BFLY PT, R19, R18, 0x2, 0x1f ;  /* 0x0c401f0012137f89 */ /* 0x000ea200000e0000 */
[----:B-1----:R-:W-:-:S05]  /*37f0*/  FMNMX.FTZ R17, R3, R16, !PT ;  /* 0x0000001003117209 */ /* 0x002fca0007810000 */
[----:B------:R-:W1:Y:S01]  /*3800*/  SHFL.BFLY PT, R132, R17, 0x1, 0x1f ;  /* 0x0c201f0011847f89 */ /* 0x000e6200000e0000 */
[----:B--2---:R-:W-:-:S05]  /*3810*/  FMNMX.FTZ R16, R18, R19, !PT ;  /* 0x0000001312107209 */ /* 0x004fca0007810000 */
[----:B------:R-:W2:Y:S01]  /*3820*/  SHFL.BFLY PT, R3, R16, 0x1, 0x1f ;  /* 0x0c201f0010037f89 */ /* 0x000ea200000e0000 */
[----:B-1----:R-:W-:-:S04]  /*3830*/  FMNMX.FTZ R132, R17, R132, !PT ;  /* 0x0000008411847209 */ /* 0x002fc80007810000 */
[C---:B------:R-:W-:Y:S01]  /*3840*/  FSETP.NEU.FTZ.AND P4, PT, R132.reuse, -INF , PT ;  /* 0xff8000008400780b */ /* 0x040fe20003f9d000 */
[----:B------:R-:W-:Y:S01]  /*3850*/  FMUL.FTZ R172, R132, c[0x0][0x2d0] ;  /* 0x0000b40084ac7a20 */ /* 0x000fe20000410000 */
[----:B--2---:R-:W-:-:S04]  /*3860*/  FMNMX.FTZ R3, R3, R16, !PT ;  /* 0x0000001003037209 */ /* 0x004fc80007810000 */
[----:B------:R-:W-:Y:S01]  /*3870*/  FSEL R172, R172, RZ, P4 ;  /* 0x000000ffacac7208 */ /* 0x000fe20002000000 */
[----:B------:R-:W-:Y:S01]  /*3880*/  LDSM.16.MT88.4 R16, [R197+0x2900] ;  /* 0x00290000c510783b */ /* 0x000fe20000004200 */
[C---:B------:R-:W-:Y:S01]  /*3890*/  FSETP.NEU.FTZ.AND P4, PT, R3.reuse, -INF , PT ;  /* 0xff8000000300780b */ /* 0x040fe20003f9d000 */
[----:B------:R-:W-:Y:S02]  /*38a0*/  FMUL.FTZ R167, R3, c[0x0][0x2d0] ;  /* 0x0000b40003a77a20 */ /* 0x000fe40000410000 */
[--C-:B------:R-:W-:Y:S02]  /*38b0*/  FFMA.FTZ R157, R76, c[0x0][0x2d0], -R172.reuse ;  /* 0x0000b4004c9d7a23 */ /* 0x100fe400000108ac */
[--C-:B------:R-:W-:Y:S01]  /*38c0*/  FFMA.FTZ R156, R15, c[0x0][0x2d0], -R172.reuse ;  /* 0x0000b4000f9c7a23 */ /* 0x100fe200000108ac */
[----:B------:R-:W-:Y:S01]  /*38d0*/  FSEL R167, R167, RZ, P4 ;  /* 0x000000ffa7a77208 */ /* 0x000fe20002000000 */
[--C-:B------:R-:W-:Y:S01]  /*38e0*/  FFMA.FTZ R154, R21, c[0x0][0x2d0], -R172.reuse ;  /* 0x0000b400159a7a23 */ /* 0x100fe200000108ac */
[----:B------:R-:W-:Y:S01]  /*38f0*/  PLOP3.LUT P4, PT, PT, PT, UP0, 0x80, 0x0 ;  /* 0x000000000000781c */ /* 0x000fe20003f8f008 */
[----:B------:R-:W-:Y:S01]  /*3900*/  FFMA.FTZ R151, R29, c[0x0][0x2d0], -R172 ;  /* 0x0000b4001d977a23 */ /* 0x000fe200000108ac */
[----:B------:R-:W-:Y:S01]  /*3910*/  MUFU.EX2 R157, R157 ;  /* 0x0000009d009d7308 */ /* 0x000fe20000000800 */
[--C-:B------:R-:W-:Y:S01]  /*3920*/  FFMA.FTZ R158, R57, c[0x0][0x2d0], -R167.reuse ;  /* 0x0000b400399e7a23 */ /* 0x100fe200000108a7 */
[----:B------:R-:W-:Y:S01]  /*3930*/  LDSM.16.MT88.4 R20, [R203+0x900] ;  /* 0x00090000cb14783b */ /* 0x000fe20000004200 */
[----:B------:R-:W-:-:S02]  /*3940*/  FFMA.FTZ R159, R6, c[0x0][0x2d0], -R167 ;  /* 0x0000b400069f7a23 */ /* 0x000fc400000108a7 */
[--C-:B------:R-:W-:Y:S01]  /*3950*/  FFMA.FTZ R161, R30, c[0x0][0x2d0], -R167.reuse ;  /* 0x0000b4001ea17a23 */ /* 0x100fe200000108a7 */
[----:B------:R-:W1:Y:S01]  /*3960*/  LDSM.16.MT88.4 R56, [R197+0x2100] ;  /* 0x00210000c538783b */ /* 0x000e620000004200 */
[--C-:B------:R-:W-:Y:S01]  /*3970*/  FFMA.FTZ R152, R4, c[0x0][0x2d0], -R167.reuse ;  /* 0x0000b40004987a23 */ /* 0x100fe200000108a7 */
[----:B------:R-:W2:Y:S01]  /*3980*/  MUFU.EX2 R156, R156 ;  /* 0x0000009c009c7308 */ /* 0x000ea20000000800 */
[--C-:B------:R-:W-:Y:S01]  /*3990*/  FFMA.FTZ R146, R7, c[0x0][0x2d0], -R172.reuse ;  /* 0x0000b40007927a23 */ /* 0x100fe200000108ac */
[----:B------:R-:W-:Y:S01]  /*39a0*/  LDSM.16.MT88.4 R28, [R196+0x900] ;  /* 0x00090000c41c783b */ /* 0x000fe20000004200 */
[--C-:B------:R-:W-:Y:S02]  /*39b0*/  FFMA.FTZ R150, R11, c[0x0][0x2d0], -R172.reuse ;  /* 0x0000b4000b967a23 */ /* 0x100fe400000108ac */
[----:B------:R-:W-:Y:S01]  /*39c0*/  FFMA.FTZ R149, R9, c[0x0][0x2d0], -R172 ;  /* 0x0000b40009957a23 */ /* 0x000fe200000108ac */
[----:B------:R-:W3:Y:S01]  /*39d0*/  LDSM.16.MT88.4 R4, [R196+0x4100] ;  /* 0x00410000c404783b */ /* 0x000ee20000004200 */
[--C-:B------:R-:W-:Y:S01]  /*39e0*/  FFMA.FTZ R147, R10, c[0x0][0x2d0], -R167.reuse ;  /* 0x0000b4000a937a23 */ /* 0x100fe200000108a7 */
[----:B------:R-:W-:Y:S01]  /*39f0*/  MUFU.EX2 R154, R154 ;  /* 0x0000009a009a7308 */ /* 0x000fe20000000800 */
[----:B------:R-:W-:-:S02]  /*3a00*/  FFMA.FTZ R0, R8, c[0x0][0x2d0], -R167 ;  /* 0x0000b40008007a23 */ /* 0x000fc400000108a7 */
[----:B------:R-:W4:Y:S01]  /*3a10*/  LDSM.16.MT88.4 R8, [R203+0x2900] ;  /* 0x00290000cb08783b */ /* 0x000f220000004200 */
[--C-:B------:R-:W-:Y:S02]  /*3a20*/  FFMA.FTZ R155, R13, c[0x0][0x2d0], -R172.reuse ;  /* 0x0000b4000d9b7a23 */ /* 0x100fe400000108ac */
[--C-:B------:R-:W-:Y:S02]  /*3a30*/  FFMA.FTZ R153, R14, c[0x0][0x2d0], -R167.reuse ;  /* 0x0000b4000e997a23 */ /* 0x100fe400000108a7 */
[----:B------:R-:W5:Y:S01]  /*3a40*/  MUFU.EX2 R151, R151 ;  /* 0x0000009700977308 */ /* 0x000f620000000800 */
[----:B--2---:R-:W-:Y:S01]  /*3a50*/  F2FP.BF16.PACK_AB R96, R156, R157 ;  /* 0x0000009d9c60723e */ /* 0x004fe200000010ff */
[----:B------:R-:W-:Y:S02]  /*3a60*/  FFMA.FTZ R148, R12, c[0x0][0x2d0], -R167 ;  /* 0x0000b4000c947a23 */ /* 0x000fe400000108a7 */
[----:B------:R-:W2:Y:S01]  /*3a70*/  LDSM.16.MT88.4 R12, [R196+0x2900] ;  /* 0x00290000c40c783b */ /* 0x000ea20000004200 */
[----:B------:R-:W-:-:S02]  /*3a80*/  FFMA.FTZ R160, R171, c[0x0][0x2d0], -R172 ;  /* 0x0000b400aba07a23 */ /* 0x000fc400000108ac */
[--C-:B------:R-:W-:Y:S01]  /*3a90*/  FFMA.FTZ R162, R169, c[0x0][0x2d0], -R172.reuse ;  /* 0x0000b400a9a27a23 */ /* 0x100fe200000108ac */
[----:B------:R-:W-:Y:S01]  /*3aa0*/  MUFU.EX2 R158, R158 ;  /* 0x0000009e009e7308 */ /* 0x000fe20000000800 */
[--C-:B------:R-:W-:Y:S02]  /*3ab0*/  FFMA.FTZ R163, R163, c[0x0][0x2d0], -R172.reuse ;  /* 0x0000b400a3a37a23 */ /* 0x100fe400000108ac */
[----:B------:R-:W-:Y:S02]  /*3ac0*/  FFMA.FTZ R165, R165, c[0x0][0x2d0], -R172 ;  /* 0x0000b400a5a57a23 */ /* 0x000fe400000108ac */
[--C-:B------:R-:W-:Y:S02]  /*3ad0*/  FFMA.FTZ R166, R166, c[0x0][0x2d0], -R167.reuse ;  /* 0x0000b400a6a67a23 */ /* 0x100fe400000108a7 */
[--C-:B------:R-:W-:Y:S01]  /*3ae0*/  FFMA.FTZ R169, R176, c[0x0][0x2d0], -R167.reuse ;  /* 0x0000b400b0a97a23 */ /* 0x100fe200000108a7 */
[----:B------:R-:W1:Y:S01]  /*3af0*/  MUFU.EX2 R159, R159 ;  /* 0x0000009f009f7308 */ /* 0x000e620000000800 */
[----:B-----5:R-:W-:Y:S01]  /*3b00*/  F2FP.BF16.PACK_AB R98, R151, R154 ;  /* 0x0000009a9762723e */ /* 0x020fe200000010ff */
[----:B------:R-:W-:-:S02]  /*3b10*/  FFMA.FTZ R168, R168, c[0x0][0x2d0], -R167 ;  /* 0x0000b400a8a87a23 */ /* 0x000fc400000108a7 */
[--C-:B------:R-:W-:Y:S02]  /*3b20*/  FFMA.FTZ R171, R174, c[0x0][0x2d0], -R167.reuse ;  /* 0x0000b400aeab7a23 */ /* 0x100fe400000108a7 */
[--C-:B------:R-:W-:Y:S02]  /*3b30*/  FFMA.FTZ R174, R175, c[0x0][0x2d0], -R172.reuse ;  /* 0x0000b400afae7a23 */ /* 0x100fe400000108ac */
[----:B------:R-:W-:Y:S01]  /*3b40*/  MUFU.EX2 R161, R161 ;  /* 0x000000a100a17308 */ /* 0x000fe20000000800 */
[--C-:B------:R-:W-:Y:S02]  /*3b50*/  FFMA.FTZ R173, R173, c[0x0][0x2d0], -R172.reuse ;  /* 0x0000b400adad7a23 */ /* 0x100fe400000108ac */
[--C-:B------:R-:W-:Y:S02]  /*3b60*/  FFMA.FTZ R175, R143, c[0x0][0x2d0], -R172.reuse ;  /* 0x0000b4008faf7a23 */ /* 0x100fe400000108ac */
[----:B------:R-:W-:Y:S02]  /*3b70*/  FFMA.FTZ R172, R141, c[0x0][0x2d0], -R172 ;  /* 0x0000b4008dac7a23 */ /* 0x000fe400000108ac */
[--C-:B------:R-:W-:Y:S01]  /*3b80*/  FFMA.FTZ R170, R170, c[0x0][0x2d0], -R167.reuse ;  /* 0x0000b400aaaa7a23 */ /* 0x100fe200000108a7 */
[----:B------:R-:W5:Y:S01]  /*3b90*/  MUFU.EX2 R152, R152 ;  /* 0x0000009800987308 */ /* 0x000f620000000800 */
[----:B-1----:R-:W-:Y:S01]  /*3ba0*/  F2FP.BF16.PACK_AB R97, R159, R158 ;  /* 0x0000009e9f61723e */ /* 0x002fe200000010ff */
[----:B------:R-:W-:-:S02]  /*3bb0*/  FFMA.FTZ R177, R142, c[0x0][0x2d0], -R167 ;  /* 0x0000b4008eb17a23 */ /* 0x000fc400000108a7 */
[--C-:B------:R-:W-:Y:S02]  /*3bc0*/  FFMA.FTZ R176, R140, c[0x0][0x2d0], -R167.reuse ;  /* 0x0000b4008cb07a23 */ /* 0x100fe400000108a7 */
[----:B------:R-:W-:Y:S01]  /*3bd0*/  FFMA.FTZ R219, R164, c[0x0][0x2d0], -R167 ;  /* 0x0000b400a4db7a23 */ /* 0x000fe200000108a7 */
[----:B------:R-:W-:Y:S01]  /*3be0*/  LDSM.16.MT88.4 R140, [R198+0x1900] ;  /* 0x00190000c68c783b */ /* 0x000fe20000004200 */
[----:B------:R-:W-:Y:S01]  /*3bf0*/  MUFU.EX2 R155, R155 ;  /* 0x0000009b009b7308 */ /* 0x000fe20000000800 */
[----:B------:R-:W-:Y:S02]  /*3c00*/  FADD.FTZ R157, R157, R156 ;  /* 0x0000009c9d9d7221 */ /* 0x000fe40000010000 */
[----:B------:R-:W-:Y:S02]  /*3c10*/  FADD.FTZ R158, R158, R159 ;  /* 0x0000009f9e9e7221 */ /* 0x000fe40000010000 */
[----:B------:R-:W-:Y:S01]  /*3c20*/  FADD.FTZ R154, R154, R157 ;  /* 0x0000009d9a9a7221 */ /* 0x000fe20000010000 */
[----:B-----5:R-:W-:-:S02]  /*3c30*/  F2FP.BF16.PACK_AB R99, R152, R161 ;  /* 0x000000a19863723e */ /* 0x020fc400000010ff */
[----:B------:R-:W1:Y:S01]  /*3c40*/  MUFU.EX2 R150, R150 ;  /* 0x0000009600967308 */ /* 0x000e620000000800 */
[----:B------:R-:W-:Y:S02]  /*3c50*/  FADD.FTZ R161, R161, R158 ;  /* 0x0000009ea1a17221 */ /* 0x000fe40000010000 */
[----:B------:R-:W-:Y:S02]  /*3c60*/  FADD.FTZ R154, R151, R154 ;  /* 0x0000009a979a7221 */ /* 0x000fe40000010000 */
[----:B------:R-:W-:Y:S01]  /*3c70*/  FADD.FTZ R152, R152, R161 ;  /* 0x000000a198987221 */ /* 0x000fe20000010000 */
[C---:B------:R-:W-:Y:S02]  /*3c80*/  HMMA.16816.F32.BF16 R36, R96.reuse, R40, RZ ;  /* 0x000000286024723c */ /* 0x040fe400000418ff */
[----:B------:R-:W-:Y:S06]  /*3c90*/  MUFU.EX2 R149, R149 ;  /* 0x0000009500957308 */ /* 0x000fec0000000800 */
[C---:B------:R-:W-:Y:S02]  /*3ca0*/  HMMA.16816.F32.BF16 R52, R96.reuse, R56, RZ ;  /* 0x000000386034723c */ /* 0x040fe400000418ff */
[----:B------:R-:W-:Y:S06]  /*3cb0*/  MUFU.EX2 R146, R146 ;  /* 0x0000009200927308 */ /* 0x000fec0000000800 */
[C---:B------:R-:W-:Y:S02]  /*3cc0*/  HMMA.16816.F32.BF16 R40, R96.reuse, R42, RZ ;  /* 0x0000002a6028723c */ /* 0x040fe400000418ff */
[----:B------:R-:W-:Y:S06]  /*3cd0*/  MUFU.EX2 R153, R153 ;  /* 0x0000009900997308 */ /* 0x000fec0000000800 */
[C---:B------:R-:W-:Y:S02]  /*3ce0*/  HMMA.16816.F32.BF16 R56, R96.reuse, R58, RZ ;  /* 0x0000003a6038723c */ /* 0x040fe400000418ff */
[----:B------:R-:W5:Y:S06]  /*3cf0*/  MUFU.EX2 R148, R148 ;  /* 0x0000009400947308 */ /* 0x000f6c0000000800 */
[C---:B------:R-:W-:Y:S02]  /*3d00*/  HMMA.16816.F32.BF16 R128, R96.reuse, R124, RZ ;  /* 0x0000007c6080723c */ /* 0x040fe400000418ff */
[----:B------:R-:W-:Y:S06]  /*3d10*/  MUFU.EX2 R147, R147 ;  /* 0x0000009300937308 */ /* 0x000fec0000000800 */
[C---:B------:R-:W-:Y:S02]  /*3d20*/  HMMA.16816.F32.BF16 R120, R96.reuse, R116, RZ ;  /* 0x000000746078723c */ /* 0x040fe400000418ff */
[----:B------:R-:W1:Y:S06]  /*3d30*/  MUFU.EX2 R0, R0 ;  /* 0x0000000000007308 */ /* 0x000e6c0000000800 */
        /* <DEDUP_REMOVED lines=31> */
[----:B------:R-:W2:Y:S06]  /*3f30*/  MUFU.EX2 R219, R219 ;  /* 0x000000db00db7308 */ /* 0x000eac0000000800 */
[C---:B---3--:R-:W-:Y:S07]  /*3f40*/  HMMA.16816.F32.BF16 R92, R96.reuse, R4, RZ ;  /* 0x00000004605c723c */ /* 0x048fee00000418ff */
[----:B-1----:R-:W-:Y:S01]  /*3f50*/  F2FP.BF16.PACK_AB R4, R150, R155 ;  /* 0x0000009b9604723e */ /* 0x002fe200000010ff */
[----:B------:R-:W-:Y:S01]  /*3f60*/  HMMA.16816.F32.BF16 R96, R96, R6, RZ ;  /* 0x000000066060723c */ /* 0x000fe200000418ff */
[----:B-----5:R-:W-:Y:S01]  /*3f70*/  F2FP.BF16.PACK_AB R5, R148, R153 ;  /* 0x000000999405723e */ /* 0x020fe200000010ff */
[----:B------:R-:W-:-:S02]  /*3f80*/  FADD.FTZ R155, R155, R154 ;  /* 0x0000009a9b9b7221 */ /* 0x000fc40000010000 */
[----:B------:R-:W-:Y:S02]  /*3f90*/  FADD.FTZ R153, R153, R152 ;  /* 0x0000009899997221 */ /* 0x000fe40000010000 */
[----:B------:R-:W-:Y:S01]  /*3fa0*/  FADD.FTZ R150, R150, R155 ;  /* 0x0000009b96967221 */ /* 0x000fe20000010000 */
[----:B------:R-:W-:Y:S01]  /*3fb0*/  F2FP.BF16.PACK_AB R6, R146, R149 ;  /* 0x000000959206723e */ /* 0x000fe200000010ff */
[----:B------:R-:W-:Y:S01]  /*3fc0*/  FADD.FTZ R148, R148, R153 ;  /* 0x0000009994947221 */ /* 0x000fe20000010000 */
[----:B------:R-:W-:Y:S01]  /*3fd0*/  F2FP.BF16.PACK_AB R7, R0, R147 ;  /* 0x000000930007723e */ /* 0x000fe200000010ff */
[----:B------:R-:W-:Y:S02]  /*3fe0*/  FADD.FTZ R149, R149, R150 ;  /* 0x0000009695957221 */ /* 0x000fe40000010000 */
[----:B------:R-:W-:Y:S02]  /*3ff0*/  FADD.FTZ R147, R147, R148 ;  /* 0x0000009493937221 */ /* 0x000fe40000010000 */
[----:B------:R-:W-:-:S02]  /*4000*/  FADD.FTZ R149, R146, R149 ;  /* 0x0000009592957221 */ /* 0x000fc40000010000 */
[----:B----4-:R-:W-:Y:S01]  /*4010*/  HMMA.16816.F32.BF16 R36, R4, R8, R36 ;  /* 0x000000080424723c */ /* 0x010fe20000041824 */
[----:B------:R-:W-:-:S07]  /*4020*/  FADD.FTZ R147, R0, R147 ;  /* 0x0000009300937221 */ /* 0x000fce0000010000 */
[C---:B------:R-:W-:Y:S01]  /*4030*/  HMMA.16816.F32.BF16 R40, R4.reuse, R10, R40 ;  /* 0x0000000a0428723c */ /* 0x040fe20000041828 */
[----:B------:R-:W1:Y:S07]  /*4040*/  LDSM.16.MT88.4 R8, [R198+0x4900] ;  /* 0x00490000c608783b */ /* 0x000e6e0000004200 */
[C---:B------:R-:W-:Y:S08]  /*4050*/  HMMA.16816.F32.BF16 R52, R4.reuse, R16, R52 ;  /* 0x000000100434723c */ /* 0x040ff00000041834 */
[C---:B------:R-:W-:Y:S01]  /*4060*/  HMMA.16816.F32.BF16 R56, R4.reuse, R18, R56 ;  /* 0x000000120438723c */ /* 0x040fe20000041838 */
[----:B------:R-:W3:Y:S07]  /*4070*/  LDSM.16.MT88.4 R16, [R197+0x4900] ;  /* 0x00490000c510783b */ /* 0x000eee0000004200 */
[C---:B------:R-:W-:Y:S08]  /*4080*/  HMMA.16816.F32.BF16 R128, R4.reuse, R20, R128 ;  /* 0x000000140480723c */ /* 0x040ff00000041880 */
[C---:B------:R-:W-:Y:S01]  /*4090*/  HMMA.16816.F32.BF16 R124, R4.reuse, R22, R124 ;  /* 0x00000016047c723c */ /* 0x040fe2000004187c */
[----:B------:R-:W4:Y:S07]  /*40a0*/  LDSM.16.MT88.4 R20, [R203+0x4900] ;  /* 0x00490000cb14783b */ /* 0x000f2e0000004200 */
[C---:B--2---:R-:W-:Y:S08]  /*40b0*/  HMMA.16816.F32.BF16 R60, R4.reuse, R12, R60 ;  /* 0x0000000c043c723c */ /* 0x044ff0000004183c */
[C---:B------:R-:W-:Y:S01]  /*40c0*/  HMMA.16816.F32.BF16 R64, R4.reuse, R14, R64 ;  /* 0x0000000e0440723c */ /* 0x040fe20000041840 */
[----:B------:R-:W2:Y:S07]  /*40d0*/  LDSM.16.MT88.4 R12, [R196+0x4900] ;  /* 0x00490000c40c783b */ /* 0x000eae0000004200 */
[C---:B-1----:R-:W-:Y:S08]  /*40e0*/  HMMA.16816.F32.BF16 R76, R4.reuse, R8, R76 ;  /* 0x00000008044c723c */ /* 0x042ff0000004184c */
[C---:B------:R-:W-:Y:S01]  /*40f0*/  HMMA.16816.F32.BF16 R80, R4.reuse, R10, R80 ;  /* 0x0000000a0450723c */ /* 0x040fe20000041850 */
[----:B------:R-:W1:Y:S07]  /*4100*/  LDSM.16.MT88.4 R8, [R203+0x1100] ;  /* 0x00110000cb08783b */ /* 0x000e6e0000004200 */
[C---:B---3--:R-:W-:Y:S08]  /*4110*/  HMMA.16816.F32.BF16 R84, R4.reuse, R16, R84 ;  /* 0x000000100454723c */ /* 0x048ff00000041854 */
[C---:B------:R-:W-:Y:S01]  /*4120*/  HMMA.16816.F32.BF16 R88, R4.reuse, R18, R88 ;  /* 0x000000120458723c */ /* 0x040fe20000041858 */
[----:B------:R-:W3:Y:S07]  /*4130*/  LDSM.16.MT88.4 R16, [R198+0x1100] ;  /* 0x00110000c610783b */ /* 0x000eee0000004200 */
[C---:B------:R-:W-:Y:S08]  /*4140*/  HMMA.16816.F32.BF16 R120, R4.reuse, R136, R120 ;  /* 0x000000880478723c */ /* 0x040ff00000041878 */
[C---:B------:R-:W-:Y:S01]  /*4150*/  HMMA.16816.F32.BF16 R116, R4.reuse, R138, R116 ;  /* 0x0000008a0474723c */ /* 0x040fe20000041874 */
[----:B------:R-:W-:Y:S07]  /*4160*/  LDSM.16.MT88.4 R136, [R197+0x1900] ;  /* 0x00190000c588783b */ /* 0x000fee0000004200 */
        /* <DEDUP_REMOVED lines=9> */
[C---:B----4-:R-:W-:Y:S08]  /*4200*/  HMMA.16816.F32.BF16 R68, R4.reuse, R20, R68 ;  /* 0x000000140444723c */ /* 0x050ff00000041844 */
[C---:B------:R-:W-:Y:S01]  /*4210*/  HMMA.16816.F32.BF16 R72, R4.reuse, R22, R72 ;  /* 0x000000160448723c */ /* 0x040fe20000041848 */
[----:B------:R-:W-:Y:S07]  /*4220*/  LDSM.16.MT88.4 R20, [R203+0x5100] ;  /* 0x00510000cb14783b */ /* 0x000fee0000004200 */
[C---:B--2---:R-:W-:Y:S08]  /*4230*/  HMMA.16816.F32.BF16 R92, R4.reuse, R12, R92 ;  /* 0x0000000c045c723c */ /* 0x044ff0000004185c */
[----:B------:R-:W-:Y:S01]  /*4240*/  HMMA.16816.F32.BF16 R96, R4, R14, R96 ;  /* 0x0000000e0460723c */ /* 0x000fe20000041860 */
[----:B------:R-:W2:Y:S06]  /*4250*/  LDSM.16.MT88.4 R12, [R203+0x3100] ;  /* 0x00310000cb0c783b */ /* 0x000eac0000004200 */
[----:B------:R-:W-:Y:S01]  /*4260*/  F2FP.BF16.PACK_AB R4, R163, R160 ;  /* 0x000000a0a304723e */ /* 0x000fe200000010ff */
[----:B------:R-:W-:Y:S01]  /*4270*/  FADD.FTZ R160, R160, R149 ;  /* 0x00000095a0a07221 */ /* 0x000fe20000010000 */
[----:B------:R-:W-:-:S02]  /*4280*/  F2FP.BF16.PACK_AB R6, R165, R162 ;  /* 0x000000a2a506723e */ /* 0x000fc400000010ff */
[----:B------:R-:W-:Y:S01]  /*4290*/  F2FP.BF16.PACK_AB R5, R169, R166 ;  /* 0x000000a6a905723e */ /* 0x000fe200000010ff */
[----:B------:R-:W-:Y:S01]  /*42a0*/  FADD.FTZ R166, R166, R147 ;  /* 0x00000093a6a67221 */ /* 0x000fe20000010000 */
[----:B------:R-:W-:Y:S01]  /*42b0*/  F2FP.BF16.PACK_AB R7, R171, R168 ;  /* 0x000000a8ab07723e */ /* 0x000fe200000010ff */
[----:B------:R-:W-:Y:S02]  /*42c0*/  FADD.FTZ R163, R163, R160 ;  /* 0x000000a0a3a37221 */ /* 0x000fe40000010000 */
[----:B------:R-:W-:Y:S02]  /*42d0*/  FADD.FTZ R169, R169, R166 ;  /* 0x000000a6a9a97221 */ /* 0x000fe40000010000 */
[----:B------:R-:W-:Y:S02]  /*42e0*/  FADD.FTZ R162, R162, R163 ;  /* 0x000000a3a2a27221 */ /* 0x000fe40000010000 */
[----:B-1----:R-:W-:Y:S01]  /*42f0*/  HMMA.16816.F32.BF16 R128, R4, R8, R128 ;  /* 0x000000080480723c */ /* 0x002fe20000041880 */
[----:B------:R-:W-:-:S02]  /*4300*/  FADD.FTZ R168, R168, R169 ;  /* 0x000000a9a8a87221 */ /* 0x000fc40000010000 */
[----:B------:R-:W-:Y:S02]  /*4310*/  FADD.FTZ R165, R165, R162 ;  /* 0x000000a2a5a57221 */ /* 0x000fe40000010000 */
[----:B------:R-:W-:-:S03]  /*4320*/  FADD.FTZ R171, R171, R168 ;  /* 0x000000a8abab7221 */ /* 0x000fc60000010000 */
[C---:B------:R-:W-:Y:S01]  /*4330*/  HMMA.16816.F32.BF16 R124, R4.reuse, R10, R124 ;  /* 0x0000000a047c723c */ /* 0x040fe2000004187c */
[----:B------:R-:W1:Y:S07]  /*4340*/  LDSM.16.MT88.4 R8, [R197+0x3100] ;  /* 0x00310000c508783b */ /* 0x000e6e0000004200 */
[C---:B---3--:R-:W-:Y:S08]  /*4350*/  HMMA.16816.F32.BF16 R120, R4.reuse, R16, R120 ;  /* 0x000000100478723c */ /* 0x048ff00000041878 */
[C---:B------:R-:W-:Y:S01]  /*4360*/  HMMA.16816.F32.BF16 R116, R4.reuse, R18, R116 ;  /* 0x000000120474723c */ /* 0x040fe20000041874 */
[----:B------:R-:W3:Y:S07]  /*4370*/  LDSM.16.MT88.4 R16, [R196+0x3100] ;  /* 0x00310000c410783b */ /* 0x000eee0000004200 */
[C---:B--2---:R-:W-:Y:S08]  /*4380*/  HMMA.16816.F32.BF16 R36, R4.reuse, R12, R36 ;  /* 0x0000000c0424723c */ /* 0x044ff00000041824 */
[C---:B------:R-:W-:Y:S01]  /*4390*/  HMMA.16816.F32.BF16 R40, R4.reuse, R14, R40 ;  /* 0x0000000e0428723c */ /* 0x040fe20000041828 */
[----:B------:R-:W2:Y:S07]  /*43a0*/  LDSM.16.MT88.4 R12, [R198+0x5100] ;  /* 0x00510000c60c783b */ /* 0x000eae0000004200 */
[C---:B------:R-:W-:Y:S08]  /*43b0*/  HMMA.16816.F32.BF16 R68, R4.reuse, R20, R68 ;  /* 0x000000140444723c */ /* 0x040ff00000041844 */
[C---:B-1----:R-:W-:Y:S08]  /*43c0*/  HMMA.16816.F32.BF16 R52, R4.reuse, R8, R52 ;  /* 0x000000080434723c */ /* 0x042ff00000041834 */
        /* <DEDUP_REMOVED lines=8> */
[C---:B------:R-:W-:Y:S01]  /*4450*/  HMMA.16816.F32.BF16 R72, R4.reuse, R22, R72 ;  /* 0x000000160448723c */ /* 0x040fe20000041848 */
[----:B------:R-:W-:Y:S07]  /*4460*/  LDSM.16.MT88.4 R20, [R196+0x3900] ;  /* 0x00390000c414783b */ /* 0x000fee0000004200 */
        /* <DEDUP_REMOVED lines=8> */
[----:B------:R-:W4:Y:S07]  /*44f0*/  LDSM.16.MT88.4 R32, [R196+0x1900] ;  /* 0x00190000c420783b */ /* 0x000f2e0000004200 */
[C---:B------:R-:W-:Y:S08]  /*4500*/  HMMA.16816.F32.BF16 R104, R4.reuse, R28, R104 ;  /* 0x0000001c0468723c */ /* 0x040ff00000041868 */
[C---:B------:R-:W-:Y:S01]  /*4510*/  HMMA.16816.F32.BF16 R100, R4.reuse, R30, R100 ;  /* 0x0000001e0464723c */ /* 0x040fe20000041864 */
[----:B------:R-:W5:Y:S07]  /*4520*/  LDSM.16.MT88.4 R28, [R198+0x3900] ;  /* 0x00390000c61c783b */ /* 0x000f6e0000004200 */
[C---:B------:R-:W-:Y:S08]  /*4530*/  HMMA.16816.F32.BF16 R44, R4.reuse, R24, R44 ;  /* 0x00000018042c723c */ /* 0x040ff0000004182c */
[----:B------:R-:W-:Y:S01]  /*4540*/  HMMA.16816.F32.BF16 R48, R4, R26, R48 ;  /* 0x0000001a0430723c */ /* 0x000fe20000041830 */
[----:B------:R-:W3:Y:S06]  /*4550*/  LDSM.16.MT88.4 R24, [R197+0x3900] ;  /* 0x00390000c518783b */ /* 0x000eec0000004200 */
        /* <DEDUP_REMOVED lines=9> */
[----:B--2---:R-:W-:Y:S01]  /*45f0*/  HMMA.16816.F32.BF16 R128, R4, R12, R128 ;  /* 0x0000000c0480723c */ /* 0x004fe20000041880 */
[----:B------:R-:W-:-:S02]  /*4600*/  FADD.FTZ R176, R176, R177 ;  /* 0x000000b1b0b07221 */ /* 0x000fc40000010000 */
[----:B------:R-:W-:Y:S02]  /*4610*/  FADD.FTZ R221, R172, R175 ;  /* 0x000000afacdd7221 */ /* 0x000fe40000010000 */
[----:B------:R-:W-:-:S03]  /*4620*/  FADD.FTZ R219, R219, R176 ;  /* 0x000000b0dbdb7221 */ /* 0x000fc60000010000 */
        /* <DEDUP_REMOVED lines=9> */
[C---:B------:R-:W-:Y:S08]  /*46c0*/  HMMA.16816.F32.BF16 R116, R4.reuse, R142, R116 ;  /* 0x0000008e0474723c */ /* 0x040ff00000041874 */
[C---:B------:R-:W-:Y:S08]  /*46d0*/  HMMA.16816.F32.BF16 R112, R4.reuse, R136, R112 ;  /* 0x000000880470723c */ /* 0x040ff00000041870 */
[C---:B------:R-:W-:Y:S08]  /*46e0*/  HMMA.16816.F32.BF16 R108, R4.reuse, R138, R108 ;  /* 0x0000008a046c723c */ /* 0x040ff0000004186c */
[C---:B----4-:R-:W-:Y:S08]  /*46f0*/  HMMA.16816.F32.BF16 R104, R4.reuse, R32, R104 ;  /* 0x000000200468723c */ /* 0x050ff00000041868 */
[C---:B------:R-:W-:Y:S08]  /*4700*/  HMMA.16816.F32.BF16 R100, R4.reuse, R34, R100 ;  /* 0x000000220464723c */ /* 0x040ff00000041864 */
[C---:B-----5:R-:W-:Y:S08]  /*4710*/  HMMA.16816.F32.BF16 R44, R4.reuse, R28, R44 ;  /* 0x0000001c042c723c */ /* 0x060ff0000004182c */
[C---:B------:R-:W-:Y:S08]  /*4720*/  HMMA.16816.F32.BF16 R48, R4.reuse, R30, R48 ;  /* 0x0000001e0430723c */ /* 0x040ff00000041830 */
[C---:B------:R-:W-:Y:S08]  /*4730*/  HMMA.16816.F32.BF16 R52, R4.reuse, R24, R52 ;  /* 0x000000180434723c */ /* 0x040ff00000041834 */
[C---:B------:R-:W-:Y:S08]  /*4740*/  HMMA.16816.F32.BF16 R56, R4.reuse, R26, R56 ;  /* 0x0000001a0438723c */ /* 0x040ff00000041838 */
[C---:B------:R-:W-:Y:S08]  /*4750*/  HMMA.16816.F32.BF16 R60, R4.reuse, R20, R60 ;  /* 0x00000014043c723c */ /* 0x040ff0000004183c */
[C---:B------:R-:W-:Y:S08]  /*4760*/  HMMA.16816.F32.BF16 R64, R4.reuse, R22, R64 ;  /* 0x000000160440723c */ /* 0x040ff00000041840 */
[C---:B--2---:R-:W-:Y:S08]  /*4770*/  HMMA.16816.F32.BF16 R76, R4.reuse, R12, R76 ;  /* 0x0000000c044c723c */ /* 0x044ff0000004184c */
[C---:B------:R-:W-:Y:S08]  /*4780*/  HMMA.16816.F32.BF16 R80, R4.reuse, R14, R80 ;  /* 0x0000000e0450723c */ /* 0x040ff00000041850 */
[C---:B-1----:R-:W-:Y:S08]  /*4790*/  HMMA.16816.F32.BF16 R84, R4.reuse, R8, R84 ;  /* 0x000000080454723c */ /* 0x042ff00000041854 */
[C---:B------:R-:W-:Y:S08]  /*47a0*/  HMMA.16816.F32.BF16 R88, R4.reuse, R10, R88 ;  /* 0x0000000a0458723c */ /* 0x040ff00000041858 */
[C---:B---3--:R-:W-:Y:S08]  /*47b0*/  HMMA.16816.F32.BF16 R92, R4.reuse, R16, R92 ;  /* 0x00000010045c723c */ /* 0x048ff0000004185c */
[----:B------:R-:W-:Y:S01]  /*47c0*/  HMMA.16816.F32.BF16 R96, R4, R18, R96 ;  /* 0x000000120460723c */ /* 0x000fe20000041860 */
[----:B------:R-:W-:Y:S08]  /*47d0*/  @!P4 BRA `(.L_x_11) ;  /* 0x00002dc00000c947 */ /* 0x000ff00003800000 */
[C---:B------:R-:W-:Y:S01]  /*47e0*/  SHF.L.U64.HI R217, R135.reuse, 0x1, R144 ;  /* 0x0000000187d97819 */ /* 0x040fe20000010290 */
[----:B------:R-:W-:Y:S01]  /*47f0*/  IMAD.SHL.U32 R216, R135, 0x2, RZ ;  /* 0x0000000287d87824 */ /* 0x000fe200078e00ff */
[C---:B------:R-:W-:Y:S01]  /*4800*/  SHF.L.U64.HI R215, R134.reuse, 0x1, R145 ;  /* 0x0000000186d77819 */ /* 0x040fe20000010291 */
[----:B------:R-:W-:Y:S01]  /*4810*/  IMAD.SHL.U32 R214, R134, 0x2, RZ ;  /* 0x0000000286d67824 */ /* 0x000fe200078e00ff */
[----:B------:R-:W-:Y:S01]  /*4820*/  MOV R0, R3 ;  /* 0x0000000300007202 */ /* 0x000fe20000000f00 */
[----:B------:R-:W-:Y:S01]  /*4830*/  IMAD.MOV.U32 R135, RZ, RZ, R132 ;  /* 0x000000ffff877224 */ /* 0x000fe200078e0084 */
[----:B------:R-:W-:-:S02]  /*4840*/  SHF.L.U64.HI R213, R133, 0x1, R2 ;  /* 0x0000000185d57819 */ /* 0x000fc40000010202 */
[----:B------:R-:W-:Y:S01]  /*4850*/  SHF.L.U32 R212, R133, 0x1, RZ ;  /* 0x0000000185d47819 */ /* 0x000fe200000006ff */
[----:B------:R-:W-:Y:S06]  /*4860*/  BRA `(.L_x_12) ;  /* 0x0000032000007947 */ /* 0x000fec0003800000 */
.L_x_14:
[----:B------:R-:W-:Y:S01]  /*4870*/  ULEA UR4, UR6, UR8, 0x6 ;  /* 0x0000000806047291 */ /* 0x000fe2000f8e303f */
[----:B------:R-:W-:Y:S05]  /*4880*/  IMAD.MOV.U32 R208, RZ, RZ, RZ ;  /* 0x000000ffffd07224 */ /* 0x000fea00078e00ff */
[----:B------:R-:W-:Y:S05]  /*4890*/  IMAD.U32 R209, RZ, RZ, UR4 ;  /* 0x00000004ffd17e24 */ /* 0x000fea000f8e00ff */
[----:B------:R-:W-:Y:S05]  /*48a0*/  IADD3 R209, R209, -0x40, R210 ;  /* 0xffffffc0d1d17810 */ /* 0x000fea0007ffe0d2 */
[----:B------:R-:W-:Y:S04]  /*48b0*/  @P0 IMAD.HI.U32 R3, R209, c[0x0][0x2bc], RZ ;  /* 0x0000af00d1030a27 */ /* 0x000fe800078e00ff */
[----:B------:R-:W-:Y:S01]  /*48c0*/  IMAD.MOV.U32 R2, RZ, RZ, R209 ;  /* 0x000000ffff027224 */ /* 0x000fe200078e00d1 */
[----:B------:R-:W-:Y:S04]  /*48d0*/  @P0 SHF.R.U32.HI R2, RZ, c[0x0][0x2c0], R3 ;  /* 0x0000b000ff020a19 */ /* 0x000fe80000011603 */
[C---:B------:R-:W-:Y:S04]  /*48e0*/  @!P6 IADD3 R6, P4, R2.reuse, UR16, RZ ;  /* 0x000000100206ec10 */ /* 0x040fe8000ff9e0ff */
[----:B------:R-:W-:Y:S01]  /*48f0*/  @!P6 LEA.HI.X.SX32 R3, R2, UR15, 0x1, P4 ;  /* 0x0000000f0203ec11 */ /* 0x000fe2000a0f0eff */
[----:B------:R-:W-:Y:S01]  /*4900*/  IMAD.MOV R2, RZ, RZ, -R2 ;  /* 0x000000ffff027224 */ /* 0x000fe200078e0a02 */
[----:B------:R-:W-:Y:S03]  /*4910*/  @!P6 LEA R4, P4, R6, c[0x0][0x2a0], 0x2 ;  /* 0x0000a8000604ea11 */ /* 0x000fe600078810ff */
[----:B------:R-:W-:Y:S01]  /*4920*/  IMAD R209, R2, c[0x0][0x2b8], R209 ;  /* 0x0000ae0002d17a24 */ /* 0x000fe200078e02d1 */
[----:B------:R-:W-:Y:S04]  /*4930*/  @!P6 LEA.HI.X R5, R6, c[0x0][0x2a4], R3, 0x2, P4 ;  /* 0x0000a9000605ea11 */ /* 0x000fe800020f1403 */
[----:B------:R-:W-:Y:S01]  /*4940*/  SHF.R.S32.HI R3, RZ, 0x1f, R209 ;  /* 0x0000001fff037819 */ /* 0x000fe200000114d1 */
[----:B------:R1:W2:Y:S04]  /*4950*/  @!P6 LDG.E R208, [R4.64] ;  /* 0x0000000c04d0e981 */ /* 0x0002a8000c1e1900 */
[----:B------:R-:W-:Y:S04]  /*4960*/  IMAD R3, R3, c[0x0][0x1e0], RZ ;  /* 0x0000780003037a24 */ /* 0x000fe800078e02ff */
[C---:B------:R-:W-:Y:S02]  /*4970*/  IMAD R3, R209.reuse, c[0x0][0x1e4], R3 ;  /* 0x00007900d1037a24 */ /* 0x040fe400078e0203 */
[----:B-1----:R-:W-:Y:S04]  /*4980*/  IMAD.WIDE.U32 R4, R209, c[0x0][0x1e0], RZ ;  /* 0x00007800d1047a25 */ /* 0x002fe800078e00ff */
[----:B------:R-:W-:Y:S01]  /*4990*/  IMAD.IADD R5, R5, 0x1, R3 ;  /* 0x0000000105057824 */ /* 0x000fe200078e0203 */
[----:B--2---:R-:W-:Y:S03]  /*49a0*/  SHF.R.S32.HI R2, RZ, 0x1f, R208 ;  /* 0x0000001fff027819 */ /* 0x004fe600000114d0 */
[----:B------:R-:W-:Y:S04]  /*49b0*/  IMAD.WIDE.U32 R4, R208, c[0x0][0x1f0], R4 ;  /* 0x00007c00d0047a25 */ /* 0x000fe800078e0004 */
[----:B------:R-:W-:Y:S01]  /*49c0*/  IMAD R2, R2, c[0x0][0x1f0], RZ ;  /* 0x00007c0002027a24 */ /* 0x000fe200078e02ff */
[----:B------:R-:W-:Y:S03]  /*49d0*/  IADD3 R3, P4, R4, UR20, RZ ;  /* 0x0000001404037c10 */ /* 0x000fe6000ff9e0ff */
[----:B------:R-:W-:Y:S05]  /*49e0*/  IMAD R2, R208, c[0x0][0x1f4], R2 ;  /* 0x00007d00d0027a24 */ /* 0x000fea00078e0202 */
[----:B------:R-:W-:Y:S02]  /*49f0*/  IADD3.X R2, R5, UR18, R2, P4, !PT ;  /* 0x0000001205027c10 */ /* 0x000fe4000a7fe402 */
[C---:B------:R-:W-:Y:S04]  /*4a00*/  LEA R15, P4, R3.reuse, c[0x0][0x1c8], 0x1 ;  /* 0x00007200030f7a11 */ /* 0x040fe800078808ff */
[----:B------:R-:W-:Y:S01]  /*4a10*/  LEA.HI.X R14, R3, c[0x0][0x1cc], R2, 0x1, P4 ;  /* 0x00007300030e7a11 */ /* 0x000fe200020f0c02 */
[----:B------:R-:W1:Y:S04]  /*4a20*/  SHFL.IDX PT, R5, R15, RZ, 0x181f ;  /* 0x00181fff0f057589 */ /* 0x000e6800000e0000 */
[----:B------:R-:W2:Y:S04]  /*4a30*/  SHFL.IDX PT, R4, R14, RZ, 0x181f ;  /* 0x00181fff0e047589 */ /* 0x000ea800000e0000 */
[----:B------:R-:W3:Y:S04]  /*4a40*/  SHFL.IDX PT, R3, R15, 0x1, 0x181f ;  /* 0x00381f000f037f89 */ /* 0x000ee800000e0000 */
[----:B------:R-:W4:Y:S01]  /*4a50*/  SHFL.IDX PT, R2, R14, 0x1, 0x181f ;  /* 0x00381f000e027f89 */ /* 0x000f2200000e0000 */
[C---:B-1----:R-:W-:Y:S02]  /*4a60*/  IADD3 R8, P5, R5.reuse, R216, RZ ;  /* 0x000000d805087210 */ /* 0x042fe40007fbe0ff */
[C---:B------:R-:W-:Y:S02]  /*4a70*/  IADD3 R6, P4, R5.reuse, R214, RZ ;  /* 0x000000d605067210 */ /* 0x040fe40007f9e0ff */
[C---:B--2---:R-:W-:Y:S02]  /*4a80*/  IADD3.X R9, R4.reuse, R217, RZ, P5, !PT ;  /* 0x000000d904097210 */ /* 0x044fe40002ffe4ff */
[----:B------:R-:W-:Y:S01]  /*4a90*/  IADD3 R12, P5, R5, R212, RZ ;  /* 0x000000d4050c7210 */ /* 0x000fe20007fbe0ff */
[C---:B------:R-:W-:Y:S01]  /*4aa0*/  IMAD.X R7, R4.reuse, 0x1, R215, P4 ;  /* 0x0000000104077824 */ /* 0x040fe200020e06d7 */
[C---:B---3--:R-:W-:Y:S01]  /*4ab0*/  IADD3 R10, P4, R3.reuse, R216, RZ ;  /* 0x000000d8030a7210 */ /* 0x048fe20007f9e0ff */
[----:B------:R1:W-:Y:S02]  /*4ac0*/  LDGSTS.E.BYPASS.LTC128B.128 [R207+0x6100], [R8.64], !P3 ;  /* 0x0610000008cf7fae */ /* 0x0003e4000d901d4c */
[----:B------:R-:W-:Y:S01]  /*4ad0*/  IMAD.X R13, R4, 0x1, R213, P5 ;  /* 0x00000001040d7824 */ /* 0x000fe200028e06d5 */
[C---:B------:R-:W-:Y:S01]  /*4ae0*/  IADD3 R4, P5, R3.reuse, R214, RZ ;  /* 0x000000d603047210 */ /* 0x040fe20007fbe0ff */
[----:B------:R1:W-:Y:S01]  /*4af0*/  LDGSTS.E.BYPASS.LTC128B.128 [R207+0x8100], [R6.64], !P2 ;  /* 0x0810000006cf7fae */ /* 0x0003e2000d101d4c */
[C---:B----4-:R-:W-:Y:S01]  /*4b00*/  IMAD.X R11, R2.reuse, 0x1, R217, P4 ;  /* 0x00000001020b7824 */ /* 0x050fe200020e06d9 */
[----:B------:R-:W-:Y:S02]  /*4b10*/  IADD3 R14, P4, R3, R212, RZ ;  /* 0x000000d4030e7210 */ /* 0x000fe40007f9e0ff */
[----:B------:R1:W-:Y:S01]  /*4b20*/  LDGSTS.E.BYPASS.LTC128B.128 [R207+0xa100], [R12.64], !P1 ;  /* 0x0a1000000ccf7fae */ /* 0x0003e2000c901d4c */
[C---:B------:R-:W-:Y:S02]  /*4b30*/  IADD3.X R5, R2.reuse, R215, RZ, P5, !PT ;  /* 0x000000d702057210 */ /* 0x040fe40002ffe4ff */
[----:B------:R-:W-:Y:S01]  /*4b40*/  IMAD.X R15, R2, 0x1, R213, P4 ;  /* 0x00000001020f7824 */ /* 0x000fe200020e06d5 */
[----:B------:R1:W-:Y:S04]  /*4b50*/  LDGSTS.E.BYPASS.LTC128B.128 [R207+0x7100], [R10.64], !P3 ;  /* 0x071000000acf7fae */ /* 0x0003e8000d901d4c */
[----:B------:R1:W-:Y:S04]  /*4b60*/  LDGSTS.E.BYPASS.LTC128B.128 [R207+0x9100], [R4.64], !P2 ;  /* 0x0910000004cf7fae */ /* 0x0003e8000d101d4c */
[----:B------:R1:W-:Y:S01]  /*4b70*/  LDGSTS.E.BYPASS.LTC128B.128 [R207+0xb100], [R14.64], !P1 ;  /* 0x0b1000000ecf7fae */ /* 0x0003e2000c901d4c */
[----:B------:R-:W-:-:S05]  /*4b80*/  BRA `(.L_x_13) ;  /* 0x000010a000007947 */ /* 0x000fca0003800000 */
.L_x_12:
[----:B------:R-:W-:Y:S04]  /*4b90*/  DEPBAR.LE SB0, 0x0 ;  /* 0x000080000000791a */ /* 0x000fe80000000000 */
[----:B------:R-:W-:Y:S01]  /*4ba0*/  BAR.SYNC.DEFER_BLOCKING 0x0 ;  /* 0x0000000000007b1d */ /* 0x000fe20000010000 */
[----:B------:R-:W-:Y:S01]  /*4bb0*/  SHF.R.S32.HI R133, RZ, 0x1f, R209 ;  /* 0x0000001fff857819 */ /* 0x000fe200000114d1 */
[----:B------:R-:W-:Y:S01]  /*4bc0*/  IMAD.WIDE.U32 R222, R209, c[0x0][0x208], RZ ;  /* 0x00008200d1de7a25 */ /* 0x000fe200078e00ff */
[----:B------:R-:W-:Y:S01]  /*4bd0*/  SHF.R.S32.HI R3, RZ, 0x1f, R208 ;  /* 0x0000001fff037819 */ /* 0x000fe200000114d0 */
[----:B------:R-:W-:Y:S02]  /*4be0*/  UISETP.GT.AND UP0, UPT, UR6, UR7, UPT ;  /* 0x000000070600728c */ /* 0x000fe4000bf04270 */
[----:B------:R-:W-:Y:S02]  /*4bf0*/  IMAD R133, R133, c[0x0][0x208], RZ ;  /* 0x0000820085857a24 */ /* 0x000fe400078e02ff */
[----:B------:R-:W-:Y:S02]  /*4c00*/  IMAD R3, R3, c[0x0][0x218], RZ ;  /* 0x0000860003037a24 */ /* 0x000fe400078e02ff */
[----:B------:R-:W-:Y:S02]  /*4c10*/  IMAD R133, R209, c[0x0][0x20c], R133 ;  /* 0x00008300d1857a24 */ /* 0x000fe400078e0285 */
[C---:B------:R-:W-:Y:S03]  /*4c20*/  IMAD R3, R208.reuse, c[0x0][0x21c], R3 ;  /* 0x00008700d0037a24 */ /* 0x040fe600078e0203 */
[----:B------:R-:W-:Y:S05]  /*4c30*/  IADD3 R223, R223, R133, RZ ;  /* 0x00000085dfdf7210 */ /* 0x000fea0007ffe0ff */
[----:B------:R-:W-:Y:S01]  /*4c40*/  IMAD.WIDE.U32 R222, R208, c[0x0][0x218], R222 ;  /* 0x00008600d0de7a25 */ /* 0x000fe200078e00de */
[----:B------:R-:W-:Y:S04]  /*4c50*/  LDSM.16.M88.4 R136, [R206+0xc100] ;  /* 0x00c10000ce88783b */ /* 0x000fe80000000200 */
[----:B------:R-:W-:Y:S04]  /*4c60*/  IADD3 R2, P4, R222, UR22, RZ ;  /* 0x00000016de027c10 */ /* 0x000fe8000ff9e0ff */
[----:B------:R-:W-:Y:S01]  /*4c70*/  IADD3.X R3, R223, UR5, R3, P4, !PT ;  /* 0x00000005df037c10 */ /* 0x000fe2000a7fe403 */
[----:B------:R-:W1:Y:S01]  /*4c80*/  LDSM.16.M88.4 R140, [R205+0x6100] ;  /* 0x00610000cd8c783b */ /* 0x000e620000000200 */
[C---:B------:R-:W-:Y:S04]  /*4c90*/  LEA R133, P4, R2.reuse, c[0x0][0x1f8], 0x1 ;  /* 0x00007e0002857a11 */ /* 0x040fe800078808ff */
[----:B------:R-:W-:Y:S02]  /*4ca0*/  LEA.HI.X R132, R2, c[0x0][0x1fc], R3, 0x1, P4 ;  /* 0x00007f0002847a11 */ /* 0x000fe400020f0c03 */
[----:B------:R-:W2:Y:S07]  /*4cb0*/  LDSM.16.M88.4 R144, [R205+0x6900] ;  /* 0x00690000cd90783b */ /* 0x000eae0000000200 */
[----:B------:R-:W3:Y:S07]  /*4cc0*/  LDSM.16.M88.4 R148, [R205+0x7100] ;  /* 0x00710000cd94783b */ /* 0x000eee0000000200 */
[----:B------:R-:W-:Y:S07]  /*4cd0*/  LDSM.16.M88.4 R152, [R205+0x7900] ;  /* 0x00790000cd98783b */ /* 0x000fee0000000200 */
[----:B------:R-:W-:Y:S07]  /*4ce0*/  LDSM.16.M88.4 R156, [R202+0xc100] ;  /* 0x00c10000ca9c783b */ /* 0x000fee0000000200 */
[----:B------:R-:W-:Y:S01]  /*4cf0*/  LDSM.16.M88.4 R160, [R204] ;  /* 0x00000000cca0783b */ /* 0x000fe20000000200 */
[C---:B-1----:R-:W-:Y:S06]  /*4d00*/  HMMA.16816.F32.BF16 R4, R136.reuse, R140, RZ ;  /* 0x0000008c8804723c */ /* 0x042fec00000418ff */
[----:B------:R-:W-:Y:S02]  /*4d10*/  LDSM.16.M88.4 R164, [R195] ;  /* 0x00000000c3a4783b */ /* 0x000fe40000000200 */
[C---:B------:R-:W-:Y:S05]  /*4d20*/  HMMA.16816.F32.BF16 R8, R136.reuse, R142, RZ ;  /* 0x0000008e8808723c */ /* 0x040fea00000418ff */
[----:B------:R-:W1:Y:S03]  /*4d30*/  SHFL.IDX PT, R225, R133, RZ, 0x181f ;  /* 0x00181fff85e17589 */ /* 0x000e6600000e0000 */
[C---:B--2---:R-:W-:Y:S04]  /*4d40*/  HMMA.16816.F32.BF16 R12, R136.reuse, R144, RZ ;  /* 0x00000090880c723c */ /* 0x044fe800000418ff */
[----:B------:R-:W2:Y:S04]  /*4d50*/  SHFL.IDX PT, R2, R132, RZ, 0x181f ;  /* 0x00181fff84027589 */ /* 0x000ea800000e0000 */
[C---:B------:R-:W-:Y:S03]  /*4d60*/  HMMA.16816.F32.BF16 R16, R136.reuse, R146, RZ ;  /* 0x000000928810723c */ /* 0x040fe600000418ff */
[----:B------:R-:W-:Y:S05]  /*4d70*/  LDSM.16.M88.4 R168, [R194] ;  /* 0x00000000c2a8783b */ /* 0x000fea0000000200 */
[C---:B---3--:R-:W-:Y:S02]  /*4d80*/  HMMA.16816.F32.BF16 R20, R136.reuse, R148, RZ ;  /* 0x000000948814723c */ /* 0x048fe400000418ff */
[----:B------:R-:W3:Y:S02]  /*4d90*/  SHFL.IDX PT, R3, R133, 0x1, 0x181f ;  /* 0x00381f0085037f89 */ /* 0x000ee400000e0000 */
[C---:B-1----:R-:W-:Y:S02]  /*4da0*/  IADD3 R228, P5, R225.reuse, R216, RZ ;  /* 0x000000d8e1e47210 */ /* 0x042fe40007fbe0ff */
[C---:B------:R-:W-:Y:S02]  /*4db0*/  IADD3 R226, P4, R225.reuse, R214, RZ ;  /* 0x000000d6e1e27210 */ /* 0x040fe40007f9e0ff */
[C---:B------:R-:W-:Y:S01]  /*4dc0*/  HMMA.16816.F32.BF16 R24, R136.reuse, R150, RZ ;  /* 0x000000968818723c */ /* 0x040fe200000418ff */
[----:B------:R-:W1:Y:S03]  /*4dd0*/  SHFL.IDX PT, R134, R132, 0x1, 0x181f ;  /* 0x00381f0084867f89 */ /* 0x000e6600000e0000 */
[C---:B--2---:R-:W-:Y:S02]  /*4de0*/  IADD3.X R229, R2.reuse, R217, RZ, P5, !PT ;  /* 0x000000d902e57210 */ /* 0x044fe40002ffe4ff */
[C---:B------:R-:W-:Y:S02]  /*4df0*/  IADD3.X R227, R2.reuse, R215, RZ, P4, !PT ;  /* 0x000000d702e37210 */ /* 0x040fe400027fe4ff */
[C---:B------:R-:W-:Y:S01]  /*4e00*/  HMMA.16816.F32.BF16 R28, R136.reuse, R152, RZ ;  /* 0x00000098881c723c */ /* 0x040fe200000418ff */
[----:B------:R-:W2:Y:S03]  /*4e10*/  LDSM.16.M88.4 R172, [R193] ;  /* 0x00000000c1ac783b */ /* 0x000ea60000000200 */
[----:B------:R-:W-:Y:S04]  /*4e20*/  IADD3 R224, P5, R225, R212, RZ ;  /* 0x000000d4e1e07210 */ /* 0x000fe80007fbe0ff */
[----:B------:R-:W-:Y:S01]  /*4e30*/  HMMA.16816.F32.BF16 R32, R136, R154, RZ ;  /* 0x0000009a8820723c */ /* 0x000fe200000418ff */
[----:B------:R-:W-:Y:S01]  /*4e40*/  @!PT LDS RZ, [RZ] ;  /* 0x00000000fffff984 */ /* 0x000fe20000000800 */
[----:B------:R-:W-:Y:S01]  /*4e50*/  @!PT LDS RZ, [RZ] ;  /* 0x00000000fffff984 */ /* 0x000fe20000000800 */
[----:B------:R-:W-:Y:S01]  /*4e60*/  @!PT LDS RZ, [RZ] ;  /* 0x00000000fffff984 */ /* 0x000fe20000000800 */
[----:B------:R4:W-:Y:S03]  /*4e70*/  LDGSTS.E.BYPASS.LTC128B.128 [R211], [R228.64], !P3 ;  /* 0x00000000e4d37fae */ /* 0x0009e6000d901d4c */
[----:B------:R-:W-:Y:S02]  /*4e80*/  IADD3.X R225, R2, R213, RZ, P5, !PT ;  /* 0x000000d502e17210 */ /* 0x000fe40002ffe4ff */
[C---:B---3--:R-:W-:Y:S02]  /*4e90*/  IADD3 R222, P4, R3.reuse, R216, RZ ;  /* 0x000000d803de7210 */ /* 0x048fe40007f9e0ff */
[C---:B------:R-:W-:Y:S01]  /*4ea0*/  HMMA.16816.F32.BF16 R4, R156.reuse, R160, R4 ;  /* 0x000000a09c04723c */ /* 0x040fe20000041804 */
[----:B------:R3:W-:Y:S04]  /*4eb0*/  LDGSTS.E.BYPASS.LTC128B.128 [R211+0x2000], [R226.64], !P2 ;  /* 0x02000000e2d37fae */ /* 0x0007e8000d101d4c */
[C---:B-1----:R-:W-:Y:S02]  /*4ec0*/  IADD3.X R223, R134.reuse, R217, RZ, P4, !PT ;  /* 0x000000d986df7210 */ /* 0x042fe400027fe4ff */
[C---:B------:R-:W-:Y:S01]  /*4ed0*/  IADD3 R132, P5, R3.reuse, R214, RZ ;  /* 0x000000d603847210 */ /* 0x040fe20007fbe0ff */
[C---:B------:R-:W-:Y:S01]  /*4ee0*/  HMMA.16816.F32.BF16 R8, R156.reuse, R162, R8 ;  /* 0x000000a29c08723c */ /* 0x040fe20000041808 */
[----:B------:R1:W-:Y:S03]  /*4ef0*/  LDGSTS.E.BYPASS.LTC128B.128 [R211+0x4000], [R224.64], !P1 ;  /* 0x04000000e0d37fae */ /* 0x0003e6000c901d4c */
[C---:B------:R-:W-:Y:S02]  /*4f00*/  IADD3.X R133, R134.reuse, R215, RZ, P5, !PT ;  /* 0x000000d786857210 */ /* 0x040fe40002ffe4ff */
[----:B------:R-:W-:Y:S02]  /*4f10*/  IADD3 R2, P4, R3, R212, RZ ;  /* 0x000000d403027210 */ /* 0x000fe40007f9e0ff */
[C---:B------:R-:W-:Y:S01]  /*4f20*/  HMMA.16816.F32.BF16 R12, R156.reuse, R164, R12 ;  /* 0x000000a49c0c723c */ /* 0x040fe2000004180c */
[----:B------:R5:W-:Y:S03]  /*4f30*/  LDGSTS.E.BYPASS.LTC128B.128 [R211+0x1000], [R222.64], !P3 ;  /* 0x01000000ded37fae */ /* 0x000be6000d901d4c */
[----:B------:R-:W-:Y:S02]  /*4f40*/  IADD3.X R3, R134, R213, RZ, P4, !PT ;  /* 0x000000d586037210 */ /* 0x000fe400027fe4ff */
[----:B------:R-:W-:Y:S02]  /*4f50*/  PLOP3.LUT P4, PT, PT, PT, UP0, 0x80, 0x0 ;  /* 0x000000000000781c */ /* 0x000fe40003f8f008 */
[C---:B------:R-:W-:Y:S01]  /*4f60*/  HMMA.16816.F32.BF16 R16, R156.reuse, R166, R16 ;  /* 0x000000a69c10723c */ /* 0x040fe20000041810 */
[----:B------:R1:W-:Y:S07]  /*4f70*/  LDGSTS.E.BYPASS.LTC128B.128 [R211+0x3000], [R132.64], !P2 ;  /* 0x0300000084d37fae */ /* 0x0003ee000d101d4c */
[C---:B------:R-:W-:Y:S01]  /*4f80*/  HMMA.16816.F32.BF16 R20, R156.reuse, R168, R20 ;  /* 0x000000a89c14723c */ /* 0x040fe20000041814 */
[----:B------:R1:W-:Y:S07]  /*4f90*/  LDGSTS.E.BYPASS.LTC128B.128 [R211+0x5000], [R2.64], !P1 ;  /* 0x0500000002d37fae */ /* 0x0003ee000c901d4c */
[C---:B------:R-:W-:Y:S01]  /*4fa0*/  HMMA.16816.F32.BF16 R24, R156.reuse, R170, R24 ;  /* 0x000000aa9c18723c */ /* 0x040fe20000041818 */
[----:B------:R-:W-:Y:S07]  /*4fb0*/  LDSM.16.M88.4 R176, [R201+0xc100] ;  /* 0x00c10000c9b0783b */ /* 0x000fee0000000200 */
[C---:B--2---:R-:W-:Y:S01]  /*4fc0*/  HMMA.16816.F32.BF16 R28, R156.reuse, R172, R28 ;  /* 0x000000ac9c1c723c */ /* 0x044fe2000004181c */
[----:B------:R-:W2:Y:S07]  /*4fd0*/  LDSM.16.M88.4 R180, [R200+0x6100] ;  /* 0x00610000c8b4783b */ /* 0x000eae0000000200 */
[----:B------:R-:W-:Y:S01]  /*4fe0*/  HMMA.16816.F32.BF16 R32, R156, R174, R32 ;  /* 0x000000ae9c20723c */ /* 0x000fe20000041820 */
[----:B------:R-:W1:Y:S07]  /*4ff0*/  LDSM.16.M88.4 R136, [R200+0x6900] ;  /* 0x00690000c888783b */ /* 0x000e6e0000000200 */
[----:B------:R-:W1:Y:S07]  /*5000*/  LDSM.16.M88.4 R140, [R200+0x7100] ;  /* 0x00710000c88c783b */ /* 0x000e6e0000000200 */
[----:B------:R-:W0:Y:S07]  /*5010*/  LDGDEPBAR ;  /* 0x00000000000079af */ /* 0x000e2e0000000000 */
[----:B------:R-:W3:Y:S07]  /*5020*/  LDSM.16.M88.4 R144, [R200+0x7900] ;  /* 0x00790000c890783b */ /* 0x000eee0000000200 */
[----:B------:R-:W-:Y:S01]  /*5030*/  LDSM.16.M88.4 R148, [R199+0xc100] ;  /* 0x00c10000c794783b */ /* 0x000fe20000000200 */
[C---:B--2---:R-:W-:Y:S06]  /*5040*/  HMMA.16816.F32.BF16 R4, R176.reuse, R180, R4 ;  /* 0x000000b4b004723c */ /* 0x044fec0000041804 */
[----:B------:R-:W2:Y:S02]  /*5050*/  LDSM.16.M88.4 R152, [R192] ;  /* 0x00000000c098783b */ /* 0x000ea40000000200 */
[C---:B------:R-:W-:Y:S05]  /*5060*/  HMMA.16816.F32.BF16 R8, R176.reuse, R182, R8 ;  /* 0x000000b6b008723c */ /* 0x040fea0000041808 */
[----:B------:R-:W2:Y:S03]  /*5070*/  LDSM.16.M88.4 R156, [R192+0x800] ;  /* 0x00080000c09c783b */ /* 0x000ea60000000200 */
[C---:B-1----:R-:W-:Y:S04]  /*5080*/  HMMA.16816.F32.BF16 R12, R176.reuse, R136, R12 ;  /* 0x00000088b00c723c */ /* 0x042fe8000004180c */
[----:B------:R-:W1:Y:S04]  /*5090*/  LDSM.16.M88.4 R160, [R192+0x1000] ;  /* 0x00100000c0a0783b */ /* 0x000e680000000200 */
[C---:B------:R-:W-:Y:S03]  /*50a0*/  HMMA.16816.F32.BF16 R16, R176.reuse, R138, R16 ;  /* 0x0000008ab010723c */ /* 0x040fe60000041810 */
[----:B------:R-:W1:Y:S05]  /*50b0*/  LDSM.16.M88.4 R164, [R192+0x1800] ;  /* 0x00180000c0a4783b */ /* 0x000e6a0000000200 */
[C---:B------:R-:W-:Y:S02]  /*50c0*/  HMMA.16816.F32.BF16 R20, R176.reuse, R140, R20 ;  /* 0x0000008cb014723c */ /* 0x040fe40000041814 */
[----:B------:R-:W-:Y:S06]  /*50d0*/  LDSM.16.M88.4 R168, [R206+0x10100] ;  /* 0x01010000cea8783b */ /* 0x000fec0000000200 */
[C---:B------:R-:W-:Y:S01]  /*50e0*/  HMMA.16816.F32.BF16 R24, R176.reuse, R142, R24 ;  /* 0x0000008eb018723c */ /* 0x040fe20000041818 */
[----:B------:R-:W1:Y:S07]  /*50f0*/  LDSM.16.M88.4 R172, [R205+0x8100] ;  /* 0x00810000cdac783b */ /* 0x000e6e0000000200 */
[C---:B---3--:R-:W-:Y:S01]  /*5100*/  HMMA.16816.F32.BF16 R28, R176.reuse, R144, R28 ;  /* 0x00000090b01c723c */ /* 0x048fe2000004181c */
[----:B------:R-:W3:Y:S07]  /*5110*/  LDSM.16.M88.4 R136, [R205+0x8900] ;  /* 0x00890000cd88783b */ /* 0x000eee0000000200 */
[----:B------:R-:W-:Y:S01]  /*5120*/  HMMA.16816.F32.BF16 R32, R176, R146, R32 ;  /* 0x00000092b020723c */ /* 0x000fe20000041820 */
[----:B------:R-:W3:Y:S07]  /*5130*/  LDSM.16.M88.4 R140, [R205+0x9100] ;  /* 0x00910000cd8c783b */ /* 0x000eee0000000200 */
[C---:B--2---:R-:W-:Y:S01]  /*5140*/  HMMA.16816.F32.BF16 R4, R148.reuse, R152, R4 ;  /* 0x000000989404723c */ /* 0x044fe20000041804 */
[----:B------:R-:W2:Y:S07]  /*5150*/  LDSM.16.M88.4 R144, [R205+0x9900] ;  /* 0x00990000cd90783b */ /* 0x000eae0000000200 */
[C---:B------:R-:W-:Y:S01]  /*5160*/  HMMA.16816.F32.BF16 R8, R148.reuse, R154, R8 ;  /* 0x0000009a9408723c */ /* 0x040fe20000041808 */
[----:B------:R-:W-:Y:S07]  /*5170*/  LDSM.16.M88.4 R176, [R202+0x10100] ;  /* 0x01010000cab0783b */ /* 0x000fee0000000200 */
[C---:B------:R-:W-:Y:S01]  /*5180*/  HMMA.16816.F32.BF16 R12, R148.reuse, R156, R12 ;  /* 0x0000009c940c723c */ /* 0x040fe2000004180c */
[----:B------:R-:W2:Y:S07]  /*5190*/  LDSM.16.M88.4 R180, [R191] ;  /* 0x00000000bfb4783b */ /* 0x000eae0000000200 */
[C---:B------:R-:W-:Y:S01]  /*51a0*/  HMMA.16816.F32.BF16 R16, R148.reuse, R158, R16 ;  /* 0x0000009e9410723c */ /* 0x040fe20000041810 */
[----:B------:R-:W-:Y:S07]  /*51b0*/  LDSM.16.M88.4 R152, [R189] ;  /* 0x00000000bd98783b */ /* 0x000fee0000000200 */
[C---:B-1----:R-:W-:Y:S01]  /*51c0*/  HMMA.16816.F32.BF16 R20, R148.reuse, R160, R20 ;  /* 0x000000a09414723c */ /* 0x042fe20000041814 */
[----:B------:R-:W-:Y:S07]  /*51d0*/  LDSM.16.M88.4 R156, [R188] ;  /* 0x00000000bc9c783b */ /* 0x000fee0000000200 */
[C---:B------:R-:W-:Y:S01]  /*51e0*/  HMMA.16816.F32.BF16 R24, R148.reuse, R162, R24 ;  /* 0x000000a29418723c */ /* 0x040fe20000041818 */
[----:B------:R-:W-:Y:S07]  /*51f0*/  LDSM.16.M88.4 R160, [R201+0x10100] ;  /* 0x01010000c9a0783b */ /* 0x000fee0000000200 */
[C---:B------:R-:W-:Y:S08]  /*5200*/  HMMA.16816.F32.BF16 R28, R148.reuse, R164, R28 ;  /* 0x000000a4941c723c */ /* 0x040ff0000004181c */
[----:B------:R-:W-:Y:S01]  /*5210*/  HMMA.16816.F32.BF16 R32, R148, R166, R32 ;  /* 0x000000a69420723c */ /* 0x000fe20000041820 */
[----:B------:R-:W1:Y:S07]  /*5220*/  LDSM.16.M88.4 R148, [R190] ;  /* 0x00000000be94783b */ /* 0x000e6e0000000200 */
[C---:B------:R-:W-:Y:S01]  /*5230*/  HMMA.16816.F32.BF16 R4, R168.reuse, R172, R4 ;  /* 0x000000aca804723c */ /* 0x040fe20000041804 */
[----:B------:R-:W1:Y:S07]  /*5240*/  LDSM.16.M88.4 R164, [R200+0x8100] ;  /* 0x00810000c8a4783b */ /* 0x000e6e0000000200 */
[C---:B------:R-:W-:Y:S01]  /*5250*/  HMMA.16816.F32.BF16 R8, R168.reuse, R174, R8 ;  /* 0x000000aea808723c */ /* 0x040fe20000041808 */
[----:B------:R-:W-:Y:S07]  /*5260*/  LDSM.16.M88.4 R172, [R192+0x2000] ;  /* 0x00200000c0ac783b */ /* 0x000fee0000000200 */
[C---:B---3--:R-:W-:Y:S08]  /*5270*/  HMMA.16816.F32.BF16 R12, R168.reuse, R136, R12 ;  /* 0x00000088a80c723c */ /* 0x048ff0000004180c */
[C---:B------:R-:W-:Y:S01]  /*5280*/  HMMA.16816.F32.BF16 R16, R168.reuse, R138, R16 ;  /* 0x0000008aa810723c */ /* 0x040fe20000041810 */
[----:B------:R-:W3:Y:S07]  /*5290*/  LDSM.16.M88.4 R136, [R200+0x8900] ;  /* 0x00890000c888783b */ /* 0x000eee0000000200 */
[C---:B------:R-:W-:Y:S08]  /*52a0*/  HMMA.16816.F32.BF16 R20, R168.reuse, R140, R20 ;  /* 0x0000008ca814723c */ /* 0x040ff00000041814 */
[C---:B------:R-:W-:Y:S01]  /*52b0*/  HMMA.16816.F32.BF16 R24, R168.reuse, R142, R24 ;  /* 0x0000008ea818723c */ /* 0x040fe20000041818 */
[----:B------:R-:W3:Y:S07]  /*52c0*/  LDSM.16.M88.4 R140, [R200+0x9100] ;  /* 0x00910000c88c783b */ /* 0x000eee0000000200 */
[C---:B--2---:R-:W-:Y:S08]  /*52d0*/  HMMA.16816.F32.BF16 R28, R168.reuse, R144, R28 ;  /* 0x00000090a81c723c */ /* 0x044ff0000004181c */
[----:B------:R-:W-:Y:S01]  /*52e0*/  HMMA.16816.F32.BF16 R32, R168, R146, R32 ;  /* 0x00000092a820723c */ /* 0x000fe20000041820 */
[----:B------:R-:W2:Y:S07]  /*52f0*/  LDSM.16.M88.4 R144, [R200+0x9900] ;  /* 0x00990000c890783b */ /* 0x000eae0000000200 */
[C---:B------:R-:W-:Y:S01]  /*5300*/  HMMA.16816.F32.BF16 R4, R176.reuse, R180, R4 ;  /* 0x000000b4b004723c */ /* 0x040fe20000041804 */
[----:B------:R-:W2:Y:S07]  /*5310*/  LDSM.16.M88.4 R168, [R199+0x10100] ;  /* 0x01010000c7a8783b */ /* 0x000eae0000000200 */
[C---:B------:R-:W-:Y:S01]  /*5320*/  HMMA.16816.F32.BF16 R8, R176.reuse, R182, R8 ;  /* 0x000000b6b008723c */ /* 0x040fe20000041808 */
[----:B------:R-:W-:Y:S07]  /*5330*/  LDSM.16.M88.4 R180, [R205+0xa100] ;  /* 0x00a10000cdb4783b */ /* 0x000fee0000000200 */
[C---:B-1----:R-:W-:Y:S08]  /*5340*/  HMMA.16816.F32.BF16 R12, R176.reuse, R148, R12 ;  /* 0x00000094b00c723c */ /* 0x042ff0000004180c */
[C---:B------:R-:W-:Y:S01]  /*5350*/  HMMA.16816.F32.BF16 R16, R176.reuse, R150, R16 ;  /* 0x00000096b010723c */ /* 0x040fe20000041810 */
[----:B------:R-:W1:Y:S07]  /*5360*/  LDSM.16.M88.4 R148, [R192+0x2800] ;  /* 0x00280000c094783b */ /* 0x000e6e0000000200 */
[C---:B------:R-:W-:Y:S08]  /*5370*/  HMMA.16816.F32.BF16 R20, R176.reuse, R152, R20 ;  /* 0x00000098b014723c */ /* 0x040ff00000041814 */
[C---:B------:R-:W-:Y:S01]  /*5380*/  HMMA.16816.F32.BF16 R24, R176.reuse, R154, R24 ;  /* 0x0000009ab018723c */ /* 0x040fe20000041818 */
[----:B------:R-:W1:Y:S07]  /*5390*/  LDSM.16.M88.4 R152, [R192+0x3000] ;  /* 0x00300000c098783b */ /* 0x000e6e0000000200 */
[C---:B------:R-:W-:Y:S08]  /*53a0*/  HMMA.16816.F32.BF16 R28, R176.reuse, R156, R28 ;  /* 0x0000009cb01c723c */ /* 0x040ff0000004181c */
[----:B------:R-:W-:Y:S01]  /*53b0*/  HMMA.16816.F32.BF16 R32, R176, R158, R32 ;  /* 0x0000009eb020723c */ /* 0x000fe20000041820 */
[----:B------:R-:W1:Y:S07]  /*53c0*/  LDSM.16.M88.4 R156, [R192+0x3800] ;  /* 0x00380000c09c783b */ /* 0x000e6e0000000200 */
[C---:B------:R-:W-:Y:S01]  /*53d0*/  HMMA.16816.F32.BF16 R4, R160.reuse, R164, R4 ;  /* 0x000000a4a004723c */ /* 0x040fe20000041804 */
[----:B------:R-:W1:Y:S07]  /*53e0*/  LDSM.16.M88.4 R176, [R206+0x14100] ;  /* 0x01410000ceb0783b */ /* 0x000e6e0000000200 */
[C---:B------:R-:W-:Y:S01]  /*53f0*/  HMMA.16816.F32.BF16 R8, R160.reuse, R166, R8 ;  /* 0x000000a6a008723c */ /* 0x040fe20000041808 */
[----:B------:R-:W-:Y:S07]  /*5400*/  LDSM.16.M88.4 R164, [R187] ;  /* 0x00000000bba4783b */ /* 0x000fee0000000200 */
        /* <DEDUP_REMOVED lines=15> */
[----:B------:R-:W1:Y:S07]  /*5500*/  LDSM.16.M88.4 R148, [R186] ;  /* 0x00000000ba94783b */ /* 0x000e6e0000000200 */
[C---:B------:R-:W-:Y:S08]  /*5510*/  HMMA.16816.F32.BF16 R20, R168.reuse, R152, R20 ;  /* 0x00000098a814723c */ /* 0x040ff00000041814 */
[C---:B------:R-:W-:Y:S01]  /*5520*/  HMMA.16816.F32.BF16 R24, R168.reuse, R154, R24 ;  /* 0x0000009aa818723c */ /* 0x040fe20000041818 */
[----:B------:R-:W1:Y:S07]  /*5530*/  LDSM.16.M88.4 R152, [R185] ;  /* 0x00000000b998783b */ /* 0x000e6e0000000200 */
[C---:B------:R-:W-:Y:S08]  /*5540*/  HMMA.16816.F32.BF16 R28, R168.reuse, R156, R28 ;  /* 0x0000009ca81c723c */ /* 0x040ff0000004181c */
[----:B------:R-:W-:Y:S01]  /*5550*/  HMMA.16816.F32.BF16 R32, R168, R158, R32 ;  /* 0x0000009ea820723c */ /* 0x000fe20000041820 */
[----:B------:R-:W1:Y:S07]  /*5560*/  LDSM.16.M88.4 R156, [R184] ;  /* 0x00000000b89c783b */ /* 0x000e6e0000000200 */
[----:B------:R-:W1:Y:S01]  /*5570*/  LDSM.16.M88.4 R168, [R201+0x14100] ;  /* 0x01410000c9a8783b */ /* 0x000e620000000200 */
[C---:B------:R-:W-:Y:S08]  /*5580*/  HMMA.16816.F32.BF16 R4, R176.reuse, R180, R4 ;  /* 0x000000b4b004723c */ /* 0x040ff00000041804 */
[C---:B------:R-:W-:Y:S01]  /*5590*/  HMMA.16816.F32.BF16 R8, R176.reuse, R182, R8 ;  /* 0x000000b6b008723c */ /* 0x040fe20000041808 */
[----:B------:R-:W-:Y:S07]  /*55a0*/  LDSM.16.M88.4 R180, [R192+0x4000] ;  /* 0x00400000c0b4783b */ /* 0x000fee0000000200 */
[C---:B---3--:R-:W-:Y:S08]  /*55b0*/  HMMA.16816.F32.BF16 R12, R176.reuse, R136, R12 ;  /* 0x00000088b00c723c */ /* 0x048ff0000004180c */
[C---:B------:R-:W-:Y:S01]  /*55c0*/  HMMA.16816.F32.BF16 R16, R176.reuse, R138, R16 ;  /* 0x0000008ab010723c */ /* 0x040fe20000041810 */
[----:B------:R-:W3:Y:S07]  /*55d0*/  LDSM.16.M88.4 R136, [R200+0xa900] ;  /* 0x00a90000c888783b */ /* 0x000eee0000000200 */
[C---:B------:R-:W-:Y:S08]  /*55e0*/  HMMA.16816.F32.BF16 R20, R176.reuse, R140, R20 ;  /* 0x0000008cb014723c */ /* 0x040ff00000041814 */
[C---:B------:R-:W-:Y:S01]  /*55f0*/  HMMA.16816.F32.BF16 R24, R176.reuse, R142, R24 ;  /* 0x0000008eb018723c */ /* 0x040fe20000041818 */
[----:B------:R-:W1:Y:S07]  /*5600*/  LDSM.16.M88.4 R140, [R200+0xb100] ;  /* 0x00b10000c88c783b */ /* 0x000e6e0000000200 */
[C---:B--2---:R-:W-:Y:S08]  /*5610*/  HMMA.16816.F32.BF16 R28, R176.reuse, R144, R28 ;  /* 0x00000090b01c723c */ /* 0x044ff0000004181c */
[----:B------:R-:W-:Y:S01]  /*5620*/  HMMA.16816.F32.BF16 R32, R176, R146, R32 ;  /* 0x00000092b020723c */ /* 0x000fe20000041820 */
[----:B------:R-:W2:Y:S07]  /*5630*/  LDSM.16.M88.4 R144, [R200+0xb900] ;  /* 0x00b90000c890783b */ /* 0x000eae0000000200 */
[----:B------:R-:W2:Y:S01]  /*5640*/  LDSM.16.M88.4 R176, [R199+0x14100] ;  /* 0x01410000c7b0783b */ /* 0x000ea20000000200 */
[C---:B------:R-:W-:Y:S08]  /*5650*/  HMMA.16816.F32.BF16 R4, R160.reuse, R164, R4 ;  /* 0x000000a4a004723c */ /* 0x040ff00000041804 */
[C---:B------:R-:W-:Y:S08]  /*5660*/  HMMA.16816.F32.BF16 R8, R160.reuse, R166, R8 ;  /* 0x000000a6a008723c */ /* 0x040ff00000041808 */
[C---:B-1----:R-:W-:Y:S08]  /*5670*/  HMMA.16816.F32.BF16 R12, R160.reuse, R148, R12 ;  /* 0x00000094a00c723c */ /* 0x042ff0000004180c */
[C---:B------:R-:W-:Y:S08]  /*5680*/  HMMA.16816.F32.BF16 R16, R160.reuse, R150, R16 ;  /* 0x00000096a010723c */ /* 0x040ff00000041810 */
[C---:B------:R-:W-:Y:S08]  /*5690*/  HMMA.16816.F32.BF16 R20, R160.reuse, R152, R20 ;  /* 0x00000098a014723c */ /* 0x040ff00000041814 */
[C---:B------:R-:W-:Y:S08]  /*56a0*/  HMMA.16816.F32.BF16 R24, R160.reuse, R154, R24 ;  /* 0x0000009aa018723c */ /* 0x040ff00000041818 */
[C---:B------:R-:W-:Y:S08]  /*56b0*/  HMMA.16816.F32.BF16 R28, R160.reuse, R156, R28 ;  /* 0x0000009ca01c723c */ /* 0x040ff0000004181c */
[----:B------:R-:W-:Y:S08]  /*56c0*/  HMMA.16816.F32.BF16 R32, R160, R158, R32 ;  /* 0x0000009ea020723c */ /* 0x000ff00000041820 */
[C---:B------:R-:W-:Y:S08]  /*56d0*/  HMMA.16816.F32.BF16 R4, R168.reuse, R172, R4 ;  /* 0x000000aca804723c */ /* 0x040ff00000041804 */
[C---:B------:R-:W-:Y:S08]  /*56e0*/  HMMA.16816.F32.BF16 R8, R168.reuse, R174, R8 ;  /* 0x000000aea808723c */ /* 0x040ff00000041808 */
[C---:B---3--:R-:W-:Y:S08]  /*56f0*/  HMMA.16816.F32.BF16 R12, R168.reuse, R136, R12 ;  /* 0x00000088a80c723c */ /* 0x048ff0000004180c */
[C---:B------:R-:W-:Y:S01]  /*5700*/  HMMA.16816.F32.BF16 R16, R168.reuse, R138, R16 ;  /* 0x0000008aa810723c */ /* 0x040fe20000041810 */
[----:B------:R-:W1:Y:S07]  /*5710*/  LDSM.16.M88.4 R136, [R192+0x4800] ;  /* 0x00480000c088783b */ /* 0x000e6e0000000200 */
[C---:B------:R-:W-:Y:S08]  /*5720*/  HMMA.16816.F32.BF16 R20, R168.reuse, R140, R20 ;  /* 0x0000008ca814723c */ /* 0x040ff00000041814 */
[C---:B------:R-:W-:Y:S01]  /*5730*/  HMMA.16816.F32.BF16 R24, R168.reuse, R142, R24 ;  /* 0x0000008ea818723c */ /* 0x040fe20000041818 */
[----:B------:R-:W3:Y:S07]  /*5740*/  LDSM.16.M88.4 R140, [R192+0x5000] ;  /* 0x00500000c08c783b */ /* 0x000eee0000000200 */
[C---:B--2---:R-:W-:Y:S08]  /*5750*/  HMMA.16816.F32.BF16 R28, R168.reuse, R144, R28 ;  /* 0x00000090a81c723c */ /* 0x044ff0000004181c */
[----:B------:R-:W-:Y:S08]  /*5760*/  HMMA.16816.F32.BF16 R32, R168, R146, R32 ;  /* 0x00000092a820723c */ /* 0x000ff00000041820 */
[C---:B------:R-:W-:Y:S08]  /*5770*/  HMMA.16816.F32.BF16 R4, R176.reuse, R180, R4 ;  /* 0x000000b4b004723c */ /* 0x040ff00000041804 */
[C---:B------:R-:W-:Y:S08]  /*5780*/  HMMA.16816.F32.BF16 R8, R176.reuse, R182, R8 ;  /* 0x000000b6b008723c */ /* 0x040ff00000041808 */
[C---:B-1----:R-:W-:Y:S08]  /*5790*/  HMMA.16816.F32.BF16 R12, R176.reuse, R136, R12 ;  /* 0x00000088b00c723c */ /* 0x042ff0000004180c */
[C---:B------:R-:W-:Y:S01]  /*57a0*/  HMMA.16816.F32.BF16 R16, R176.reuse, R138, R16 ;  /* 0x0000008ab010723c */ /* 0x040fe20000041810 */
[----:B------:R-:W1:Y:S01]  /*57b0*/  LDSM.16.M88.4 R136, [R192+0x5800] ;  /* 0x00580000c088783b */ /* 0x000e620000000200 */
[----:B------:R-:W-:Y:S04]  /*57c0*/  DEPBAR.LE SB0, 0x0 ;  /* 0x000080000000791a */ /* 0x000fe80000000000 */
[----:B------:R-:W-:Y:S02]  /*57d0*/  FMUL.FTZ R244, R4, c[0x0][0x320] ;  /* 0x0000c80004f47a20 */ /* 0x000fe40000410000 */
[C---:B---3--:R-:W-:Y:S04]  /*57e0*/  HMMA.16816.F32.BF16 R20, R176.reuse, R140, R20 ;  /* 0x0000008cb014723c */ /* 0x048fe80000041814 */
[----:B------:R-:W2:Y:S01]  /*57f0*/  MUFU.TANH R244, R244 ;  /* 0x000000f400f47308 */ /* 0x000ea20000002400 */
[----:B------:R-:W-:Y:S01]  /*5800*/  BAR.SYNC.DEFER_BLOCKING 0x0 ;  /* 0x0000000000007b1d */ /* 0x000fe20000010000 */
[----:B------:R-:W-:Y:S02]  /*5810*/  FMUL.FTZ R242, R5, c[0x0][0x320] ;  /* 0x0000c80005f27a20 */ /* 0x000fe40000410000 */
[C---:B------:R-:W-:Y:S04]  /*5820*/  HMMA.16816.F32.BF16 R24, R176.reuse, R142, R24 ;  /* 0x0000008eb018723c */ /* 0x040fe80000041818 */
[----:B------:R-:W-:Y:S02]  /*5830*/  FMUL.FTZ R245, R6, c[0x0][0x320] ;  /* 0x0000c80006f57a20 */ /* 0x000fe40000410000 */
[----:B------:R-:W3:Y:S01]  /*5840*/  MUFU.TANH R242, R242 ;  /* 0x000000f200f27308 */ /* 0x000ee20000002400 */
[----:B------:R-:W-:Y:S02]  /*5850*/  FMUL.FTZ R243, R7, c[0x0][0x320] ;  /* 0x0000c80007f37a20 */ /* 0x000fe40000410000 */
[----:B------:R-:W-:Y:S03]  /*5860*/  FMUL.FTZ R246, R8, c[0x0][0x320] ;  /* 0x0000c80008f67a20 */ /* 0x000fe60000410000 */
[----:B------:R-:W-:Y:S02]  /*5870*/  FMUL.FTZ R248, R9, c[0x0][0x320] ;  /* 0x0000c80009f87a20 */ /* 0x000fe40000410000 */
[----:B------:R-:W-:Y:S02]  /*5880*/  FMUL.FTZ R249, R10, c[0x0][0x320] ;  /* 0x0000c8000af97a20 */ /* 0x000fe40000410000 */
[----:B------:R-:W2:Y:S01]  /*5890*/  MUFU.TANH R245, R245 ;  /* 0x000000f500f57308 */ /* 0x000ea20000002400 */
[----:B------:R-:W-:Y:S02]  /*58a0*/  FMUL.FTZ R247, R11, c[0x0][0x320] ;  /* 0x0000c8000bf77a20 */ /* 0x000fe40000410000 */
[----:B------:R-:W-:Y:S02]  /*58b0*/  FMUL.FTZ R240, R12, c[0x0][0x320] ;  /* 0x0000c8000cf07a20 */ /* 0x000fe40000410000 */
[----:B------:R-:W-:Y:S02]  /*58c0*/  FMUL.FTZ R238, R13, c[0x0][0x320] ;  /* 0x0000c8000dee7a20 */ /* 0x000fe40000410000 */
[----:B------:R-:W-:Y:S01]  /*58d0*/  FMUL.FTZ R241, R14, c[0x0][0x320] ;  /* 0x0000c8000ef17a20 */ /* 0x000fe20000410000 */
[C---:B-1----:R-:W-:Y:S02]  /*58e0*/  HMMA.16816.F32.BF16 R28, R176.reuse, R136, R28 ;  /* 0x00000088b01c723c */ /* 0x042fe4000004181c */
[----:B------:R-:W1:Y:S01]  /*58f0*/  MUFU.TANH R243, R243 ;  /* 0x000000f300f37308 */ /* 0x000e620000002400 */
[----:B------:R-:W-:Y:S02]  /*5900*/  FMUL.FTZ R239, R15, c[0x0][0x320] ;  /* 0x0000c8000fef7a20 */ /* 0x000fe40000410000 */
[----:B------:R-:W-:Y:S02]  /*5910*/  FMUL.FTZ R236, R16, c[0x0][0x320] ;  /* 0x0000c80010ec7a20 */ /* 0x000fe40000410000 */
[----:B------:R-:W-:Y:S01]  /*5920*/  FMUL.FTZ R234, R17, c[0x0][0x320] ;  /* 0x0000c80011ea7a20 */ /* 0x000fe20000410000 */
[----:B------:R-:W-:Y:S04]  /*5930*/  HMMA.16816.F32.BF16 R32, R176, R138, R32 ;  /* 0x0000008ab020723c */ /* 0x000fe80000041820 */
[----:B------:R-:W1:Y:S01]  /*5940*/  MUFU.TANH R246, R246 ;  /* 0x000000f600f67308 */ /* 0x000e620000002400 */
[----:B------:R-:W-:Y:S02]  /*5950*/  FMUL.FTZ R237, R18, c[0x0][0x320] ;  /* 0x0000c80012ed7a20 */ /* 0x000fe40000410000 */
[----:B------:R-:W-:Y:S02]  /*5960*/  FMUL.FTZ R235, R19, c[0x0][0x320] ;  /* 0x0000c80013eb7a20 */ /* 0x000fe40000410000 */
[----:B------:R-:W-:Y:S03]  /*5970*/  FMUL.FTZ R232, R20, c[0x0][0x320] ;  /* 0x0000c80014e87a20 */ /* 0x000fe60000410000 */
[----:B------:R-:W-:Y:S02]  /*5980*/  FMUL.FTZ R230, R21, c[0x0][0x320] ;  /* 0x0000c80015e67a20 */ /* 0x000fe40000410000 */
[----:B------:R-:W1:Y:S01]  /*5990*/  MUFU.TANH R248, R248 ;  /* 0x000000f800f87308 */ /* 0x000e620000002400 */
[----:B------:R-:W-:Y:S02]  /*59a0*/  FMUL.FTZ R233, R22, c[0x0][0x320] ;  /* 0x0000c80016e97a20 */ /* 0x000fe40000410000 */
[----:B------:R-:W-:Y:S02]  /*59b0*/  FMUL.FTZ R231, R23, c[0x0][0x320] ;  /* 0x0000c80017e77a20 */ /* 0x000fe40000410000 */
[----:B----4-:R-:W-:Y:S02]  /*59c0*/  FMUL.FTZ R228, R24, c[0x0][0x320] ;  /* 0x0000c80018e47a20 */ /* 0x010fe40000410000 */
[----:B------:R-:W-:Y:S02]  /*59d0*/  FMUL.FTZ R226, R25, c[0x0][0x320] ;  /* 0x0000c80019e27a20 */ /* 0x000fe40000410000 */
[----:B------:R-:W-:Y:S01]  /*59e0*/  FMUL.FTZ R229, R26, c[0x0][0x320] ;  /* 0x0000c8001ae57a20 */ /* 0x000fe20000410000 */
[----:B------:R-:W4:Y:S01]  /*59f0*/  MUFU.TANH R249, R249 ;  /* 0x000000f900f97308 */ /* 0x000f220000002400 */
[----:B------:R-:W-:Y:S02]  /*5a00*/  FMUL.FTZ R227, R27, c[0x0][0x320] ;  /* 0x0000c8001be37a20 */ /* 0x000fe40000410000 */
[----:B-----5:R-:W-:Y:S02]  /*5a10*/  FMUL.FTZ R222, R28, c[0x0][0x320] ;  /* 0x0000c8001cde7a20 */ /* 0x020fe40000410000 */
[----:B------:R-:W-:Y:S02]  /*5a20*/  FMUL.FTZ R224, R29, c[0x0][0x320] ;  /* 0x0000c8001de07a20 */ /* 0x000fe40000410000 */
[----:B------:R-:W-:Y:S02]  /*5a30*/  FMUL.FTZ R225, R30, c[0x0][0x320] ;  /* 0x0000c8001ee17a20 */ /* 0x000fe40000410000 */
[----:B------:R-:W-:Y:S01]  /*5a40*/  FMUL.FTZ R223, R31, c[0x0][0x320] ;  /* 0x0000c8001fdf7a20 */ /* 0x000fe20000410000 */
[----:B------:R-:W1:Y:S01]  /*5a50*/  MUFU.TANH R247, R247 ;  /* 0x000000f700f77308 */ /* 0x000e620000002400 */
[----:B------:R-:W-:Y:S02]  /*5a60*/  FMUL.FTZ R220, R32, c[0x0][0x320] ;  /* 0x0000c80020dc7a20 */ /* 0x000fe40000410000 */
[----:B------:R-:W-:Y:S02]  /*5a70*/  FMUL.FTZ R218, R33, c[0x0][0x320] ;  /* 0x0000c80021da7a20 */ /* 0x000fe40000410000 */
[----:B------:R-:W-:Y:S02]  /*5a80*/  FMUL.FTZ R134, R34, c[0x0][0x320] ;  /* 0x0000c80022867a20 */ /* 0x000fe40000410000 */
[----:B------:R-:W-:Y:S03]  /*5a90*/  FMUL.FTZ R35, R35, c[0x0][0x320] ;  /* 0x0000c80023237a20 */ /* 0x000fe60000410000 */
[----:B------:R-:W1:Y:S10]  /*5aa0*/  MUFU.TANH R240, R240 ;  /* 0x000000f000f07308 */ /* 0x000e740000002400 */
        /* <DEDUP_REMOVED lines=22> */
[----:B------:R1:W1:Y:S02]  /*5c10*/  MUFU.TANH R133, R35 ;  /* 0x0000002300857308 */ /* 0x0002640000002400 */
[----:B-1234-:R-:W-:-:S05]  /*5c20*/  @P4 BRA `(.L_x_14) ;  /* 0xffffec4000004947 */ /* 0x01efca000383ffff */
.L_x_13:
[----:B------:R-:W-:Y:S01]  /*5c30*/  FMNMX.FTZ R2, R245, R0, !PT ;  /* 0x00000000f5027209 */ /* 0x000fe20007810000 */
[----:B-1----:R-:W-:Y:S01]  /*5c40*/  LDSM.16.MT88.4 R12, [R203+0x100] ;  /* 0x00010000cb0c783b */ /* 0x002fe20000004200 */
[----:B------:R-:W-:Y:S01]  /*5c50*/  FMNMX.FTZ R11, R244, R135, !PT ;  /* 0x00000087f40b7209 */ /* 0x000fe20007810000 */
[----:B------:R-:W-:Y:S01]  /*5c60*/  UISETP.GT.AND UP0, UPT, UR6, UR7, UPT ;  /* 0x000000070600728c */ /* 0x000fe2000bf04270 */
[----:B------:R-:W-:Y:S01]  /*5c70*/  FMNMX.FTZ R2, R243, R2, !PT ;  /* 0x00000002f3027209 */ /* 0x000fe20007810000 */
[----:B------:R-:W-:Y:S01]  /*5c80*/  UIADD3 UR6, UR6, -0x1, URZ ;  /* 0xffffffff06067890 */ /* 0x000fe2000fffe03f */
[----:B------:R-:W-:Y:S02]  /*5c90*/  FMNMX.FTZ R11, R242, R11, !PT ;  /* 0x0000000bf20b7209 */ /* 0x000fe40007810000 */
[----:B------:R-:W-:Y:S01]  /*5ca0*/  FMNMX.FTZ R2, R249, R2, !PT ;  /* 0x00000002f9027209 */ /* 0x000fe20007810000 */
[----:B------:R-:W-:Y:S01]  /*5cb0*/  LDSM.16.MT88.4 R20, [R198+0x100] ;  /* 0x00010000c614783b */ /* 0x000fe20000004200 */
[----:B------:R-:W-:Y:S02]  /*5cc0*/  FMNMX.FTZ R11, R246, R11, !PT ;  /* 0x0000000bf60b7209 */ /* 0x000fe40007810000 */
[----:B------:R-:W-:Y:S02]  /*5cd0*/  FMNMX.FTZ R2, R247, R2, !PT ;  /* 0x00000002f7027209 */ /* 0x000fe40007810000 */
        /* <DEDUP_REMOVED lines=31> */
[----:B------:R-:W-:Y:S01]  /*5ed0*/  PLOP3.LUT P4, PT, PT, PT, UP0, 0x80, 0x0 ;  /* 0x000000000000781c */ /* 0x000fe20003f8f008 */
[----:B------:R-:W-:Y:S08]  /*5ee0*/  SHFL.BFLY PT, R2, R7, 0x2, 0x1f ;  /* 0x0c401f0007027f89 */ /* 0x000ff000000e0000 */
[----:B------:R-:W1:Y:S08]  /*5ef0*/  SHFL.BFLY PT, R6, R5, 0x2, 0x1f ;  /* 0x0c401f0005067f89 */ /* 0x000e7000000e0000 */
[----:B------:R-:W-:Y:S08]  /*5f00*/  LDSM.16.MT88.4 R160, [R196+0x3900] ;  /* 0x00390000c4a0783b */ /* 0x000ff00000004200 */
[----:B------:R-:W-:Y:S08]  /*5f10*/  LDSM.16.MT88.4 R164, [R203+0x5900] ;  /* 0x00590000cba4783b */ /* 0x000ff00000004200 */
[----:B------:R-:W0:Y:S01]  /*5f20*/  LDGDEPBAR ;  /* 0x00000000000079af */ /* 0x000e220000000000 */
[----:B-1----:R-:W-:Y:S02]  /*5f30*/  FMNMX.FTZ R9, R5, R6, !PT ;  /* 0x0000000605097209 */ /* 0x002fe40007810000 */
[----:B------:R-:W-:Y:S05]  /*5f40*/  FMNMX.FTZ R4, R7, R2, !PT ;  /* 0x0000000207047209 */ /* 0x000fea0007810000 */
[----:B------:R-:W1:Y:S08]  /*5f50*/  SHFL.BFLY PT, R132, R9, 0x1, 0x1f ;  /* 0x0c201f0009847f89 */ /* 0x000e7000000e0000 */
[----:B------:R-:W2:Y:S01]  /*5f60*/  SHFL.BFLY PT, R3, R4, 0x1, 0x1f ;  /* 0x0c201f0004037f89 */ /* 0x000ea200000e0000 */
[----:B-1----:R-:W-:Y:S05]  /*5f70*/  FMNMX.FTZ R132, R9, R132, !PT ;  /* 0x0000008409847209 */ /* 0x002fea0007810000 */
[C---:B------:R-:W-:Y:S02]  /*5f80*/  FMUL.FTZ R145, R132.reuse, c[0x0][0x2d0] ;  /* 0x0000b40084917a20 */ /* 0x040fe40000410000 */
[----:B------:R-:W-:Y:S01]  /*5f90*/  FADD.FTZ R2, -R132, R135 ;  /* 0x0000008784027221 */ /* 0x000fe20000010100 */
[----:B--2---:R-:W-:Y:S01]  /*5fa0*/  FMNMX.FTZ R3, R3, R4, !PT ;  /* 0x0000000403037209 */ /* 0x004fe20007810000 */
[--C-:B------:R-:W-:Y:S01]  /*5fb0*/  FFMA.FTZ R175, R244, c[0x0][0x2d0], -R145.reuse ;  /* 0x0000b400f4af7a23 */ /* 0x100fe20000010891 */
[----:B------:R-:W-:Y:S01]  /*5fc0*/  MOV R135, R132 ;  /* 0x0000008400877202 */ /* 0x000fe20000000f00 */
[--C-:B------:R-:W-:Y:S02]  /*5fd0*/  FFMA.FTZ R174, R242, c[0x0][0x2d0], -R145.reuse ;  /* 0x0000b400f2ae7a23 */ /* 0x100fe40000010891 */
[C---:B------:R-:W-:Y:S02]  /*5fe0*/  FMUL.FTZ R144, R3.reuse, c[0x0][0x2d0] ;  /* 0x0000b40003907a20 */ /* 0x040fe40000410000 */
[----:B------:R-:W-:Y:S01]  /*5ff0*/  FADD.FTZ R5, -R3, R0 ;  /* 0x0000000003057221 */ /* 0x000fe20000010100 */
[----:B------:R-:W-:Y:S01]  /*6000*/  MUFU.EX2 R175, R175 ;  /* 0x000000af00af7308 */ /* 0x000fe20000000800 */
[--C-:B------:R-:W-:Y:S02]  /*6010*/  FFMA.FTZ R173, R246, c[0x0][0x2d0], -R145.reuse ;  /* 0x0000b400f6ad7a23 */ /* 0x100fe40000010891 */
[--C-:B------:R-:W-:Y:S02]  /*6020*/  FFMA.FTZ R172, R248, c[0x0][0x2d0], -R145.reuse ;  /* 0x0000b400f8ac7a23 */ /* 0x100fe40000010891 */
[--C-:B------:R-:W-:Y:S02]  /*6030*/  FFMA.FTZ R171, R245, c[0x0][0x2d0], -R144.reuse ;  /* 0x0000b400f5ab7a23 */ /* 0x100fe40000010890 */
[--C-:B------:R-:W-:Y:S02]  /*6040*/  FFMA.FTZ R170, R243, c[0x0][0x2d0], -R144.reuse ;  /* 0x0000b400f3aa7a23 */ /* 0x100fe40000010890 */
[--C-:B------:R-:W-:Y:S01]  /*6050*/  FFMA.FTZ R169, R249, c[0x0][0x2d0], -R144.reuse ;  /* 0x0000b400f9a97a23 */ /* 0x100fe20000010890 */
[----:B------:R-:W-:Y:S01]  /*6060*/  MUFU.EX2 R174, R174 ;  /* 0x000000ae00ae7308 */ /* 0x000fe20000000800 */
[--C-:B------:R-:W-:Y:S02]  /*6070*/  FFMA.FTZ R168, R247, c[0x0][0x2d0], -R144.reuse ;  /* 0x0000b400f7a87a23 */ /* 0x100fe40000010890 */
[----:B------:R-:W-:Y:S02]  /*6080*/  FMUL.FTZ R0, R5, c[0x0][0x2d0] ;  /* 0x0000b40005007a20 */ /* 0x000fe40000410000 */
[----:B------:R-:W-:Y:S02]  /*6090*/  FMUL.FTZ R6, R2, c[0x0][0x2d0] ;  /* 0x0000b40002067a20 */ /* 0x000fe40000410000 */
[--C-:B------:R-:W-:Y:S02]  /*60a0*/  FFMA.FTZ R176, R240, c[0x0][0x2d0], -R145.reuse ;  /* 0x0000b400f0b07a23 */ /* 0x100fe40000010891 */
[--C-:B------:R-:W-:Y:S01]  /*60b0*/  FFMA.FTZ R177, R238, c[0x0][0x2d0], -R145.reuse ;  /* 0x0000b400eeb17a23 */ /* 0x100fe20000010891 */
[----:B------:R-:W1:Y:S01]  /*60c0*/  MUFU.EX2 R2, R6 ;  /* 0x0000000600027308 */ /* 0x000e620000000800 */
[--C-:B------:R-:W-:Y:S02]  /*60d0*/  FFMA.FTZ R178, R241, c[0x0][0x2d0], -R144.reuse ;  /* 0x0000b400f1b27a23 */ /* 0x100fe40000010890 */
[--C-:B------:R-:W-:Y:S02]  /*60e0*/  FFMA.FTZ R179, R239, c[0x0][0x2d0], -R144.reuse ;  /* 0x0000b400efb37a23 */ /* 0x100fe40000010890 */
[--C-:B------:R-:W-:Y:S02]  /*60f0*/  FFMA.FTZ R180, R236, c[0x0][0x2d0], -R145.reuse ;  /* 0x0000b400ecb47a23 */ /* 0x100fe40000010891 */
[--C-:B------:R-:W-:Y:S02]  /*6100*/  FFMA.FTZ R181, R234, c[0x0][0x2d0], -R145.reuse ;  /* 0x0000b400eab57a23 */ /* 0x100fe40000010891 */
[--C-:B------:R-:W-:Y:S01]  /*6110*/  FFMA.FTZ R182, R237, c[0x0][0x2d0], -R144.reuse ;  /* 0x0000b400edb67a23 */ /* 0x100fe20000010890 */
[----:B------:R-:W2:Y:S01]  /*6120*/  MUFU.EX2 R0, R0 ;  /* 0x0000000000007308 */ /* 0x000ea20000000800 */
[--C-:B------:R-:W-:Y:S02]  /*6130*/  FFMA.FTZ R183, R235, c[0x0][0x2d0], -R144.reuse ;  /* 0x0000b400ebb77a23 */ /* 0x100fe40000010890 */
[--C-:B------:R-:W-:Y:S02]  /*6140*/  FFMA.FTZ R232, R232, c[0x0][0x2d0], -R145.reuse ;  /* 0x0000b400e8e87a23 */ /* 0x100fe40000010891 */
[--C-:B------:R-:W-:Y:S02]  /*6150*/  FFMA.FTZ R235, R230, c[0x0][0x2d0], -R145.reuse ;  /* 0x0000b400e6eb7a23 */ /* 0x100fe40000010891 */
[--C-:B------:R-:W-:Y:S02]  /*6160*/  FFMA.FTZ R230, R233, c[0x0][0x2d0], -R144.reuse ;  /* 0x0000b400e9e67a23 */ /* 0x100fe40000010890 */
[--C-:B------:R-:W-:Y:S01]  /*6170*/  FFMA.FTZ R231, R231, c[0x0][0x2d0], -R144.reuse ;  /* 0x0000b400e7e77a23 */ /* 0x100fe20000010890 */
[----:B------:R-:W-:Y:S01]  /*6180*/  MUFU.EX2 R173, R173 ;  /* 0x000000ad00ad7308 */ /* 0x000fe20000000800 */
[--C-:B------:R-:W-:Y:S02]  /*6190*/  FFMA.FTZ R228, R228, c[0x0][0x2d0], -R145.reuse ;  /* 0x0000b400e4e47a23 */ /* 0x100fe40000010891 */
[--C-:B------:R-:W-:Y:S02]  /*61a0*/  FFMA.FTZ R233, R226, c[0x0][0x2d0], -R145.reuse ;  /* 0x0000b400e2e97a23 */ /* 0x100fe40000010891 */
[----:B-1----:R-:W-:Y:S01]  /*61b0*/  FMUL.FTZ R4, R2, R128 ;  /* 0x0000008002047220 */ /* 0x002fe20000410000 */
[----:B------:R-:W-:Y:S01]  /*61c0*/  F2FP.BF16.PACK_AB R128, R174, R175 ;  /* 0x000000afae80723e */ /* 0x000fe200000010ff */
[C---:B------:R-:W-:Y:S02]  /*61d0*/  FMUL.FTZ R5, R2.reuse, R129 ;  /* 0x0000008102057220 */ /* 0x040fe40000410000 */
[C---:B------:R-:W-:Y:S01]  /*61e0*/  FMUL.FTZ R8, R2.reuse, R124 ;  /* 0x0000007c02087220 */ /* 0x040fe20000410000 */
[----:B------:R-:W1:Y:S01]  /*61f0*/  MUFU.EX2 R172, R172 ;  /* 0x000000ac00ac7308 */ /* 0x000e620000000800 */
[C---:B------:R-:W-:Y:S02]  /*6200*/  FMUL.FTZ R9, R2.reuse, R125 ;  /* 0x0000007d02097220 */ /* 0x040fe40000410000 */
[----:B------:R-:W-:Y:S02]  /*6210*/  FMUL.FTZ R16, R2, R116 ;  /* 0x0000007402107220 */ /* 0x000fe40000410000 */
[C---:B--2---:R-:W-:Y:S02]  /*6220*/  FMUL.FTZ R6, R0.reuse, R130 ;  /* 0x0000008200067220 */ /* 0x044fe40000410000 */
[C---:B------:R-:W-:Y:S02]  /*6230*/  FMUL.FTZ R7, R0.reuse, R131 ;  /* 0x0000008300077220 */ /* 0x040fe40000410000 */
[C---:B------:R-:W-:Y:S01]  /*6240*/  FMUL.FTZ R10, R0.reuse, R126 ;  /* 0x0000007e000a7220 */ /* 0x040fe20000410000 */
[----:B------:R-:W-:Y:S01]  /*6250*/  MUFU.EX2 R171, R171 ;  /* 0x000000ab00ab7308 */ /* 0x000fe20000000800 */
[----:B------:R-:W-:Y:S02]  /*6260*/  FMUL.FTZ R11, R0, R127 ;  /* 0x0000007f000b7220 */ /* 0x000fe40000410000 */
[----:B------:R-:W-:Y:S01]  /*6270*/  FMUL.FTZ R17, R2, R117 ;  /* 0x0000007502117220 */ /* 0x000fe20000410000 */
[----:B------:R-:W-:Y:S01]  /*6280*/  LDSM.16.MT88.4 R124, [R203+0x2900] ;  /* 0x00290000cb7c783b */ /* 0x000fe20000004200 */
[C---:B------:R-:W-:Y:S02]  /*6290*/  FMUL.FTZ R18, R0.reuse, R118 ;  /* 0x0000007600127220 */ /* 0x040fe40000410000 */
[----:B------:R-:W-:Y:S02]  /*62a0*/  FMUL.FTZ R19, R0, R119 ;  /* 0x0000007700137220 */ /* 0x000fe40000410000 */
[C---:B------:R-:W-:Y:S01]  /*62b0*/  FMUL.FTZ R24, R2.reuse, R108 ;  /* 0x0000006c02187220 */ /* 0x040fe20000410000 */
[----:B------:R-:W2:Y:S01]  /*62c0*/  MUFU.EX2 R170, R170 ;  /* 0x000000aa00aa7308 */ /* 0x000ea20000000800 */
[----:B------:R-:W-:Y:S01]  /*62d0*/  FMUL.FTZ R25, R2, R109 ;  /* 0x0000006d02197220 */ /* 0x000fe20000410000 */
[----:B------:R-:W-:Y:S01]  /*62e0*/  LDSM.16.MT88.4 R116, [R198+0x900] ;  /* 0x00090000c674783b */ /* 0x000fe20000004200 */
[----:B------:R-:W-:Y:S01]  /*62f0*/  FMUL.FTZ R26, R0, R110 ;  /* 0x0000006e001a7220 */ /* 0x000fe20000410000 */
[----:B-1----:R-:W-:Y:S01]  /*6300*/  F2FP.BF16.PACK_AB R130, R172, R173 ;  /* 0x000000adac82723e */ /* 0x002fe200000010ff */
[----:B------:R-:W-:Y:S02]  /*6310*/  FMUL.FTZ R27, R0, R111 ;  /* 0x0000006f001b7220 */ /* 0x000fe40000410000 */
[C---:B------:R-:W-:Y:S02]  /*6320*/  FMUL.FTZ R32, R2.reuse, R100 ;  /* 0x0000006402207220 */ /* 0x040fe40000410000 */
[----:B------:R-:W-:Y:S01]  /*6330*/  FMUL.FTZ R33, R2, R101 ;  /* 0x0000006502217220 */ /* 0x000fe20000410000 */
[----:B------:R-:W-:Y:S01]  /*6340*/  MUFU.EX2 R169, R169 ;  /* 0x000000a900a97308 */ /* 0x000fe20000000800 */
[----:B------:R-:W-:Y:S01]  /*6350*/  LDSM.16.MT88.4 R108, [R196+0x2100] ;  /* 0x00210000c46c783b */ /* 0x000fe20000004200 */
[C---:B------:R-:W-:Y:S02]  /*6360*/  FMUL.FTZ R34, R0.reuse, R102 ;  /* 0x0000006600227220 */ /* 0x040fe40000410000 */
[----:B------:R-:W-:Y:S02]  /*6370*/  FMUL.FTZ R35, R0, R103 ;  /* 0x0000006700237220 */ /* 0x000fe40000410000 */
[C---:B------:R-:W-:Y:S02]  /*6380*/  FMUL.FTZ R36, R2.reuse, R36 ;  /* 0x0000002402247220 */ /* 0x040fe40000410000 */
[----:B------:R-:W-:Y:S01]  /*6390*/  FMUL.FTZ R37, R2, R37 ;  /* 0x0000002502257220 */ /* 0x000fe20000410000 */
[----:B------:R-:W-:Y:S01]  /*63a0*/  LDSM.16.MT88.4 R100, [R197+0x2100] ;  /* 0x00210000c564783b */ /* 0x000fe20000004200 */
[----:B------:R-:W1:Y:S01]  /*63b0*/  MUFU.EX2 R168, R168 ;  /* 0x000000a800a87308 */ /* 0x000e620000000800 */
[C---:B------:R-:W-:Y:S02]  /*63c0*/  FMUL.FTZ R38, R0.reuse, R38 ;  /* 0x0000002600267220 */ /* 0x040fe40000410000 */
[----:B------:R-:W-:Y:S01]  /*63d0*/  FMUL.FTZ R39, R0, R39 ;  /* 0x0000002700277220 */ /* 0x000fe20000410000 */
[----:B--2---:R-:W-:Y:S01]  /*63e0*/  F2FP.BF16.PACK_AB R129, R170, R171 ;  /* 0x000000abaa81723e */ /* 0x004fe200000010ff */
[C---:B------:R-:W-:Y:S02]  /*63f0*/  FMUL.FTZ R40, R2.reuse, R40 ;  /* 0x0000002802287220 */ /* 0x040fe40000410000 */
[----:B------:R-:W-:Y:S02]  /*6400*/  FMUL.FTZ R41, R2, R41 ;  /* 0x0000002902297220 */ /* 0x000fe40000410000 */
[C---:B------:R-:W-:Y:S01]  /*6410*/  FMUL.FTZ R42, R0.reuse, R42 ;  /* 0x0000002a002a7220 */ /* 0x040fe20000410000 */
[----:B------:R-:W-:Y:S01]  /*6420*/  MUFU.EX2 R176, R176 ;  /* 0x000000b000b07308 */ /* 0x000fe20000000800 */
[----:B------:R-:W-:Y:S02]  /*6430*/  FMUL.FTZ R43, R0, R43 ;  /* 0x0000002b002b7220 */ /* 0x000fe40000410000 */
[C---:B------:R-:W-:Y:S02]  /*6440*/  FMUL.FTZ R44, R2.reuse, R44 ;  /* 0x0000002c022c7220 */ /* 0x040fe40000410000 */
[----:B------:R-:W-:Y:S02]  /*6450*/  FMUL.FTZ R45, R2, R45 ;  /* 0x0000002d022d7220 */ /* 0x000fe40000410000 */
[C---:B------:R-:W-:Y:S02]  /*6460*/  FMUL.FTZ R46, R0.reuse, R46 ;  /* 0x0000002e002e7220 */ /* 0x040fe40000410000 */
[----:B------:R-:W-:Y:S01]  /*6470*/  FMUL.FTZ R47, R0, R47 ;  /* 0x0000002f002f7220 */ /* 0x000fe20000410000 */
[----:B------:R-:W2:Y:S01]  /*6480*/  MUFU.EX2 R177, R177 ;  /* 0x000000b100b17308 */ /* 0x000ea20000000800 */
[C---:B------:R-:W-:Y:S02]  /*6490*/  FMUL.FTZ R48, R2.reuse, R48 ;  /* 0x0000003002307220 */ /* 0x040fe40000410000 */
[----:B------:R-:W-:Y:S01]  /*64a0*/  FMUL.FTZ R49, R2, R49 ;  /* 0x0000003102317220 */ /* 0x000fe20000410000 */
[----:B-1----:R-:W-:Y:S01]  /*64b0*/  F2FP.BF16.PACK_AB R131, R168, R169 ;  /* 0x000000a9a883723e */ /* 0x002fe200000010ff */
[C---:B------:R-:W-:Y:S02]  /*64c0*/  FMUL.FTZ R50, R0.reuse, R50 ;  /* 0x0000003200327220 */ /* 0x040fe40000410000 */
[----:B------:R-:W-:Y:S02]  /*64d0*/  FMUL.FTZ R51, R0, R51 ;  /* 0x0000003300337220 */ /* 0x000fe40000410000 */
[C---:B------:R-:W-:Y:S01]  /*64e0*/  FMUL.FTZ R52, R2.reuse, R52 ;  /* 0x0000003402347220 */ /* 0x040fe20000410000 */
[----:B------:R-:W-:Y:S01]  /*64f0*/  MUFU.EX2 R178, R178 ;  /* 0x000000b200b27308 */ /* 0x000fe20000000800 */
[C---:B------:R-:W-:Y:S05]  /*6500*/  HMMA.16816.F32.BF16 R4, R128.reuse, R12, R4 ;  /* 0x0000000c8004723c */ /* 0x040fea0000041804 */
[C---:B------:R-:W-:Y:S02]  /*6510*/  FMUL.FTZ R53, R2.reuse, R53 ;  /* 0x0000003502357220 */ /* 0x040fe40000410000 */
[C---:B------:R-:W-:Y:S01]  /*6520*/  FMUL.FTZ R12, R2.reuse, R120 ;  /* 0x00000078020c7220 */ /* 0x040fe20000410000 */
[C---:B------:R-:W-:Y:S01]  /*6530*/  HMMA.16816.F32.BF16 R8, R128.reuse, R14, R8 ;  /* 0x0000000e8008723c */ /* 0x040fe20000041808 */
[----:B------:R-:W1:Y:S03]  /*6540*/  MUFU.EX2 R179, R179 ;  /* 0x000000b300b37308 */ /* 0x000e660000000800 */
[----:B------:R-:W-:Y:S02]  /*6550*/  FMUL.FTZ R13, R2, R121 ;  /* 0x00000079020d7220 */ /* 0x000fe40000410000 */
[C---:B------:R-:W-:Y:S02]  /*6560*/  FMUL.FTZ R54, R0.reuse, R54 ;  /* 0x0000003600367220 */ /* 0x040fe40000410000 */
[C---:B------:R-:W-:Y:S03]  /*6570*/  FMUL.FTZ R14, R0.reuse, R122 ;  /* 0x0000007a000e7220 */ /* 0x040fe60000410000 */
[----:B------:R-:W-:Y:S01]  /*6580*/  MUFU.EX2 R180, R180 ;  /* 0x000000b400b47308 */ /* 0x000fe20000000800 */
[C---:B------:R-:W-:Y:S02]  /*6590*/  FMUL.FTZ R15, R0.reuse, R123 ;  /* 0x0000007b000f7220 */ /* 0x040fe40000410000 */
[----:B------:R-:W3:Y:S01]  /*65a0*/  LDSM.16.MT88.4 R120, [R196+0x100] ;  /* 0x00010000c478783b */ /* 0x000ee20000004200 */
[----:B------:R-:W-:Y:S02]  /*65b0*/  FMUL.FTZ R55, R0, R55 ;  /* 0x0000003700377220 */ /* 0x000fe40000410000 */
[C---:B------:R-:W-:Y:S02]  /*65c0*/  FMUL.FTZ R56, R2.reuse, R56 ;  /* 0x0000003802387220 */ /* 0x040fe40000410000 */
[C---:B------:R-:W-:Y:S02]  /*65d0*/  HMMA.16816.F32.BF16 R12, R128.reuse, R20, R12 ;  /* 0x00000014800c723c */ /* 0x040fe4000004180c */
[----:B------:R-:W4:Y:S01]  /*65e0*/  MUFU.EX2 R181, R181 ;  /* 0x000000b500b57308 */ /* 0x000f220000000800 */
[----:B------:R-:W-:Y:S02]  /*65f0*/  FMUL.FTZ R57, R2, R57 ;  /* 0x0000003902397220 */ /* 0x000fe40000410000 */
[----:B------:R-:W-:Y:S02]  /*6600*/  FMUL.FTZ R58, R0, R58 ;  /* 0x0000003a003a7220 */ /* 0x000fe40000410000 */
[C---:B------:R-:W-:Y:S01]  /*6610*/  FMUL.FTZ R20, R2.reuse, R112 ;  /* 0x0000007002147220 */ /* 0x040fe20000410000 */
[C---:B------:R-:W-:Y:S04]  /*6620*/  HMMA.16816.F32.BF16 R16, R128.reuse, R22, R16 ;  /* 0x000000168010723c */ /* 0x040fe80000041810 */
[----:B------:R-:W-:Y:S01]  /*6630*/  FMUL.FTZ R21, R2, R113 ;  /* 0x0000007102157220 */ /* 0x000fe20000410000 */
[----:B------:R-:W-:Y:S01]  /*6640*/  MUFU.EX2 R182, R182 ;  /* 0x000000b600b67308 */ /* 0x000fe20000000800 */
[C---:B------:R-:W-:Y:S02]  /*6650*/  FMUL.FTZ R59, R0.reuse, R59 ;  /* 0x0000003b003b7220 */ /* 0x040fe40000410000 */
[C---:B------:R-:W-:Y:S04]  /*6660*/  FMUL.FTZ R22, R0.reuse, R114 ;  /* 0x0000007200167220 */ /* 0x040fe80000410000 */
[----:B------:R-:W-:Y:S02]  /*6670*/  FMUL.FTZ R23, R0, R115 ;  /* 0x0000007300177220 */ /* 0x000fe40000410000 */
[----:B------:R-:W5:Y:S01]  /*6680*/  LDSM.16.MT88.4 R112, [R203+0x2100] ;  /* 0x00210000cb70783b */ /* 0x000f620000004200 */
[C---:B------:R-:W-:Y:S01]  /*6690*/  FMUL.FTZ R60, R2.reuse, R60 ;  /* 0x0000003c023c7220 */ /* 0x040fe20000410000 */
[----:B------:R-:W1:Y:S01]  /*66a0*/  MUFU.EX2 R183, R183 ;  /* 0x000000b700b77308 */ /* 0x000e620000000800 */
[----:B------:R-:W-:Y:S02]  /*66b0*/  FMUL.FTZ R61, R2, R61 ;  /* 0x0000003d023d7220 */ /* 0x000fe40000410000 */
[C---:B------:R-:W-:Y:S03]  /*66c0*/  HMMA.16816.F32.BF16 R20, R128.reuse, R28, R20 ;  /* 0x0000001c8014723c */ /* 0x040fe60000041814 */
[C---:B------:R-:W-:Y:S02]  /*66d0*/  FMUL.FTZ R62, R0.reuse, R62 ;  /* 0x0000003e003e7220 */ /* 0x040fe40000410000 */
[----:B------:R-:W-:Y:S02]  /*66e0*/  FMUL.FTZ R63, R0, R63 ;  /* 0x0000003f003f7220 */ /* 0x000fe40000410000 */
[C---:B------:R-:W-:Y:S01]  /*66f0*/  FMUL.FTZ R28, R2.reuse, R104 ;  /* 0x00000068021c7220 */ /* 0x040fe20000410000 */
[C---:B------:R-:W-:Y:S01]  /*6700*/  HMMA.16816.F32.BF16 R24, R128.reuse, R30, R24 ;  /* 0x0000001e8018723c */ /* 0x040fe20000041818 */
[----:B------:R-:W-:Y:S03]  /*6710*/  MUFU.EX2 R232, R232 ;  /* 0x000000e800e87308 */ /* 0x000fe60000000800 */
[C---:B------:R-:W-:Y:S02]  /*6720*/  FMUL.FTZ R29, R2.reuse, R105 ;  /* 0x00000069021d7220 */ /* 0x040fe40000410000 */
[----:B------:R-:W-:Y:S02]  /*6730*/  FMUL.FTZ R64, R2, R64 ;  /* 0x0000004002407220 */ /* 0x000fe40000410000 */
[C---:B------:R-:W-:Y:S03]  /*6740*/  FMUL.FTZ R30, R0.reuse, R106 ;  /* 0x0000006a001e7220 */ /* 0x040fe60000410000 */
[----:B------:R-:W1:Y:S01]  /*6750*/  MUFU.EX2 R235, R235 ;  /* 0x000000eb00eb7308 */ /* 0x000e620000000800 */
[----:B------:R-:W-:Y:S02]  /*6760*/  FMUL.FTZ R31, R0, R107 ;  /* 0x0000006b001f7220 */ /* 0x000fe40000410000 */
[----:B------:R-:W1:Y:S01]  /*6770*/  LDSM.16.MT88.4 R104, [R198+0x2100] ;  /* 0x00210000c668783b */ /* 0x000e620000004200 */
[----:B------:R-:W-:Y:S02]  /*6780*/  FMUL.FTZ R65, R2, R65 ;  /* 0x0000004102417220 */ /* 0x000fe40000410000 */
[C---:B------:R-:W-:Y:S02]  /*6790*/  FMUL.FTZ R66, R0.reuse, R66 ;  /* 0x0000004200427220 */ /* 0x040fe40000410000 */
[C---:B---3--:R-:W-:Y:S02]  /*67a0*/  HMMA.16816.F32.BF16 R28, R128.reuse, R120, R28 ;  /* 0x00000078801c723c */ /* 0x048fe4000004181c */
[----:B------:R-:W-:Y:S01]  /*67b0*/  MUFU.EX2 R230, R230 ;  /* 0x000000e600e67308 */ /* 0x000fe20000000800 */
[----:B------:R-:W-:Y:S02]  /*67c0*/  FMUL.FTZ R67, R0, R67 ;  /* 0x0000004300437220 */ /* 0x000fe40000410000 */
[C---:B------:R-:W-:Y:S02]  /*67d0*/  FMUL.FTZ R68, R2.reuse, R68 ;  /* 0x0000004402447220 */ /* 0x040fe40000410000 */
[----:B------:R-:W-:Y:S01]  /*67e0*/  FMUL.FTZ R69, R2, R69 ;  /* 0x0000004502457220 */ /* 0x000fe20000410000 */
[C---:B------:R-:W-:Y:S01]  /*67f0*/  HMMA.16816.F32.BF16 R32, R128.reuse, R122, R32 ;  /* 0x0000007a8020723c */ /* 0x040fe20000041820 */
[----:B------:R-:W-:Y:S03]  /*6800*/  LDSM.16.MT88.4 R120, [R196+0x900] ;  /* 0x00090000c478783b */ /* 0x000fe60000004200 */
[C---:B------:R-:W-:Y:S01]  /*6810*/  FMUL.FTZ R70, R0.reuse, R70 ;  /* 0x0000004600467220 */ /* 0x040fe20000410000 */
[----:B------:R-:W3:Y:S01]  /*6820*/  MUFU.EX2 R231, R231 ;  /* 0x000000e700e77308 */ /* 0x000ee20000000800 */
[----:B------:R-:W-:Y:S02]  /*6830*/  FMUL.FTZ R71, R0, R71 ;  /* 0x0000004700477220 */ /* 0x000fe40000410000 */
[C---:B-----5:R-:W-:Y:S04]  /*6840*/  HMMA.16816.F32.BF16 R36, R128.reuse, R112, R36 ;  /* 0x000000708024723c */ /* 0x060fe80000041824 */
[C---:B------:R-:W-:Y:S02]  /*6850*/  FMUL.FTZ R72, R2.reuse, R72 ;  /* 0x0000004802487220 */ /* 0x040fe40000410000 */
[----:B------:R-:W-:Y:S01]  /*6860*/  FMUL.FTZ R73, R2, R73 ;  /* 0x0000004902497220 */ /* 0x000fe20000410000 */
[----:B------:R-:W-:Y:S01]  /*6870*/  MUFU.EX2 R228, R228 ;  /* 0x000000e400e47308 */ /* 0x000fe20000000800 */
[C---:B------:R-:W-:Y:S01]  /*6880*/  HMMA.16816.F32.BF16 R40, R128.reuse, R114, R40 ;  /* 0x000000728028723c */ /* 0x040fe20000041828 */
[----:B------:R-:W-:Y:S03]  /*6890*/  LDSM.16.MT88.4 R112, [R203+0x900] ;  /* 0x00090000cb70783b */ /* 0x000fe60000004200 */
[C---:B------:R-:W-:Y:S02]  /*68a0*/  FMUL.FTZ R74, R0.reuse, R74 ;  /* 0x0000004a004a7220 */ /* 0x040fe40000410000 */
[----:B------:R-:W-:Y:S02]  /*68b0*/  FMUL.FTZ R75, R0, R75 ;  /* 0x0000004b004b7220 */ /* 0x000fe40000410000 */
[C---:B------:R-:W-:Y:S01]  /*68c0*/  FMUL.FTZ R76, R2.reuse, R76 ;  /* 0x0000004c024c7220 */ /* 0x040fe20000410000 */
[----:B------:R-:W5:Y:S01]  /*68d0*/  MUFU.EX2 R233, R233 ;  /* 0x000000e900e97308 */ /* 0x000f620000000800 */
[C---:B-1----:R-:W-:Y:S03]  /*68e0*/  HMMA.16816.F32.BF16 R44, R128.reuse, R104, R44 ;  /* 0x00000068802c723c */ /* 0x042fe6000004182c */
[----:B------:R-:W-:Y:S02]  /*68f0*/  FMUL.FTZ R77, R2, R77 ;  /* 0x0000004d024d7220 */ /* 0x000fe40000410000 */
[C---:B------:R-:W-:Y:S02]  /*6900*/  FMUL.FTZ R78, R0.reuse, R78 ;  /* 0x0000004e004e7220 */ /* 0x040fe40000410000 */
[----:B------:R-:W-:Y:S01]  /*6910*/  FMUL.FTZ R79, R0, R79 ;  /* 0x0000004f004f7220 */ /* 0x000fe20000410000 */
[C---:B------:R-:W-:Y:S01]  /*6920*/  HMMA.16816.F32.BF16 R48, R128.reuse, R106, R48 ;  /* 0x0000006a8030723c */ /* 0x040fe20000041830 */
[----:B------:R-:W1:Y:S03]  /*6930*/  LDSM.16.MT88.4 R104, [R203+0x4100] ;  /* 0x00410000cb68783b */ /* 0x000e660000004200 */
[C---:B------:R-:W-:Y:S02]  /*6940*/  FMUL.FTZ R80, R2.reuse, R80 ;  /* 0x0000005002507220 */ /* 0x040fe40000410000 */
[----:B------:R-:W-:Y:S02]  /*6950*/  FMUL.FTZ R81, R2, R81 ;  /* 0x0000005102517220 */ /* 0x000fe40000410000 */
[C---:B------:R-:W-:Y:S04]  /*6960*/  HMMA.16816.F32.BF16 R52, R128.reuse, R100, R52 ;  /* 0x000000648034723c */ /* 0x040fe80000041834 */
[C---:B------:R-:W-:Y:S02]  /*6970*/  FMUL.FTZ R82, R0.reuse, R82 ;  /* 0x0000005200527220 */ /* 0x040fe40000410000 */
[----:B------:R-:W-:Y:S02]  /*6980*/  FMUL.FTZ R83, R0, R83 ;  /* 0x0000005300537220 */ /* 0x000fe40000410000 */
[C---:B------:R-:W-:Y:S01]  /*6990*/  HMMA.16816.F32.BF16 R56, R128.reuse, R102, R56 ;  /* 0x000000668038723c */ /* 0x040fe20000041838 */
[----:B------:R-:W2:Y:S03]  /*69a0*/  LDSM.16.MT88.4 R100, [R198+0x4100] ;  /* 0x00410000c664783b */ /* 0x000ea60000004200 */
[C---:B------:R-:W-:Y:S02]  /*69b0*/  FMUL.FTZ R84, R2.reuse, R84 ;  /* 0x0000005402547220 */ /* 0x040fe40000410000 */
[----:B------:R-:W-:Y:S02]  /*69c0*/  FMUL.FTZ R85, R2, R85 ;  /* 0x0000005502557220 */ /* 0x000fe40000410000 */
[C---:B------:R-:W-:Y:S04]  /*69d0*/  HMMA.16816.F32.BF16 R60, R128.reuse, R108, R60 ;  /* 0x0000006c803c723c */ /* 0x040fe8000004183c */
[C---:B------:R-:W-:Y:S02]  /*69e0*/  FMUL.FTZ R86, R0.reuse, R86 ;  /* 0x0000005600567220 */ /* 0x040fe40000410000 */
[----:B------:R-:W-:Y:S02]  /*69f0*/  FMUL.FTZ R87, R0, R87 ;  /* 0x0000005700577220 */ /* 0x000fe40000410000 */
[C---:B------:R-:W-:Y:S01]  /*6a00*/  HMMA.16816.F32.BF16 R64, R128.reuse, R110, R64 ;  /* 0x0000006e8040723c */ /* 0x040fe20000041840 */
[----:B------:R-:W3:Y:S03]  /*6a10*/  LDSM.16.MT88.4 R108, [R197+0x4100] ;  /* 0x00410000c56c783b */ /* 0x000ee60000004200 */
[C---:B------:R-:W-:Y:S02]  /*6a20*/  FMUL.FTZ R88, R2.reuse, R88 ;  /* 0x0000005802587220 */ /* 0x040fe40000410000 */
[----:B------:R-:W-:Y:S02]  /*6a30*/  FMUL.FTZ R89, R2, R89 ;  /* 0x0000005902597220 */ /* 0x000fe40000410000 */
[C---:B------:R-:W-:Y:S01]  /*6a40*/  FMUL.FTZ R90, R0.reuse, R90 ;  /* 0x0000005a005a7220 */ /* 0x040fe20000410000 */
        /* <DEDUP_REMOVED lines=8> */
[C---:B--2---:R-:W-:Y:S04]  /*6ad0*/  HMMA.16816.F32.BF16 R76, R128.reuse, R100, R76 ;  /* 0x00000064804c723c */ /* 0x044fe8000004184c */
[C---:B------:R-:W-:Y:S02]  /*6ae0*/  FMUL.FTZ R96, R2.reuse, R96 ;  /* 0x0000006002607220 */ /* 0x040fe40000410000 */
[----:B------:R-:W-:Y:S01]  /*6af0*/  FMUL.FTZ R97, R2, R97 ;  /* 0x0000006102617220 */ /* 0x000fe20000410000 */
[----:B------:R-:W-:Y:S01]  /*6b00*/  F2FP.BF16.PACK_AB R100, R177, R176 ;  /* 0x000000b0b164723e */ /* 0x000fe200000010ff */
[C---:B------:R-:W-:Y:S04]  /*6b10*/  HMMA.16816.F32.BF16 R80, R128.reuse, R102, R80 ;  /* 0x000000668050723c */ /* 0x040fe80000041850 */
[C---:B------:R-:W-:Y:S01]  /*6b20*/  FMUL.FTZ R98, R0.reuse, R98 ;  /* 0x0000006200627220 */ /* 0x040fe20000410000 */
[----:B------:R-:W-:Y:S01]  /*6b30*/  F2FP.BF16.PACK_AB R101, R179, R178 ;  /* 0x000000b2b365723e */ /* 0x000fe200000010ff */
[----:B------:R-:W-:Y:S01]  /*6b40*/  FMUL.FTZ R99, R0, R99 ;  /* 0x0000006300637220 */ /* 0x000fe20000410000 */
[----:B----4-:R-:W-:Y:S01]  /*6b50*/  F2FP.BF16.PACK_AB R102, R181, R180 ;  /* 0x000000b4b566723e */ /* 0x010fe200000010ff */
[C---:B---3--:R-:W-:Y:S04]  /*6b60*/  HMMA.16816.F32.BF16 R84, R128.reuse, R108, R84 ;  /* 0x0000006c8054723c */ /* 0x048fe80000041854 */
[----:B------:R-:W-:Y:S01]  /*6b70*/  F2FP.BF16.PACK_AB R103, R183, R182 ;  /* 0x000000b6b767723e */ /* 0x000fe200000010ff */
[--C-:B------:R-:W-:Y:S02]  /*6b80*/  FFMA.FTZ R226, R229, c[0x0][0x2d0], -R144.reuse ;  /* 0x0000b400e5e27a23 */ /* 0x100fe40000010890 */
[--C-:B------:R-:W-:Y:S01]  /*6b90*/  FFMA.FTZ R227, R227, c[0x0][0x2d0], -R144.reuse ;  /* 0x0000b400e3e37a23 */ /* 0x100fe20000010890 */
[C---:B------:R-:W-:Y:S01]  /*6ba0*/  HMMA.16816.F32.BF16 R88, R128.reuse, R110, R88 ;  /* 0x0000006e8058723c */ /* 0x040fe20000041858 */
[----:B------:R-:W2:Y:S02]  /*6bb0*/  LDSM.16.MT88.4 R108, [R197+0x900] ;  /* 0x00090000c56c783b */ /* 0x000ea40000004200 */
[----:B------:R-:W-:Y:S01]  /*6bc0*/  MUFU.EX2 R226, R226 ;  /* 0x000000e200e27308 */ /* 0x000fe20000000800 */
[--C-:B------:R-:W-:Y:S02]  /*6bd0*/  FFMA.FTZ R222, R222, c[0x0][0x2d0], -R145.reuse ;  /* 0x0000b400dede7a23 */ /* 0x100fe40000010891 */
[--C-:B------:R-:W-:Y:S02]  /*6be0*/  FFMA.FTZ R229, R224, c[0x0][0x2d0], -R145.reuse ;  /* 0x0000b400e0e57a23 */ /* 0x100fe40000010891 */
[--C-:B------:R-:W-:Y:S01]  /*6bf0*/  FFMA.FTZ R224, R225, c[0x0][0x2d0], -R144.reuse ;  /* 0x0000b400e1e07a23 */ /* 0x100fe20000010890 */
[C---:B-1----:R-:W-:Y:S03]  /*6c00*/  HMMA.16816.F32.BF16 R92, R128.reuse, R104, R92 ;  /* 0x00000068805c723c */ /* 0x042fe6000004185c */
[--C-:B------:R-:W-:Y:S01]  /*6c10*/  FFMA.FTZ R223, R223, c[0x0][0x2d0], -R144.reuse ;  /* 0x0000b400dfdf7a23 */ /* 0x100fe20000010890 */
[----:B------:R-:W1:Y:S01]  /*6c20*/  MUFU.EX2 R227, R227 ;  /* 0x000000e300e37308 */ /* 0x000e620000000800 */
[--C-:B------:R-:W-:Y:S02]  /*6c30*/  FFMA.FTZ R220, R220, c[0x0][0x2d0], -R145.reuse ;  /* 0x0000b400dcdc7a23 */ /* 0x100fe40000010891 */
[----:B------:R-:W-:Y:S01]  /*6c40*/  FFMA.FTZ R145, R218, c[0x0][0x2d0], -R145 ;  /* 0x0000b400da917a23 */ /* 0x000fe20000010891 */
[----:B------:R-:W-:Y:S01]  /*6c50*/  HMMA.16816.F32.BF16 R96, R128, R106, R96 ;  /* 0x0000006a8060723c */ /* 0x000fe20000041860 */
[----:B------:R-:W3:Y:S03]  /*6c60*/  LDSM.16.MT88.4 R104, [R196+0x2900] ;  /* 0x00290000c468783b */ /* 0x000ee60000004200 */
[--C-:B------:R-:W-:Y:S02]  /*6c70*/  FFMA.FTZ R134, R134, c[0x0][0x2d0], -R144.reuse ;  /* 0x0000b40086867a23 */ /* 0x100fe40000010890 */
[----:B------:R-:W-:Y:S01]  /*6c80*/  FFMA.FTZ R144, R133, c[0x0][0x2d0], -R144 ;  /* 0x0000b40085907a23 */ /* 0x000fe20000010890 */
[----:B------:R-:W-:Y:S01]  /*6c90*/  MUFU.EX2 R225, R145 ;  /* 0x0000009100e17308 */ /* 0x000fe20000000800 */
[C---:B------:R-:W-:Y:S01]  /*6ca0*/  HMMA.16816.F32.BF16 R4, R100.reuse, R112, R4 ;  /* 0x000000706404723c */ /* 0x040fe20000041804 */
[----:B------:R-:W-:Y:S04]  /*6cb0*/  LDSM.16.MT88.4 R128, [R198+0x3100] ;  /* 0x00310000c680783b */ /* 0x000fe80000004200 */
[----:B------:R-:W-:Y:S02]  /*6cc0*/  FFMA.FTZ R175, R2, R221, R175 ;  /* 0x000000dd02af7223 */ /* 0x000fe400000100af */
[----:B------:R-:W-:Y:S01]  /*6cd0*/  FFMA.FTZ R171, R0, R219, R171 ;  /* 0x000000db00ab7223 */ /* 0x000fe200000100ab */
[C---:B------:R-:W-:Y:S01]  /*6ce0*/  HMMA.16816.F32.BF16 R8, R100.reuse, R114, R8 ;  /* 0x000000726408723c */ /* 0x040fe20000041808 */
[----:B------:R-:W-:Y:S01]  /*6cf0*/  LDSM.16.MT88.4 R112, [R198+0x4900] ;  /* 0x00490000c670783b */ /* 0x000fe20000004200 */
[----:B------:R4:W-:Y:S02]  /*6d00*/  MUFU.EX2 R133, R144 ;  /* 0x0000009000857308 */ /* 0x0009e40000000800 */
[----:B------:R-:W-:Y:S01]  /*6d10*/  MOV R0, R3 ;  /* 0x0000000300007202 */ /* 0x000fe20000000f00 */
[----:B------:R-:W-:Y:S02]  /*6d20*/  FADD.FTZ R174, R174, R175 ;  /* 0x000000afaeae7221 */ /* 0x000fe40000010000 */
[----:B------:R-:W-:Y:S01]  /*6d30*/  FADD.FTZ R170, R170, R171 ;  /* 0x000000abaaaa7221 */ /* 0x000fe20000010000 */
[C---:B------:R-:W-:Y:S04]  /*6d40*/  HMMA.16816.F32.BF16 R12, R100.reuse, R116, R12 ;  /* 0x00000074640c723c */ /* 0x040fe8000004180c */
[----:B------:R-:W-:Y:S01]  /*6d50*/  MUFU.EX2 R222, R222 ;  /* 0x000000de00de7308 */ /* 0x000fe20000000800 */
[----:B------:R-:W-:Y:S03]  /*6d60*/  FADD.FTZ R173, R173, R174 ;  /* 0x000000aeadad7221 */ /* 0x000fe60000010000 */
[C---:B------:R-:W-:Y:S01]  /*6d70*/  HMMA.16816.F32.BF16 R16, R100.reuse, R118, R16 ;  /* 0x000000766410723c */ /* 0x040fe20000041810 */
[----:B------:R-:W-:Y:S03]  /*6d80*/  LDSM.16.MT88.4 R116, [R197+0x4900] ;  /* 0x00490000c574783b */ /* 0x000fe60000004200 */
[----:B------:R-:W-:Y:S02]  /*6d90*/  FADD.FTZ R173, R172, R173 ;  /* 0x000000adacad7221 */ /* 0x000fe40000010000 */
[----:B------:R-:W1:Y:S02]  /*6da0*/  MUFU.EX2 R229, R229 ;  /* 0x000000e500e57308 */ /* 0x000e640000000800 */
[C---:B--2---:R-:W-:Y:S01]  /*6db0*/  HMMA.16816.F32.BF16 R20, R100.reuse, R108, R20 ;  /* 0x0000006c6414723c */ /* 0x044fe20000041814 */
[----:B----4-:R-:W-:Y:S03]  /*6dc0*/  LDSM.16.MT88.4 R144, [R196+0x1900] ;  /* 0x00190000c490783b */ /* 0x010fe60000004200 */
[----:B------:R-:W-:Y:S04]  /*6dd0*/  FADD.FTZ R176, R176, R173 ;  /* 0x000000adb0b07221 */ /* 0x000fe80000010000 */
[C---:B------:R-:W-:Y:S01]  /*6de0*/  HMMA.16816.F32.BF16 R24, R100.reuse, R110, R24 ;  /* 0x0000006e6418723c */ /* 0x040fe20000041818 */
[----:B------:R-:W-:Y:S01]  /*6df0*/  MUFU.EX2 R224, R224 ;  /* 0x000000e000e07308 */ /* 0x000fe20000000800 */
[----:B------:R-:W2:Y:S02]  /*6e00*/  LDSM.16.MT88.4 R108, [R203+0x4900] ;  /* 0x00490000cb6c783b */ /* 0x000ea40000004200 */
[----:B------:R-:W-:Y:S04]  /*6e10*/  FADD.FTZ R177, R177, R176 ;  /* 0x000000b0b1b17221 */ /* 0x000fe80000010000 */
[C---:B------:R-:W-:Y:S03]  /*6e20*/  HMMA.16816.F32.BF16 R28, R100.reuse, R120, R28 ;  /* 0x00000078641c723c */ /* 0x040fe6000004181c */
[----:B------:R-:W4:Y:S01]  /*6e30*/  MUFU.EX2 R223, R223 ;  /* 0x000000df00df7308 */ /* 0x000f220000000800 */
[----:B------:R-:W-:Y:S04]  /*6e40*/  FADD.FTZ R180, R180, R177 ;  /* 0x000000b1b4b47221 */ /* 0x000fe80000010000 */
[C---:B------:R-:W-:Y:S01]  /*6e50*/  HMMA.16816.F32.BF16 R32, R100.reuse, R122, R32 ;  /* 0x0000007a6420723c */ /* 0x040fe20000041820 */
[----:B------:R-:W-:Y:S03]  /*6e60*/  LDSM.16.MT88.4 R120, [R198+0x1100] ;  /* 0x00110000c678783b */ /* 0x000fe60000004200 */
[----:B------:R-:W-:Y:S01]  /*6e70*/  FADD.FTZ R181, R181, R180 ;  /* 0x000000b4b5b57221 */ /* 0x000fe20000010000 */
[----:B------:R-:W1:Y:S03]  /*6e80*/  MUFU.EX2 R220, R220 ;  /* 0x000000dc00dc7308 */ /* 0x000e660000000800 */
[C---:B------:R-:W-:Y:S07]  /*6e90*/  HMMA.16816.F32.BF16 R36, R100.reuse, R124, R36 ;  /* 0x0000007c6424723c */ /* 0x040fee0000041824 */
[----:B------:R-:W1:Y:S01]  /*6ea0*/  MUFU.EX2 R134, R134 ;  /* 0x0000008600867308 */ /* 0x000e620000000800 */
        /* <DEDUP_REMOVED lines=8> */
[C---:B---3--:R-:W-:Y:S08]  /*6f30*/  HMMA.16816.F32.BF16 R60, R100.reuse, R104, R60 ;  /* 0x00000068643c723c */ /* 0x048ff0000004183c */
[C---:B------:R-:W-:Y:S01]  /*6f40*/  HMMA.16816.F32.BF16 R64, R100.reuse, R106, R64 ;  /* 0x0000006a6440723c */ /* 0x040fe20000041840 */
[----:B------:R-:W3:Y:S07]  /*6f50*/  LDSM.16.MT88.4 R104, [R196+0x4900] ;  /* 0x00490000c468783b */ /* 0x000eee0000004200 */
[C---:B--2---:R-:W-:Y:S08]  /*6f60*/  HMMA.16816.F32.BF16 R68, R100.reuse, R108, R68 ;  /* 0x0000006c6444723c */ /* 0x044ff00000041844 */
[C---:B------:R-:W-:Y:S01]  /*6f70*/  HMMA.16816.F32.BF16 R72, R100.reuse, R110, R72 ;  /* 0x0000006e6448723c */ /* 0x040fe20000041848 */
[----:B------:R-:W2:Y:S07]  /*6f80*/  LDSM.16.MT88.4 R108, [R203+0x1100] ;  /* 0x00110000cb6c783b */ /* 0x000eae0000004200 */
[C---:B------:R-:W-:Y:S08]  /*6f90*/  HMMA.16816.F32.BF16 R76, R100.reuse, R112, R76 ;  /* 0x00000070644c723c */ /* 0x040ff0000004184c */
[C---:B------:R-:W-:Y:S01]  /*6fa0*/  HMMA.16816.F32.BF16 R80, R100.reuse, R114, R80 ;  /* 0x000000726450723c */ /* 0x040fe20000041850 */
[----:B------:R-:W1:Y:S07]  /*6fb0*/  LDSM.16.MT88.4 R112, [R197+0x1100] ;  /* 0x00110000c570783b */ /* 0x000e6e0000004200 */
[C---:B------:R-:W-:Y:S08]  /*6fc0*/  HMMA.16816.F32.BF16 R84, R100.reuse, R116, R84 ;  /* 0x000000746454723c */ /* 0x040ff00000041854 */
[C---:B------:R-:W-:Y:S01]  /*6fd0*/  HMMA.16816.F32.BF16 R88, R100.reuse, R118, R88 ;  /* 0x000000766458723c */ /* 0x040fe20000041858 */
[----:B------:R-:W4:Y:S07]  /*6fe0*/  LDSM.16.MT88.4 R116, [R203+0x3100] ;  /* 0x00310000cb74783b */ /* 0x000f2e0000004200 */
[C---:B---3--:R-:W-:Y:S08]  /*6ff0*/  HMMA.16816.F32.BF16 R92, R100.reuse, R104, R92 ;  /* 0x00000068645c723c */ /* 0x048ff0000004185c */
[----:B------:R-:W-:Y:S01]  /*7000*/  HMMA.16816.F32.BF16 R96, R100, R106, R96 ;  /* 0x0000006a6460723c */ /* 0x000fe20000041860 */
[----:B------:R-:W3:Y:S06]  /*7010*/  LDSM.16.MT88.4 R104, [R196+0x3100] ;  /* 0x00310000c468783b */ /* 0x000eec0000004200 */
[----:B------:R-:W-:Y:S01]  /*7020*/  F2FP.BF16.PACK_AB R100, R235, R232 ;  /* 0x000000e8eb64723e */ /* 0x000fe200000010ff */
[----:B------:R-:W-:Y:S01]  /*7030*/  FADD.FTZ R232, R232, R181 ;  /* 0x000000b5e8e87221 */ /* 0x000fe20000010000 */
[----:B------:R-:W-:Y:S03]  /*7040*/  F2FP.BF16.PACK_AB R101, R231, R230 ;  /* 0x000000e6e765723e */ /* 0x000fe600000010ff */
[----:B-----5:R-:W-:Y:S01]  /*7050*/  F2FP.BF16.PACK_AB R102, R233, R228 ;  /* 0x000000e4e966723e */ /* 0x020fe200000010ff */
[----:B------:R-:W-:Y:S01]  /*7060*/  FADD.FTZ R235, R235, R232 ;  /* 0x000000e8ebeb7221 */ /* 0x000fe20000010000 */
[----:B-1----:R-:W-:Y:S03]  /*7070*/  F2FP.BF16.PACK_AB R103, R227, R226 ;  /* 0x000000e2e367723e */ /* 0x002fe600000010ff */
[----:B------:R-:W-:Y:S04]  /*7080*/  FADD.FTZ R228, R228, R235 ;  /* 0x000000ebe4e47221 */ /* 0x000fe80000010000 */
[C---:B--2---:R-:W-:Y:S03]  /*7090*/  HMMA.16816.F32.BF16 R4, R100.reuse, R108, R4 ;  /* 0x0000006c6404723c */ /* 0x044fe60000041804 */
[----:B------:R-:W-:Y:S05]  /*70a0*/  FADD.FTZ R233, R233, R228 ;  /* 0x000000e4e9e97221 */ /* 0x000fea0000010000 */
[C---:B------:R-:W-:Y:S01]  /*70b0*/  HMMA.16816.F32.BF16 R8, R100.reuse, R110, R8 ;  /* 0x0000006e6408723c */ /* 0x040fe20000041808 */
[----:B------:R-:W1:Y:S07]  /*70c0*/  LDSM.16.MT88.4 R108, [R203+0x5100] ;  /* 0x00510000cb6c783b */ /* 0x000e6e0000004200 */
[C---:B------:R-:W-:Y:S08]  /*70d0*/  HMMA.16816.F32.BF16 R12, R100.reuse, R120, R12 ;  /* 0x00000078640c723c */ /* 0x040ff0000004180c */
[C---:B------:R-:W-:Y:S08]  /*70e0*/  HMMA.16816.F32.BF16 R16, R100.reuse, R122, R16 ;  /* 0x0000007a6410723c */ /* 0x040ff00000041810 */
[C---:B------:R-:W-:Y:S08]  /*70f0*/  HMMA.16816.F32.BF16 R20, R100.reuse, R112, R20 ;  /* 0x000000706414723c */ /* 0x040ff00000041814 */
[C---:B------:R-:W-:Y:S01]  /*7100*/  HMMA.16816.F32.BF16 R24, R100.reuse, R114, R24 ;  /* 0x000000726418723c */ /* 0x040fe20000041818 */
[----:B------:R-:W2:Y:S07]  /*7110*/  LDSM.16.MT88.4 R112, [R198+0x5100] ;  /* 0x00510000c670783b */ /* 0x000eae0000004200 */
[C---:B------:R-:W-:Y:S08]  /*7120*/  HMMA.16816.F32.BF16 R28, R100.reuse, R124, R28 ;  /* 0x0000007c641c723c */ /* 0x040ff0000004181c */
[C---:B------:R-:W-:Y:S01]  /*7130*/  HMMA.16816.F32.BF16 R32, R100.reuse, R126, R32 ;  /* 0x0000007e6420723c */ /* 0x040fe20000041820 */
[----:B------:R-:W-:Y:S07]  /*7140*/  LDSM.16.MT88.4 R124, [R203+0x1900] ;  /* 0x00190000cb7c783b */ /* 0x000fee0000004200 */
[C---:B----4-:R-:W-:Y:S08]  /*7150*/  HMMA.16816.F32.BF16 R36, R100.reuse, R116, R36 ;  /* 0x000000746424723c */ /* 0x050ff00000041824 */
[C---:B------:R-:W-:Y:S01]  /*7160*/  HMMA.16816.F32.BF16 R40, R100.reuse, R118, R40 ;  /* 0x000000766428723c */ /* 0x040fe20000041828 */
[----:B------:R-:W4:Y:S07]  /*7170*/  LDSM.16.MT88.4 R116, [R197+0x5100] ;  /* 0x00510000c574783b */ /* 0x000f2e0000004200 */
[C---:B------:R-:W-:Y:S08]  /*7180*/  HMMA.16816.F32.BF16 R44, R100.reuse, R128, R44 ;  /* 0x00000080642c723c */ /* 0x040ff0000004182c */
[C---:B------:R-:W-:Y:S08]  /*7190*/  HMMA.16816.F32.BF16 R48, R100.reuse, R130, R48 ;  /* 0x000000826430723c */ /* 0x040ff00000041830 */
[C---:B------:R-:W-:Y:S07]  /*71a0*/  HMMA.16816.F32.BF16 R52, R100.reuse, R136, R52 ;  /* 0x000000886434723c */ /* 0x040fee0000041834 */
[----:B------:R-:W-:Y:S01]  /*71b0*/  F2FP.BF16.PACK_AB R136, R229, R222 ;  /* 0x000000dee588723e */ /* 0x000fe200000010ff */
[C---:B------:R-:W-:Y:S04]  /*71c0*/  HMMA.16816.F32.BF16 R56, R100.reuse, R138, R56 ;  /* 0x0000008a6438723c */ /* 0x040fe80000041838 */
[----:B------:R-:W-:Y:S01]  /*71d0*/  F2FP.BF16.PACK_AB R137, R223, R224 ;  /* 0x000000e0df89723e */ /* 0x000fe200000010ff */
[----:B------:R-:W-:Y:S02]  /*71e0*/  FADD.FTZ R222, R222, R233 ;  /* 0x000000e9dede7221 */ /* 0x000fe40000010000 */
[----:B------:R-:W-:Y:S01]  /*71f0*/  F2FP.BF16.PACK_AB R138, R225, R220 ;  /* 0x000000dce18a723e */ /* 0x000fe200000010ff */
[C---:B---3--:R-:W-:Y:S04]  /*7200*/  HMMA.16816.F32.BF16 R60, R100.reuse, R104, R60 ;  /* 0x00000068643c723c */ /* 0x048fe8000004183c */
[----:B------:R-:W-:Y:S01]  /*7210*/  F2FP.BF16.PACK_AB R139, R133, R134 ;  /* 0x00000086858b723e */ /* 0x000fe200000010ff */
[----:B------:R-:W-:Y:S03]  /*7220*/  FADD.FTZ R229, R229, R222 ;  /* 0x000000dee5e57221 */ /* 0x000fe60000010000 */
[C---:B------:R-:W-:Y:S01]  /*7230*/  HMMA.16816.F32.BF16 R64, R100.reuse, R106, R64 ;  /* 0x0000006a6440723c */ /* 0x040fe20000041840 */
[----:B------:R-:W3:Y:S03]  /*7240*/  LDSM.16.MT88.4 R104, [R196+0x5100] ;  /* 0x00510000c468783b */ /* 0x000ee60000004200 */
[----:B------:R-:W-:Y:S04]  /*7250*/  FADD.FTZ R220, R220, R229 ;  /* 0x000000e5dcdc7221 */ /* 0x000fe80000010000 */
[C---:B-1----:R-:W-:Y:S04]  /*7260*/  HMMA.16816.F32.BF16 R68, R100.reuse, R108, R68 ;  /* 0x0000006c6444723c */ /* 0x042fe80000041844 */
[----:B------:R-:W-:Y:S04]  /*7270*/  FADD.FTZ R221, R225, R220 ;  /* 0x000000dce1dd7221 */ /* 0x000fe80000010000 */
[C---:B------:R-:W-:Y:S01]  /*7280*/  HMMA.16816.F32.BF16 R72, R100.reuse, R110, R72 ;  /* 0x0000006e6448723c */ /* 0x040fe20000041848 */
[----:B------:R-:W1:Y:S07]  /*7290*/  LDSM.16.MT88.4 R108, [R198+0x1900] ;  /* 0x00190000c66c783b */ /* 0x000e6e0000004200 */
[C---:B--2---:R-:W-:Y:S08]  /*72a0*/  HMMA.16816.F32.BF16 R76, R100.reuse, R112, R76 ;  /* 0x00000070644c723c */ /* 0x044ff0000004184c */
[C---:B------:R-:W-:Y:S08]  /*72b0*/  HMMA.16816.F32.BF16 R80, R100.reuse, R114, R80 ;  /* 0x000000726450723c */ /* 0x040ff00000041850 */
[C---:B----4-:R-:W-:Y:S08]  /*72c0*/  HMMA.16816.F32.BF16 R84, R100.reuse, R116, R84 ;  /* 0x000000746454723c */ /* 0x050ff00000041854 */
[C---:B------:R-:W-:Y:S08]  /*72d0*/  HMMA.16816.F32.BF16 R88, R100.reuse, R118, R88 ;  /* 0x000000766458723c */ /* 0x040ff00000041858 */
[C---:B---3--:R-:W-:Y:S08]  /*72e0*/  HMMA.16816.F32.BF16 R92, R100.reuse, R104, R92 ;  /* 0x00000068645c723c */ /* 0x048ff0000004185c */
[----:B------:R-:W-:Y:S08]  /*72f0*/  HMMA.16816.F32.BF16 R96, R100, R106, R96 ;  /* 0x0000006a6460723c */ /* 0x000ff00000041860 */
[C---:B------:R-:W-:Y:S01]  /*7300*/  HMMA.16816.F32.BF16 R128, R136.reuse, R124, R4 ;  /* 0x0000007c8880723c */ /* 0x040fe20000041804 */
[----:B------:R-:W2:Y:S07]  /*7310*/  LDSM.16.MT88.4 R4, [R198+0x5900] ;  /* 0x00590000c604783b */ /* 0x000eae0000004200 */
[C---:B------:R-:W-:Y:S01]  /*7320*/  HMMA.16816.F32.BF16 R124, R136.reuse, R126, R8 ;  /* 0x0000007e887c723c */ /* 0x040fe20000041808 */
[----:B------:R-:W3:Y:S07]  /*7330*/  LDSM.16.MT88.4 R8, [R197+0x5900] ;  /* 0x00590000c508783b */ /* 0x000eee0000004200 */
[C---:B-1----:R-:W-:Y:S01]  /*7340*/  HMMA.16816.F32.BF16 R120, R136.reuse, R108, R12 ;  /* 0x0000006c8878723c */ /* 0x042fe2000004180c */
[----:B------:R-:W1:Y:S07]  /*7350*/  LDSM.16.MT88.4 R12, [R196+0x5900] ;  /* 0x00590000c40c783b */ /* 0x000e6e0000004200 */
[C---:B------:R-:W-:Y:S08]  /*7360*/  HMMA.16816.F32.BF16 R116, R136.reuse, R110, R16 ;  /* 0x0000006e8874723c */ /* 0x040ff00000041810 */
        /* <DEDUP_REMOVED lines=14> */
[C---:B--2---:R-:W-:Y:S07]  /*7450*/  HMMA.16816.F32.BF16 R76, R136.reuse, R4, R76 ;  /* 0x00000004884c723c */ /* 0x044fee000004184c */
[----:B------:R-:W-:Y:S01]  /*7460*/  FADD.FTZ R5, R169, R170 ;  /* 0x000000aaa9057221 */ /* 0x000fe20000010000 */
[C---:B------:R-:W-:Y:S04]  /*7470*/  HMMA.16816.F32.BF16 R80, R136.reuse, R6, R80 ;  /* 0x000000068850723c */ /* 0x040fe80000041850 */
[----:B------:R-:W-:Y:S04]  /*7480*/  FADD.FTZ R5, R168, R5 ;  /* 0x00000005a8057221 */ /* 0x000fe80000010000 */
[C---:B---3--:R-:W-:Y:S04]  /*7490*/  HMMA.16816.F32.BF16 R84, R136.reuse, R8, R84 ;  /* 0x000000088854723c */ /* 0x048fe80000041854 */
[----:B------:R-:W-:Y:S04]  /*74a0*/  FADD.FTZ R178, R178, R5 ;  /* 0x00000005b2b27221 */ /* 0x000fe80000010000 */
[C---:B------:R-:W-:Y:S04]  /*74b0*/  HMMA.16816.F32.BF16 R88, R136.reuse, R10, R88 ;  /* 0x0000000a8858723c */ /* 0x040fe80000041858 */
[----:B------:R-:W-:Y:S04]  /*74c0*/  FADD.FTZ R179, R179, R178 ;  /* 0x000000b2b3b37221 */ /* 0x000fe80000010000 */
[----:B------:R-:W-:Y:S01]  /*74d0*/  FADD.FTZ R182, R182, R179 ;  /* 0x000000b3b6b67221 */ /* 0x000fe20000010000 */
[C---:B-1----:R-:W-:Y:S03]  /*74e0*/  HMMA.16816.F32.BF16 R92, R136.reuse, R12, R92 ;  /* 0x0000000c885c723c */ /* 0x042fe6000004185c */
[----:B------:R-:W-:Y:S04]  /*74f0*/  FADD.FTZ R183, R183, R182 ;  /* 0x000000b6b7b77221 */ /* 0x000fe80000010000 */
[----:B------:R-:W-:Y:S01]  /*7500*/  FADD.FTZ R230, R230, R183 ;  /* 0x000000b7e6e67221 */ /* 0x000fe20000010000 */
[----:B------:R-:W-:Y:S04]  /*7510*/  HMMA.16816.F32.BF16 R96, R136, R14, R96 ;  /* 0x0000000e8860723c */ /* 0x000fe80000041860 */
[----:B------:R-:W-:Y:S04]  /*7520*/  FADD.FTZ R231, R231, R230 ;  /* 0x000000e6e7e77221 */ /* 0x000fe80000010000 */
[----:B------:R-:W-:Y:S04]  /*7530*/  FADD.FTZ R226, R226, R231 ;  /* 0x000000e7e2e27221 */ /* 0x000fe80000010000 */
[----:B------:R-:W-:Y:S04]  /*7540*/  FADD.FTZ R227, R227, R226 ;  /* 0x000000e2e3e37221 */ /* 0x000fe80000010000 */
[----:B------:R-:W-:Y:S04]  /*7550*/  FADD.FTZ R224, R224, R227 ;  /* 0x000000e3e0e07221 */ /* 0x000fe80000010000 */
[----:B------:R-:W-:Y:S04]  /*7560*/  FADD.FTZ R223, R223, R224 ;  /* 0x000000e0dfdf7221 */ /* 0x000fe80000010000 */
[----:B------:R-:W-:Y:S04]  /*7570*/  FADD.FTZ R134, R134, R223 ;  /* 0x000000df86867221 */ /* 0x000fe80000010000 */
[----:B------:R-:W-:Y:S01]  /*7580*/  FADD.FTZ R219, R133, R134 ;  /* 0x0000008685db7221 */ /* 0x000fe20000010000 */
[----:B------:R-:W-:-:S05]  /*7590*/  @P4 BRA `(.L_x_12) ;  /* 0xffffd5f000004947 */ /* 0x000fca000383ffff */
.L_x_11:
[----:B------:R-:W1:Y:S01]  /*75a0*/  SHFL.BFLY PT, R6, R221, 0x2, 0x1f ;  /* 0x0c401f00dd067f89 */ /* 0x000e6200000e0000 */
[----:B------:R-:W-:-:S03]  /*75b0*/  PLOP3.LUT P2, PT, PT, PT, PT, 0x8, 0x0 ;  /* 0x000000000000781c */ /* 0x000fc60003f4e170 */
[----:B------:R-:W2:Y:S01]  /*75c0*/  SHFL.BFLY PT, R0, R219, 0x2, 0x1f ;  /* 0x0c401f00db007f89 */ /* 0x000ea200000e0000 */
[----:B-1----:R-:W-:Y:S02]  /*75d0*/  FADD.FTZ R6, R6, R221 ;  /* 0x000000dd06067221 */ /* 0x002fe40000010000 */
[----:B--2---:R-:W-:-:S03]  /*75e0*/  FADD.FTZ R7, R0, R219 ;  /* 0x000000db00077221 */ /* 0x004fc60000010000 */
[----:B------:R-:W1:Y:S01]  /*75f0*/  SHFL.BFLY PT, R5, R6, 0x1, 0x1f ;  /* 0x0c201f0006057f89 */ /* 0x000e6200000e0000 */
[----:B------:R-:W-:-:S03]  /*7600*/  MOV R0, RZ ;  /* 0x000000ff00007202 */ /* 0x000fc60000000f00 */
[----:B------:R-:W2:Y:S01]  /*7610*/  SHFL.BFLY PT, R2, R7, 0x1, 0x1f ;  /* 0x0c201f0007027f89 */ /* 0x000ea200000e0000 */
[----:B-1----:R-:W-:Y:S01]  /*7620*/  FADD.FTZ R4, R6, R5 ;  /* 0x0000000506047221 */ /* 0x002fe20000010000 */
[----:B------:R-:W-:Y:S01]  /*7630*/  MOV R5, RZ ;  /* 0x000000ff00057202 */ /* 0x000fe20000000f00 */
[----:B--2---:R-:W-:-:S03]  /*7640*/  FADD.FTZ R2, R2, R7 ;  /* 0x0000000702027221 */ /* 0x004fc60000010000 */
[----:B------:R-:W-:Y:S02]  /*7650*/  FSETP.NE.FTZ.AND P1, PT, R4, RZ, PT ;  /* 0x000000ff0400720b */ /* 0x000fe40003f35000 */
[----:B------:R-:W-:-:S11]  /*7660*/  FSETP.NE.FTZ.AND P0, PT, R2, RZ, PT ;  /* 0x000000ff0200720b */ /* 0x000fd60003f15000 */
[----:B------:R-:W1:Y:S01]  /*7670*/  @P1 MUFU.RCP R5, R4 ;  /* 0x0000000400051308 */ /* 0x000e620000001000 */
[----:B------:R-:W-:Y:S02]  /*7680*/  @P1 MOV R8, 0x3f317218 ;  /* 0x3f31721800081802 */ /* 0x000fe40000000f00 */
[----:B------:R-:W-:-:S05]  /*7690*/  @P0 MOV R9, 0x3f317218 ;  /* 0x3f31721800090802 */ /* 0x000fca0000000f00 */
[----:B------:R-:W2:Y:S08]  /*76a0*/  @P1 MUFU.LG2 R4, R4 ;  /* 0x0000000400041308 */ /* 0x000eb00000000c00 */
[----:B------:R-:W3:Y:S01]  /*76b0*/  @P0 MUFU.LG2 R6, R2 ;  /* 0x0000000200060308 */ /* 0x000ee20000000c00 */
[C---:B-1----:R-:W-:Y:S02]  /*76c0*/  FMUL.FTZ R128, R5.reuse, R128 ;  /* 0x0000008005807220 */ /* 0x042fe40000410000 */
[----:B------:R-:W-:-:S02]  /*76d0*/  FMUL.FTZ R129, R5, R129 ;  /* 0x0000008105817220 */ /* 0x000fc40000410000 */
[C---:B------:R-:W-:Y:S02]  /*76e0*/  FMUL.FTZ R124, R5.reuse, R124 ;  /* 0x0000007c057c7220 */ /* 0x040fe40000410000 */
[C---:B------:R-:W-:Y:S01]  /*76f0*/  FMUL.FTZ R125, R5.reuse, R125 ;  /* 0x0000007d057d7220 */ /* 0x040fe20000410000 */
[----:B------:R1:W4:Y:S01]  /*7700*/  @P0 MUFU.RCP R0, R2 ;  /* 0x0000000200000308 */ /* 0x0003220000001000 */
[----:B--2---:R-:W-:Y:S02]  /*7710*/  @P1 FMUL.FTZ R7, R4, 0.69314718246459960938 ;  /* 0x3f31721804071820 */ /* 0x004fe40000410000 */
[----:B------:R-:W-:Y:S02]  /*7720*/  @P1 FMUL.FTZ R4, R8, c[0x0][0x2d0] ;  /* 0x0000b40008041a20 */ /* 0x000fe40000410000 */
[C---:B------:R-:W-:Y:S02]  /*7730*/  FMUL.FTZ R120, R5.reuse, R120 ;  /* 0x0000007805787220 */ /* 0x040fe40000410000 */
[----:B------:R-:W-:-:S02]  /*7740*/  FMUL.FTZ R121, R5, R121 ;  /* 0x0000007905797220 */ /* 0x000fc40000410000 */
[----:B---3--:R-:W-:Y:S02]  /*7750*/  @P0 FMUL.FTZ R8, R6, 0.69314718246459960938 ;  /* 0x3f31721806080820 */ /* 0x008fe40000410000 */
[----:B------:R-:W-:Y:S02]  /*7760*/  @P0 FMUL.FTZ R6, R9, c[0x0][0x2d0] ;  /* 0x0000b40009060a20 */ /* 0x000fe40000410000 */
[C---:B------:R-:W-:Y:S02]  /*7770*/  FMUL.FTZ R116, R5.reuse, R116 ;  /* 0x0000007405747220 */ /* 0x040fe40000410000 */
[C---:B------:R-:W-:Y:S01]  /*7780*/  FMUL.FTZ R117, R5.reuse, R117 ;  /* 0x0000007505757220 */ /* 0x040fe20000410000 */
[----:B-1----:R-:W-:Y:S01]  /*7790*/  MOV R2, 0xff800000 ;  /* 0xff80000000027802 */ /* 0x002fe20000000f00 */
[C---:B------:R-:W-:Y:S02]  /*77a0*/  FMUL.FTZ R112, R5.reuse, R112 ;  /* 0x0000007005707220 */ /* 0x040fe40000410000 */
[----:B------:R-:W-:-:S02]  /*77b0*/  FMUL.FTZ R113, R5, R113 ;  /* 0x0000007105717220 */ /* 0x000fc40000410000 */
[C---:B------:R-:W-:Y:S02]  /*77c0*/  FMUL.FTZ R108, R5.reuse, R108 ;  /* 0x0000006c056c7220 */ /* 0x040fe40000410000 */
[C---:B------:R-:W-:Y:S02]  /*77d0*/  FMUL.FTZ R109, R5.reuse, R109 ;  /* 0x0000006d056d7220 */ /* 0x040fe40000410000 */
[C---:B------:R-:W-:Y:S02]  /*77e0*/  FMUL.FTZ R104, R5.reuse, R104 ;  /* 0x0000006805687220 */ /* 0x040fe40000410000 */
[C---:B------:R-:W-:Y:S02]  /*77f0*/  FMUL.FTZ R105, R5.reuse, R105 ;  /* 0x0000006905697220 */ /* 0x040fe40000410000 */
        /* <DEDUP_REMOVED lines=33> */
[----:B------:R-:W-:Y:S01]  /*7a10*/  FMUL.FTZ R97, R5, R97 ;  /* 0x0000006105617220 */ /* 0x000fe20000410000 */
[----:B------:R-:W-:Y:S01]  /*7a20*/  MOV R5, 0xff800000 ;  /* 0xff80000000057802 */ /* 0x000fe20000000f00 */
[C---:B----4-:R-:W-:Y:S02]  /*7a30*/  FMUL.FTZ R130, R0.reuse, R130 ;  /* 0x0000008200827220 */ /* 0x050fe40000410000 */
        /* <DEDUP_REMOVED lines=46> */
[----:B------:R-:W-:Y:S02]  /*7d20*/  FMUL.FTZ R99, R0, R99 ;  /* 0x0000006300637220 */ /* 0x000fe40000410000 */
[----:B------:R-:W-:Y:S02]  /*7d30*/  @P1 FFMA.FTZ R2, R4, R132, R7 ;  /* 0x0000008404021223 */ /* 0x000fe40000010007 */
[----:B------:R-:W-:Y:S02]  /*7d40*/  @P0 FFMA.FTZ R5, R6, R3, R8 ;  /* 0x0000000306050223 */ /* 0x000fe40000010008 */
.L_x_3:
[----:B------:R-:W-:Y:S05]  /*7d50*/  @P2 BRA `(.L_x_15) ;  /* 0x0000196000002947 */ /* 0x000fea0003800000 */
[----:B------:R-:W3:Y:S01]  /*7d60*/  S2R R11, SR_TID.X ;  /* 0x00000000000b7919 */ /* 0x000ee20000002100 */
[----:B------:R-:W-:Y:S01]  /*7d70*/  USHF.R.S32.HI UR6, URZ, 0x1f, UR10 ;  /* 0x0000001f3f067899 */ /* 0x000fe2000801140a */
[----:B------:R-:W-:Y:S01]  /*7d80*/  IMAD R6, RZ, RZ, -UR10 ;  /* 0x8000000aff067e24 */ /* 0x000fe2000f8e02ff */
[----:B------:R-:W-:Y:S01]  /*7d90*/  ULDC.64 UR4, c[0x0][0x4d0] ;  /* 0x0001340000047ab9 */ /* 0x000fe20000000a00 */
[----:B------:R-:W4:Y:S01]  /*7da0*/  S2R R3, SR_CTAID.Y ;  /* 0x0000000000037919 */ /* 0x000f220000002600 */
[----:B------:R-:W-:Y:S01]  /*7db0*/  UIMAD UR7, UR6, UR4, URZ ;  /* 0x00000004060772a4 */ /* 0x000fe2000f8e023f */
[----:B------:R-:W-:Y:S01]  /*7dc0*/  IMAD.MOV.U32 R9, RZ, RZ, c[0x0][0x4e8] ;  /* 0x00013a00ff097624 */ /* 0x000fe200078e00ff */
[----:B--2---:R-:W-:Y:S01]  /*7dd0*/  UIMAD.WIDE.U32 UR8, UR10, UR4, URZ ;  /* 0x000000040a0872a5 */ /* 0x004fe2000f8e003f */
[----:B------:R-:W2:Y:S01]  /*7de0*/  S2R R8, SR_CTAID.Z ;  /* 0x0000000000087919 */ /* 0x000ea20000002700 */
[----:B------:R-:W-:Y:S01]  /*7df0*/  UIMAD UR7, UR10, UR5, UR7 ;  /* 0x000000050a0772a4 */ /* 0x000fe2000f8e0207 */
[----:B------:R-:W-:Y:S01]  /*7e00*/  BSSY B0, `(.L_x_16) ;  /* 0x00000f9000007945 */ /* 0x000fe20003800000 */
[C---:B------:R-:W-:Y:S01]  /*7e10*/  ISETP.NE.AND P1, PT, R9.reuse, 0x1, PT ;  /* 0x000000010900780c */ /* 0x040fe20003f25270 */
[----:B------:R-:W-:Y:S01]  /*7e20*/  ULDC.64 UR4, c[0x0][0x438] ;  /* 0x00010e0000047ab9 */ /* 0x000fe20000000a00 */
[----:B------:R-:W-:Y:S01]  /*7e30*/  MOV R17, UR9 ;  /* 0x0000000900117c02 */ /* 0x000fe20008000f00 */
[----:B------:R-:W-:Y:S01]  /*7e40*/  UIMAD.WIDE.U32 UR14, UR10, UR4, URZ ;  /* 0x000000040a0e72a5 */ /* 0x000fe2000f8e003f */
[----:B------:R-:W-:Y:S01]  /*7e50*/  IMAD.U32 R16, RZ, RZ, UR8 ;  /* 0x00000008ff107e24 */ /* 0x000fe2000f8e00ff */
[----:B------:R-:W-:Y:S01]  /*7e60*/  UIMAD UR4, UR6, UR4, URZ ;  /* 0x00000004060472a4 */ /* 0x000fe2000f8e023f */
[----:B------:R-:W-:Y:S01]  /*7e70*/  IMAD R9, R9, c[0x0][0x388], RZ ;  /* 0x0000e20009097a24 */ /* 0x000fe200078e02ff */
[----:B------:R-:W-:-:S02]  /*7e80*/  UIADD3 UR7, UR9, UR7, URZ ;  /* 0x0000000709077290 */ /* 0x000fc4000fffe03f */
[----:B------:R-:W-:Y:S01]  /*7e90*/  UIMAD UR4, UR10, UR5, UR4 ;  /* 0x000000050a0472a4 */ /* 0x000fe2000f8e0204 */
[----:B------:R-:W-:Y:S01]  /*7ea0*/  MOV R14, UR14 ;  /* 0x0000000e000e7c02 */ /* 0x000fe20008000f00 */
[----:B------:R-:W-:Y:S01]  /*7eb0*/  IMAD.U32 R15, RZ, RZ, UR15 ;  /* 0x0000000fff0f7e24 */ /* 0x000fe2000f8e00ff */
[----:B---3--:R-:W-:Y:S01]  /*7ec0*/  SHF.R.S32.HI R0, RZ, 0x1f, R11 ;  /* 0x0000001fff007819 */ /* 0x008fe2000001140b */
[----:B------:R-:W-:Y:S01]  /*7ed0*/  UIADD3 UR4, UR15, UR4, URZ ;  /* 0x000000040f047290 */ /* 0x000fe2000fffe03f */
[----:B------:R-:W-:Y:S02]  /*7ee0*/  IMAD.U32 R17, RZ, RZ, UR7 ;  /* 0x00000007ff117e24 */ /* 0x000fe4000f8e00ff */
[-C--:B------:R-:W-:Y:S01]  /*7ef0*/  LEA.HI R13, R0, R11.reuse, RZ, 0x5 ;  /* 0x0000000b000d7211 */ /* 0x080fe200078f28ff */
[----:B----4-:R-:W-:Y:S01]  /*7f00*/  IMAD R6, R6, c[0x0][0x550], R3 ;  /* 0x0001540006067a24 */ /* 0x010fe200078e0203 */
[----:B------:R-:W-:Y:S01]  /*7f10*/  LEA.HI R0, R0, R11, RZ, 0x2 ;  /* 0x0000000b00007211 */ /* 0x000fe200078f10ff */
[----:B------:R-:W-:Y:S01]  /*7f20*/  IMAD.U32 R15, RZ, RZ, UR4 ;  /* 0x00000004ff0f7e24 */ /* 0x000fe2000f8e00ff */
[----:B-1----:R-:W-:Y:S01]  /*7f30*/  LOP3.LUT R4, R13, 0xffffffe0, RZ, 0xc0, !PT ;  /* 0xffffffe00d047812 */ /* 0x002fe200078ec0ff */
[----:B--2---:R-:W-:Y:S01]  /*7f40*/  IMAD.WIDE.U32 R16, R8, c[0x0][0x4d8], R16 ;  /* 0x0001360008107a25 */ /* 0x004fe200078e0010 */
[----:B------:R-:W-:-:S02]  /*7f50*/  SHF.R.S32.HI R10, RZ, 0x5, R13 ;  /* 0x00000005ff0a7819 */ /* 0x000fc4000001140d */
[----:B------:R-:W-:Y:S01]  /*7f60*/  SHF.R.S32.HI R13, RZ, 0x1f, R13 ;  /* 0x0000001fff0d7819 */ /* 0x000fe2000001140d */
[----:B------:R-:W-:Y:S01]  /*7f70*/  IMAD.IADD R4, R11, 0x1, -R4 ;  /* 0x000000010b047824 */ /* 0x000fe200078e0a04 */
[----:B------:R-:W-:Y:S01]  /*7f80*/  LOP3.LUT R0, R0, 0xfffffffc, RZ, 0xc0, !PT ;  /* 0xfffffffc00007812 */ /* 0x000fe200078ec0ff */
[----:B------:R-:W-:Y:S01]  /*7f90*/  IMAD.WIDE.U32 R14, R8, c[0x0][0x440], R14 ;  /* 0x00011000080e7a25 */ /* 0x000fe200078e000e */
[----:B------:R-:W-:Y:S02]  /*7fa0*/  LEA.HI R13, R13, R10, RZ, 0x3 ;  /* 0x0000000a0d0d7211 */ /* 0x000fe400078f18ff */
[----:B------:R-:W-:Y:S01]  /*7fb0*/  IADD3 R11, -R0, R11, RZ ;  /* 0x0000000b000b7210 */ /* 0x000fe20007ffe1ff */
[----:B------:R-:W-:Y:S01]  /*7fc0*/  IMAD.MOV.U32 R20, RZ, RZ, R14 ;  /* 0x000000ffff147224 */ /* 0x000fe200078e000e */
[----:B------:R-:W-:Y:S01]  /*7fd0*/  LOP3.LUT R13, R13, 0xffffff8, RZ, 0xc0, !PT ;  /* 0x0ffffff80d0d7812 */ /* 0x000fe200078ec0ff */
[----:B------:R-:W1:Y:S01]  /*7fe0*/  S2R R0, SR_CTAID.X ;  /* 0x0000000000007919 */ /* 0x000e620000002500 */
[----:B------:R-:W-:-:S02]  /*7ff0*/  SHF.R.S32.HI R3, RZ, 0x1f, R4 ;  /* 0x0000001fff037819 */ /* 0x000fc40000011404 */
[----:B------:R-:W-:Y:S01]  /*8000*/  SHF.R.S32.HI R7, RZ, 0x1f, R8 ;  /* 0x0000001fff077819 */ /* 0x000fe20000011408 */
[----:B------:R-:W-:Y:S01]  /*8010*/  IMAD.IADD R13, R10, 0x1, -R13 ;  /* 0x000000010a0d7824 */ /* 0x000fe200078e0a0d */
[----:B------:R-:W-:Y:S02]  /*8020*/  LEA.HI R10, R11, R11, RZ, 0x1 ;  /* 0x0000000b0b0a7211 */ /* 0x000fe400078f08ff */
[----:B------:R-:W-:Y:S02]  /*8030*/  LEA.HI R3, R3, R4, RZ, 0x2 ;  /* 0x0000000403037211 */ /* 0x000fe400078f10ff */
[----:B------:R-:W-:Y:S02]  /*8040*/  LOP3.LUT R10, R10, 0x1ffffffe, RZ, 0xc0, !PT ;  /* 0x1ffffffe0a0a7812 */ /* 0x000fe400078ec0ff */
[----:B------:R-:W-:Y:S02]  /*8050*/  SHF.R.S32.HI R12, RZ, 0x2, R3 ;  /* 0x00000002ff0c7819 */ /* 0x000fe40000011403 */
[----:B------:R-:W-:Y:S01]  /*8060*/  IADD3 R10, R11, -R10, RZ ;  /* 0x8000000a0b0a7210 */ /* 0x000fe20007ffe0ff */
[----:B------:R-:W-:Y:S01]  /*8070*/  IMAD R11, R7, c[0x0][0x4d8], RZ ;  /* 0x00013600070b7a24 */ /* 0x000fe200078e02ff */
[----:B------:R-:W-:Y:S01]  /*8080*/  LOP3.LUT R3, R3, 0x7ffffffc, RZ, 0xc0, !PT ;  /* 0x7ffffffc03037812 */ /* 0x000fe200078ec0ff */
[----:B------:R-:W-:-:S02]  /*8090*/  IMAD R13, R13, 0x10, R12 ;  /* 0x000000100d0d7824 */ /* 0x000fc400078e020c */
[----:B------:R-:W-:Y:S02]  /*80a0*/  IMAD R7, R7, c[0x0][0x440], RZ ;  /* 0x0001100007077a24 */ /* 0x000fe400078e02ff */
[----:B------:R-:W-:Y:S02]  /*80b0*/  IMAD R19, R10, 0x8, R13 ;  /* 0x000000080a137824 */ /* 0x000fe400078e020d */
[C---:B------:R-:W-:Y:S02]  /*80c0*/  IMAD R7, R8.reuse, c[0x0][0x444], R7 ;  /* 0x0001110008077a24 */ /* 0x040fe400078e0207 */
[----:B------:R-:W-:Y:S01]  /*80d0*/  IMAD R11, R8, c[0x0][0x4dc], R11 ;  /* 0x00013700080b7a24 */ /* 0x000fe200078e020b */
[C---:B-1----:R-:W-:Y:S01]  /*80e0*/  LEA R19, R0.reuse, R19, 0x7 ;  /* 0x0000001300137211 */ /* 0x042fe200078e38ff */
[----:B------:R-:W-:Y:S01]  /*80f0*/  IMAD.IADD R21, R15, 0x1, R7 ;  /* 0x000000010f157824 */ /* 0x000fe200078e0207 */
[----:B------:R-:W-:Y:S01]  /*8100*/  SHF.R.S32.HI R8, RZ, 0x1f, R6 ;  /* 0x0000001fff087819 */ /* 0x000fe20000011406 */
[----:B------:R-:W-:Y:S01]  /*8110*/  IMAD.IADD R17, R17, 0x1, R11 ;  /* 0x0000000111117824 */ /* 0x000fe200078e020b */
[----:B------:R-:W-:Y:S01]  /*8120*/  MOV R10, R19 ;  /* 0x00000013000a7202 */ /* 0x000fe20000000f00 */
[----:B------:R-:W-:Y:S01]  /*8130*/  @P1 IMAD.HI.U32 R7, R19, c[0x0][0x4ec], RZ ;  /* 0x00013b0013071a27 */ /* 0x000fe200078e00ff */
[----:B------:R-:W-:-:S03]  /*8140*/  LEA R0, R0, R13, 0x7 ;  /* 0x0000000d00007211 */ /* 0x000fc600078e38ff */
[C---:B------:R-:W-:Y:S01]  /*8150*/  IMAD R11, R8.reuse, c[0x0][0x4e0], RZ ;  /* 0x00013800080b7a24 */ /* 0x040fe200078e02ff */
[----:B------:R-:W-:Y:S01]  /*8160*/  @P1 SHF.R.U32.HI R10, RZ, c[0x0][0x4f0], R7 ;  /* 0x00013c00ff0a1a19 */ /* 0x000fe20000011607 */
[----:B------:R-:W-:Y:S01]  /*8170*/  IMAD R15, R8, c[0x0][0x448], RZ ;  /* 0x00011200080f7a24 */ /* 0x000fe200078e02ff */
[----:B------:R-:W-:Y:S01]  /*8180*/  MOV R7, R19 ;  /* 0x0000001300077202 */ /* 0x000fe20000000f00 */
[C---:B------:R-:W-:Y:S01]  /*8190*/  IMAD R11, R6.reuse, c[0x0][0x4e4], R11 ;  /* 0x00013900060b7a24 */ /* 0x040fe200078e020b */
[--C-:B------:R-:W-:Y:S01]  /*81a0*/  SHF.R.S32.HI R12, RZ, 0x1f, R10.reuse ;  /* 0x0000001fff0c7819 */ /* 0x100fe2000001140a */
[----:B------:R-:W-:Y:S02]  /*81b0*/  IMAD.MOV R8, RZ, RZ, -R10 ;  /* 0x000000ffff087224 */ /* 0x000fe400078e0a0a */
[C---:B------:R-:W-:Y:S02]  /*81c0*/  IMAD R15, R6.reuse, c[0x0][0x44c], R15 ;  /* 0x00011300060f7a24 */ /* 0x040fe400078e020f */
[----:B------:R-:W-:-:S04]  /*81d0*/  IMAD.WIDE.U32 R20, R6, c[0x0][0x448], R20 ;  /* 0x0001120006147a25 */ /* 0x000fc800078e0014 */
[----:B------:R-:W-:-:S04]  /*81e0*/  IMAD.WIDE.U32 R16, R6, c[0x0][0x4e0], R16 ;  /* 0x0001380006107a25 */ /* 0x000fc800078e0010 */
[----:B------:R-:W-:Y:S01]  /*81f0*/  @P1 IMAD.HI.U32 R6, R19, c[0x0][0x4ec], RZ ;  /* 0x00013b0013061a27 */ /* 0x000fe200078e00ff */
[----:B------:R-:W-:Y:S01]  /*8200*/  BAR.SYNC.DEFER_BLOCKING 0x1, 0x100 ;  /* 0x0044000000007b1d */ /* 0x000fe20000010000 */
[----:B------:R-:W-:Y:S02]  /*8210*/  IADD3 R10, P0, R10, R16, RZ ;  /* 0x000000100a0a7210 */ /* 0x000fe40007f1e0ff */
[----:B------:R-:W-:Y:S01]  /*8220*/  IMAD R8, R8, c[0x0][0x4e8], R19 ;  /* 0x00013a0008087a24 */ /* 0x000fe200078e0213 */
[----:B------:R-:W-:Y:S01]  /*8230*/  @P1 SHF.R.U32.HI R7, RZ, c[0x0][0x4f0], R6 ;  /* 0x00013c00ff071a19 */ /* 0x000fe20000011606 */
[----:B------:R-:W-:Y:S01]  /*8240*/  IMAD.IADD R21, R21, 0x1, R15 ;  /* 0x0000000115157824 */ /* 0x000fe200078e020f */
[----:B------:R-:W-:Y:S01]  /*8250*/  IADD3.X R11, R12, R17, R11, P0, !PT ;  /* 0x000000110c0b7210 */ /* 0x000fe200007fe40b */
[----:B------:R-:W-:Y:S01]  /*8260*/  IMAD.IADD R3, R4, 0x1, -R3 ;  /* 0x0000000104037824 */ /* 0x000fe200078e0a03 */
[----:B------:R-:W-:Y:S01]  /*8270*/  SHF.R.S32.HI R6, RZ, 0x1f, R8 ;  /* 0x0000001fff067819 */ /* 0x000fe20000011408 */
[C---:B------:R-:W-:Y:S01]  /*8280*/  IMAD.WIDE.U32 R20, R7.reuse, c[0x0][0x430], R20 ;  /* 0x00010c0007147a25 */ /* 0x040fe200078e0014 */
[----:B------:R-:W-:-:S02]  /*8290*/  IADD3 R12, -R7, RZ, RZ ;  /* 0x000000ff070c7210 */ /* 0x000fc40007ffe1ff */
[----:B------:R-:W-:Y:S01]  /*82a0*/  LOP3.LUT P1, RZ, R4, 0x3, RZ, 0xc0, !PT ;  /* 0x0000000304ff7812 */ /* 0x000fe2000782c0ff */
[----:B------:R-:W-:Y:S01]  /*82b0*/  IMAD R15, R6, c[0x0][0x4c8], RZ ;  /* 0x00013200060f7a24 */ /* 0x000fe200078e02ff */
[----:B------:R-:W-:Y:S01]  /*82c0*/  SHF.R.S32.HI R6, RZ, 0x1f, R7 ;  /* 0x0000001fff067819 */ /* 0x000fe20000011407 */
[----:B------:R-:W-:Y:S01]  /*82d0*/  IMAD.WIDE.U32 R10, R8, c[0x0][0x4c8], R10 ;  /* 0x00013200080a7a25 */ /* 0x000fe200078e000a */
[----:B------:R-:W-:-:S03]  /*82e0*/  ISETP.GE.OR P2, PT, R0, R9, P1 ;  /* 0x000000090000720c */ /* 0x000fc60000f46670 */
[----:B------:R-:W-:Y:S01]  /*82f0*/  IMAD R15, R8, c[0x0][0x4cc], R15 ;  /* 0x00013300080f7a24 */ /* 0x000fe200078e020f */
[----:B------:R-:W-:Y:S01]  /*8300*/  LEA R8, P0, R10, c[0x0][0x4a8], 0x2 ;  /* 0x00012a000a087a11 */ /* 0x000fe200078010ff */
[----:B------:R-:W-:Y:S02]  /*8310*/  IMAD R12, R12, c[0x0][0x4e8], R19 ;  /* 0x00013a000c0c7a24 */ /* 0x000fe400078e0213 */
[----:B------:R-:W-:Y:S02]  /*8320*/  IMAD.IADD R15, R11, 0x1, R15 ;  /* 0x000000010b0f7824 */ /* 0x000fe400078e020f */
[----:B------:R-:W-:Y:S01]  /*8330*/  IMAD R6, R6, c[0x0][0x430], RZ ;  /* 0x00010c0006067a24 */ /* 0x000fe200078e02ff */
[----:B------:R-:W-:Y:S02]  /*8340*/  SHFL.IDX PT, R16, R8, 0x1, 0x1c1f ;  /* 0x003c1f0008107f89 */ /* 0x000fe400000e0000 */
[----:B------:R-:W-:Y:S01]  /*8350*/  LEA.HI.X R15, R10, c[0x0][0x4ac], R15, 0x2, P0 ;  /* 0x00012b000a0f7a11 */ /* 0x000fe200000f140f */
[----:B------:R-:W-:Y:S01]  /*8360*/  IMAD R7, R7, c[0x0][0x434], R6 ;  /* 0x00010d0007077a24 */ /* 0x000fe200078e0206 */
[----:B------:R-:W-:Y:S01]  /*8370*/  SHFL.IDX PT, R10, R8, RZ, 0x1c1f ;  /* 0x001c1fff080a7589 */ /* 0x000fe200000e0000 */
[----:B------:R-:W-:-:S02]  /*8380*/  SHF.R.S32.HI R6, RZ, 0x1f, R12 ;  /* 0x0000001fff067819 */ /* 0x000fc4000001140c */
[----:B------:R-:W-:Y:S01]  /*8390*/  IMAD.IADD R21, R21, 0x1, R7 ;  /* 0x0000000115157824 */ /* 0x000fe200078e0207 */
[----:B------:R-:W1:Y:S02]  /*83a0*/  SHFL.IDX PT, R11, R15, RZ, 0x1c1f ;  /* 0x001c1fff0f0b7589 */ /* 0x000e6400000e0000 */
[----:B------:R-:W-:Y:S01]  /*83b0*/  IMAD R7, R6, c[0x0][0x428], RZ ;  /* 0x00010a0006077a24 */ /* 0x000fe200078e02ff */
[----:B------:R-:W-:Y:S01]  /*83c0*/  IADD3 R6, R0, 0x8, RZ ;  /* 0x0000000800067810 */ /* 0x000fe20007ffe0ff */
[----:B------:R-:W2:Y:S01]  /*83d0*/  SHFL.IDX PT, R17, R15, 0x1, 0x1c1f ;  /* 0x003c1f000f117f89 */ /* 0x000ea200000e0000 */
[----:B------:R-:W-:Y:S02]  /*83e0*/  IMAD.WIDE.U32 R20, R12, c[0x0][0x428], R20 ;  /* 0x00010a000c147a25 */ /* 0x000fe400078e0014 */
[----:B------:R-:W-:Y:S02]  /*83f0*/  ISETP.GE.OR P1, PT, R6, R9, P1 ;  /* 0x000000090600720c */ /* 0x000fe40000f26670 */
[----:B------:R-:W-:-:S05]  /*8400*/  IMAD R7, R12, c[0x0][0x42c], R7 ;  /* 0x00010b000c077a24 */ /* 0x000fca00078e0207 */
[----:B------:R-:W-:Y:S02]  /*8410*/  IADD3 R12, R21, R7, RZ ;  /* 0x00000007150c7210 */ /* 0x000fe40007ffe0ff */
[----:B------:R-:W-:-:S04]  /*8420*/  LEA R7, P0, R20, c[0x0][0x400], 0x2 ;  /* 0x0001000014077a11 */ /* 0x000fc800078010ff */
[----:B------:R-:W-:Y:S01]  /*8430*/  LEA.HI.X R12, R20, c[0x0][0x404], R12, 0x2, P0 ;  /* 0x00010100140c7a11 */ /* 0x000fe200000f140c */
[----:B------:R3:W4:Y:S01]  /*8440*/  SHFL.IDX PT, R14, R7, RZ, 0x1c1f ;  /* 0x001c1fff070e7589 */ /* 0x00072200000e0000 */
[----:B------:R-:W-:-:S03]  /*8450*/  ISETP.GE.AND P0, PT, R6, R9, PT ;  /* 0x000000090600720c */ /* 0x000fc60003f06270 */
[----:B-1----:R3:W-:Y:S04]  /*8460*/  @!P2 ST.E [R10.64], R2 ;  /* 0x000000020a00a985 */ /* 0x0027e8000c10190c */
[----:B--2---:R3:W-:Y:S01]  /*8470*/  @!P1 ST.E [R16.64], R5 ;  /* 0x0000000510009985 */ /* 0x0047e2000c10190c */
[----:B------:R-:W-:Y:S02]  /*8480*/  ISETP.GE.AND P1, PT, R0, R9, PT ;  /* 0x000000090000720c */ /* 0x000fe40003f26270 */
[----:B------:R-:W-:Y:S01]  /*8490*/  SHF.L.U32 R9, R3, 0x1, RZ ;  /* 0x0000000103097819 */ /* 0x000fe200000006ff */
[----:B------:R3:W1:Y:S10]  /*84a0*/  SHFL.IDX PT, R15, R12, RZ, 0x1c1f ;  /* 0x001c1fff0c0f7589 */ /* 0x00067400000e0000 */
[----:B------:R-:W-:Y:S05]  /*84b0*/  @P1 BRA `(.L_x_17) ;  /* 0x000008d000001947 */ /* 0x000fea0003800000 */
[C---:B------:R-:W-:Y:S02]  /*84c0*/  ISETP.GE.AND P1, PT, R9.reuse, c[0x0][0x3c8], PT ;  /* 0x0000f20009007a0c */ /* 0x040fe40003f26270 */
[----:B---3--:R-:W-:-:S02]  /*84d0*/  IADD3 R5, R9, 0x8, RZ ;  /* 0x0000000809057810 */ /* 0x008fc40007ffe0ff */
[C---:B------:R-:W-:Y:S02]  /*84e0*/  IADD3 R4, R9.reuse, 0x10, RZ ;  /* 0x0000001009047810 */ /* 0x040fe40007ffe0ff */
[----:B------:R-:W-:Y:S02]  /*84f0*/  IADD3 R3, R9, 0x18, RZ ;  /* 0x0000001809037810 */ /* 0x000fe40007ffe0ff */
[----:B------:R-:W-:Y:S02]  /*8500*/  ISETP.GE.AND P5, PT, R5, c[0x0][0x3c8], PT ;  /* 0x0000f20005007a0c */ /* 0x000fe40003fa6270 */
[----:B------:R-:W-:Y:S02]  /*8510*/  ISETP.GE.AND P4, PT, R4, c[0x0][0x3c8], PT ;  /* 0x0000f20004007a0c */ /* 0x000fe40003f86270 */
[C---:B------:R-:W-:Y:S01]  /*8520*/  IADD3 R2, R9.reuse, 0x20, RZ ;  /* 0x0000002009027810 */ /* 0x040fe20007ffe0ff */
[----:B-1--4-:R-:W-:Y:S01]  /*8530*/  @!P1 IMAD.WIDE R10, R9, 0x4, R14 ;  /* 0x00000004090a9825 */ /* 0x012fe200078e020e */
[----:B------:R-:W-:-:S02]  /*8540*/  ISETP.GE.AND P3, PT, R3, c[0x0][0x3c8], PT ;  /* 0x0000f20003007a0c */ /* 0x000fc40003f66270 */
[----:B------:R-:W-:Y:S02]  /*8550*/  ISETP.GE.AND P2, PT, R2, c[0x0][0x3c8], PT ;  /* 0x0000f20002007a0c */ /* 0x000fe40003f46270 */
[C---:B------:R-:W-:Y:S01]  /*8560*/  IADD3 R0, R9.reuse, 0x28, RZ ;  /* 0x0000002809007810 */ /* 0x040fe20007ffe0ff */
[----:B------:R1:W-:Y:S01]  /*8570*/  @!P1 ST.E.64 [R10.64], R128 ;  /* 0x000000800a009985 */ /* 0x0003e2000c101b0c */
[----:B------:R-:W-:Y:S02]  /*8580*/  IADD3 R6, R9, 0x30, RZ ;  /* 0x0000003009067810 */ /* 0x000fe40007ffe0ff */
[----:B------:R-:W-:Y:S02]  /*8590*/  ISETP.GE.AND P6, PT, R0, c[0x0][0x3c8], PT ;  /* 0x0000f20000007a0c */ /* 0x000fe40003fc6270 */
[----:B------:R-:W-:Y:S02]  /*85a0*/  @!P5 LEA.HI R5, R5, R5, RZ, 0x1 ;  /* 0x000000050505d211 */ /* 0x000fe400078f08ff */
[----:B------:R-:W-:-:S02]  /*85b0*/  ISETP.GE.AND P1, PT, R6, c[0x0][0x3c8], PT ;  /* 0x0000f20006007a0c */ /* 0x000fc40003f26270 */
[----:B------:R-:W-:Y:S02]  /*85c0*/  @!P4 LEA.HI R4, R4, R4, RZ, 0x1 ;  /* 0x000000040404c211 */ /* 0x000fe400078f08ff */
[----:B------:R-:W-:Y:S02]  /*85d0*/  @!P3 LEA.HI R3, R3, R3, RZ, 0x1 ;  /* 0x000000030303b211 */ /* 0x000fe400078f08ff */
[----:B------:R-:W-:Y:S02]  /*85e0*/  @!P5 LOP3.LUT R5, R5, 0xfffffffe, RZ, 0xc0, !PT ;  /* 0xfffffffe0505d812 */ /* 0x000fe400078ec0ff */
[----:B------:R-:W-:Y:S02]  /*85f0*/  @!P4 LOP3.LUT R13, R4, 0xfffffffe, RZ, 0xc0, !PT ;  /* 0xfffffffe040dc812 */ /* 0x000fe400078ec0ff */
[----:B------:R-:W-:Y:S01]  /*8600*/  @!P2 LEA.HI R2, R2, R2, RZ, 0x1 ;  /* 0x000000020202a211 */ /* 0x000fe200078f08ff */
[----:B------:R-:W-:Y:S01]  /*8610*/  @!P5 IMAD.WIDE R4, R5, 0x4, R14 ;  /* 0x000000040504d825 */ /* 0x000fe200078e020e */
[----:B------:R-:W-:-:S02]  /*8620*/  @!P3 LOP3.LUT R3, R3, 0xfffffffe, RZ, 0xc0, !PT ;  /* 0xfffffffe0303b812 */ /* 0x000fc400078ec0ff */
[----:B------:R-:W-:Y:S02]  /*8630*/  @!P2 LOP3.LUT R17, R2, 0xfffffffe, RZ, 0xc0, !PT ;  /* 0xfffffffe0211a812 */ /* 0x000fe400078ec0ff */
[----:B------:R-:W-:Y:S01]  /*8640*/  @!P6 LEA.HI R0, R0, R0, RZ, 0x1 ;  /* 0x000000000000e211 */ /* 0x000fe200078f08ff */
[--C-:B------:R-:W-:Y:S01]  /*8650*/  @!P3 IMAD.WIDE R2, R3, 0x4, R14.reuse ;  /* 0x000000040302b825 */ /* 0x100fe200078e020e */
[----:B------:R-:W-:Y:S01]  /*8660*/  @!P1 LEA.HI R6, R6, R6, RZ, 0x1 ;  /* 0x0000000606069211 */ /* 0x000fe200078f08ff */
[----:B------:R2:W-:Y:S01]  /*8670*/  @!P5 ST.E.64 [R4.64], R124 ;  /* 0x0000007c0400d985 */ /* 0x0005e2000c101b0c */
[----:B------:R-:W-:Y:S01]  /*8680*/  IADD3 R19, R9, 0x38, RZ ;  /* 0x0000003809137810 */ /* 0x000fe20007ffe0ff */
[--C-:B------:R-:W-:Y:S01]  /*8690*/  @!P2 IMAD.WIDE R16, R17, 0x4, R14.reuse ;  /* 0x000000041110a825 */ /* 0x100fe200078e020e */
[----:B------:R-:W-:Y:S02]  /*86a0*/  IADD3 R18, R9, 0x40, RZ ;  /* 0x0000004009127810 */ /* 0x000fe40007ffe0ff */
[----:B------:R-:W-:Y:S01]  /*86b0*/  ISETP.GE.AND P5, PT, R19, c[0x0][0x3c8], PT ;  /* 0x0000f20013007a0c */ /* 0x000fe20003fa6270 */
[----:B-1----:R-:W-:Y:S01]  /*86c0*/  @!P4 IMAD.WIDE R10, R13, 0x4, R14 ;  /* 0x000000040d0ac825 */ /* 0x002fe200078e020e */
[----:B------:R-:W-:-:S02]  /*86d0*/  IADD3 R13, R9, 0x48, RZ ;  /* 0x00000048090d7810 */ /* 0x000fc40007ffe0ff */
[----:B------:R-:W-:Y:S02]  /*86e0*/  IADD3 R8, R9, 0x50, RZ ;  /* 0x0000005009087810 */ /* 0x000fe40007ffe0ff */
[----:B------:R1:W-:Y:S01]  /*86f0*/  @!P4 ST.E.64 [R10.64], R120 ;  /* 0x000000780a00c985 */ /* 0x0003e2000c101b0c */
[----:B------:R-:W-:-:S03]  /*8700*/  ISETP.GE.AND P4, PT, R18, c[0x0][0x3c8], PT ;  /* 0x0000f20012007a0c */ /* 0x000fc60003f86270 */
[----:B------:R3:W-:Y:S01]  /*8710*/  @!P3 ST.E.64 [R2.64], R116 ;  /* 0x000000740200b985 */ /* 0x0007e2000c101b0c */
[----:B------:R-:W-:Y:S02]  /*8720*/  ISETP.GE.AND P3, PT, R13, c[0x0][0x3c8], PT ;  /* 0x0000f2000d007a0c */ /* 0x000fe40003f66270 */
[----:B------:R-:W-:Y:S01]  /*8730*/  @!P5 LEA.HI R19, R19, R19, RZ, 0x1 ;  /* 0x000000131313d211 */ /* 0x000fe200078f08ff */
[----:B------:R4:W-:Y:S01]  /*8740*/  @!P2 ST.E.64 [R16.64], R112 ;  /* 0x000000701000a985 */ /* 0x0009e2000c101b0c */
[----:B------:R-:W-:Y:S02]  /*8750*/  ISETP.GE.AND P2, PT, R8, c[0x0][0x3c8], PT ;  /* 0x0000f20008007a0c */ /* 0x000fe40003f46270 */
[----:B------:R-:W-:-:S03]  /*8760*/  @!P5 LOP3.LUT R19, R19, 0xfffffffe, RZ, 0xc0, !PT ;  /* 0xfffffffe1313d812 */ /* 0x000fc600078ec0ff */
[----:B------:R-:W-:Y:S02]  /*8770*/  @!P4 LEA.HI R18, R18, R18, RZ, 0x1 ;  /* 0x000000121212c211 */ /* 0x000fe400078f08ff */
[----:B--2---:R-:W-:Y:S02]  /*8780*/  @!P6 LOP3.LUT R5, R0, 0xfffffffe, RZ, 0xc0, !PT ;  /* 0xfffffffe0005e812 */ /* 0x004fe400078ec0ff */
[----:B------:R-:W-:Y:S02]  /*8790*/  IADD3 R0, R9, 0x58, RZ ;  /* 0x0000005809007810 */ /* 0x000fe40007ffe0ff */
[----:B------:R-:W-:Y:S01]  /*87a0*/  @!P3 LEA.HI R13, R13, R13, RZ, 0x1 ;  /* 0x0000000d0d0db211 */ /* 0x000fe200078f08ff */
[----:B------:R-:W-:Y:S01]  /*87b0*/  @!P6 IMAD.WIDE R4, R5, 0x4, R14 ;  /* 0x000000040504e825 */ /* 0x000fe200078e020e */
[----:B------:R-:W-:Y:S02]  /*87c0*/  @!P2 LEA.HI R8, R8, R8, RZ, 0x1 ;  /* 0x000000080808a211 */ /* 0x000fe400078f08ff */
[----:B------:R-:W-:-:S02]  /*87d0*/  @!P3 LOP3.LUT R13, R13, 0xfffffffe, RZ, 0xc0, !PT ;  /* 0xfffffffe0d0db812 */ /* 0x000fc400078ec0ff */
[----:B------:R2:W-:Y:S01]  /*87e0*/  @!P6 ST.E.64 [R4.64], R108 ;  /* 0x0000006c0400e985 */ /* 0x0005e2000c101b0c */
[----:B-1----:R-:W-:Y:S02]  /*87f0*/  @!P4 LOP3.LUT R11, R18, 0xfffffffe, RZ, 0xc0, !PT ;  /* 0xfffffffe120bc812 */ /* 0x002fe400078ec0ff */
[----:B------:R-:W-:Y:S02]  /*8800*/  IADD3 R18, R9, 0x68, RZ ;  /* 0x0000006809127810 */ /* 0x000fe40007ffe0ff */
[----:B---3--:R-:W-:Y:S01]  /*8810*/  @!P1 LOP3.LUT R3, R6, 0xfffffffe, RZ, 0xc0, !PT ;  /* 0xfffffffe06039812 */ /* 0x008fe200078ec0ff */
[----:B------:R-:W-:Y:S01]  /*8820*/  @!P4 IMAD.WIDE R10, R11, 0x4, R14 ;  /* 0x000000040b0ac825 */ /* 0x000fe200078e020e */
[----:B------:R-:W-:-:S03]  /*8830*/  IADD3 R6, R9, 0x60, RZ ;  /* 0x0000006009067810 */ /* 0x000fc60007ffe0ff */
[----:B------:R-:W-:Y:S01]  /*8840*/  @!P1 IMAD.WIDE R2, R3, 0x4, R14 ;  /* 0x0000000403029825 */ /* 0x000fe200078e020e */
[----:B------:R-:W-:-:S03]  /*8850*/  ISETP.GE.AND P6, PT, R6, c[0x0][0x3c8], PT ;  /* 0x0000f20006007a0c */ /* 0x000fc60003fc6270 */
[----:B----4-:R-:W-:Y:S01]  /*8860*/  @!P3 IMAD.WIDE R16, R13, 0x4, R14 ;  /* 0x000000040d10b825 */ /* 0x010fe200078e020e */
[----:B------:R1:W-:Y:S01]  /*8870*/  @!P1 ST.E.64 [R2.64], R104 ;  /* 0x0000006802009985 */ /* 0x0003e2000c101b0c */
[----:B------:R-:W-:Y:S02]  /*8880*/  ISETP.GE.AND P1, PT, R0, c[0x0][0x3c8], PT ;  /* 0x0000f20000007a0c */ /* 0x000fe40003f26270 */
[----:B------:R-:W-:-:S06]  /*8890*/  IADD3 R13, R9, 0x70, RZ ;  /* 0x00000070090d7810 */ /* 0x000fcc0007ffe0ff */
[----:B------:R-:W-:-:S05]  /*88a0*/  @!P6 LEA.HI R6, R6, R6, RZ, 0x1 ;  /* 0x000000060606e211 */ /* 0x000fca00078f08ff */
[----:B------:R-:W-:Y:S02]  /*88b0*/  @!P1 LEA.HI R0, R0, R0, RZ, 0x1 ;  /* 0x0000000000009211 */ /* 0x000fe400078f08ff */
[----:B--2---:R-:W-:Y:S02]  /*88c0*/  @!P2 LOP3.LUT R5, R8, 0xfffffffe, RZ, 0xc0, !PT ;  /* 0xfffffffe0805a812 */ /* 0x004fe400078ec0ff */
[----:B------:R-:W-:Y:S02]  /*88d0*/  @!P1 LOP3.LUT R21, R0, 0xfffffffe, RZ, 0xc0, !PT ;  /* 0xfffffffe00159812 */ /* 0x000fe400078ec0ff */
[----:B------:R-:W-:Y:S01]  /*88e0*/  IADD3 R8, R9, 0x78, RZ ;  /* 0x0000007809087810 */ /* 0x000fe20007ffe0ff */
[----:B------:R-:W-:Y:S01]  /*88f0*/  @!P2 IMAD.WIDE R4, R5, 0x4, R14 ;  /* 0x000000040504a825 */ /* 0x000fe200078e020e */
[----:B------:R-:W-:-:S03]  /*8900*/  IADD3 R0, R9, 0x88, RZ ;  /* 0x0000008809007810 */ /* 0x000fc60007ffe0ff */
[----:B-1----:R-:W-:Y:S01]  /*8910*/  @!P5 IMAD.WIDE R2, R19, 0x4, R14 ;  /* 0x000000041302d825 */ /* 0x002fe200078e020e */
[----:B------:R-:W-:-:S04]  /*8920*/  IADD3 R19, R9, 0x80, RZ ;  /* 0x0000008009137810 */ /* 0x000fc80007ffe0ff */
[----:B------:R1:W-:Y:S01]  /*8930*/  @!P5 ST.E.64 [R2.64], R100 ;  /* 0x000000640200d985 */ /* 0x0003e2000c101b0c */
[----:B------:R-:W-:-:S03]  /*8940*/  ISETP.GE.AND P5, PT, R18, c[0x0][0x3c8], PT ;  /* 0x0000f20012007a0c */ /* 0x000fc60003fa6270 */
[----:B------:R2:W-:Y:S01]  /*8950*/  @!P4 ST.E.64 [R10.64], R36 ;  /* 0x000000240a00c985 */ /* 0x0005e2000c101b0c */
[----:B------:R-:W-:-:S03]  /*8960*/  ISETP.GE.AND P4, PT, R13, c[0x0][0x3c8], PT ;  /* 0x0000f2000d007a0c */ /* 0x000fc60003f86270 */
[----:B------:R-:W-:Y:S01]  /*8970*/  @!P3 ST.E.64 [R16.64], R40 ;  /* 0x000000281000b985 */ /* 0x000fe2000c101b0c */
[----:B------:R-:W-:-:S03]  /*8980*/  ISETP.GE.AND P3, PT, R8, c[0x0][0x3c8], PT ;  /* 0x0000f20008007a0c */ /* 0x000fc60003f66270 */
[----:B------:R3:W-:Y:S01]  /*8990*/  @!P2 ST.E.64 [R4.64], R44 ;  /* 0x0000002c0400a985 */ /* 0x0007e2000c101b0c */
[----:B------:R-:W-:Y:S02]  /*89a0*/  ISETP.GE.AND P2, PT, R19, c[0x0][0x3c8], PT ;  /* 0x0000f20013007a0c */ /* 0x000fe40003f46270 */
[----:B------:R-:W-:-:S03]  /*89b0*/  @!P5 LEA.HI R18, R18, R18, RZ, 0x1 ;  /* 0x000000121212d211 */ /* 0x000fc600078f08ff */
[----:B------:R-:W-:-:S04]  /*89c0*/  @!P4 LEA.HI R13, R13, R13, RZ, 0x1 ;  /* 0x0000000d0d0dc211 */ /* 0x000fc800078f08ff */
[----:B------:R-:W-:Y:S02]  /*89d0*/  @!P3 LEA.HI R8, R8, R8, RZ, 0x1 ;  /* 0x000000080808b211 */ /* 0x000fe400078f08ff */
[----:B------:R-:W-:Y:S02]  /*89e0*/  @!P4 LOP3.LUT R13, R13, 0xfffffffe, RZ, 0xc0, !PT ;  /* 0xfffffffe0d0dc812 */ /* 0x000fe400078ec0ff */
[----:B------:R-:W-:Y:S02]  /*89f0*/  @!P2 LEA.HI R19, R19, R19, RZ, 0x1 ;  /* 0x000000131313a211 */ /* 0x000fe400078f08ff */
[----:B-1----:R-:W-:Y:S02]  /*8a00*/  @!P6 LOP3.LUT R3, R6, 0xfffffffe, RZ, 0xc0, !PT ;  /* 0xfffffffe0603e812 */ /* 0x002fe400078ec0ff */
[----:B------:R-:W-:Y:S01]  /*8a10*/  @!P2 LOP3.LUT R19, R19, 0xfffffffe, RZ, 0xc0, !PT ;  /* 0xfffffffe1313a812 */ /* 0x000fe200078ec0ff */
[----:B--2---:R-:W-:Y:S01]  /*8a20*/  @!P1 IMAD.WIDE R10, R21, 0x4, R14 ;  /* 0x00000004150a9825 */ /* 0x004fe200078e020e */
[----:B------:R-:W-:-:S03]  /*8a30*/  IADD3 R6, R9, 0x98, RZ ;  /* 0x0000009809067810 */ /* 0x000fc60007ffe0ff */
[--C-:B------:R-:W-:Y:S01]  /*8a40*/  @!P6 IMAD.WIDE R2, R3, 0x4, R14.reuse ;  /* 0x000000040302e825 */ /* 0x100fe200078e020e */
[----:B------:R1:W-:Y:S01]  /*8a50*/  @!P1 ST.E.64 [R10.64], R48 ;  /* 0x000000300a009985 */ /* 0x0003e2000c101b0c */
[----:B------:R-:W-:Y:S02]  /*8a60*/  ISETP.GE.AND P1, PT, R0, c[0x0][0x3c8], PT ;  /* 0x0000f20000007a0c */ /* 0x000fe40003f26270 */
[----:B---3--:R-:W-:Y:S01]  /*8a70*/  @!P5 LOP3.LUT R5, R18, 0xfffffffe, RZ, 0xc0, !PT ;  /* 0xfffffffe1205d812 */ /* 0x008fe200078ec0ff */
[----:B------:R2:W-:Y:S01]  /*8a80*/  @!P6 ST.E.64 [R2.64], R52 ;  /* 0x000000340200e985 */ /* 0x0005e2000c101b0c */
[----:B------:R-:W-:Y:S01]  /*8a90*/  @!P4 IMAD.WIDE R16, R13, 0x4, R14 ;  /* 0x000000040d10c825 */ /* 0x000fe200078e020e */
[----:B------:R-:W-:-:S03]  /*8aa0*/  IADD3 R13, R9, 0xa0, RZ ;  /* 0x000000a0090d7810 */ /* 0x000fc60007ffe0ff */
[----:B------:R-:W-:-:S04]  /*8ab0*/  @!P5 IMAD.WIDE R4, R5, 0x4, R14 ;  /* 0x000000040504d825 */ /* 0x000fc800078e020e */
[----:B------:R-:W-:Y:S01]  /*8ac0*/  @!P2 IMAD.WIDE R18, R19, 0x4, R14 ;  /* 0x000000041312a825 */ /* 0x000fe200078e020e */
[----:B------:R-:W-:Y:S01]  /*8ad0*/  @!P1 LEA.HI R0, R0, R0, RZ, 0x1 ;  /* 0x0000000000009211 */ /* 0x000fe200078f08ff */
[----:B------:R3:W-:Y:S01]  /*8ae0*/  @!P5 ST.E.64 [R4.64], R56 ;  /* 0x000000380400d985 */ /* 0x0007e2000c101b0c */
[----:B------:R-:W-:-:S03]  /*8af0*/  ISETP.GE.AND P5, PT, R6, c[0x0][0x3c8], PT ;  /* 0x0000f20006007a0c */ /* 0x000fc60003fa6270 */
[----:B------:R4:W-:Y:S01]  /*8b00*/  @!P4 ST.E.64 [R16.64], R60 ;  /* 0x0000003c1000c985 */ /* 0x0009e2000c101b0c */
[----:B------:R-:W-:Y:S02]  /*8b10*/  ISETP.GE.AND P4, PT, R13, c[0x0][0x3c8], PT ;  /* 0x0000f2000d007a0c */ /* 0x000fe40003f86270 */
[----:B-1----:R-:W-:Y:S02]  /*8b20*/  @!P3 LOP3.LUT R11, R8, 0xfffffffe, RZ, 0xc0, !PT ;  /* 0xfffffffe080bb812 */ /* 0x002fe400078ec0ff */
[----:B------:R-:W-:Y:S02]  /*8b30*/  IADD3 R8, R9, 0xa8, RZ ;  /* 0x000000a809087810 */ /* 0x000fe40007ffe0ff */
[----:B--2---:R-:W-:Y:S01]  /*8b40*/  @!P1 LOP3.LUT R3, R0, 0xfffffffe, RZ, 0xc0, !PT ;  /* 0xfffffffe00039812 */ /* 0x004fe200078ec0ff */
[--C-:B------:R-:W-:Y:S01]  /*8b50*/  @!P3 IMAD.WIDE R10, R11, 0x4, R14.reuse ;  /* 0x000000040b0ab825 */ /* 0x100fe200078e020e */
[----:B------:R-:W-:Y:S02]  /*8b60*/  IADD3 R0, R9, 0x90, RZ ;  /* 0x0000009009007810 */ /* 0x000fe40007ffe0ff */
[----:B------:R-:W-:Y:S01]  /*8b70*/  @!P5 LEA.HI R6, R6, R6, RZ, 0x1 ;  /* 0x000000060606d211 */ /* 0x000fe200078f08ff */
[----:B------:R-:W-:Y:S01]  /*8b80*/  @!P1 IMAD.WIDE R2, R3, 0x4, R14 ;  /* 0x0000000403029825 */ /* 0x000fe200078e020e */
[----:B------:R-:W-:Y:S01]  /*8b90*/  ISETP.GE.AND P6, PT, R0, c[0x0][0x3c8], PT ;  /* 0x0000f20000007a0c */ /* 0x000fe20003fc6270 */
[----:B------:R1:W-:Y:S01]  /*8ba0*/  @!P3 ST.E.64 [R10.64], R64 ;  /* 0x000000400a00b985 */ /* 0x0003e2000c101b0c */
[----:B------:R-:W-:-:S02]  /*8bb0*/  ISETP.GE.AND P3, PT, R8, c[0x0][0x3c8], PT ;  /* 0x0000f20008007a0c */ /* 0x000fc40003f66270 */
[----:B------:R-:W-:Y:S01]  /*8bc0*/  @!P4 LEA.HI R13, R13, R13, RZ, 0x1 ;  /* 0x0000000d0d0dc211 */ /* 0x000fe200078f08ff */
[----:B------:R2:W-:Y:S01]  /*8bd0*/  @!P2 ST.E.64 [R18.64], R68 ;  /* 0x000000441200a985 */ /* 0x0005e2000c101b0c */
[C---:B---3--:R-:W-:Y:S02]  /*8be0*/  IADD3 R5, R9.reuse, 0xb0, RZ ;  /* 0x000000b009057810 */ /* 0x048fe40007ffe0ff */
[----:B------:R-:W-:Y:S01]  /*8bf0*/  IADD3 R4, R9, 0xb8, RZ ;  /* 0x000000b809047810 */ /* 0x000fe20007ffe0ff */
[----:B------:R3:W-:Y:S01]  /*8c00*/  @!P1 ST.E.64 [R2.64], R72 ;  /* 0x0000004802009985 */ /* 0x0007e2000c101b0c */
[----:B------:R-:W-:Y:S02]  /*8c10*/  ISETP.GE.AND P2, PT, R5, c[0x0][0x3c8], PT ;  /* 0x0000f20005007a0c */ /* 0x000fe40003f46270 */
[----:B------:R-:W-:Y:S02]  /*8c20*/  ISETP.GE.AND P1, PT, R4, c[0x0][0x3c8], PT ;  /* 0x0000f20004007a0c */ /* 0x000fe40003f26270 */
[----:B------:R-:W-:-:S02]  /*8c30*/  @!P6 LEA.HI R0, R0, R0, RZ, 0x1 ;  /* 0x000000000000e211 */ /* 0x000fc400078f08ff */
[----:B------:R-:W-:Y:S02]  /*8c40*/  @!P3 LEA.HI R8, R8, R8, RZ, 0x1 ;  /* 0x000000080808b211 */ /* 0x000fe400078f08ff */
[----:B------:R-:W-:Y:S02]  /*8c50*/  @!P4 LOP3.LUT R13, R13, 0xfffffffe, RZ, 0xc0, !PT ;  /* 0xfffffffe0d0dc812 */ /* 0x000fe400078ec0ff */
[----:B----4-:R-:W-:-:S03]  /*8c60*/  @!P3 LOP3.LUT R17, R8, 0xfffffffe, RZ, 0xc0, !PT ;  /* 0xfffffffe0811b812 */ /* 0x010fc600078ec0ff */
[----:B------:R-:W-:Y:S01]  /*8c70*/  @!P2 LEA.HI R5, R5, R5, RZ, 0x1 ;  /* 0x000000050505a211 */ /* 0x000fe200078f08ff */
[--C-:B------:R-:W-:Y:S01]  /*8c80*/  @!P4 IMAD.WIDE R20, R13, 0x4, R14.reuse ;  /* 0x000000040d14c825 */ /* 0x100fe200078e020e */
[----:B------:R-:W-:Y:S02]  /*8c90*/  @!P1 LEA.HI R4, R4, R4, RZ, 0x1 ;  /* 0x0000000404049211 */ /* 0x000fe400078f08ff */
[----:B------:R-:W-:Y:S01]  /*8ca0*/  @!P2 LOP3.LUT R5, R5, 0xfffffffe, RZ, 0xc0, !PT ;  /* 0xfffffffe0505a812 */ /* 0x000fe200078ec0ff */
[----:B------:R-:W-:Y:S01]  /*8cb0*/  @!P3 IMAD.WIDE R16, R17, 0x4, R14 ;  /* 0x000000041110b825 */ /* 0x000fe200078e020e */
[----:B-1----:R-:W-:Y:S02]  /*8cc0*/  @!P5 LOP3.LUT R11, R6, 0xfffffffe, RZ, 0xc0, !PT ;  /* 0xfffffffe060bd812 */ /* 0x002fe400078ec0ff */
[----:B--2---:R-:W-:-:S03]  /*8cd0*/  @!P1 LOP3.LUT R19, R4, 0xfffffffe, RZ, 0xc0, !PT ;  /* 0xfffffffe04139812 */ /* 0x004fc600078ec0ff */
[----:B------:R-:W-:Y:S01]  /*8ce0*/  @!P5 IMAD.WIDE R10, R11, 0x4, R14 ;  /* 0x000000040b0ad825 */ /* 0x000fe200078e020e */
[----:B---3--:R-:W-:-:S03]  /*8cf0*/  @!P6 LOP3.LUT R3, R0, 0xfffffffe, RZ, 0xc0, !PT ;  /* 0xfffffffe0003e812 */ /* 0x008fc600078ec0ff */
[----:B------:R-:W-:-:S04]  /*8d00*/  @!P2 IMAD.WIDE R4, R5, 0x4, R14 ;  /* 0x000000040504a825 */ /* 0x000fc800078e020e */
[----:B------:R-:W-:-:S04]  /*8d10*/  @!P6 IMAD.WIDE R2, R3, 0x4, R14 ;  /* 0x000000040302e825 */ /* 0x000fc800078e020e */
[----:B------:R-:W-:Y:S01]  /*8d20*/  @!P1 IMAD.WIDE R14, R19, 0x4, R14 ;  /* 0x00000004130e9825 */ /* 0x000fe200078e020e */
[----:B------:R1:W-:Y:S04]  /*8d30*/  @!P6 ST.E.64 [R2.64], R76 ;  /* 0x0000004c0200e985 */ /* 0x0003e8000c101b0c */
[----:B------:R1:W-:Y:S04]  /*8d40*/  @!P5 ST.E.64 [R10.64], R80 ;  /* 0x000000500a00d985 */ /* 0x0003e8000c101b0c */
[----:B------:R1:W-:Y:S04]  /*8d50*/  @!P4 ST.E.64 [R20.64], R84 ;  /* 0x000000541400c985 */ /* 0x0003e8000c101b0c */
[----:B------:R1:W-:Y:S04]  /*8d60*/  @!P3 ST.E.64 [R16.64], R88 ;  /* 0x000000581000b985 */ /* 0x0003e8000c101b0c */
[----:B------:R1:W-:Y:S04]  /*8d70*/  @!P2 ST.E.64 [R4.64], R92 ;  /* 0x0000005c0400a985 */ /* 0x0003e8000c101b0c */
[----:B------:R1:W-:Y:S02]  /*8d80*/  @!P1 ST.E.64 [R14.64], R96 ;  /* 0x000000600e009985 */ /* 0x0003e4000c101b0c */
.L_x_17:
[----:B------:R-:W-:Y:S05]  /*8d90*/  BSYNC B0 ;  /* 0x0000000000007941 */ /* 0x000fea0003800000 */
.L_x_16:
[----:B-1-3--:R1:W2:Y:S04]  /*8da0*/  SHFL.IDX PT, R5, R12, 0x1, 0x1c1f ;  /* 0x003c1f000c057f89 */ /* 0x00a2a800000e0000 */
[----:B------:R1:W3:Y:S01]  /*8db0*/  SHFL.IDX PT, R4, R7, 0x1, 0x1c1f ;  /* 0x003c1f0007047f89 */ /* 0x0002e200000e0000 */
[----:B------:R-:W-:Y:S05]  /*8dc0*/  @P0 EXIT ;  /* 0x000000000000094d */ /* 0x000fea0003800000 */
[C---:B------:R-:W-:Y:S02]  /*8dd0*/  IADD3 R3, R9.reuse, 0x8, RZ ;  /* 0x0000000809037810 */ /* 0x040fe40007ffe0ff */
[----:B------:R-:W-:-:S02]  /*8de0*/  ISETP.GE.AND P1, PT, R9, c[0x0][0x3c8], PT ;  /* 0x0000f20009007a0c */ /* 0x000fc40003f26270 */
[----:B------:R-:W-:Y:S02]  /*8df0*/  ISETP.GE.AND P0, PT, R3, c[0x0][0x3c8], PT ;  /* 0x0000f20003007a0c */ /* 0x000fe40003f06270 */
[C---:B------:R-:W-:Y:S02]  /*8e00*/  IADD3 R2, R9.reuse, 0x10, RZ ;  /* 0x0000001009027810 */ /* 0x040fe40007ffe0ff */
[C---:B------:R-:W-:Y:S02]  /*8e10*/  IADD3 R0, R9.reuse, 0x18, RZ ;  /* 0x0000001809007810 */ /* 0x040fe40007ffe0ff */
[----:B------:R-:W-:Y:S02]  /*8e20*/  ISETP.GE.AND P6, PT, R2, c[0x0][0x3c8], PT ;  /* 0x0000f20002007a0c */ /* 0x000fe40003fc6270 */
[----:B------:R-:W-:Y:S02]  /*8e30*/  ISETP.GE.AND P5, PT, R0, c[0x0][0x3c8], PT ;  /* 0x0000f20000007a0c */ /* 0x000fe40003fa6270 */
[C---:B------:R-:W-:Y:S01]  /*8e40*/  IADD3 R10, R9.reuse, 0x20, RZ ;  /* 0x00000020090a7810 */ /* 0x040fe20007ffe0ff */
[C---:B-123--:R-:W-:Y:S01]  /*8e50*/  @!P1 IMAD.WIDE R12, R9.reuse, 0x4, R4 ;  /* 0x00000004090c9825 */ /* 0x04efe200078e0204 */
[----:B------:R-:W-:-:S02]  /*8e60*/  IADD3 R8, R9, 0x28, RZ ;  /* 0x0000002809087810 */ /* 0x000fc40007ffe0ff */
[----:B------:R-:W-:Y:S02]  /*8e70*/  @!P0 LEA.HI R3, R3, R3, RZ, 0x1 ;  /* 0x0000000303038211 */ /* 0x000fe400078f08ff */
[----:B------:R-:W-:Y:S01]  /*8e80*/  IADD3 R7, R9, 0x30, RZ ;  /* 0x0000003009077810 */ /* 0x000fe20007ffe0ff */
[----:B------:R1:W-:Y:S01]  /*8e90*/  @!P1 ST.E.64 [R12.64], R130 ;  /* 0x000000820c009985 */ /* 0x0003e2000c101b0c */
[----:B------:R-:W-:Y:S02]  /*8ea0*/  @!P0 LOP3.LUT R3, R3, 0xfffffffe, RZ, 0xc0, !PT ;  /* 0xfffffffe03038812 */ /* 0x000fe400078ec0ff */
[----:B------:R-:W-:Y:S02]  /*8eb0*/  IADD3 R6, R9, 0x38, RZ ;  /* 0x0000003809067810 */ /* 0x000fe40007ffe0ff */
[----:B------:R-:W-:Y:S01]  /*8ec0*/  ISETP.GE.AND P4, PT, R10, c[0x0][0x3c8], PT ;  /* 0x0000f2000a007a0c */ /* 0x000fe20003f86270 */
[----:B----4-:R-:W-:Y:S01]  /*8ed0*/  @!P0 IMAD.WIDE R14, R3, 0x4, R4 ;  /* 0x00000004030e8825 */ /* 0x010fe200078e0204 */
[----:B------:R-:W-:-:S02]  /*8ee0*/  IADD3 R3, R9, 0x40, RZ ;  /* 0x0000004009037810 */ /* 0x000fc40007ffe0ff */
[----:B------:R-:W-:Y:S02]  /*8ef0*/  ISETP.GE.AND P3, PT, R8, c[0x0][0x3c8], PT ;  /* 0x0000f20008007a0c */ /* 0x000fe40003f66270 */
[----:B------:R-:W-:Y:S01]  /*8f00*/  ISETP.GE.AND P2, PT, R7, c[0x0][0x3c8], PT ;  /* 0x0000f20007007a0c */ /* 0x000fe20003f46270 */
[----:B------:R2:W-:Y:S01]  /*8f10*/  @!P0 ST.E.64 [R14.64], R126 ;  /* 0x0000007e0e008985 */ /* 0x0005e2000c101b0c */
[----:B------:R-:W-:Y:S02]  /*8f20*/  ISETP.GE.AND P1, PT, R6, c[0x0][0x3c8], PT ;  /* 0x0000f20006007a0c */ /* 0x000fe40003f26270 */
[----:B------:R-:W-:Y:S02]  /*8f30*/  @!P6 LEA.HI R2, R2, R2, RZ, 0x1 ;  /* 0x000000020202e211 */ /* 0x000fe400078f08ff */
[----:B------:R-:W-:Y:S02]  /*8f40*/  ISETP.GE.AND P0, PT, R3, c[0x0][0x3c8], PT ;  /* 0x0000f20003007a0c */ /* 0x000fe40003f06270 */
[----:B------:R-:W-:-:S02]  /*8f50*/  @!P5 LEA.HI R0, R0, R0, RZ, 0x1 ;  /* 0x000000000000d211 */ /* 0x000fc400078f08ff */
[----:B------:R-:W-:Y:S02]  /*8f60*/  @!P6 LOP3.LUT R11, R2, 0xfffffffe, RZ, 0xc0, !PT ;  /* 0xfffffffe020be812 */ /* 0x000fe400078ec0ff */
[----:B------:R-:W-:Y:S02]  /*8f70*/  @!P4 LEA.HI R10, R10, R10, RZ, 0x1 ;  /* 0x0000000a0a0ac211 */ /* 0x000fe400078f08ff */
[----:B------:R-:W-:Y:S02]  /*8f80*/  @!P3 LEA.HI R8, R8, R8, RZ, 0x1 ;  /* 0x000000080808b211 */ /* 0x000fe400078f08ff */
[----:B------:R-:W-:Y:S02]  /*8f90*/  IADD3 R2, R9, 0x48, RZ ;  /* 0x0000004809027810 */ /* 0x000fe40007ffe0ff */
[----:B-1----:R-:W-:Y:S02]  /*8fa0*/  @!P5 LOP3.LUT R13, R0, 0xfffffffe, RZ, 0xc0, !PT ;  /* 0xfffffffe000dd812 */ /* 0x002fe400078ec0ff */
[----:B------:R-:W-:-:S02]  /*8fb0*/  @!P2 LEA.HI R7, R7, R7, RZ, 0x1 ;  /* 0x000000070707a211 */ /* 0x000fc400078f08ff */
[----:B------:R-:W-:Y:S01]  /*8fc0*/  IADD3 R0, R9, 0x50, RZ ;  /* 0x0000005009007810 */ /* 0x000fe20007ffe0ff */
[--C-:B------:R-:W-:Y:S01]  /*8fd0*/  @!P5 IMAD.WIDE R12, R13, 0x4, R4.reuse ;  /* 0x000000040d0cd825 */ /* 0x100fe200078e0204 */
[----:B------:R-:W-:Y:S02]  /*8fe0*/  @!P1 LEA.HI R6, R6, R6, RZ, 0x1 ;  /* 0x0000000606069211 */ /* 0x000fe400078f08ff */
[----:B------:R-:W-:Y:S02]  /*8ff0*/  @!P0 LEA.HI R3, R3, R3, RZ, 0x1 ;  /* 0x0000000303038211 */ /* 0x000fe400078f08ff */
[----:B------:R-:W-:Y:S01]  /*9000*/  @!P3 LOP3.LUT R17, R8, 0xfffffffe, RZ, 0xc0, !PT ;  /* 0xfffffffe0811b812 */ /* 0x000fe200078ec0ff */
[----:B--2---:R-:W-:Y:S01]  /*9010*/  @!P6 IMAD.WIDE R14, R11, 0x4, R4 ;  /* 0x000000040b0ee825 */ /* 0x004fe200078e0204 */
[----:B------:R-:W-:Y:S02]  /*9020*/  @!P4 LOP3.LUT R11, R10, 0xfffffffe, RZ, 0xc0, !PT ;  /* 0xfffffffe0a0bc812 */ /* 0x000fe400078ec0ff */
[----:B------:R-:W-:-:S02]  /*9030*/  @!P2 LOP3.LUT R7, R7, 0xfffffffe, RZ, 0xc0, !PT ;  /* 0xfffffffe0707a812 */ /* 0x000fc400078ec0ff */
[----:B------:R1:W-:Y:S01]  /*9040*/  @!P6 ST.E.64 [R14.64], R122 ;  /* 0x0000007a0e00e985 */ /* 0x0003e2000c101b0c */
[----:B------:R-:W-:Y:S01]  /*9050*/  ISETP.GE.AND P6, PT, R2, c[0x0][0x3c8], PT ;  /* 0x0000f20002007a0c */ /* 0x000fe20003fc6270 */
[----:B------:R-:W-:Y:S01]  /*9060*/  @!P4 IMAD.WIDE R10, R11, 0x4, R4 ;  /* 0x000000040b0ac825 */ /* 0x000fe200078e0204 */
[----:B------:R-:W-:Y:S01]  /*9070*/  @!P0 LOP3.LUT R3, R3, 0xfffffffe, RZ, 0xc0, !PT ;  /* 0xfffffffe03038812 */ /* 0x000fe200078ec0ff */
[----:B------:R2:W-:Y:S01]  /*9080*/  @!P5 ST.E.64 [R12.64], R118 ;  /* 0x000000760c00d985 */ /* 0x0005e2000c101b0c */
[----:B------:R-:W-:Y:S02]  /*9090*/  ISETP.GE.AND P5, PT, R0, c[0x0][0x3c8], PT ;  /* 0x0000f20000007a0c */ /* 0x000fe40003fa6270 */
[C---:B------:R-:W-:Y:S01]  /*90a0*/  IADD3 R20, R9.reuse, 0x58, RZ ;  /* 0x0000005809147810 */ /* 0x040fe20007ffe0ff */
[----:B------:R3:W-:Y:S01]  /*90b0*/  @!P4 ST.E.64 [R10.64], R114 ;  /* 0x000000720a00c985 */ /* 0x0007e2000c101b0c */
[C---:B------:R-:W-:Y:S02]  /*90c0*/  IADD3 R19, R9.reuse, 0x60, RZ ;  /* 0x0000006009137810 */ /* 0x040fe40007ffe0ff */
[----:B------:R-:W-:-:S02]  /*90d0*/  IADD3 R18, R9, 0x68, RZ ;  /* 0x0000006809127810 */ /* 0x000fc40007ffe0ff */
[----:B------:R-:W-:Y:S02]  /*90e0*/  IADD3 R8, R9, 0x70, RZ ;  /* 0x0000007009087810 */ /* 0x000fe40007ffe0ff */
[----:B------:R-:W-:Y:S02]  /*90f0*/  ISETP.GE.AND P4, PT, R20, c[0x0][0x3c8], PT ;  /* 0x0000f20014007a0c */ /* 0x000fe40003f86270 */
[----:B------:R-:W-:Y:S02]  /*9100*/  @!P6 LEA.HI R2, R2, R2, RZ, 0x1 ;  /* 0x000000020202e211 */ /* 0x000fe400078f08ff */
[----:B------:R-:W-:-:S09]  /*9110*/  @!P5 LEA.HI R0, R0, R0, RZ, 0x1 ;  /* 0x000000000000d211 */ /* 0x000fd200078f08ff */
[----:B------:R-:W-:Y:S01]  /*9120*/  @!P4 LEA.HI R20, R20, R20, RZ, 0x1 ;  /* 0x000000141414c211 */ /* 0x000fe200078f08ff */
[----:B-1----:R-:W-:Y:S01]  /*9130*/  @!P3 IMAD.WIDE R14, R17, 0x4, R4 ;  /* 0x00000004110eb825 */ /* 0x002fe200078e0204 */
[----:B--2---:R-:W-:-:S03]  /*9140*/  @!P1 LOP3.LUT R13, R6, 0xfffffffe, RZ, 0xc0, !PT ;  /* 0xfffffffe060d9812 */ /* 0x004fc600078ec0ff */
[--C-:B------:R-:W-:Y:S01]  /*9150*/  @!P2 IMAD.WIDE R6, R7, 0x4, R4.reuse ;  /* 0x000000040706a825 */ /* 0x100fe200078e0204 */
[----:B------:R1:W-:Y:S01]  /*9160*/  @!P3 ST.E.64 [R14.64], R110 ;  /* 0x0000006e0e00b985 */ /* 0x0003e2000c101b0c */
[----:B------:R-:W-:Y:S02]  /*9170*/  ISETP.GE.AND P3, PT, R19, c[0x0][0x3c8], PT ;  /* 0x0000f20013007a0c */ /* 0x000fe40003f66270 */
[--C-:B------:R-:W-:Y:S01]  /*9180*/  @!P1 IMAD.WIDE R12, R13, 0x4, R4.reuse ;  /* 0x000000040d0c9825 */ /* 0x100fe200078e0204 */
[----:B------:R2:W-:Y:S01]  /*9190*/  @!P2 ST.E.64 [R6.64], R106 ;  /* 0x0000006a0600a985 */ /* 0x0005e2000c101b0c */
[----:B------:R-:W-:Y:S02]  /*91a0*/  ISETP.GE.AND P2, PT, R18, c[0x0][0x3c8], PT ;  /* 0x0000f20012007a0c */ /* 0x000fe40003f46270 */
[----:B------:R-:W-:Y:S01]  /*91b0*/  @!P0 IMAD.WIDE R16, R3, 0x4, R4 ;  /* 0x0000000403108825 */ /* 0x000fe200078e0204 */
[----:B------:R-:W-:Y:S01]  /*91c0*/  IADD3 R3, R9, 0x78, RZ ;  /* 0x0000007809037810 */ /* 0x000fe20007ffe0ff */
[----:B------:R4:W-:Y:S01]  /*91d0*/  @!P1 ST.E.64 [R12.64], R102 ;  /* 0x000000660c009985 */ /* 0x0009e2000c101b0c */
[----:B------:R-:W-:-:S02]  /*91e0*/  ISETP.GE.AND P1, PT, R8, c[0x0][0x3c8], PT ;  /* 0x0000f20008007a0c */ /* 0x000fc40003f26270 */
[----:B---3--:R-:W-:Y:S01]  /*91f0*/  @!P5 LOP3.LUT R11, R0, 0xfffffffe, RZ, 0xc0, !PT ;  /* 0xfffffffe000bd812 */ /* 0x008fe200078ec0ff */
[----:B------:R3:W-:Y:S01]  /*9200*/  @!P0 ST.E.64 [R16.64], R38 ;  /* 0x0000002610008985 */ /* 0x0007e2000c101b0c */
[----:B------:R-:W-:Y:S02]  /*9210*/  ISETP.GE.AND P0, PT, R3, c[0x0][0x3c8], PT ;  /* 0x0000f20003007a0c */ /* 0x000fe40003f06270 */
[----:B------:R-:W-:Y:S01]  /*9220*/  @!P3 LEA.HI R19, R19, R19, RZ, 0x1 ;  /* 0x000000131313b211 */ /* 0x000fe200078f08ff */
[----:B------:R-:W-:Y:S01]  /*9230*/  @!P5 IMAD.WIDE R10, R11, 0x4, R4 ;  /* 0x000000040b0ad825 */ /* 0x000fe200078e0204 */
[----:B------:R-:W-:Y:S02]  /*9240*/  @!P2 LEA.HI R18, R18, R18, RZ, 0x1 ;  /* 0x000000121212a211 */ /* 0x000fe400078f08ff */
[----:B------:R-:W-:Y:S02]  /*9250*/  @!P3 LOP3.LUT R19, R19, 0xfffffffe, RZ, 0xc0, !PT ;  /* 0xfffffffe1313b812 */ /* 0x000fe400078ec0ff */
[----:B------:R-:W-:-:S02]  /*9260*/  IADD3 R0, R9, 0x88, RZ ;  /* 0x0000008809007810 */ /* 0x000fc40007ffe0ff */
[----:B------:R-:W-:-:S03]  /*9270*/  @!P1 LEA.HI R8, R8, R8, RZ, 0x1 ;  /* 0x0000000808089211 */ /* 0x000fc600078f08ff */
[----:B------:R-:W-:Y:S01]  /*9280*/  @!P0 LEA.HI R3, R3, R3, RZ, 0x1 ;  /* 0x0000000303038211 */ /* 0x000fe200078f08ff */
[--C-:B-1----:R-:W-:Y:S01]  /*9290*/  @!P3 IMAD.WIDE R14, R19, 0x4, R4.reuse ;  /* 0x00000004130eb825 */ /* 0x102fe200078e0204 */
[----:B------:R-:W-:Y:S02]  /*92a0*/  IADD3 R19, R9, 0x98, RZ ;  /* 0x0000009809137810 */ /* 0x000fe40007ffe0ff */
[----:B------:R-:W-:Y:S02]  /*92b0*/  @!P0 LOP3.LUT R3, R3, 0xfffffffe, RZ, 0xc0, !PT ;  /* 0xfffffffe03038812 */ /* 0x000fe400078ec0ff */
[----:B--2---:R-:W-:Y:S02]  /*92c0*/  @!P6 LOP3.LUT R7, R2, 0xfffffffe, RZ, 0xc0, !PT ;  /* 0xfffffffe0207e812 */ /* 0x004fe400078ec0ff */
[----:B------:R-:W-:Y:S02]  /*92d0*/  IADD3 R2, R9, 0x80, RZ ;  /* 0x0000008009027810 */ /* 0x000fe40007ffe0ff */
[----:B----4-:R-:W-:Y:S01]  /*92e0*/  @!P4 LOP3.LUT R13, R20, 0xfffffffe, RZ, 0xc0, !PT ;  /* 0xfffffffe140dc812 */ /* 0x010fe200078ec0ff */
[----:B------:R-:W-:Y:S01]  /*92f0*/  @!P6 IMAD.WIDE R6, R7, 0x4, R4 ;  /* 0x000000040706e825 */ /* 0x000fe200078e0204 */
[----:B------:R-:W-:-:S03]  /*9300*/  IADD3 R20, R9, 0x90, RZ ;  /* 0x0000009009147810 */ /* 0x000fc60007ffe0ff */
[--C-:B------:R-:W-:Y:S01]  /*9310*/  @!P4 IMAD.WIDE R12, R13, 0x4, R4.reuse ;  /* 0x000000040d0cc825 */ /* 0x100fe200078e0204 */
[----:B------:R1:W-:Y:S01]  /*9320*/  @!P6 ST.E.64 [R6.64], R42 ;  /* 0x0000002a0600e985 */ /* 0x0003e2000c101b0c */
[----:B------:R-:W-:Y:S02]  /*9330*/  ISETP.GE.AND P6, PT, R2, c[0x0][0x3c8], PT ;  /* 0x0000f20002007a0c */ /* 0x000fe40003fc6270 */
[----:B---3--:R-:W-:Y:S01]  /*9340*/  @!P0 IMAD.WIDE R16, R3, 0x4, R4 ;  /* 0x0000000403108825 */ /* 0x008fe200078e0204 */
[----:B------:R2:W-:Y:S01]  /*9350*/  @!P5 ST.E.64 [R10.64], R46 ;  /* 0x0000002e0a00d985 */ /* 0x0005e2000c101b0c */
[----:B------:R-:W-:Y:S02]  /*9360*/  ISETP.GE.AND P5, PT, R0, c[0x0][0x3c8], PT ;  /* 0x0000f20000007a0c */ /* 0x000fe40003fa6270 */
[----:B------:R-:W-:Y:S01]  /*9370*/  IADD3 R3, R9, 0xb0, RZ ;  /* 0x000000b009037810 */ /* 0x000fe20007ffe0ff */
[----:B------:R3:W-:Y:S01]  /*9380*/  @!P4 ST.E.64 [R12.64], R50 ;  /* 0x000000320c00c985 */ /* 0x0007e2000c101b0c */
[----:B------:R-:W-:-:S03]  /*9390*/  ISETP.GE.AND P4, PT, R20, c[0x0][0x3c8], PT ;  /* 0x0000f20014007a0c */ /* 0x000fc60003f86270 */
[----:B------:R4:W-:Y:S01]  /*93a0*/  @!P3 ST.E.64 [R14.64], R54 ;  /* 0x000000360e00b985 */ /* 0x0009e2000c101b0c */
[----:B------:R-:W-:Y:S02]  /*93b0*/  ISETP.GE.AND P3, PT, R19, c[0x0][0x3c8], PT ;  /* 0x0000f20013007a0c */ /* 0x000fe40003f66270 */
[----:B------:R-:W-:-:S03]  /*93c0*/  @!P6 LEA.HI R2, R2, R2, RZ, 0x1 ;  /* 0x000000020202e211 */ /* 0x000fc600078f08ff */
[----:B------:R-:W-:-:S04]  /*93d0*/  @!P5 LEA.HI R0, R0, R0, RZ, 0x1 ;  /* 0x000000000000d211 */ /* 0x000fc800078f08ff */
[----:B------:R-:W-:-:S04]  /*93e0*/  @!P4 LEA.HI R20, R20, R20, RZ, 0x1 ;  /* 0x000000141414c211 */ /* 0x000fc800078f08ff */
[----:B------:R-:W-:Y:S02]  /*93f0*/  @!P3 LEA.HI R19, R19, R19, RZ, 0x1 ;  /* 0x000000131313b211 */ /* 0x000fe400078f08ff */
[----:B-1----:R-:W-:Y:S02]  /*9400*/  @!P2 LOP3.LUT R7, R18, 0xfffffffe, RZ, 0xc0, !PT ;  /* 0xfffffffe1207a812 */ /* 0x002fe400078ec0ff */
[----:B------:R-:W-:Y:S02]  /*9410*/  IADD3 R18, R9, 0xa0, RZ ;  /* 0x000000a009127810 */ /* 0x000fe40007ffe0ff */
[----:B--2---:R-:W-:Y:S01]  /*9420*/  @!P1 LOP3.LUT R11, R8, 0xfffffffe, RZ, 0xc0, !PT ;  /* 0xfffffffe080b9812 */ /* 0x004fe200078ec0ff */
[--C-:B------:R-:W-:Y:S01]  /*9430*/  @!P2 IMAD.WIDE R6, R7, 0x4, R4.reuse ;  /* 0x000000040706a825 */ /* 0x100fe200078e0204 */
[----:B------:R-:W-:Y:S02]  /*9440*/  IADD3 R8, R9, 0xa8, RZ ;  /* 0x000000a809087810 */ /* 0x000fe40007ffe0ff */
[----:B---3--:R-:W-:Y:S01]  /*9450*/  @!P4 LOP3.LUT R13, R20, 0xfffffffe, RZ, 0xc0, !PT ;  /* 0xfffffffe140dc812 */ /* 0x008fe200078ec0ff */
[----:B------:R-:W-:Y:S01]  /*9460*/  @!P1 IMAD.WIDE R10, R11, 0x4, R4 ;  /* 0x000000040b0a9825 */ /* 0x000fe200078e0204 */
[----:B------:R1:W-:Y:S01]  /*9470*/  @!P2 ST.E.64 [R6.64], R58 ;  /* 0x0000003a0600a985 */ /* 0x0003e2000c101b0c */
[----:B------:R-:W-:-:S02]  /*9480*/  ISETP.GE.AND P2, PT, R18, c[0x0][0x3c8], PT ;  /* 0x0000f20012007a0c */ /* 0x000fc40003f46270 */
[----:B------:R-:W-:Y:S01]  /*9490*/  @!P3 LOP3.LUT R19, R19, 0xfffffffe, RZ, 0xc0, !PT ;  /* 0xfffffffe1313b812 */ /* 0x000fe200078ec0ff */
[----:B------:R2:W-:Y:S01]  /*94a0*/  @!P1 ST.E.64 [R10.64], R62 ;  /* 0x0000003e0a009985 */ /* 0x0005e2000c101b0c */
[----:B------:R-:W-:Y:S02]  /*94b0*/  ISETP.GE.AND P1, PT, R8, c[0x0][0x3c8], PT ;  /* 0x0000f20008007a0c */ /* 0x000fe40003f26270 */
[----:B------:R-:W-:Y:S01]  /*94c0*/  IADD3 R9, R9, 0xb8, RZ ;  /* 0x000000b809097810 */ /* 0x000fe20007ffe0ff */
[----:B------:R3:W-:Y:S01]  /*94d0*/  @!P0 ST.E.64 [R16.64], R66 ;  /* 0x0000004210008985 */ /* 0x0007e2000c101b0c */
[----:B------:R-:W-:-:S05]  /*94e0*/  ISETP.GE.AND P0, PT, R3, c[0x0][0x3c8], PT ;  /* 0x0000f20003007a0c */ /* 0x000fca0003f06270 */
[----:B------:R-:W-:-:S04]  /*94f0*/  @!P2 LEA.HI R18, R18, R18, RZ, 0x1 ;  /* 0x000000121212a211 */ /* 0x000fc800078f08ff */
[----:B------:R-:W-:Y:S02]  /*9500*/  @!P1 LEA.HI R8, R8, R8, RZ, 0x1 ;  /* 0x0000000808089211 */ /* 0x000fe400078f08ff */
[----:B----4-:R-:W-:Y:S02]  /*9510*/  @!P2 LOP3.LUT R15, R18, 0xfffffffe, RZ, 0xc0, !PT ;  /* 0xfffffffe120fa812 */ /* 0x010fe400078ec0ff */
[----:B------:R-:W-:-:S04]  /*9520*/  @!P0 LEA.HI R3, R3, R3, RZ, 0x1 ;  /* 0x0000000303038211 */ /* 0x000fc800078f08ff */
[----:B------:R-:W-:Y:S02]  /*9530*/  @!P0 LOP3.LUT R3, R3, 0xfffffffe, RZ, 0xc0, !PT ;  /* 0xfffffffe03038812 */ /* 0x000fe400078ec0ff */
[----:B-1----:R-:W-:-:S03]  /*9540*/  @!P6 LOP3.LUT R7, R2, 0xfffffffe, RZ, 0xc0, !PT ;  /* 0xfffffffe0207e812 */ /* 0x002fc600078ec0ff */
[----:B------:R-:W-:Y:S01]  /*9550*/  @!P0 IMAD.WIDE R2, R3, 0x4, R4 ;  /* 0x0000000403028825 */ /* 0x000fe200078e0204 */
[----:B--2---:R-:W-:-:S03]  /*9560*/  @!P5 LOP3.LUT R11, R0, 0xfffffffe, RZ, 0xc0, !PT ;  /* 0xfffffffe000bd812 */ /* 0x004fc600078ec0ff */
[----:B------:R-:W-:Y:S01]  /*9570*/  @!P6 IMAD.WIDE R6, R7, 0x4, R4 ;  /* 0x000000040706e825 */ /* 0x000fe200078e0204 */
[----:B---3--:R-:W-:-:S03]  /*9580*/  @!P1 LOP3.LUT R17, R8, 0xfffffffe, RZ, 0xc0, !PT ;  /* 0xfffffffe08119812 */ /* 0x008fc600078ec0ff */
[--C-:B------:R-:W-:Y:S01]  /*9590*/  @!P5 IMAD.WIDE R10, R11, 0x4, R4.reuse ;  /* 0x000000040b0ad825 */ /* 0x100fe200078e0204 */
[----:B------:R1:W-:Y:S04]  /*95a0*/  @!P6 ST.E.64 [R6.64], R70 ;  /* 0x000000460600e985 */ /* 0x0003e8000c101b0c */
[----:B------:R2:W-:Y:S01]  /*95b0*/  @!P5 ST.E.64 [R10.64], R74 ;  /* 0x0000004a0a00d985 */ /* 0x0005e2000c101b0c */
[----:B-1----:R-:W-:-:S04]  /*95c0*/  @!P4 IMAD.WIDE R6, R13, 0x4, R4 ;  /* 0x000000040d06c825 */ /* 0x002fc800078e0204 */
[--C-:B--2---:R-:W-:Y:S01]  /*95d0*/  @!P3 IMAD.WIDE R10, R19, 0x4, R4.reuse ;  /* 0x00000004130ab825 */ /* 0x104fe200078e0204 */
[----:B------:R1:W-:Y:S03]  /*95e0*/  @!P4 ST.E.64 [R6.64], R78 ;  /* 0x0000004e0600c985 */ /* 0x0003e6000c101b0c */
[--C-:B------:R-:W-:Y:S01]  /*95f0*/  @!P2 IMAD.WIDE R12, R15, 0x4, R4.reuse ;  /* 0x000000040f0ca825 */ /* 0x100fe200078e0204 */
[----:B------:R1:W-:Y:S03]  /*9600*/  @!P3 ST.E.64 [R10.64], R82 ;  /* 0x000000520a00b985 */ /* 0x0003e6000c101b0c */
[----:B------:R-:W-:Y:S01]  /*9610*/  @!P1 IMAD.WIDE R14, R17, 0x4, R4 ;  /* 0x00000004110e9825 */ /* 0x000fe200078e0204 */
[----:B------:R1:W-:Y:S04]  /*9620*/  @!P2 ST.E.64 [R12.64], R86 ;  /* 0x000000560c00a985 */ /* 0x0003e8000c101b0c */
[----:B------:R1:W-:Y:S04]  /*9630*/  @!P1 ST.E.64 [R14.64], R90 ;  /* 0x0000005a0e009985 */ /* 0x0003e8000c101b0c */
[----:B------:R1:W-:Y:S01]  /*9640*/  @!P0 ST.E.64 [R2.64], R94 ;  /* 0x0000005e02008985 */ /* 0x0003e2000c101b0c */
[----:B------:R-:W-:-:S13]  /*9650*/  ISETP.GE.AND P0, PT, R9, c[0x0][0x3c8], PT ;  /* 0x0000f20009007a0c */ /* 0x000fda0003f06270 */
[----:B------:R-:W-:Y:S05]  /*9660*/  @P0 EXIT ;  /* 0x000000000000094d */ /* 0x000fea0003800000 */
[----:B-1----:R-:W-:-:S04]  /*9670*/  LEA.HI R3, R9, R9, RZ, 0x1 ;  /* 0x0000000909037211 */ /* 0x002fc800078f08ff */
[----:B------:R-:W-:-:S05]  /*9680*/  LOP3.LUT R3, R3, 0xfffffffe, RZ, 0xc0, !PT ;  /* 0xfffffffe03037812 */ /* 0x000fca00078ec0ff */
[----:B------:R-:W-:-:S05]  /*9690*/  IMAD.WIDE R4, R3, 0x4, R4 ;  /* 0x0000000403047825 */ /* 0x000fca00078e0204 */
[----:B------:R-:W-:Y:S01]  /*96a0*/  ST.E.64 [R4.64], R98 ;  /* 0x0000006204007985 */ /* 0x000fe2000c101b0c */
[----:B------:R-:W-:Y:S05]  /*96b0*/  EXIT ;  /* 0x000000000000794d */ /* 0x000fea0003800000 */
.L_x_15:
[----:B-1----:R-:W1:Y:S02]  /*96c0*/  S2R R4, SR_TID.X ;  /* 0x0000000000047919 */ /* 0x002e640000002100 */
[----:B-1----:R-:W-:-:S13]  /*96d0*/  ISETP.GT.AND P0, PT, R4, 0x7f, PT ;  /* 0x0000007f0400780c */ /* 0x002fda0003f04270 */
[----:B------:R-:W-:Y:S05]  /*96e0*/  @P0 EXIT ;  /* 0x000000000000094d */ /* 0x000fea0003800000 */
[----:B------:R-:W1:Y:S01]  /*96f0*/  S2R R7, SR_CTAID.X ;  /* 0x0000000000077919 */ /* 0x000e620000002500 */
[----:B------:R-:W-:-:S05]  /*9700*/  MOV R0, c[0x0][0x4e8] ;  /* 0x00013a0000007a02 */ /* 0x000fca0000000f00 */
[----:B------:R-:W-:Y:S01]  /*9710*/  IMAD R2, R0, c[0x0][0x388], RZ ;  /* 0x0000e20000027a24 */ /* 0x000fe200078e02ff */
[----:B-1----:R-:W-:-:S04]  /*9720*/  LEA R7, R7, R4, 0x7 ;  /* 0x0000000407077211 */ /* 0x002fc800078e38ff */
[----:B------:R-:W-:-:S13]  /*9730*/  ISETP.GE.AND P0, PT, R7, R2, PT ;  /* 0x000000020700720c */ /* 0x000fda0003f06270 */
[----:B------:R-:W-:Y:S05]  /*9740*/  @P0 EXIT ;  /* 0x000000000000094d */ /* 0x000fea0003800000 */
[----:B------:R-:W1:Y:S01]  /*9750*/  S2R R5, SR_CTAID.Z ;  /* 0x0000000000057919 */ /* 0x000e620000002700 */
[----:B------:R-:W-:Y:S01]  /*9760*/  USHF.R.S32.HI UR6, URZ, 0x1f, UR10 ;  /* 0x0000001f3f067899 */ /* 0x000fe2000801140a */
[----:B------:R-:W-:Y:S01]  /*9770*/  ISETP.NE.AND P0, PT, R0, 0x1, PT ;  /* 0x000000010000780c */ /* 0x000fe20003f05270 */
[----:B------:R-:W-:Y:S01]  /*9780*/  ULDC.64 UR4, c[0x0][0x4d0] ;  /* 0x0001340000047ab9 */ /* 0x000fe20000000a00 */
[----:B------:R-:W3:Y:S01]  /*9790*/  S2R R3, SR_CTAID.Y ;  /* 0x0000000000037919 */ /* 0x000ee20000002600 */
[----:B------:R-:W-:Y:S01]  /*97a0*/  UIMAD UR6, UR6, UR4, URZ ;  /* 0x00000004060672a4 */ /* 0x000fe2000f8e023f */
[----:B------:R-:W-:Y:S01]  /*97b0*/  IADD3 R2, RZ, -UR10, RZ ;  /* 0x8000000aff027c10 */ /* 0x000fe2000fffe0ff */
[----:B--2---:R-:W-:Y:S01]  /*97c0*/  UIMAD.WIDE.U32 UR8, UR10, UR4, URZ ;  /* 0x000000040a0872a5 */ /* 0x004fe2000f8e003f */
[----:B------:R-:W-:Y:S01]  /*97d0*/  MOV R6, R7 ;  /* 0x0000000700067202 */ /* 0x000fe20000000f00 */
[----:B------:R-:W-:-:S04]  /*97e0*/  UIMAD UR4, UR10, UR5, UR6 ;  /* 0x000000050a0472a4 */ /* 0x000fc8000f8e0206 */
[----:B------:R-:W-:Y:S01]  /*97f0*/  UIADD3 UR4, UR9, UR4, URZ ;  /* 0x0000000409047290 */ /* 0x000fe2000fffe03f */
[----:B------:R-:W-:Y:S01]  /*9800*/  MOV R9, UR9 ;  /* 0x0000000900097c02 */ /* 0x000fe20008000f00 */
[----:B------:R-:W-:-:S04]  /*9810*/  @P0 IMAD.HI.U32 R4, R7, c[0x0][0x4ec], RZ ;  /* 0x00013b0007040a27 */ /* 0x000fc800078e00ff */
[----:B------:R-:W-:Y:S01]  /*9820*/  IMAD.U32 R8, RZ, RZ, UR8 ;  /* 0x00000008ff087e24 */ /* 0x000fe2000f8e00ff */
[----:B------:R-:W-:Y:S01]  /*9830*/  @P0 SHF.R.U32.HI R6, RZ, c[0x0][0x4f0], R4 ;  /* 0x00013c00ff060a19 */ /* 0x000fe20000011604 */
[----:B------:R-:W-:Y:S01]  /*9840*/  IMAD.U32 R9, RZ, RZ, UR4 ;  /* 0x00000004ff097e24 */ /* 0x000fe2000f8e00ff */
[----:B-1----:R-:W-:-:S03]  /*9850*/  SHF.R.S32.HI R0, RZ, 0x1f, R5 ;  /* 0x0000001fff007819 */ /* 0x002fc60000011405 */
[----:B------:R-:W-:Y:S01]  /*9860*/  IMAD.WIDE.U32 R8, R5, c[0x0][0x4d8], R8 ;  /* 0x0001360005087a25 */ /* 0x000fe200078e0008 */
[----:B------:R-:W-:-:S03]  /*9870*/  IADD3 R4, -R6, RZ, RZ ;  /* 0x000000ff06047210 */ /* 0x000fc60007ffe1ff */
[----:B------:R-:W-:Y:S02]  /*9880*/  IMAD R0, R0, c[0x0][0x4d8], RZ ;  /* 0x0001360000007a24 */ /* 0x000fe400078e02ff */
[----:B---3--:R-:W-:Y:S02]  /*9890*/  IMAD R2, R2, c[0x0][0x550], R3 ;  /* 0x0001540002027a24 */ /* 0x008fe400078e0203 */
[----:B------:R-:W-:Y:S02]  /*98a0*/  IMAD R0, R5, c[0x0][0x4dc], R0 ;  /* 0x0001370005007a24 */ /* 0x000fe400078e0200 */
[----:B------:R-:W-:Y:S01]  /*98b0*/  IMAD R4, R4, c[0x0][0x4e8], R7 ;  /* 0x00013a0004047a24 */ /* 0x000fe200078e0207 */
[----:B------:R-:W-:Y:S01]  /*98c0*/  SHF.R.S32.HI R3, RZ, 0x1f, R2 ;  /* 0x0000001fff037819 */ /* 0x000fe20000011402 */
[----:B------:R-:W-:Y:S01]  /*98d0*/  IMAD.IADD R9, R0, 0x1, R9 ;  /* 0x0000000100097824 */ /* 0x000fe200078e0209 */
[----:B------:R-:W-:-:S03]  /*98e0*/  SHF.R.S32.HI R0, RZ, 0x1f, R6 ;  /* 0x0000001fff007819 */ /* 0x000fc60000011406 */
[----:B------:R-:W-:Y:S02]  /*98f0*/  IMAD R3, R3, c[0x0][0x4e0], RZ ;  /* 0x0001380003037a24 */ /* 0x000fe400078e02ff */
[----:B------:R-:W-:-:S04]  /*9900*/  IMAD.WIDE.U32 R8, R2, c[0x0][0x4e0], R8 ;  /* 0x0001380002087a25 */ /* 0x000fc800078e0008 */
[----:B------:R-:W-:Y:S01]  /*9910*/  IMAD R3, R2, c[0x0][0x4e4], R3 ;  /* 0x0001390002037a24 */ /* 0x000fe200078e0203 */
[----:B------:R-:W-:Y:S02]  /*9920*/  SHF.R.S32.HI R2, RZ, 0x1f, R4 ;  /* 0x0000001fff027819 */ /* 0x000fe40000011404 */
[----:B------:R-:W-:-:S03]  /*9930*/  IADD3 R6, P0, R6, R8, RZ ;  /* 0x0000000806067210 */ /* 0x000fc60007f1e0ff */
[----:B------:R-:W-:Y:S01]  /*9940*/  IMAD R5, R2, c[0x0][0x4c8], RZ ;  /* 0x0001320002057a24 */ /* 0x000fe200078e02ff */
[----:B------:R-:W-:-:S03]  /*9950*/  IADD3.X R7, R0, R9, R3, P0, !PT ;  /* 0x0000000900077210 */ /* 0x000fc600007fe403 */
[C---:B------:R-:W-:Y:S02]  /*9960*/  IMAD R5, R4.reuse, c[0x0][0x4cc], R5 ;  /* 0x0001330004057a24 */ /* 0x040fe400078e0205 */
[----:B------:R-:W-:-:S05]  /*9970*/  IMAD.WIDE.U32 R6, R4, c[0x0][0x4c8], R6 ;  /* 0x0001320004067a25 */ /* 0x000fca00078e0006 */
[----:B------:R-:W-:Y:S02]  /*9980*/  IADD3 R5, R7, R5, RZ ;  /* 0x0000000507057210 */ /* 0x000fe40007ffe0ff */
[----:B------:R-:W-:-:S04]  /*9990*/  LEA R2, P0, R6, c[0x0][0x4a8], 0x2 ;  /* 0x00012a0006027a11 */ /* 0x000fc800078010ff */
[----:B------:R-:W-:Y:S02]  /*99a0*/  LEA.HI.X R3, R6, c[0x0][0x4ac], R5, 0x2, P0 ;  /* 0x00012b0006037a11 */ /* 0x000fe400000f1405 */
[----:B------:R-:W-:-:S05]  /*99b0*/  MOV R5, 0xff800000 ;  /* 0xff80000000057802 */ /* 0x000fca0000000f00 */
[----:B------:R-:W-:Y:S01]  /*99c0*/  STG.E [R2.64], R5 ;  /* 0x0000000502007986 */ /* 0x000fe2000c10190c */
[----:B------:R-:W-:Y:S05]  /*99d0*/  EXIT ;  /* 0x000000000000794d */ /* 0x000fea0003800000 */
.L_x_18:
[----:B------:R-:W-:-:S00]  /*99e0*/  BRA `(.L_x_18) ;  /* 0xfffffff000007947 */ /* 0x000fc0000383ffff */
[----:B------:R-:W-:-:S00]  /*99f0*/  NOP ;  /* 0x0000000000007918 */ /* 0x000fc00000000000 */
        /* <DEDUP_REMOVED lines=8> */
.L_x_6210:


//--------------------- .text._ZN7cutlass13device_kernelIN5flash19enable_sm80_to_sm89INS1_16FlashAttnFwdSm80INS1_25CollectiveMainloopFwdSm80ILi8ELi1ELb0EN4cute5tupleIJNS5_1CILi128EEENS7_ILi64EEENS7_ILi192EEEEEELi192ENS_10bfloat16_tEfNS_4arch4Sm80ELb0ELb0ELb1ELb1ELb1ELb0ELb1ELb1EEENS1_21CollectiveEpilogueFwdINS6_IJS8_SA_S9_EEENS6_IJNS7_ILi1EEESI_SI_EEESC_SE_Li256ELb1ELb1ELb1ELb0EEENS1_36VarlenDynamicPersistentTileSchedulerILi128ELi64ELi256ELi256ELb1ELb1ELb0ELb0ELb1ELb1EEEEEEEEEvNT_6ParamsE --------------------------
	.section	.text._ZN7cutlass13device_kernelIN5flash19enable_sm80_to_sm89INS1_16FlashAttnFwdSm80INS1_25CollectiveMainloopFwdSm80ILi8ELi1ELb0EN4cute5tupleIJNS5_1CILi128EEENS7_ILi64EEENS7_ILi192EEEEEELi192ENS_10bfloat16_tEfNS_4arch4Sm80ELb0ELb0ELb1ELb1ELb1ELb0ELb1ELb1EEENS1_21CollectiveEpilogueFwdINS6_IJS8_SA_S9_EEENS6_IJNS7_ILi1EEESI_SI_EEESC_SE_Li256ELb1ELb1ELb1ELb0EEENS1_36VarlenDynamicPersistentTileSchedulerILi128ELi64ELi256ELi256ELb1ELb1ELb0ELb0ELb1ELb1EEEEEEEEEvNT_6ParamsE,"ax",@progbits
	.sectioninfo	@"SHI_REGISTERS=255"
	.align	128
.text._ZN7cutlass13device_kernelIN5flash19enable_sm80_to_sm89INS1_16FlashAttnFwdSm80INS1_25CollectiveMainloopFwdSm80ILi8ELi1ELb0EN4cute5tupleIJNS5_1CILi128EEENS7_ILi64EEENS7_ILi192EEEEEELi192ENS_10bfloat16_tEfNS_4arch4Sm80ELb0ELb0ELb1ELb1ELb1ELb0ELb1ELb1EEENS1_21CollectiveEpilogueFwdINS6_IJS8_SA_S9_EEENS6_IJNS7_ILi1EEESI_SI_EEESC_SE_Li256ELb1ELb1ELb1ELb0EEENS1_36VarlenDynamicPersistentTileSchedulerILi128ELi64ELi256ELi256ELb1ELb1ELb0ELb0ELb1ELb1EEEEEEEEEvNT_6ParamsE:
        .type           _ZN7cutlass13device_kernelIN5flash19enable_sm80_to_sm89INS1_16FlashAttnFwdSm80INS1_25CollectiveMainloopFwdSm80ILi8ELi1ELb0EN4cute5tupleIJNS5_1CILi128EEENS7_ILi64EEENS7_ILi192EEEEEELi192ENS_10bfloat16_tEfNS_4arch4Sm80ELb0ELb0ELb1ELb1ELb1ELb0ELb1ELb1EEENS1_21CollectiveEpilogueFwdINS6_IJS8_SA_S9_EEENS6_IJNS7_ILi1EEESI_SI_EEESC_SE_Li256ELb1ELb1ELb1ELb0EEENS1_36VarlenDynamicPersistentTileSchedulerILi128ELi64ELi256ELi256ELb1ELb1ELb0ELb0ELb1ELb1EEEEEEEEEvNT_6ParamsE,@function
        .size           _ZN7cutlass13device_kernelIN5flash19enable_sm80_to_sm89INS1_16FlashAttnFwdSm80INS1_25CollectiveMainloopFwdSm80ILi8ELi1ELb0EN4cute5tupleIJNS5_1CILi128EEENS7_ILi64EEENS7_ILi192EEEEEELi192ENS_10bfloat16_tEfNS_4arch4Sm80ELb0ELb0ELb1ELb1ELb1ELb0ELb1ELb1EEENS1_21CollectiveEpilogueFwdINS6_IJS8_SA_S9_EEENS6_IJNS7_ILi1EEESI_SI_EEESC_SE_Li256ELb1ELb1ELb1ELb0EEENS1_36VarlenDynamicPersistentTileSchedulerILi128ELi64ELi256ELi256ELb1ELb1ELb0ELb0ELb1ELb1EEEEEEEEEvNT_6ParamsE,(.L_x_6211 - _ZN7cutlass13device_kernelIN5flash19enable_sm80_to_sm89INS1_16FlashAttnFwdSm80INS1_25CollectiveMainloopFwdSm80ILi8ELi1ELb0EN4cute5tupleIJNS5_1CILi128EEENS7_ILi64EEENS7_ILi192EEEEEELi192ENS_10bfloat16_tEfNS_4arch4Sm80ELb0ELb0ELb1ELb1ELb1ELb0ELb1ELb1EEENS1_21CollectiveEpilogueFwdINS6_IJS8_SA_S9_EEENS6_IJNS7_ILi1EEESI_SI_EEESC_SE_Li256ELb1ELb1ELb1ELb0EEENS1_36VarlenDynamicPersistentTileSchedulerILi128ELi64ELi256ELi256ELb1ELb1ELb0ELb0ELb1ELb1EEEEEEEEEvNT_6ParamsE)
        .other          _ZN7cutlass13device_kernelIN5flash19enable_sm80_to_sm89INS1_16FlashAttnFwdSm80INS1_25CollectiveMainloopFwdSm80ILi8ELi1ELb0EN4cute5tupleIJNS5_1CILi128EEENS7_ILi64EEENS7_ILi192EEEEEELi192ENS_10bfloat16_tEfNS_4arch4Sm80ELb0ELb0ELb1ELb1ELb1ELb0ELb1ELb1EEENS1_21CollectiveEpilogueFwdINS6_IJS8_SA_S9_EEENS6_IJNS7_ILi1EEESI_SI_EEESC_SE_Li256ELb1ELb1ELb1ELb0EEENS1_36VarlenDynamicPersistentTileSchedulerILi128ELi64ELi256ELi256ELb1ELb1ELb0ELb0ELb1ELb1EEEEEEEEEvNT_6ParamsE,@"STO_CUDA_ENTRY STV_DEFAULT"
_ZN7cutlass13device_kernelIN5flash19enable_sm80_to_sm89INS1_16FlashAttnFwdSm80INS1_25CollectiveMainloopFwdSm80ILi8ELi1ELb0EN4cute5tupleIJNS5_1CILi128EEENS7_ILi64EEENS7_ILi192EEEEEELi192ENS_10bfloat16_tEfNS_4arch4Sm80ELb0ELb0ELb1ELb1ELb1ELb0ELb1ELb1EEENS1_21CollectiveEpilogueFwdINS6_IJS8_SA_S9_EEENS6_IJNS7_ILi1EEESI_SI_EEESC_SE_Li256ELb1ELb1ELb1ELb0EEENS1_36VarlenDynamicPersistentTileSchedulerILi128ELi64ELi256ELi256ELb1ELb1ELb0ELb0ELb1ELb1EEEEEEEEEvNT_6ParamsE:
[----:B------:R-:W-:-:S03]  /*0000*/  MOV R1, c[0x0][0x28] ;  /* 0x00000a0000017a02 */ /* 0x000fc60000000f00 */
[----:B------:R-:W1:Y:S01]  /*0010*/  S2R R2, SR_TID.X ;  /* 0x0000000000027919 */ /* 0x000e620000002100 */
[----:B------:R-:W-:Y:S01]  /*0020*/  IADD3 R1, R1, -0x10, RZ ;  /* 0xfffffff001017810 */ /* 0x000fe20007ffe0ff */
[----:B------:R-:W-:Y:S01]  /*0030*/  ULDC.64 UR6, c[0x0][0x118] ;  /* 0x0000460000067ab9 */ /* 0x000fe20000000a00 */
[----:B-1----:R-:W-:-:S05]  /*0040*/  SHF.R.U32.HI R0, RZ, 0x5, R2 ;  /* 0x00000005ff007819 */ /* 0x002fca0000011602 */
[----:B------:R-:W1:Y:S02]  /*0050*/  SHFL.IDX PT, R3, R0, RZ, 0x1f ;  /* 0x00001fff00037589 */ /* 0x000e6400000e0000 */
[----:B-1----:R-:W-:Y:S02]  /*0060*/  ISETP.NE.AND P0, PT, R3, RZ, PT ;  /* 0x000000ff0300720c */ /* 0x002fe40003f05270 */
[----:B------:R1:W-:Y:S11]  /*0070*/  STL [R1+0x4], R3 ;  /* 0x0000040301007387 */ /* 0x0003f60000100800 */
[----:B------:R-:W-:Y:S06]  /*0080*/  @P0 BAR.SYNC.DEFER_BLOCKING 0x5, 0x100 ;  /* 0x0144000000000b1d */ /* 0x000fec0000010000 */
[----:B------:R-:W2:Y:S04]  /*0090*/  @P0 LDS.128 R212, [0x18100] ;  /* 0x01810000ffd40984 */ /* 0x000ea80000000c00 */
[----:B------:R-:W-:Y:S06]  /*00a0*/  @P0 BAR.ARV 0x4, 0x100 ;  /* 0x0104000000000b1d */ /* 0x000fec0000002000 */
[----:B------:R-:W-:Y:S05]  /*00b0*/  @P0 BRA `(.L_x_19) ;  /* 0x00000a7000000947 */ /* 0x000fea0003800000 */
[----:B-1----:R-:W-:Y:S01]  /*00c0*/  LOP3.LUT R12, R2, 0x1f, RZ, 0xc0, !PT ;  /* 0x0000001f020c7812 */ /* 0x002fe200078ec0ff */
[----:B------:R-:W-:Y:S01]  /*00d0*/  CS2R R8, SRZ ;  /* 0x0000000000087805 */ /* 0x000fe2000001ff00 */
[----:B------:R-:W-:-:S02]  /*00e0*/  IMAD.MOV.U32 R7, RZ, RZ, RZ ;  /* 0x000000ffff077224 */ /* 0x000fc400078e00ff */
[----:B------:R-:W-:-:S04]  /*00f0*/  ISETP.NE.AND P6, PT, R12, 0x1f, PT ;  /* 0x0000001f0c00780c */ /* 0x000fc80003fc5270 */
[----:B------:R-:W-:-:S13]  /*0100*/  ISETP.GE.OR P0, PT, R12, c[0x0][0x53c], !P6 ;  /* 0x00014f000c007a0c */ /* 0x000fda0007706670 */
[----:B------:R-:W-:Y:S02]  /*0110*/  @!P0 IMAD.MOV.U32 R4, RZ, RZ, 0x4 ;  /* 0x00000004ff048424 */ /* 0x000fe400078e00ff */
[----:B------:R-:W-:Y:S02]  /*0120*/  @!P0 IMAD.MOV.U32 R2, RZ, RZ, 0x4 ;  /* 0x00000004ff028424 */ /* 0x000fe400078e00ff */
[----:B------:R-:W-:-:S04]  /*0130*/  @!P0 IMAD.WIDE.U32 R4, R12, R4, c[0x0][0x580] ;  /* 0x000160000c048625 */ /* 0x000fc800078e0004 */
[C---:B------:R-:W-:Y:S01]  /*0140*/  @!P0 IMAD.WIDE.U32 R2, R12.reuse, R2, c[0x0][0x578] ;  /* 0x00015e000c028625 */ /* 0x040fe200078e0002 */
[----:B------:R-:W3:Y:S04]  /*0150*/  @!P0 LDG.E R8, [R4.64] ;  /* 0x0000000604088981 */ /* 0x000ee8000c1e1900 */
[----:B------:R-:W3:Y:S01]  /*0160*/  @!P0 LDG.E R7, [R2.64] ;  /* 0x0000000602078981 */ /* 0x000ee2000c1e1900 */
[C---:B------:R-:W-:Y:S01]  /*0170*/  ISETP.NE.AND P5, PT, R12.reuse, RZ, PT ;  /* 0x000000ff0c00720c */ /* 0x040fe20003fa5270 */
[----:B------:R-:W1:Y:S01]  /*0180*/  S2UR UR4, SR_CTAID.X ;  /* 0x00000000000479c3 */ /* 0x000e620000002500 */
[C---:B------:R-:W-:Y:S02]  /*0190*/  ISETP.GE.U32.AND P4, PT, R12.reuse, 0x2, PT ;  /* 0x000000020c00780c */ /* 0x040fe40003f86070 */
[----:B------:R-:W-:-:S02]  /*01a0*/  ISETP.GE.U32.AND P3, PT, R12, 0x4, PT ;  /* 0x000000040c00780c */ /* 0x000fc40003f66070 */
[C---:B------:R-:W-:Y:S02]  /*01b0*/  ISETP.GE.U32.AND P2, PT, R12.reuse, 0x8, PT ;  /* 0x000000080c00780c */ /* 0x040fe40003f46070 */
[----:B------:R-:W-:Y:S01]  /*01c0*/  ISETP.GE.U32.AND P1, PT, R12, 0x10, PT ;  /* 0x000000100c00780c */ /* 0x000fe20003f26070 */
[----:B---3--:R-:W-:-:S05]  /*01d0*/  IMAD R4, R8, R7, RZ ;  /* 0x0000000708047224 */ /* 0x008fca00078e02ff */
[----:B------:R-:W3:Y:S02]  /*01e0*/  SHFL.UP PT, R0, R4, 0x1, RZ ;  /* 0x0420000004007989 */ /* 0x000ee400000e00ff */
[----:B---3--:R-:W-:-:S05]  /*01f0*/  SEL R0, R0, RZ, P5 ;  /* 0x000000ff00007207 */ /* 0x008fca0002800000 */
[----:B------:R-:W-:-:S05]  /*0200*/  IMAD.IADD R4, R4, 0x1, R0 ;  /* 0x0000000104047824 */ /* 0x000fca00078e0200 */
        /* <DEDUP_REMOVED lines=12> */
[----:B------:R-:W3:Y:S02]  /*02d0*/  SHFL.IDX PT, R6, R4, 0x1f, 0x1f ;  /* 0x03e01f0004067f89 */ /* 0x000ee400000e0000 */
[----:B---3--:R-:W-:-:S04]  /*02e0*/  IMAD R6, R6, c[0x0][0x538], RZ ;  /* 0x00014e0006067a24 */ /* 0x008fc800078e02ff */
[----:B------:R-:W-:Y:S01]  /*02f0*/  IMAD.MOV.U32 R0, RZ, RZ, R6 ;  /* 0x000000ffff007224 */ /* 0x000fe200078e0006 */
[----:B-1----:R-:W-:-:S13]  /*0300*/  ISETP.GT.AND P0, PT, R6, UR4, PT ;  /* 0x0000000406007c0c */ /* 0x002fda000bf04270 */
[----:B------:R-:W-:Y:S05]  /*0310*/  @P0 BRA `(.L_x_20) ;  /* 0x0000027000000947 */ /* 0x000fea0003800000 */
[----:B------:R-:W-:Y:S02]  /*0320*/  MOV R6, R0 ;  /* 0x0000000000067202 */ /* 0x000fe40000000f00 */
[----:B------:R-:W-:-:S04]  /*0330*/  MOV R9, RZ ;  /* 0x000000ff00097202 */ /* 0x000fc80000000f00 */
.L_x_24:
[----:B------:R-:W-:-:S04]  /*0340*/  IADD3 R0, R9, 0x1f, RZ ;  /* 0x0000001f09007810 */ /* 0x000fc80007ffe0ff */
[----:B------:R-:W-:-:S13]  /*0350*/  ISETP.GE.AND P0, PT, R0, c[0x0][0x53c], PT ;  /* 0x00014f0000007a0c */ /* 0x000fda0003f06270 */
[----:B------:R-:W-:Y:S05]  /*0360*/  @P0 BRA `(.L_x_21) ;  /* 0x0000074000000947 */ /* 0x000fea0003800000 */
[----:B------:R-:W-:Y:S01]  /*0370*/  MOV R9, R0 ;  /* 0x0000000000097202 */ /* 0x000fe20000000f00 */
[----:B------:R-:W-:Y:S01]  /*0380*/  IMAD.MOV.U32 R7, RZ, RZ, RZ ;  /* 0x000000ffff077224 */ /* 0x000fe200078e00ff */
[----:B------:R-:W-:Y:S02]  /*0390*/  MOV R8, RZ ;  /* 0x000000ff00087202 */ /* 0x000fe40000000f00 */
[----:B------:R-:W-:-:S04]  /*03a0*/  IADD3 R0, R12, R9, RZ ;  /* 0x000000090c007210 */ /* 0x000fc80007ffe0ff */
[----:B------:R-:W-:-:S13]  /*03b0*/  ISETP.GE.OR P0, PT, R0, c[0x0][0x53c], !P6 ;  /* 0x00014f0000007a0c */ /* 0x000fda0007706670 */
[----:B------:R-:W-:Y:S01]  /*03c0*/  @!P0 MOV R2, 0x4 ;  /* 0x0000000400028802 */ /* 0x000fe20000000f00 */
[----:B------:R-:W-:-:S04]  /*03d0*/  @!P0 IMAD.MOV.U32 R3, RZ, RZ, 0x4 ;  /* 0x00000004ff038424 */ /* 0x000fc800078e00ff */
[----:B------:R-:W-:-:S04]  /*03e0*/  @!P0 IMAD.WIDE R4, R0, R2, c[0x0][0x580] ;  /* 0x0001600000048625 */ /* 0x000fc800078e0202 */
[----:B------:R-:W-:Y:S01]  /*03f0*/  @!P0 IMAD.WIDE R2, R0, R3, c[0x0][0x578] ;  /* 0x00015e0000028625 */ /* 0x000fe200078e0203 */
[----:B------:R-:W3:Y:S04]  /*0400*/  @!P0 LDG.E R8, [R4.64] ;  /* 0x0000000604088981 */ /* 0x000ee8000c1e1900 */
[----:B------:R-:W3:Y:S02]  /*0410*/  @!P0 LDG.E R7, [R2.64] ;  /* 0x0000000602078981 */ /* 0x000ee4000c1e1900 */
[----:B---3--:R-:W-:Y:S01]  /*0420*/  IMAD R5, R8, R7, RZ ;  /* 0x0000000708057224 */ /* 0x008fe200078e02ff */
[----:B------:R-:W-:Y:S05]  /*0430*/  BRA.DIV ~URZ, `(.L_x_22) ;  /* 0x0000cda27f007947 */ /* 0x000fea000b800000 */
[----:B------:R1:W3:Y:S02]  /*0440*/  SHFL.UP PT, R0, R5, 0x1, RZ ;  /* 0x0420000005007989 */ /* 0x0002e400000e00ff */
.L_x_122:
[----:B---3--:R-:W-:-:S04]  /*0450*/  SEL R0, R0, RZ, P5 ;  /* 0x000000ff00007207 */ /* 0x008fc80002800000 */
[----:B-1----:R-:W-:Y:S01]  /*0460*/  IADD3 R5, R5, R0, RZ ;  /* 0x0000000005057210 */ /* 0x002fe20007ffe0ff */
[----:B------:R-:W-:Y:S05]  /*0470*/  BRA.DIV ~URZ, `(.L_x_23) ;  /* 0x0000cdc27f007947 */ /* 0x000fea000b800000 */
[----:B------:R-:W1:Y:S02]  /*0480*/  SHFL.UP PT, R0, R5, 0x2, RZ ;  /* 0x0440000005007989 */ /* 0x000e6400000e00ff */
[----:B-1----:R-:W-:-:S05]  /*0490*/  SEL R0, R0, RZ, P4 ;  /* 0x000000ff00007207 */ /* 0x002fca0002000000 */
[----:B------:R-:W-:-:S05]  /*04a0*/  IMAD.IADD R0, R5, 0x1, R0 ;  /* 0x0000000105007824 */ /* 0x000fca00078e0200 */
        /* <DEDUP_REMOVED lines=9> */
[----:B------:R1:W3:Y:S02]  /*0540*/  SHFL.IDX PT, R0, R4, 0x1f, 0x1f ;  /* 0x03e01f0004007f89 */ /* 0x0002e400000e0000 */
.L_x_123:
[----:B---3--:R-:W-:-:S05]  /*0550*/  IMAD R0, R0, c[0x0][0x538], RZ ;  /* 0x00014e0000007a24 */ /* 0x008fca00078e02ff */
[----:B------:R-:W-:-:S04]  /*0560*/  IADD3 R6, R0, R6, RZ ;  /* 0x0000000600067210 */ /* 0x000fc80007ffe0ff */
[----:B------:R-:W-:-:S13]  /*0570*/  ISETP.GT.AND P0, PT, R6, UR4, PT ;  /* 0x0000000406007c0c */ /* 0x000fda000bf04270 */
[----:B-12---:R-:W-:Y:S05]  /*0580*/  @!P0 BRA `(.L_x_24) ;  /* 0xfffffdb000008947 */ /* 0x006fea000383ffff */
.L_x_20:
[----:B--2---:R-:W-:-:S05]  /*0590*/  IADD3 R212, -R0, R6, RZ ;  /* 0x0000000600d47210 */ /* 0x004fca0007ffe1ff */
[----:B------:R-:W-:-:S05]  /*05a0*/  IMAD R0, R4, c[0x0][0x538], R212 ;  /* 0x00014e0004007a24 */ /* 0x000fca00078e02d4 */
[----:B------:R-:W-:Y:S01]  /*05b0*/  ISETP.GT.AND P0, PT, R0, UR4, PT ;  /* 0x0000000400007c0c */ /* 0x000fe2000bf04270 */
[----:B------:R-:W-:-:S12]  /*05c0*/  BRA.DIV ~URZ, `(.L_x_25) ;  /* 0x0000ce327f007947 */ /* 0x000fd8000b800000 */
[----:B------:R-:W-:-:S04]  /*05d0*/  VOTE.ANY R0, PT, !P0 ;  /* 0x0000000000007806 */ /* 0x000fc800040e0100 */
.L_x_124:
[----:B------:R1:W2:Y:S01]  /*05e0*/  POPC R215, R0 ;  /* 0x0000000000d77309 */ /* 0x0002a20000000000 */
[----:B------:R-:W-:Y:S05]  /*05f0*/  BRA.DIV ~URZ, `(.L_x_26) ;  /* 0x0000ce427f007947 */ /* 0x000fea000b800000 */
[----:B--2---:R2:W3:Y:S01]  /*0600*/  SHFL.IDX PT, R11, R8, R215, 0x1f ;  /* 0x00001fd7080b7589 */ /* 0x0044e200000e0000 */
[----:B------:R-:W-:-:S03]  /*0610*/  MOV R6, RZ ;  /* 0x000000ff00067202 */ /* 0x000fc60000000f00 */
[----:B------:R2:W4:Y:S04]  /*0620*/  SHFL.IDX PT, R10, R7, R215, 0x1f ;  /* 0x00001fd7070a7589 */ /* 0x00052800000e0000 */
.L_x_125:
[----:B------:R-:W-:Y:S01]  /*0630*/  ISETP.NE.AND P0, PT, R0, RZ, PT ;  /* 0x000000ff0000720c */ /* 0x000fe20003f05270 */
[----:B------:R-:W-:-:S12]  /*0640*/  BSSY B0, `(.L_x_27) ;  /* 0x0000005000007945 */ /* 0x000fd80003800000 */
[----:B------:R-:W-:Y:S05]  /*0650*/  @!P0 BRA `(.L_x_28) ;  /* 0x0000003000008947 */ /* 0x000fea0003800000 */
[----:B------:R-:W-:Y:S01]  /*0660*/  IADD3 R20, R215, -0x1, RZ ;  /* 0xffffffffd7147810 */ /* 0x000fe20007ffe0ff */
[----:B------:R-:W-:Y:S05]  /*0670*/  BRA.DIV ~URZ, `(.L_x_29) ;  /* 0x0000cea27f007947 */ /* 0x000fea000b800000 */
[----:B------:R1:W2:Y:S02]  /*0680*/  SHFL.IDX PT, R6, R4, R20, 0x1f ;  /* 0x00001f1404067589 */ /* 0x0002a400000e0000 */
.L_x_28:
[----:B------:R-:W-:Y:S05]  /*0690*/  BSYNC B0 ;  /* 0x0000000000007941 */ /* 0x000fea0003800000 */
.L_x_27:
[----:B-1-3--:R-:W-:Y:S01]  /*06a0*/  IABS R0, R11 ;  /* 0x0000000b00007213 */ /* 0x00afe20000000000 */
[----:B--2---:R-:W-:Y:S02]  /*06b0*/  IMAD R212, R6, c[0x0][0x538], R212 ;  /* 0x00014e0006d47a24 */ /* 0x004fe400078e02d4 */
[----:B------:R-:W-:Y:S02]  /*06c0*/  IMAD.IADD R215, R215, 0x1, R9 ;  /* 0x00000001d7d77824 */ /* 0x000fe400078e0209 */
[----:B------:R-:W-:Y:S01]  /*06d0*/  IMAD.MOV.U32 R5, RZ, RZ, R0 ;  /* 0x000000ffff057224 */ /* 0x000fe200078e0000 */
[----:B----4-:R-:W-:Y:S02]  /*06e0*/  IABS R0, R10 ;  /* 0x0000000a00007213 */ /* 0x010fe40000000000 */
[----:B------:R-:W-:Y:S01]  /*06f0*/  IADD3 R213, -R212, UR4, RZ ;  /* 0x00000004d4d57c10 */ /* 0x000fe2000fffe1ff */
[----:B------:R-:W1:Y:S02]  /*0700*/  I2F.RP R2, R5 ;  /* 0x0000000500027306 */ /* 0x000e640000209400 */
[----:B------:R-:W-:Y:S01]  /*0710*/  IMAD.MOV.U32 R7, RZ, RZ, R0 ;  /* 0x000000ffff077224 */ /* 0x000fe200078e0000 */
[----:B------:R-:W-:-:S02]  /*0720*/  IABS R6, R213 ;  /* 0x000000d500067213 */ /* 0x000fc40000000000 */
[----:B------:R-:W-:-:S03]  /*0730*/  IABS R0, R11 ;  /* 0x0000000b00007213 */ /* 0x000fc60000000000 */
[----:B------:R-:W-:Y:S01]  /*0740*/  I2F.RP R8, R7 ;  /* 0x0000000700087306 */ /* 0x000fe20000209400 */
[----:B------:R-:W-:-:S07]  /*0750*/  IADD3 R0, RZ, -R0, RZ ;  /* 0x80000000ff007210 */ /* 0x000fce0007ffe0ff */
[----:B-1----:R-:W1:Y:S02]  /*0760*/  MUFU.RCP R2, R2 ;  /* 0x0000000200027308 */ /* 0x002e640000001000 */
[----:B-1----:R-:W-:-:S06]  /*0770*/  IADD3 R2, R2, 0xffffffe, RZ ;  /* 0x0ffffffe02027810 */ /* 0x002fcc0007ffe0ff */
[----:B------:R-:W1:Y:S02]  /*0780*/  F2I.FTZ.U32.TRUNC.NTZ R3, R2 ;  /* 0x0000000200037305 */ /* 0x000e64000021f000 */
[----:B-1----:R-:W-:-:S04]  /*0790*/  IMAD.MOV R2, RZ, RZ, -R3 ;  /* 0x000000ffff027224 */ /* 0x002fc800078e0a03 */
[----:B------:R-:W-:Y:S02]  /*07a0*/  IMAD R4, R2, R5, RZ ;  /* 0x0000000502047224 */ /* 0x000fe400078e02ff */
[----:B------:R-:W-:-:S04]  /*07b0*/  IMAD.MOV.U32 R2, RZ, RZ, RZ ;  /* 0x000000ffff027224 */ /* 0x000fc800078e00ff */
[----:B------:R-:W-:-:S04]  /*07c0*/  IMAD.HI.U32 R2, R3, R4, R2 ;  /* 0x0000000403027227 */ /* 0x000fc800078e0002 */
[----:B------:R-:W-:-:S04]  /*07d0*/  IMAD.MOV.U32 R3, RZ, RZ, R6 ;  /* 0x000000ffff037224 */ /* 0x000fc800078e0006 */
[----:B------:R-:W-:-:S04]  /*07e0*/  IMAD.HI.U32 R2, R2, R3, RZ ;  /* 0x0000000302027227 */ /* 0x000fc800078e00ff */
[----:B------:R-:W-:Y:S02]  /*07f0*/  IMAD R0, R2, R0, R3 ;  /* 0x0000000002007224 */ /* 0x000fe400078e0203 */
[----:B------:R-:W1:Y:S03]  /*0800*/  MUFU.RCP R3, R8 ;  /* 0x0000000800037308 */ /* 0x000e660000001000 */
[----:B------:R-:W-:Y:S02]  /*0810*/  ISETP.GT.U32.AND P1, PT, R5, R0, PT ;  /* 0x000000000500720c */ /* 0x000fe40003f24070 */
[----:B-1----:R-:W-:-:S11]  /*0820*/  IADD3 R3, R3, 0xffffffe, RZ ;  /* 0x0ffffffe03037810 */ /* 0x002fd60007ffe0ff */
[----:B------:R-:W-:Y:S01]  /*0830*/  @!P1 IMAD.IADD R0, R0, 0x1, -R5 ;  /* 0x0000000100009824 */ /* 0x000fe200078e0a05 */
[----:B------:R-:W-:Y:S02]  /*0840*/  @!P1 IADD3 R2, R2, 0x1, RZ ;  /* 0x0000000102029810 */ /* 0x000fe40007ffe0ff */
[----:B------:R-:W-:Y:S01]  /*0850*/  ISETP.NE.AND P1, PT, R11, RZ, PT ;  /* 0x000000ff0b00720c */ /* 0x000fe20003f25270 */
[----:B------:R-:W1:Y:S01]  /*0860*/  F2I.FTZ.U32.TRUNC.NTZ R3, R3 ;  /* 0x0000000300037305 */ /* 0x000e62000021f000 */
[----:B------:R-:W-:Y:S02]  /*0870*/  ISETP.GE.U32.AND P2, PT, R0, R5, PT ;  /* 0x000000050000720c */ /* 0x000fe40003f46070 */
[----:B------:R-:W-:-:S04]  /*0880*/  LOP3.LUT R0, R213, R11, RZ, 0x3c, !PT ;  /* 0x0000000bd5007212 */ /* 0x000fc800078e3cff */
[----:B------:R-:W-:-:S07]  /*0890*/  ISETP.GE.AND P0, PT, R0, RZ, PT ;  /* 0x000000ff0000720c */ /* 0x000fce0003f06270 */
[----:B------:R-:W-:Y:S02]  /*08a0*/  @P2 IADD3 R2, R2, 0x1, RZ ;  /* 0x0000000102022810 */ /* 0x000fe40007ffe0ff */
[----:B-1----:R-:W-:-:S03]  /*08b0*/  IADD3 R0, RZ, -R3, RZ ;  /* 0x80000003ff007210 */ /* 0x002fc60007ffe0ff */
[----:B------:R-:W-:Y:S02]  /*08c0*/  IMAD.MOV.U32 R4, RZ, RZ, R2 ;  /* 0x000000ffff047224 */ /* 0x000fe400078e0002 */
[----:B------:R-:W-:Y:S01]  /*08d0*/  IMAD.MOV.U32 R2, RZ, RZ, R0 ;  /* 0x000000ffff027224 */ /* 0x000fe200078e0000 */
[----:B------:R-:W-:Y:S01]  /*08e0*/  IABS R0, R10 ;  /* 0x0000000a00007213 */ /* 0x000fe20000000000 */
[----:B------:R-:W-:Y:S01]  /*08f0*/  @!P0 IMAD.MOV R4, RZ, RZ, -R4 ;  /* 0x000000ffff048224 */ /* 0x000fe200078e0a04 */
[----:B------:R-:W-:Y:S01]  /*0900*/  @!P1 LOP3.LUT R4, RZ, R11, RZ, 0x33, !PT ;  /* 0x0000000bff049212 */ /* 0x000fe200078e33ff */
[----:B------:R-:W-:Y:S01]  /*0910*/  IMAD R5, R2, R7, RZ ;  /* 0x0000000702057224 */ /* 0x000fe200078e02ff */
[----:B------:R-:W-:Y:S01]  /*0920*/  MOV R2, RZ ;  /* 0x000000ff00027202 */ /* 0x000fe20000000f00 */
[----:B------:R-:W-:Y:S01]  /*0930*/  IMAD.MOV R6, RZ, RZ, -R0 ;  /* 0x000000ffff067224 */ /* 0x000fe200078e0a00 */
[----:B------:R-:W-:-:S03]  /*0940*/  IABS R8, R4 ;  /* 0x0000000400087213 */ /* 0x000fc60000000000 */
[----:B------:R-:W-:-:S04]  /*0950*/  IMAD.HI.U32 R0, R3, R5, R2 ;  /* 0x0000000503007227 */ /* 0x000fc800078e0002 */
[----:B------:R-:W-:Y:S02]  /*0960*/  IMAD.MOV.U32 R2, RZ, RZ, R8 ;  /* 0x000000ffff027224 */ /* 0x000fe400078e0008 */
[----:B------:R-:W-:Y:S02]  /*0970*/  IMAD.MOV.U32 R3, RZ, RZ, R6 ;  /* 0x000000ffff037224 */ /* 0x000fe400078e0006 */
[----:B------:R-:W-:-:S04]  /*0980*/  IMAD.HI.U32 R0, R0, R2, RZ ;  /* 0x0000000200007227 */ /* 0x000fc800078e00ff */
[----:B------:R-:W-:Y:S02]  /*0990*/  IMAD R2, R0, R3, R2 ;  /* 0x0000000300027224 */ /* 0x000fe400078e0202 */
[----:B------:R-:W-:-:S03]  /*09a0*/  IMAD R3, R4, R11, RZ ;  /* 0x0000000b04037224 */ /* 0x000fc600078e02ff */
[----:B------:R-:W-:Y:S02]  /*09b0*/  ISETP.GT.U32.AND P1, PT, R7, R2, PT ;  /* 0x000000020700720c */ /* 0x000fe40003f24070 */
[----:B------:R-:W-:-:S11]  /*09c0*/  IADD3 R213, R213, -R3, RZ ;  /* 0x80000003d5d57210 */ /* 0x000fd60007ffe0ff */
[----:B------:R-:W-:Y:S01]  /*09d0*/  @!P1 IMAD.IADD R2, R2, 0x1, -R7 ;  /* 0x0000000102029824 */ /* 0x000fe200078e0a07 */
[----:B------:R-:W-:Y:S02]  /*09e0*/  @!P1 IADD3 R0, R0, 0x1, RZ ;  /* 0x0000000100009810 */ /* 0x000fe40007ffe0ff */
[----:B------:R-:W-:Y:S02]  /*09f0*/  ISETP.NE.AND P1, PT, R10, RZ, PT ;  /* 0x000000ff0a00720c */ /* 0x000fe40003f25270 */
[----:B------:R-:W-:Y:S02]  /*0a00*/  ISETP.GE.U32.AND P2, PT, R2, R7, PT ;  /* 0x000000070200720c */ /* 0x000fe40003f46070 */
[----:B------:R-:W-:-:S04]  /*0a10*/  LOP3.LUT R2, R4, R10, RZ, 0x3c, !PT ;  /* 0x0000000a04027212 */ /* 0x000fc800078e3cff */
[----:B------:R-:W-:-:S07]  /*0a20*/  ISETP.GE.AND P0, PT, R2, RZ, PT ;  /* 0x000000ff0200720c */ /* 0x000fce0003f06270 */
[----:B------:R-:W-:-:S06]  /*0a30*/  @P2 IADD3 R0, R0, 0x1, RZ ;  /* 0x0000000100002810 */ /* 0x000fcc0007ffe0ff */
[----:B------:R-:W-:Y:S02]  /*0a40*/  @!P0 IADD3 R0, -R0, RZ, RZ ;  /* 0x000000ff00008210 */ /* 0x000fe40007ffe1ff */
[----:B------:R-:W-:-:S05]  /*0a50*/  @!P1 LOP3.LUT R0, RZ, R10, RZ, 0x33, !PT ;  /* 0x0000000aff009212 */ /* 0x000fca00078e33ff */
[--C-:B------:R-:W-:Y:S02]  /*0a60*/  IMAD.MOV R2, RZ, RZ, -R0.reuse ;  /* 0x000000ffff027224 */ /* 0x100fe400078e0a00 */
[C---:B------:R-:W-:Y:S02]  /*0a70*/  IMAD R0, R10.reuse, 0x1000000, R0 ;  /* 0x010000000a007824 */ /* 0x040fe400078e0200 */
[----:B------:R-:W-:-:S04]  /*0a80*/  IMAD R2, R10, R2, R4 ;  /* 0x000000020a027224 */ /* 0x000fc800078e0204 */
[----:B------:R-:W-:Y:S01]  /*0a90*/  IMAD R214, R2, 0x10000, R0 ;  /* 0x0001000002d67824 */ /* 0x000fe200078e0200 */
[----:B------:R-:W-:Y:S05]  /*0aa0*/  BRA `(.L_x_30) ;  /* 0x0000004000007947 */ /* 0x000fea0003800000 */
.L_x_21:
[----:B--2---:R-:W-:Y:S01]  /*0ab0*/  IMAD.MOV.U32 R213, RZ, RZ, RZ ;  /* 0x000000ffffd57224 */ /* 0x004fe200078e00ff */
[----:B------:R-:W-:Y:S01]  /*0ac0*/  MOV R214, RZ ;  /* 0x000000ff00d67202 */ /* 0x000fe20000000f00 */
[----:B------:R-:W-:Y:S01]  /*0ad0*/  IMAD.U32 R212, RZ, RZ, UR4 ;  /* 0x00000004ffd47e24 */ /* 0x000fe2000f8e00ff */
[----:B------:R-:W-:Y:S02]  /*0ae0*/  MOV R215, c[0x0][0x53c] ;  /* 0x00014f0000d77a02 */ /* 0x000fe40000000f00 */
.L_x_30:
[----:B------:R-:W-:Y:S01]  /*0af0*/  ISETP.NE.AND P0, PT, R12, RZ, PT ;  /* 0x000000ff0c00720c */ /* 0x000fe20003f05270 */
[----:B------:R-:W-:-:S12]  /*0b00*/  WARPSYNC 0xffffffff ;  /* 0xffffffff00007948 */ /* 0x000fd80003800000 */
[----:B------:R1:W-:Y:S04]  /*0b10*/  @!P0 STS.128 [0x18100], R212 ;  /* 0x018100d4ff008388 */ /* 0x0003e80000000c00 */
[----:B------:R-:W-:Y:S06]  /*0b20*/  BAR.ARV 0x5, 0x100 ;  /* 0x0144000000007b1d */ /* 0x000fec0000002000 */
.L_x_19:
[----:B-12---:R-:W-:-:S13]  /*0b30*/  ISETP.GE.AND P0, PT, R215, c[0x0][0x53c], PT ;  /* 0x00014f00d7007a0c */ /* 0x006fda0003f06270 */
[----:B------:R-:W-:Y:S05]  /*0b40*/  @P0 EXIT ;  /* 0x000000000000094d */ /* 0x000fea0003800000 */
[----:B------:R-:W1:Y:S01]  /*0b50*/  S2R R17, SR_TID.X ;  /* 0x0000000000117919 */ /* 0x000e620000002100 */
[----:B------:R-:W-:Y:S02]  /*0b60*/  ULDC UR5, c[0x0][0x2ac] ;  /* 0x0000ab0000057ab9 */ /* 0x000fe40000000800 */
[----:B------:R-:W-:Y:S02]  /*0b70*/  ULDC UR4, c[0x0][0x1d0] ;  /* 0x0000740000047ab9 */ /* 0x000fe40000000800 */
[----:B------:R-:W-:Y:S01]  /*0b80*/  UIMAD UR5, UR5, UR4, URZ ;  /* 0x00000004050572a4 */ /* 0x000fe2000f8e023f */
[----:B-1----:R-:W-:-:S04]  /*0b90*/  SHF.R.S32.HI R9, RZ, 0x1f, R17 ;  /* 0x0000001fff097819 */ /* 0x002fc80000011411 */
[CC--:B------:R-:W-:Y:S02]  /*0ba0*/  LEA.HI R2, R9.reuse, R17.reuse, RZ, 0x4 ;  /* 0x0000001109027211 */ /* 0x0c0fe400078f20ff */
[CC--:B------:R-:W-:Y:S02]  /*0bb0*/  LEA.HI R15, R9.reuse, R17.reuse, RZ, 0x3 ;  /* 0x00000011090f7211 */ /* 0x0c0fe400078f18ff */
[----:B------:R-:W-:Y:S02]  /*0bc0*/  SHF.R.S32.HI R3, RZ, 0x4, R2 ;  /* 0x00000004ff037819 */ /* 0x000fe40000011402 */
[----:B------:R-:W-:Y:S02]  /*0bd0*/  LEA.HI R13, R9, R17, RZ, 0x2 ;  /* 0x00000011090d7211 */ /* 0x000fe400078f10ff */
[----:B------:R-:W-:Y:S02]  /*0be0*/  LEA.HI R0, R2, R3, RZ, 0x1 ;  /* 0x0000000302007211 */ /* 0x000fe400078f08ff */
[----:B------:R-:W-:-:S02]  /*0bf0*/  SHF.R.S32.HI R200, RZ, 0x3, R15 ;  /* 0x00000003ffc87819 */ /* 0x000fc4000001140f */
[----:B------:R-:W-:Y:S02]  /*0c00*/  LOP3.LUT R0, R0, 0xfffffffe, RZ, 0xc0, !PT ;  /* 0xfffffffe00007812 */ /* 0x000fe400078ec0ff */
[--C-:B------:R-:W-:Y:S02]  /*0c10*/  SHF.R.S32.HI R8, RZ, 0x2, R13.reuse ;  /* 0x00000002ff087819 */ /* 0x100fe4000001140d */
[----:B------:R-:W-:Y:S01]  /*0c20*/  LOP3.LUT R196, R15, 0xfffffff8, RZ, 0xc0, !PT ;  /* 0xfffffff80fc47812 */ /* 0x000fe200078ec0ff */
[----:B------:R-:W-:Y:S01]  /*0c30*/  IMAD.IADD R14, R3, 0x1, -R0 ;  /* 0x00000001030e7824 */ /* 0x000fe200078e0a00 */
[----:B------:R-:W-:Y:S01]  /*0c40*/  LOP3.LUT R0, R2, 0xfffffff0, RZ, 0xc0, !PT ;  /* 0xfffffff002007812 */ /* 0x000fe200078ec0ff */
[----:B------:R-:W-:Y:S01]  /*0c50*/  IMAD.SHL.U32 R3, R200, 0x40, RZ ;  /* 0x00000040c8037824 */ /* 0x000fe200078e00ff */
[----:B------:R-:W-:Y:S01]  /*0c60*/  SHF.R.S32.HI R2, RZ, 0x1f, R13 ;  /* 0x0000001fff027819 */ /* 0x000fe2000001140d */
[----:B------:R-:W-:Y:S01]  /*0c70*/  IMAD.IADD R196, R17, 0x1, -R196 ;  /* 0x0000000111c47824 */ /* 0x000fe200078e0ac4 */
[-C--:B------:R-:W-:Y:S01]  /*0c80*/  LEA.HI R7, R9, R17.reuse, RZ, 0x5 ;  /* 0x0000001109077211 */ /* 0x080fe200078f28ff */
[----:B------:R-:W-:Y:S01]  /*0c90*/  IMAD.IADD R0, R17, 0x1, -R0 ;  /* 0x0000000111007824 */ /* 0x000fe200078e0a00 */
[----:B------:R-:W-:Y:S01]  /*0ca0*/  LEA.HI R2, R2, R8, RZ, 0x3 ;  /* 0x0000000802027211 */ /* 0x000fe200078f18ff */
[----:B------:R-:W-:Y:S01]  /*0cb0*/  IMAD.SHL.U32 R192, R196, 0x8, RZ ;  /* 0x00000008c4c07824 */ /* 0x000fe200078e00ff */
[----:B------:R-:W-:-:S02]  /*0cc0*/  LEA.HI R9, R9, R17, RZ, 0x6 ;  /* 0x0000001109097211 */ /* 0x000fc400078f30ff */
[----:B------:R-:W-:Y:S02]  /*0cd0*/  SHF.R.S32.HI R5, RZ, 0x1f, R0 ;  /* 0x0000001fff057819 */ /* 0x000fe40000011400 */
[----:B------:R-:W-:Y:S01]  /*0ce0*/  LOP3.LUT R4, R2, 0xfffffff8, RZ, 0xc0, !PT ;  /* 0xfffffff802047812 */ /* 0x000fe200078ec0ff */
[----:B------:R-:W-:Y:S01]  /*0cf0*/  IMAD.SHL.U32 R9, R9, 0x8, RZ ;  /* 0x0000000809097824 */ /* 0x000fe200078e00ff */
[----:B------:R-:W-:Y:S02]  /*0d00*/  LEA.HI R10, R5, R0, RZ, 0x3 ;  /* 0x00000000050a7211 */ /* 0x000fe400078f18ff */
[----:B------:R-:W-:Y:S01]  /*0d10*/  LOP3.LUT R2, R3, 0x1c0, RZ, 0xc0, !PT ;  /* 0x000001c003027812 */ /* 0x000fe200078ec0ff */
[----:B------:R-:W-:Y:S01]  /*0d20*/  IMAD.IADD R8, R8, 0x1, -R4 ;  /* 0x0000000108087824 */ /* 0x000fe200078e0a04 */
[----:B------:R-:W-:Y:S02]  /*0d30*/  LOP3.LUT R3, R10, 0xfffffff8, RZ, 0xc0, !PT ;  /* 0xfffffff80a037812 */ /* 0x000fe400078ec0ff */
[----:B------:R-:W-:-:S02]  /*0d40*/  SHF.R.U32.HI R4, RZ, 0x3, R2 ;  /* 0x00000003ff047819 */ /* 0x000fc40000011602 */
[----:B------:R-:W-:Y:S01]  /*0d50*/  LOP3.LUT R2, R2, 0x38, R192, 0xf8, !PT ;  /* 0x0000003802027812 */ /* 0x000fe200078ef8c0 */
[----:B------:R-:W-:Y:S01]  /*0d60*/  IMAD.IADD R5, R0, 0x1, -R3 ;  /* 0x0000000100057824 */ /* 0x000fe200078e0a03 */
[----:B------:R-:W-:Y:S02]  /*0d70*/  LOP3.LUT R0, R7, 0xffffffe0, RZ, 0xc0, !PT ;  /* 0xffffffe007007812 */ /* 0x000fe400078ec0ff */
[----:B------:R-:W-:Y:S02]  /*0d80*/  LOP3.LUT R12, R2, R4, RZ, 0x3c, !PT ;  /* 0x00000004020c7212 */ /* 0x000fe400078e3cff */
[--C-:B------:R-:W-:Y:S01]  /*0d90*/  SHF.R.S32.HI R4, RZ, 0x5, R7.reuse ;  /* 0x00000005ff047819 */ /* 0x100fe20000011407 */
[----:B------:R-:W-:Y:S01]  /*0da0*/  IMAD.IADD R16, R17, 0x1, -R0 ;  /* 0x0000000111107824 */ /* 0x000fe200078e0a00 */
[----:B------:R-:W-:Y:S01]  /*0db0*/  SHF.R.S32.HI R2, RZ, 0x1f, R7 ;  /* 0x0000001fff027819 */ /* 0x000fe20000011407 */
[----:B------:R-:W-:Y:S01]  /*0dc0*/  IMAD.SHL.U32 R0, R196, 0x40, RZ ;  /* 0x00000040c4007824 */ /* 0x000fe200078e00ff */
[----:B------:R-:W-:-:S02]  /*0dd0*/  LOP3.LUT R6, R8, 0x1, RZ, 0xc0, !PT ;  /* 0x0000000108067812 */ /* 0x000fc400078ec0ff */
[----:B------:R-:W-:Y:S02]  /*0de0*/  LEA.HI R2, R2, R4, RZ, 0x3 ;  /* 0x0000000402027211 */ /* 0x000fe400078f18ff */
[----:B------:R-:W-:Y:S02]  /*0df0*/  SHF.R.S32.HI R11, RZ, 0x1f, R16 ;  /* 0x0000001fff0b7819 */ /* 0x000fe40000011410 */
[----:B------:R-:W-:Y:S02]  /*0e00*/  LOP3.LUT R0, R0, 0x1c0, RZ, 0xc0, !PT ;  /* 0x000001c000007812 */ /* 0x000fe400078ec0ff */
[----:B------:R-:W-:Y:S02]  /*0e10*/  LOP3.LUT R2, R2, 0xffffff8, RZ, 0xc0, !PT ;  /* 0x0ffffff802027812 */ /* 0x000fe400078ec0ff */
[----:B------:R-:W-:Y:S02]  /*0e20*/  ISETP.NE.U32.AND P0, PT, R6, 0x1, PT ;  /* 0x000000010600780c */ /* 0x000fe40003f05070 */
[----:B------:R-:W-:Y:S01]  /*0e30*/  LEA.HI R11, R11, R16, RZ, 0x2 ;  /* 0x000000100b0b7211 */ /* 0x000fe200078f10ff */
[----:B------:R-:W-:Y:S01]  /*0e40*/  IMAD.IADD R3, R4, 0x1, -R2 ;  /* 0x0000000104037824 */ /* 0x000fe200078e0a02 */
[----:B------:R-:W-:-:S02]  /*0e50*/  LOP3.LUT R7, R0, 0x8, R15, 0xf8, !PT ;  /* 0x0000000800077812 */ /* 0x000fc400078ef80f */
[----:B------:R-:W-:Y:S02]  /*0e60*/  SHF.R.U32.HI R6, RZ, 0x3, R0 ;  /* 0x00000003ff067819 */ /* 0x000fe40000011600 */
[----:B------:R-:W-:Y:S02]  /*0e70*/  LOP3.LUT R0, R13, 0xfffffffc, RZ, 0xc0, !PT ;  /* 0xfffffffc0d007812 */ /* 0x000fe400078ec0ff */
[----:B------:R-:W-:Y:S02]  /*0e80*/  SHF.R.S32.HI R2, RZ, 0x2, R11 ;  /* 0x00000002ff027819 */ /* 0x000fe4000001140b */
[----:B------:R-:W-:Y:S01]  /*0e90*/  LOP3.LUT R13, R7, R6, RZ, 0x3c, !PT ;  /* 0x00000006070d7212 */ /* 0x000fe200078e3cff */
[----:B------:R-:W-:Y:S01]  /*0ea0*/  IMAD.IADD R0, R17, 0x1, -R0 ;  /* 0x0000000111007824 */ /* 0x000fe200078e0a00 */
[----:B------:R-:W-:Y:S01]  /*0eb0*/  LOP3.LUT P4, RZ, R5, 0x2, RZ, 0xc0, !PT ;  /* 0x0000000205ff7812 */ /* 0x000fe2000788c0ff */
[----:B------:R-:W-:Y:S01]  /*0ec0*/  IMAD R15, R3, 0x10, R2 ;  /* 0x00000010030f7824 */ /* 0x000fe200078e0202 */
[C---:B------:R-:W-:Y:S01]  /*0ed0*/  LOP3.LUT P3, RZ, R5.reuse, 0x4, RZ, 0xc0, !PT ;  /* 0x0000000405ff7812 */ /* 0x040fe2000786c0ff */
[----:B------:R-:W-:Y:S01]  /*0ee0*/  IMAD.SHL.U32 R2, R5, 0x40, RZ ;  /* 0x0000004005027824 */ /* 0x000fe200078e00ff */
[----:B------:R-:W-:Y:S01]  /*0ef0*/  LEA.HI R3, R0, R0, RZ, 0x1 ;  /* 0x0000000000037211 */ /* 0x000fe200078f08ff */
[----:B------:R-:W-:Y:S01]  /*0f00*/  IMAD.SHL.U32 R7, R4, 0x400, RZ ;  /* 0x0000040004077824 */ /* 0x000fe200078e00ff */
[C---:B------:R-:W-:Y:S01]  /*0f10*/  R2P PR, R8.reuse, 0x6 ;  /* 0x0000000608007804 */ /* 0x040fe20000000000 */
[----:B------:R-:W-:Y:S01]  /*0f20*/  IMAD.SHL.U32 R4, R8, 0x40, RZ ;  /* 0x0000004008047824 */ /* 0x000fe200078e00ff */
[----:B------:R-:W-:Y:S01]  /*0f30*/  LOP3.LUT R2, R2, 0x1c0, RZ, 0xc0, !PT ;  /* 0x000001c002027812 */ /* 0x000fe200078ec0ff */
[----:B------:R-:W-:Y:S01]  /*0f40*/  IMAD.SHL.U32 R6, R14, 0x8, RZ ;  /* 0x000000080e067824 */ /* 0x000fe200078e00ff */
[----:B------:R-:W-:Y:S01]  /*0f50*/  LOP3.LUT R3, R3, 0x1ffffffe, RZ, 0xc0, !PT ;  /* 0x1ffffffe03037812 */ /* 0x000fe200078ec0ff */
[----:B------:R-:W-:Y:S01]  /*0f60*/  IMAD.SHL.U32 R8, R10, 0x40, RZ ;  /* 0x000000400a087824 */ /* 0x000fe200078e00ff */
[----:B------:R-:W-:Y:S01]  /*0f70*/  LOP3.LUT R4, R4, 0x1c0, RZ, 0xc0, !PT ;  /* 0x000001c004047812 */ /* 0x000fe200078ec0ff */
[----:B------:R-:W-:Y:S01]  /*0f80*/  IMAD R5, R0, 0x2, R7 ;  /* 0x0000000200057824 */ /* 0x000fe200078e0207 */
[----:B------:R-:W-:Y:S01]  /*0f90*/  LOP3.LUT R6, R2, 0x8, R6, 0xf8, !PT ;  /* 0x0000000802067812 */ /* 0x000fe200078ef806 */
[----:B------:R-:W-:Y:S01]  /*0fa0*/  IMAD.MOV.U32 R10, RZ, RZ, 0x40 ;  /* 0x00000040ff0a7424 */ /* 0x000fe200078e00ff */
[----:B------:R-:W-:Y:S01]  /*0fb0*/  LOP3.LUT R12, R12, 0x7ffffe00, R9, 0xf8, !PT ;  /* 0x7ffffe000c0c7812 */ /* 0x000fe200078ef809 */
[----:B------:R-:W-:Y:S01]  /*0fc0*/  IMAD.IADD R9, R0, 0x1, -R3 ;  /* 0x0000000100097824 */ /* 0x000fe200078e0a03 */
[----:B------:R-:W-:Y:S01]  /*0fd0*/  SHF.R.U32.HI R2, RZ, 0x3, R2 ;  /* 0x00000003ff027819 */ /* 0x000fe20000011602 */
[----:B------:R-:W-:Y:S01]  /*0fe0*/  STL [R1+0x8], R15 ;  /* 0x0000080f01007387 */ /* 0x000fe20000100800 */
[----:B------:R-:W-:Y:S01]  /*0ff0*/  LEA.HI R3, R4, R4, RZ, 0x1d ;  /* 0x0000000404037211 */ /* 0x000fe200078fe8ff */
[----:B------:R-:W-:Y:S01]  /*1000*/  IMAD R9, R9, 0x8, R15 ;  /* 0x0000000809097824 */ /* 0x000fe200078e020f */
[----:B------:R-:W-:Y:S01]  /*1010*/  LOP3.LUT R2, R6, R2, RZ, 0x3c, !PT ;  /* 0x0000000206027212 */ /* 0x000fe200078e3cff */
[----:B------:R-:W-:Y:S01]  /*1020*/  IMAD R0, R14, 0x200, R13 ;  /* 0x000002000e007824 */ /* 0x000fe200078e020d */
[----:B------:R-:W-:Y:S01]  /*1030*/  LOP3.LUT R4, R8, 0xfffffe00, RZ, 0xc0, !PT ;  /* 0xfffffe0008047812 */ /* 0x000fe200078ec0ff */
[----:B------:R-:W-:Y:S01]  /*1040*/  IMAD.IADD R8, R5, 0x1, R3 ;  /* 0x0000000105087824 */ /* 0x000fe200078e0203 */
[----:B------:R-:W-:Y:S01]  /*1050*/  IADD3 R197, R192, 0x40, RZ ;  /* 0x00000040c0c57810 */ /* 0x000fe20007ffe0ff */
[----:B------:R1:W-:Y:S01]  /*1060*/  STL [R1+0xc], R9 ;  /* 0x00000c0901007387 */ /* 0x0003e20000100800 */
[CC--:B------:R-:W-:Y:S01]  /*1070*/  IADD3 R3, R2.reuse, R4.reuse, R7 ;  /* 0x0000000402037210 */ /* 0x0c0fe20007ffe007 */
[----:B------:R-:W-:Y:S01]  /*1080*/  IMAD.MOV.U32 R7, RZ, RZ, 0x20 ;  /* 0x00000020ff077424 */ /* 0x000fe200078e00ff */
[----:B------:R-:W-:Y:S01]  /*1090*/  LOP3.LUT R4, R2, R4, RZ, 0xfc, !PT ;  /* 0x0000000402047212 */ /* 0x000fe200078efcff */
[----:B------:R-:W-:Y:S01]  /*10a0*/  IMAD.SHL.U32 R187, R12, 0x2, RZ ;  /* 0x000000020cbb7824 */ /* 0x000fe200078e00ff */
[----:B------:R-:W-:-:S02]  /*10b0*/  LOP3.LUT R2, R11, 0x7ffffffc, RZ, 0xc0, !PT ;  /* 0x7ffffffc0b027812 */ /* 0x000fc400078ec0ff */
[----:B------:R-:W-:Y:S02]  /*10c0*/  IADD3 R198, R192, 0x80, RZ ;  /* 0x00000080c0c67810 */ /* 0x000fe40007ffe0ff */
[----:B------:R-:W-:Y:S01]  /*10d0*/  SHF.R.S32.HI R5, RZ, 0x1f, R197 ;  /* 0x0000001fff057819 */ /* 0x000fe200000114c5 */
[----:B------:R-:W-:Y:S01]  /*10e0*/  IMAD.IADD R2, R16, 0x1, -R2 ;  /* 0x0000000110027824 */ /* 0x000fe200078e0a02 */
[C---:B------:R-:W-:Y:S02]  /*10f0*/  SEL R5, R7.reuse, 0xffffffe0, !P1 ;  /* 0xffffffe007057807 */ /* 0x040fe40004800000 */
[----:B------:R-:W-:Y:S01]  /*1100*/  SHF.R.S32.HI R6, RZ, 0x1f, R198 ;  /* 0x0000001fff067819 */ /* 0x000fe200000114c6 */
[----:B------:R-:W-:Y:S01]  /*1110*/  IMAD.SHL.U32 R222, R2, 0x2, RZ ;  /* 0x0000000202de7824 */ /* 0x000fe200078e00ff */
[----:B------:R-:W-:Y:S02]  /*1120*/  SEL R2, R7, 0xffffffe0, !P4 ;  /* 0xffffffe007027807 */ /* 0x000fe40006000000 */
[----:B------:R-:W-:-:S02]  /*1130*/  SEL R6, R10, 0xffffffc0, !P2 ;  /* 0xffffffc00a067807 */ /* 0x000fc40005000000 */
[C---:B------:R-:W-:Y:S02]  /*1140*/  IADD3 R249, R222.reuse, 0x8, RZ ;  /* 0x00000008def97810 */ /* 0x040fe40007ffe0ff */
[C---:B------:R-:W-:Y:S02]  /*1150*/  IADD3 R246, R222.reuse, 0x20, RZ ;  /* 0x00000020def67810 */ /* 0x040fe40007ffe0ff */
[C---:B------:R-:W-:Y:S02]  /*1160*/  IADD3 R243, R222.reuse, 0x38, RZ ;  /* 0x00000038def37810 */ /* 0x040fe40007ffe0ff */
[C---:B------:R-:W-:Y:S02]  /*1170*/  IADD3 R240, R222.reuse, 0x50, RZ ;  /* 0x00000050def07810 */ /* 0x040fe40007ffe0ff */
[----:B------:R-:W-:Y:S02]  /*1180*/  IADD3 R237, R222, 0x68, RZ ;  /* 0x00000068deed7810 */ /* 0x000fe40007ffe0ff */
[----:B------:R-:W-:-:S02]  /*1190*/  SHF.R.S32.HI R7, RZ, 0x1f, R249 ;  /* 0x0000001fff077819 */ /* 0x000fc400000114f9 */
[C---:B------:R-:W-:Y:S02]  /*11a0*/  IADD3 R234, R222.reuse, 0x80, RZ ;  /* 0x00000080deea7810 */ /* 0x040fe40007ffe0ff */
[----:B------:R-:W-:Y:S02]  /*11b0*/  SHF.R.S32.HI R7, RZ, 0x1f, R246 ;  /* 0x0000001fff077819 */ /* 0x000fe400000114f6 */
[C---:B------:R-:W-:Y:S02]  /*11c0*/  IADD3 R231, R222.reuse, 0x98, RZ ;  /* 0x00000098dee77810 */ /* 0x040fe40007ffe0ff */
[----:B------:R-:W-:Y:S02]  /*11d0*/  SHF.R.S32.HI R7, RZ, 0x1f, R243 ;  /* 0x0000001fff077819 */ /* 0x000fe400000114f3 */
[----:B------:R-:W-:Y:S02]  /*11e0*/  IADD3 R228, R222, 0xb0, RZ ;  /* 0x000000b0dee47810 */ /* 0x000fe40007ffe0ff */
[----:B------:R-:W-:-:S02]  /*11f0*/  LEA R223, R8, 0x80, 0x1 ;  /* 0x0000008008df7811 */ /* 0x000fc400078e08ff */
[----:B------:R-:W-:Y:S02]  /*1200*/  SHF.R.S32.HI R7, RZ, 0x1f, R240 ;  /* 0x0000001fff077819 */ /* 0x000fe400000114f0 */
[----:B------:R-:W-:Y:S01]  /*1210*/  SHF.R.S32.HI R7, RZ, 0x1f, R237 ;  /* 0x0000001fff077819 */ /* 0x000fe200000114ed */
[C---:B------:R-:W-:Y:S01]  /*1220*/  IMAD.IADD R226, R223.reuse, 0x1, R5 ;  /* 0x00000001dfe27824 */ /* 0x040fe200078e0205 */
[----:B------:R-:W-:Y:S02]  /*1230*/  SHF.R.S32.HI R7, RZ, 0x1f, R234 ;  /* 0x0000001fff077819 */ /* 0x000fe400000114ea */
[----:B------:R-:W-:Y:S01]  /*1240*/  SHF.R.S32.HI R7, RZ, 0x1f, R231 ;  /* 0x0000001fff077819 */ /* 0x000fe200000114e7 */
[----:B------:R-:W-:Y:S01]  /*1250*/  IMAD.IADD R252, R226, 0x1, R6 ;  /* 0x00000001e2fc7824 */ /* 0x000fe200078e0206 */
[----:B------:R-:W-:Y:S01]  /*1260*/  SHF.R.S32.HI R7, RZ, 0x1f, R228 ;  /* 0x0000001fff077819 */ /* 0x000fe200000114e4 */
[----:B------:R-:W-:Y:S01]  /*1270*/  IMAD.IADD R7, R223, 0x1, R6 ;  /* 0x00000001df077824 */ /* 0x000fe200078e0206 */
[----:B------:R-:W-:-:S02]  /*1280*/  IADD3 R247, R222, 0x18, RZ ;  /* 0x00000018def77810 */ /* 0x000fc40007ffe0ff */
[C---:B------:R-:W-:Y:S02]  /*1290*/  IADD3 R248, R222.reuse, 0x10, RZ ;  /* 0x00000010def87810 */ /* 0x040fe40007ffe0ff */
[----:B------:R2:W-:Y:S01]  /*12a0*/  STL [R1], R7 ;  /* 0x0000000701007387 */ /* 0x0005e20000100800 */
[C---:B------:R-:W-:Y:S02]  /*12b0*/  IADD3 R244, R222.reuse, 0x30, RZ ;  /* 0x00000030def47810 */ /* 0x040fe40007ffe0ff */
[C---:B------:R-:W-:Y:S02]  /*12c0*/  IADD3 R224, R223.reuse, -0x10, RZ ;  /* 0xfffffff0dfe07810 */ /* 0x040fe40007ffe0ff */
[C---:B------:R-:W-:Y:S02]  /*12d0*/  IADD3 R245, R222.reuse, 0x28, RZ ;  /* 0x00000028def57810 */ /* 0x040fe40007ffe0ff */
[----:B------:R-:W-:Y:S02]  /*12e0*/  IADD3 R241, R222, 0x48, RZ ;  /* 0x00000048def17810 */ /* 0x000fe40007ffe0ff */
[----:B------:R-:W-:-:S02]  /*12f0*/  @P0 IADD3 R224, R223, 0x10, RZ ;  /* 0x00000010dfe00810 */ /* 0x000fc40007ffe0ff */
[----:B------:R-:W-:Y:S02]  /*1300*/  LEA R183, R3, 0xc100, 0x1 ;  /* 0x0000c10003b77811 */ /* 0x000fe400078e08ff */
[----:B------:R-:W-:Y:S01]  /*1310*/  LEA R177, R4, 0x100, 0x1 ;  /* 0x0000010004b17811 */ /* 0x000fe200078e08ff */
[----:B------:R-:W-:Y:S01]  /*1320*/  IMAD.IADD R225, R5, 0x1, R224 ;  /* 0x0000000105e17824 */ /* 0x000fe200078e02e0 */
[C---:B------:R-:W-:Y:S01]  /*1330*/  IADD3 R242, R222.reuse, 0x40, RZ ;  /* 0x00000040def27810 */ /* 0x040fe20007ffe0ff */
[----:B------:R-:W-:Y:S01]  /*1340*/  IMAD.IADD R184, R183, 0x1, R2 ;  /* 0x00000001b7b87824 */ /* 0x000fe200078e0202 */
[----:B------:R-:W-:Y:S01]  /*1350*/  IADD3 R238, R222, 0x60, RZ ;  /* 0x00000060deee7810 */ /* 0x000fe20007ffe0ff */
[----:B------:R-:W-:Y:S01]  /*1360*/  IMAD.IADD R178, R2, 0x1, R177 ;  /* 0x0000000102b27824 */ /* 0x000fe200078e02b1 */
[----:B------:R-:W-:Y:S01]  /*1370*/  IADD3 R239, R222, 0x58, RZ ;  /* 0x00000058deef7810 */ /* 0x000fe20007ffe0ff */
[----:B------:R-:W-:Y:S01]  /*1380*/  IMAD.IADD R251, R6, 0x1, R224 ;  /* 0x0000000106fb7824 */ /* 0x000fe200078e02e0 */
[----:B------:R-:W-:Y:S01]  /*1390*/  IADD3 R235, R222, 0x78, RZ ;  /* 0x00000078deeb7810 */ /* 0x000fe20007ffe0ff */
[----:B------:R-:W-:Y:S01]  /*13a0*/  IMAD.IADD R250, R225, 0x1, R6 ;  /* 0x00000001e1fa7824 */ /* 0x000fe200078e0206 */
[----:B------:R-:W-:-:S02]  /*13b0*/  SHF.R.S32.HI R8, RZ, 0x1f, R247 ;  /* 0x0000001fff087819 */ /* 0x000fc400000114f7 */
[----:B------:R-:W-:Y:S02]  /*13c0*/  LEA R103, R0, 0x6100, 0x1 ;  /* 0x0000610000677811 */ /* 0x000fe400078e08ff */
[C---:B------:R-:W-:Y:S02]  /*13d0*/  IADD3 R236, R222.reuse, 0x70, RZ ;  /* 0x00000070deec7810 */ /* 0x040fe40007ffe0ff */
[----:B------:R-:W-:Y:S02]  /*13e0*/  IADD3 R232, R222, 0x90, RZ ;  /* 0x00000090dee87810 */ /* 0x000fe40007ffe0ff */
[----:B-1----:R-:W-:Y:S02]  /*13f0*/  SHF.R.S32.HI R9, RZ, 0x1f, R248 ;  /* 0x0000001fff097819 */ /* 0x002fe400000114f8 */
[----:B------:R-:W-:Y:S02]  /*1400*/  SHF.R.S32.HI R8, RZ, 0x1f, R244 ;  /* 0x0000001fff087819 */ /* 0x000fe400000114f4 */
[----:B------:R-:W-:-:S02]  /*1410*/  SEL R0, R10, 0xffffffc0, !P3 ;  /* 0xffffffc00a007807 */ /* 0x000fc40005800000 */
[C---:B------:R-:W-:Y:S02]  /*1420*/  IADD3 R233, R222.reuse, 0x88, RZ ;  /* 0x00000088dee97810 */ /* 0x040fe40007ffe0ff */
[----:B------:R-:W-:Y:S01]  /*1430*/  IADD3 R229, R222, 0xa8, RZ ;  /* 0x000000a8dee57810 */ /* 0x000fe20007ffe0ff */
[--C-:B------:R-:W-:Y:S01]  /*1440*/  IMAD.IADD R186, R183, 0x1, R0.reuse ;  /* 0x00000001b7ba7824 */ /* 0x100fe200078e0200 */
[----:B------:R-:W-:Y:S01]  /*1450*/  SHF.R.S32.HI R9, RZ, 0x1f, R245 ;  /* 0x0000001fff097819 */ /* 0x000fe200000114f5 */
[----:B------:R-:W-:Y:S01]  /*1460*/  IMAD.IADD R180, R0, 0x1, R177 ;  /* 0x0000000100b47824 */ /* 0x000fe200078e02b1 */
[----:B------:R-:W-:Y:S01]  /*1470*/  SHF.R.S32.HI R8, RZ, 0x1f, R241 ;  /* 0x0000001fff087819 */ /* 0x000fe200000114f1 */
[----:B------:R-:W-:Y:S01]  /*1480*/  IMAD.IADD R185, R184, 0x1, R0 ;  /* 0x00000001b8b97824 */ /* 0x000fe200078e0200 */
[----:B------:R-:W-:Y:S01]  /*1490*/  IADD3 R230, R222, 0xa0, RZ ;  /* 0x000000a0dee67810 */ /* 0x000fe20007ffe0ff */
[----:B------:R-:W-:Y:S01]  /*14a0*/  IMAD.IADD R179, R0, 0x1, R178 ;  /* 0x0000000100b37824 */ /* 0x000fe200078e02b2 */
[----:B------:R-:W-:-:S02]  /*14b0*/  IADD3 R227, R222, 0xb8, RZ ;  /* 0x000000b8dee37810 */ /* 0x000fc40007ffe0ff */
[----:B------:R-:W-:Y:S02]  /*14c0*/  SHF.R.S32.HI R9, RZ, 0x1f, R242 ;  /* 0x0000001fff097819 */ /* 0x000fe400000114f2 */
[----:B------:R-:W-:Y:S02]  /*14d0*/  SHF.R.S32.HI R8, RZ, 0x1f, R238 ;  /* 0x0000001fff087819 */ /* 0x000fe400000114ee */
[----:B------:R-:W-:Y:S02]  /*14e0*/  SHF.R.S32.HI R9, RZ, 0x1f, R239 ;  /* 0x0000001fff097819 */ /* 0x000fe400000114ef */
[----:B------:R-:W-:Y:S02]  /*14f0*/  SHF.R.S32.HI R8, RZ, 0x1f, R235 ;  /* 0x0000001fff087819 */ /* 0x000fe400000114eb */
[----:B------:R-:W-:Y:S02]  /*1500*/  SHF.R.S32.HI R9, RZ, 0x1f, R236 ;  /* 0x0000001fff097819 */ /* 0x000fe400000114ec */
[----:B------:R-:W-:-:S02]  /*1510*/  SHF.R.S32.HI R8, RZ, 0x1f, R232 ;  /* 0x0000001fff087819 */ /* 0x000fc400000114e8 */
[----:B------:R-:W-:Y:S02]  /*1520*/  SHF.R.S32.HI R9, RZ, 0x1f, R233 ;  /* 0x0000001fff097819 */ /* 0x000fe400000114e9 */
[----:B------:R-:W-:Y:S02]  /*1530*/  SHF.R.S32.HI R8, RZ, 0x1f, R229 ;  /* 0x0000001fff087819 */ /* 0x000fe400000114e5 */
[----:B------:R-:W-:Y:S02]  /*1540*/  SHF.R.S32.HI R11, RZ, 0x1f, R192 ;  /* 0x0000001fff0b7819 */ /* 0x000fe400000114c0 */
[----:B------:R-:W-:Y:S02]  /*1550*/  SHF.R.S32.HI R9, RZ, 0x1f, R230 ;  /* 0x0000001fff097819 */ /* 0x000fe400000114e6 */
[----:B--2---:R-:W-:Y:S02]  /*1560*/  SHF.R.S32.HI R8, RZ, 0x1f, R227 ;  /* 0x0000001fff087819 */ /* 0x004fe400000114e3 */
.L_x_121:
[----:B------:R-:W-:-:S04]  /*1570*/  IMAD.MOV.U32 R8, RZ, RZ, 0x4 ;  /* 0x00000004ff087424 */ /* 0x000fc800078e00ff */
[----:B------:R-:W-:-:S05]  /*1580*/  IMAD.WIDE R2, R215, R8, c[0x0][0x588] ;  /* 0x00016200d7027625 */ /* 0x000fca00078e0208 */
[----:B------:R-:W2:Y:S01]  /*1590*/  LDG.E R211, [R2.64] ;  /* 0x0000000602d37981 */ /* 0x000ea2000c1e1900 */
[----:B------:R-:W-:Y:S01]  /*15a0*/  ISETP.NE.U32.AND P4, PT, RZ, c[0x0][0x370], PT ;  /* 0x0000dc00ff007a0c */ /* 0x000fe20003f85070 */
[----:B------:R-:W-:Y:S01]  /*15b0*/  IMAD.MOV.U32 R201, RZ, RZ, RZ ;  /* 0x000000ffffc97224 */ /* 0x000fe200078e00ff */
[----:B------:R-:W-:Y:S01]  /*15c0*/  ISETP.NE.U32.AND P3, PT, RZ, c[0x0][0x360], PT ;  /* 0x0000d800ff007a0c */ /* 0x000fe20003f65070 */
[----:B------:R-:W-:Y:S01]  /*15d0*/  IMAD.MOV.U32 R11, RZ, RZ, RZ ;  /* 0x000000ffff0b7224 */ /* 0x000fe200078e00ff */
[----:B------:R-:W-:Y:S02]  /*15e0*/  ISETP.NE.AND.EX P4, PT, RZ, c[0x0][0x374], PT, P4 ;  /* 0x0000dd00ff007a0c */ /* 0x000fe40003f85340 */
[----:B------:R-:W-:Y:S02]  /*15f0*/  ISETP.NE.AND.EX P3, PT, RZ, c[0x0][0x364], PT, P3 ;  /* 0x0000d900ff007a0c */ /* 0x000fe40003f65330 */
[----:B------:R-:W-:-:S04]  /*1600*/  ISETP.NE.U32.AND P0, PT, RZ, c[0x0][0x348], PT ;  /* 0x0000d200ff007a0c */ /* 0x000fc80003f05070 */
[----:B------:R-:W-:Y:S02]  /*1610*/  ISETP.NE.AND.EX P0, PT, RZ, c[0x0][0x34c], PT, P0 ;  /* 0x0000d300ff007a0c */ /* 0x000fe40003f05300 */
[----:B--2---:R-:W-:Y:S01]  /*1620*/  SHF.R.S32.HI R220, RZ, 0x1f, R211 ;  /* 0x0000001fffdc7819 */ /* 0x004fe200000114d3 */
[C---:B------:R-:W-:Y:S02]  /*1630*/  IMAD.SHL.U32 R216, R211.reuse, 0x4, RZ ;  /* 0x00000004d3d87824 */ /* 0x040fe400078e00ff */
[C---:B------:R-:W-:Y:S02]  /*1640*/  @P4 LEA R6, P2, R211.reuse, c[0x0][0x370], 0x2 ;  /* 0x0000dc00d3064a11 */ /* 0x040fe400078410ff */
[C-C-:B------:R-:W-:Y:S02]  /*1650*/  SHF.L.U64.HI R217, R211.reuse, 0x2, R220.reuse ;  /* 0x00000002d3d97819 */ /* 0x140fe400000102dc */
[----:B------:R-:W-:Y:S02]  /*1660*/  @P4 LEA.HI.X R7, R211, c[0x0][0x374], R220, 0x2, P2 ;  /* 0x0000dd00d3074a11 */ /* 0x000fe400010f14dc */
[----:B------:R-:W-:-:S02]  /*1670*/  @P3 IADD3 R4, P1, R216, c[0x0][0x360], RZ ;  /* 0x0000d800d8043a10 */ /* 0x000fc40007f3e0ff */
[----:B------:R-:W-:Y:S01]  /*1680*/  IADD3 R2, P2, R216, c[0x0][0x348], RZ ;  /* 0x0000d200d8027a10 */ /* 0x000fe20007f5e0ff */
[----:B------:R1:W5:Y:S01]  /*1690*/  @P4 LDG.E R201, [R6.64] ;  /* 0x0000000606c94981 */ /* 0x000362000c1e1900 */
[C---:B------:R-:W-:Y:S02]  /*16a0*/  @P3 IADD3.X R5, R217.reuse, c[0x0][0x364], RZ, P1, !PT ;  /* 0x0000d900d9053a10 */ /* 0x040fe40000ffe4ff */
[----:B------:R-:W-:-:S03]  /*16b0*/  IADD3.X R3, R217, c[0x0][0x34c], RZ, P2, !PT ;  /* 0x0000d300d9037a10 */ /* 0x000fc600017fe4ff */
[----:B------:R1:W5:Y:S04]  /*16c0*/  @P3 LDG.E R15, [R4.64] ;  /* 0x00000006040f3981 */ /* 0x000368000c1e1900 */
[----:B------:R1:W5:Y:S01]  /*16d0*/  @P0 LDG.E R11, [R2.64] ;  /* 0x00000006020b0981 */ /* 0x000362000c1e1900 */
[----:B------:R-:W-:Y:S01]  /*16e0*/  YIELD ;  /* 0x0000000000007946 */ /* 0x000fe20003800000 */
[----:B------:R-:W-:Y:S05]  /*16f0*/  @P3 BRA `(.L_x_31) ;  /* 0x0000005000003947 */ /* 0x000fea0003800000 */
[----:B-----5:R-:W-:Y:S01]  /*1700*/  MOV R15, c[0x0][0x168] ;  /* 0x00005a00000f7a02 */ /* 0x020fe20000000f00 */
[----:B------:R-:W-:Y:S05]  /*1710*/  @!P0 BRA `(.L_x_31) ;  /* 0x0000003000008947 */ /* 0x000fea0003800000 */
[----:B------:R2:W3:Y:S04]  /*1720*/  LDG.E R0, [R2.64] ;  /* 0x0000000602007981 */ /* 0x0004e8000c1e1900 */
[----:B-12---:R-:W3:Y:S02]  /*1730*/  LDG.E R2, [R2.64+0x4] ;  /* 0x0000040602027981 */ /* 0x006ee4000c1e1900 */
[----:B---3--:R-:W-:-:S02]  /*1740*/  IADD3 R15, -R0, R2, RZ ;  /* 0x00000002000f7210 */ /* 0x008fc40007ffe1ff */
.L_x_31:
[----:B------:R-:W-:-:S04]  /*1750*/  ISETP.NE.U32.AND P1, PT, RZ, c[0x0][0x368], PT ;  /* 0x0000da00ff007a0c */ /* 0x000fc80003f25070 */
[----:B------:R-:W-:-:S13]  /*1760*/  ISETP.NE.AND.EX P1, PT, RZ, c[0x0][0x36c], PT, P1 ;  /* 0x0000db00ff007a0c */ /* 0x000fda0003f25310 */
[----:B------:R-:W-:Y:S05]  /*1770*/  @!P1 BRA `(.L_x_32) ;  /* 0x0000004000009947 */ /* 0x000fea0003800000 */
[----:B-1----:R-:W-:-:S04]  /*1780*/  IADD3 R2, P1, R216, c[0x0][0x368], RZ ;  /* 0x0000da00d8027a10 */ /* 0x002fc80007f3e0ff */
[----:B------:R-:W-:-:S05]  /*1790*/  IADD3.X R3, R217, c[0x0][0x36c], RZ, P1, !PT ;  /* 0x0000db00d9037a10 */ /* 0x000fca0000ffe4ff */
[----:B------:R1:W5:Y:S01]  /*17a0*/  LDG.E R0, [R2.64] ;  /* 0x0000000602007981 */ /* 0x000362000c1e1900 */
[----:B------:R-:W-:Y:S05]  /*17b0*/  BRA `(.L_x_33) ;  /* 0x0000008000007947 */ /* 0x000fea0003800000 */
.L_x_32:
[----:B------:R-:W-:Y:S01]  /*17c0*/  ISETP.NE.U32.AND P1, PT, RZ, c[0x0][0x350], PT ;  /* 0x0000d400ff007a0c */ /* 0x000fe20003f25070 */
[----:B------:R-:W-:-:S03]  /*17d0*/  IMAD.U32 R0, RZ, RZ, UR5 ;  /* 0x00000005ff007e24 */ /* 0x000fc6000f8e00ff */
[----:B------:R-:W-:-:S13]  /*17e0*/  ISETP.NE.AND.EX P1, PT, RZ, c[0x0][0x354], PT, P1 ;  /* 0x0000d500ff007a0c */ /* 0x000fda0003f25310 */
[----:B------:R-:W-:Y:S05]  /*17f0*/  @!P1 BRA `(.L_x_33) ;  /* 0x0000004000009947 */ /* 0x000fea0003800000 */
[----:B-1----:R-:W-:-:S05]  /*1800*/  IMAD.WIDE R2, R211, R8, c[0x0][0x350] ;  /* 0x0000d400d3027625 */ /* 0x002fca00078e0208 */
[----:B------:R-:W2:Y:S04]  /*1810*/  LDG.E R4, [R2.64] ;  /* 0x0000000602047981 */ /* 0x000ea8000c1e1900 */
[----:B------:R-:W2:Y:S02]  /*1820*/  LDG.E R0, [R2.64+0x4] ;  /* 0x0000040602007981 */ /* 0x000ea4000c1e1900 */
[----:B--2---:R-:W-:-:S05]  /*1830*/  IADD3 R0, -R4, R0, RZ ;  /* 0x0000000004007210 */ /* 0x004fca0007ffe1ff */
.L_x_33:
[----:B-----5:R-:W-:Y:S01]  /*1840*/  IMAD.IADD R16, R0, 0x1, -R201 ;  /* 0x0000000100107824 */ /* 0x020fe200078e0ac9 */
[C---:B-1----:R-:W-:Y:S01]  /*1850*/  LOP3.LUT R3, R214.reuse, 0xff000000, RZ, 0xc0, !PT ;  /* 0xff000000d6037812 */ /* 0x042fe200078ec0ff */
[----:B------:R-:W-:Y:S01]  /*1860*/  BSSY B0, `(.L_x_34) ;  /* 0x000002b000007945 */ /* 0x000fe20003800000 */
[----:B------:R-:W-:Y:S02]  /*1870*/  LOP3.LUT R4, R214, 0xff0000, RZ, 0xc0, !PT ;  /* 0x00ff0000d6047812 */ /* 0x000fe400078ec0ff */
[----:B------:R-:W-:-:S02]  /*1880*/  ISETP.GE.AND P1, PT, R16, 0x1, PT ;  /* 0x000000011000780c */ /* 0x000fc40003f26270 */
[----:B------:R-:W-:Y:S02]  /*1890*/  IADD3 R0, R16, 0x3f, RZ ;  /* 0x0000003f10007810 */ /* 0x000fe40007ffe0ff */
[----:B------:R-:W-:Y:S02]  /*18a0*/  SHF.R.U32.HI R3, RZ, 0x8, R3 ;  /* 0x00000008ff037819 */ /* 0x000fe40000011603 */
[----:B------:R-:W-:Y:S02]  /*18b0*/  SHF.R.S32.HI R2, RZ, 0x1f, R0 ;  /* 0x0000001fff027819 */ /* 0x000fe40000011400 */
[----:B------:R-:W-:Y:S02]  /*18c0*/  LEA.HI R3, R4, R3, RZ, 0x10 ;  /* 0x0000000304037211 */ /* 0x000fe400078f80ff */
[----:B------:R-:W-:Y:S01]  /*18d0*/  LEA.HI R0, R2, R0, RZ, 0x6 ;  /* 0x0000000002007211 */ /* 0x000fe200078f30ff */
[----:B------:R-:W-:Y:S01]  /*18e0*/  IMAD.MOV.U32 R2, RZ, RZ, RZ ;  /* 0x000000ffff027224 */ /* 0x000fe200078e00ff */
[----:B------:R-:W-:-:S02]  /*18f0*/  LOP3.LUT R221, R3, 0xff, RZ, 0xc0, !PT ;  /* 0x000000ff03dd7812 */ /* 0x000fc400078ec0ff */
[----:B------:R-:W-:Y:S02]  /*1900*/  SHF.R.U32.HI R218, RZ, 0x10, R3 ;  /* 0x00000010ffda7819 */ /* 0x000fe40000011603 */
[----:B------:R-:W-:Y:S01]  /*1910*/  SHF.R.S32.HI R10, RZ, 0x6, R0 ;  /* 0x00000006ff0a7819 */ /* 0x000fe20000011400 */
[----:B------:R-:W-:Y:S05]  /*1920*/  @!P1 BRA `(.L_x_35) ;  /* 0x000001e000009947 */ /* 0x000fea0003800000 */
[----:B------:R-:W-:Y:S01]  /*1930*/  ISETP.NE.AND P1, PT, R218, RZ, PT ;  /* 0x000000ffda00720c */ /* 0x000fe20003f25270 */
[----:B------:R-:W-:-:S03]  /*1940*/  IMAD.MOV.U32 R4, RZ, RZ, RZ ;  /* 0x000000ffff047224 */ /* 0x000fc600078e00ff */
[----:B------:R-:W-:-:S04]  /*1950*/  SEL R0, R218, c[0x0][0x338], P1 ;  /* 0x0000ce00da007a07 */ /* 0x000fc80000800000 */
[----:B------:R-:W-:Y:S02]  /*1960*/  IABS R3, R0 ;  /* 0x0000000000037213 */ /* 0x000fe40000000000 */
[----:B------:R-:W-:Y:S02]  /*1970*/  IADD3 R6, R10, -0x1, R0 ;  /* 0xffffffff0a067810 */ /* 0x000fe40007ffe000 */
[----:B------:R-:W1:Y:S02]  /*1980*/  I2F.RP R2, R3 ;  /* 0x0000000300027306 */ /* 0x000e640000209400 */
[----:B------:R-:W-:-:S06]  /*1990*/  IABS R9, R6 ;  /* 0x0000000600097213 */ /* 0x000fcc0000000000 */
[----:B-1----:R-:W1:Y:S02]  /*19a0*/  MUFU.RCP R2, R2 ;  /* 0x0000000200027308 */ /* 0x002e640000001000 */
[----:B-1----:R-:W-:-:S06]  /*19b0*/  IADD3 R2, R2, 0xffffffe, RZ ;  /* 0x0ffffffe02027810 */ /* 0x002fcc0007ffe0ff */
[----:B------:R-:W1:Y:S02]  /*19c0*/  F2I.FTZ.U32.TRUNC.NTZ R5, R2 ;  /* 0x0000000200057305 */ /* 0x000e64000021f000 */
[----:B-1----:R-:W-:-:S04]  /*19d0*/  IMAD.MOV R2, RZ, RZ, -R5 ;  /* 0x000000ffff027224 */ /* 0x002fc800078e0a05 */
[----:B------:R-:W-:Y:S01]  /*19e0*/  IMAD.MOV.U32 R7, RZ, RZ, R2 ;  /* 0x000000ffff077224 */ /* 0x000fe200078e0002 */
[----:B------:R-:W-:-:S03]  /*19f0*/  IABS R2, R0 ;  /* 0x0000000000027213 */ /* 0x000fc60000000000 */
[----:B------:R-:W-:Y:S02]  /*1a00*/  IMAD R7, R7, R3, RZ ;  /* 0x0000000307077224 */ /* 0x000fe400078e02ff */
[----:B------:R-:W-:Y:S02]  /*1a10*/  IMAD.MOV R8, RZ, RZ, -R2 ;  /* 0x000000ffff087224 */ /* 0x000fe400078e0a02 */
[----:B------:R-:W-:-:S04]  /*1a20*/  IMAD.HI.U32 R2, R5, R7, R4 ;  /* 0x0000000705027227 */ /* 0x000fc800078e0004 */
[----:B------:R-:W-:Y:S02]  /*1a30*/  IMAD.MOV.U32 R4, RZ, RZ, R9 ;  /* 0x000000ffff047224 */ /* 0x000fe400078e0009 */
[----:B------:R-:W-:Y:S02]  /*1a40*/  IMAD.MOV.U32 R5, RZ, RZ, R8 ;  /* 0x000000ffff057224 */ /* 0x000fe400078e0008 */
[----:B------:R-:W-:-:S04]  /*1a50*/  IMAD.HI.U32 R2, R2, R4, RZ ;  /* 0x0000000402027227 */ /* 0x000fc800078e00ff */
[----:B------:R-:W-:-:S05]  /*1a60*/  IMAD R4, R2, R5, R4 ;  /* 0x0000000502047224 */ /* 0x000fca00078e0204 */
[----:B------:R-:W-:-:S13]  /*1a70*/  ISETP.GT.U32.AND P2, PT, R3, R4, PT ;  /* 0x000000040300720c */ /* 0x000fda0003f44070 */
[----:B------:R-:W-:Y:S01]  /*1a80*/  @!P2 IMAD.IADD R4, R4, 0x1, -R3 ;  /* 0x000000010404a824 */ /* 0x000fe200078e0a03 */
[----:B------:R-:W-:Y:S02]  /*1a90*/  @!P2 IADD3 R2, R2, 0x1, RZ ;  /* 0x000000010202a810 */ /* 0x000fe40007ffe0ff */
[----:B------:R-:W-:Y:S02]  /*1aa0*/  ISETP.NE.AND P2, PT, R0, RZ, PT ;  /* 0x000000ff0000720c */ /* 0x000fe40003f45270 */
[----:B------:R-:W-:Y:S02]  /*1ab0*/  ISETP.GE.U32.AND P3, PT, R4, R3, PT ;  /* 0x000000030400720c */ /* 0x000fe40003f66070 */
[----:B------:R-:W-:-:S04]  /*1ac0*/  LOP3.LUT R3, R6, R0, RZ, 0x3c, !PT ;  /* 0x0000000006037212 */ /* 0x000fc800078e3cff */
[----:B------:R-:W-:-:S07]  /*1ad0*/  ISETP.GE.AND P1, PT, R3, RZ, PT ;  /* 0x000000ff0300720c */ /* 0x000fce0003f26270 */
[----:B------:R-:W-:-:S06]  /*1ae0*/  @P3 IADD3 R2, R2, 0x1, RZ ;  /* 0x0000000102023810 */ /* 0x000fcc0007ffe0ff */
[----:B------:R-:W-:Y:S01]  /*1af0*/  @!P1 IMAD.MOV R2, RZ, RZ, -R2 ;  /* 0x000000ffff029224 */ /* 0x000fe200078e0a02 */
[----:B------:R-:W-:Y:S02]  /*1b00*/  @!P2 LOP3.LUT R2, RZ, R0, RZ, 0x33, !PT ;  /* 0x00000000ff02a212 */ /* 0x000fe400078e33ff */
.L_x_35:
[----:B------:R-:W-:Y:S05]  /*1b10*/  BSYNC B0 ;  /* 0x0000000000007941 */ /* 0x000fea0003800000 */
.L_x_34:
[----:B------:R-:W-:Y:S01]  /*1b20*/  IMAD R199, R221, R2, RZ ;  /* 0x00000002ddc77224 */ /* 0x000fe200078e02ff */
[----:B------:R-:W-:Y:S01]  /*1b30*/  PRMT R0, RZ, 0x7610, R0 ;  /* 0x00007610ff007816 */ /* 0x000fe20000000000 */
[----:B------:R-:W-:Y:S01]  /*1b40*/  CS2R R22, SRZ ;  /* 0x0000000000167805 */ /* 0x000fe2000001ff00 */
[----:B------:R-:W-:Y:S01]  /*1b50*/  CS2R R26, SRZ ;  /* 0x00000000001a7805 */ /* 0x000fe2000001ff00 */
[----:B------:R-:W-:Y:S01]  /*1b60*/  IMAD.IADD R2, R199, 0x1, R2 ;  /* 0x00000001c7027824 */ /* 0x000fe200078e0202 */
[----:B------:R-:W-:Y:S01]  /*1b70*/  CS2R R24, SRZ ;  /* 0x0000000000187805 */ /* 0x000fe2000001ff00 */
[----:B------:R-:W-:Y:S01]  /*1b80*/  CS2R R42, SRZ ;  /* 0x00000000002a7805 */ /* 0x000fe2000001ff00 */
[----:B------:R-:W-:Y:S01]  /*1b90*/  CS2R R80, SRZ ;  /* 0x0000000000507805 */ /* 0x000fe2000001ff00 */
[----:B------:R-:W-:Y:S01]  /*1ba0*/  CS2R R62, SRZ ;  /* 0x00000000003e7805 */ /* 0x000fe2000001ff00 */
[----:B------:R-:W-:Y:S01]  /*1bb0*/  IMNMX R167, R10, R2, PT ;  /* 0x000000020aa77217 */ /* 0x000fe20003800200 */
[----:B------:R-:W-:Y:S01]  /*1bc0*/  CS2R R116, SRZ ;  /* 0x0000000000747805 */ /* 0x000fe2000001ff00 */
[----:B------:R-:W-:Y:S01]  /*1bd0*/  CS2R R70, SRZ ;  /* 0x0000000000467805 */ /* 0x000fe2000001ff00 */
[----:B------:R-:W-:Y:S01]  /*1be0*/  CS2R R120, SRZ ;  /* 0x0000000000787805 */ /* 0x000fe2000001ff00 */
[----:B------:R-:W-:Y:S01]  /*1bf0*/  ISETP.GT.AND P1, PT, R167, R199, PT ;  /* 0x000000c7a700720c */ /* 0x000fe20003f24270 */
        /* <DEDUP_REMOVED lines=41> */
[----:B------:R-:W-:-:S04]  /*1e90*/  ISETP.NE.U32.AND P1, PT, RZ, c[0x0][0x340], PT ;  /* 0x0000d000ff007a0c */ /* 0x000fc80003f25070 */
[----:B------:R-:W-:-:S13]  /*1ea0*/  ISETP.NE.AND.EX P1, PT, RZ, c[0x0][0x344], PT, P1 ;  /* 0x0000d100ff007a0c */ /* 0x000fda0003f25310 */
[----:B------:R-:W-:-:S04]  /*1eb0*/  @P1 IADD3 R2, P2, R216, c[0x0][0x340], RZ ;  /* 0x0000d000d8021a10 */ /* 0x000fc80007f5e0ff */
[----:B------:R-:W-:-:S05]  /*1ec0*/  @P1 IADD3.X R3, R217, c[0x0][0x344], RZ, P2, !PT ;  /* 0x0000d100d9031a10 */ /* 0x000fca00017fe4ff */
[----:B------:R1:W5:Y:S01]  /*1ed0*/  @P1 LDG.E R14, [R2.64] ;  /* 0x00000006020e1981 */ /* 0x000362000c1e1900 */
[----:B------:R-:W-:Y:S01]  /*1ee0*/  SHF.R.S32.HI R0, RZ, 0x1f, R11 ;  /* 0x0000001fff007819 */ /* 0x000fe2000001140b */
[----:B------:R-:W-:Y:S01]  /*1ef0*/  IMAD.MOV.U32 R4, RZ, RZ, c[0x0][0x2c4] ;  /* 0x0000b100ff047624 */ /* 0x000fe200078e00ff */
[----:B------:R-:W-:Y:S01]  /*1f00*/  LOP3.LUT R13, R214, 0xffff, RZ, 0xc0, !PT ;  /* 0x0000ffffd60d7812 */ /* 0x000fe200078ec0ff */
[----:B------:R-:W-:Y:S01]  /*1f10*/  IMAD R5, R196, 0x20, R200 ;  /* 0x00000020c4057824 */ /* 0x000fe200078e02c8 */
[----:B------:R-:W-:Y:S01]  /*1f20*/  SEL R6, R220, RZ, !P0 ;  /* 0x000000ffdc067207 */ /* 0x000fe20004000000 */
[----:B------:R-:W-:Y:S01]  /*1f30*/  IMAD R0, R0, c[0x0][0x178], RZ ;  /* 0x00005e0000007a24 */ /* 0x000fe200078e02ff */
[----:B------:R-:W-:Y:S01]  /*1f40*/  ISETP.NE.AND P2, PT, R4, 0x1, PT ;  /* 0x000000010400780c */ /* 0x000fe20003f45270 */
[----:B------:R-:W-:Y:S01]  /*1f50*/  IMAD R5, R213, 0x80, R5 ;  /* 0x00000080d5057824 */ /* 0x000fe200078e0205 */
[----:B------:R-:W-:Y:S01]  /*1f60*/  SEL R4, R211, RZ, !P0 ;  /* 0x000000ffd3047207 */ /* 0x000fe20004000000 */
[----:B------:R-:W-:Y:S01]  /*1f70*/  IMAD R0, R11, c[0x0][0x17c], R0 ;  /* 0x00005f000b007a24 */ /* 0x000fe200078e0200 */
[----:B------:R-:W-:Y:S01]  /*1f80*/  ISETP.GE.AND P6, PT, R192, c[0x0][0x198], PT ;  /* 0x00006600c0007a0c */ /* 0x000fe20003fc6270 */
[----:B------:R-:W-:Y:S01]  /*1f90*/  IMAD R6, R6, c[0x0][0x1c0], RZ ;  /* 0x0000700006067a24 */ /* 0x000fe200078e02ff */
[----:B------:R-:W-:-:S02]  /*1fa0*/  ISETP.GE.AND P5, PT, R197, c[0x0][0x198], PT ;  /* 0x00006600c5007a0c */ /* 0x000fc40003fa6270 */
[----:B------:R-:W-:Y:S01]  /*1fb0*/  ISETP.GE.AND P4, PT, R198, c[0x0][0x198], PT ;  /* 0x00006600c6007a0c */ /* 0x000fe20003f86270 */
[----:B------:R-:W-:Y:S01]  /*1fc0*/  IMAD R6, R4, c[0x0][0x1c4], R6 ;  /* 0x0000710004067a24 */ /* 0x000fe200078e0206 */
[----:B------:R-:W-:-:S03]  /*1fd0*/  IADD3 R104, R167, -0x1, RZ ;  /* 0xffffffffa7687810 */ /* 0x000fc60007ffe0ff */
[----:B------:R-:W-:-:S04]  /*1fe0*/  @P2 IMAD.HI.U32 R7, R5, c[0x0][0x2c8], RZ ;  /* 0x0000b20005072a27 */ /* 0x000fc800078e00ff */
[----:B-1----:R-:W-:-:S05]  /*1ff0*/  IMAD.WIDE.U32 R2, R11, c[0x0][0x178], RZ ;  /* 0x00005e000b027a25 */ /* 0x002fca00078e00ff */
[----:B------:R-:W-:Y:S02]  /*2000*/  IADD3 R3, R3, R0, RZ ;  /* 0x0000000003037210 */ /* 0x000fe40007ffe0ff */
[----:B------:R-:W-:Y:S02]  /*2010*/  MOV R0, R5 ;  /* 0x0000000500007202 */ /* 0x000fe40000000f00 */
[----:B------:R-:W-:Y:S01]  /*2020*/  @P2 SHF.R.U32.HI R0, RZ, c[0x0][0x2cc], R7 ;  /* 0x0000b300ff002a19 */ /* 0x000fe20000011607 */
[----:B------:R-:W-:-:S03]  /*2030*/  IMAD.WIDE.U32 R2, R13, c[0x0][0x1b8], R2 ;  /* 0x00006e000d027a25 */ /* 0x000fc600078e0002 */
[----:B------:R-:W-:Y:S01]  /*2040*/  SHF.R.S32.HI R7, RZ, 0x1f, R0 ;  /* 0x0000001fff077819 */ /* 0x000fe20000011400 */
[----:B------:R-:W-:-:S04]  /*2050*/  IMAD R3, R13, c[0x0][0x1bc], R3 ;  /* 0x00006f000d037a24 */ /* 0x000fc800078e0203 */
[----:B------:R-:W-:-:S04]  /*2060*/  IMAD.WIDE.U32 R2, R4, c[0x0][0x1c0], R2 ;  /* 0x0000700004027a25 */ /* 0x000fc800078e0002 */
[----:B------:R-:W-:Y:S01]  /*2070*/  IMAD.MOV R4, RZ, RZ, -R0 ;  /* 0x000000ffff047224 */ /* 0x000fe200078e0a00 */
[----:B------:R-:W-:-:S03]  /*2080*/  IADD3 R3, R3, R6, RZ ;  /* 0x0000000603037210 */ /* 0x000fc60007ffe0ff */
[----:B------:R-:W-:Y:S02]  /*2090*/  IMAD R4, R4, c[0x0][0x2c4], R5 ;  /* 0x0000b10004047a24 */ /* 0x000fe400078e0205 */
[----:B------:R-:W-:Y:S02]  /*20a0*/  IMAD R5, R7, c[0x0][0x1b0], RZ ;  /* 0x00006c0007057a24 */ /* 0x000fe400078e02ff */
[----:B------:R-:W-:-:S04]  /*20b0*/  IMAD.WIDE.U32 R2, R0, c[0x0][0x1b0], R2 ;  /* 0x00006c0000027a25 */ /* 0x000fc800078e0002 */
[----:B------:R-:W-:Y:S01]  /*20c0*/  IMAD R6, R0, c[0x0][0x1b4], R5 ;  /* 0x00006d0000067a24 */ /* 0x000fe200078e0205 */
[----:B------:R-:W-:-:S03]  /*20d0*/  SHF.R.S32.HI R5, RZ, 0x1f, R4 ;  /* 0x0000001fff057819 */ /* 0x000fc60000011404 */
[----:B------:R-:W-:Y:S02]  /*20e0*/  IMAD.IADD R3, R3, 0x1, R6 ;  /* 0x0000000103037824 */ /* 0x000fe400078e0206 */
[----:B------:R-:W-:Y:S02]  /*20f0*/  IMAD R0, R5, c[0x0][0x1a8], RZ ;  /* 0x00006a0005007a24 */ /* 0x000fe400078e02ff */
[----:B------:R-:W-:-:S04]  /*2100*/  IMAD.WIDE.U32 R2, R4, c[0x0][0x1a8], R2 ;  /* 0x00006a0004027a25 */ /* 0x000fc800078e0002 */
[----:B------:R-:W-:Y:S01]  /*2110*/  IMAD R0, R4, c[0x0][0x1ac], R0 ;  /* 0x00006b0004007a24 */ /* 0x000fe200078e0200 */
[----:B------:R-:W-:-:S04]  /*2120*/  LEA R12, P0, R2, c[0x0][0x160], 0x1 ;  /* 0x00005800020c7a11 */ /* 0x000fc800078008ff */
[----:B------:R-:W-:-:S04]  /*2130*/  IADD3 R0, R3, R0, RZ ;  /* 0x0000000003007210 */ /* 0x000fc80007ffe0ff */
[----:B------:R-:W-:Y:S01]  /*2140*/  LEA.HI.X R9, R2, c[0x0][0x164], R0, 0x1, P0 ;  /* 0x0000590002097a11 */ /* 0x000fe200000f0c00 */
[----:B------:R-:W-:Y:S01]  /*2150*/  @!P1 IMAD.MOV.U32 R14, RZ, RZ, R211 ;  /* 0x000000ffff0e9224 */ /* 0x000fe200078e00d3 */
[----:B------:R-:W-:Y:S05]  /*2160*/  BRA.DIV ~URZ, `(.L_x_37) ;  /* 0x0000b4127f007947 */ /* 0x000fea000b800000 */
[----:B------:R1:W2:Y:S02]  /*2170*/  SHFL.IDX PT, R8, R9, RZ, 0x181f ;  /* 0x00181fff09087589 */ /* 0x0002a400000e0000 */
.L_x_126:
[----:B------:R-:W-:Y:S05]  /*2180*/  BRA.DIV ~URZ, `(.L_x_38) ;  /* 0x0000b4627f007947 */ /* 0x000fea000b800000 */
[----:B------:R3:W4:Y:S02]  /*2190*/  SHFL.IDX PT, R0, R12, RZ, 0x181f ;  /* 0x00181fff0c007589 */ /* 0x00072400000e0000 */
.L_x_127:
[----:B------:R-:W-:Y:S01]  /*21a0*/  IMAD R11, R15, c[0x0][0x2c4], RZ ;  /* 0x0000b1000f0b7a24 */ /* 0x000fe200078e02ff */
[----:B------:R-:W-:Y:S01]  /*21b0*/  LEA R10, R213, R200, 0x7 ;  /* 0x000000c8d50a7211 */ /* 0x000fe200078e38ff */
[----:B------:R-:W-:Y:S03]  /*21c0*/  BSSY B0, `(.L_x_39) ;  /* 0x0000012000007945 */ /* 0x000fe60003800000 */
[----:B------:R-:W-:-:S13]  /*21d0*/  ISETP.GE.AND P0, PT, R10, R11, PT ;  /* 0x0000000b0a00720c */ /* 0x000fda0003f06270 */
[----:B------:R-:W-:Y:S05]  /*21e0*/  @P0 BRA `(.L_x_40) ;  /* 0x000000f000000947 */ /* 0x000fea0003800000 */
[-C--:B----4-:R-:W-:Y:S02]  /*21f0*/  LEA R6, P2, R192, R0.reuse, 0x1 ;  /* 0x00000000c0067211 */ /* 0x090fe400078408ff */
[----:B------:R-:W-:Y:S02]  /*2200*/  SHF.R.S32.HI R19, RZ, 0x1f, R192 ;  /* 0x0000001fff137819 */ /* 0x000fe400000114c0 */
[-C--:B------:R-:W-:Y:S02]  /*2210*/  LEA R4, P1, R197, R0.reuse, 0x1 ;  /* 0x00000000c5047211 */ /* 0x080fe400078208ff */
[----:B------:R-:W-:Y:S02]  /*2220*/  SHF.R.S32.HI R18, RZ, 0x1f, R197 ;  /* 0x0000001fff127819 */ /* 0x000fe400000114c5 */
[----:B------:R-:W-:Y:S02]  /*2230*/  SHF.R.S32.HI R17, RZ, 0x1f, R198 ;  /* 0x0000001fff117819 */ /* 0x000fe400000114c6 */
[----:B------:R-:W-:-:S02]  /*2240*/  LEA R2, P0, R198, R0, 0x1 ;  /* 0x00000000c6027211 */ /* 0x000fc400078008ff */
[-C--:B--2---:R-:W-:Y:S02]  /*2250*/  LEA.HI.X R7, R192, R8.reuse, R19, 0x1, P2 ;  /* 0x00000008c0077211 */ /* 0x084fe400010f0c13 */
[-C--:B------:R-:W-:Y:S02]  /*2260*/  LEA.HI.X R5, R197, R8.reuse, R18, 0x1, P1 ;  /* 0x00000008c5057211 */ /* 0x080fe400008f0c12 */
[----:B------:R-:W-:Y:S01]  /*2270*/  LEA.HI.X R3, R198, R8, R17, 0x1, P0 ;  /* 0x00000008c6037211 */ /* 0x000fe200000f0c11 */
[----:B------:R-:W-:Y:S01]  /*2280*/  @!PT LDS RZ, [RZ] ;  /* 0x00000000fffff984 */ /* 0x000fe20000000800 */
[----:B------:R-:W-:Y:S01]  /*2290*/  @!PT LDS RZ, [RZ] ;  /* 0x00000000fffff984 */ /* 0x000fe20000000800 */
[----:B------:R-:W-:Y:S01]  /*22a0*/  @!PT LDS RZ, [RZ] ;  /* 0x00000000fffff984 */ /* 0x000fe20000000800 */
[----:B------:R2:W-:Y:S04]  /*22b0*/  LDGSTS.E.BYPASS.LTC128B.128 [R187+0xc100], [R6.64], !P6 ;  /* 0x0c10000006bb7fae */ /* 0x0005e8000f101d46 */
[----:B------:R2:W-:Y:S04]  /*22c0*/  LDGSTS.E.BYPASS.LTC128B.128 [R187+0x10100], [R4.64], !P5 ;  /* 0x1010000004bb7fae */ /* 0x0005e8000e901d46 */
[----:B------:R2:W-:Y:S02]  /*22d0*/  LDGSTS.E.BYPASS.LTC128B.128 [R187+0x14100], [R2.64], !P4 ;  /* 0x1410000002bb7fae */ /* 0x0005e4000e101d46 */
.L_x_40:
[----:B------:R-:W-:Y:S05]  /*22e0*/  BSYNC B0 ;  /* 0x0000000000007941 */ /* 0x000fea0003800000 */
.L_x_39:
[----:B------:R-:W-:Y:S05]  /*22f0*/  BRA.DIV ~URZ, `(.L_x_41) ;  /* 0x0000b3627f007947 */ /* 0x000fea000b800000 */
[----:B--2---:R2:W1:Y:S04]  /*2300*/  SHFL.IDX PT, R8, R9, 0x1, 0x181f ;  /* 0x00381f0009087f89 */ /* 0x00446800000e0000 */
[----:B----4-:R2:W4:Y:S02]  /*2310*/  SHFL.IDX PT, R0, R12, 0x1, 0x181f ;  /* 0x00381f000c007f89 */ /* 0x01052400000e0000 */
.L_x_128:
[----:B------:R-:W-:Y:S01]  /*2320*/  IADD3 R2, R10, 0x20, RZ ;  /* 0x000000200a027810 */ /* 0x000fe20007ffe0ff */
        /* <DEDUP_REMOVED lines=9> */
[-C--:B-1----:R-:W-:Y:S02]  /*23c0*/  LEA.HI.X R7, R192, R8.reuse, R18, 0x1, P2 ;  /* 0x00000008c0077211 */ /* 0x082fe400010f0c12 */
        /* <DEDUP_REMOVED lines=8> */
.L_x_43:
[----:B------:R-:W-:Y:S05]  /*2450*/  BSYNC B0 ;  /* 0x0000000000007941 */ /* 0x000fea0003800000 */
.L_x_42:
[----:B------:R-:W-:Y:S05]  /*2460*/  BRA.DIV ~URZ, `(.L_x_44) ;  /* 0x0000b2c27f007947 */ /* 0x000fea000b800000 */
[----:B-1----:R1:W2:Y:S02]  /*2470*/  SHFL.IDX PT, R8, R9, 0x2, 0x181f ;  /* 0x00581f0009087f89 */ /* 0x0022a400000e0000 */
.L_x_129:
[----:B------:R-:W-:Y:S05]  /*2480*/  BRA.DIV ~URZ, `(.L_x_45) ;  /* 0x0000b3127f007947 */ /* 0x000fea000b800000 */
[----:B----4-:R4:W1:Y:S02]  /*2490*/  SHFL.IDX PT, R0, R12, 0x2, 0x181f ;  /* 0x00581f000c007f89 */ /* 0x01086400000e0000 */
.L_x_130:
[----:B------:R-:W-:Y:S01]  /*24a0*/  IADD3 R2, R10, 0x40, RZ ;  /* 0x000000400a027810 */ /* 0x000fe20007ffe0ff */
[----:B------:R-:W-:Y:S03]  /*24b0*/  BSSY B0, `(.L_x_46) ;  /* 0x0000012000007945 */ /* 0x000fe60003800000 */
[----:B------:R-:W-:-:S13]  /*24c0*/  ISETP.GE.AND P0, PT, R2, R11, PT ;  /* 0x0000000b0200720c */ /* 0x000fda0003f06270 */
[----:B------:R-:W-:Y:S05]  /*24d0*/  @P0 BRA `(.L_x_47) ;  /* 0x000000f000000947 */ /* 0x000fea0003800000 */
[-C--:B-1----:R-:W-:Y:S02]  /*24e0*/  LEA R6, P2, R192, R0.reuse, 0x1 ;  /* 0x00000000c0067211 */ /* 0x082fe400078408ff */
        /* <DEDUP_REMOVED lines=14> */
.L_x_47:
[----:B------:R-:W-:Y:S05]  /*25d0*/  BSYNC B0 ;  /* 0x0000000000007941 */ /* 0x000fea0003800000 */
.L_x_46:
[----:B------:R-:W-:Y:S05]  /*25e0*/  BRA.DIV ~URZ, `(.L_x_48) ;  /* 0x0000b2227f007947 */ /* 0x000fea000b800000 */
[----:B--2---:R2:W3:Y:S04]  /*25f0*/  SHFL.IDX PT, R8, R9, 0x3, 0x181f ;  /* 0x00781f0009087f89 */ /* 0x0044e800000e0000 */
[----:B-1----:R2:W1:Y:S02]  /*2600*/  SHFL.IDX PT, R0, R12, 0x3, 0x181f ;  /* 0x00781f000c007f89 */ /* 0x00246400000e0000 */
.L_x_131:
[----:B------:R-:W-:Y:S01]  /*2610*/  IADD3 R2, R10, 0x60, RZ ;  /* 0x000000600a027810 */ /* 0x000fe20007ffe0ff */
[----:B-----5:R-:W-:Y:S01]  /*2620*/  IMAD.WIDE.U32 R204, R14, c[0x0][0x2b0], RZ ;  /* 0x0000ac000ecc7a25 */ /* 0x020fe200078e00ff */
[----:B------:R-:W-:-:S02]  /*2630*/  SHF.R.S32.HI R18, RZ, 0x1f, R192 ;  /* 0x0000001fff127819 */ /* 0x000fc400000114c0 */
[----:B------:R-:W-:Y:S01]  /*2640*/  ISETP.GE.AND P3, PT, R2, R11, PT ;  /* 0x0000000b0200720c */ /* 0x000fe20003f66270 */
[----:B------:R-:W-:Y:S01]  /*2650*/  IMAD R105, R196, 0x20, R200 ;  /* 0x00000020c4697824 */ /* 0x000fe200078e02c8 */
[----:B------:R-:W-:Y:S02]  /*2660*/  SHF.R.S32.HI R17, RZ, 0x1f, R197 ;  /* 0x0000001fff117819 */ /* 0x000fe400000114c5 */
[----:B------:R-:W-:-:S09]  /*2670*/  SHF.R.S32.HI R15, RZ, 0x1f, R198 ;  /* 0x0000001fff0f7819 */ /* 0x000fd200000114c6 */
[-C--:B-1----:R-:W-:Y:S02]  /*2680*/  @!P3 LEA R6, P2, R192, R0.reuse, 0x1 ;  /* 0x00000000c006b211 */ /* 0x082fe400078408ff */
[CC--:B------:R-:W-:Y:S02]  /*2690*/  @!P3 LEA R4, P1, R197.reuse, R0.reuse, 0x1 ;  /* 0x00000000c504b211 */ /* 0x0c0fe400078208ff */
[----:B------:R-:W-:Y:S02]  /*26a0*/  @!P3 LEA R2, P0, R198, R0, 0x1 ;  /* 0x00000000c602b211 */ /* 0x000fe400078008ff */
[----:B------:R-:W-:Y:S02]  /*26b0*/  SHF.R.S32.HI R0, RZ, 0x1f, R14 ;  /* 0x0000001fff007819 */ /* 0x000fe4000001140e */
[-C--:B---3--:R-:W-:Y:S02]  /*26c0*/  @!P3 LEA.HI.X R7, R192, R8.reuse, R18, 0x1, P2 ;  /* 0x00000008c007b211 */ /* 0x088fe400010f0c12 */
[-C--:B------:R-:W-:Y:S01]  /*26d0*/  @!P3 LEA.HI.X R5, R197, R8.reuse, R17, 0x1, P1 ;  /* 0x00000008c505b211 */ /* 0x080fe200008f0c11 */
[----:B------:R-:W-:Y:S01]  /*26e0*/  IMAD R0, R0, c[0x0][0x2b0], RZ ;  /* 0x0000ac0000007a24 */ /* 0x000fe200078e02ff */
[----:B------:R-:W-:Y:S01]  /*26f0*/  @!P3 LEA.HI.X R3, R198, R8, R15, 0x1, P0 ;  /* 0x00000008c603b211 */ /* 0x000fe200000f0c0f */
[----:B------:R-:W-:Y:S01]  /*2700*/  @!PT LDS RZ, [RZ] ;  /* 0x00000000fffff984 */ /* 0x000fe20000000800 */
[----:B------:R-:W-:Y:S01]  /*2710*/  @!PT LDS RZ, [RZ] ;  /* 0x00000000fffff984 */ /* 0x000fe20000000800 */
[----:B------:R-:W-:Y:S01]  /*2720*/  @!PT LDS RZ, [RZ] ;  /* 0x00000000fffff984 */ /* 0x000fe20000000800 */
[----:B------:R1:W-:Y:S02]  /*2730*/  @!P3 LDGSTS.E.BYPASS.LTC128B.128 [R187+0xf100], [R6.64], !P6 ;  /* 0x0f10000006bbbfae */ /* 0x0003e4000f101d46 */
[----:B------:R-:W-:-:S02]  /*2740*/  IMAD R0, R14, c[0x0][0x2b4], R0 ;  /* 0x0000ad000e007a24 */ /* 0x000fc400078e0200 */
[----:B------:R1:W-:Y:S01]  /*2750*/  @!P3 LDGSTS.E.BYPASS.LTC128B.128 [R187+0x13100], [R4.64], !P5 ;  /* 0x1310000004bbbfae */ /* 0x0003e2000e901d46 */
[----:B------:R-:W-:Y:S01]  /*2760*/  ISETP.GE.AND P5, PT, R192, c[0x0][0x1d4], PT ;  /* 0x00007500c0007a0c */ /* 0x000fe20003fa6270 */
[----:B------:R-:W-:Y:S02]  /*2770*/  IMAD.IADD R209, R205, 0x1, R0 ;  /* 0x00000001cdd17824 */ /* 0x000fe400078e0200 */
[----:B------:R1:W-:Y:S01]  /*2780*/  @!P3 LDGSTS.E.BYPASS.LTC128B.128 [R187+0x17100], [R2.64], !P4 ;  /* 0x1710000002bbbfae */ /* 0x0003e2000e101d46 */
[----:B------:R-:W-:Y:S02]  /*2790*/  ISETP.GE.AND P4, PT, R197, c[0x0][0x1d4], PT ;  /* 0x00007500c5007a0c */ /* 0x000fe40003f86270 */
[----:B------:R-:W-:Y:S01]  /*27a0*/  ISETP.GE.AND P3, PT, R198, c[0x0][0x1d4], PT ;  /* 0x00007500c6007a0c */ /* 0x000fe20003f66270 */
[----:B------:R-:W0:Y:S01]  /*27b0*/  LDGDEPBAR ;  /* 0x00000000000079af */ /* 0x000e220000000000 */
[----:B------:R-:W-:Y:S03]  /*27c0*/  WARPSYNC 0xffffffff ;  /* 0xffffffff00007948 */ /* 0x000fe60003800000 */
[----:B------:R-:W-:Y:S01]  /*27d0*/  IMAD.MOV.U32 R0, RZ, RZ, c[0x0][0x2b8] ;  /* 0x0000ae00ff007624 */ /* 0x000fe200078e00ff */
[----:B------:R-:W-:Y:S01]  /*27e0*/  BAR.SYNC.DEFER_BLOCKING 0x0 ;  /* 0x0000000000007b1d */ /* 0x000fe20000010000 */
[----:B-1----:R-:W-:-:S02]  /*27f0*/  IMAD R2, R104, 0x40, R105 ;  /* 0x0000004068027824 */ /* 0x002fc400078e0269 */
[----:B------:R-:W-:Y:S01]  /*2800*/  IMAD.MOV.U32 R188, RZ, RZ, RZ ;  /* 0x000000ffffbc7224 */ /* 0x000fe200078e00ff */
[----:B------:R-:W-:Y:S02]  /*2810*/  ISETP.NE.AND P0, PT, R0, 0x1, PT ;  /* 0x000000010000780c */ /* 0x000fe40003f05270 */
[C---:B------:R-:W-:Y:S02]  /*2820*/  ISETP.GE.AND P2, PT, R2.reuse, R16, PT ;  /* 0x000000100200720c */ /* 0x040fe40003f46270 */
[----:B------:R-:W-:Y:S02]  /*2830*/  IADD3 R2, R2, R201, RZ ;  /* 0x000000c902027210 */ /* 0x000fe40007ffe0ff */
[----:B------:R-:W-:-:S03]  /*2840*/  ISETP.GT.OR P2, PT, R105, 0x3f, P2 ;  /* 0x0000003f6900780c */ /* 0x000fc60001744670 */
[----:B------:R-:W-:-:S04]  /*2850*/  IMAD.MOV.U32 R0, RZ, RZ, R2 ;  /* 0x000000ffff007224 */ /* 0x000fc800078e0002 */
[----:B------:R-:W-:-:S05]  /*2860*/  @P0 IMAD.HI.U32 R3, R2, c[0x0][0x2bc], RZ ;  /* 0x0000af0002030a27 */ /* 0x000fca00078e00ff */
[----:B------:R-:W-:-:S04]  /*2870*/  @P0 SHF.R.U32.HI R0, RZ, c[0x0][0x2c0], R3 ;  /* 0x0000b000ff000a19 */ /* 0x000fc80000011603 */
[----:B------:R-:W-:-:S04]  /*2880*/  @!P2 IADD3 R3, P1, R0, R204, RZ ;  /* 0x000000cc0003a210 */ /* 0x000fc80007f3e0ff */
[----:B------:R-:W-:Y:S02]  /*2890*/  @!P2 LEA.HI.X.SX32 R5, R0, R209, 0x1, P1 ;  /* 0x000000d10005a211 */ /* 0x000fe400008f0eff */
[----:B------:R-:W-:-:S04]  /*28a0*/  @!P2 LEA R4, P1, R3, c[0x0][0x2a0], 0x2 ;  /* 0x0000a8000304aa11 */ /* 0x000fc800078210ff */
[----:B------:R-:W-:-:S05]  /*28b0*/  @!P2 LEA.HI.X R5, R3, c[0x0][0x2a4], R5, 0x2, P1 ;  /* 0x0000a9000305aa11 */ /* 0x000fca00008f1405 */
[----:B------:R-:W3:Y:S01]  /*28c0*/  @!P2 LDG.E R188, [R4.64] ;  /* 0x0000000604bca981 */ /* 0x000ee2000c1e1900 */
[----:B------:R-:W-:Y:S01]  /*28d0*/  IADD3 R0, -R0, RZ, RZ ;  /* 0x000000ff00007210 */ /* 0x000fe20007ffe1ff */
[----:B------:R-:W-:Y:S01]  /*28e0*/  IMAD.WIDE.U32 R202, R13, c[0x0][0x1e8], RZ ;  /* 0x00007a000dca7a25 */ /* 0x000fe200078e00ff */
[----:B------:R-:W-:Y:S01]  /*28f0*/  SHF.L.U64.HI R100, R192, 0x1, R18 ;  /* 0x00000001c0647819 */ /* 0x000fe20000010212 */
[----:B------:R-:W-:Y:S01]  /*2900*/  BSSY B0, `(.L_x_49) ;  /* 0x0000193000007945 */ /* 0x000fe20003800000 */
[----:B------:R-:W-:Y:S01]  /*2910*/  SHF.L.U32 R109, R198, 0x1, RZ ;  /* 0x00000001c66d7819 */ /* 0x000fe200000006ff */
[----:B------:R-:W-:Y:S01]  /*2920*/  IMAD R189, R0, c[0x0][0x2b8], R2 ;  /* 0x0000ae0000bd7a24 */ /* 0x000fe200078e0202 */
[----:B------:R-:W-:Y:S01]  /*2930*/  SHF.L.U64.HI R101, R197, 0x1, R17 ;  /* 0x00000001c5657819 */ /* 0x000fe20000010211 */
[----:B------:R-:W-:Y:S01]  /*2940*/  IMAD R208, R13, c[0x0][0x1ec], R203 ;  /* 0x00007b000dd07a24 */ /* 0x000fe200078e02cb */
[----:B------:R-:W-:Y:S01]  /*2950*/  SHF.L.U64.HI R102, R198, 0x1, R15 ;  /* 0x00000001c6667819 */ /* 0x000fe2000001020f */
[----:B------:R-:W-:Y:S01]  /*2960*/  IMAD.WIDE.U32 R2, R189, c[0x0][0x1e0], RZ ;  /* 0x00007800bd027a25 */ /* 0x000fe200078e00ff */
[----:B------:R-:W-:-:S03]  /*2970*/  SHF.R.S32.HI R6, RZ, 0x1f, R189 ;  /* 0x0000001fff067819 */ /* 0x000fc600000114bd */
[----:B------:R-:W-:Y:S02]  /*2980*/  IMAD R106, R104, -0x40, R16 ;  /* 0xffffffc0686a7824 */ /* 0x000fe400078e0210 */
[----:B------:R-:W-:Y:S02]  /*2990*/  IMAD R0, R6, c[0x0][0x1e0], RZ ;  /* 0x0000780006007a24 */ /* 0x000fe400078e02ff */
[----:B------:R-:W-:Y:S02]  /*29a0*/  IMAD.IADD R22, R106, 0x1, -R200 ;  /* 0x000000016a167824 */ /* 0x000fe400078e0ac8 */
[----:B------:R-:W-:Y:S02]  /*29b0*/  IMAD R0, R189, c[0x0][0x1e4], R0 ;  /* 0x00007900bd007a24 */ /* 0x000fe400078e0200 */
[----:B------:R-:W-:Y:S01]  /*29c0*/  IMAD R6, R6, c[0x0][0x208], RZ ;  /* 0x0000820006067a24 */ /* 0x000fe200078e02ff */
[----:B------:R-:W-:Y:S01]  /*29d0*/  ISETP.GE.AND P2, PT, R22, 0x1, PT ;  /* 0x000000011600780c */ /* 0x000fe20003f46270 */
[----:B------:R-:W-:-:S02]  /*29e0*/  IMAD.IADD R3, R3, 0x1, R0 ;  /* 0x0000000103037824 */ /* 0x000fc400078e0200 */
[----:B------:R-:W-:Y:S02]  /*29f0*/  IMAD R6, R189, c[0x0][0x20c], R6 ;  /* 0x00008300bd067a24 */ /* 0x000fe400078e0206 */
[----:B------:R-:W-:-:S04]  /*2a00*/  IMAD.WIDE.U32 R206, R13, c[0x0][0x210], RZ ;  /* 0x000084000dce7a25 */ /* 0x000fc800078e00ff */
[----:B------:R-:W-:Y:S02]  /*2a10*/  IMAD R210, R13, c[0x0][0x214], R207 ;  /* 0x000085000dd27a24 */ /* 0x000fe400078e02cf */
[----:B------:R-:W-:Y:S02]  /*2a20*/  IMAD.SHL.U32 R107, R192, 0x2, RZ ;  /* 0x00000002c06b7824 */ /* 0x000fe400078e00ff */
[----:B------:R-:W-:Y:S01]  /*2a30*/  IMAD.SHL.U32 R108, R197, 0x2, RZ ;  /* 0x00000002c56c7824 */ /* 0x000fe200078e00ff */
[----:B---3--:R-:W-:Y:S01]  /*2a40*/  SHF.R.S32.HI R7, RZ, 0x1f, R188 ;  /* 0x0000001fff077819 */ /* 0x008fe200000114bc */
[----:B------:R-:W-:-:S04]  /*2a50*/  IMAD.WIDE.U32 R2, R188, c[0x0][0x1f0], R2 ;  /* 0x00007c00bc027a25 */ /* 0x000fc800078e0002 */
[C---:B------:R-:W-:Y:S02]  /*2a60*/  IMAD R0, R7.reuse, c[0x0][0x1f0], RZ ;  /* 0x00007c0007007a24 */ /* 0x040fe400078e02ff */
[----:B------:R-:W-:Y:S02]  /*2a70*/  IMAD R7, R7, c[0x0][0x218], RZ ;  /* 0x0000860007077a24 */ /* 0x000fe400078e02ff */
[----:B------:R-:W-:Y:S01]  /*2a80*/  IMAD R4, R188, c[0x0][0x1f4], R0 ;  /* 0x00007d00bc047a24 */ /* 0x000fe200078e0200 */
[----:B------:R-:W-:Y:S01]  /*2a90*/  IADD3 R0, P1, R2, R202, RZ ;  /* 0x000000ca02007210 */ /* 0x000fe20007f3e0ff */
[----:B--2-4-:R-:W-:-:S03]  /*2aa0*/  IMAD R12, R188, c[0x0][0x21c], R7 ;  /* 0x00008700bc0c7a24 */ /* 0x014fc600078e0207 */
[----:B------:R-:W-:Y:S02]  /*2ab0*/  IADD3.X R2, R208, R3, R4, P1, !PT ;  /* 0x00000003d0027210 */ /* 0x000fe40000ffe404 */
[----:B------:R-:W-:-:S04]  /*2ac0*/  LEA R4, P1, R0, c[0x0][0x1c8], 0x1 ;  /* 0x0000720000047a11 */ /* 0x000fc800078208ff */
[----:B------:R-:W-:Y:S01]  /*2ad0*/  LEA.HI.X R11, R0, c[0x0][0x1cc], R2, 0x1, P1 ;  /* 0x00007300000b7a11 */ /* 0x000fe200008f0c02 */
[----:B------:R-:W-:Y:S01]  /*2ae0*/  IMAD.WIDE.U32 R2, R189, c[0x0][0x208], RZ ;  /* 0x00008200bd027a25 */ /* 0x000fe200078e00ff */
[----:B------:R-:W1:Y:S04]  /*2af0*/  SHFL.IDX PT, R0, R4, RZ, 0x181f ;  /* 0x00181fff04007589 */ /* 0x000e6800000e0000 */
[----:B------:R-:W2:Y:S01]  /*2b00*/  SHFL.IDX PT, R5, R11, RZ, 0x181f ;  /* 0x00181fff0b057589 */ /* 0x000ea200000e0000 */
[----:B------:R-:W-:-:S03]  /*2b10*/  IADD3 R3, R3, R6, RZ ;  /* 0x0000000603037210 */ /* 0x000fc60007ffe0ff */
[----:B------:R3:W4:Y:S02]  /*2b20*/  SHFL.IDX PT, R10, R4, 0x1, 0x181f ;  /* 0x00381f00040a7f89 */ /* 0x00072400000e0000 */
[----:B------:R-:W-:Y:S02]  /*2b30*/  IMAD.WIDE.U32 R2, R188, c[0x0][0x218], R2 ;  /* 0x00008600bc027a25 */ /* 0x000fe400078e0002 */
[----:B------:R-:W5:Y:S01]  /*2b40*/  SHFL.IDX PT, R11, R11, 0x1, 0x181f ;  /* 0x00381f000b0b7f89 */ /* 0x000f6200000e0000 */
[CC--:B-1----:R-:W-:Y:S02]  /*2b50*/  @P2 LEA R8, P6, R192.reuse, R0.reuse, 0x1 ;  /* 0x00000000c0082211 */ /* 0x0c2fe400078c08ff */
[C---:B------:R-:W-:Y:S02]  /*2b60*/  @P2 LEA R6, P1, R197.reuse, R0, 0x1 ;  /* 0x00000000c5062211 */ /* 0x040fe400078208ff */
[-C--:B--2---:R-:W-:Y:S02]  /*2b70*/  @P2 LEA.HI.X R9, R192, R5.reuse, R18, 0x1, P6 ;  /* 0x00000005c0092211 */ /* 0x084fe400030f0c12 */
[----:B------:R-:W-:-:S02]  /*2b80*/  @P2 LEA.HI.X R7, R197, R5, R17, 0x1, P1 ;  /* 0x00000005c5072211 */ /* 0x000fc400008f0c11 */
[----:B---3--:R-:W-:Y:S01]  /*2b90*/  @P2 LEA R4, P6, R198, R0, 0x1 ;  /* 0x00000000c6042211 */ /* 0x008fe200078c08ff */
[----:B------:R4:W-:Y:S01]  /*2ba0*/  @P2 LDGSTS.E.BYPASS.LTC128B.128 [R187+0x6100], [R8.64], !P5 ;  /* 0x0610000008bb2fae */ /* 0x0009e2000e901d46 */
[----:B------:R-:W-:Y:S02]  /*2bb0*/  IADD3 R0, P1, R2, R206, RZ ;  /* 0x000000ce02007210 */ /* 0x000fe40007f3e0ff */
[----:B------:R-:W-:Y:S01]  /*2bc0*/  @P2 LEA.HI.X R5, R198, R5, R15, 0x1, P6 ;  /* 0x00000005c6052211 */ /* 0x000fe200030f0c0f */
[----:B------:R1:W-:Y:S01]  /*2bd0*/  @P2 LDGSTS.E.BYPASS.LTC128B.128 [R187+0x8100], [R6.64], !P4 ;  /* 0x0810000006bb2fae */ /* 0x0003e2000e101d46 */
[----:B------:R-:W-:Y:S02]  /*2be0*/  ISETP.GE.AND P6, PT, R22, 0x21, PT ;  /* 0x000000211600780c */ /* 0x000fe40003fc6270 */
[----:B------:R-:W-:Y:S01]  /*2bf0*/  IADD3.X R2, R210, R3, R12, P1, !PT ;  /* 0x00000003d2027210 */ /* 0x000fe20000ffe40c */
[----:B------:R2:W-:Y:S01]  /*2c00*/  @P2 LDGSTS.E.BYPASS.LTC128B.128 [R187+0xa100], [R4.64], !P3 ;  /* 0x0a10000004bb2fae */ /* 0x0005e2000d901d46 */
[----:B------:R-:W-:-:S04]  /*2c10*/  LEA R3, P1, R0, c[0x0][0x1f8], 0x1 ;  /* 0x00007e0000037a11 */ /* 0x000fc800078208ff */
[----:B------:R-:W-:Y:S01]  /*2c20*/  LEA.HI.X R12, R0, c[0x0][0x1fc], R2, 0x1, P1 ;  /* 0x00007f00000c7a11 */ /* 0x000fe200008f0c02 */
[----:B------:R-:W-:Y:S04]  /*2c30*/  SHFL.IDX PT, R21, R3, 0x1, 0x181f ;  /* 0x00381f0003157f89 */ /* 0x000fe800000e0000 */
[----:B------:R3:W3:Y:S04]  /*2c40*/  SHFL.IDX PT, R0, R3, RZ, 0x181f ;  /* 0x00181fff03007589 */ /* 0x0006e800000e0000 */
[----:B------:R-:W3:Y:S04]  /*2c50*/  SHFL.IDX PT, R2, R12, RZ, 0x181f ;  /* 0x00181fff0c027589 */ /* 0x000ee800000e0000 */
[----:B------:R3:W3:Y:S01]  /*2c60*/  SHFL.IDX PT, R20, R12, 0x1, 0x181f ;  /* 0x00381f000c147f89 */ /* 0x0006e200000e0000 */
[----:B----4-:R-:W-:-:S04]  /*2c70*/  @P6 LEA R8, P2, R192, R10, 0x1 ;  /* 0x0000000ac0086211 */ /* 0x010fc800078408ff */
[-C--:B-----5:R-:W-:Y:S02]  /*2c80*/  @P6 LEA.HI.X R9, R192, R11.reuse, R18, 0x1, P2 ;  /* 0x0000000bc0096211 */ /* 0x0a0fe400010f0c12 */
[CC--:B-1----:R-:W-:Y:S02]  /*2c90*/  @P6 LEA R6, P2, R197.reuse, R10.reuse, 0x1 ;  /* 0x0000000ac5066211 */ /* 0x0c2fe400078408ff */
[C---:B--2---:R-:W-:Y:S01]  /*2ca0*/  @P6 LEA R4, P1, R198.reuse, R10, 0x1 ;  /* 0x0000000ac6046211 */ /* 0x044fe200078208ff */
[----:B------:R1:W-:Y:S01]  /*2cb0*/  @P6 LDGSTS.E.BYPASS.LTC128B.128 [R187+0x7100], [R8.64], !P5 ;  /* 0x0710000008bb6fae */ /* 0x0003e2000e901d46 */
[-C--:B------:R-:W-:Y:S02]  /*2cc0*/  @P6 LEA.HI.X R7, R197, R11.reuse, R17, 0x1, P2 ;  /* 0x0000000bc5076211 */ /* 0x080fe400010f0c11 */
[----:B------:R-:W-:Y:S02]  /*2cd0*/  @P6 LEA.HI.X R5, R198, R11, R15, 0x1, P1 ;  /* 0x0000000bc6056211 */ /* 0x000fe400008f0c0f */
[----:B---3--:R-:W-:Y:S01]  /*2ce0*/  IADD3 R3, R103, 0x20, RZ ;  /* 0x0000002067037810 */ /* 0x008fe20007ffe0ff */
[----:B------:R2:W-:Y:S04]  /*2cf0*/  @P6 LDGSTS.E.BYPASS.LTC128B.128 [R187+0x9100], [R6.64], !P4 ;  /* 0x0910000006bb6fae */ /* 0x0005e8000e101d46 */
[----:B------:R2:W-:Y:S02]  /*2d00*/  @P6 LDGSTS.E.BYPASS.LTC128B.128 [R187+0xb100], [R4.64], !P3 ;  /* 0x0b10000004bb6fae */ /* 0x0005e4000d901d46 */
[----:B------:R-:W-:-:S02]  /*2d10*/  R2P PR, R196, 0x6 ;  /* 0x00000006c4007804 */ /* 0x000fc40000000000 */
[----:B------:R-:W0:Y:S01]  /*2d20*/  LDGDEPBAR ;  /* 0x00000000000079af */ /* 0x000e220000000000 */
[----:B------:R-:W-:-:S05]  /*2d30*/  IADD3 R16, P6, R0, R107, RZ ;  /* 0x0000006b00107210 */ /* 0x000fca0007fde0ff */
[----:B------:R-:W-:Y:S01]  /*2d40*/  IMAD.X R17, R2, 0x1, R100, P6 ;  /* 0x0000000102117824 */ /* 0x000fe200030e0664 */
[----:B------:R-:W-:-:S04]  /*2d50*/  IADD3 R12, P6, R0, R109, RZ ;  /* 0x0000006d000c7210 */ /* 0x000fc80007fde0ff */
[----:B------:R-:W-:Y:S02]  /*2d60*/  @P1 IADD3 R3, R103, -0x20, RZ ;  /* 0xffffffe067031810 */ /* 0x000fe40007ffe0ff */
[----:B------:R-:W-:Y:S02]  /*2d70*/  IADD3 R14, P1, R0, R108, RZ ;  /* 0x0000006c000e7210 */ /* 0x000fe40007f3e0ff */
[----:B------:R-:W-:Y:S02]  /*2d80*/  IADD3.X R13, R2, R102, RZ, P6, !PT ;  /* 0x00000066020d7210 */ /* 0x000fe400037fe4ff */
[----:B------:R-:W-:Y:S01]  /*2d90*/  ISETP.GE.AND P6, PT, R192, c[0x0][0x1d4], PT ;  /* 0x00007500c0007a0c */ /* 0x000fe20003fc6270 */
[----:B------:R-:W-:Y:S01]  /*2da0*/  IMAD.X R15, R2, 0x1, R101, P1 ;  /* 0x00000001020f7824 */ /* 0x000fe200008e0665 */
[----:B------:R-:W-:Y:S02]  /*2db0*/  IADD3 R18, P1, R21, R107, RZ ;  /* 0x0000006b15127210 */ /* 0x000fe40007f3e0ff */
[----:B------:R-:W-:-:S02]  /*2dc0*/  MOV R0, 0x40 ;  /* 0x0000004000007802 */ /* 0x000fc40000000f00 */
[----:B------:R-:W-:Y:S01]  /*2dd0*/  IADD3 R2, R3, 0x4000, RZ ;  /* 0x0000400003027810 */ /* 0x000fe20007ffe0ff */
[----:B------:R-:W-:-:S04]  /*2de0*/  DEPBAR.LE SB0, 0x1 ;  /* 0x000080400000791a */ /* 0x000fc80000000000 */
[----:B------:R-:W-:-:S04]  /*2df0*/  DEPBAR.LE SB0, 0x0 ;  /* 0x000080000000791a */ /* 0x000fc80000000000 */
[----:B------:R-:W-:Y:S01]  /*2e00*/  BAR.SYNC.DEFER_BLOCKING 0x0 ;  /* 0x0000000000007b1d */ /* 0x000fe20000010000 */
[----:B------:R-:W-:Y:S01]  /*2e10*/  IMAD.X R19, R20, 0x1, R100, P1 ;  /* 0x0000000114137824 */ /* 0x000fe200008e0664 */
[----:B------:R-:W-:Y:S02]  /*2e20*/  ISETP.LT.OR P1, PT, R22, 0x1, P6 ;  /* 0x000000011600780c */ /* 0x000fe40003721670 */
[----:B------:R-:W-:Y:S02]  /*2e30*/  ISETP.GE.AND P6, PT, R197, c[0x0][0x1d4], PT ;  /* 0x00007500c5007a0c */ /* 0x000fe40003fc6270 */
[----:B------:R-:W-:-:S04]  /*2e40*/  SEL R0, R0, 0xffffffc0, !P2 ;  /* 0xffffffc000007807 */ /* 0x000fc80005000000 */
[----:B------:R-:W-:Y:S01]  /*2e50*/  IADD3 R176, R2, R0, RZ ;  /* 0x0000000002b07210 */ /* 0x000fe20007ffe0ff */
[----:B--2---:R-:W-:Y:S04]  /*2e60*/  LDSM.16.M88.4 R4, [R183] ;  /* 0x00000000b704783b */ /* 0x004fe80000000200 */
[----:B------:R-:W2:Y:S04]  /*2e70*/  LDSM.16.M88.4 R24, [R103] ;  /* 0x000000006718783b */ /* 0x000ea80000000200 */
[----:B------:R-:W3:Y:S04]  /*2e80*/  LDSM.16.M88.4 R40, [R103+0x800] ;  /* 0x000800006728783b */ /* 0x000ee80000000200 */
[----:B------:R-:W4:Y:S04]  /*2e90*/  LDSM.16.M88.4 R36, [R103+0x1000] ;  /* 0x001000006724783b */ /* 0x000f280000000200 */
[----:B------:R-:W5:Y:S04]  /*2ea0*/  LDSM.16.M88.4 R32, [R103+0x1800] ;  /* 0x001800006720783b */ /* 0x000f680000000200 */
[----:B-1----:R-:W-:Y:S04]  /*2eb0*/  LDSM.16.M88.4 R8, [R184] ;  /* 0x00000000b808783b */ /* 0x002fe80000000200 */
[----:B------:R-:W1:Y:S04]  /*2ec0*/  LDSM.16.M88.4 R48, [R3] ;  /* 0x000000000330783b */ /* 0x000e680000000200 */
[----:B------:R-:W1:Y:S04]  /*2ed0*/  LDSM.16.M88.4 R68, [R3+0x800] ;  /* 0x000800000344783b */ /* 0x000e680000000200 */
[----:B------:R-:W1:Y:S04]  /*2ee0*/  LDSM.16.M88.4 R84, [R3+0x1000] ;  /* 0x001000000354783b */ /* 0x000e680000000200 */
[----:B------:R-:W1:Y:S04]  /*2ef0*/  LDSM.16.M88.4 R92, [R3+0x1800] ;  /* 0x00180000035c783b */ /* 0x000e680000000200 */
[----:B------:R-:W-:Y:S01]  /*2f00*/  @!PT LDS RZ, [RZ] ;  /* 0x00000000fffff984 */ /* 0x000fe20000000800 */
[----:B------:R-:W-:Y:S01]  /*2f10*/  @!PT LDS RZ, [RZ] ;  /* 0x00000000fffff984 */ /* 0x000fe20000000800 */
[----:B------:R-:W-:Y:S01]  /*2f20*/  @!PT LDS RZ, [RZ] ;  /* 0x00000000fffff984 */ /* 0x000fe20000000800 */
[----:B------:R1:W-:Y:S01]  /*2f30*/  LDGSTS.E.BYPASS.LTC128B.128 [R187+0x100], [R16.64], !P1 ;  /* 0x0010000010bb7fae */ /* 0x0003e2000c901d46 */
[----:B------:R-:W-:-:S02]  /*2f40*/  ISETP.LT.OR P1, PT, R22, 0x1, P6 ;  /* 0x000000011600780c */ /* 0x000fc40003721670 */
[----:B------:R-:W-:Y:S01]  /*2f50*/  ISETP.GE.AND P6, PT, R198, c[0x0][0x1d4], PT ;  /* 0x00007500c6007a0c */ /* 0x000fe20003fc6270 */
[C---:B--2---:R-:W-:Y:S08]  /*2f60*/  HMMA.16816.F32.BF16 R28, R4.reuse, R26, RZ ;  /* 0x0000001a041c723c */ /* 0x044ff000000418ff */
[C---:B---3--:R-:W-:Y:S02]  /*2f70*/  HMMA.16816.F32.BF16 R44, R4.reuse, R40, RZ ;  /* 0x00000028042c723c */ /* 0x048fe400000418ff */
[----:B------:R2:W-:Y:S06]  /*2f80*/  LDGSTS.E.BYPASS.LTC128B.128 [R187+0x2100], [R14.64], !P1 ;  /* 0x021000000ebb7fae */ /* 0x0005ec000c901d46 */
[C---:B------:R-:W-:Y:S08]  /*2f90*/  HMMA.16816.F32.BF16 R40, R4.reuse, R42, RZ ;  /* 0x0000002a0428723c */ /* 0x040ff000000418ff */
[C---:B----4-:R-:W-:Y:S08]  /*2fa0*/  HMMA.16816.F32.BF16 R52, R4.reuse, R36, RZ ;  /* 0x000000240434723c */ /* 0x050ff000000418ff */
[----:B------:R-:W-:Y:S01]  /*2fb0*/  HMMA.16816.F32.BF16 R60, R4, R38, RZ ;  /* 0x00000026043c723c */ /* 0x000fe200000418ff */
[----:B--2---:R-:W-:-:S07]  /*2fc0*/  IADD3 R14, P1, R21, R108, RZ ;  /* 0x0000006c150e7210 */ /* 0x004fce0007f3e0ff */
[----:B-----5:R-:W-:Y:S01]  /*2fd0*/  HMMA.16816.F32.BF16 R64, R4, R32, RZ ;  /* 0x000000200440723c */ /* 0x020fe200000418ff */
[----:B------:R-:W-:Y:S02]  /*2fe0*/  IADD3.X R15, R20, R101, RZ, P1, !PT ;  /* 0x00000065140f7210 */ /* 0x000fe40000ffe4ff */
[C---:B------:R-:W-:Y:S02]  /*2ff0*/  ISETP.LT.OR P1, PT, R22.reuse, 0x1, P6 ;  /* 0x000000011600780c */ /* 0x040fe40003721670 */
[----:B------:R-:W-:-:S03]  /*3000*/  ISETP.LT.OR P6, PT, R22, 0x21, P6 ;  /* 0x000000211600780c */ /* 0x000fc600037c1670 */
[----:B------:R-:W-:Y:S08]  /*3010*/  HMMA.16816.F32.BF16 R56, R4, R34, RZ ;  /* 0x000000220438723c */ /* 0x000ff000000418ff */
[----:B------:R2:W-:Y:S01]  /*3020*/  LDGSTS.E.BYPASS.LTC128B.128 [R187+0x4100], [R12.64], !P1 ;  /* 0x041000000cbb7fae */ /* 0x0005e2000c901d46 */
[C---:B-1----:R-:W-:Y:S08]  /*3030*/  HMMA.16816.F32.BF16 R28, R8.reuse, R50, R28 ;  /* 0x00000032081c723c */ /* 0x042ff0000004181c */
[C---:B------:R-:W-:Y:S08]  /*3040*/  HMMA.16816.F32.BF16 R32, R8.reuse, R68, R44 ;  /* 0x000000440820723c */ /* 0x040ff0000004182c */
[C---:B------:R-:W-:Y:S08]  /*3050*/  HMMA.16816.F32.BF16 R36, R8.reuse, R70, R40 ;  /* 0x000000460824723c */ /* 0x040ff00000041828 */
[----:B------:R-:W-:Y:S01]  /*3060*/  HMMA.16816.F32.BF16 R40, R8, R84, R52 ;  /* 0x000000540828723c */ /* 0x000fe20000041834 */
[----:B--2---:R-:W-:-:S05]  /*3070*/  IADD3 R12, P1, R21, R109, RZ ;  /* 0x0000006d150c7210 */ /* 0x004fca0007f3e0ff */
[----:B------:R-:W-:Y:S01]  /*3080*/  IMAD.X R13, R20, 0x1, R102, P1 ;  /* 0x00000001140d7824 */ /* 0x000fe200008e0666 */
[----:B------:R-:W-:Y:S01]  /*3090*/  ISETP.GE.AND P1, PT, R192, c[0x0][0x1d4], PT ;  /* 0x00007500c0007a0c */ /* 0x000fe20003f26270 */
[----:B------:R-:W-:Y:S03]  /*30a0*/  HMMA.16816.F32.BF16 R52, R8, R92, R64 ;  /* 0x0000005c0834723c */ /* 0x000fe60000041840 */
[----:B------:R-:W-:-:S05]  /*30b0*/  ISETP.LT.OR P1, PT, R22, 0x21, P1 ;  /* 0x000000211600780c */ /* 0x000fca0000f21670 */
[----:B------:R-:W-:Y:S08]  /*30c0*/  HMMA.16816.F32.BF16 R44, R8, R94, R56 ;  /* 0x0000005e082c723c */ /* 0x000ff00000041838 */
[----:B------:R1:W-:Y:S01]  /*30d0*/  LDGSTS.E.BYPASS.LTC128B.128 [R187+0x1100], [R18.64], !P1 ;  /* 0x0110000012bb7fae */ /* 0x0003e2000c901d46 */
[----:B------:R-:W-:-:S04]  /*30e0*/  ISETP.GE.AND P1, PT, R197, c[0x0][0x1d4], PT ;  /* 0x00007500c5007a0c */ /* 0x000fc80003f26270 */
[----:B------:R-:W-:Y:S11]  /*30f0*/  ISETP.LT.OR P1, PT, R22, 0x21, P1 ;  /* 0x000000211600780c */ /* 0x000ff60000f21670 */
[----:B------:R-:W-:Y:S02]  /*3100*/  @!UPT UIADD3 URZ, URZ, URZ, URZ ;  /* 0x0000003f3f3ff290 */ /* 0x000fe4000fffe03f */
[----:B------:R2:W-:Y:S01]  /*3110*/  LDGSTS.E.BYPASS.LTC128B.128 [R187+0x3100], [R14.64], !P1 ;  /* 0x031000000ebb7fae */ /* 0x0005e2000c901d46 */
[----:B------:R-:W-:-:S03]  /*3120*/  ISETP.GT.AND P1, PT, R104, R199, PT ;  /* 0x000000c76800720c */ /* 0x000fc60003f24270 */
[----:B------:R2:W-:Y:S01]  /*3130*/  LDGSTS.E.BYPASS.LTC128B.128 [R187+0x5100], [R12.64], !P6 ;  /* 0x051000000cbb7fae */ /* 0x0005e2000f101d46 */
[----:B------:R-:W-:-:S03]  /*3140*/  ISETP.GT.AND P6, PT, R105, 0x3f, PT ;  /* 0x0000003f6900780c */ /* 0x000fc60003fc4270 */
[----:B------:R-:W-:Y:S01]  /*3150*/  LDSM.16.M88.4 R80, [R176+-0x4000] ;  /* 0xffc00000b050783b */ /* 0x000fe20000000200 */
[----:B-1----:R-:W-:Y:S03]  /*3160*/  HMMA.16816.F32.BF16 R16, R4, R24, RZ ;  /* 0x000000180410723c */ /* 0x002fe600000418ff */
[----:B------:R-:W-:Y:S04]  /*3170*/  LDSM.16.M88.4 R4, [R186] ;  /* 0x00000000ba04783b */ /* 0x000fe80000000200 */
[----:B------:R-:W-:Y:S01]  /*3180*/  IMAD.IADD R24, R103, 0x1, R0 ;  /* 0x0000000167187824 */ /* 0x000fe200078e0200 */
[----:B------:R-:W-:Y:S04]  /*3190*/  LDSM.16.M88.4 R88, [R176+-0x3800] ;  /* 0xffc80000b058783b */ /* 0x000fe80000000200 */
[----:B------:R-:W1:Y:S04]  /*31a0*/  LDSM.16.M88.4 R72, [R24+0x800] ;  /* 0x000800001848783b */ /* 0x000e680000000200 */
[----:B------:R-:W-:Y:S04]  /*31b0*/  LDSM.16.M88.4 R76, [R24+0x1000] ;  /* 0x00100000184c783b */ /* 0x000fe80000000200 */
[----:B------:R-:W-:Y:S04]  /*31c0*/  LDSM.16.M88.4 R68, [R24+0x1800] ;  /* 0x001800001844783b */ /* 0x000fe80000000200 */
[----:B--2---:R-:W2:Y:S01]  /*31d0*/  LDSM.16.M88.4 R12, [R24] ;  /* 0x00000000180c783b */ /* 0x004ea20000000200 */
[C---:B------:R-:W-:Y:S03]  /*31e0*/  HMMA.16816.F32.BF16 R20, R8.reuse, R48, R16 ;  /* 0x000000300814723c */ /* 0x040fe60000041810 */
[----:B------:R-:W3:Y:S04]  /*31f0*/  LDSM.16.M88.4 R16, [R185] ;  /* 0x00000000b910783b */ /* 0x000ee80000000200 */
[----:B------:R-:W4:Y:S01]  /*3200*/  LDSM.16.M88.4 R96, [R176+-0x3000] ;  /* 0xffd00000b060783b */ /* 0x000f220000000200 */
[----:B------:R-:W-:Y:S03]  /*3210*/  HMMA.16816.F32.BF16 R48, R8, R86, R60 ;  /* 0x000000560830723c */ /* 0x000fe6000004183c */
[----:B------:R-:W5:Y:S04]  /*3220*/  LDSM.16.M88.4 R60, [R176+-0x2800] ;  /* 0xffd80000b03c783b */ /* 0x000f680000000200 */
[----:B------:R-:W-:Y:S04]  /*3230*/  LDSM.16.M88.4 R64, [R103+0x2000] ;  /* 0x002000006740783b */ /* 0x000fe80000000200 */
[----:B------:R-:W-:Y:S04]  /*3240*/  LDSM.16.M88.4 R84, [R103+0x2800] ;  /* 0x002800006754783b */ /* 0x000fe80000000200 */
[----:B------:R-:W-:Y:S01]  /*3250*/  LDSM.16.M88.4 R92, [R103+0x3000] ;  /* 0x00300000675c783b */ /* 0x000fe20000000200 */
[C---:B-1----:R-:W-:Y:S03]  /*3260*/  HMMA.16816.F32.BF16 R32, R4.reuse, R72, R32 ;  /* 0x000000480420723c */ /* 0x042fe60000041820 */
[----:B------:R-:W0:Y:S05]  /*3270*/  LDGDEPBAR ;  /* 0x00000000000079af */ /* 0x000e2a0000000000 */
[C---:B------:R-:W-:Y:S01]  /*3280*/  HMMA.16816.F32.BF16 R36, R4.reuse, R74, R36 ;  /* 0x0000004a0424723c */ /* 0x040fe20000041824 */
[----:B------:R-:W-:Y:S07]  /*3290*/  LDSM.16.M88.4 R72, [R3+0x2000] ;  /* 0x002000000348783b */ /* 0x000fee0000000200 */
[C---:B--2---:R-:W-:Y:S08]  /*32a0*/  HMMA.16816.F32.BF16 R20, R4.reuse, R12, R20 ;  /* 0x0000000c0414723c */ /* 0x044ff00000041814 */
[C---:B------:R-:W-:Y:S01]  /*32b0*/  HMMA.16816.F32.BF16 R8, R4.reuse, R14, R28 ;  /* 0x0000000e0408723c */ /* 0x040fe2000004181c */
[----:B------:R-:W1:Y:S07]  /*32c0*/  LDSM.16.M88.4 R12, [R183+0x4000] ;  /* 0x00400000b70c783b */ /* 0x000e6e0000000200 */
[C---:B------:R-:W-:Y:S08]  /*32d0*/  HMMA.16816.F32.BF16 R40, R4.reuse, R76, R40 ;  /* 0x0000004c0428723c */ /* 0x040ff00000041828 */
[C---:B------:R-:W-:Y:S01]  /*32e0*/  HMMA.16816.F32.BF16 R48, R4.reuse, R78, R48 ;  /* 0x0000004e0430723c */ /* 0x040fe20000041830 */
[----:B------:R-:W-:Y:S07]  /*32f0*/  LDSM.16.M88.4 R76, [R24+0x2000] ;  /* 0x00200000184c783b */ /* 0x000fee0000000200 */
[C---:B------:R-:W-:Y:S08]  /*3300*/  HMMA.16816.F32.BF16 R56, R4.reuse, R68, R52 ;  /* 0x000000440438723c */ /* 0x040ff00000041834 */
[----:B------:R-:W-:Y:S01]  /*3310*/  HMMA.16816.F32.BF16 R44, R4, R70, R44 ;  /* 0x00000046042c723c */ /* 0x000fe2000004182c */
[----:B------:R-:W2:Y:S07]  /*3320*/  LDSM.16.M88.4 R68, [R103+0x3800] ;  /* 0x003800006744783b */ /* 0x000eae0000000200 */
[C---:B---3--:R-:W-:Y:S08]  /*3330*/  HMMA.16816.F32.BF16 R28, R16.reuse, R80, R20 ;  /* 0x00000050101c723c */ /* 0x048ff00000041814 */
[C---:B------:R-:W-:Y:S01]  /*3340*/  HMMA.16816.F32.BF16 R20, R16.reuse, R82, R8 ;  /* 0x000000521014723c */ /* 0x040fe20000041808 */
[----:B------:R-:W3:Y:S04]  /*3350*/  LDSM.16.M88.4 R8, [R184+0x4000] ;  /* 0x00400000b808783b */ /* 0x000ee80000000200 */
[----:B------:R-:W1:Y:S03]  /*3360*/  LDSM.16.M88.4 R80, [R3+0x2800] ;  /* 0x002800000350783b */ /* 0x000e660000000200 */
[C---:B------:R-:W-:Y:S08]  /*3370*/  HMMA.16816.F32.BF16 R4, R16.reuse, R88, R32 ;  /* 0x000000581004723c */ /* 0x040ff00000041820 */
[C---:B------:R-:W-:Y:S01]  /*3380*/  HMMA.16816.F32.BF16 R36, R16.reuse, R90, R36 ;  /* 0x0000005a1024723c */ /* 0x040fe20000041824 */
[----:B------:R-:W-:Y:S07]  /*3390*/  LDSM.16.M88.4 R88, [R24+0x3000] ;  /* 0x003000001858783b */ /* 0x000fee0000000200 */
[C---:B----4-:R-:W-:Y:S08]  /*33a0*/  HMMA.16816.F32.BF16 R40, R16.reuse, R96, R40 ;  /* 0x000000601028723c */ /* 0x050ff00000041828 */
[C---:B------:R-:W-:Y:S01]  /*33b0*/  HMMA.16816.F32.BF16 R48, R16.reuse, R98, R48 ;  /* 0x000000621030723c */ /* 0x040fe20000041830 */
[----:B------:R-:W4:Y:S07]  /*33c0*/  LDSM.16.M88.4 R96, [R3+0x3000] ;  /* 0x003000000360783b */ /* 0x000f2e0000000200 */
[C---:B-----5:R-:W-:Y:S08]  /*33d0*/  HMMA.16816.F32.BF16 R56, R16.reuse, R60, R56 ;  /* 0x0000003c1038723c */ /* 0x060ff00000041838 */
[----:B------:R-:W-:Y:S08]  /*33e0*/  HMMA.16816.F32.BF16 R44, R16, R62, R44 ;  /* 0x0000003e102c723c */ /* 0x000ff0000004182c */
[C---:B-1----:R-:W-:Y:S08]  /*33f0*/  HMMA.16816.F32.BF16 R32, R12.reuse, R64, R28 ;  /* 0x000000400c20723c */ /* 0x042ff0000004181c */
[C---:B------:R-:W-:Y:S01]  /*3400*/  HMMA.16816.F32.BF16 R28, R12.reuse, R66, R20 ;  /* 0x000000420c1c723c */ /* 0x040fe20000041814 */
[----:B------:R-:W1:Y:S07]  /*3410*/  LDSM.16.M88.4 R64, [R3+0x3800] ;  /* 0x003800000340783b */ /* 0x000e6e0000000200 */
[C---:B------:R-:W-:Y:S01]  /*3420*/  HMMA.16816.F32.BF16 R20, R12.reuse, R84, R4 ;  /* 0x000000540c14723c */ /* 0x040fe20000041804 */
[----:B------:R-:W5:Y:S07]  /*3430*/  LDSM.16.M88.4 R4, [R186+0x4000] ;  /* 0x00400000ba04783b */ /* 0x000f6e0000000200 */
[C---:B------:R-:W-:Y:S01]  /*3440*/  HMMA.16816.F32.BF16 R16, R12.reuse, R86, R36 ;  /* 0x000000560c10723c */ /* 0x040fe20000041824 */
[----:B------:R-:W1:Y:S07]  /*3450*/  LDSM.16.M88.4 R84, [R24+0x2800] ;  /* 0x002800001854783b */ /* 0x000e6e0000000200 */
[C---:B------:R-:W-:Y:S08]  /*3460*/  HMMA.16816.F32.BF16 R40, R12.reuse, R92, R40 ;  /* 0x0000005c0c28723c */ /* 0x040ff00000041828 */
[C---:B------:R-:W-:Y:S08]  /*3470*/  HMMA.16816.F32.BF16 R52, R12.reuse, R94, R48 ;  /* 0x0000005e0c34723c */ /* 0x040ff00000041830 */
[C---:B--2---:R-:W-:Y:S08]  /*3480*/  HMMA.16816.F32.BF16 R48, R12.reuse, R68, R56 ;  /* 0x000000440c30723c */ /* 0x044ff00000041838 */
[----:B------:R-:W-:Y:S01]  /*3490*/  HMMA.16816.F32.BF16 R44, R12, R70, R44 ;  /* 0x000000460c2c723c */ /* 0x000fe2000004182c */
[----:B------:R-:W2:Y:S07]  /*34a0*/  LDSM.16.M88.4 R68, [R24+0x3800] ;  /* 0x003800001844783b */ /* 0x000eae0000000200 */
[C---:B---3--:R-:W-:Y:S08]  /*34b0*/  HMMA.16816.F32.BF16 R36, R8.reuse, R72, R32 ;  /* 0x000000480824723c */ /* 0x048ff00000041820 */
[C---:B------:R-:W-:Y:S01]  /*34c0*/  HMMA.16816.F32.BF16 R32, R8.reuse, R74, R28 ;  /* 0x0000004a0820723c */ /* 0x040fe2000004181c */
[----:B------:R-:W-:Y:S07]  /*34d0*/  LDSM.16.M88.4 R72, [R176+-0x2000] ;  /* 0xffe00000b048783b */ /* 0x000fee0000000200 */
[C---:B------:R-:W-:Y:S01]  /*34e0*/  HMMA.16816.F32.BF16 R28, R8.reuse, R80, R20 ;  /* 0x00000050081c723c */ /* 0x040fe20000041814 */
[----:B------:R-:W3:Y:S07]  /*34f0*/  LDSM.16.M88.4 R20, [R185+0x4000] ;  /* 0x00400000b914783b */ /* 0x000eee0000000200 */
[C---:B------:R-:W-:Y:S01]  /*3500*/  HMMA.16816.F32.BF16 R16, R8.reuse, R82, R16 ;  /* 0x000000520810723c */ /* 0x040fe20000041810 */
[----:B------:R-:W2:Y:S07]  /*3510*/  LDSM.16.M88.4 R80, [R176+-0x1800] ;  /* 0xffe80000b050783b */ /* 0x000eae0000000200 */
[C---:B----4-:R-:W-:Y:S08]  /*3520*/  HMMA.16816.F32.BF16 R12, R8.reuse, R96, R40 ;  /* 0x00000060080c723c */ /* 0x050ff00000041828 */
[C---:B------:R-:W-:Y:S08]  /*3530*/  HMMA.16816.F32.BF16 R60, R8.reuse, R98, R52 ;  /* 0x00000062083c723c */ /* 0x040ff00000041834 */
[C---:B-1----:R-:W-:Y:S08]  /*3540*/  HMMA.16816.F32.BF16 R52, R8.reuse, R64, R48 ;  /* 0x000000400834723c */ /* 0x042ff00000041830 */
[----:B------:R-:W-:Y:S01]  /*3550*/  HMMA.16816.F32.BF16 R48, R8, R66, R44 ;  /* 0x000000420830723c */ /* 0x000fe2000004182c */
[----:B------:R-:W-:Y:S04]  /*3560*/  LDSM.16.M88.4 R64, [R103+0x4000] ;  /* 0x004000006740783b */ /* 0x000fe80000000200 */
[----:B------:R-:W-:Y:S03]  /*3570*/  LDSM.16.M88.4 R44, [R176+-0x1000] ;  /* 0xfff00000b02c783b */ /* 0x000fe60000000200 */
[C---:B-----5:R-:W-:Y:S08]  /*3580*/  HMMA.16816.F32.BF16 R40, R4.reuse, R76, R36 ;  /* 0x0000004c0428723c */ /* 0x060ff00000041824 */
[C---:B------:R-:W-:Y:S01]  /*3590*/  HMMA.16816.F32.BF16 R56, R4.reuse, R86, R16 ;  /* 0x000000560438723c */ /* 0x040fe20000041810 */
[----:B------:R-:W1:Y:S07]  /*35a0*/  LDSM.16.M88.4 R16, [R183+0x8000] ;  /* 0x00800000b710783b */ /* 0x000e6e0000000200 */
[C---:B------:R-:W-:Y:S08]  /*35b0*/  HMMA.16816.F32.BF16 R36, R4.reuse, R84, R28 ;  /* 0x000000540424723c */ /* 0x040ff0000004181c */
[C---:B------:R-:W-:Y:S01]  /*35c0*/  HMMA.16816.F32.BF16 R28, R4.reuse, R88, R12 ;  /* 0x00000058041c723c */ /* 0x040fe2000004180c */
[----:B------:R-:W-:Y:S07]  /*35d0*/  LDSM.16.M88.4 R12, [R184+0x8000] ;  /* 0x00800000b80c783b */ /* 0x000fee0000000200 */
[C---:B------:R-:W-:Y:S01]  /*35e0*/  HMMA.16816.F32.BF16 R8, R4.reuse, R90, R60 ;  /* 0x0000005a0408723c */ /* 0x040fe2000004183c */
[----:B------:R-:W4:Y:S04]  /*35f0*/  LDSM.16.M88.4 R88, [R176+-0x800] ;  /* 0xfff80000b058783b */ /* 0x000f280000000200 */
[----:B------:R-:W-:Y:S03]  /*3600*/  LDSM.16.M88.4 R60, [R176] ;  /* 0x00000000b03c783b */ /* 0x000fe60000000200 */
[C---:B------:R-:W-:Y:S01]  /*3610*/  HMMA.16816.F32.BF16 R32, R4.reuse, R78, R32 ;  /* 0x0000004e0420723c */ /* 0x040fe20000041820 */
[----:B------:R-:W-:Y:S07]  /*3620*/  LDSM.16.M88.4 R76, [R103+0x5800] ;  /* 0x00580000674c783b */ /* 0x000fee0000000200 */
[C---:B--2---:R-:W-:Y:S08]  /*3630*/  HMMA.16816.F32.BF16 R52, R4.reuse, R68, R52 ;  /* 0x000000440434723c */ /* 0x044ff00000041834 */
[----:B------:R-:W-:Y:S01]  /*3640*/  HMMA.16816.F32.BF16 R96, R4, R70, R48 ;  /* 0x000000460460723c */ /* 0x000fe20000041830 */
[----:B------:R-:W-:Y:S07]  /*3650*/  LDSM.16.M88.4 R48, [R103+0x5000] ;  /* 0x005000006730783b */ /* 0x000fee0000000200 */
[C---:B---3--:R-:W-:Y:S01]  /*3660*/  HMMA.16816.F32.BF16 R4, R20.reuse, R72, R40 ;  /* 0x000000481404723c */ /* 0x048fe20000041828 */
[----:B------:R-:W2:Y:S07]  /*3670*/  LDSM.16.M88.4 R40, [R3+0x4000] ;  /* 0x004000000328783b */ /* 0x000eae0000000200 */
[C---:B------:R-:W-:Y:S01]  /*3680*/  HMMA.16816.F32.BF16 R32, R20.reuse, R74, R32 ;  /* 0x0000004a1420723c */ /* 0x040fe20000041820 */
[----:B------:R-:W-:Y:S07]  /*3690*/  LDSM.16.M88.4 R72, [R3+0x4800] ;  /* 0x004800000348783b */ /* 0x000fee0000000200 */
[----:B------:R-:W-:Y:S01]  /*36a0*/  HMMA.16816.F32.BF16 R68, R20, R82, R56 ;  /* 0x000000521444723c */ /* 0x000fe20000041838 */
[----:B------:R-:W3:Y:S07]  /*36b0*/  LDSM.16.M88.4 R56, [R103+0x4800] ;  /* 0x004800006738783b */ /* 0x000eee0000000200 */
[----:B-1----:R-:W-:Y:S08]  /*36c0*/  HMMA.16816.F32.BF16 R4, R16, R64, R4 ;  /* 0x000000401004723c */ /* 0x002ff00000041804 */
[C---:B------:R-:W-:Y:S08]  /*36d0*/  HMMA.16816.F32.BF16 R36, R20.reuse, R80, R36 ;  /* 0x000000501424723c */ /* 0x040ff00000041824 */
[C---:B------:R-:W-:Y:S01]  /*36e0*/  HMMA.16816.F32.BF16 R80, R20.reuse, R46, R8 ;  /* 0x0000002e1450723c */ /* 0x040fe20000041808 */
[----:B------:R-:W-:Y:S07]  /*36f0*/  LDSM.16.M88.4 R8, [R186+0x8000] ;  /* 0x00800000ba08783b */ /* 0x000fee0000000200 */
[----:B----4-:R-:W-:Y:S01]  /*3700*/  HMMA.16816.F32.BF16 R92, R20, R88, R52 ;  /* 0x00000058145c723c */ /* 0x010fe20000041834 */
[----:B------:R-:W1:Y:S07]  /*3710*/  LDSM.16.M88.4 R52, [R24+0x4000] ;  /* 0x004000001834783b */ /* 0x000e6e0000000200 */
[----:B------:R-:W-:Y:S01]  /*3720*/  HMMA.16816.F32.BF16 R32, R16, R66, R32 ;  /* 0x000000421020723c */ /* 0x000fe20000041820 */
[----:B------:R-:W-:Y:S07]  /*3730*/  LDSM.16.M88.4 R64, [R24+0x4800] ;  /* 0x004800001840783b */ /* 0x000fee0000000200 */
[----:B------:R-:W-:Y:S08]  /*3740*/  HMMA.16816.F32.BF16 R84, R20, R44, R28 ;  /* 0x0000002c1454723c */ /* 0x000ff0000004181c */
[----:B--2---:R-:W-:Y:S01]  /*3750*/  HMMA.16816.F32.BF16 R28, R12, R40, R4 ;  /* 0x000000280c1c723c */ /* 0x004fe20000041804 */
[----:B------:R-:W2:Y:S07]  /*3760*/  LDSM.16.M88.4 R4, [R185+0x8000] ;  /* 0x00800000b904783b */ /* 0x000eae0000000200 */
[----:B---3--:R-:W-:Y:S08]  /*3770*/  HMMA.16816.F32.BF16 R36, R16, R56, R36 ;  /* 0x000000381024723c */ /* 0x008ff00000041824 */
[----:B------:R-:W-:Y:S08]  /*3780*/  HMMA.16816.F32.BF16 R32, R12, R42, R32 ;  /* 0x0000002a0c20723c */ /* 0x000ff00000041820 */
[----:B-1----:R-:W-:Y:S08]  /*3790*/  HMMA.16816.F32.BF16 R28, R8, R52, R28 ;  /* 0x00000034081c723c */ /* 0x002ff0000004181c */
[----:B------:R-:W-:Y:S01]  /*37a0*/  HMMA.16816.F32.BF16 R44, R16, R58, R68 ;  /* 0x0000003a102c723c */ /* 0x000fe20000041844 */
[----:B------:R-:W1:Y:S04]  /*37b0*/  LDSM.16.M88.4 R68, [R3+0x5000] ;  /* 0x005000000344783b */ /* 0x000e680000000200 */
[----:B------:R-:W3:Y:S03]  /*37c0*/  LDSM.16.M88.4 R56, [R176+0x800] ;  /* 0x00080000b038783b */ /* 0x000ee60000000200 */
[----:B------:R-:W-:Y:S08]  /*37d0*/  HMMA.16816.F32.BF16 R40, R12, R72, R36 ;  /* 0x000000480c28723c */ /* 0x000ff00000041824 */
[----:B------:R-:W-:Y:S08]  /*37e0*/  HMMA.16816.F32.BF16 R36, R8, R54, R32 ;  /* 0x000000360824723c */ /* 0x000ff00000041820 */
[----:B--2---:R-:W-:Y:S08]  /*37f0*/  HMMA.16816.F32.BF16 R52, R4, R60, R28 ;  /* 0x0000003c0434723c */ /* 0x004ff0000004181c */
[----:B------:R-:W-:Y:S08]  /*3800*/  HMMA.16816.F32.BF16 R28, R16, R48, R84 ;  /* 0x00000030101c723c */ /* 0x000ff00000041854 */
[----:B------:R-:W-:Y:S08]  /*3810*/  HMMA.16816.F32.BF16 R88, R20, R90, R96 ;  /* 0x0000005a1458723c */ /* 0x000ff00000041860 */
[----:B------:R-:W-:Y:S01]  /*3820*/  HMMA.16816.F32.BF16 R20, R12, R74, R44 ;  /* 0x0000004a0c14723c */ /* 0x000fe2000004182c */
[----:B------:R-:W-:-:S07]  /*3830*/  FMUL.FTZ R0, R52, c[0x0][0x320] ;  /* 0x0000c80034007a20 */ /* 0x000fce0000410000 */
[----:B------:R-:W-:Y:S08]  /*3840*/  HMMA.16816.F32.BF16 R32, R8, R64, R40 ;  /* 0x000000400820723c */ /* 0x000ff00000041828 */
[----:B------:R-:W-:Y:S01]  /*3850*/  HMMA.16816.F32.BF16 R48, R16, R50, R80 ;  /* 0x000000321030723c */ /* 0x000fe20000041850 */
[----:B------:R2:W4:Y:S07]  /*3860*/  MUFU.TANH R80, R0 ;  /* 0x0000000000507308 */ /* 0x00052e0000002400 */
[----:B------:R-:W-:Y:S01]  /*3870*/  HMMA.16816.F32.BF16 R40, R4, R62, R36 ;  /* 0x0000003e0428723c */ /* 0x000fe20000041824 */
[----:B------:R-:W5:Y:S07]  /*3880*/  LDSM.16.M88.4 R60, [R24+0x5000] ;  /* 0x00500000183c783b */ /* 0x000f6e0000000200 */
[----:B------:R-:W-:Y:S01]  /*3890*/  HMMA.16816.F32.BF16 R72, R16, R76, R92 ;  /* 0x0000004c1048723c */ /* 0x000fe2000004185c */
[----:B--2---:R-:W-:-:S04]  /*38a0*/  FMUL.FTZ R0, R53, c[0x0][0x320] ;  /* 0x0000c80035007a20 */ /* 0x004fc80000410000 */
[----:B------:R2:W2:Y:S03]  /*38b0*/  MUFU.TANH R76, R0 ;  /* 0x00000000004c7308 */ /* 0x0004a60000002400 */
[----:B-1----:R-:W-:Y:S08]  /*38c0*/  HMMA.16816.F32.BF16 R36, R12, R68, R28 ;  /* 0x000000440c24723c */ /* 0x002ff0000004181c */
[----:B------:R-:W-:Y:S01]  /*38d0*/  HMMA.16816.F32.BF16 R20, R8, R66, R20 ;  /* 0x000000420814723c */ /* 0x000fe20000041814 */
[----:B--2---:R-:W-:-:S07]  /*38e0*/  FMUL.FTZ R0, R54, c[0x0][0x320] ;  /* 0x0000c80036007a20 */ /* 0x004fce0000410000 */
[----:B------:R-:W-:Y:S01]  /*38f0*/  HMMA.16816.F32.BF16 R44, R12, R70, R48 ;  /* 0x000000460c2c723c */ /* 0x000fe20000041830 */
[----:B------:R1:W2:Y:S01]  /*3900*/  MUFU.TANH R68, R0 ;  /* 0x0000000000447308 */ /* 0x0002a20000002400 */
[----:B------:R-:W-:Y:S06]  /*3910*/  LDSM.16.M88.4 R48, [R176+0x1000] ;  /* 0x00100000b030783b */ /* 0x000fec0000000200 */
[----:B---3--:R-:W-:Y:S08]  /*3920*/  HMMA.16816.F32.BF16 R28, R4, R56, R32 ;  /* 0x00000038041c723c */ /* 0x008ff00000041820 */
[----:B-----5:R-:W-:Y:S01]  /*3930*/  HMMA.16816.F32.BF16 R36, R8, R60, R36 ;  /* 0x0000003c0824723c */ /* 0x020fe20000041824 */
[----:B-1----:R-:W-:-:S02]  /*3940*/  FMUL.FTZ R0, R55, c[0x0][0x320] ;  /* 0x0000c80037007a20 */ /* 0x002fc40000410000 */
[----:B------:R-:W1:Y:S02]  /*3950*/  LDSM.16.M88.4 R52, [R3+0x5800] ;  /* 0x005800000334783b */ /* 0x000e640000000200 */
[----:B------:R3:W1:Y:S03]  /*3960*/  MUFU.TANH R67, R0 ;  /* 0x0000000000437308 */ /* 0x0006660000002400 */
[----:B------:R-:W-:Y:S08]  /*3970*/  HMMA.16816.F32.BF16 R32, R4, R58, R20 ;  /* 0x0000003a0420723c */ /* 0x000ff00000041814 */
[----:B------:R-:W-:Y:S01]  /*3980*/  HMMA.16816.F32.BF16 R16, R16, R78, R88 ;  /* 0x0000004e1010723c */ /* 0x000fe20000041858 */
[----:B---3--:R-:W-:-:S04]  /*3990*/  FMUL.FTZ R0, R40, c[0x0][0x320] ;  /* 0x0000c80028007a20 */ /* 0x008fc80000410000 */
[----:B------:R3:W1:Y:S02]  /*39a0*/  MUFU.TANH R66, R0 ;  /* 0x0000000000427308 */ /* 0x0006640000002400 */
[----:B---3--:R-:W-:Y:S01]  /*39b0*/  FMUL.FTZ R0, R41, c[0x0][0x320] ;  /* 0x0000c80029007a20 */ /* 0x008fe20000410000 */
[C---:B-1----:R-:W-:Y:S05]  /*39c0*/  HMMA.16816.F32.BF16 R20, R12.reuse, R52, R72 ;  /* 0x000000340c14723c */ /* 0x042fea0000041848 */
[----:B------:R1:W3:Y:S11]  /*39d0*/  MUFU.TANH R65, R0 ;  /* 0x0000000000417308 */ /* 0x0002f60000002400 */
[----:B------:R-:W-:Y:S01]  /*39e0*/  HMMA.16816.F32.BF16 R12, R12, R54, R16 ;  /* 0x000000360c0c723c */ /* 0x000fe20000041810 */
[----:B-1----:R-:W-:-:S04]  /*39f0*/  FMUL.FTZ R0, R42, c[0x0][0x320] ;  /* 0x0000c8002a007a20 */ /* 0x002fc80000410000 */
[----:B------:R1:W1:Y:S02]  /*3a00*/  MUFU.TANH R64, R0 ;  /* 0x0000000000407308 */ /* 0x0002640000002400 */
[----:B-1----:R-:W-:Y:S02]  /*3a10*/  FMUL.FTZ R0, R43, c[0x0][0x320] ;  /* 0x0000c8002b007a20 */ /* 0x002fe40000410000 */
[----:B------:R1:W5:Y:S04]  /*3a20*/  LDSM.16.M88.4 R40, [R24+0x5800] ;  /* 0x005800001828783b */ /* 0x0003680000000200 */
[----:B------:R2:W1:Y:S02]  /*3a30*/  MUFU.TANH R60, R0 ;  /* 0x00000000003c7308 */ /* 0x0004640000002400 */
[----:B--2---:R-:W-:-:S06]  /*3a40*/  FMUL.FTZ R0, R28, c[0x0][0x320] ;  /* 0x0000c8001c007a20 */ /* 0x004fcc0000410000 */
[----:B------:R2:W2:Y:S01]  /*3a50*/  MUFU.TANH R57, R0 ;  /* 0x0000000000397308 */ /* 0x0004a20000002400 */
[----:B-1----:R-:W-:Y:S01]  /*3a60*/  HMMA.16816.F32.BF16 R24, R8, R62, R44 ;  /* 0x0000003e0818723c */ /* 0x002fe2000004182c */
[----:B--2---:R-:W-:-:S07]  /*3a70*/  FMUL.FTZ R0, R29, c[0x0][0x320] ;  /* 0x0000c8001d007a20 */ /* 0x004fce0000410000 */
[----:B-----5:R-:W-:Y:S01]  /*3a80*/  HMMA.16816.F32.BF16 R16, R8, R40, R20 ;  /* 0x000000280810723c */ /* 0x020fe20000041814 */
[----:B------:R1:W2:Y:S11]  /*3a90*/  MUFU.TANH R56, R0 ;  /* 0x0000000000387308 */ /* 0x0002b60000002400 */
[----:B------:R-:W-:Y:S04]  /*3aa0*/  @!UPT UIADD3 URZ, URZ, URZ, URZ ;  /* 0x0000003f3f3ff290 */ /* 0x000fe8000fffe03f */
[----:B------:R-:W-:Y:S08]  /*3ab0*/  HMMA.16816.F32.BF16 R20, R4, R50, R24 ;  /* 0x000000320414723c */ /* 0x000ff00000041818 */
[----:B------:R-:W-:Y:S01]  /*3ac0*/  HMMA.16816.F32.BF16 R8, R8, R42, R12 ;  /* 0x0000002a0808723c */ /* 0x000fe2000004180c */
[----:B-1----:R-:W-:-:S04]  /*3ad0*/  FMUL.FTZ R0, R30, c[0x0][0x320] ;  /* 0x0000c8001e007a20 */ /* 0x002fc80000410000 */
[----:B------:R1:W1:Y:S02]  /*3ae0*/  MUFU.TANH R52, R0 ;  /* 0x0000000000347308 */ /* 0x0002640000002400 */
[----:B-1----:R-:W-:Y:S02]  /*3af0*/  FMUL.FTZ R0, R31, c[0x0][0x320] ;  /* 0x0000c8001f007a20 */ /* 0x002fe40000410000 */
[----:B------:R-:W-:Y:S01]  /*3b00*/  HMMA.16816.F32.BF16 R28, R4, R48, R36 ;  /* 0x00000030041c723c */ /* 0x000fe20000041824 */
[----:B------:R-:W1:Y:S03]  /*3b10*/  LDSM.16.M88.4 R36, [R176+0x1800] ;  /* 0x00180000b024783b */ /* 0x000e660000000200 */
[----:B------:R5:W1:Y:S01]  /*3b20*/  MUFU.TANH R47, R0 ;  /* 0x00000000002f7308 */ /* 0x000a620000002400 */
[----:B------:R-:W-:-:S04]  /*3b30*/  DEPBAR.LE SB0, 0x0 ;  /* 0x000080000000791a */ /* 0x000fc80000000000 */
[----:B-----5:R-:W-:-:S04]  /*3b40*/  FMUL.FTZ R0, R32, c[0x0][0x320] ;  /* 0x0000c80020007a20 */ /* 0x020fc80000410000 */
[----:B------:R5:W1:Y:S02]  /*3b50*/  MUFU.TANH R46, R0 ;  /* 0x00000000002e7308 */ /* 0x000a640000002400 */
[----:B-----5:R-:W-:Y:S01]  /*3b60*/  FMUL.FTZ R0, R33, c[0x0][0x320] ;  /* 0x0000c80021007a20 */ /* 0x020fe20000410000 */
[C---:B-1----:R-:W-:Y:S05]  /*3b70*/  HMMA.16816.F32.BF16 R12, R4.reuse, R36, R16 ;  /* 0x00000024040c723c */ /* 0x042fea0000041810 */
[----:B------:R1:W1:Y:S03]  /*3b80*/  MUFU.TANH R48, R0 ;  /* 0x0000000000307308 */ /* 0x0002660000002400 */
[----:B------:R-:W-:Y:S01]  /*3b90*/  HMMA.16816.F32.BF16 R4, R4, R38, R8 ;  /* 0x000000260404723c */ /* 0x000fe20000041808 */
[----:B-1----:R-:W-:-:S04]  /*3ba0*/  FMUL.FTZ R0, R34, c[0x0][0x320] ;  /* 0x0000c80022007a20 */ /* 0x002fc80000410000 */
[----:B------:R1:W1:Y:S02]  /*3bb0*/  MUFU.TANH R45, R0 ;  /* 0x00000000002d7308 */ /* 0x0002640000002400 */
[----:B-1----:R-:W-:-:S06]  /*3bc0*/  FMUL.FTZ R0, R35, c[0x0][0x320] ;  /* 0x0000c80023007a20 */ /* 0x002fcc0000410000 */
        /* <DEDUP_REMOVED lines=32> */
[----:B------:R1:W1:Y:S01]  /*3dd0*/  MUFU.TANH R12, R0 ;  /* 0x00000000000c7308 */ /* 0x0002620000002400 */
[----:B------:R-:W-:Y:S06]  /*3de0*/  BAR.SYNC.DEFER_BLOCKING 0x0 ;  /* 0x0000000000007b1d */ /* 0x000fec0000010000 */
[----:B------:R-:W-:Y:S05]  /*3df0*/  @!P1 BRA `(.L_x_50) ;  /* 0x0000043000009947 */ /* 0x000fea0003800000 */
[----:B--234-:R-:W-:Y:S02]  /*3e00*/  IMAD R2, R104, 0x40, R201 ;  /* 0x0000004068027824 */ /* 0x01cfe400078e02c9 */
[----:B------:R-:W-:-:S03]  /*3e10*/  IMAD.MOV.U32 R188, RZ, RZ, RZ ;  /* 0x000000ffffbc7224 */ /* 0x000fc600078e00ff */
[----:B------:R-:W-:-:S05]  /*3e20*/  IADD3 R2, R2, -0x40, R105 ;  /* 0xffffffc002027810 */ /* 0x000fca0007ffe069 */
[----:B------:R-:W-:-:S04]  /*3e30*/  @P0 IMAD.HI.U32 R3, R2, c[0x0][0x2bc], RZ ;  /* 0x0000af0002030a27 */ /* 0x000fc800078e00ff */
[----:B-1----:R-:W-:Y:S01]  /*3e40*/  IMAD.MOV.U32 R0, RZ, RZ, R2 ;  /* 0x000000ffff007224 */ /* 0x002fe200078e0002 */
[----:B------:R-:W-:-:S04]  /*3e50*/  @P0 SHF.R.U32.HI R0, RZ, c[0x0][0x2c0], R3 ;  /* 0x0000b000ff000a19 */ /* 0x000fc80000011603 */
[----:B------:R-:W-:-:S04]  /*3e60*/  @!P6 IADD3 R3, P0, R0, R204, RZ ;  /* 0x000000cc0003e210 */ /* 0x000fc80007f1e0ff */
[----:B------:R-:W-:Y:S02]  /*3e70*/  @!P6 LEA.HI.X.SX32 R5, R0, R209, 0x1, P0 ;  /* 0x000000d10005e211 */ /* 0x000fe400000f0eff */
[----:B------:R-:W-:-:S04]  /*3e80*/  @!P6 LEA R4, P0, R3, c[0x0][0x2a0], 0x2 ;  /* 0x0000a8000304ea11 */ /* 0x000fc800078010ff */
[----:B------:R-:W-:-:S05]  /*3e90*/  @!P6 LEA.HI.X R5, R3, c[0x0][0x2a4], R5, 0x2, P0 ;  /* 0x0000a9000305ea11 */ /* 0x000fca00000f1405 */
[----:B------:R-:W2:Y:S01]  /*3ea0*/  @!P6 LDG.E R188, [R4.64] ;  /* 0x0000000604bce981 */ /* 0x000ea2000c1e1900 */
[----:B------:R-:W-:Y:S01]  /*3eb0*/  IMAD.MOV R0, RZ, RZ, -R0 ;  /* 0x000000ffff007224 */ /* 0x000fe200078e0a00 */
[----:B------:R-:W-:-:S03]  /*3ec0*/  SEL R11, RZ, 0x10, P3 ;  /* 0x00000010ff0b7807 */ /* 0x000fc60001800000 */
[----:B------:R-:W-:-:S04]  /*3ed0*/  IMAD R189, R0, c[0x0][0x2b8], R2 ;  /* 0x0000ae0000bd7a24 */ /* 0x000fc800078e0202 */
[----:B------:R-:W-:Y:S01]  /*3ee0*/  IMAD.WIDE.U32 R2, R189, c[0x0][0x1e0], RZ ;  /* 0x00007800bd027a25 */ /* 0x000fe200078e00ff */
[----:B------:R-:W-:-:S05]  /*3ef0*/  SHF.R.S32.HI R0, RZ, 0x1f, R189 ;  /* 0x0000001fff007819 */ /* 0x000fca00000114bd */
[----:B------:R-:W-:-:S04]  /*3f00*/  IMAD R0, R0, c[0x0][0x1e0], RZ ;  /* 0x0000780000007a24 */ /* 0x000fc800078e02ff */
[----:B------:R-:W-:-:S04]  /*3f10*/  IMAD R0, R189, c[0x0][0x1e4], R0 ;  /* 0x00007900bd007a24 */ /* 0x000fc800078e0200 */
[----:B------:R-:W-:Y:S01]  /*3f20*/  IMAD.IADD R3, R3, 0x1, R0 ;  /* 0x0000000103037824 */ /* 0x000fe200078e0200 */
[----:B--2---:R-:W-:-:S03]  /*3f30*/  SHF.R.S32.HI R0, RZ, 0x1f, R188 ;  /* 0x0000001fff007819 */ /* 0x004fc600000114bc */
[----:B------:R-:W-:-:S04]  /*3f40*/  IMAD.WIDE.U32 R2, R188, c[0x0][0x1f0], R2 ;  /* 0x00007c00bc027a25 */ /* 0x000fc800078e0002 */
[----:B------:R-:W-:Y:S01]  /*3f50*/  IMAD R4, R0, c[0x0][0x1f0], RZ ;  /* 0x00007c0000047a24 */ /* 0x000fe200078e02ff */
[----:B------:R-:W-:-:S03]  /*3f60*/  IADD3 R0, P1, R202, R2, RZ ;  /* 0x00000002ca007210 */ /* 0x000fc60007f3e0ff */
[----:B------:R-:W-:Y:S01]  /*3f70*/  IMAD R2, R188, c[0x0][0x1f4], R4 ;  /* 0x00007d00bc027a24 */ /* 0x000fe200078e0204 */
[----:B------:R-:W-:-:S04]  /*3f80*/  LEA R10, P0, R0, c[0x0][0x1c8], 0x1 ;  /* 0x00007200000a7a11 */ /* 0x000fc800078008ff */
[----:B------:R-:W-:-:S04]  /*3f90*/  IADD3.X R2, R208, R3, R2, P1, !PT ;  /* 0x00000003d0027210 */ /* 0x000fc80000ffe402 */
[----:B------:R-:W-:Y:S01]  /*3fa0*/  LEA.HI.X R5, R0, c[0x0][0x1cc], R2, 0x1, P0 ;  /* 0x0000730000057a11 */ /* 0x000fe200000f0c02 */
[----:B------:R-:W-:Y:S05]  /*3fb0*/  BRA.DIV ~URZ, `(.L_x_51) ;  /* 0x000099227f007947 */ /* 0x000fea000b800000 */
[----:B------:R1:W2:Y:S02]  /*3fc0*/  SHFL.IDX PT, R4, R5, RZ, 0x181f ;  /* 0x00181fff05047589 */ /* 0x0002a400000e0000 */
.L_x_132:
[----:B------:R-:W-:Y:S05]  /*3fd0*/  BRA.DIV ~URZ, `(.L_x_52) ;  /* 0x000099727f007947 */ /* 0x000fea000b800000 */
[----:B------:R-:W3:Y:S02]  /*3fe0*/  SHFL.IDX PT, R0, R10, RZ, 0x181f ;  /* 0x00181fff0a007589 */ /* 0x000ee400000e0000 */
[C---:B---3--:R-:W-:Y:S02]  /*3ff0*/  IADD3 R8, P2, R0.reuse, R107, RZ ;  /* 0x0000006b00087210 */ /* 0x048fe40007f5e0ff */
[C---:B------:R-:W-:Y:S02]  /*4000*/  IADD3 R6, P1, R0.reuse, R108, RZ ;  /* 0x0000006c00067210 */ /* 0x040fe40007f3e0ff */
[----:B------:R-:W-:Y:S01]  /*4010*/  IADD3 R2, P0, R0, R109, RZ ;  /* 0x0000006d00027210 */ /* 0x000fe20007f1e0ff */
[C---:B--2---:R-:W-:Y:S01]  /*4020*/  IMAD.X R9, R4.reuse, 0x1, R100, P2 ;  /* 0x0000000104097824 */ /* 0x044fe200010e0664 */
[----:B------:R-:W2:Y:S01]  /*4030*/  SHFL.IDX PT, R0, R10, 0x1, 0x181f ;  /* 0x00381f000a007f89 */ /* 0x000ea200000e0000 */
[----:B------:R-:W-:-:S02]  /*4040*/  IMAD.X R7, R4, 0x1, R101, P1 ;  /* 0x0000000104077824 */ /* 0x000fc400008e0665 */
[----:B------:R-:W-:Y:S01]  /*4050*/  IMAD.X R3, R4, 0x1, R102, P0 ;  /* 0x0000000104037824 */ /* 0x000fe200000e0666 */
[----:B------:R-:W-:Y:S01]  /*4060*/  @!PT LDS RZ, [RZ] ;  /* 0x00000000fffff984 */ /* 0x000fe20000000800 */
[----:B------:R3:W-:Y:S01]  /*4070*/  LDGSTS.E.BYPASS.LTC128B.128 [R187+0x6100], [R8.64], !P5 ;  /* 0x0610000008bb7fae */ /* 0x0007e2000e901d46 */
[----:B------:R-:W-:-:S03]  /*4080*/  SEL R4, RZ, 0x10, P5 ;  /* 0x00000010ff047807 */ /* 0x000fc60002800000 */
[----:B------:R4:W-:Y:S04]  /*4090*/  LDGSTS.E.BYPASS.LTC128B.128 [R187+0x8100], [R6.64], !P4 ;  /* 0x0810000006bb7fae */ /* 0x0009e8000e101d46 */
[----:B------:R4:W-:Y:S04]  /*40a0*/  LDGSTS.E.BYPASS.LTC128B.128 [R187+0xa100], [R2.64], !P3 ;  /* 0x0a10000002bb7fae */ /* 0x0009e8000d901d46 */
[----:B---3--:R3:W1:Y:S01]  /*40b0*/  SHFL.IDX PT, R8, R5, 0x1, 0x181f ;  /* 0x00381f0005087f89 */ /* 0x00866200000e0000 */
[----:B------:R-:W-:Y:S01]  /*40c0*/  IMAD.MOV.U32 R9, RZ, RZ, R11 ;  /* 0x000000ffff097224 */ /* 0x000fe200078e000b */
[----:B-1-3--:R-:W-:-:S02]  /*40d0*/  SEL R5, RZ, 0x10, P4 ;  /* 0x00000010ff057807 */ /* 0x00afc40002000000 */
.L_x_133:
[----:B--2-4-:R-:W-:Y:S02]  /*40e0*/  IADD3 R2, -R4, 0x10, RZ ;  /* 0x0000001004027810 */ /* 0x014fe40007ffe1ff */
[----:B------:R-:W-:-:S02]  /*40f0*/  IADD3 R3, -R5, 0x10, RZ ;  /* 0x0000001005037810 */ /* 0x000fc40007ffe1ff */
[----:B------:R-:W-:Y:S02]  /*4100*/  LOP3.LUT R2, R2, 0xf, RZ, 0xc0, !PT ;  /* 0x0000000f02027812 */ /* 0x000fe400078ec0ff */
[----:B------:R-:W-:Y:S02]  /*4110*/  IADD3 R7, -R9, 0x10, RZ ;  /* 0x0000001009077810 */ /* 0x000fe40007ffe1ff */
[----:B------:R-:W-:Y:S02]  /*4120*/  IADD3 R6, P3, P2, R2, R0, R107 ;  /* 0x0000000002067210 */ /* 0x000fe40007a7e06b */
[----:B------:R-:W-:Y:S02]  /*4130*/  LOP3.LUT R3, R3, 0xf, RZ, 0xc0, !PT ;  /* 0x0000000f03037812 */ /* 0x000fe400078ec0ff */
[----:B------:R-:W-:Y:S02]  /*4140*/  LOP3.LUT R2, R7, 0xf, RZ, 0xc0, !PT ;  /* 0x0000000f07027812 */ /* 0x000fe400078ec0ff */
[----:B------:R-:W-:-:S02]  /*4150*/  ISETP.NE.U32.AND P4, PT, R4, RZ, PT ;  /* 0x000000ff0400720c */ /* 0x000fc40003f85070 */
[----:B------:R-:W-:Y:S02]  /*4160*/  IADD3.X R7, RZ, R8, R100, P3, P2 ;  /* 0x00000008ff077210 */ /* 0x000fe40001fe4464 */
[----:B------:R-:W-:Y:S02]  /*4170*/  IADD3 R4, P1, P0, R3, R0, R108 ;  /* 0x0000000003047210 */ /* 0x000fe4000783e06c */
[----:B------:R-:W-:Y:S02]  /*4180*/  ISETP.NE.U32.AND P3, PT, R5, RZ, PT ;  /* 0x000000ff0500720c */ /* 0x000fe40003f65070 */
[----:B------:R-:W-:Y:S02]  /*4190*/  ISETP.NE.U32.AND P2, PT, R9, RZ, PT ;  /* 0x000000ff0900720c */ /* 0x000fe40003f45070 */
[----:B------:R-:W-:Y:S02]  /*41a0*/  IADD3.X R5, RZ, R8, R101, P1, P0 ;  /* 0x00000008ff057210 */ /* 0x000fe40000fe0465 */
[----:B------:R-:W-:Y:S01]  /*41b0*/  IADD3 R2, P1, P0, R2, R0, R109 ;  /* 0x0000000002027210 */ /* 0x000fe2000783e06d */
[----:B------:R-:W-:Y:S01]  /*41c0*/  @!PT LDS RZ, [RZ] ;  /* 0x00000000fffff984 */ /* 0x000fe20000000800 */
[----:B------:R-:W-:Y:S01]  /*41d0*/  @!PT LDS RZ, [RZ] ;  /* 0x00000000fffff984 */ /* 0x000fe20000000800 */
[----:B------:R-:W-:Y:S01]  /*41e0*/  @!PT LDS RZ, [RZ] ;  /* 0x00000000fffff984 */ /* 0x000fe20000000800 */
[----:B------:R1:W-:Y:S03]  /*41f0*/  LDGSTS.E.BYPASS.LTC128B.128.ZFILL [R187+0x7100], [R6.64], P4 ;  /* 0x0710000006bb7fae */ /* 0x0003e6000a141d46 */
[----:B------:R-:W-:-:S03]  /*4200*/  IADD3.X R3, RZ, R8, R102, P1, P0 ;  /* 0x00000008ff037210 */ /* 0x000fc60000fe0466 */
[----:B------:R1:W-:Y:S04]  /*4210*/  LDGSTS.E.BYPASS.LTC128B.128.ZFILL [R187+0x9100], [R4.64], P3 ;  /* 0x0910000004bb7fae */ /* 0x0003e80009941d46 */
[----:B------:R1:W-:Y:S02]  /*4220*/  LDGSTS.E.BYPASS.LTC128B.128.ZFILL [R187+0xb100], [R2.64], P2 ;  /* 0x0b10000002bb7fae */ /* 0x0003e40009141d46 */
.L_x_50:
[----:B--234-:R-:W-:Y:S05]  /*4230*/  BSYNC B0 ;  /* 0x0000000000007941 */ /* 0x01cfea0003800000 */
.L_x_49:
[----:B-1----:R-:W-:Y:S01]  /*4240*/  IMAD.IADD R0, R106, 0x1, -R222 ;  /* 0x000000016a007824 */ /* 0x002fe200078e0ade */
[----:B------:R-:W0:Y:S04]  /*4250*/  LDGDEPBAR ;  /* 0x00000000000079af */ /* 0x000e280000000000 */
[C---:B------:R-:W-:Y:S02]  /*4260*/  ISETP.GT.AND P0, PT, R0.reuse, RZ, PT ;  /* 0x000000ff0000720c */ /* 0x040fe40003f04270 */
[----:B------:R-:W-:-:S02]  /*4270*/  ISETP.GT.AND P4, PT, R0, 0x1, PT ;  /* 0x000000010000780c */ /* 0x000fc40003f84270 */
[----:B------:R-:W-:Y:S02]  /*4280*/  ISETP.GT.AND P3, PT, R0, 0x8, PT ;  /* 0x000000080000780c */ /* 0x000fe40003f64270 */
[----:B------:R-:W-:Y:S02]  /*4290*/  FSEL R6, R80, -INF , P0 ;  /* 0xff80000050067808 */ /* 0x000fe40000000000 */
[----:B------:R-:W-:Y:S02]  /*42a0*/  FSEL R7, R76, -INF , P4 ;  /* 0xff8000004c077808 */ /* 0x000fe40002000000 */
[----:B------:R-:W-:Y:S02]  /*42b0*/  FSEL R10, R68, -INF , P0 ;  /* 0xff800000440a7808 */ /* 0x000fe40000000000 */
[----:B------:R-:W-:Y:S02]  /*42c0*/  FSEL R11, R67, -INF , P4 ;  /* 0xff800000430b7808 */ /* 0x000fe40002000000 */
[----:B------:R-:W-:-:S02]  /*42d0*/  ISETP.GT.AND P2, PT, R0, 0x9, PT ;  /* 0x000000090000780c */ /* 0x000fc40003f44270 */
[----:B------:R-:W-:Y:S02]  /*42e0*/  FSEL R8, R66, -INF , P3 ;  /* 0xff80000042087808 */ /* 0x000fe40001800000 */
[----:B------:R-:W-:Y:S02]  /*42f0*/  FMNMX.FTZ R2, R6, R7, !PT ;  /* 0x0000000706027209 */ /* 0x000fe40007810000 */
[----:B------:R-:W-:Y:S02]  /*4300*/  FSEL R13, R64, -INF , P3 ;  /* 0xff800000400d7808 */ /* 0x000fe40001800000 */
[----:B------:R-:W-:Y:S02]  /*4310*/  FMNMX.FTZ R3, R10, R11, !PT ;  /* 0x0000000b0a037209 */ /* 0x000fe40007810000 */
[----:B------:R-:W-:Y:S02]  /*4320*/  ISETP.GT.AND P1, PT, R0, 0x10, PT ;  /* 0x000000100000780c */ /* 0x000fe40003f24270 */
[----:B------:R-:W-:-:S02]  /*4330*/  FSEL R9, R65, -INF , P2 ;  /* 0xff80000041097808 */ /* 0x000fc40001000000 */
[----:B------:R-:W-:Y:S02]  /*4340*/  FMNMX.FTZ R2, R8, R2, !PT ;  /* 0x0000000208027209 */ /* 0x000fe40007810000 */
[----:B------:R-:W-:Y:S02]  /*4350*/  FSEL R14, R60, -INF , P2 ;  /* 0xff8000003c0e7808 */ /* 0x000fe40001000000 */
[----:B------:R-:W-:Y:S02]  /*4360*/  FMNMX.FTZ R3, R13, R3, !PT ;  /* 0x000000030d037209 */ /* 0x000fe40007810000 */
[----:B------:R-:W-:Y:S02]  /*4370*/  ISETP.GT.AND P0, PT, R0, 0x11, PT ;  /* 0x000000110000780c */ /* 0x000fe40003f04270 */
[----:B------:R-:W-:Y:S02]  /*4380*/  FSEL R15, R57, -INF , P1 ;  /* 0xff800000390f7808 */ /* 0x000fe40000800000 */
[----:B------:R-:W-:-:S02]  /*4390*/  FMNMX.FTZ R2, R9, R2, !PT ;  /* 0x0000000209027209 */ /* 0x000fc40007810000 */
[----:B------:R-:W-:Y:S02]  /*43a0*/  FSEL R23, R52, -INF , P1 ;  /* 0xff80000034177808 */ /* 0x000fe40000800000 */
[----:B------:R-:W-:Y:S02]  /*43b0*/  FMNMX.FTZ R3, R14, R3, !PT ;  /* 0x000000030e037209 */ /* 0x000fe40007810000 */
[----:B------:R-:W-:Y:S02]  /*43c0*/  ISETP.GT.AND P4, PT, R0, 0x18, PT ;  /* 0x000000180000780c */ /* 0x000fe40003f84270 */
[----:B------:R-:W-:Y:S02]  /*43d0*/  FSEL R20, R56, -INF , P0 ;  /* 0xff80000038147808 */ /* 0x000fe40000000000 */
[----:B------:R-:W-:Y:S02]  /*43e0*/  FMNMX.FTZ R2, R15, R2, !PT ;  /* 0x000000020f027209 */ /* 0x000fe40007810000 */
[----:B------:R-:W-:-:S02]  /*43f0*/  FSEL R24, R47, -INF , P0 ;  /* 0xff8000002f187808 */ /* 0x000fc40000000000 */
[----:B------:R-:W-:Y:S02]  /*4400*/  FMNMX.FTZ R3, R23, R3, !PT ;  /* 0x0000000317037209 */ /* 0x000fe40007810000 */
[----:B------:R-:W-:Y:S02]  /*4410*/  ISETP.GT.AND P3, PT, R0, 0x19, PT ;  /* 0x000000190000780c */ /* 0x000fe40003f64270 */
[----:B------:R-:W-:Y:S02]  /*4420*/  FSEL R22, R46, -INF , P4 ;  /* 0xff8000002e167808 */ /* 0x000fe40002000000 */
[----:B------:R-:W-:Y:S02]  /*4430*/  FMNMX.FTZ R2, R20, R2, !PT ;  /* 0x0000000214027209 */ /* 0x000fe40007810000 */
[----:B------:R-:W-:Y:S02]  /*4440*/  FSEL R26, R45, -INF , P4 ;  /* 0xff8000002d1a7808 */ /* 0x000fe40002000000 */
[----:B------:R-:W-:-:S02]  /*4450*/  FMNMX.FTZ R3, R24, R3, !PT ;  /* 0x0000000318037209 */ /* 0x000fc40007810000 */
[----:B------:R-:W-:Y:S02]  /*4460*/  ISETP.GT.AND P2, PT, R0, 0x20, PT ;  /* 0x000000200000780c */ /* 0x000fe40003f44270 */
[----:B------:R-:W-:Y:S02]  /*4470*/  FSEL R21, R48, -INF , P3 ;  /* 0xff80000030157808 */ /* 0x000fe40001800000 */
[----:B------:R-:W-:Y:S02]  /*4480*/  FMNMX.FTZ R2, R22, R2, !PT ;  /* 0x0000000216027209 */ /* 0x000fe40007810000 */
[----:B------:R-:W-:Y:S02]  /*4490*/  FSEL R25, R44, -INF , P3 ;  /* 0xff8000002c197808 */ /* 0x000fe40001800000 */
[----:B------:R-:W-:Y:S02]  /*44a0*/  FMNMX.FTZ R3, R26, R3, !PT ;  /* 0x000000031a037209 */ /* 0x000fe40007810000 */
        /* <DEDUP_REMOVED lines=10> */
[----:B------:R-:W-:Y:S02]  /*4550*/  FSEL R89, R30, -INF , P0 ;  /* 0xff8000001e597808 */ /* 0x000fe40000000000 */
[----:B------:R-:W-:Y:S02]  /*4560*/  FSEL R73, R32, -INF , P0 ;  /* 0xff80000020497808 */ /* 0x000fe40000000000 */
[----:B------:R-:W-:-:S02]  /*4570*/  ISETP.GT.AND P4, PT, R0, 0x29, PT ;  /* 0x000000290000780c */ /* 0x000fc40003f84270 */
[C---:B------:R-:W-:Y:S02]  /*4580*/  ISETP.GT.AND P3, PT, R0.reuse, 0x30, PT ;  /* 0x000000300000780c */ /* 0x040fe40003f64270 */
[C---:B------:R-:W-:Y:S02]  /*4590*/  ISETP.GT.AND P2, PT, R0.reuse, 0x31, PT ;  /* 0x000000310000780c */ /* 0x040fe40003f44270 */
[C---:B------:R-:W-:Y:S02]  /*45a0*/  ISETP.GT.AND P1, PT, R0.reuse, 0x38, PT ;  /* 0x000000380000780c */ /* 0x040fe40003f24270 */
[----:B------:R-:W-:Y:S02]  /*45b0*/  ISETP.GT.AND P0, PT, R0, 0x39, PT ;  /* 0x000000390000780c */ /* 0x000fe40003f04270 */
[----:B------:R-:W-:Y:S02]  /*45c0*/  FMNMX.FTZ R0, R75, R2, !PT ;  /* 0x000000024b007209 */ /* 0x000fe40007810000 */
[----:B------:R-:W-:-:S02]  /*45d0*/  FMNMX.FTZ R2, R90, R3, !PT ;  /* 0x000000035a027209 */ /* 0x000fc40007810000 */
[----:B------:R-:W-:Y:S02]  /*45e0*/  FSEL R74, R31, -INF , P4 ;  /* 0xff8000001f4a7808 */ /* 0x000fe40002000000 */
[----:B------:R-:W-:Y:S02]  /*45f0*/  FSEL R72, R33, -INF , P4 ;  /* 0xff80000021487808 */ /* 0x000fe40002000000 */
[----:B------:R-:W-:Y:S02]  /*4600*/  FMNMX.FTZ R0, R73, R0, !PT ;  /* 0x0000000049007209 */ /* 0x000fe40007810000 */
[----:B------:R-:W-:Y:S02]  /*4610*/  FMNMX.FTZ R2, R89, R2, !PT ;  /* 0x0000000259027209 */ /* 0x000fe40007810000 */
[----:B------:R-:W-:Y:S02]  /*4620*/  FSEL R157, R27, -INF , P3 ;  /* 0xff8000001b9d7808 */ /* 0x000fe40001800000 */
[----:B------:R-:W-:-:S02]  /*4630*/  FSEL R155, R29, -INF , P3 ;  /* 0xff8000001d9b7808 */ /* 0x000fc40001800000 */
[----:B------:R-:W-:Y:S02]  /*4640*/  FMNMX.FTZ R0, R72, R0, !PT ;  /* 0x0000000048007209 */ /* 0x000fe40007810000 */
[----:B------:R-:W-:Y:S02]  /*4650*/  FMNMX.FTZ R2, R74, R2, !PT ;  /* 0x000000024a027209 */ /* 0x000fe40007810000 */
[----:B------:R-:W-:Y:S02]  /*4660*/  FSEL R156, R19, -INF , P2 ;  /* 0xff800000139c7808 */ /* 0x000fe40001000000 */
[----:B------:R-:W-:Y:S02]  /*4670*/  FSEL R153, R28, -INF , P2 ;  /* 0xff8000001c997808 */ /* 0x000fe40001000000 */
        /* <DEDUP_REMOVED lines=10> */
[----:B------:R-:W-:Y:S02]  /*4720*/  FMNMX.FTZ R4, R101, R0, !PT ;  /* 0x0000000065047209 */ /* 0x000fe40007810000 */
[----:B------:R-:W-:Y:S01]  /*4730*/  FMNMX.FTZ R5, R152, R2, !PT ;  /* 0x0000000298057209 */ /* 0x000fe20007810000 */
[----:B------:R-:W-:Y:S05]  /*4740*/  BRA.DIV ~URZ, `(.L_x_53) ;  /* 0x000094127f007947 */ /* 0x000fea000b800000 */
[----:B------:R-:W1:Y:S04]  /*4750*/  SHFL.BFLY PT, R0, R4, 0x2, 0x1f ;  /* 0x0c401f0004007f89 */ /* 0x000e6800000e0000 */
[----:B------:R-:W2:Y:S01]  /*4760*/  SHFL.BFLY PT, R3, R5, 0x2, 0x1f ;  /* 0x0c401f0005037f89 */ /* 0x000ea200000e0000 */
[----:B-1----:R-:W-:-:S02]  /*4770*/  FMNMX.FTZ R0, R4, R0, !PT ;  /* 0x0000000004007209 */ /* 0x002fc40007810000 */
[----:B--2---:R-:W-:-:S03]  /*4780*/  FMNMX.FTZ R5, R5, R3, !PT ;  /* 0x0000000305057209 */ /* 0x004fc60007810000 */
[----:B------:R-:W1:Y:S04]  /*4790*/  SHFL.BFLY PT, R2, R0, 0x1, 0x1f ;  /* 0x0c201f0000027f89 */ /* 0x000e6800000e0000 */
[----:B------:R2:W3:Y:S01]  /*47a0*/  SHFL.BFLY PT, R3, R5, 0x1, 0x1f ;  /* 0x0c201f0005037f89 */ /* 0x0004e200000e0000 */
[----:B-1----:R-:W-:-:S05]  /*47b0*/  FMNMX.FTZ R100, R0, R2, !PT ;  /* 0x0000000200647209 */ /* 0x002fca0007810000 */
.L_x_134:
[C---:B------:R-:W-:Y:S01]  /*47c0*/  FMUL.FTZ R2, R100.reuse, c[0x0][0x2d0] ;  /* 0x0000b40064027a20 */ /* 0x040fe20000410000 */
[----:B------:R-:W-:Y:S01]  /*47d0*/  FSETP.NEU.FTZ.AND P0, PT, R100, -INF , PT ;  /* 0xff8000006400780b */ /* 0x000fe20003f1d000 */
[----:B------:R-:W-:Y:S01]  /*47e0*/  WARPSYNC 0xffffffff ;  /* 0xffffffff00007948 */ /* 0x000fe20003800000 */
[----:B---3--:R-:W-:Y:S01]  /*47f0*/  FMNMX.FTZ R12, R3, R5, !PT ;  /* 0x00000005030c7209 */ /* 0x008fe20007810000 */
[----:B------:R-:W-:Y:S01]  /*4800*/  LDSM.16.MT88.4 R16, [R177] ;  /* 0x00000000b110783b */ /* 0x000fe20000004200 */
[----:B------:R-:W-:-:S02]  /*4810*/  FSEL R2, R2, RZ, P0 ;  /* 0x000000ff02027208 */ /* 0x000fc40000000000 */
[----:B------:R-:W-:Y:S01]  /*4820*/  FSETP.NEU.FTZ.AND P0, PT, R12, -INF , PT ;  /* 0xff8000000c00780b */ /* 0x000fe20003f1d000 */
[----:B------:R-:W-:Y:S02]  /*4830*/  LDSM.16.MT88.4 R32, [R180] ;  /* 0x00000000b420783b */ /* 0x000fe40000004200 */
[--C-:B------:R-:W-:Y:S02]  /*4840*/  FFMA.FTZ R0, R6, c[0x0][0x2d0], -R2.reuse ;  /* 0x0000b40006007a23 */ /* 0x100fe40000010802 */
[--C-:B------:R-:W-:Y:S01]  /*4850*/  FFMA.FTZ R3, R8, c[0x0][0x2d0], -R2.reuse ;  /* 0x0000b40008037a23 */ /* 0x100fe20000010802 */
[----:B------:R-:W-:Y:S01]  /*4860*/  LDSM.16.MT88.4 R44, [R178+0x800] ;  /* 0x00080000b22c783b */ /* 0x000fe20000004200 */
[----:B------:R1:W-:Y:S03]  /*4870*/  MUFU.EX2 R169, R0 ;  /* 0x0000000000a97308 */ /* 0x0003e60000000800 */
[----:B------:R-:W-:Y:S04]  /*4880*/  LDSM.16.MT88.4 R48, [R177+0x800] ;  /* 0x00080000b130783b */ /* 0x000fe80000004200 */
[----:B------:R-:W-:Y:S01]  /*4890*/  LDSM.16.MT88.4 R40, [R180+0x800] ;  /* 0x00080000b428783b */ /* 0x000fe20000004200 */
[----:B------:R3:W-:Y:S03]  /*48a0*/  MUFU.EX2 R173, R3 ;  /* 0x0000000300ad7308 */ /* 0x0007e60000000800 */
[----:B------:R-:W-:Y:S04]  /*48b0*/  LDSM.16.MT88.4 R64, [R178+0x2000] ;  /* 0x00200000b240783b */ /* 0x000fe80000004200 */
[----:B------:R-:W-:Y:S01]  /*48c0*/  LDSM.16.MT88.4 R60, [R177+0x2000] ;  /* 0x00200000b13c783b */ /* 0x000fe20000004200 */
[----:B-1----:R-:W-:-:S03]  /*48d0*/  FFMA.FTZ R0, R7, c[0x0][0x2d0], -R2 ;  /* 0x0000b40007007a23 */ /* 0x002fc60000010802 */
[----:B--2---:R-:W1:Y:S01]  /*48e0*/  LDSM.16.MT88.4 R4, [R178] ;  /* 0x00000000b204783b */ /* 0x004e620000004200 */
[----:B------:R2:W4:Y:S03]  /*48f0*/  MUFU.EX2 R168, R0 ;  /* 0x0000000000a87308 */ /* 0x0005260000000800 */
[----:B------:R-:W-:Y:S01]  /*4900*/  LDSM.16.MT88.4 R68, [R177+0x4000] ;  /* 0x00400000b144783b */ /* 0x000fe20000004200 */
[----:B---3--:R-:W-:-:S04]  /*4910*/  FFMA.FTZ R3, R9, c[0x0][0x2d0], -R2 ;  /* 0x0000b40009037a23 */ /* 0x008fc80000010802 */
[----:B------:R3:W5:Y:S01]  /*4920*/  MUFU.EX2 R172, R3 ;  /* 0x0000000300ac7308 */ /* 0x0007620000000800 */
[----:B--2---:R-:W-:Y:S01]  /*4930*/  FMUL.FTZ R0, R12, c[0x0][0x2d0] ;  /* 0x0000b4000c007a20 */ /* 0x004fe20000410000 */
[----:B----4-:R-:W-:-:S04]  /*4940*/  F2FP.BF16.PACK_AB R8, R168, R169 ;  /* 0x000000a9a808723e */ /* 0x010fc800000010ff */
[----:B------:R-:W-:-:S05]  /*4950*/  FSEL R0, R0, RZ, P0 ;  /* 0x000000ff00007208 */ /* 0x000fca0000000000 */
[----:B---3--:R-:W-:Y:S01]  /*4960*/  FFMA.FTZ R3, R10, c[0x0][0x2d0], -R0 ;  /* 0x0000b4000a037a23 */ /* 0x008fe20000010800 */
[----:B-----5:R-:W-:-:S03]  /*4970*/  F2FP.BF16.PACK_AB R10, R172, R173 ;  /* 0x000000adac0a723e */ /* 0x020fc600000010ff */
[----:B------:R2:W-:Y:S02]  /*4980*/  MUFU.EX2 R166, R3 ;  /* 0x0000000300a67308 */ /* 0x0005e40000000800 */
[----:B--2---:R-:W-:-:S06]  /*4990*/  FFMA.FTZ R3, R11, c[0x0][0x2d0], -R0 ;  /* 0x0000b4000b037a23 */ /* 0x004fcc0000010800 */
[----:B------:R2:W3:Y:S02]  /*49a0*/  MUFU.EX2 R165, R3 ;  /* 0x0000000300a57308 */ /* 0x0004e40000000800 */
[----:B--2---:R-:W-:Y:S01]  /*49b0*/  FFMA.FTZ R3, R13, c[0x0][0x2d0], -R0 ;  /* 0x0000b4000d037a23 */ /* 0x004fe20000010800 */
[----:B---3--:R-:W-:-:S05]  /*49c0*/  F2FP.BF16.PACK_AB R9, R165, R166 ;  /* 0x000000a6a509723e */ /* 0x008fca00000010ff */
[----:B------:R2:W-:Y:S02]  /*49d0*/  MUFU.EX2 R171, R3 ;  /* 0x0000000300ab7308 */ /* 0x0005e40000000800 */
[----:B--2---:R-:W-:-:S06]  /*49e0*/  FFMA.FTZ R3, R14, c[0x0][0x2d0], -R0 ;  /* 0x0000b4000e037a23 */ /* 0x004fcc0000010800 */
[----:B------:R2:W3:Y:S02]  /*49f0*/  MUFU.EX2 R170, R3 ;  /* 0x0000000300aa7308 */ /* 0x0004e40000000800 */
[----:B--2---:R-:W-:Y:S01]  /*4a00*/  FFMA.FTZ R3, R15, c[0x0][0x2d0], -R2 ;  /* 0x0000b4000f037a23 */ /* 0x004fe20000010802 */
[----:B---3--:R-:W-:-:S05]  /*4a10*/  F2FP.BF16.PACK_AB R11, R170, R171 ;  /* 0x000000abaa0b723e */ /* 0x008fca00000010ff */
[----:B------:R2:W-:Y:S02]  /*4a20*/  MUFU.EX2 R190, R3 ;  /* 0x0000000300be7308 */ /* 0x0005e40000000800 */
[C---:B-1----:R-:W-:Y:S08]  /*4a30*/  HMMA.16816.F32.BF16 R36, R8.reuse, R4, RZ ;  /* 0x000000040824723c */ /* 0x042ff000000418ff */
[----:B------:R-:W-:Y:S01]  /*4a40*/  HMMA.16816.F32.BF16 R56, R8, R16, RZ ;  /* 0x000000100838723c */ /* 0x000fe200000418ff */
[----:B--2---:R-:W-:-:S04]  /*4a50*/  FFMA.FTZ R3, R20, c[0x0][0x2d0], -R2 ;  /* 0x0000b40014037a23 */ /* 0x004fc80000010802 */
[----:B------:R1:W2:Y:S03]  /*4a60*/  MUFU.EX2 R195, R3 ;  /* 0x0000000300c37308 */ /* 0x0002a60000000800 */
[C---:B------:R-:W-:Y:S08]  /*4a70*/  HMMA.16816.F32.BF16 R52, R8.reuse, R18, RZ ;  /* 0x000000120834723c */ /* 0x040ff000000418ff */
[----:B------:R-:W-:Y:S01]  /*4a80*/  HMMA.16816.F32.BF16 R28, R8, R6, RZ ;  /* 0x00000006081c723c */ /* 0x000fe200000418ff */
[----:B-1----:R-:W-:-:S07]  /*4a90*/  FFMA.FTZ R3, R22, c[0x0][0x2d0], -R2 ;  /* 0x0000b40016037a23 */ /* 0x002fce0000010802 */
[----:B------:R-:W-:Y:S01]  /*4aa0*/  HMMA.16816.F32.BF16 R16, R8, R34, RZ ;  /* 0x000000220810723c */ /* 0x000fe200000418ff */
[----:B--2---:R-:W-:Y:S01]  /*4ab0*/  F2FP.BF16.PACK_AB R4, R195, R190 ;  /* 0x000000bec304723e */ /* 0x004fe200000010ff */
[----:B------:R1:W-:Y:S02]  /*4ac0*/  MUFU.EX2 R191, R3 ;  /* 0x0000000300bf7308 */ /* 0x0003e40000000800 */
[----:B-1----:R-:W-:-:S06]  /*4ad0*/  FFMA.FTZ R3, R21, c[0x0][0x2d0], -R2 ;  /* 0x0000b40015037a23 */ /* 0x002fcc0000010802 */
[----:B------:R1:W2:Y:S02]  /*4ae0*/  MUFU.EX2 R219, R3 ;  /* 0x0000000300db7308 */ /* 0x0002a40000000800 */
[--C-:B-1----:R-:W-:Y:S01]  /*4af0*/  FFMA.FTZ R3, R23, c[0x0][0x2d0], -R0.reuse ;  /* 0x0000b40017037a23 */ /* 0x102fe20000010800 */
[----:B--2---:R-:W-:Y:S01]  /*4b00*/  F2FP.BF16.PACK_AB R6, R219, R191 ;  /* 0x000000bfdb06723e */ /* 0x004fe200000010ff */
[----:B------:R-:W-:Y:S04]  /*4b10*/  HMMA.16816.F32.BF16 R20, R8, R32, RZ ;  /* 0x000000200814723c */ /* 0x000fe800000418ff */
[----:B------:R1:W-:Y:S02]  /*4b20*/  MUFU.EX2 R175, R3 ;  /* 0x0000000300af7308 */ /* 0x0003e40000000800 */
[----:B-1----:R-:W-:-:S06]  /*4b30*/  FFMA.FTZ R3, R24, c[0x0][0x2d0], -R0 ;  /* 0x0000b40018037a23 */ /* 0x002fcc0000010800 */
[----:B------:R1:W2:Y:S02]  /*4b40*/  MUFU.EX2 R182, R3 ;  /* 0x0000000300b67308 */ /* 0x0002a40000000800 */
[----:B-1----:R-:W-:Y:S01]  /*4b50*/  FFMA.FTZ R3, R26, c[0x0][0x2d0], -R0 ;  /* 0x0000b4001a037a23 */ /* 0x002fe20000010800 */
[----:B--2---:R-:W-:-:S05]  /*4b60*/  F2FP.BF16.PACK_AB R5, R182, R175 ;  /* 0x000000afb605723e */ /* 0x004fca00000010ff */
[----:B------:R1:W-:Y:S02]  /*4b70*/  MUFU.EX2 R174, R3 ;  /* 0x0000000300ae7308 */ /* 0x0003e40000000800 */
[----:B-1----:R-:W-:Y:S02]  /*4b80*/  FFMA.FTZ R3, R25, c[0x0][0x2d0], -R0 ;  /* 0x0000b40019037a23 */ /* 0x002fe40000010800 */
[----:B------:R-:W1:Y:S04]  /*4b90*/  LDSM.16.MT88.4 R24, [R179] ;  /* 0x00000000b318783b */ /* 0x000e680000004200 */
[----:B------:R-:W2:Y:S02]  /*4ba0*/  MUFU.EX2 R181, R3 ;  /* 0x0000000300b57308 */ /* 0x000ea40000000800 */
[----:B--2---:R-:W-:Y:S01]  /*4bb0*/  F2FP.BF16.PACK_AB R7, R181, R174 ;  /* 0x000000aeb507723e */ /* 0x004fe200000010ff */
[----:B------:R-:W-:-:S05]  /*4bc0*/  FFMA.FTZ R3, R88, c[0x0][0x2d0], -R2 ;  /* 0x0000b40058037a23 */ /* 0x000fca0000010802 */
[----:B------:R2:W-:Y:S01]  /*4bd0*/  MUFU.EX2 R160, R3 ;  /* 0x0000000300a07308 */ /* 0x0005e20000000800 */
[C---:B------:R-:W-:Y:S01]  /*4be0*/  HMMA.16816.F32.BF16 R144, R4.reuse, R44, R36 ;  /* 0x0000002c0490723c */ /* 0x040fe20000041824 */
[----:B------:R-:W3:Y:S07]  /*4bf0*/  LDSM.16.MT88.4 R36, [R178+0x2800] ;  /* 0x00280000b224783b */ /* 0x000eee0000004200 */
[----:B------:R-:W-:Y:S01]  /*4c00*/  HMMA.16816.F32.BF16 R132, R4, R48, R56 ;  /* 0x000000300484723c */ /* 0x000fe20000041838 */
[----:B------:R-:W4:Y:S01]  /*4c10*/  LDSM.16.MT88.4 R56, [R179+0x2000] ;  /* 0x00200000b338783b */ /* 0x000f220000004200 */
[----:B--2---:R-:W-:-:S06]  /*4c20*/  FFMA.FTZ R3, R75, c[0x0][0x2d0], -R2 ;  /* 0x0000b4004b037a23 */ /* 0x004fcc0000010802 */
[C---:B------:R-:W-:Y:S01]  /*4c30*/  HMMA.16816.F32.BF16 R124, R4.reuse, R50, R52 ;  /* 0x00000032047c723c */ /* 0x040fe20000041834 */
[----:B------:R-:W2:Y:S01]  /*4c40*/  LDSM.16.MT88.4 R52, [R179+0x800] ;  /* 0x00080000b334783b */ /* 0x000ea20000004200 */
[----:B------:R5:W1:Y:S03]  /*4c50*/  MUFU.EX2 R163, R3 ;  /* 0x0000000300a37308 */ /* 0x000a660000000800 */
[----:B------:R-:W-:Y:S03]  /*4c60*/  LDSM.16.MT88.4 R48, [R180+0x2000] ;  /* 0x00200000b430783b */ /* 0x000fe60000004200 */
[----:B------:R-:W-:Y:S08]  /*4c70*/  HMMA.16816.F32.BF16 R136, R4, R42, R16 ;  /* 0x0000002a0488723c */ /* 0x000ff00000041810 */
[----:B------:R-:W-:Y:S01]  /*4c80*/  HMMA.16816.F32.BF16 R16, R8, R66, RZ ;  /* 0x000000420810723c */ /* 0x000fe200000418ff */
[----:B-----5:R-:W-:-:S04]  /*4c90*/  FFMA.FTZ R3, R73, c[0x0][0x2d0], -R2 ;  /* 0x0000b40049037a23 */ /* 0x020fc80000010802 */
[----:B------:R5:W-:Y:S03]  /*4ca0*/  MUFU.EX2 R162, R3 ;  /* 0x0000000300a27308 */ /* 0x000be60000000800 */
[----:B------:R-:W-:Y:S01]  /*4cb0*/  HMMA.16816.F32.BF16 R140, R4, R40, R20 ;  /* 0x00000028048c723c */ /* 0x000fe20000041814 */
[----:B------:R-:W-:Y:S07]  /*4cc0*/  LDSM.16.MT88.4 R40, [R177+0x2800] ;  /* 0x00280000b128783b */ /* 0x000fee0000004200 */
[----:B------:R-:W-:Y:S01]  /*4cd0*/  HMMA.16816.F32.BF16 R20, R8, R64, RZ ;  /* 0x000000400814723c */ /* 0x000fe200000418ff */
[----:B------:R-:W2:Y:S01]  /*4ce0*/  LDSM.16.MT88.4 R64, [R179+0x2800] ;  /* 0x00280000b340783b */ /* 0x000ea20000004200 */
[----:B-----5:R-:W-:-:S06]  /*4cf0*/  FFMA.FTZ R3, R72, c[0x0][0x2d0], -R2 ;  /* 0x0000b40048037a23 */ /* 0x020fcc0000010802 */
[----:B-1----:R-:W-:Y:S01]  /*4d00*/  HMMA.16816.F32.BF16 R32, R8, R26, RZ ;  /* 0x0000001a0820723c */ /* 0x002fe200000418ff */
[----:B------:R1:W5:Y:S07]  /*4d10*/  MUFU.EX2 R164, R3 ;  /* 0x0000000300a47308 */ /* 0x00036e0000000800 */
[----:B---3--:R-:W-:Y:S08]  /*4d20*/  HMMA.16816.F32.BF16 R104, R4, R38, R16 ;  /* 0x000000260468723c */ /* 0x008ff00000041810 */
[----:B----4-:R-:W-:Y:S01]  /*4d30*/  HMMA.16816.F32.BF16 R16, R8, R56, RZ ;  /* 0x000000380810723c */ /* 0x010fe200000418ff */
[----:B-1----:R-:W-:-:S04]  /*4d40*/  FFMA.FTZ R3, R91, c[0x0][0x2d0], -R0 ;  /* 0x0000b4005b037a23 */ /* 0x002fc80000010800 */
[----:B------:R1:W-:Y:S03]  /*4d50*/  MUFU.EX2 R15, R3 ;  /* 0x00000003000f7308 */ /* 0x0003e60000000800 */
[C---:B------:R-:W-:Y:S08]  /*4d60*/  HMMA.16816.F32.BF16 R116, R4.reuse, R46, R28 ;  /* 0x0000002e0474723c */ /* 0x040ff0000004181c */
[----:B------:R-:W-:Y:S01]  /*4d70*/  HMMA.16816.F32.BF16 R120, R4, R36, R20 ;  /* 0x000000240478723c */ /* 0x000fe20000041814 */
[----:B------:R-:W3:Y:S01]  /*4d80*/  LDSM.16.MT88.4 R36, [R177+0x4800] ;  /* 0x00480000b124783b */ /* 0x000ee20000004200 */
[----:B-1----:R-:W-:-:S06]  /*4d90*/  FFMA.FTZ R3, R90, c[0x0][0x2d0], -R0 ;  /* 0x0000b4005a037a23 */ /* 0x002fcc0000010800 */
[----:B------:R-:W-:Y:S01]  /*4da0*/  HMMA.16816.F32.BF16 R28, R8, R60, RZ ;  /* 0x0000003c081c723c */ /* 0x000fe200000418ff */
[----:B------:R1:W4:Y:S07]  /*4db0*/  MUFU.EX2 R159, R3 ;  /* 0x00000003009f7308 */ /* 0x00032e0000000800 */
[----:B--2---:R-:W-:Y:S01]  /*4dc0*/  HMMA.16816.F32.BF16 R112, R4, R54, R32 ;  /* 0x000000360470723c */ /* 0x004fe20000041820 */
[----:B------:R-:W2:Y:S07]  /*4dd0*/  LDSM.16.MT88.4 R32, [R178+0x4000] ;  /* 0x00400000b220783b */ /* 0x000eae0000004200 */
[----:B------:R-:W-:Y:S01]  /*4de0*/  HMMA.16816.F32.BF16 R44, R8, R24, RZ ;  /* 0x00000018082c723c */ /* 0x000fe200000418ff */
[----:B-1----:R-:W-:-:S04]  /*4df0*/  FFMA.FTZ R3, R89, c[0x0][0x2d0], -R0 ;  /* 0x0000b40059037a23 */ /* 0x002fc80000010800 */
[----:B------:R1:W-:Y:S03]  /*4e00*/  MUFU.EX2 R158, R3 ;  /* 0x00000003009e7308 */ /* 0x0003e60000000800 */
[----:B------:R-:W-:Y:S08]  /*4e10*/  HMMA.16816.F32.BF16 R84, R4, R64, R16 ;  /* 0x000000400454723c */ /* 0x000ff00000041810 */
[----:B------:R-:W-:Y:S01]  /*4e20*/  HMMA.16816.F32.BF16 R16, R8, R68, RZ ;  /* 0x000000440810723c */ /* 0x000fe200000418ff */
[----:B-1----:R-:W-:-:S07]  /*4e30*/  FFMA.FTZ R3, R74, c[0x0][0x2d0], -R0 ;  /* 0x0000b4004a037a23 */ /* 0x002fce0000010800 */
[----:B------:R-:W-:Y:S01]  /*4e40*/  HMMA.16816.F32.BF16 R24, R8, R62, RZ ;  /* 0x0000003e0818723c */ /* 0x000fe200000418ff */
[----:B------:R-:W1:Y:S01]  /*4e50*/  LDSM.16.MT88.4 R60, [R180+0x2800] ;  /* 0x00280000b43c783b */ /* 0x000e620000004200 */
[----:B------:R2:W1:Y:S06]  /*4e60*/  MUFU.EX2 R161, R3 ;  /* 0x0000000300a17308 */ /* 0x00046c0000000800 */
[C---:B------:R-:W-:Y:S01]  /*4e70*/  HMMA.16816.F32.BF16 R128, R4.reuse, R40, R28 ;  /* 0x000000280480723c */ /* 0x040fe2000004181c */
[----:B------:R-:W1:Y:S07]  /*4e80*/  LDSM.16.MT88.4 R28, [R178+0x4800] ;  /* 0x00480000b21c783b */ /* 0x000e6e0000004200 */
[----:B------:R-:W-:Y:S01]  /*4e90*/  HMMA.16816.F32.BF16 R148, R4, R52, R44 ;  /* 0x000000340494723c */ /* 0x000fe2000004182c */
[----:B--2---:R-:W-:-:S07]  /*4ea0*/  FFMA.FTZ R3, R155, c[0x0][0x2d0], -R2 ;  /* 0x0000b4009b037a23 */ /* 0x004fce0000010802 */
[C---:B------:R-:W-:Y:S08]  /*4eb0*/  HMMA.16816.F32.BF16 R20, R8.reuse, R50, RZ ;  /* 0x000000320814723c */ /* 0x040ff000000418ff */
[----:B------:R-:W-:Y:S08]  /*4ec0*/  HMMA.16816.F32.BF16 R44, R8, R48, RZ ;  /* 0x00000030082c723c */ /* 0x000ff000000418ff */
[----:B---3--:R-:W-:Y:S08]  /*4ed0*/  HMMA.16816.F32.BF16 R76, R4, R36, R16 ;  /* 0x00000024044c723c */ /* 0x008ff00000041810 */
[----:B------:R-:W-:Y:S08]  /*4ee0*/  HMMA.16816.F32.BF16 R16, R8, R34, RZ ;  /* 0x000000220810723c */ /* 0x000ff000000418ff */
[----:B------:R-:W-:Y:S08]  /*4ef0*/  HMMA.16816.F32.BF16 R108, R4, R42, R24 ;  /* 0x0000002a046c723c */ /* 0x000ff00000041818 */
[----:B------:R-:W-:Y:S08]  /*4f00*/  HMMA.16816.F32.BF16 R24, R8, R58, RZ ;  /* 0x0000003a0818723c */ /* 0x000ff000000418ff */
[C---:B-1----:R-:W-:Y:S08]  /*4f10*/  HMMA.16816.F32.BF16 R92, R4.reuse, R62, R20 ;  /* 0x0000003e045c723c */ /* 0x042ff00000041814 */
[----:B------:R-:W-:Y:S08]  /*4f20*/  HMMA.16816.F32.BF16 R96, R4, R60, R44 ;  /* 0x0000003c0460723c */ /* 0x000ff0000004182c */
[----:B------:R-:W-:Y:S01]  /*4f30*/  HMMA.16816.F32.BF16 R20, R8, R32, RZ ;  /* 0x000000200814723c */ /* 0x000fe200000418ff */
[----:B------:R-:W1:Y:S07]  /*4f40*/  LDSM.16.MT88.4 R32, [R180+0x4000] ;  /* 0x00400000b420783b */ /* 0x000e6e0000004200 */
[C---:B------:R-:W-:Y:S01]  /*4f50*/  HMMA.16816.F32.BF16 R44, R4.reuse, R30, R16 ;  /* 0x0000001e042c723c */ /* 0x040fe20000041810 */
[----:B------:R-:W2:Y:S07]  /*4f60*/  LDSM.16.MT88.4 R16, [R179+0x4000] ;  /* 0x00400000b310783b */ /* 0x000eae0000004200 */
[----:B------:R-:W-:Y:S08]  /*4f70*/  HMMA.16816.F32.BF16 R80, R4, R66, R24 ;  /* 0x000000420450723c */ /* 0x000ff00000041818 */
[----:B------:R-:W-:Y:S08]  /*4f80*/  HMMA.16816.F32.BF16 R24, R8, R70, RZ ;  /* 0x000000460818723c */ /* 0x000ff000000418ff */
[----:B------:R-:W-:Y:S01]  /*4f90*/  HMMA.16816.F32.BF16 R48, R4, R28, R20 ;  /* 0x0000001c0430723c */ /* 0x000fe20000041814 */
[----:B------:R-:W3:Y:S07]  /*4fa0*/  LDSM.16.MT88.4 R28, [R180+0x4800] ;  /* 0x00480000b41c783b */ /* 0x000eee0000004200 */
[----:B-1----:R-:W-:Y:S08]  /*4fb0*/  HMMA.16816.F32.BF16 R20, R8, R34, RZ ;  /* 0x000000220814723c */ /* 0x002ff000000418ff */
[----:B------:R-:W-:Y:S08]  /*4fc0*/  HMMA.16816.F32.BF16 R52, R4, R38, R24 ;  /* 0x000000260434723c */ /* 0x000ff00000041818 */
[C---:B------:R-:W-:Y:S08]  /*4fd0*/  HMMA.16816.F32.BF16 R24, R8.reuse, R32, RZ ;  /* 0x000000200818723c */ /* 0x040ff000000418ff */
[C---:B--2---:R-:W-:Y:S08]  /*4fe0*/  HMMA.16816.F32.BF16 R32, R8.reuse, R16, RZ ;  /* 0x000000100820723c */ /* 0x044ff000000418ff */
[----:B------:R-:W-:Y:S01]  /*4ff0*/  HMMA.16816.F32.BF16 R8, R8, R18, RZ ;  /* 0x000000120808723c */ /* 0x000fe200000418ff */
[----:B------:R-:W1:Y:S07]  /*5000*/  LDSM.16.MT88.4 R16, [R179+0x4800] ;  /* 0x00480000b310783b */ /* 0x000e6e0000004200 */
[C---:B---3--:R-:W-:Y:S08]  /*5010*/  HMMA.16816.F32.BF16 R24, R4.reuse, R28, R24 ;  /* 0x0000001c0418723c */ /* 0x048ff00000041818 */
[C---:B------:R-:W-:Y:S08]  /*5020*/  HMMA.16816.F32.BF16 R20, R4.reuse, R30, R20 ;  /* 0x0000001e0414723c */ /* 0x040ff00000041814 */
[C---:B-1----:R-:W-:Y:S08]  /*5030*/  HMMA.16816.F32.BF16 R32, R4.reuse, R16, R32 ;  /* 0x000000100420723c */ /* 0x042ff00000041820 */
[----:B------:R-:W-:Y:S01]  /*5040*/  HMMA.16816.F32.BF16 R16, R4, R18, R8 ;  /* 0x000000120410723c */ /* 0x000fe20000041808 */
[----:B------:R-:W1:Y:S06]  /*5050*/  LDSM.16.MT88.4 R8, [R177+0x1000] ;  /* 0x00100000b108783b */ /* 0x000e6c0000004200 */
[----:B------:R-:W-:-:S02]  /*5060*/  F2FP.BF16.PACK_AB R4, R163, R160 ;  /* 0x000000a0a304723e */ /* 0x000fc400000010ff */
[----:B-----5:R-:W-:Y:S02]  /*5070*/  F2FP.BF16.PACK_AB R6, R164, R162 ;  /* 0x000000a2a406723e */ /* 0x020fe400000010ff */
[----:B----4-:R-:W-:Y:S02]  /*5080*/  F2FP.BF16.PACK_AB R5, R159, R15 ;  /* 0x0000000f9f05723e */ /* 0x010fe400000010ff */
[----:B------:R-:W-:-:S07]  /*5090*/  F2FP.BF16.PACK_AB R7, R161, R158 ;  /* 0x0000009ea107723e */ /* 0x000fce00000010ff */
[C---:B-1----:R-:W-:Y:S08]  /*50a0*/  HMMA.16816.F32.BF16 R132, R4.reuse, R8, R132 ;  /* 0x000000080484723c */ /* 0x042ff00000041884 */
[C---:B------:R-:W-:Y:S01]  /*50b0*/  HMMA.16816.F32.BF16 R28, R4.reuse, R10, R124 ;  /* 0x0000000a041c723c */ /* 0x040fe2000004187c */
[----:B------:R-:W1:Y:S07]  /*50c0*/  LDSM.16.MT88.4 R8, [R178+0x1000] ;  /* 0x00100000b208783b */ /* 0x000e6e0000004200 */
        /* <DEDUP_REMOVED lines=8> */
[----:B------:R-:W1:Y:S04]  /*5150*/  LDSM.16.MT88.4 R8, [R177+0x3000] ;  /* 0x00300000b108783b */ /* 0x000e680000004200 */
[----:B------:R-:W-:Y:S03]  /*5160*/  LDSM.16.MT88.4 R112, [R180+0x1800] ;  /* 0x00180000b470783b */ /* 0x000fe60000004200 */
[C---:B-1----:R-:W-:Y:S01]  /*5170*/  HMMA.16816.F32.BF16 R60, R4.reuse, R8, R128 ;  /* 0x00000008043c723c */ /* 0x042fe20000041880 */
[----:B------:R-:W-:Y:S07]  /*5180*/  LDSM.16.MT88.4 R128, [R177+0x1800] ;  /* 0x00180000b180783b */ /* 0x000fee0000004200 */
[C---:B------:R-:W-:Y:S01]  /*5190*/  HMMA.16816.F32.BF16 R64, R4.reuse, R10, R108 ;  /* 0x0000000a0440723c */ /* 0x040fe2000004186c */
[----:B------:R-:W1:Y:S07]  /*51a0*/  LDSM.16.MT88.4 R8, [R178+0x3000] ;  /* 0x00300000b208783b */ /* 0x000e6e0000004200 */
[C---:B-1----:R-:W-:Y:S01]  /*51b0*/  HMMA.16816.F32.BF16 R68, R4.reuse, R8, R120 ;  /* 0x000000080444723c */ /* 0x042fe20000041878 */
[----:B------:R-:W-:Y:S07]  /*51c0*/  LDSM.16.MT88.4 R120, [R178+0x1800] ;  /* 0x00180000b278783b */ /* 0x000fee0000004200 */
[C---:B------:R-:W-:Y:S01]  /*51d0*/  HMMA.16816.F32.BF16 R72, R4.reuse, R10, R104 ;  /* 0x0000000a0448723c */ /* 0x040fe20000041868 */
[----:B------:R-:W1:Y:S04]  /*51e0*/  LDSM.16.MT88.4 R8, [R180+0x3000] ;  /* 0x00300000b408783b */ /* 0x000e680000004200 */
[----:B------:R-:W-:Y:S03]  /*51f0*/  LDSM.16.MT88.4 R104, [R179+0x1800] ;  /* 0x00180000b368783b */ /* 0x000fe60000004200 */
        /* <DEDUP_REMOVED lines=9> */
[C---:B-1----:R-:W-:Y:S01]  /*5290*/  HMMA.16816.F32.BF16 R140, R4.reuse, R8, R48 ;  /* 0x00000008048c723c */ /* 0x042fe20000041830 */
[----:B------:R-:W-:Y:S07]  /*52a0*/  LDSM.16.MT88.4 R48, [R178+0x3800] ;  /* 0x00380000b230783b */ /* 0x000fee0000004200 */
[C---:B------:R-:W-:Y:S01]  /*52b0*/  HMMA.16816.F32.BF16 R92, R4.reuse, R10, R44 ;  /* 0x0000000a045c723c */ /* 0x040fe2000004182c */
[----:B------:R-:W1:Y:S07]  /*52c0*/  LDSM.16.MT88.4 R8, [R180+0x5000] ;  /* 0x00500000b408783b */ /* 0x000e6e0000004200 */
[C---:B-1----:R-:W-:Y:S08]  /*52d0*/  HMMA.16816.F32.BF16 R24, R4.reuse, R8, R24 ;  /* 0x000000080418723c */ /* 0x042ff00000041818 */
[C---:B------:R-:W-:Y:S01]  /*52e0*/  HMMA.16816.F32.BF16 R20, R4.reuse, R10, R20 ;  /* 0x0000000a0414723c */ /* 0x040fe20000041814 */
[----:B------:R-:W1:Y:S07]  /*52f0*/  LDSM.16.MT88.4 R8, [R179+0x5000] ;  /* 0x00500000b308783b */ /* 0x000e6e0000004200 */
[C---:B-1----:R-:W-:Y:S01]  /*5300*/  HMMA.16816.F32.BF16 R16, R4.reuse, R10, R16 ;  /* 0x0000000a0410723c */ /* 0x042fe20000041810 */
[----:B------:R1:W-:Y:S07]  /*5310*/  MUFU.EX2 R11, R3 ;  /* 0x00000003000b7308 */ /* 0x0003ee0000000800 */
[----:B------:R-:W-:Y:S07]  /*5320*/  HMMA.16816.F32.BF16 R32, R4, R8, R32 ;  /* 0x000000080420723c */ /* 0x000fee0000041820 */
[----:B------:R-:W-:-:S02]  /*5330*/  FADD.FTZ R4, R166, R165 ;  /* 0x000000a5a6047221 */ /* 0x000fc40000010000 */
[----:B-1----:R-:W-:-:S04]  /*5340*/  FFMA.FTZ R3, R153, c[0x0][0x2d0], -R2 ;  /* 0x0000b40099037a23 */ /* 0x002fc80000010802 */
[----:B------:R1:W2:Y:S02]  /*5350*/  MUFU.EX2 R14, R3 ;  /* 0x00000003000e7308 */ /* 0x0002a40000000800 */
[--C-:B-1----:R-:W-:Y:S01]  /*5360*/  FFMA.FTZ R3, R102, c[0x0][0x2d0], -R2.reuse ;  /* 0x0000b40066037a23 */ /* 0x102fe20000010802 */
[----:B--2---:R-:W-:Y:S01]  /*5370*/  F2FP.BF16.PACK_AB R96, R14, R11 ;  /* 0x0000000b0e60723e */ /* 0x004fe200000010ff */
[----:B------:R-:W-:-:S04]  /*5380*/  FFMA.FTZ R2, R101, c[0x0][0x2d0], -R2 ;  /* 0x0000b40065027a23 */ /* 0x000fc80000010802 */
[----:B------:R1:W-:Y:S08]  /*5390*/  MUFU.EX2 R13, R3 ;  /* 0x00000003000d7308 */ /* 0x0003f00000000800 */
[----:B------:R2:W3:Y:S01]  /*53a0*/  MUFU.EX2 R193, R2 ;  /* 0x0000000200c17308 */ /* 0x0004e20000000800 */
[----:B-1----:R-:W-:Y:S02]  /*53b0*/  FADD.FTZ R3, R169, R168 ;  /* 0x000000a8a9037221 */ /* 0x002fe40000010000 */
[----:B--2---:R-:W-:Y:S01]  /*53c0*/  FFMA.FTZ R2, R157, c[0x0][0x2d0], -R0 ;  /* 0x0000b4009d027a23 */ /* 0x004fe20000010800 */
[----:B---3--:R-:W-:-:S04]  /*53d0*/  F2FP.BF16.PACK_AB R98, R193, R13 ;  /* 0x0000000dc162723e */ /* 0x008fc800000010ff */
[----:B------:R1:W-:Y:S02]  /*53e0*/  MUFU.EX2 R9, R2 ;  /* 0x0000000200097308 */ /* 0x0003e40000000800 */
[----:B-1----:R-:W-:-:S06]  /*53f0*/  FFMA.FTZ R2, R156, c[0x0][0x2d0], -R0 ;  /* 0x0000b4009c027a23 */ /* 0x002fcc0000010800 */
[----:B------:R1:W2:Y:S02]  /*5400*/  MUFU.EX2 R10, R2 ;  /* 0x00000002000a7308 */ /* 0x0002a40000000800 */
[--C-:B-1----:R-:W-:Y:S01]  /*5410*/  FFMA.FTZ R2, R154, c[0x0][0x2d0], -R0.reuse ;  /* 0x0000b4009a027a23 */ /* 0x102fe20000010800 */
[----:B--2---:R-:W-:Y:S01]  /*5420*/  F2FP.BF16.PACK_AB R97, R10, R9 ;  /* 0x000000090a61723e */ /* 0x004fe200000010ff */
[----:B------:R-:W-:-:S04]  /*5430*/  FFMA.FTZ R0, R152, c[0x0][0x2d0], -R0 ;  /* 0x0000b40098007a23 */ /* 0x000fc80000010800 */
[----:B------:R1:W-:Y:S08]  /*5440*/  MUFU.EX2 R8, R2 ;  /* 0x0000000200087308 */ /* 0x0003f00000000800 */
[----:B------:R-:W2:Y:S01]  /*5450*/  MUFU.EX2 R194, R0 ;  /* 0x0000000000c27308 */ /* 0x000ea20000000800 */
[----:B-1----:R-:W-:-:S04]  /*5460*/  FADD.FTZ R2, R173, R3 ;  /* 0x00000003ad027221 */ /* 0x002fc80000010000 */
[----:B------:R-:W-:Y:S01]  /*5470*/  FADD.FTZ R2, R172, R2 ;  /* 0x00000002ac027221 */ /* 0x000fe20000010000 */
[----:B--2---:R-:W-:Y:S01]  /*5480*/  F2FP.BF16.PACK_AB R99, R194, R8 ;  /* 0x00000008c263723e */ /* 0x004fe200000010ff */
[----:B------:R-:W-:Y:S02]  /*5490*/  FADD.FTZ R0, R171, R4 ;  /* 0x00000004ab007221 */ /* 0x000fe40000010000 */
[----:B------:R-:W-:Y:S01]  /*54a0*/  FADD.FTZ R2, R190, R2 ;  /* 0x00000002be027221 */ /* 0x000fe20000010000 */
[----:B------:R-:W-:Y:S01]  /*54b0*/  LDSM.16.MT88.4 R4, [R179+0x5800] ;  /* 0x00580000b304783b */ /* 0x000fe20000004200 */
[----:B------:R-:W-:Y:S02]  /*54c0*/  FADD.FTZ R0, R170, R0 ;  /* 0x00000000aa007221 */ /* 0x000fe40000010000 */
[----:B------:R-:W-:Y:S01]  /*54d0*/  HMMA.16816.F32.BF16 R116, R96, R112, R116 ;  /* 0x000000706074723c */ /* 0x000fe20000041874 */
[----:B------:R-:W-:Y:S02]  /*54e0*/  FADD.FTZ R2, R195, R2 ;  /* 0x00000002c3027221 */ /* 0x000fe40000010000 */
[----:B------:R-:W-:-:S02]  /*54f0*/  FADD.FTZ R0, R175, R0 ;  /* 0x00000000af007221 */ /* 0x000fc40000010000 */
[----:B------:R-:W-:Y:S02]  /*5500*/  FADD.FTZ R2, R191, R2 ;  /* 0x00000002bf027221 */ /* 0x000fe40000010000 */
[----:B------:R-:W-:Y:S01]  /*5510*/  FADD.FTZ R0, R182, R0 ;  /* 0x00000000b6007221 */ /* 0x000fe20000010000 */
[C---:B------:R-:W-:Y:S01]  /*5520*/  HMMA.16816.F32.BF16 R112, R96.reuse, R114, R40 ;  /* 0x000000726070723c */ /* 0x040fe20000041828 */
[----:B------:R-:W1:Y:S01]  /*5530*/  LDSM.16.MT88.4 R40, [R177+0x3800] ;  /* 0x00380000b128783b */ /* 0x000e620000004200 */
[----:B------:R-:W-:Y:S02]  /*5540*/  FADD.FTZ R2, R219, R2 ;  /* 0x00000002db027221 */ /* 0x000fe40000010000 */
[----:B------:R-:W-:Y:S02]  /*5550*/  FADD.FTZ R0, R174, R0 ;  /* 0x00000000ae007221 */ /* 0x000fe40000010000 */
[----:B------:R-:W-:Y:S02]  /*5560*/  FADD.FTZ R2, R160, R2 ;  /* 0x00000002a0027221 */ /* 0x000fe40000010000 */
[----:B------:R-:W-:Y:S01]  /*5570*/  HMMA.16816.F32.BF16 R124, R96, R120, R124 ;  /* 0x00000078607c723c */ /* 0x000fe2000004187c */
[----:B------:R-:W-:-:S02]  /*5580*/  FADD.FTZ R0, R181, R0 ;  /* 0x00000000b5007221 */ /* 0x000fc40000010000 */
[----:B------:R-:W-:Y:S02]  /*5590*/  FADD.FTZ R2, R163, R2 ;  /* 0x00000002a3027221 */ /* 0x000fe40000010000 */
[----:B------:R-:W-:Y:S02]  /*55a0*/  FADD.FTZ R0, R15, R0 ;  /* 0x000000000f007221 */ /* 0x000fe40000010000 */
[----:B------:R-:W-:Y:S01]  /*55b0*/  FADD.FTZ R2, R162, R2 ;  /* 0x00000002a2027221 */ /* 0x000fe20000010000 */
[----:B------:R-:W-:Y:S01]  /*55c0*/  HMMA.16816.F32.BF16 R120, R96, R122, R36 ;  /* 0x0000007a6078723c */ /* 0x000fe20000041824 */
[----:B------:R-:W-:Y:S02]  /*55d0*/  FADD.FTZ R0, R159, R0 ;  /* 0x000000009f007221 */ /* 0x000fe40000010000 */
[----:B------:R-:W-:Y:S02]  /*55e0*/  FADD.FTZ R2, R164, R2 ;  /* 0x00000002a4027221 */ /* 0x000fe40000010000 */
[----:B------:R-:W-:-:S02]  /*55f0*/  FADD.FTZ R0, R158, R0 ;  /* 0x000000009e007221 */ /* 0x000fc40000010000 */
[----:B------:R-:W-:Y:S01]  /*5600*/  FADD.FTZ R3, R11, R2 ;  /* 0x000000020b037221 */ /* 0x000fe20000010000 */
[C---:B------:R-:W-:Y:S01]  /*5610*/  HMMA.16816.F32.BF16 R108, R96.reuse, R104, R148 ;  /* 0x00000068606c723c */ /* 0x040fe20000041894 */
[----:B------:R-:W-:Y:S02]  /*5620*/  FADD.FTZ R0, R161, R0 ;  /* 0x00000000a1007221 */ /* 0x000fe40000010000 */
[----:B------:R-:W-:Y:S02]  /*5630*/  FADD.FTZ R3, R14, R3 ;  /* 0x000000030e037221 */ /* 0x000fe40000010000 */
[----:B------:R-:W-:Y:S01]  /*5640*/  FADD.FTZ R2, R9, R0 ;  /* 0x0000000009027221 */ /* 0x000fe20000010000 */
[----:B------:R-:W-:Y:S01]  /*5650*/  IADD3 R0, R167, -0x2, RZ ;  /* 0xfffffffea7007810 */ /* 0x000fe20007ffe0ff */
[----:B------:R-:W-:Y:S01]  /*5660*/  FADD.FTZ R3, R13, R3 ;  /* 0x000000030d037221 */ /* 0x000fe20000010000 */
[----:B------:R-:W-:Y:S01]  /*5670*/  HMMA.16816.F32.BF16 R104, R96, R106, R56 ;  /* 0x0000006a6068723c */ /* 0x000fe20000041838 */
[----:B------:R-:W2:Y:S01]  /*5680*/  LDSM.16.MT88.4 R56, [R180+0x3800] ;  /* 0x00380000b438783b */ /* 0x000ea20000004200 */
[----:B------:R-:W-:Y:S01]  /*5690*/  ISETP.GE.AND P0, PT, R0, R199, PT ;  /* 0x000000c70000720c */ /* 0x000fe20003f06270 */
[----:B------:R-:W-:-:S02]  /*56a0*/  FADD.FTZ R2, R10, R2 ;  /* 0x000000020a027221 */ /* 0x000fc40000010000 */
[----:B------:R-:W-:Y:S02]  /*56b0*/  FADD.FTZ R193, R193, R3 ;  /* 0x00000003c1c17221 */ /* 0x000fe40000010000 */
[----:B------:R-:W-:Y:S01]  /*56c0*/  FADD.FTZ R2, R8, R2 ;  /* 0x0000000208027221 */ /* 0x000fe20000010000 */
[----:B------:R-:W-:Y:S03]  /*56d0*/  HMMA.16816.F32.BF16 R44, R96, R48, R68 ;  /* 0x00000030602c723c */ /* 0x000fe60000041844 */
[----:B------:R-:W-:-:S05]  /*56e0*/  FADD.FTZ R194, R194, R2 ;  /* 0x00000002c2c27221 */ /* 0x000fca0000010000 */
[C---:B-1----:R-:W-:Y:S08]  /*56f0*/  HMMA.16816.F32.BF16 R36, R96.reuse, R40, R60 ;  /* 0x000000286024723c */ /* 0x042ff0000004183c */
[C---:B------:R-:W-:Y:S01]  /*5700*/  HMMA.16816.F32.BF16 R40, R96.reuse, R42, R64 ;  /* 0x0000002a6028723c */ /* 0x040fe20000041840 */
[----:B------:R-:W1:Y:S07]  /*5710*/  LDSM.16.MT88.4 R64, [R179+0x3800] ;  /* 0x00380000b340783b */ /* 0x000e6e0000004200 */
[C---:B------:R-:W-:Y:S01]  /*5720*/  HMMA.16816.F32.BF16 R48, R96.reuse, R50, R72 ;  /* 0x000000326030723c */ /* 0x040fe20000041848 */
[----:B------:R-:W3:Y:S07]  /*5730*/  LDSM.16.MT88.4 R72, [R177+0x5800] ;  /* 0x00580000b148783b */ /* 0x000eee0000004200 */
[C---:B------:R-:W-:Y:S08]  /*5740*/  HMMA.16816.F32.BF16 R132, R96.reuse, R128, R132 ;  /* 0x000000806084723c */ /* 0x040ff00000041884 */
        /* <DEDUP_REMOVED lines=8> */
[C---:B------:R-:W-:Y:S08]  /*57d0*/  HMMA.16816.F32.BF16 R72, R96.reuse, R74, R136 ;  /* 0x0000004a6048723c */ /* 0x040ff00000041888 */
[C---:B--2---:R-:W-:Y:S08]  /*57e0*/  HMMA.16816.F32.BF16 R84, R96.reuse, R88, R24 ;  /* 0x000000586054723c */ /* 0x044ff00000041818 */
[C---:B------:R-:W-:Y:S08]  /*57f0*/  HMMA.16816.F32.BF16 R88, R96.reuse, R90, R20 ;  /* 0x0000005a6058723c */ /* 0x040ff00000041814 */
[C---:B-1----:R-:W-:Y:S08]  /*5800*/  HMMA.16816.F32.BF16 R76, R96.reuse, R80, R140 ;  /* 0x00000050604c723c */ /* 0x042ff0000004188c */
[C---:B------:R-:W-:Y:S08]  /*5810*/  HMMA.16816.F32.BF16 R80, R96.reuse, R82, R92 ;  /* 0x000000526050723c */ /* 0x040ff0000004185c */
[C---:B------:R-:W-:Y:S08]  /*5820*/  HMMA.16816.F32.BF16 R92, R96.reuse, R4, R32 ;  /* 0x00000004605c723c */ /* 0x040ff00000041820 */
[----:B------:R-:W-:Y:S01]  /*5830*/  HMMA.16816.F32.BF16 R96, R96, R6, R16 ;  /* 0x000000066060723c */ /* 0x000fe20000041810 */
[----:B------:R-:W-:Y:S07]  /*5840*/  @!UPT UIADD3 URZ, URZ, URZ, URZ ;  /* 0x0000003f3f3ff290 */ /* 0x000fee000fffe03f */
[----:B------:R-:W-:Y:S11]  /*5850*/  @!P0 BRA `(.L_x_54) ;  /* 0x0000321000008947 */ /* 0x000ff60003800000 */
[----:B------:R-:W-:Y:S02]  /*5860*/  MOV R191, R0 ;  /* 0x0000000000bf7202 */ /* 0x000fe40000000f00 */
[----:B------:R-:W-:-:S02]  /*5870*/  MOV R102, R12 ;  /* 0x0000000c00667202 */ /* 0x000fc40000000f00 */
[----:B------:R-:W-:Y:S02]  /*5880*/  MOV R101, R100 ;  /* 0x0000006400657202 */ /* 0x000fe40000000f00 */
.L_x_61:
[----:B------:R-:W-:Y:S01]  /*5890*/  SHF.R.S32.HI R0, RZ, 0x1f, R189 ;  /* 0x0000001fff007819 */ /* 0x000fe200000114bd */
[----:B------:R-:W-:Y:S04]  /*58a0*/  DEPBAR.LE SB0, 0x0 ;  /* 0x000080000000791a */ /* 0x000fe80000000000 */
[----:B------:R-:W-:Y:S01]  /*58b0*/  SHF.R.S32.HI R4, RZ, 0x1f, R188 ;  /* 0x0000001fff047819 */ /* 0x000fe200000114bc */
[----:B------:R-:W-:Y:S01]  /*58c0*/  WARPSYNC 0xffffffff ;  /* 0xffffffff00007948 */ /* 0x000fe20003800000 */
[----:B------:R-:W-:Y:S01]  /*58d0*/  R2P PR, R196, 0x6 ;  /* 0x00000006c4007804 */ /* 0x000fe20000000000 */
[----:B------:R-:W-:Y:S01]  /*58e0*/  BAR.SYNC.DEFER_BLOCKING 0x0 ;  /* 0x0000000000007b1d */ /* 0x000fe20000010000 */
[----:B------:R-:W-:Y:S01]  /*58f0*/  SHF.R.S32.HI R5, RZ, 0x1f, R198 ;  /* 0x0000001fff057819 */ /* 0x000fe200000114c6 */
[----:B------:R-:W-:Y:S01]  /*5900*/  IMAD R0, R0, c[0x0][0x208], RZ ;  /* 0x0000820000007a24 */ /* 0x000fe200078e02ff */
[----:B------:R-:W-:Y:S01]  /*5910*/  IADD3 R100, R103, 0x40, RZ ;  /* 0x0000004067647810 */ /* 0x000fe20007ffe0ff */
[C---:B------:R-:W-:Y:S01]  /*5920*/  IMAD.WIDE.U32 R2, R189.reuse, c[0x0][0x208], RZ ;  /* 0x00008200bd027a25 */ /* 0x040fe200078e00ff */
[----:B------:R-:W-:Y:S02]  /*5930*/  SHF.R.S32.HI R12, RZ, 0x1f, R197 ;  /* 0x0000001fff0c7819 */ /* 0x000fe400000114c5 */
[----:B------:R-:W-:Y:S01]  /*5940*/  SHF.L.U64.HI R22, R198, 0x1, R5 ;  /* 0x00000001c6167819 */ /* 0x000fe20000010205 */
[----:B------:R-:W-:Y:S01]  /*5950*/  IMAD R0, R189, c[0x0][0x20c], R0 ;  /* 0x00008300bd007a24 */ /* 0x000fe200078e0200 */
[----:B------:R-:W-:Y:S01]  /*5960*/  SHF.R.S32.HI R5, RZ, 0x1f, R192 ;  /* 0x0000001fff057819 */ /* 0x000fe200000114c0 */
[----:B------:R-:W-:Y:S01]  /*5970*/  IMAD R4, R4, c[0x0][0x218], RZ ;  /* 0x0000860004047a24 */ /* 0x000fe200078e02ff */
[----:B------:R-:W-:Y:S01]  /*5980*/  SHF.L.U64.HI R14, R197, 0x1, R12 ;  /* 0x00000001c50e7819 */ /* 0x000fe2000001020c */
[----:B------:R-:W-:Y:S01]  /*5990*/  IMAD.IADD R3, R3, 0x1, R0 ;  /* 0x0000000103037824 */ /* 0x000fe200078e0200 */
[C---:B------:R-:W-:Y:S01]  /*59a0*/  IADD3 R0, R103.reuse, 0x20, RZ ;  /* 0x0000002067007810 */ /* 0x040fe20007ffe0ff */
[C---:B------:R-:W-:Y:S01]  /*59b0*/  IMAD R4, R188.reuse, c[0x0][0x21c], R4 ;  /* 0x00008700bc047a24 */ /* 0x040fe200078e0204 */
[C---:B------:R-:W-:Y:S01]  /*59c0*/  @P2 IADD3 R100, R103.reuse, -0x40, RZ ;  /* 0xffffffc067642810 */ /* 0x040fe20007ffe0ff */
[----:B------:R-:W-:Y:S01]  /*59d0*/  IMAD.WIDE.U32 R2, R188, c[0x0][0x218], R2 ;  /* 0x00008600bc027a25 */ /* 0x000fe200078e0002 */
[----:B------:R-:W-:Y:S02]  /*59e0*/  @P1 IADD3 R0, R103, -0x20, RZ ;  /* 0xffffffe067001810 */ /* 0x000fe40007ffe0ff */
[C---:B------:R-:W-:Y:S01]  /*59f0*/  ISETP.GE.AND P1, PT, R198.reuse, c[0x0][0x1d4], PT ;  /* 0x00007500c6007a0c */ /* 0x040fe20003f26270 */
[----:B------:R-:W-:Y:S01]  /*5a00*/  IMAD.SHL.U32 R28, R198, 0x2, RZ ;  /* 0x00000002c61c7824 */ /* 0x000fe200078e00ff */
[----:B------:R-:W-:Y:S01]  /*5a10*/  IADD3 R2, P0, R206, R2, RZ ;  /* 0x00000002ce027210 */ /* 0x000fe20007f1e0ff */
[C---:B------:R-:W-:Y:S01]  /*5a20*/  IMAD.SHL.U32 R15, R197.reuse, 0x2, RZ ;  /* 0x00000002c50f7824 */ /* 0x040fe200078e00ff */
[----:B------:R-:W-:Y:S01]  /*5a30*/  SHF.L.U64.HI R13, R192, 0x1, R5 ;  /* 0x00000001c00d7819 */ /* 0x000fe20000010205 */
[----:B------:R-:W1:Y:S01]  /*5a40*/  LDSM.16.M88.4 R32, [R183] ;  /* 0x00000000b720783b */ /* 0x000e620000000200 */
[----:B------:R-:W-:Y:S01]  /*5a50*/  IADD3.X R3, R210, R3, R4, P0, !PT ;  /* 0x00000003d2037210 */ /* 0x000fe200007fe404 */
[----:B------:R-:W-:Y:S01]  /*5a60*/  IMAD.SHL.U32 R12, R192, 0x2, RZ ;  /* 0x00000002c00c7824 */ /* 0x000fe200078e00ff */
[----:B------:R-:W-:Y:S01]  /*5a70*/  LEA R6, P0, R2, c[0x0][0x1f8], 0x1 ;  /* 0x00007e0002067a11 */ /* 0x000fe200078008ff */
[----:B------:R-:W2:Y:S01]  /*5a80*/  LDSM.16.M88.4 R8, [R103] ;  /* 0x000000006708783b */ /* 0x000ea20000000200 */
[----:B------:R-:W-:Y:S02]  /*5a90*/  IADD3 R173, R0, 0x5800, RZ ;  /* 0x0000580000ad7810 */ /* 0x000fe40007ffe0ff */
[----:B------:R-:W-:Y:S01]  /*5aa0*/  LEA.HI.X R7, R2, c[0x0][0x1fc], R3, 0x1, P0 ;  /* 0x00007f0002077a11 */ /* 0x000fe200000f0c03 */
[----:B------:R-:W3:Y:S01]  /*5ab0*/  LDSM.16.M88.4 R16, [R103+0x800] ;  /* 0x000800006710783b */ /* 0x000ee20000000200 */
[----:B------:R-:W-:Y:S02]  /*5ac0*/  ISETP.GE.AND P0, PT, R197, c[0x0][0x1d4], PT ;  /* 0x00007500c5007a0c */ /* 0x000fe40003f06270 */
[C---:B------:R-:W-:Y:S01]  /*5ad0*/  IADD3 R172, R0.reuse, 0x5000, RZ ;  /* 0x0000500000ac7810 */ /* 0x040fe20007ffe0ff */
[----:B------:R-:W4:Y:S01]  /*5ae0*/  LDSM.16.M88.4 R24, [R103+0x1000] ;  /* 0x001000006718783b */ /* 0x000f220000000200 */
[C---:B------:R-:W-:Y:S02]  /*5af0*/  IADD3 R171, R0.reuse, 0x4800, RZ ;  /* 0x0000480000ab7810 */ /* 0x040fe40007ffe0ff */
[C---:B------:R-:W-:Y:S01]  /*5b00*/  IADD3 R170, R0.reuse, 0x4000, RZ ;  /* 0x0000400000aa7810 */ /* 0x040fe20007ffe0ff */
[----:B------:R-:W1:Y:S01]  /*5b10*/  LDSM.16.M88.4 R136, [R103+0x1800] ;  /* 0x001800006788783b */ /* 0x000e620000000200 */
[C---:B------:R-:W-:Y:S02]  /*5b20*/  IADD3 R165, R0.reuse, 0x3800, RZ ;  /* 0x0000380000a57810 */ /* 0x040fe40007ffe0ff */
[C---:B------:R-:W-:Y:S01]  /*5b30*/  IADD3 R164, R0.reuse, 0x3000, RZ ;  /* 0x0000300000a47810 */ /* 0x040fe20007ffe0ff */
[----:B------:R-:W1:Y:S01]  /*5b40*/  LDSM.16.M88.4 R140, [R184] ;  /* 0x00000000b88c783b */ /* 0x000e620000000200 */
[C---:B------:R-:W-:Y:S02]  /*5b50*/  IADD3 R163, R0.reuse, 0x2800, RZ ;  /* 0x0000280000a37810 */ /* 0x040fe40007ffe0ff */
[----:B------:R-:W-:Y:S01]  /*5b60*/  IADD3 R162, R0, 0x2000, RZ ;  /* 0x0000200000a27810 */ /* 0x000fe20007ffe0ff */
[----:B------:R-:W1:Y:S01]  /*5b70*/  LDSM.16.M88.4 R144, [R0] ;  /* 0x000000000090783b */ /* 0x000e620000000200 */
[C---:B------:R-:W-:Y:S02]  /*5b80*/  IADD3 R182, R100.reuse, 0x5800, RZ ;  /* 0x0000580064b67810 */ /* 0x040fe40007ffe0ff */
[C---:B------:R-:W-:Y:S01]  /*5b90*/  IADD3 R181, R100.reuse, 0x5000, RZ ;  /* 0x0000500064b57810 */ /* 0x040fe20007ffe0ff */
[----:B------:R-:W1:Y:S01]  /*5ba0*/  LDSM.16.M88.4 R148, [R0+0x800] ;  /* 0x000800000094783b */ /* 0x000e620000000200 */
[C---:B------:R-:W-:Y:S02]  /*5bb0*/  IADD3 R175, R100.reuse, 0x4800, RZ ;  /* 0x0000480064af7810 */ /* 0x040fe40007ffe0ff */
[C---:B------:R-:W-:Y:S01]  /*5bc0*/  IADD3 R174, R100.reuse, 0x4000, RZ ;  /* 0x0000400064ae7810 */ /* 0x040fe20007ffe0ff */
[----:B------:R-:W1:Y:S01]  /*5bd0*/  LDSM.16.M88.4 R152, [R0+0x1000] ;  /* 0x001000000098783b */ /* 0x000e620000000200 */
[C---:B------:R-:W-:Y:S02]  /*5be0*/  IADD3 R169, R100.reuse, 0x3800, RZ ;  /* 0x0000380064a97810 */ /* 0x040fe40007ffe0ff */
[C---:B------:R-:W-:Y:S01]  /*5bf0*/  IADD3 R168, R100.reuse, 0x3000, RZ ;  /* 0x0000300064a87810 */ /* 0x040fe20007ffe0ff */
[----:B------:R5:W1:Y:S01]  /*5c00*/  LDSM.16.M88.4 R156, [R0+0x1800] ;  /* 0x00180000009c783b */ /* 0x000a620000000200 */
[C---:B------:R-:W-:Y:S02]  /*5c10*/  IADD3 R167, R100.reuse, 0x2800, RZ ;  /* 0x0000280064a77810 */ /* 0x040fe40007ffe0ff */
[C---:B------:R-:W-:Y:S02]  /*5c20*/  IADD3 R166, R100.reuse, 0x2000, RZ ;  /* 0x0000200064a67810 */ /* 0x040fe40007ffe0ff */
[C---:B------:R-:W-:Y:S02]  /*5c30*/  IADD3 R161, R100.reuse, 0x1800, RZ ;  /* 0x0000180064a17810 */ /* 0x040fe40007ffe0ff */
[C---:B------:R-:W-:Y:S02]  /*5c40*/  IADD3 R160, R100.reuse, 0x1000, RZ ;  /* 0x0000100064a07810 */ /* 0x040fe40007ffe0ff */
[----:B-----5:R-:W-:Y:S01]  /*5c50*/  IADD3 R0, R100, 0x800, RZ ;  /* 0x0000080064007810 */ /* 0x020fe20007ffe0ff */
[----:B------:R-:W-:-:S05]  /*5c60*/  BRA.DIV ~URZ, `(.L_x_55) ;  /* 0x000080227f007947 */ /* 0x000fca000b800000 */
[----:B--234-:R2:W3:Y:S02]  /*5c70*/  SHFL.IDX PT, R2, R7, RZ, 0x181f ;  /* 0x00181fff07027589 */ /* 0x01c4e400000e0000 */
.L_x_135:
[----:B------:R-:W4:Y:S01]  /*5c80*/  SHFL.IDX PT, R3, R6, RZ, 0x181f ;  /* 0x00181fff06037589 */ /* 0x000f2200000e0000 */
[----:B------:R-:W-:Y:S01]  /*5c90*/  SEL R190, RZ, 0x10, P5 ;  /* 0x00000010ffbe7807 */ /* 0x000fe20002800000 */
[----:B------:R-:W-:Y:S06]  /*5ca0*/  BSSY B0, `(.L_x_56) ;  /* 0x0000141000007945 */ /* 0x000fec0003800000 */
[----:B------:R-:W5:Y:S08]  /*5cb0*/  SHFL.IDX PT, R20, R6, 0x1, 0x181f ;  /* 0x00381f0006147f89 */ /* 0x000f7000000e0000 */
[----:B------:R-:W2:Y:S01]  /*5cc0*/  SHFL.IDX PT, R21, R7, 0x1, 0x181f ;  /* 0x00381f0007157f89 */ /* 0x000ea200000e0000 */
[C---:B----4-:R-:W-:Y:S04]  /*5cd0*/  IADD3 R4, P2, R3.reuse, R12, RZ ;  /* 0x0000000c03047210 */ /* 0x050fe80007f5e0ff */
[C---:B---3--:R-:W-:Y:S05]  /*5ce0*/  IADD3.X R5, R2.reuse, R13, RZ, P2, !PT ;  /* 0x0000000d02057210 */ /* 0x048fea00017fe4ff */
[----:B------:R3:W-:Y:S02]  /*5cf0*/  LDGSTS.E.BYPASS.LTC128B.128 [R187+0x100], [R4.64], !P5 ;  /* 0x0010000004bb7fae */ /* 0x0007e4000e901d46 */
[C---:B---3--:R-:W-:Y:S04]  /*5d00*/  IADD3 R4, P2, R3.reuse, R15, RZ ;  /* 0x0000000f03047210 */ /* 0x048fe80007f5e0ff */
[----:B------:R-:W-:Y:S05]  /*5d10*/  IADD3.X R5, R2, R14, RZ, P2, !PT ;  /* 0x0000000e02057210 */ /* 0x000fea00017fe4ff */
[----:B------:R3:W-:Y:S02]  /*5d20*/  LDGSTS.E.BYPASS.LTC128B.128 [R187+0x2100], [R4.64], !P0 ;  /* 0x0210000004bb7fae */ /* 0x0007e4000c101d46 */
[----:B---3--:R-:W-:Y:S02]  /*5d30*/  IADD3 R5, -R190, 0x10, RZ ;  /* 0x00000010be057810 */ /* 0x008fe40007ffe1ff */
[----:B------:R-:W-:Y:S02]  /*5d40*/  IADD3 R4, P3, R3, R28, RZ ;  /* 0x0000001c03047210 */ /* 0x000fe40007f7e0ff */
[----:B------:R-:W-:Y:S04]  /*5d50*/  LOP3.LUT R5, R5, 0xf, RZ, 0xc0, !PT ;  /* 0x0000000f05057812 */ /* 0x000fe800078ec0ff */
[----:B-----5:R-:W-:Y:S02]  /*5d60*/  IADD3 R12, P4, P2, R5, R20, R12 ;  /* 0x00000014050c7210 */ /* 0x020fe40007a9e00c */
[----:B------:R-:W-:Y:S02]  /*5d70*/  IADD3.X R5, R2, R22, RZ, P3, !PT ;  /* 0x0000001602057210 */ /* 0x000fe40001ffe4ff */
[----:B------:R-:W-:Y:S02]  /*5d80*/  ISETP.NE.U32.AND P3, PT, R190, RZ, PT ;  /* 0x000000ffbe00720c */ /* 0x000fe40003f65070 */
[----:B------:R-:W-:Y:S01]  /*5d90*/  SEL R2, RZ, 0x10, P0 ;  /* 0x00000010ff027807 */ /* 0x000fe20000000000 */
[----:B------:R3:W-:Y:S01]  /*5da0*/  LDGSTS.E.BYPASS.LTC128B.128 [R187+0x4100], [R4.64], !P1 ;  /* 0x0410000004bb7fae */ /* 0x0007e2000c901d46 */
[-C--:B--2---:R-:W-:Y:S02]  /*5db0*/  IADD3.X R13, RZ, R21.reuse, R13, P4, P2 ;  /* 0x00000015ff0d7210 */ /* 0x084fe400027e440d */
[C---:B------:R-:W-:Y:S02]  /*5dc0*/  ISETP.NE.U32.AND P2, PT, R2.reuse, RZ, PT ;  /* 0x000000ff0200720c */ /* 0x040fe40003f45070 */
[----:B------:R-:W-:Y:S04]  /*5dd0*/  IADD3 R2, -R2, 0x10, RZ ;  /* 0x0000001002027810 */ /* 0x000fe80007ffe1ff */
[----:B------:R-:W-:Y:S01]  /*5de0*/  LOP3.LUT R2, R2, 0xf, RZ, 0xc0, !PT ;  /* 0x0000000f02027812 */ /* 0x000fe200078ec0ff */
[----:B------:R2:W-:Y:S03]  /*5df0*/  LDGSTS.E.BYPASS.LTC128B.128.ZFILL [R187+0x1100], [R12.64], P3 ;  /* 0x011000000cbb7fae */ /* 0x0005e60009941d46 */
[-C--:B------:R-:W-:Y:S04]  /*5e00*/  IADD3 R2, P4, P3, R2, R20.reuse, R15 ;  /* 0x0000001402027210 */ /* 0x080fe80007b9e00f */
[-C--:B------:R-:W-:Y:S05]  /*5e10*/  IADD3.X R3, RZ, R21.reuse, R14, P4, P3 ;  /* 0x00000015ff037210 */ /* 0x080fea00027e640e */
[----:B------:R4:W-:Y:S01]  /*5e20*/  LDGSTS.E.BYPASS.LTC128B.128.ZFILL [R187+0x3100], [R2.64], P2 ;  /* 0x0310000002bb7fae */ /* 0x0009e20009141d46 */
[C---:B-1-3--:R-:W-:Y:S08]  /*5e30*/  HMMA.16816.F32.BF16 R4, R32.reuse, R8, RZ ;  /* 0x000000082004723c */ /* 0x04aff000000418ff */
[C---:B------:R-:W-:Y:S01]  /*5e40*/  HMMA.16816.F32.BF16 R8, R32.reuse, R10, RZ ;  /* 0x0000000a2008723c */ /* 0x040fe200000418ff */
[----:B--2---:R-:W-:Y:S04]  /*5e50*/  SEL R12, RZ, 0x10, P1 ;  /* 0x00000010ff0c7807 */ /* 0x004fe80000800000 */
[C---:B------:R-:W-:Y:S02]  /*5e60*/  ISETP.NE.U32.AND P4, PT, R12.reuse, RZ, PT ;  /* 0x000000ff0c00720c */ /* 0x040fe40003f85070 */
[----:B------:R-:W-:Y:S02]  /*5e70*/  IADD3 R23, -R12, 0x10, RZ ;  /* 0x000000100c177810 */ /* 0x000fe40007ffe1ff */
[C---:B------:R-:W-:Y:S03]  /*5e80*/  HMMA.16816.F32.BF16 R12, R32.reuse, R16, RZ ;  /* 0x00000010200c723c */ /* 0x040fe600000418ff */
[----:B----4-:R-:W-:Y:S04]  /*5e90*/  LOP3.LUT R2, R23, 0xf, RZ, 0xc0, !PT ;  /* 0x0000000f17027812 */ /* 0x010fe800078ec0ff */
[----:B------:R-:W-:Y:S01]  /*5ea0*/  IADD3 R2, P3, P2, R2, R20, R28 ;  /* 0x0000001402027210 */ /* 0x000fe20007a7e01c */
[C---:B------:R-:W-:Y:S04]  /*5eb0*/  HMMA.16816.F32.BF16 R16, R32.reuse, R18, RZ ;  /* 0x000000122010723c */ /* 0x040fe800000418ff */
[----:B------:R-:W-:Y:S02]  /*5ec0*/  IADD3.X R3, RZ, R21, R22, P3, P2 ;  /* 0x00000015ff037210 */ /* 0x000fe40001fe4416 */
[----:B------:R-:W-:Y:S02]  /*5ed0*/  ISETP.GT.AND P2, PT, R191, R199, PT ;  /* 0x000000c7bf00720c */ /* 0x000fe40003f44270 */
[C---:B------:R-:W-:Y:S01]  /*5ee0*/  HMMA.16816.F32.BF16 R20, R32.reuse, R24, RZ ;  /* 0x000000182014723c */ /* 0x040fe200000418ff */
[----:B------:R1:W-:Y:S07]  /*5ef0*/  LDGSTS.E.BYPASS.LTC128B.128.ZFILL [R187+0x5100], [R2.64], P4 ;  /* 0x0510000002bb7fae */ /* 0x0003ee000a141d46 */
[C---:B------:R-:W-:Y:S01]  /*5f00*/  HMMA.16816.F32.BF16 R24, R32.reuse, R26, RZ ;  /* 0x0000001a2018723c */ /* 0x040fe200000418ff */
[----:B------:R-:W0:Y:S07]  /*5f10*/  LDGDEPBAR ;  /* 0x00000000000079af */ /* 0x000e2e0000000000 */
[C---:B------:R-:W-:Y:S08]  /*5f20*/  HMMA.16816.F32.BF16 R28, R32.reuse, R136, RZ ;  /* 0x00000088201c723c */ /* 0x040ff000000418ff */
[----:B------:R-:W-:Y:S01]  /*5f30*/  HMMA.16816.F32.BF16 R32, R32, R138, RZ ;  /* 0x0000008a2020723c */ /* 0x000fe200000418ff */
[----:B------:R-:W-:Y:S07]  /*5f40*/  LDSM.16.M88.4 R136, [R186] ;  /* 0x00000000ba88783b */ /* 0x000fee0000000200 */
[C---:B------:R-:W-:Y:S08]  /*5f50*/  HMMA.16816.F32.BF16 R4, R140.reuse, R144, R4 ;  /* 0x000000908c04723c */ /* 0x040ff00000041804 */
[C---:B------:R-:W-:Y:S01]  /*5f60*/  HMMA.16816.F32.BF16 R8, R140.reuse, R146, R8 ;  /* 0x000000928c08723c */ /* 0x040fe20000041808 */
[----:B------:R-:W2:Y:S07]  /*5f70*/  LDSM.16.M88.4 R144, [R100] ;  /* 0x000000006490783b */ /* 0x000eae0000000200 */
[C---:B------:R-:W-:Y:S08]  /*5f80*/  HMMA.16816.F32.BF16 R12, R140.reuse, R148, R12 ;  /* 0x000000948c0c723c */ /* 0x040ff0000004180c */
[C---:B------:R-:W-:Y:S01]  /*5f90*/  HMMA.16816.F32.BF16 R16, R140.reuse, R150, R16 ;  /* 0x000000968c10723c */ /* 0x040fe20000041810 */
[----:B------:R-:W3:Y:S07]  /*5fa0*/  LDSM.16.M88.4 R148, [R0] ;  /* 0x000000000094783b */ /* 0x000eee0000000200 */
[C---:B------:R-:W-:Y:S08]  /*5fb0*/  HMMA.16816.F32.BF16 R20, R140.reuse, R152, R20 ;  /* 0x000000988c14723c */ /* 0x040ff00000041814 */
[C---:B------:R-:W-:Y:S01]  /*5fc0*/  HMMA.16816.F32.BF16 R24, R140.reuse, R154, R24 ;  /* 0x0000009a8c18723c */ /* 0x040fe20000041818 */
[----:B------:R-:W4:Y:S07]  /*5fd0*/  LDSM.16.M88.4 R152, [R160] ;  /* 0x00000000a098783b */ /* 0x000f2e0000000200 */
[C---:B------:R-:W-:Y:S08]  /*5fe0*/  HMMA.16816.F32.BF16 R28, R140.reuse, R156, R28 ;  /* 0x0000009c8c1c723c */ /* 0x040ff0000004181c */
[----:B------:R-:W-:Y:S01]  /*5ff0*/  HMMA.16816.F32.BF16 R32, R140, R158, R32 ;  /* 0x0000009e8c20723c */ /* 0x000fe20000041820 */
[----:B------:R-:W5:Y:S07]  /*6000*/  LDSM.16.M88.4 R140, [R161] ;  /* 0x00000000a18c783b */ /* 0x000f6e0000000200 */
[C---:B--2---:R-:W-:Y:S01]  /*6010*/  HMMA.16816.F32.BF16 R4, R136.reuse, R144, R4 ;  /* 0x000000908804723c */ /* 0x044fe20000041804 */
[----:B------:R-:W-:Y:S07]  /*6020*/  LDSM.16.M88.4 R156, [R176+-0x3000] ;  /* 0xffd00000b09c783b */ /* 0x000fee0000000200 */
[C---:B------:R-:W-:Y:S01]  /*6030*/  HMMA.16816.F32.BF16 R8, R136.reuse, R146, R8 ;  /* 0x000000928808723c */ /* 0x040fe20000041808 */
[----:B------:R-:W-:Y:S07]  /*6040*/  LDSM.16.M88.4 R144, [R185] ;  /* 0x00000000b990783b */ /* 0x000fee0000000200 */
[C---:B---3--:R-:W-:Y:S08]  /*6050*/  HMMA.16816.F32.BF16 R12, R136.reuse, R148, R12 ;  /* 0x00000094880c723c */ /* 0x048ff0000004180c */
[C---:B------:R-:W-:Y:S01]  /*6060*/  HMMA.16816.F32.BF16 R16, R136.reuse, R150, R16 ;  /* 0x000000968810723c */ /* 0x040fe20000041810 */
[----:B------:R-:W2:Y:S07]  /*6070*/  LDSM.16.M88.4 R148, [R176+-0x4000] ;  /* 0xffc00000b094783b */ /* 0x000eae0000000200 */
[C---:B----4-:R-:W-:Y:S08]  /*6080*/  HMMA.16816.F32.BF16 R20, R136.reuse, R152, R20 ;  /* 0x000000988814723c */ /* 0x050ff00000041814 */
[C---:B------:R-:W-:Y:S01]  /*6090*/  HMMA.16816.F32.BF16 R24, R136.reuse, R154, R24 ;  /* 0x0000009a8818723c */ /* 0x040fe20000041818 */
[----:B------:R-:W3:Y:S07]  /*60a0*/  LDSM.16.M88.4 R152, [R176+-0x3800] ;  /* 0xffc80000b098783b */ /* 0x000eee0000000200 */
[C---:B-----5:R-:W-:Y:S08]  /*60b0*/  HMMA.16816.F32.BF16 R28, R136.reuse, R140, R28 ;  /* 0x0000008c881c723c */ /* 0x060ff0000004181c */
[----:B------:R-:W-:Y:S01]  /*60c0*/  HMMA.16816.F32.BF16 R32, R136, R142, R32 ;  /* 0x0000008e8820723c */ /* 0x000fe20000041820 */
[----:B------:R-:W4:Y:S07]  /*60d0*/  LDSM.16.M88.4 R136, [R176+-0x2800] ;  /* 0xffd80000b088783b */ /* 0x000f2e0000000200 */
[C---:B--2---:R-:W-:Y:S01]  /*60e0*/  HMMA.16816.F32.BF16 R4, R144.reuse, R148, R4 ;  /* 0x000000949004723c */ /* 0x044fe20000041804 */
[----:B------:R-:W-:Y:S07]  /*60f0*/  LDSM.16.M88.4 R140, [R183+0x4000] ;  /* 0x00400000b78c783b */ /* 0x000fee0000000200 */
[C---:B------:R-:W-:Y:S01]  /*6100*/  HMMA.16816.F32.BF16 R8, R144.reuse, R150, R8 ;  /* 0x000000969008723c */ /* 0x040fe20000041808 */
[----:B------:R-:W2:Y:S07]  /*6110*/  LDSM.16.M88.4 R148, [R103+0x2000] ;  /* 0x002000006794783b */ /* 0x000eae0000000200 */
[C---:B---3--:R-:W-:Y:S08]  /*6120*/  HMMA.16816.F32.BF16 R12, R144.reuse, R152, R12 ;  /* 0x00000098900c723c */ /* 0x048ff0000004180c */
[C---:B------:R-:W-:Y:S01]  /*6130*/  HMMA.16816.F32.BF16 R16, R144.reuse, R154, R16 ;  /* 0x0000009a9010723c */ /* 0x040fe20000041810 */
[----:B------:R-:W3:Y:S07]  /*6140*/  LDSM.16.M88.4 R152, [R103+0x2800] ;  /* 0x002800006798783b */ /* 0x000eee0000000200 */
[C---:B------:R-:W-:Y:S08]  /*6150*/  HMMA.16816.F32.BF16 R20, R144.reuse, R156, R20 ;  /* 0x0000009c9014723c */ /* 0x040ff00000041814 */
[C---:B------:R-:W-:Y:S01]  /*6160*/  HMMA.16816.F32.BF16 R24, R144.reuse, R158, R24 ;  /* 0x0000009e9018723c */ /* 0x040fe20000041818 */
[----:B------:R-:W5:Y:S07]  /*6170*/  LDSM.16.M88.4 R156, [R103+0x3000] ;  /* 0x00300000679c783b */ /* 0x000f6e0000000200 */
[C---:B----4-:R-:W-:Y:S08]  /*6180*/  HMMA.16816.F32.BF16 R28, R144.reuse, R136, R28 ;  /* 0x00000088901c723c */ /* 0x050ff0000004181c */
[----:B------:R-:W-:Y:S01]  /*6190*/  HMMA.16816.F32.BF16 R32, R144, R138, R32 ;  /* 0x0000008a9020723c */ /* 0x000fe20000041820 */
[----:B------:R-:W4:Y:S07]  /*61a0*/  LDSM.16.M88.4 R136, [R103+0x3800] ;  /* 0x003800006788783b */ /* 0x000f2e0000000200 */
[C---:B--2---:R-:W-:Y:S01]  /*61b0*/  HMMA.16816.F32.BF16 R4, R140.reuse, R148, R4 ;  /* 0x000000948c04723c */ /* 0x044fe20000041804 */
[----:B------:R-:W-:Y:S07]  /*61c0*/  LDSM.16.M88.4 R144, [R184+0x4000] ;  /* 0x00400000b890783b */ /* 0x000fee0000000200 */
[C---:B------:R-:W-:Y:S01]  /*61d0*/  HMMA.16816.F32.BF16 R8, R140.reuse, R150, R8 ;  /* 0x000000968c08723c */ /* 0x040fe20000041808 */
[----:B------:R-:W2:Y:S07]  /*61e0*/  LDSM.16.M88.4 R148, [R162] ;  /* 0x00000000a294783b */ /* 0x000eae0000000200 */
[C---:B---3--:R-:W-:Y:S08]  /*61f0*/  HMMA.16816.F32.BF16 R12, R140.reuse, R152, R12 ;  /* 0x000000988c0c723c */ /* 0x048ff0000004180c */
[C---:B------:R-:W-:Y:S01]  /*6200*/  HMMA.16816.F32.BF16 R16, R140.reuse, R154, R16 ;  /* 0x0000009a8c10723c */ /* 0x040fe20000041810 */
[----:B------:R-:W3:Y:S07]  /*6210*/  LDSM.16.M88.4 R152, [R163] ;  /* 0x00000000a398783b */ /* 0x000eee0000000200 */
[C---:B-----5:R-:W-:Y:S01]  /*6220*/  HMMA.16816.F32.BF16 R20, R140.reuse, R156, R20 ;  /* 0x0000009c8c14723c */ /* 0x060fe20000041814 */
[----:B------:R-:W-:Y:S07]  /*6230*/  LDSM.16.M88.4 R160, [R165] ;  /* 0x00000000a5a0783b */ /* 0x000fee0000000200 */
[C---:B------:R-:W-:Y:S01]  /*6240*/  HMMA.16816.F32.BF16 R24, R140.reuse, R158, R24 ;  /* 0x0000009e8c18723c */ /* 0x040fe20000041818 */
[----:B------:R-:W5:Y:S07]  /*6250*/  LDSM.16.M88.4 R156, [R164] ;  /* 0x00000000a49c783b */ /* 0x000f6e0000000200 */
[C---:B----4-:R-:W-:Y:S08]  /*6260*/  HMMA.16816.F32.BF16 R28, R140.reuse, R136, R28 ;  /* 0x000000888c1c723c */ /* 0x050ff0000004181c */
[----:B------:R-:W-:Y:S01]  /*6270*/  HMMA.16816.F32.BF16 R32, R140, R138, R32 ;  /* 0x0000008a8c20723c */ /* 0x000fe20000041820 */
[----:B------:R-:W-:Y:S07]  /*6280*/  LDSM.16.M88.4 R140, [R166] ;  /* 0x00000000a68c783b */ /* 0x000fee0000000200 */
[C---:B--2---:R-:W-:Y:S01]  /*6290*/  HMMA.16816.F32.BF16 R4, R144.reuse, R148, R4 ;  /* 0x000000949004723c */ /* 0x044fe20000041804 */
[----:B------:R-:W2:Y:S07]  /*62a0*/  LDSM.16.M88.4 R136, [R186+0x4000] ;  /* 0x00400000ba88783b */ /* 0x000eae0000000200 */
[C---:B------:R-:W-:Y:S01]  /*62b0*/  HMMA.16816.F32.BF16 R8, R144.reuse, R150, R8 ;  /* 0x000000969008723c */ /* 0x040fe20000041808 */
[----:B------:R-:W4:Y:S07]  /*62c0*/  LDSM.16.M88.4 R148, [R167] ;  /* 0x00000000a794783b */ /* 0x000f2e0000000200 */
[C---:B---3--:R-:W-:Y:S01]  /*62d0*/  HMMA.16816.F32.BF16 R12, R144.reuse, R152, R12 ;  /* 0x00000098900c723c */ /* 0x048fe2000004180c */
[----:B------:R-:W3:Y:S07]  /*62e0*/  LDSM.16.M88.4 R164, [R168] ;  /* 0x00000000a8a4783b */ /* 0x000eee0000000200 */
[C---:B------:R-:W-:Y:S01]  /*62f0*/  HMMA.16816.F32.BF16 R16, R144.reuse, R154, R16 ;  /* 0x0000009a9010723c */ /* 0x040fe20000041810 */
[----:B------:R-:W-:Y:S07]  /*6300*/  LDSM.16.M88.4 R152, [R185+0x4000] ;  /* 0x00400000b998783b */ /* 0x000fee0000000200 */
[C---:B-----5:R-:W-:Y:S08]  /*6310*/  HMMA.16816.F32.BF16 R20, R144.reuse, R156, R20 ;  /* 0x0000009c9014723c */ /* 0x060ff00000041814 */
[C---:B------:R-:W-:Y:S01]  /*6320*/  HMMA.16816.F32.BF16 R24, R144.reuse, R158, R24 ;  /* 0x0000009e9018723c */ /* 0x040fe20000041818 */
[----:B------:R-:W-:Y:S07]  /*6330*/  LDSM.16.M88.4 R156, [R176+-0x2000] ;  /* 0xffe00000b09c783b */ /* 0x000fee0000000200 */
[C---:B------:R-:W-:Y:S08]  /*6340*/  HMMA.16816.F32.BF16 R28, R144.reuse, R160, R28 ;  /* 0x000000a0901c723c */ /* 0x040ff0000004181c */
[----:B------:R-:W-:Y:S01]  /*6350*/  HMMA.16816.F32.BF16 R32, R144, R162, R32 ;  /* 0x000000a29020723c */ /* 0x000fe20000041820 */
[----:B------:R-:W5:Y:S07]  /*6360*/  LDSM.16.M88.4 R144, [R169] ;  /* 0x00000000a990783b */ /* 0x000f6e0000000200 */
[C---:B--2---:R-:W-:Y:S01]  /*6370*/  HMMA.16816.F32.BF16 R4, R136.reuse, R140, R4 ;  /* 0x0000008c8804723c */ /* 0x044fe20000041804 */
[----:B------:R-:W2:Y:S07]  /*6380*/  LDSM.16.M88.4 R160, [R176+-0x1800] ;  /* 0xffe80000b0a0783b */ /* 0x000eae0000000200 */
[C---:B------:R-:W-:Y:S01]  /*6390*/  HMMA.16816.F32.BF16 R8, R136.reuse, R142, R8 ;  /* 0x0000008e8808723c */ /* 0x040fe20000041808 */
[----:B------:R-:W1:Y:S07]  /*63a0*/  LDSM.16.M88.4 R140, [R176+-0x1000] ;  /* 0xfff00000b08c783b */ /* 0x000e6e0000000200 */
[C---:B----4-:R-:W-:Y:S08]  /*63b0*/  HMMA.16816.F32.BF16 R12, R136.reuse, R148, R12 ;  /* 0x00000094880c723c */ /* 0x050ff0000004180c */
[C---:B------:R-:W-:Y:S01]  /*63c0*/  HMMA.16816.F32.BF16 R16, R136.reuse, R150, R16 ;  /* 0x000000968810723c */ /* 0x040fe20000041810 */
[----:B------:R-:W4:Y:S07]  /*63d0*/  LDSM.16.M88.4 R148, [R176+-0x800] ;  /* 0xfff80000b094783b */ /* 0x000f2e0000000200 */
[C---:B---3--:R-:W-:Y:S08]  /*63e0*/  HMMA.16816.F32.BF16 R20, R136.reuse, R164, R20 ;  /* 0x000000a48814723c */ /* 0x048ff00000041814 */
[C---:B------:R-:W-:Y:S01]  /*63f0*/  HMMA.16816.F32.BF16 R24, R136.reuse, R166, R24 ;  /* 0x000000a68818723c */ /* 0x040fe20000041818 */
[----:B------:R-:W-:Y:S07]  /*6400*/  LDSM.16.M88.4 R164, [R103+0x5000] ;  /* 0x0050000067a4783b */ /* 0x000fee0000000200 */
[C---:B-----5:R-:W-:Y:S08]  /*6410*/  HMMA.16816.F32.BF16 R28, R136.reuse, R144, R28 ;  /* 0x00000090881c723c */ /* 0x060ff0000004181c */
[----:B------:R-:W-:Y:S01]  /*6420*/  HMMA.16816.F32.BF16 R32, R136, R146, R32 ;  /* 0x000000928820723c */ /* 0x000fe20000041820 */
[----:B------:R-:W-:Y:S07]  /*6430*/  LDSM.16.M88.4 R136, [R183+0x8000] ;  /* 0x00800000b788783b */ /* 0x000fee0000000200 */
[C---:B------:R-:W-:Y:S01]  /*6440*/  HMMA.16816.F32.BF16 R4, R152.reuse, R156, R4 ;  /* 0x0000009c9804723c */ /* 0x040fe20000041804 */
[----:B------:R-:W3:Y:S07]  /*6450*/  LDSM.16.M88.4 R144, [R103+0x4000] ;  /* 0x004000006790783b */ /* 0x000eee0000000200 */
[C---:B------:R-:W-:Y:S01]  /*6460*/  HMMA.16816.F32.BF16 R8, R152.reuse, R158, R8 ;  /* 0x0000009e9808723c */ /* 0x040fe20000041808 */
[----:B------:R-:W5:Y:S07]  /*6470*/  LDSM.16.M88.4 R156, [R103+0x4800] ;  /* 0x00480000679c783b */ /* 0x000f6e0000000200 */
[C---:B--2---:R-:W-:Y:S08]  /*6480*/  HMMA.16816.F32.BF16 R12, R152.reuse, R160, R12 ;  /* 0x000000a0980c723c */ /* 0x044ff0000004180c */
[C---:B------:R-:W-:Y:S01]  /*6490*/  HMMA.16816.F32.BF16 R16, R152.reuse, R162, R16 ;  /* 0x000000a29810723c */ /* 0x040fe20000041810 */
[----:B------:R-:W-:Y:S07]  /*64a0*/  LDSM.16.M88.4 R160, [R171] ;  /* 0x00000000aba0783b */ /* 0x000fee0000000200 */
[C---:B-1----:R-:W-:Y:S08]  /*64b0*/  HMMA.16816.F32.BF16 R20, R152.reuse, R140, R20 ;  /* 0x0000008c9814723c */ /* 0x042ff00000041814 */
[C---:B------:R-:W-:Y:S01]  /*64c0*/  HMMA.16816.F32.BF16 R24, R152.reuse, R142, R24 ;  /* 0x0000008e9818723c */ /* 0x040fe20000041818 */
[----:B------:R-:W1:Y:S07]  /*64d0*/  LDSM.16.M88.4 R140, [R103+0x5800] ;  /* 0x00580000678c783b */ /* 0x000e6e0000000200 */
[C---:B----4-:R-:W-:Y:S08]  /*64e0*/  HMMA.16816.F32.BF16 R28, R152.reuse, R148, R28 ;  /* 0x00000094981c723c */ /* 0x050ff0000004181c */
[----:B------:R-:W-:Y:S01]  /*64f0*/  HMMA.16816.F32.BF16 R32, R152, R150, R32 ;  /* 0x000000969820723c */ /* 0x000fe20000041820 */
[----:B------:R-:W-:Y:S07]  /*6500*/  LDSM.16.M88.4 R152, [R170] ;  /* 0x00000000aa98783b */ /* 0x000fee0000000200 */
[C---:B---3--:R-:W-:Y:S01]  /*6510*/  HMMA.16816.F32.BF16 R4, R136.reuse, R144, R4 ;  /* 0x000000908804723c */ /* 0x048fe20000041804 */
[----:B------:R-:W2:Y:S07]  /*6520*/  LDSM.16.M88.4 R148, [R184+0x8000] ;  /* 0x00800000b894783b */ /* 0x000eae0000000200 */
[C---:B------:R-:W-:Y:S01]  /*6530*/  HMMA.16816.F32.BF16 R8, R136.reuse, R146, R8 ;  /* 0x000000928808723c */ /* 0x040fe20000041808 */
[----:B------:R-:W3:Y:S07]  /*6540*/  LDSM.16.M88.4 R168, [R172] ;  /* 0x00000000aca8783b */ /* 0x000eee0000000200 */
[C---:B-----5:R-:W-:Y:S01]  /*6550*/  HMMA.16816.F32.BF16 R12, R136.reuse, R156, R12 ;  /* 0x0000009c880c723c */ /* 0x060fe2000004180c */
[----:B------:R-:W4:Y:S07]  /*6560*/  LDSM.16.M88.4 R144, [R173] ;  /* 0x00000000ad90783b */ /* 0x000f2e0000000200 */
[C---:B------:R-:W-:Y:S01]  /*6570*/  HMMA.16816.F32.BF16 R16, R136.reuse, R158, R16 ;  /* 0x0000009e8810723c */ /* 0x040fe20000041810 */
[----:B------:R-:W-:Y:S07]  /*6580*/  LDSM.16.M88.4 R156, [R186+0x8000] ;  /* 0x00800000ba9c783b */ /* 0x000fee0000000200 */
[C---:B------:R-:W-:Y:S08]  /*6590*/  HMMA.16816.F32.BF16 R20, R136.reuse, R164, R20 ;  /* 0x000000a48814723c */ /* 0x040ff00000041814 */
[C---:B------:R-:W-:Y:S01]  /*65a0*/  HMMA.16816.F32.BF16 R24, R136.reuse, R166, R24 ;  /* 0x000000a68818723c */ /* 0x040fe20000041818 */
[----:B------:R-:W5:Y:S07]  /*65b0*/  LDSM.16.M88.4 R164, [R174] ;  /* 0x00000000aea4783b */ /* 0x000f6e0000000200 */
[C---:B-1----:R-:W-:Y:S08]  /*65c0*/  HMMA.16816.F32.BF16 R28, R136.reuse, R140, R28 ;  /* 0x0000008c881c723c */ /* 0x042ff0000004181c */
[----:B------:R-:W-:Y:S01]  /*65d0*/  HMMA.16816.F32.BF16 R32, R136, R142, R32 ;  /* 0x0000008e8820723c */ /* 0x000fe20000041820 */
[----:B------:R-:W1:Y:S07]  /*65e0*/  LDSM.16.M88.4 R136, [R175] ;  /* 0x00000000af88783b */ /* 0x000e6e0000000200 */
[C---:B--2---:R-:W-:Y:S01]  /*65f0*/  HMMA.16816.F32.BF16 R4, R148.reuse, R152, R4 ;  /* 0x000000989404723c */ /* 0x044fe20000041804 */
[----:B------:R-:W2:Y:S07]  /*6600*/  LDSM.16.M88.4 R140, [R181] ;  /* 0x00000000b58c783b */ /* 0x000eae0000000200 */
[C---:B------:R-:W-:Y:S01]  /*6610*/  HMMA.16816.F32.BF16 R8, R148.reuse, R154, R8 ;  /* 0x0000009a9408723c */ /* 0x040fe20000041808 */
[----:B------:R-:W1:Y:S07]  /*6620*/  LDSM.16.M88.4 R152, [R182] ;  /* 0x00000000b698783b */ /* 0x000e6e0000000200 */
[C---:B------:R-:W-:Y:S01]  /*6630*/  HMMA.16816.F32.BF16 R12, R148.reuse, R160, R12 ;  /* 0x000000a0940c723c */ /* 0x040fe2000004180c */
[----:B------:R-:W-:Y:S07]  /*6640*/  LDSM.16.M88.4 R172, [R176] ;  /* 0x00000000b0ac783b */ /* 0x000fee0000000200 */
[C---:B------:R-:W-:Y:S01]  /*6650*/  HMMA.16816.F32.BF16 R16, R148.reuse, R162, R16 ;  /* 0x000000a29410723c */ /* 0x040fe20000041810 */
[----:B------:R-:W1:Y:S07]  /*6660*/  LDSM.16.M88.4 R160, [R185+0x8000] ;  /* 0x00800000b9a0783b */ /* 0x000e6e0000000200 */
[C---:B---3--:R-:W-:Y:S08]  /*6670*/  HMMA.16816.F32.BF16 R20, R148.reuse, R168, R20 ;  /* 0x000000a89414723c */ /* 0x048ff00000041814 */
[C---:B------:R-:W-:Y:S08]  /*6680*/  HMMA.16816.F32.BF16 R24, R148.reuse, R170, R24 ;  /* 0x000000aa9418723c */ /* 0x040ff00000041818 */
[C---:B----4-:R-:W-:Y:S08]  /*6690*/  HMMA.16816.F32.BF16 R28, R148.reuse, R144, R28 ;  /* 0x00000090941c723c */ /* 0x050ff0000004181c */
[----:B------:R-:W-:Y:S08]  /*66a0*/  HMMA.16816.F32.BF16 R32, R148, R146, R32 ;  /* 0x000000929420723c */ /* 0x000ff00000041820 */
[C---:B-----5:R-:W-:Y:S08]  /*66b0*/  HMMA.16816.F32.BF16 R4, R156.reuse, R164, R4 ;  /* 0x000000a49c04723c */ /* 0x060ff00000041804 */
[C---:B------:R-:W-:Y:S08]  /*66c0*/  HMMA.16816.F32.BF16 R8, R156.reuse, R166, R8 ;  /* 0x000000a69c08723c */ /* 0x040ff00000041808 */
[C---:B-1----:R-:W-:Y:S08]  /*66d0*/  HMMA.16816.F32.BF16 R12, R156.reuse, R136, R12 ;  /* 0x000000889c0c723c */ /* 0x042ff0000004180c */
[C---:B------:R-:W-:Y:S01]  /*66e0*/  HMMA.16816.F32.BF16 R16, R156.reuse, R138, R16 ;  /* 0x0000008a9c10723c */ /* 0x040fe20000041810 */
[----:B------:R-:W1:Y:S07]  /*66f0*/  LDSM.16.M88.4 R136, [R176+0x800] ;  /* 0x00080000b088783b */ /* 0x000e6e0000000200 */
[C---:B--2---:R-:W-:Y:S08]  /*6700*/  HMMA.16816.F32.BF16 R20, R156.reuse, R140, R20 ;  /* 0x0000008c9c14723c */ /* 0x044ff00000041814 */
[C---:B------:R-:W-:Y:S08]  /*6710*/  HMMA.16816.F32.BF16 R24, R156.reuse, R142, R24 ;  /* 0x0000008e9c18723c */ /* 0x040ff00000041818 */
[C---:B------:R-:W-:Y:S08]  /*6720*/  HMMA.16816.F32.BF16 R28, R156.reuse, R152, R28 ;  /* 0x000000989c1c723c */ /* 0x040ff0000004181c */
[----:B------:R-:W-:Y:S08]  /*6730*/  HMMA.16816.F32.BF16 R32, R156, R154, R32 ;  /* 0x0000009a9c20723c */ /* 0x000ff00000041820 */
[C---:B------:R-:W-:Y:S08]  /*6740*/  HMMA.16816.F32.BF16 R4, R160.reuse, R172, R4 ;  /* 0x000000aca004723c */ /* 0x040ff00000041804 */
[C---:B------:R-:W-:Y:S08]  /*6750*/  HMMA.16816.F32.BF16 R8, R160.reuse, R174, R8 ;  /* 0x000000aea008723c */ /* 0x040ff00000041808 */
[C---:B-1----:R-:W-:Y:S08]  /*6760*/  HMMA.16816.F32.BF16 R12, R160.reuse, R136, R12 ;  /* 0x00000088a00c723c */ /* 0x042ff0000004180c */
[----:B------:R-:W-:Y:S01]  /*6770*/  FMUL.FTZ R0, R4, c[0x0][0x320] ;  /* 0x0000c80004007a20 */ /* 0x000fe20000410000 */
[C---:B------:R-:W-:Y:S03]  /*6780*/  HMMA.16816.F32.BF16 R16, R160.reuse, R138, R16 ;  /* 0x0000008aa010723c */ /* 0x040fe60000041810 */
[----:B------:R1:W2:Y:S04]  /*6790*/  MUFU.TANH R140, R0 ;  /* 0x00000000008c7308 */ /* 0x0002a80000002400 */
[----:B------:R-:W-:Y:S02]  /*67a0*/  FMUL.FTZ R10, R10, c[0x0][0x320] ;  /* 0x0000c8000a0a7a20 */ /* 0x000fe40000410000 */
[----:B------:R-:W-:Y:S04]  /*67b0*/  FMUL.FTZ R3, R11, c[0x0][0x320] ;  /* 0x0000c8000b037a20 */ /* 0x000fe80000410000 */
[----:B------:R-:W3:Y:S02]  /*67c0*/  MUFU.TANH R141, R10 ;  /* 0x0000000a008d7308 */ /* 0x000ee40000002400 */
[----:B------:R-:W-:Y:S08]  /*67d0*/  FMUL.FTZ R2, R12, c[0x0][0x320] ;  /* 0x0000c8000c027a20 */ /* 0x000ff00000410000 */
[----:B------:R4:W2:Y:S01]  /*67e0*/  MUFU.TANH R152, R2 ;  /* 0x0000000200987308 */ /* 0x0008a20000002400 */
[----:B-1----:R-:W-:Y:S09]  /*67f0*/  FMUL.FTZ R0, R5, c[0x0][0x320] ;  /* 0x0000c80005007a20 */ /* 0x002ff20000410000 */
[----:B------:R1:W1:Y:S10]  /*6800*/  MUFU.TANH R144, R0 ;  /* 0x0000000000907308 */ /* 0x0002740000002400 */
[----:B------:R-:W2:Y:S01]  /*6810*/  MUFU.TANH R137, R3 ;  /* 0x0000000300897308 */ /* 0x000ea20000002400 */
[----:B----4-:R-:W-:Y:S09]  /*6820*/  FMUL.FTZ R2, R19, c[0x0][0x320] ;  /* 0x0000c80013027a20 */ /* 0x010ff20000410000 */
[----:B------:R-:W4:Y:S01]  /*6830*/  MUFU.TANH R154, R2 ;  /* 0x00000002009a7308 */ /* 0x000f220000002400 */
[----:B-1----:R-:W-:Y:S09]  /*6840*/  FMUL.FTZ R0, R6, c[0x0][0x320] ;  /* 0x0000c80006007a20 */ /* 0x002ff20000410000 */
[----:B------:R1:W1:Y:S02]  /*6850*/  MUFU.TANH R143, R0 ;  /* 0x00000000008f7308 */ /* 0x0002640000002400 */
[----:B-1----:R-:W-:Y:S02]  /*6860*/  FMUL.FTZ R0, R7, c[0x0][0x320] ;  /* 0x0000c80007007a20 */ /* 0x002fe40000410000 */
[----:B------:R-:W1:Y:S06]  /*6870*/  LDSM.16.M88.4 R4, [R176+0x1000] ;  /* 0x00100000b004783b */ /* 0x000e6c0000000200 */
[----:B------:R5:W1:Y:S02]  /*6880*/  MUFU.TANH R145, R0 ;  /* 0x0000000000917308 */ /* 0x000a640000002400 */
[----:B-----5:R-:W-:Y:S08]  /*6890*/  FMUL.FTZ R0, R8, c[0x0][0x320] ;  /* 0x0000c80008007a20 */ /* 0x020ff00000410000 */
[----:B------:R5:W2:Y:S01]  /*68a0*/  MUFU.TANH R142, R0 ;  /* 0x00000000008e7308 */ /* 0x000aa20000002400 */
[C---:B-1----:R-:W-:Y:S08]  /*68b0*/  HMMA.16816.F32.BF16 R20, R160.reuse, R4, R20 ;  /* 0x00000004a014723c */ /* 0x042ff00000041814 */
[C---:B------:R-:W-:Y:S04]  /*68c0*/  HMMA.16816.F32.BF16 R24, R160.reuse, R6, R24 ;  /* 0x00000006a018723c */ /* 0x040fe80000041818 */
[----:B-----5:R-:W-:Y:S02]  /*68d0*/  FMUL.FTZ R0, R9, c[0x0][0x320] ;  /* 0x0000c80009007a20 */ /* 0x020fe40000410000 */
[----:B------:R-:W1:Y:S02]  /*68e0*/  LDSM.16.M88.4 R8, [R176+0x1800] ;  /* 0x00180000b008783b */ /* 0x000e640000000200 */
[----:B------:R-:W-:Y:S04]  /*68f0*/  DEPBAR.LE SB0, 0x0 ;  /* 0x000080000000791a */ /* 0x000fe80000000000 */
[----:B------:R5:W1:Y:S02]  /*6900*/  MUFU.TANH R136, R0 ;  /* 0x0000000000887308 */ /* 0x000a640000002400 */
[----:B------:R-:W-:Y:S01]  /*6910*/  BAR.SYNC.DEFER_BLOCKING 0x0 ;  /* 0x0000000000007b1d */ /* 0x000fe20000010000 */
[----:B-----5:R-:W-:Y:S07]  /*6920*/  FMUL.FTZ R0, R13, c[0x0][0x320] ;  /* 0x0000c8000d007a20 */ /* 0x020fee0000410000 */
[----:B------:R5:W2:Y:S01]  /*6930*/  MUFU.TANH R150, R0 ;  /* 0x0000000000967308 */ /* 0x000aa20000002400 */
[C---:B-1----:R-:W-:Y:S08]  /*6940*/  HMMA.16816.F32.BF16 R28, R160.reuse, R8, R28 ;  /* 0x00000008a01c723c */ /* 0x042ff0000004181c */
[----:B------:R-:W-:Y:S04]  /*6950*/  HMMA.16816.F32.BF16 R32, R160, R10, R32 ;  /* 0x0000000aa020723c */ /* 0x000fe80000041820 */
[----:B-----5:R-:W-:Y:S04]  /*6960*/  FMUL.FTZ R0, R14, c[0x0][0x320] ;  /* 0x0000c8000e007a20 */ /* 0x020fe80000410000 */
[----:B------:R1:W1:Y:S04]  /*6970*/  MUFU.TANH R151, R0 ;  /* 0x0000000000977308 */ /* 0x0002680000002400 */
[----:B-1----:R-:W-:Y:S06]  /*6980*/  FMUL.FTZ R0, R15, c[0x0][0x320] ;  /* 0x0000c8000f007a20 */ /* 0x002fec0000410000 */
[----:B------:R1:W1:Y:S02]  /*6990*/  MUFU.TANH R153, R0 ;  /* 0x0000000000997308 */ /* 0x0002640000002400 */
[----:B-1----:R-:W-:Y:S08]  /*69a0*/  FMUL.FTZ R0, R16, c[0x0][0x320] ;  /* 0x0000c80010007a20 */ /* 0x002ff00000410000 */
        /* <DEDUP_REMOVED lines=36> */
[----:B------:R1:W1:Y:S01]  /*6bf0*/  MUFU.TANH R161, R0 ;  /* 0x0000000000a17308 */ /* 0x0002620000002400 */
[----:B------:R-:W-:-:S05]  /*6c00*/  @!P2 BRA `(.L_x_57) ;  /* 0x000004a00000a947 */ /* 0x000fca0003800000 */
[----:B-1234-:R-:W-:Y:S01]  /*6c10*/  IMAD.MOV.U32 R0, RZ, RZ, 0x1 ;  /* 0x00000001ff007424 */ /* 0x01efe200078e00ff */
[----:B------:R-:W-:Y:S01]  /*6c20*/  SHF.R.S32.HI R195, RZ, 0x1f, R198 ;  /* 0x0000001fffc37819 */ /* 0x000fe200000114c6 */
[----:B------:R-:W-:Y:S01]  /*6c30*/  IMAD R2, R191, 0x40, R201 ;  /* 0x00000040bf027824 */ /* 0x000fe200078e02c9 */
[----:B------:R-:W-:Y:S01]  /*6c40*/  SHF.R.S32.HI R219, RZ, 0x1f, R197 ;  /* 0x0000001fffdb7819 */ /* 0x000fe200000114c5 */
[----:B------:R-:W-:Y:S01]  /*6c50*/  IMAD.MOV.U32 R188, RZ, RZ, RZ ;  /* 0x000000ffffbc7224 */ /* 0x000fe200078e00ff */
[----:B------:R-:W-:Y:S01]  /*6c60*/  ISETP.NE.AND P2, PT, R0, c[0x0][0x2b8], PT ;  /* 0x0000ae0000007a0c */ /* 0x000fe20003f45270 */
[----:B------:R-:W-:Y:S01]  /*6c70*/  IMAD R0, R196, 0x20, R200 ;  /* 0x00000020c4007824 */ /* 0x000fe200078e02c8 */
[C---:B------:R-:W-:Y:S01]  /*6c80*/  SHF.L.U64.HI R11, R198.reuse, 0x1, R195 ;  /* 0x00000001c60b7819 */ /* 0x040fe200000102c3 */
[----:B------:R-:W-:Y:S01]  /*6c90*/  IMAD.SHL.U32 R14, R198, 0x2, RZ ;  /* 0x00000002c60e7824 */ /* 0x000fe200078e00ff */
[----:B------:R-:W-:Y:S01]  /*6ca0*/  SHF.R.S32.HI R195, RZ, 0x1f, R192 ;  /* 0x0000001fffc37819 */ /* 0x000fe200000114c0 */
[C---:B------:R-:W-:Y:S01]  /*6cb0*/  IMAD.SHL.U32 R13, R197.reuse, 0x2, RZ ;  /* 0x00000002c50d7824 */ /* 0x040fe200078e00ff */
[----:B------:R-:W-:Y:S01]  /*6cc0*/  IADD3 R2, R2, -0x40, R0 ;  /* 0xffffffc002027810 */ /* 0x000fe20007ffe000 */
[C---:B------:R-:W-:Y:S01]  /*6cd0*/  IMAD.SHL.U32 R12, R192.reuse, 0x2, RZ ;  /* 0x00000002c00c7824 */ /* 0x040fe200078e00ff */
[----:B------:R-:W-:Y:S02]  /*6ce0*/  SHF.L.U64.HI R9, R197, 0x1, R219 ;  /* 0x00000001c5097819 */ /* 0x000fe400000102db */
[----:B------:R-:W-:Y:S01]  /*6cf0*/  SHF.L.U64.HI R10, R192, 0x1, R195 ;  /* 0x00000001c00a7819 */ /* 0x000fe200000102c3 */
[----:B------:R-:W-:Y:S02]  /*6d00*/  IMAD.MOV.U32 R0, RZ, RZ, R2 ;  /* 0x000000ffff007224 */ /* 0x000fe400078e0002 */
[----:B------:R-:W-:Y:S05]  /*6d10*/  @P2 IMAD.HI.U32 R3, R2, c[0x0][0x2bc], RZ ;  /* 0x0000af0002032a27 */ /* 0x000fea00078e00ff */
[----:B------:R-:W-:Y:S04]  /*6d20*/  @P2 SHF.R.U32.HI R0, RZ, c[0x0][0x2c0], R3 ;  /* 0x0000b000ff002a19 */ /* 0x000fe80000011603 */
[C---:B------:R-:W-:Y:S04]  /*6d30*/  @!P6 IADD3 R3, P2, R0.reuse, R204, RZ ;  /* 0x000000cc0003e210 */ /* 0x040fe80007f5e0ff */
[----:B------:R-:W-:Y:S01]  /*6d40*/  @!P6 LEA.HI.X.SX32 R5, R0, R209, 0x1, P2 ;  /* 0x000000d10005e211 */ /* 0x000fe200010f0eff */
[----:B------:R-:W-:Y:S01]  /*6d50*/  IMAD.MOV R0, RZ, RZ, -R0 ;  /* 0x000000ffff007224 */ /* 0x000fe200078e0a00 */
[C---:B------:R-:W-:Y:S03]  /*6d60*/  @!P6 LEA R4, P2, R3.reuse, c[0x0][0x2a0], 0x2 ;  /* 0x0000a8000304ea11 */ /* 0x040fe600078410ff */
[----:B------:R-:W-:Y:S01]  /*6d70*/  IMAD R189, R0, c[0x0][0x2b8], R2 ;  /* 0x0000ae0000bd7a24 */ /* 0x000fe200078e0202 */
[----:B------:R-:W-:Y:S03]  /*6d80*/  @!P6 LEA.HI.X R5, R3, c[0x0][0x2a4], R5, 0x2, P2 ;  /* 0x0000a9000305ea11 */ /* 0x000fe600010f1405 */
[C---:B------:R-:W-:Y:S01]  /*6d90*/  IMAD.WIDE.U32 R2, R189.reuse, c[0x0][0x1e0], RZ ;  /* 0x00007800bd027a25 */ /* 0x040fe200078e00ff */
[----:B------:R-:W-:Y:S01]  /*6da0*/  SHF.R.S32.HI R0, RZ, 0x1f, R189 ;  /* 0x0000001fff007819 */ /* 0x000fe200000114bd */
[----:B------:R-:W2:Y:S04]  /*6db0*/  @!P6 LDG.E R188, [R4.64] ;  /* 0x0000000604bce981 */ /* 0x000ea8000c1e1900 */
[----:B------:R-:W-:Y:S04]  /*6dc0*/  IMAD R0, R0, c[0x0][0x1e0], RZ ;  /* 0x0000780000007a24 */ /* 0x000fe800078e02ff */
[----:B------:R-:W-:Y:S04]  /*6dd0*/  IMAD R0, R189, c[0x0][0x1e4], R0 ;  /* 0x00007900bd007a24 */ /* 0x000fe800078e0200 */
[----:B------:R-:W-:Y:S01]  /*6de0*/  IMAD.IADD R3, R3, 0x1, R0 ;  /* 0x0000000103037824 */ /* 0x000fe200078e0200 */
[----:B--2---:R-:W-:Y:S03]  /*6df0*/  SHF.R.S32.HI R0, RZ, 0x1f, R188 ;  /* 0x0000001fff007819 */ /* 0x004fe600000114bc */
[----:B------:R-:W-:Y:S04]  /*6e00*/  IMAD.WIDE.U32 R2, R188, c[0x0][0x1f0], R2 ;  /* 0x00007c00bc027a25 */ /* 0x000fe800078e0002 */
[----:B------:R-:W-:Y:S01]  /*6e10*/  IMAD R4, R0, c[0x0][0x1f0], RZ ;  /* 0x00007c0000047a24 */ /* 0x000fe200078e02ff */
[----:B------:R-:W-:Y:S03]  /*6e20*/  IADD3 R0, P2, R202, R2, RZ ;  /* 0x00000002ca007210 */ /* 0x000fe60007f5e0ff */
[----:B------:R-:W-:Y:S05]  /*6e30*/  IMAD R4, R188, c[0x0][0x1f4], R4 ;  /* 0x00007d00bc047a24 */ /* 0x000fea00078e0204 */
[----:B------:R-:W-:Y:S02]  /*6e40*/  IADD3.X R2, R208, R3, R4, P2, !PT ;  /* 0x00000003d0027210 */ /* 0x000fe400017fe404 */
[C---:B------:R-:W-:Y:S04]  /*6e50*/  LEA R8, P2, R0.reuse, c[0x0][0x1c8], 0x1 ;  /* 0x0000720000087a11 */ /* 0x040fe800078408ff */
[----:B------:R-:W-:Y:S01]  /*6e60*/  LEA.HI.X R5, R0, c[0x0][0x1cc], R2, 0x1, P2 ;  /* 0x0000730000057a11 */ /* 0x000fe200010f0c02 */
[----:B------:R-:W-:-:S06]  /*6e70*/  BRA.DIV ~URZ, `(.L_x_58) ;  /* 0x00006e827f007947 */ /* 0x000fcc000b800000 */
[----:B------:R1:W2:Y:S02]  /*6e80*/  SHFL.IDX PT, R4, R5, RZ, 0x181f ;  /* 0x00181fff05047589 */ /* 0x0002a400000e0000 */
.L_x_136:
[----:B------:R-:W-:-:S05]  /*6e90*/  BRA.DIV ~URZ, `(.L_x_59) ;  /* 0x00006ed27f007947 */ /* 0x000fca000b800000 */
[----:B------:R-:W3:Y:S01]  /*6ea0*/  SHFL.IDX PT, R0, R8, RZ, 0x181f ;  /* 0x00181fff08007589 */ /* 0x000ee200000e0000 */
[C---:B------:R-:W-:Y:S02]  /*6eb0*/  IADD3 R2, -R190.reuse, 0x10, RZ ;  /* 0x00000010be027810 */ /* 0x040fe40007ffe1ff */
[----:B------:R-:W-:Y:S02]  /*6ec0*/  ISETP.NE.U32.AND P2, PT, R190, RZ, PT ;  /* 0x000000ffbe00720c */ /* 0x000fe40003f45070 */
[----:B------:R-:W-:Y:S04]  /*6ed0*/  LOP3.LUT R2, R2, 0xf, RZ, 0xc0, !PT ;  /* 0x0000000f02027812 */ /* 0x000fe800078ec0ff */
[----:B---3--:R-:W-:Y:S04]  /*6ee0*/  IADD3 R2, P4, P3, R2, R0, R12 ;  /* 0x0000000002027210 */ /* 0x008fe80007b9e00c */
[----:B--2---:R-:W-:Y:S05]  /*6ef0*/  IADD3.X R3, RZ, R4, R10, P4, P3 ;  /* 0x00000004ff037210 */ /* 0x004fea00027e640a */
[----:B------:R-:W-:Y:S01]  /*6f00*/  @!PT LDS RZ, [RZ] ;  /* 0x00000000fffff984 */ /* 0x000fe20000000800 */
[----:B------:R-:W-:Y:S01]  /*6f10*/  @!PT LDS RZ, [RZ] ;  /* 0x00000000fffff984 */ /* 0x000fe20000000800 */
[----:B------:R2:W-:Y:S01]  /*6f20*/  LDGSTS.E.BYPASS.LTC128B.128.ZFILL [R187+0x6100], [R2.64], P2 ;  /* 0x0610000002bb7fae */ /* 0x0005e20009141d46 */
[----:B------:R-:W-:Y:S05]  /*6f30*/  IADD3 R6, P2, R0, R13, RZ ;  /* 0x0000000d00067210 */ /* 0x000fea0007f5e0ff */
[----:B------:R-:W-:Y:S05]  /*6f40*/  IMAD.X R7, R4, 0x1, R9, P2 ;  /* 0x0000000104077824 */ /* 0x000fea00010e0609 */
[----:B------:R3:W-:Y:S01]  /*6f50*/  LDGSTS.E.BYPASS.LTC128B.128 [R187+0x8100], [R6.64], !P0 ;  /* 0x0810000006bb7fae */ /* 0x0007e2000c101d46 */
[----:B--2---:R-:W-:Y:S03]  /*6f60*/  IADD3 R2, P2, R0, R14, RZ ;  /* 0x0000000e00027210 */ /* 0x004fe60007f5e0ff */
[----:B------:R3:W2:Y:S02]  /*6f70*/  SHFL.IDX PT, R0, R8, 0x1, 0x181f ;  /* 0x00381f0008007f89 */ /* 0x0006a400000e0000 */
[----:B------:R-:W-:Y:S02]  /*6f80*/  IMAD.X R3, R4, 0x1, R11, P2 ;  /* 0x0000000104037824 */ /* 0x000fe400010e060b */
[----:B------:R3:W4:Y:S04]  /*6f90*/  SHFL.IDX PT, R4, R5, 0x1, 0x181f ;  /* 0x00381f0005047f89 */ /* 0x00072800000e0000 */
[----:B------:R3:W-:Y:S02]  /*6fa0*/  LDGSTS.E.BYPASS.LTC128B.128 [R187+0xa100], [R2.64], !P1 ;  /* 0x0a10000002bb7fae */ /* 0x0007e4000c901d46 */
.L_x_137:
[----:B---3--:R-:W-:Y:S02]  /*6fb0*/  IADD3 R2, -R190, 0x10, RZ ;  /* 0x00000010be027810 */ /* 0x008fe40007ffe1ff */
[----:B--2---:R-:W-:Y:S02]  /*6fc0*/  IADD3 R6, P2, R0, R13, RZ ;  /* 0x0000000d00067210 */ /* 0x004fe40007f5e0ff */
[----:B------:R-:W-:Y:S03]  /*6fd0*/  LOP3.LUT R2, R2, 0xf, RZ, 0xc0, !PT ;  /* 0x0000000f02027812 */ /* 0x000fe600078ec0ff */
[----:B----4-:R-:W-:Y:S01]  /*6fe0*/  IMAD.X R7, R4, 0x1, R9, P2 ;  /* 0x0000000104077824 */ /* 0x010fe200010e0609 */
[----:B------:R-:W-:Y:S02]  /*6ff0*/  IADD3 R8, P4, P3, R2, R0, R12 ;  /* 0x0000000002087210 */ /* 0x000fe40007b9e00c */
[----:B------:R-:W-:Y:S02]  /*7000*/  IADD3 R2, P2, R0, R14, RZ ;  /* 0x0000000e00027210 */ /* 0x000fe40007f5e0ff */
[----:B------:R-:W-:Y:S03]  /*7010*/  IADD3.X R9, RZ, R4, R10, P4, P3 ;  /* 0x00000004ff097210 */ /* 0x000fe600027e640a */
[----:B------:R-:W-:Y:S01]  /*7020*/  IMAD.X R3, R4, 0x1, R11, P2 ;  /* 0x0000000104037824 */ /* 0x000fe200010e060b */
[----:B------:R-:W-:Y:S11]  /*7030*/  ISETP.NE.U32.AND P2, PT, R190, RZ, PT ;  /* 0x000000ffbe00720c */ /* 0x000ff60003f45070 */
[----:B------:R-:W-:Y:S02]  /*7040*/  @!UPT UIADD3 URZ, URZ, URZ, URZ ;  /* 0x0000003f3f3ff290 */ /* 0x000fe4000fffe03f */
[----:B------:R-:W-:Y:S01]  /*7050*/  @!PT LDS RZ, [RZ] ;  /* 0x00000000fffff984 */ /* 0x000fe20000000800 */
[----:B------:R-:W-:Y:S01]  /*7060*/  @!PT LDS RZ, [RZ] ;  /* 0x00000000fffff984 */ /* 0x000fe20000000800 */
[----:B------:R-:W-:Y:S01]  /*7070*/  @!PT LDS RZ, [RZ] ;  /* 0x00000000fffff984 */ /* 0x000fe20000000800 */
[----:B------:R2:W-:Y:S04]  /*7080*/  LDGSTS.E.BYPASS.LTC128B.128.ZFILL [R187+0x7100], [R8.64], P2 ;  /* 0x0710000008bb7fae */ /* 0x0005e80009141d46 */
[----:B------:R2:W-:Y:S04]  /*7090*/  LDGSTS.E.BYPASS.LTC128B.128 [R187+0x9100], [R6.64], !P0 ;  /* 0x0910000006bb7fae */ /* 0x0005e8000c101d46 */
[----:B------:R2:W-:Y:S02]  /*70a0*/  LDGSTS.E.BYPASS.LTC128B.128 [R187+0xb100], [R2.64], !P1 ;  /* 0x0b10000002bb7fae */ /* 0x0005e4000c901d46 */
.L_x_57:
[----:B--234-:R-:W-:Y:S05]  /*70b0*/  BSYNC B0 ;  /* 0x0000000000007941 */ /* 0x01cfea0003800000 */
.L_x_56:
[----:B------:R-:W-:Y:S01]  /*70c0*/  FMNMX.FTZ R2, R140, R101, !PT ;  /* 0x000000658c027209 */ /* 0x000fe20007810000 */
[----:B------:R-:W0:Y:S01]  /*70d0*/  LDGDEPBAR ;  /* 0x00000000000079af */ /* 0x000e220000000000 */
[----:B-1----:R-:W-:Y:S02]  /*70e0*/  FMNMX.FTZ R0, R143, R102, !PT ;  /* 0x000000668f007209 */ /* 0x002fe40007810000 */
[----:B------:R-:W-:Y:S02]  /*70f0*/  FMNMX.FTZ R2, R144, R2, !PT ;  /* 0x0000000290027209 */ /* 0x000fe40007810000 */
        /* <DEDUP_REMOVED lines=28> */
[----:B------:R-:W-:Y:S01]  /*72c0*/  FMNMX.FTZ R5, R161, R0, !PT ;  /* 0x00000000a1057209 */ /* 0x000fe20007810000 */
[----:B------:R-:W-:-:S05]  /*72d0*/  BRA.DIV ~URZ, `(.L_x_60) ;  /* 0x00006ca27f007947 */ /* 0x000fca000b800000 */
[----:B------:R-:W1:Y:S04]  /*72e0*/  SHFL.BFLY PT, R2, R4, 0x2, 0x1f ;  /* 0x0c401f0004027f89 */ /* 0x000e6800000e0000 */
[----:B------:R-:W2:Y:S01]  /*72f0*/  SHFL.BFLY PT, R0, R5, 0x2, 0x1f ;  /* 0x0c401f0005007f89 */ /* 0x000ea200000e0000 */
[----:B-1----:R-:W-:Y:S02]  /*7300*/  FMNMX.FTZ R2, R4, R2, !PT ;  /* 0x0000000204027209 */ /* 0x002fe40007810000 */
[----:B--2---:R-:W-:Y:S03]  /*7310*/  FMNMX.FTZ R4, R5, R0, !PT ;  /* 0x0000000005047209 */ /* 0x004fe60007810000 */
[----:B------:R-:W1:Y:S04]  /*7320*/  SHFL.BFLY PT, R3, R2, 0x1, 0x1f ;  /* 0x0c201f0002037f89 */ /* 0x000e6800000e0000 */
[----:B------:R2:W3:Y:S01]  /*7330*/  SHFL.BFLY PT, R0, R4, 0x1, 0x1f ;  /* 0x0c201f0004007f89 */ /* 0x0004e200000e0000 */
[----:B-1----:R-:W-:Y:S05]  /*7340*/  FMNMX.FTZ R100, R2, R3, !PT ;  /* 0x0000000302647209 */ /* 0x002fea0007810000 */
.L_x_138:
[C---:B------:R-:W-:Y:S01]  /*7350*/  FMUL.FTZ R147, R100.reuse, c[0x0][0x2d0] ;  /* 0x0000b40064937a20 */ /* 0x040fe20000410000 */
[----:B------:R-:W-:Y:S01]  /*7360*/  WARPSYNC 0xffffffff ;  /* 0xffffffff00007948 */ /* 0x000fe20003800000 */
[----:B------:R-:W-:Y:S01]  /*7370*/  FADD.FTZ R2, -R100, R101 ;  /* 0x0000006564027221 */ /* 0x000fe20000010100 */
[----:B------:R-:W-:Y:S01]  /*7380*/  ISETP.GT.AND P0, PT, R191, R199, PT ;  /* 0x000000c7bf00720c */ /* 0x000fe20003f04270 */
[--C-:B------:R-:W-:Y:S02]  /*7390*/  FFMA.FTZ R3, R140, c[0x0][0x2d0], -R147.reuse ;  /* 0x0000b4008c037a23 */ /* 0x100fe40000010893 */
[----:B------:R-:W-:Y:S02]  /*73a0*/  FMUL.FTZ R2, R2, c[0x0][0x2d0] ;  /* 0x0000b40002027a20 */ /* 0x000fe40000410000 */
[----:B------:R1:W-:Y:S10]  /*73b0*/  MUFU.EX2 R6, R3 ;  /* 0x0000000300067308 */ /* 0x0003f40000000800 */
[----:B------:R-:W4:Y:S01]  /*73c0*/  MUFU.EX2 R2, R2 ;  /* 0x0000000200027308 */ /* 0x000f220000000800 */
[--C-:B-1----:R-:W-:Y:S09]  /*73d0*/  FFMA.FTZ R3, R144, c[0x0][0x2d0], -R147.reuse ;  /* 0x0000b40090037a23 */ /* 0x102ff20000010893 */
[----:B------:R1:W5:Y:S02]  /*73e0*/  MUFU.EX2 R172, R3 ;  /* 0x0000000300ac7308 */ /* 0x0003640000000800 */
[--C-:B-1----:R-:W-:Y:S02]  /*73f0*/  FFMA.FTZ R3, R142, c[0x0][0x2d0], -R147.reuse ;  /* 0x0000b4008e037a23 */ /* 0x102fe40000010893 */
[C---:B----4-:R-:W-:Y:S06]  /*7400*/  FMUL.FTZ R8, R2.reuse, R128 ;  /* 0x0000008002087220 */ /* 0x050fec0000410000 */
[----:B------:R1:W-:Y:S01]  /*7410*/  MUFU.EX2 R174, R3 ;  /* 0x0000000300ae7308 */ /* 0x0003e20000000800 */
[C---:B------:R-:W-:Y:S02]  /*7420*/  FMUL.FTZ R9, R2.reuse, R129 ;  /* 0x0000008102097220 */ /* 0x040fe40000410000 */
        /* <DEDUP_REMOVED lines=10> */
[----:B------:R-:W-:Y:S01]  /*74d0*/  FMUL.FTZ R20, R2, R116 ;  /* 0x0000007402147220 */ /* 0x000fe20000410000 */
[----:B-1-3--:R-:W-:Y:S01]  /*74e0*/  FMNMX.FTZ R3, R0, R4, !PT ;  /* 0x0000000400037209 */ /* 0x00afe20007810000 */
[--C-:B------:R-:W-:Y:S01]  /*74f0*/  FFMA.FTZ R0, R136, c[0x0][0x2d0], -R147.reuse ;  /* 0x0000b40088007a23 */ /* 0x100fe20000010893 */
[----:B-----5:R-:W-:Y:S01]  /*7500*/  F2FP.BF16.PACK_AB R136, R172, R6 ;  /* 0x00000006ac88723e */ /* 0x020fe200000010ff */
[C---:B------:R-:W-:Y:S02]  /*7510*/  FMUL.FTZ R28, R2.reuse, R108 ;  /* 0x0000006c021c7220 */ /* 0x040fe40000410000 */
[----:B------:R-:W-:Y:S01]  /*7520*/  FMUL.FTZ R144, R3, c[0x0][0x2d0] ;  /* 0x0000b40003907a20 */ /* 0x000fe20000410000 */
[----:B------:R-:W1:Y:S01]  /*7530*/  MUFU.EX2 R175, R0 ;  /* 0x0000000000af7308 */ /* 0x000e620000000800 */
[C---:B------:R-:W-:Y:S02]  /*7540*/  FMUL.FTZ R29, R2.reuse, R109 ;  /* 0x0000006d021d7220 */ /* 0x040fe40000410000 */
[----:B--2---:R-:W-:Y:S02]  /*7550*/  FFMA.FTZ R4, R143, c[0x0][0x2d0], -R144 ;  /* 0x0000b4008f047a23 */ /* 0x004fe40000010890 */
[C---:B------:R-:W-:Y:S02]  /*7560*/  FMUL.FTZ R36, R2.reuse, R36 ;  /* 0x0000002402247220 */ /* 0x040fe40000410000 */
[C---:B------:R-:W-:Y:S02]  /*7570*/  FMUL.FTZ R37, R2.reuse, R37 ;  /* 0x0000002502257220 */ /* 0x040fe40000410000 */
[C---:B------:R-:W-:Y:S01]  /*7580*/  FMUL.FTZ R40, R2.reuse, R40 ;  /* 0x0000002802287220 */ /* 0x040fe20000410000 */
[----:B------:R2:W-:Y:S01]  /*7590*/  MUFU.EX2 R171, R4 ;  /* 0x0000000400ab7308 */ /* 0x0005e20000000800 */
[C---:B------:R-:W-:Y:S02]  /*75a0*/  FMUL.FTZ R41, R2.reuse, R41 ;  /* 0x0000002902297220 */ /* 0x040fe40000410000 */
[C---:B------:R-:W-:Y:S02]  /*75b0*/  FMUL.FTZ R44, R2.reuse, R44 ;  /* 0x0000002c022c7220 */ /* 0x040fe40000410000 */
[C---:B------:R-:W-:Y:S02]  /*75c0*/  FMUL.FTZ R45, R2.reuse, R45 ;  /* 0x0000002d022d7220 */ /* 0x040fe40000410000 */
[C---:B------:R-:W-:Y:S02]  /*75d0*/  FMUL.FTZ R48, R2.reuse, R48 ;  /* 0x0000003002307220 */ /* 0x040fe40000410000 */
[C---:B------:R-:W-:Y:S02]  /*75e0*/  FMUL.FTZ R49, R2.reuse, R49 ;  /* 0x0000003102317220 */ /* 0x040fe40000410000 */
[C---:B------:R-:W-:Y:S02]  /*75f0*/  FMUL.FTZ R52, R2.reuse, R52 ;  /* 0x0000003402347220 */ /* 0x040fe40000410000 */
[C---:B------:R-:W-:Y:S01]  /*7600*/  FMUL.FTZ R53, R2.reuse, R53 ;  /* 0x0000003502357220 */ /* 0x040fe20000410000 */
[----:B-1----:R-:W-:Y:S01]  /*7610*/  F2FP.BF16.PACK_AB R138, R175, R174 ;  /* 0x000000aeaf8a723e */ /* 0x002fe200000010ff */
[----:B------:R-:W-:Y:S02]  /*7620*/  FADD.FTZ R0, -R3, R102 ;  /* 0x0000006603007221 */ /* 0x000fe40000010100 */
[----:B------:R-:W-:Y:S02]  /*7630*/  FFMA.FTZ R102, R2, R193, R6 ;  /* 0x000000c102667223 */ /* 0x000fe40000010006 */
[----:B------:R-:W-:Y:S02]  /*7640*/  FMUL.FTZ R0, R0, c[0x0][0x2d0] ;  /* 0x0000b40000007a20 */ /* 0x000fe40000410000 */
[C---:B------:R-:W-:Y:S02]  /*7650*/  FMUL.FTZ R56, R2.reuse, R56 ;  /* 0x0000003802387220 */ /* 0x040fe40000410000 */
[C---:B------:R-:W-:Y:S02]  /*7660*/  FMUL.FTZ R57, R2.reuse, R57 ;  /* 0x0000003902397220 */ /* 0x040fe40000410000 */
[--C-:B--2---:R-:W-:Y:S01]  /*7670*/  FFMA.FTZ R4, R145, c[0x0][0x2d0], -R144.reuse ;  /* 0x0000b40091047a23 */ /* 0x104fe20000010890 */
[----:B------:R-:W1:Y:S01]  /*7680*/  MUFU.EX2 R0, R0 ;  /* 0x0000000000007308 */ /* 0x000e620000000800 */
[C---:B------:R-:W-:Y:S02]  /*7690*/  FMUL.FTZ R60, R2.reuse, R60 ;  /* 0x0000003c023c7220 */ /* 0x040fe40000410000 */
[C---:B------:R-:W-:Y:S02]  /*76a0*/  FMUL.FTZ R61, R2.reuse, R61 ;  /* 0x0000003d023d7220 */ /* 0x040fe40000410000 */
[C---:B------:R-:W-:Y:S02]  /*76b0*/  FMUL.FTZ R64, R2.reuse, R64 ;  /* 0x0000004002407220 */ /* 0x040fe40000410000 */
[C---:B------:R-:W-:Y:S02]  /*76c0*/  FMUL.FTZ R65, R2.reuse, R65 ;  /* 0x0000004102417220 */ /* 0x040fe40000410000 */
[C---:B------:R-:W-:Y:S01]  /*76d0*/  FMUL.FTZ R68, R2.reuse, R68 ;  /* 0x0000004402447220 */ /* 0x040fe20000410000 */
[----:B------:R2:W3:Y:S01]  /*76e0*/  MUFU.EX2 R145, R4 ;  /* 0x0000000400917308 */ /* 0x0004e20000000800 */
[C---:B------:R-:W-:Y:S02]  /*76f0*/  FMUL.FTZ R69, R2.reuse, R69 ;  /* 0x0000004502457220 */ /* 0x040fe40000410000 */
[C---:B------:R-:W-:Y:S02]  /*7700*/  FMUL.FTZ R72, R2.reuse, R72 ;  /* 0x0000004802487220 */ /* 0x040fe40000410000 */
[C---:B------:R-:W-:Y:S02]  /*7710*/  FMUL.FTZ R73, R2.reuse, R73 ;  /* 0x0000004902497220 */ /* 0x040fe40000410000 */
[C---:B------:R-:W-:Y:S02]  /*7720*/  FMUL.FTZ R76, R2.reuse, R76 ;  /* 0x0000004c024c7220 */ /* 0x040fe40000410000 */
[C---:B------:R-:W-:Y:S02]  /*7730*/  FMUL.FTZ R77, R2.reuse, R77 ;  /* 0x0000004d024d7220 */ /* 0x040fe40000410000 */
[C---:B------:R-:W-:Y:S02]  /*7740*/  FMUL.FTZ R80, R2.reuse, R80 ;  /* 0x0000005002507220 */ /* 0x040fe40000410000 */
[----:B------:R-:W-:Y:S02]  /*7750*/  FMUL.FTZ R81, R2, R81 ;  /* 0x0000005102517220 */ /* 0x000fe40000410000 */
[C---:B-1----:R-:W-:Y:S02]  /*7760*/  FMUL.FTZ R10, R0.reuse, R130 ;  /* 0x00000082000a7220 */ /* 0x042fe40000410000 */
[C---:B------:R-:W-:Y:S02]  /*7770*/  FMUL.FTZ R11, R0.reuse, R131 ;  /* 0x00000083000b7220 */ /* 0x040fe40000410000 */
[----:B------:R-:W-:Y:S01]  /*7780*/  LDSM.16.MT88.4 R128, [R178] ;  /* 0x00000000b280783b */ /* 0x000fe20000004200 */
[C---:B------:R-:W-:Y:S02]  /*7790*/  FMUL.FTZ R18, R0.reuse, R122 ;  /* 0x0000007a00127220 */ /* 0x040fe40000410000 */
[C---:B------:R-:W-:Y:S02]  /*77a0*/  FMUL.FTZ R19, R0.reuse, R123 ;  /* 0x0000007b00137220 */ /* 0x040fe40000410000 */
[--C-:B--2---:R-:W-:Y:S02]  /*77b0*/  FFMA.FTZ R4, R141, c[0x0][0x2d0], -R144.reuse ;  /* 0x0000b4008d047a23 */ /* 0x104fe40000010890 */
[C---:B------:R-:W-:Y:S01]  /*77c0*/  FMUL.FTZ R6, R0.reuse, R134 ;  /* 0x0000008600067220 */ /* 0x040fe20000410000 */
[----:B------:R-:W1:Y:S01]  /*77d0*/  LDSM.16.MT88.4 R140, [R177] ;  /* 0x00000000b18c783b */ /* 0x000e620000004200 */
[----:B------:R2:W-:Y:S01]  /*77e0*/  MUFU.EX2 R173, R4 ;  /* 0x0000000400ad7308 */ /* 0x0005e20000000800 */
[C---:B------:R-:W-:Y:S02]  /*77f0*/  FMUL.FTZ R7, R0.reuse, R135 ;  /* 0x0000008700077220 */ /* 0x040fe40000410000 */
[C---:B------:R-:W-:Y:S02]  /*7800*/  FMUL.FTZ R26, R0.reuse, R114 ;  /* 0x00000072001a7220 */ /* 0x040fe40000410000 */
[C---:B------:R-:W-:Y:S02]  /*7810*/  FMUL.FTZ R27, R0.reuse, R115 ;  /* 0x00000073001b7220 */ /* 0x040fe40000410000 */
[----:B------:R-:W4:Y:S01]  /*7820*/  LDSM.16.MT88.4 R120, [R180] ;  /* 0x00000000b478783b */ /* 0x000f220000004200 */
[C---:B------:R-:W-:Y:S02]  /*7830*/  FMUL.FTZ R14, R0.reuse, R126 ;  /* 0x0000007e000e7220 */ /* 0x040fe40000410000 */
[C---:B------:R-:W-:Y:S02]  /*7840*/  FMUL.FTZ R15, R0.reuse, R127 ;  /* 0x0000007f000f7220 */ /* 0x040fe40000410000 */
[C---:B------:R-:W-:Y:S02]  /*7850*/  FMUL.FTZ R34, R0.reuse, R106 ;  /* 0x0000006a00227220 */ /* 0x040fe40000410000 */
[C---:B------:R-:W-:Y:S01]  /*7860*/  FMUL.FTZ R35, R0.reuse, R107 ;  /* 0x0000006b00237220 */ /* 0x040fe20000410000 */
[----:B------:R-:W5:Y:S01]  /*7870*/  LDSM.16.MT88.4 R112, [R179] ;  /* 0x00000000b370783b */ /* 0x000f620000004200 */
[C---:B------:R-:W-:Y:S02]  /*7880*/  FMUL.FTZ R22, R0.reuse, R118 ;  /* 0x0000007600167220 */ /* 0x040fe40000410000 */
[C---:B------:R-:W-:Y:S02]  /*7890*/  FMUL.FTZ R23, R0.reuse, R119 ;  /* 0x0000007700177220 */ /* 0x040fe40000410000 */
[C---:B------:R-:W-:Y:S02]  /*78a0*/  FMUL.FTZ R30, R0.reuse, R110 ;  /* 0x0000006e001e7220 */ /* 0x040fe40000410000 */
[C---:B------:R-:W-:Y:S01]  /*78b0*/  FMUL.FTZ R31, R0.reuse, R111 ;  /* 0x0000006f001f7220 */ /* 0x040fe20000410000 */
[----:B------:R-:W4:Y:S01]  /*78c0*/  LDSM.16.MT88.4 R104, [R177+0x2000] ;  /* 0x00200000b168783b */ /* 0x000f220000004200 */
[--C-:B--2---:R-:W-:Y:S01]  /*78d0*/  FFMA.FTZ R4, R137, c[0x0][0x2d0], -R144.reuse ;  /* 0x0000b40089047a23 */ /* 0x104fe20000010890 */
[----:B---3--:R-:W-:Y:S01]  /*78e0*/  F2FP.BF16.PACK_AB R137, R145, R171 ;  /* 0x000000ab9189723e */ /* 0x008fe200000010ff */
[C---:B------:R-:W-:Y:S02]  /*78f0*/  FMUL.FTZ R38, R0.reuse, R38 ;  /* 0x0000002600267220 */ /* 0x040fe40000410000 */
[----:B------:R-:W2:Y:S01]  /*7900*/  MUFU.EX2 R195, R4 ;  /* 0x0000000400c37308 */ /* 0x000ea20000000800 */
[C---:B------:R-:W-:Y:S02]  /*7910*/  FMUL.FTZ R39, R0.reuse, R39 ;  /* 0x0000002700277220 */ /* 0x040fe40000410000 */
[C---:B------:R-:W-:Y:S01]  /*7920*/  FMUL.FTZ R42, R0.reuse, R42 ;  /* 0x0000002a002a7220 */ /* 0x040fe20000410000 */
[----:B------:R-:W-:Y:S01]  /*7930*/  LDSM.16.MT88.4 R108, [R177+0x800] ;  /* 0x00080000b16c783b */ /* 0x000fe20000004200 */
        /* <DEDUP_REMOVED lines=10> */
[----:B--2---:R-:W-:Y:S01]  /*79e0*/  F2FP.BF16.PACK_AB R139, R195, R173 ;  /* 0x000000adc38b723e */ /* 0x004fe200000010ff */
[----:B------:R-:W-:Y:S02]  /*79f0*/  FMUL.FTZ R4, R2, R132 ;  /* 0x0000008402047220 */ /* 0x000fe40000410000 */
[C---:B------:R-:W-:Y:S02]  /*7a00*/  FMUL.FTZ R63, R0.reuse, R63 ;  /* 0x0000003f003f7220 */ /* 0x040fe40000410000 */
[C---:B------:R-:W-:Y:S02]  /*7a10*/  FMUL.FTZ R66, R0.reuse, R66 ;  /* 0x0000004200427220 */ /* 0x040fe40000410000 */
[----:B------:R-:W-:Y:S01]  /*7a20*/  FMUL.FTZ R67, R0, R67 ;  /* 0x0000004300437220 */ /* 0x000fe20000410000 */
[C---:B-1----:R-:W-:Y:S05]  /*7a30*/  HMMA.16816.F32.BF16 R4, R136.reuse, R140, R4 ;  /* 0x0000008c8804723c */ /* 0x042fea0000041804 */
[C---:B------:R-:W-:Y:S02]  /*7a40*/  FMUL.FTZ R84, R2.reuse, R84 ;  /* 0x0000005402547220 */ /* 0x040fe40000410000 */
[C---:B------:R-:W-:Y:S01]  /*7a50*/  FMUL.FTZ R85, R2.reuse, R85 ;  /* 0x0000005502557220 */ /* 0x040fe20000410000 */
[C---:B------:R-:W-:Y:S04]  /*7a60*/  HMMA.16816.F32.BF16 R8, R136.reuse, R142, R8 ;  /* 0x0000008e8808723c */ /* 0x040fe80000041808 */
[C---:B------:R-:W-:Y:S02]  /*7a70*/  FMUL.FTZ R88, R2.reuse, R88 ;  /* 0x0000005802587220 */ /* 0x040fe40000410000 */
[----:B------:R-:W-:Y:S02]  /*7a80*/  FMUL.FTZ R89, R2, R89 ;  /* 0x0000005902597220 */ /* 0x000fe40000410000 */
[C---:B------:R-:W-:Y:S04]  /*7a90*/  HMMA.16816.F32.BF16 R12, R136.reuse, R128, R12 ;  /* 0x00000080880c723c */ /* 0x040fe8000004180c */
[C---:B------:R-:W-:Y:S02]  /*7aa0*/  FMUL.FTZ R70, R0.reuse, R70 ;  /* 0x0000004600467220 */ /* 0x040fe40000410000 */
[C---:B------:R-:W-:Y:S02]  /*7ab0*/  FMUL.FTZ R71, R0.reuse, R71 ;  /* 0x0000004700477220 */ /* 0x040fe40000410000 */
[C---:B------:R-:W-:Y:S01]  /*7ac0*/  HMMA.16816.F32.BF16 R16, R136.reuse, R130, R16 ;  /* 0x000000828810723c */ /* 0x040fe20000041810 */
[----:B------:R-:W-:Y:S03]  /*7ad0*/  LDSM.16.MT88.4 R128, [R177+0x1800] ;  /* 0x00180000b180783b */ /* 0x000fe60000004200 */
[C---:B------:R-:W-:Y:S02]  /*7ae0*/  FMUL.FTZ R74, R0.reuse, R74 ;  /* 0x0000004a004a7220 */ /* 0x040fe40000410000 */
[C---:B------:R-:W-:Y:S02]  /*7af0*/  FMUL.FTZ R75, R0.reuse, R75 ;  /* 0x0000004b004b7220 */ /* 0x040fe40000410000 */
[C---:B----4-:R-:W-:Y:S04]  /*7b00*/  HMMA.16816.F32.BF16 R20, R136.reuse, R120, R20 ;  /* 0x000000788814723c */ /* 0x050fe80000041814 */
[C---:B------:R-:W-:Y:S02]  /*7b10*/  FMUL.FTZ R78, R0.reuse, R78 ;  /* 0x0000004e004e7220 */ /* 0x040fe40000410000 */
[C---:B------:R-:W-:Y:S02]  /*7b20*/  FMUL.FTZ R79, R0.reuse, R79 ;  /* 0x0000004f004f7220 */ /* 0x040fe40000410000 */
[C---:B------:R-:W-:Y:S04]  /*7b30*/  HMMA.16816.F32.BF16 R24, R136.reuse, R122, R24 ;  /* 0x0000007a8818723c */ /* 0x040fe80000041818 */
[--C-:B------:R-:W-:Y:S02]  /*7b40*/  FFMA.FTZ R120, R169, c[0x0][0x2d0], -R147.reuse ;  /* 0x0000b400a9787a23 */ /* 0x100fe40000010893 */
[C---:B------:R-:W-:Y:S02]  /*7b50*/  FMUL.FTZ R82, R0.reuse, R82 ;  /* 0x0000005200527220 */ /* 0x040fe40000410000 */
[C---:B-----5:R-:W-:Y:S01]  /*7b60*/  HMMA.16816.F32.BF16 R28, R136.reuse, R112, R28 ;  /* 0x00000070881c723c */ /* 0x060fe2000004181c */
[----:B------:R-:W-:Y:S03]  /*7b70*/  MUFU.EX2 R143, R120 ;  /* 0x00000078008f7308 */ /* 0x000fe60000000800 */
[C---:B------:R-:W-:Y:S02]  /*7b80*/  FMUL.FTZ R83, R0.reuse, R83 ;  /* 0x0000005300537220 */ /* 0x040fe40000410000 */
[C---:B------:R-:W-:Y:S02]  /*7b90*/  FMUL.FTZ R86, R0.reuse, R86 ;  /* 0x0000005600567220 */ /* 0x040fe40000410000 */
[C---:B------:R-:W-:Y:S01]  /*7ba0*/  HMMA.16816.F32.BF16 R32, R136.reuse, R114, R32 ;  /* 0x000000728820723c */ /* 0x040fe20000041820 */
[----:B------:R-:W-:Y:S03]  /*7bb0*/  LDSM.16.MT88.4 R112, [R178+0x800] ;  /* 0x00080000b270783b */ /* 0x000fe60000004200 */
[C---:B------:R-:W-:Y:S02]  /*7bc0*/  FMUL.FTZ R87, R0.reuse, R87 ;  /* 0x0000005700577220 */ /* 0x040fe40000410000 */
[C---:B------:R-:W-:Y:S02]  /*7bd0*/  FMUL.FTZ R90, R0.reuse, R90 ;  /* 0x0000005a005a7220 */ /* 0x040fe40000410000 */
[C---:B------:R-:W-:Y:S04]  /*7be0*/  HMMA.16816.F32.BF16 R36, R136.reuse, R104, R36 ;  /* 0x000000688824723c */ /* 0x040fe80000041824 */
[----:B------:R-:W-:Y:S02]  /*7bf0*/  FMUL.FTZ R91, R0, R91 ;  /* 0x0000005b005b7220 */ /* 0x000fe40000410000 */
[C---:B------:R-:W-:Y:S02]  /*7c00*/  FMUL.FTZ R92, R2.reuse, R92 ;  /* 0x0000005c025c7220 */ /* 0x040fe40000410000 */
[C---:B------:R-:W-:Y:S01]  /*7c10*/  HMMA.16816.F32.BF16 R40, R136.reuse, R106, R40 ;  /* 0x0000006a8828723c */ /* 0x040fe20000041828 */
[----:B------:R-:W1:Y:S03]  /*7c20*/  LDSM.16.MT88.4 R104, [R178+0x2000] ;  /* 0x00200000b268783b */ /* 0x000e660000004200 */
[C---:B------:R-:W-:Y:S02]  /*7c30*/  FMUL.FTZ R93, R2.reuse, R93 ;  /* 0x0000005d025d7220 */ /* 0x040fe40000410000 */
[C---:B------:R-:W-:Y:S02]  /*7c40*/  FMUL.FTZ R96, R2.reuse, R96 ;  /* 0x0000006002607220 */ /* 0x040fe40000410000 */
[----:B------:R-:W-:Y:S04]  /*7c50*/  FMUL.FTZ R97, R2, R97 ;  /* 0x0000006102617220 */ /* 0x000fe80000410000 */
[----:B------:R-:W-:Y:S02]  /*7c60*/  FFMA.FTZ R2, R152, c[0x0][0x2d0], -R147 ;  /* 0x0000b40098027a23 */ /* 0x000fe40000010893 */
[----:B------:R-:W-:Y:S02]  /*7c70*/  FFMA.FTZ R101, R153, c[0x0][0x2d0], -R144 ;  /* 0x0000b40099657a23 */ /* 0x000fe40000010890 */
[----:B------:R2:W-:Y:S01]  /*7c80*/  MUFU.EX2 R124, R2 ;  /* 0x00000002007c7308 */ /* 0x0005e20000000800 */
[C---:B------:R-:W-:Y:S02]  /*7c90*/  FMUL.FTZ R94, R0.reuse, R94 ;  /* 0x0000005e005e7220 */ /* 0x040fe40000410000 */
[C---:B------:R-:W-:Y:S02]  /*7ca0*/  FMUL.FTZ R95, R0.reuse, R95 ;  /* 0x0000005f005f7220 */ /* 0x040fe40000410000 */
[C---:B------:R-:W-:Y:S02]  /*7cb0*/  FMUL.FTZ R98, R0.reuse, R98 ;  /* 0x0000006200627220 */ /* 0x040fe40000410000 */
[C---:B------:R-:W-:Y:S02]  /*7cc0*/  FMUL.FTZ R99, R0.reuse, R99 ;  /* 0x0000006300637220 */ /* 0x040fe40000410000 */
[----:B------:R-:W-:Y:S01]  /*7cd0*/  FFMA.FTZ R0, R0, R194, R171 ;  /* 0x000000c200007223 */ /* 0x000fe200000100ab */
[----:B------:R3:W-:Y:S03]  /*7ce0*/  MUFU.EX2 R125, R101 ;  /* 0x00000065007d7308 */ /* 0x0007e60000000800 */
[----:B------:R-:W-:Y:S02]  /*7cf0*/  FADD.FTZ R116, R145, R0 ;  /* 0x0000000091747221 */ /* 0x000fe40000010000 */
[--C-:B------:R-:W-:Y:S02]  /*7d00*/  FFMA.FTZ R0, R168, c[0x0][0x2d0], -R147.reuse ;  /* 0x0000b400a8007a23 */ /* 0x100fe40000010893 */
[----:B------:R-:W-:Y:S02]  /*7d10*/  FADD.FTZ R122, R173, R116 ;  /* 0x00000074ad7a7221 */ /* 0x000fe40000010000 */
[----:B------:R-:W-:Y:S01]  /*7d20*/  LDSM.16.MT88.4 R116, [R180+0x1000] ;  /* 0x00100000b474783b */ /* 0x000fe20000004200 */
[----:B------:R4:W-:Y:S01]  /*7d30*/  MUFU.EX2 R152, R0 ;  /* 0x0000000000987308 */ /* 0x0009e20000000800 */
[--C-:B--2---:R-:W-:Y:S01]  /*7d40*/  FFMA.FTZ R2, R150, c[0x0][0x2d0], -R147.reuse ;  /* 0x0000b40096027a23 */ /* 0x104fe20000010893 */
[C---:B-1----:R-:W-:Y:S08]  /*7d50*/  HMMA.16816.F32.BF16 R44, R136.reuse, R104, R44 ;  /* 0x00000068882c723c */ /* 0x042ff0000004182c */
[----:B------:R1:W-:Y:S01]  /*7d60*/  MUFU.EX2 R126, R2 ;  /* 0x00000002007e7308 */ /* 0x0003e20000000800 */
[C---:B------:R-:W-:Y:S01]  /*7d70*/  HMMA.16816.F32.BF16 R48, R136.reuse, R106, R48 ;  /* 0x0000006a8830723c */ /* 0x040fe20000041830 */
[----:B------:R-:W2:Y:S02]  /*7d80*/  LDSM.16.MT88.4 R104, [R180+0x2000] ;  /* 0x00200000b468783b */ /* 0x000ea40000004200 */
[--C-:B---3--:R-:W-:Y:S02]  /*7d90*/  FFMA.FTZ R101, R158, c[0x0][0x2d0], -R147.reuse ;  /* 0x0000b4009e657a23 */ /* 0x108fe40000010893 */
[--C-:B----4-:R-:W-:Y:S02]  /*7da0*/  FFMA.FTZ R0, R165, c[0x0][0x2d0], -R147.reuse ;  /* 0x0000b400a5007a23 */ /* 0x110fe40000010893 */
[--C-:B-1----:R-:W-:Y:S04]  /*7db0*/  FFMA.FTZ R2, R148, c[0x0][0x2d0], -R147.reuse ;  /* 0x0000b40094027a23 */ /* 0x102fe80000010893 */
[----:B------:R1:W-:Y:S01]  /*7dc0*/  MUFU.EX2 R182, R2 ;  /* 0x0000000200b67308 */ /* 0x0003e20000000800 */
[C---:B--2---:R-:W-:Y:S08]  /*7dd0*/  HMMA.16816.F32.BF16 R52, R136.reuse, R104, R52 ;  /* 0x000000688834723c */ /* 0x044ff00000041834 */
[C---:B------:R-:W-:Y:S01]  /*7de0*/  HMMA.16816.F32.BF16 R56, R136.reuse, R106, R56 ;  /* 0x0000006a8838723c */ /* 0x040fe20000041838 */
[----:B------:R-:W2:Y:S03]  /*7df0*/  LDSM.16.MT88.4 R104, [R179+0x2000] ;  /* 0x00200000b368783b */ /* 0x000ea60000004200 */
[--C-:B-1----:R-:W-:Y:S02]  /*7e00*/  FFMA.FTZ R2, R146, c[0x0][0x2d0], -R147.reuse ;  /* 0x0000b40092027a23 */ /* 0x102fe40000010893 */
[----:B------:R1:W-:Y:S10]  /*7e10*/  MUFU.EX2 R146, R101 ;  /* 0x0000006500927308 */ /* 0x0003f40000000800 */
[----:B------:R3:W-:Y:S01]  /*7e20*/  MUFU.EX2 R190, R2 ;  /* 0x0000000200be7308 */ /* 0x0007e20000000800 */
[--C-:B-1----:R-:W-:Y:S09]  /*7e30*/  FFMA.FTZ R101, R161, c[0x0][0x2d0], -R144.reuse ;  /* 0x0000b400a1657a23 */ /* 0x102ff20000010890 */
[----:B------:R-:W-:Y:S01]  /*7e40*/  MUFU.EX2 R101, R101 ;  /* 0x0000006500657308 */ /* 0x000fe20000000800 */
[--C-:B---3--:R-:W-:Y:S01]  /*7e50*/  FFMA.FTZ R2, R151, c[0x0][0x2d0], -R144.reuse ;  /* 0x0000b40097027a23 */ /* 0x108fe20000010890 */
[C---:B--2---:R-:W-:Y:S08]  /*7e60*/  HMMA.16816.F32.BF16 R60, R136.reuse, R104, R60 ;  /* 0x00000068883c723c */ /* 0x044ff0000004183c */
[----:B------:R1:W2:Y:S01]  /*7e70*/  MUFU.EX2 R123, R2 ;  /* 0x00000002007b7308 */ /* 0x0002a20000000800 */
[C---:B------:R-:W-:Y:S01]  /*7e80*/  HMMA.16816.F32.BF16 R64, R136.reuse, R106, R64 ;  /* 0x0000006a8840723c */ /* 0x040fe20000041840 */
[----:B------:R-:W3:Y:S02]  /*7e90*/  LDSM.16.MT88.4 R104, [R177+0x4000] ;  /* 0x00400000b168783b */ /* 0x000ee40000004200 */
[--C-:B-1----:R-:W-:Y:S06]  /*7ea0*/  FFMA.FTZ R2, R149, c[0x0][0x2d0], -R144.reuse ;  /* 0x0000b40095027a23 */ /* 0x102fec0000010890 */
[----:B------:R1:W-:Y:S01]  /*7eb0*/  MUFU.EX2 R181, R2 ;  /* 0x0000000200b57308 */ /* 0x0003e20000000800 */
[C---:B---3--:R-:W-:Y:S08]  /*7ec0*/  HMMA.16816.F32.BF16 R68, R136.reuse, R104, R68 ;  /* 0x000000688844723c */ /* 0x048ff00000041844 */
[C---:B------:R-:W-:Y:S01]  /*7ed0*/  HMMA.16816.F32.BF16 R72, R136.reuse, R106, R72 ;  /* 0x0000006a8848723c */ /* 0x040fe20000041848 */
[----:B------:R-:W3:Y:S03]  /*7ee0*/  LDSM.16.MT88.4 R104, [R178+0x4000] ;  /* 0x00400000b268783b */ /* 0x000ee60000004200 */
[----:B-1----:R-:W-:Y:S02]  /*7ef0*/  FFMA.FTZ R2, R154, c[0x0][0x2d0], -R144 ;  /* 0x0000b4009a027a23 */ /* 0x002fe40000010890 */
[----:B------:R1:W-:Y:S10]  /*7f00*/  MUFU.EX2 R154, R0 ;  /* 0x00000000009a7308 */ /* 0x0003f40000000800 */
[----:B------:R4:W5:Y:S01]  /*7f10*/  MUFU.EX2 R171, R2 ;  /* 0x0000000200ab7308 */ /* 0x0009620000000800 */
[--C-:B-1----:R-:W-:Y:S09]  /*7f20*/  FFMA.FTZ R0, R156, c[0x0][0x2d0], -R147.reuse ;  /* 0x0000b4009c007a23 */ /* 0x102ff20000010893 */
[----:B------:R1:W-:Y:S01]  /*7f30*/  MUFU.EX2 R153, R0 ;  /* 0x0000000000997308 */ /* 0x0003e20000000800 */
[----:B----4-:R-:W-:Y:S01]  /*7f40*/  FADD.FTZ R2, R172, R102 ;  /* 0x00000066ac027221 */ /* 0x010fe20000010000 */
[C---:B---3--:R-:W-:Y:S03]  /*7f50*/  HMMA.16816.F32.BF16 R76, R136.reuse, R104, R76 ;  /* 0x00000068884c723c */ /* 0x048fe6000004184c */
[--C-:B------:R-:W-:Y:S05]  /*7f60*/  FFMA.FTZ R102, R159, c[0x0][0x2d0], -R147.reuse ;  /* 0x0000b4009f667a23 */ /* 0x100fea0000010893 */
[----:B------:R-:W3:Y:S01]  /*7f70*/  MUFU.EX2 R145, R102 ;  /* 0x0000006600917308 */ /* 0x000ee20000000800 */
[C---:B------:R-:W-:Y:S01]  /*7f80*/  HMMA.16816.F32.BF16 R80, R136.reuse, R106, R80 ;  /* 0x0000006a8850723c */ /* 0x040fe20000041850 */
[----:B------:R-:W4:Y:S02]  /*7f90*/  LDSM.16.MT88.4 R104, [R180+0x4000] ;  /* 0x00400000b468783b */ /* 0x000f240000004200 */
[--C-:B-1----:R-:W-:Y:S06]  /*7fa0*/  FFMA.FTZ R0, R155, c[0x0][0x2d0], -R147.reuse ;  /* 0x0000b4009b007a23 */ /* 0x102fec0000010893 */
[----:B------:R1:W-:Y:S03]  /*7fb0*/  MUFU.EX2 R155, R0 ;  /* 0x00000000009b7308 */ /* 0x0003e60000000800 */
[--C-:B-1----:R-:W-:Y:S01]  /*7fc0*/  FFMA.FTZ R0, R166, c[0x0][0x2d0], -R144.reuse ;  /* 0x0000b400a6007a23 */ /* 0x102fe20000010890 */
[C---:B----4-:R-:W-:Y:S06]  /*7fd0*/  HMMA.16816.F32.BF16 R84, R136.reuse, R104, R84 ;  /* 0x000000688854723c */ /* 0x050fec0000041854 */
[----:B------:R1:W-:Y:S02]  /*7fe0*/  MUFU.EX2 R151, R0 ;  /* 0x0000000000977308 */ /* 0x0003e40000000800 */
[C---:B------:R-:W-:Y:S01]  /*7ff0*/  HMMA.16816.F32.BF16 R88, R136.reuse, R106, R88 ;  /* 0x0000006a8858723c */ /* 0x040fe20000041858 */
[----:B------:R-:W4:Y:S03]  /*8000*/  LDSM.16.MT88.4 R104, [R179+0x4000] ;  /* 0x00400000b368783b */ /* 0x000f260000004200 */
[--C-:B-1----:R-:W-:Y:S04]  /*8010*/  FFMA.FTZ R0, R167, c[0x0][0x2d0], -R144.reuse ;  /* 0x0000b400a7007a23 */ /* 0x102fe80000010890 */
[----:B------:R1:W-:Y:S01]  /*8020*/  MUFU.EX2 R150, R0 ;  /* 0x0000000000967308 */ /* 0x0003e20000000800 */
[C---:B----4-:R-:W-:Y:S03]  /*8030*/  HMMA.16816.F32.BF16 R92, R136.reuse, R104, R92 ;  /* 0x00000068885c723c */ /* 0x050fe6000004185c */
[--C-:B-1----:R-:W-:Y:S04]  /*8040*/  FFMA.FTZ R0, R164, c[0x0][0x2d0], -R144.reuse ;  /* 0x0000b400a4007a23 */ /* 0x102fe80000010890 */
[----:B--2---:R-:W-:Y:S01]  /*8050*/  F2FP.BF16.PACK_AB R105, R125, R123 ;  /* 0x0000007b7d69723e */ /* 0x004fe200000010ff */
[----:B------:R-:W-:Y:S01]  /*8060*/  HMMA.16816.F32.BF16 R96, R136, R106, R96 ;  /* 0x0000006a8860723c */ /* 0x000fe20000041860 */
[----:B------:R1:W-:Y:S03]  /*8070*/  MUFU.EX2 R149, R0 ;  /* 0x0000000000957308 */ /* 0x0003e60000000800 */
[----:B------:R-:W-:Y:S03]  /*8080*/  F2FP.BF16.PACK_AB R104, R126, R124 ;  /* 0x0000007c7e68723e */ /* 0x000fe600000010ff */
[----:B------:R-:W-:Y:S02]  /*8090*/  F2FP.BF16.PACK_AB R106, R190, R182 ;  /* 0x000000b6be6a723e */ /* 0x000fe400000010ff */
[----:B-----5:R-:W-:Y:S03]  /*80a0*/  F2FP.BF16.PACK_AB R107, R171, R181 ;  /* 0x000000b5ab6b723e */ /* 0x020fe600000010ff */
[----:B---3--:R-:W-:Y:S04]  /*80b0*/  F2FP.BF16.PACK_AB R136, R145, R143 ;  /* 0x0000008f9188723e */ /* 0x008fe800000010ff */
[C---:B------:R-:W-:Y:S08]  /*80c0*/  HMMA.16816.F32.BF16 R4, R104.reuse, R108, R4 ;  /* 0x0000006c6804723c */ /* 0x040ff00000041804 */
[C---:B------:R-:W-:Y:S01]  /*80d0*/  HMMA.16816.F32.BF16 R8, R104.reuse, R110, R8 ;  /* 0x0000006e6808723c */ /* 0x040fe20000041808 */
[----:B------:R-:W2:Y:S03]  /*80e0*/  LDSM.16.MT88.4 R108, [R180+0x800] ;  /* 0x00080000b46c783b */ /* 0x000ea60000004200 */
[----:B-1----:R-:W-:Y:S04]  /*80f0*/  FFMA.FTZ R0, R170, c[0x0][0x2d0], -R144 ;  /* 0x0000b400aa007a23 */ /* 0x002fe80000010890 */
[C---:B------:R-:W-:Y:S01]  /*8100*/  HMMA.16816.F32.BF16 R12, R104.reuse, R112, R12 ;  /* 0x00000070680c723c */ /* 0x040fe2000004180c */
[----:B------:R1:W-:Y:S07]  /*8110*/  MUFU.EX2 R148, R0 ;  /* 0x0000000000947308 */ /* 0x0003ee0000000800 */
[C---:B------:R-:W-:Y:S01]  /*8120*/  HMMA.16816.F32.BF16 R16, R104.reuse, R114, R16 ;  /* 0x000000726810723c */ /* 0x040fe20000041810 */
[----:B------:R-:W3:Y:S03]  /*8130*/  LDSM.16.MT88.4 R112, [R179+0x800] ;  /* 0x00080000b370783b */ /* 0x000ee60000004200 */
[----:B-1----:R-:W-:Y:S02]  /*8140*/  FADD.FTZ R0, R174, R2 ;  /* 0x00000002ae007221 */ /* 0x002fe40000010000 */
[----:B------:R-:W-:Y:S02]  /*8150*/  FFMA.FTZ R2, R157, c[0x0][0x2d0], -R147 ;  /* 0x0000b4009d027a23 */ /* 0x000fe40000010893 */
[----:B------:R-:W-:Y:S02]  /*8160*/  FADD.FTZ R121, R175, R0 ;  /* 0x00000000af797221 */ /* 0x000fe40000010000 */
[----:B------:R1:W4:Y:S02]  /*8170*/  MUFU.EX2 R147, R2 ;  /* 0x0000000200937308 */ /* 0x0003240000000800 */
[----:B------:R-:W-:Y:S01]  /*8180*/  FFMA.FTZ R0, R160, c[0x0][0x2d0], -R144 ;  /* 0x0000b400a0007a23 */ /* 0x000fe20000010890 */
[C---:B--2---:R-:W-:Y:S03]  /*8190*/  HMMA.16816.F32.BF16 R20, R104.reuse, R108, R20 ;  /* 0x0000006c6814723c */ /* 0x044fe60000041814 */
[----:B------:R-:W-:Y:S05]  /*81a0*/  FADD.FTZ R102, R124, R121 ;  /* 0x000000797c667221 */ /* 0x000fea0000010000 */
[C---:B------:R-:W-:Y:S01]  /*81b0*/  HMMA.16816.F32.BF16 R24, R104.reuse, R110, R24 ;  /* 0x0000006e6818723c */ /* 0x040fe20000041818 */
[----:B------:R-:W2:Y:S01]  /*81c0*/  LDSM.16.MT88.4 R108, [R177+0x2800] ;  /* 0x00280000b16c783b */ /* 0x000ea20000004200 */
[----:B------:R5:W-:Y:S06]  /*81d0*/  MUFU.EX2 R142, R0 ;  /* 0x00000000008e7308 */ /* 0x000bec0000000800 */
[C---:B---3--:R-:W-:Y:S04]  /*81e0*/  HMMA.16816.F32.BF16 R28, R104.reuse, R112, R28 ;  /* 0x00000070681c723c */ /* 0x048fe8000004181c */
[----:B-1----:R-:W-:Y:S01]  /*81f0*/  FADD.FTZ R2, R195, R122 ;  /* 0x0000007ac3027221 */ /* 0x002fe20000010000 */
[----:B----4-:R-:W-:Y:S03]  /*8200*/  F2FP.BF16.PACK_AB R138, R147, R146 ;  /* 0x00000092938a723e */ /* 0x010fe600000010ff */
[C---:B------:R-:W-:Y:S01]  /*8210*/  HMMA.16816.F32.BF16 R32, R104.reuse, R114, R32 ;  /* 0x000000726820723c */ /* 0x040fe20000041820 */
[----:B------:R-:W1:Y:S03]  /*8220*/  LDSM.16.MT88.4 R112, [R178+0x2800] ;  /* 0x00280000b270783b */ /* 0x000e660000004200 */
[----:B------:R-:W-:Y:S04]  /*8230*/  FADD.FTZ R2, R123, R2 ;  /* 0x000000027b027221 */ /* 0x000fe80000010000 */
[----:B------:R-:W-:Y:S01]  /*8240*/  FADD.FTZ R2, R125, R2 ;  /* 0x000000027d027221 */ /* 0x000fe20000010000 */
[----:B------:R-:W-:Y:S03]  /*8250*/  LDSM.16.MT88.4 R120, [R178+0x1800] ;  /* 0x00180000b278783b */ /* 0x000fe60000004200 */
[----:B-----5:R-:W-:Y:S02]  /*8260*/  FFMA.FTZ R0, R163, c[0x0][0x2d0], -R144 ;  /* 0x0000b400a3007a23 */ /* 0x020fe40000010890 */
[----:B------:R-:W-:Y:S02]  /*8270*/  FADD.FTZ R2, R181, R2 ;  /* 0x00000002b5027221 */ /* 0x000fe40000010000 */
[----:B------:R-:W3:Y:S02]  /*8280*/  MUFU.EX2 R141, R0 ;  /* 0x00000000008d7308 */ /* 0x000ee40000000800 */
[----:B------:R-:W-:Y:S04]  /*8290*/  FADD.FTZ R2, R171, R2 ;  /* 0x00000002ab027221 */ /* 0x000fe80000010000 */
[----:B------:R-:W-:Y:S01]  /*82a0*/  FADD.FTZ R2, R151, R2 ;  /* 0x0000000297027221 */ /* 0x000fe20000010000 */
[C---:B--2---:R-:W-:Y:S03]  /*82b0*/  HMMA.16816.F32.BF16 R36, R104.reuse, R108, R36 ;  /* 0x0000006c6824723c */ /* 0x044fe60000041824 */
[----:B------:R-:W-:Y:S04]  /*82c0*/  FADD.FTZ R2, R150, R2 ;  /* 0x0000000296027221 */ /* 0x000fe80000010000 */
[----:B------:R-:W-:Y:S01]  /*82d0*/  FADD.FTZ R2, R149, R2 ;  /* 0x0000000295027221 */ /* 0x000fe20000010000 */
[C---:B------:R-:W-:Y:S01]  /*82e0*/  HMMA.16816.F32.BF16 R40, R104.reuse, R110, R40 ;  /* 0x0000006e6828723c */ /* 0x040fe20000041828 */
[----:B------:R-:W2:Y:S03]  /*82f0*/  LDSM.16.MT88.4 R108, [R180+0x2800] ;  /* 0x00280000b46c783b */ /* 0x000ea60000004200 */
[----:B---3--:R-:W-:Y:S04]  /*8300*/  F2FP.BF16.PACK_AB R137, R141, R142 ;  /* 0x0000008e8d89723e */ /* 0x008fe800000010ff */
[C---:B-1----:R-:W-:Y:S04]  /*8310*/  HMMA.16816.F32.BF16 R44, R104.reuse, R112, R44 ;  /* 0x00000070682c723c */ /* 0x042fe8000004182c */
[----:B------:R-:W-:Y:S04]  /*8320*/  FFMA.FTZ R0, R162, c[0x0][0x2d0], -R144 ;  /* 0x0000b400a2007a23 */ /* 0x000fe80000010890 */
[C---:B------:R-:W-:Y:S01]  /*8330*/  HMMA.16816.F32.BF16 R48, R104.reuse, R114, R48 ;  /* 0x000000726830723c */ /* 0x040fe20000041830 */
[----:B------:R-:W1:Y:S01]  /*8340*/  LDSM.16.MT88.4 R112, [R179+0x2800] ;  /* 0x00280000b370783b */ /* 0x000e620000004200 */
[----:B------:R-:W3:Y:S06]  /*8350*/  MUFU.EX2 R140, R0 ;  /* 0x00000000008c7308 */ /* 0x000eec0000000800 */
[C---:B--2---:R-:W-:Y:S04]  /*8360*/  HMMA.16816.F32.BF16 R52, R104.reuse, R108, R52 ;  /* 0x0000006c6834723c */ /* 0x044fe80000041834 */
[----:B---3--:R-:W-:Y:S01]  /*8370*/  F2FP.BF16.PACK_AB R139, R101, R140 ;  /* 0x0000008c658b723e */ /* 0x008fe200000010ff */
[----:B------:R-:W-:Y:S01]  /*8380*/  FADD.FTZ R0, R126, R102 ;  /* 0x000000667e007221 */ /* 0x000fe20000010000 */
[----:B------:R-:W-:Y:S02]  /*8390*/  MOV R102, R3 ;  /* 0x0000000300667202 */ /* 0x000fe40000000f00 */
[C---:B------:R-:W-:Y:S01]  /*83a0*/  HMMA.16816.F32.BF16 R56, R104.reuse, R110, R56 ;  /* 0x0000006e6838723c */ /* 0x040fe20000041838 */
[----:B------:R-:W2:Y:S03]  /*83b0*/  LDSM.16.MT88.4 R108, [R177+0x4800] ;  /* 0x00480000b16c783b */ /* 0x000ea60000004200 */
[----:B------:R-:W-:Y:S04]  /*83c0*/  FADD.FTZ R0, R182, R0 ;  /* 0x00000000b6007221 */ /* 0x000fe80000010000 */
[C---:B-1----:R-:W-:Y:S04]  /*83d0*/  HMMA.16816.F32.BF16 R60, R104.reuse, R112, R60 ;  /* 0x00000070683c723c */ /* 0x042fe8000004183c */
[----:B------:R-:W-:Y:S04]  /*83e0*/  FADD.FTZ R0, R190, R0 ;  /* 0x00000000be007221 */ /* 0x000fe80000010000 */
[C---:B------:R-:W-:Y:S01]  /*83f0*/  HMMA.16816.F32.BF16 R64, R104.reuse, R114, R64 ;  /* 0x000000726840723c */ /* 0x040fe20000041840 */
[----:B------:R-:W1:Y:S03]  /*8400*/  LDSM.16.MT88.4 R112, [R178+0x4800] ;  /* 0x00480000b270783b */ /* 0x000e660000004200 */
[----:B------:R-:W-:Y:S04]  /*8410*/  FADD.FTZ R0, R152, R0 ;  /* 0x0000000098007221 */ /* 0x000fe80000010000 */
[C---:B------:R-:W-:Y:S04]  /*8420*/  FADD.FTZ R0, R154.reuse, R0 ;  /* 0x000000009a007221 */ /* 0x040fe80000010000 */
[----:B------:R-:W-:Y:S04]  /*8430*/  FADD.FTZ R0, R153, R0 ;  /* 0x0000000099007221 */ /* 0x000fe80000010000 */
[C---:B------:R-:W-:Y:S01]  /*8440*/  FADD.FTZ R0, R155.reuse, R0 ;  /* 0x000000009b007221 */ /* 0x040fe20000010000 */
[C---:B--2---:R-:W-:Y:S08]  /*8450*/  HMMA.16816.F32.BF16 R68, R104.reuse, R108, R68 ;  /* 0x0000006c6844723c */ /* 0x044ff00000041844 */
[C---:B------:R-:W-:Y:S01]  /*8460*/  HMMA.16816.F32.BF16 R72, R104.reuse, R110, R72 ;  /* 0x0000006e6848723c */ /* 0x040fe20000041848 */
[----:B------:R-:W2:Y:S07]  /*8470*/  LDSM.16.MT88.4 R108, [R180+0x4800] ;  /* 0x00480000b46c783b */ /* 0x000eae0000004200 */
[C---:B-1----:R-:W-:Y:S08]  /*8480*/  HMMA.16816.F32.BF16 R76, R104.reuse, R112, R76 ;  /* 0x00000070684c723c */ /* 0x042ff0000004184c */
[C---:B------:R-:W-:Y:S01]  /*8490*/  HMMA.16816.F32.BF16 R80, R104.reuse, R114, R80 ;  /* 0x000000726850723c */ /* 0x040fe20000041850 */
[----:B------:R-:W1:Y:S07]  /*84a0*/  LDSM.16.MT88.4 R112, [R179+0x4800] ;  /* 0x00480000b370783b */ /* 0x000e6e0000004200 */
[C---:B--2---:R-:W-:Y:S08]  /*84b0*/  HMMA.16816.F32.BF16 R84, R104.reuse, R108, R84 ;  /* 0x0000006c6854723c */ /* 0x044ff00000041854 */
[C---:B------:R-:W-:Y:S01]  /*84c0*/  HMMA.16816.F32.BF16 R88, R104.reuse, R110, R88 ;  /* 0x0000006e6858723c */ /* 0x040fe20000041858 */
[----:B------:R-:W2:Y:S07]  /*84d0*/  LDSM.16.MT88.4 R108, [R177+0x1000] ;  /* 0x00100000b16c783b */ /* 0x000eae0000004200 */
[C---:B-1----:R-:W-:Y:S08]  /*84e0*/  HMMA.16816.F32.BF16 R92, R104.reuse, R112, R92 ;  /* 0x00000070685c723c */ /* 0x042ff0000004185c */
[----:B------:R-:W-:Y:S01]  /*84f0*/  HMMA.16816.F32.BF16 R96, R104, R114, R96 ;  /* 0x000000726860723c */ /* 0x000fe20000041860 */
[----:B------:R-:W1:Y:S06]  /*8500*/  LDSM.16.MT88.4 R112, [R178+0x1000] ;  /* 0x00100000b270783b */ /* 0x000e6c0000004200 */
[----:B------:R-:W-:Y:S02]  /*8510*/  F2FP.BF16.PACK_AB R104, R154, R152 ;  /* 0x000000989a68723e */ /* 0x000fe400000010ff */
[----:B------:R-:W-:Y:S03]  /*8520*/  F2FP.BF16.PACK_AB R106, R155, R153 ;  /* 0x000000999b6a723e */ /* 0x000fe600000010ff */
[----:B------:R-:W-:Y:S02]  /*8530*/  F2FP.BF16.PACK_AB R105, R150, R151 ;  /* 0x000000979669723e */ /* 0x000fe400000010ff */
[C---:B------:R-:W-:Y:S07]  /*8540*/  F2FP.BF16.PACK_AB R107, R148.reuse, R149 ;  /* 0x00000095946b723e */ /* 0x040fee00000010ff */
[C---:B--2---:R-:W-:Y:S08]  /*8550*/  HMMA.16816.F32.BF16 R4, R104.reuse, R108, R4 ;  /* 0x0000006c6804723c */ /* 0x044ff00000041804 */
[C---:B------:R-:W-:Y:S01]  /*8560*/  HMMA.16816.F32.BF16 R8, R104.reuse, R110, R8 ;  /* 0x0000006e6808723c */ /* 0x040fe20000041808 */
[----:B------:R-:W2:Y:S07]  /*8570*/  LDSM.16.MT88.4 R108, [R179+0x1000] ;  /* 0x00100000b36c783b */ /* 0x000eae0000004200 */
[C---:B-1----:R-:W-:Y:S08]  /*8580*/  HMMA.16816.F32.BF16 R12, R104.reuse, R112, R12 ;  /* 0x00000070680c723c */ /* 0x042ff0000004180c */
[C---:B------:R-:W-:Y:S01]  /*8590*/  HMMA.16816.F32.BF16 R16, R104.reuse, R114, R16 ;  /* 0x000000726810723c */ /* 0x040fe20000041810 */
[----:B------:R-:W1:Y:S07]  /*85a0*/  LDSM.16.MT88.4 R112, [R177+0x3000] ;  /* 0x00300000b170783b */ /* 0x000e6e0000004200 */
[C---:B------:R-:W-:Y:S08]  /*85b0*/  HMMA.16816.F32.BF16 R20, R104.reuse, R116, R20 ;  /* 0x000000746814723c */ /* 0x040ff00000041814 */
[C---:B------:R-:W-:Y:S01]  /*85c0*/  HMMA.16816.F32.BF16 R24, R104.reuse, R118, R24 ;  /* 0x000000766818723c */ /* 0x040fe20000041818 */
[----:B------:R-:W3:Y:S07]  /*85d0*/  LDSM.16.MT88.4 R116, [R178+0x3000] ;  /* 0x00300000b274783b */ /* 0x000eee0000004200 */
        /* <DEDUP_REMOVED lines=19> */
[C---:B------:R-:W-:Y:S08]  /*8710*/  HMMA.16816.F32.BF16 R80, R104.reuse, R110, R80 ;  /* 0x0000006e6850723c */ /* 0x040ff00000041850 */
[C---:B-1----:R-:W-:Y:S08]  /*8720*/  HMMA.16816.F32.BF16 R84, R104.reuse, R112, R84 ;  /* 0x000000706854723c */ /* 0x042ff00000041854 */
[C---:B------:R-:W-:Y:S01]  /*8730*/  HMMA.16816.F32.BF16 R88, R104.reuse, R114, R88 ;  /* 0x000000726858723c */ /* 0x040fe20000041858 */
[----:B------:R-:W1:Y:S07]  /*8740*/  LDSM.16.MT88.4 R112, [R180+0x1800] ;  /* 0x00180000b470783b */ /* 0x000e6e0000004200 */
[C---:B---3--:R-:W-:Y:S08]  /*8750*/  HMMA.16816.F32.BF16 R92, R104.reuse, R116, R92 ;  /* 0x00000074685c723c */ /* 0x048ff0000004185c */
[----:B------:R-:W-:Y:S01]  /*8760*/  HMMA.16816.F32.BF16 R96, R104, R118, R96 ;  /* 0x000000766860723c */ /* 0x000fe20000041860 */
[----:B------:R-:W2:Y:S07]  /*8770*/  LDSM.16.MT88.4 R104, [R179+0x1800] ;  /* 0x00180000b368783b */ /* 0x000eae0000004200 */
[C---:B------:R-:W-:Y:S01]  /*8780*/  HMMA.16816.F32.BF16 R132, R136.reuse, R128, R4 ;  /* 0x000000808884723c */ /* 0x040fe20000041804 */
[----:B------:R-:W3:Y:S07]  /*8790*/  LDSM.16.MT88.4 R4, [R177+0x3800] ;  /* 0x00380000b104783b */ /* 0x000eee0000004200 */
[C---:B------:R-:W-:Y:S01]  /*87a0*/  HMMA.16816.F32.BF16 R128, R136.reuse, R130, R8 ;  /* 0x000000828880723c */ /* 0x040fe20000041808 */
[----:B------:R-:W4:Y:S07]  /*87b0*/  LDSM.16.MT88.4 R8, [R178+0x3800] ;  /* 0x00380000b208783b */ /* 0x000f2e0000004200 */
[C---:B------:R-:W-:Y:S01]  /*87c0*/  HMMA.16816.F32.BF16 R124, R136.reuse, R120, R12 ;  /* 0x00000078887c723c */ /* 0x040fe2000004180c */
[----:B------:R-:W5:Y:S07]  /*87d0*/  LDSM.16.MT88.4 R12, [R180+0x3800] ;  /* 0x00380000b40c783b */ /* 0x000f6e0000004200 */
[C---:B------:R-:W-:Y:S01]  /*87e0*/  HMMA.16816.F32.BF16 R120, R136.reuse, R122, R16 ;  /* 0x0000007a8878723c */ /* 0x040fe20000041810 */
[----:B------:R-:W4:Y:S07]  /*87f0*/  LDSM.16.MT88.4 R16, [R179+0x3800] ;  /* 0x00380000b310783b */ /* 0x000f2e0000004200 */
[C---:B-1----:R-:W-:Y:S08]  /*8800*/  HMMA.16816.F32.BF16 R116, R136.reuse, R112, R20 ;  /* 0x000000708874723c */ /* 0x042ff00000041814 */
[C---:B------:R-:W-:Y:S08]  /*8810*/  HMMA.16816.F32.BF16 R112, R136.reuse, R114, R24 ;  /* 0x000000728870723c */ /* 0x040ff00000041818 */
[C---:B--2---:R-:W-:Y:S08]  /*8820*/  HMMA.16816.F32.BF16 R108, R136.reuse, R104, R28 ;  /* 0x00000068886c723c */ /* 0x044ff0000004181c */
[C---:B------:R-:W-:Y:S08]  /*8830*/  HMMA.16816.F32.BF16 R104, R136.reuse, R106, R32 ;  /* 0x0000006a8868723c */ /* 0x040ff00000041820 */
[C---:B---3--:R-:W-:Y:S08]  /*8840*/  HMMA.16816.F32.BF16 R36, R136.reuse, R4, R36 ;  /* 0x000000048824723c */ /* 0x048ff00000041824 */
[C---:B------:R-:W-:Y:S01]  /*8850*/  HMMA.16816.F32.BF16 R40, R136.reuse, R6, R40 ;  /* 0x000000068828723c */ /* 0x040fe20000041828 */
[----:B------:R-:W1:Y:S07]  /*8860*/  LDSM.16.MT88.4 R4, [R177+0x5800] ;  /* 0x00580000b104783b */ /* 0x000e6e0000004200 */
[C---:B----4-:R-:W-:Y:S08]  /*8870*/  HMMA.16816.F32.BF16 R44, R136.reuse, R8, R44 ;  /* 0x00000008882c723c */ /* 0x050ff0000004182c */
[C---:B------:R-:W-:Y:S01]  /*8880*/  HMMA.16816.F32.BF16 R48, R136.reuse, R10, R48 ;  /* 0x0000000a8830723c */ /* 0x040fe20000041830 */
[----:B------:R-:W2:Y:S07]  /*8890*/  LDSM.16.MT88.4 R8, [R178+0x5800] ;  /* 0x00580000b208783b */ /* 0x000eae0000004200 */
[C---:B-----5:R-:W-:Y:S08]  /*88a0*/  HMMA.16816.F32.BF16 R52, R136.reuse, R12, R52 ;  /* 0x0000000c8834723c */ /* 0x060ff00000041834 */
[C---:B------:R-:W-:Y:S01]  /*88b0*/  HMMA.16816.F32.BF16 R56, R136.reuse, R14, R56 ;  /* 0x0000000e8838723c */ /* 0x040fe20000041838 */
[----:B------:R-:W3:Y:S07]  /*88c0*/  LDSM.16.MT88.4 R12, [R180+0x5800] ;  /* 0x00580000b40c783b */ /* 0x000eee0000004200 */
[C---:B------:R-:W-:Y:S08]  /*88d0*/  HMMA.16816.F32.BF16 R60, R136.reuse, R16, R60 ;  /* 0x00000010883c723c */ /* 0x040ff0000004183c */
[C---:B------:R-:W-:Y:S01]  /*88e0*/  HMMA.16816.F32.BF16 R64, R136.reuse, R18, R64 ;  /* 0x000000128840723c */ /* 0x040fe20000041840 */
[----:B------:R-:W4:Y:S07]  /*88f0*/  LDSM.16.MT88.4 R16, [R179+0x5800] ;  /* 0x00580000b310783b */ /* 0x000f2e0000004200 */
[C---:B-1----:R-:W-:Y:S07]  /*8900*/  HMMA.16816.F32.BF16 R68, R136.reuse, R4, R68 ;  /* 0x000000048844723c */ /* 0x042fee0000041844 */
[----:B------:R-:W-:Y:S01]  /*8910*/  FADD.FTZ R4, R148, R2 ;  /* 0x0000000294047221 */ /* 0x000fe20000010000 */
[C---:B------:R-:W-:Y:S04]  /*8920*/  HMMA.16816.F32.BF16 R72, R136.reuse, R6, R72 ;  /* 0x000000068848723c */ /* 0x040fe80000041848 */
[----:B------:R-:W-:Y:S02]  /*8930*/  FADD.FTZ R2, R143, R0 ;  /* 0x000000008f027221 */ /* 0x000fe40000010000 */
[----:B------:R-:W-:Y:S02]  /*8940*/  FADD.FTZ R0, R142, R4 ;  /* 0x000000048e007221 */ /* 0x000fe40000010000 */
[C---:B--2---:R-:W-:Y:S04]  /*8950*/  HMMA.16816.F32.BF16 R76, R136.reuse, R8, R76 ;  /* 0x00000008884c723c */ /* 0x044fe8000004184c */
[----:B------:R-:W-:Y:S02]  /*8960*/  FADD.FTZ R2, R145, R2 ;  /* 0x0000000291027221 */ /* 0x000fe40000010000 */
[----:B------:R-:W-:Y:S02]  /*8970*/  FADD.FTZ R0, R141, R0 ;  /* 0x000000008d007221 */ /* 0x000fe40000010000 */
[C---:B------:R-:W-:Y:S04]  /*8980*/  HMMA.16816.F32.BF16 R80, R136.reuse, R10, R80 ;  /* 0x0000000a8850723c */ /* 0x040fe80000041850 */
[----:B------:R-:W-:Y:S02]  /*8990*/  FADD.FTZ R4, R146, R2 ;  /* 0x0000000292047221 */ /* 0x000fe40000010000 */
[----:B------:R-:W-:Y:S01]  /*89a0*/  FADD.FTZ R2, R140, R0 ;  /* 0x000000008c027221 */ /* 0x000fe20000010000 */
[----:B------:R-:W-:Y:S01]  /*89b0*/  IADD3 R0, R191, -0x1, RZ ;  /* 0xffffffffbf007810 */ /* 0x000fe20007ffe0ff */
[C---:B---3--:R-:W-:Y:S04]  /*89c0*/  HMMA.16816.F32.BF16 R84, R136.reuse, R12, R84 ;  /* 0x0000000c8854723c */ /* 0x048fe80000041854 */
[----:B------:R-:W-:Y:S01]  /*89d0*/  FADD.FTZ R193, R147, R4 ;  /* 0x0000000493c17221 */ /* 0x000fe20000010000 */
[----:B------:R-:W-:Y:S01]  /*89e0*/  MOV R191, R0 ;  /* 0x0000000000bf7202 */ /* 0x000fe20000000f00 */
[----:B------:R-:W-:Y:S01]  /*89f0*/  FADD.FTZ R194, R101, R2 ;  /* 0x0000000265c27221 */ /* 0x000fe20000010000 */
[----:B------:R-:W-:Y:S01]  /*8a00*/  MOV R12, R3 ;  /* 0x00000003000c7202 */ /* 0x000fe20000000f00 */
[C---:B------:R-:W-:Y:S04]  /*8a10*/  HMMA.16816.F32.BF16 R88, R136.reuse, R14, R88 ;  /* 0x0000000e8858723c */ /* 0x040fe80000041858 */
[----:B------:R-:W-:Y:S04]  /*8a20*/  MOV R101, R100 ;  /* 0x0000006400657202 */ /* 0x000fe80000000f00 */
[C---:B----4-:R-:W-:Y:S08]  /*8a30*/  HMMA.16816.F32.BF16 R92, R136.reuse, R16, R92 ;  /* 0x00000010885c723c */ /* 0x050ff0000004185c */
[----:B------:R-:W-:Y:S01]  /*8a40*/  HMMA.16816.F32.BF16 R96, R136, R18, R96 ;  /* 0x000000128860723c */ /* 0x000fe20000041860 */
[----:B------:R-:W-:Y:S07]  /*8a50*/  @!UPT UIADD3 URZ, URZ, URZ, URZ ;  /* 0x0000003f3f3ff290 */ /* 0x000fee000fffe03f */
[----:B------:R-:W-:-:S11]  /*8a60*/  @P0 BRA `(.L_x_61) ;  /* 0xffffce2000000947 */ /* 0x000fd6000383ffff */
.L_x_54:
[----:B------:R-:W-:Y:S05]  /*8a70*/  BRA.DIV ~URZ, `(.L_x_62) ;  /* 0x000056127f007947 */ /* 0x000fea000b800000 */
[----:B------:R1:W2:Y:S02]  /*8a80*/  SHFL.BFLY PT, R0, R193, 0x2, 0x1f ;  /* 0x0c401f00c1007f89 */ /* 0x0002a400000e0000 */
.L_x_139:
[----:B--2---:R-:W-:Y:S01]  /*8a90*/  FADD.FTZ R5, R0, R193 ;  /* 0x000000c100057221 */ /* 0x004fe20000010000 */
[----:B------:R-:W-:Y:S05]  /*8aa0*/  BRA.DIV ~URZ, `(.L_x_63) ;  /* 0x000056327f007947 */ /* 0x000fea000b800000 */
[----:B------:R-:W2:Y:S04]  /*8ab0*/  SHFL.BFLY PT, R0, R194, 0x2, 0x1f ;  /* 0x0c401f00c2007f89 */ /* 0x000ea800000e0000 */
[----:B------:R-:W3:Y:S01]  /*8ac0*/  SHFL.BFLY PT, R2, R5, 0x1, 0x1f ;  /* 0x0c201f0005027f89 */ /* 0x000ee200000e0000 */
[----:B--2---:R-:W-:-:S02]  /*8ad0*/  FADD.FTZ R4, R0, R194 ;  /* 0x000000c200047221 */ /* 0x004fc40000010000 */
[----:B---3--:R-:W-:-:S03]  /*8ae0*/  FADD.FTZ R5, R5, R2 ;  /* 0x0000000205057221 */ /* 0x008fc60000010000 */
[----:B------:R2:W3:Y:S04]  /*8af0*/  SHFL.BFLY PT, R3, R4, 0x1, 0x1f ;  /* 0x0c201f0004037f89 */ /* 0x0004e800000e0000 */
.L_x_140:
[----:B------:R-:W-:Y:S01]  /*8b00*/  FSETP.NE.FTZ.AND P1, PT, R5, RZ, PT ;  /* 0x000000ff0500720b */ /* 0x000fe20003f35000 */
[----:B---3--:R-:W-:Y:S01]  /*8b10*/  FADD.FTZ R3, R3, R4 ;  /* 0x0000000403037221 */ /* 0x008fe20000010000 */
[----:B------:R-:W-:Y:S02]  /*8b20*/  MOV R2, RZ ;  /* 0x000000ff00027202 */ /* 0x000fe40000000f00 */
[----:B------:R-:W-:Y:S02]  /*8b30*/  MOV R23, 0xff800000 ;  /* 0xff80000000177802 */ /* 0x000fe40000000f00 */
[----:B------:R-:W-:Y:S02]  /*8b40*/  FSETP.NE.FTZ.AND P0, PT, R3, RZ, PT ;  /* 0x000000ff0300720b */ /* 0x000fe40003f15000 */
[----:B------:R-:W-:Y:S02]  /*8b50*/  MOV R0, RZ ;  /* 0x000000ff00007202 */ /* 0x000fe40000000f00 */
[----:B------:R-:W-:-:S03]  /*8b60*/  MOV R22, 0xff800000 ;  /* 0xff80000000167802 */ /* 0x000fc60000000f00 */
[----:B------:R-:W3:Y:S01]  /*8b70*/  @P1 MUFU.LG2 R6, R5 ;  /* 0x0000000500061308 */ /* 0x000ee20000000c00 */
[----:B--2---:R-:W-:-:S05]  /*8b80*/  @P1 MOV R4, 0x3f317218 ;  /* 0x3f31721800041802 */ /* 0x004fca0000000f00 */
[----:B------:R-:W-:Y:S02]  /*8b90*/  @P1 FMUL.FTZ R4, R4, c[0x0][0x2d0] ;  /* 0x0000b40004041a20 */ /* 0x000fe40000410000 */
[----:B------:R-:W2:Y:S01]  /*8ba0*/  @P1 MUFU.RCP R2, R5 ;  /* 0x0000000500021308 */ /* 0x000ea20000001000 */
[----:B---3--:R-:W-:-:S07]  /*8bb0*/  @P1 FMUL.FTZ R6, R6, 0.69314718246459960938 ;  /* 0x3f31721806061820 */ /* 0x008fce0000410000 */
[----:B------:R-:W3:Y:S01]  /*8bc0*/  @P0 MUFU.RCP R0, R3 ;  /* 0x0000000300000308 */ /* 0x000ee20000001000 */
[----:B------:R-:W-:Y:S01]  /*8bd0*/  @P1 FFMA.FTZ R23, R4, R100, R6 ;  /* 0x0000006404171223 */ /* 0x000fe20000010006 */
[----:B------:R-:W-:Y:S01]  /*8be0*/  MOV R4, 0x1 ;  /* 0x0000000100047802 */ /* 0x000fe20000000f00 */
[C---:B--2---:R-:W-:Y:S02]  /*8bf0*/  FMUL.FTZ R100, R2.reuse, R112 ;  /* 0x0000007002647220 */ /* 0x044fe40000410000 */
        /* <DEDUP_REMOVED lines=46> */
[----:B------:R-:W-:Y:S02]  /*8ee0*/  FMUL.FTZ R25, R2, R97 ;  /* 0x0000006102197220 */ /* 0x000fe40000410000 */
[----:B------:R2:W4:Y:S01]  /*8ef0*/  @P0 MUFU.LG2 R2, R3 ;  /* 0x0000000300020308 */ /* 0x0005220000000c00 */
[C---:B---3--:R-:W-:Y:S02]  /*8f00*/  FMUL.FTZ R88, R0.reuse, R118 ;  /* 0x0000007600587220 */ /* 0x048fe40000410000 */
[C---:B------:R-:W-:Y:S02]  /*8f10*/  FMUL.FTZ R89, R0.reuse, R119 ;  /* 0x0000007700597220 */ /* 0x040fe40000410000 */
[C---:B------:R-:W-:Y:S02]  /*8f20*/  FMUL.FTZ R118, R0.reuse, R114 ;  /* 0x0000007200767220 */ /* 0x040fe40000410000 */
[C---:B------:R-:W-:Y:S02]  /*8f30*/  FMUL.FTZ R119, R0.reuse, R115 ;  /* 0x0000007300777220 */ /* 0x040fe40000410000 */
[----:B------:R-:W-:-:S02]  /*8f40*/  FMUL.FTZ R84, R0, R130 ;  /* 0x0000008200547220 */ /* 0x000fc40000410000 */
[C---:B------:R-:W-:Y:S02]  /*8f50*/  FMUL.FTZ R85, R0.reuse, R131 ;  /* 0x0000008300557220 */ /* 0x040fe40000410000 */
[C---:B------:R-:W-:Y:S02]  /*8f60*/  FMUL.FTZ R92, R0.reuse, R106 ;  /* 0x0000006a005c7220 */ /* 0x040fe40000410000 */
[----:B------:R-:W-:Y:S01]  /*8f70*/  FMUL.FTZ R93, R0, R107 ;  /* 0x0000006b005d7220 */ /* 0x000fe20000410000 */
[----:B--2---:R-:W-:Y:S01]  /*8f80*/  @P0 MOV R3, 0x3f317218 ;  /* 0x3f31721800030802 */ /* 0x004fe20000000f00 */
[----:B----4-:R-:W-:Y:S02]  /*8f90*/  @P0 FMUL.FTZ R2, R2, 0.69314718246459960938 ;  /* 0x3f31721802020820 */ /* 0x010fe40000410000 */
[----:B------:R-:W-:Y:S02]  /*8fa0*/  FMUL.FTZ R124, R0, R38 ;  /* 0x00000026007c7220 */ /* 0x000fe40000410000 */
[----:B------:R-:W-:-:S02]  /*8fb0*/  @P0 FMUL.FTZ R3, R3, c[0x0][0x2d0] ;  /* 0x0000b40003030a20 */ /* 0x000fc40000410000 */
        /* <DEDUP_REMOVED lines=38> */
[----:B------:R-:W-:Y:S01]  /*9220*/  FMUL.FTZ R27, R0, R99 ;  /* 0x00000063001b7220 */ /* 0x000fe20000410000 */
[----:B------:R-:W-:Y:S01]  /*9230*/  PRMT R0, R4, 0x7610, R0 ;  /* 0x0000761004007816 */ /* 0x000fe20000000000 */
[----:B------:R-:W-:Y:S02]  /*9240*/  @P0 FFMA.FTZ R22, R3, R12, R2 ;  /* 0x0000000c03160223 */ /* 0x000fe40000010002 */
.L_x_36:
[----:B------:R-:W2:Y:S01]  /*9250*/  S2R R2, SR_TID.X ;  /* 0x0000000000027919 */ /* 0x000ea20000002100 */
[----:B------:R-:W-:Y:S01]  /*9260*/  BSSY B0, `(.L_x_64) ;  /* 0x0000010000007945 */ /* 0x000fe20003800000 */
[----:B--2---:R-:W-:-:S13]  /*9270*/  LOP3.LUT P0, RZ, R2, 0xff, RZ, 0xc0, !PT ;  /* 0x000000ff02ff7812 */ /* 0x004fda000780c0ff */
[----:B------:R-:W-:Y:S05]  /*9280*/  @P0 BRA `(.L_x_65) ;  /* 0x000000d000000947 */ /* 0x000fea0003800000 */
[----:B------:R-:W2:Y:S01]  /*9290*/  S2R R4, SR_LANEID ;  /* 0x0000000000047919 */ /* 0x000ea20000000000 */
[----:B------:R-:W-:Y:S01]  /*92a0*/  VOTEU.ANY UR4, UPT, PT ;  /* 0x0000000000047886 */ /* 0x000fe200038e0100 */
[----:B------:R-:W-:Y:S01]  /*92b0*/  IMAD.MOV.U32 R5, RZ, RZ, c[0x0][0x564] ;  /* 0x00015900ff057624 */ /* 0x000fe200078e00ff */
[----:B------:R-:W2:Y:S08]  /*92c0*/  FLO.U32 R3, UR4 ;  /* 0x0000000400037d00 */ /* 0x000eb000080e0000 */
[----:B------:R-:W3:Y:S01]  /*92d0*/  POPC R2, UR4 ;  /* 0x0000000400027d09 */ /* 0x000ee20008000000 */
[----:B--2---:R-:W-:Y:S01]  /*92e0*/  ISETP.EQ.U32.AND P0, PT, R3, R4, PT ;  /* 0x000000040300720c */ /* 0x004fe20003f02070 */
[----:B------:R-:W-:-:S12]  /*92f0*/  IMAD.MOV.U32 R4, RZ, RZ, c[0x0][0x560] ;  /* 0x00015800ff047624 */ /* 0x000fd800078e00ff */
[----:B---3--:R2:W3:Y:S04]  /*9300*/  @P0 ATOMG.E.ADD.STRONG.GPU PT, R2, [R4.64], R2 ;  /* 0x00000002040209a8 */ /* 0x0084e800081ee1c6 */
[----:B--2---:R-:W2:Y:S04]  /*9310*/  S2R R4, SR_LTMASK ;  /* 0x0000000000047919 */ /* 0x004ea80000003900 */
[----:B---3--:R2:W3:Y:S02]  /*9320*/  SHFL.IDX PT, R3, R2, R3, 0x1f ;  /* 0x00001f0302037589 */ /* 0x0084e400000e0000 */
[----:B--2---:R-:W-:-:S06]  /*9330*/  LOP3.LUT R2, R4, UR4, RZ, 0xc0, !PT ;  /* 0x0000000404027c12 */ /* 0x004fcc000f8ec0ff */
[----:B------:R-:W3:Y:S02]  /*9340*/  POPC R2, R2 ;  /* 0x0000000200027309 */ /* 0x000ee40000000000 */
[----:B---3--:R-:W-:-:S06]  /*9350*/  IADD3 R212, R3, c[0x0][0xc], R2 ;  /* 0x0000030003d47a10 */ /* 0x008fcc0007ffe002 */
.L_x_65:
[----:B------:R-:W-:Y:S05]  /*9360*/  BSYNC B0 ;  /* 0x0000000000007941 */ /* 0x000fea0003800000 */
.L_x_64:
[----:B------:R-:W-:Y:S01]  /*9370*/  PRMT R0, R0, 0x9910, RZ ;  /* 0x0000991000007816 */ /* 0x000fe200000000ff */
[----:B------:R-:W-:Y:S01]  /*9380*/  BSSY B1, `(.L_x_66) ;  /* 0x000032d000017945 */ /* 0x000fe20003800000 */
[----:B------:R-:W-:Y:S02]  /*9390*/  IMAD.MOV.U32 R78, RZ, RZ, R212 ;  /* 0x000000ffff4e7224 */ /* 0x000fe400078e00d4 */
[----:B------:R-:W-:-:S13]  /*93a0*/  ISETP.NE.AND P0, PT, R0, RZ, PT ;  /* 0x000000ff0000720c */ /* 0x000fda0003f05270 */
[----:B------:R-:W-:Y:S05]  /*93b0*/  @!P0 BRA `(.L_x_67) ;  /* 0x0000260000008947 */ /* 0x000fea0003800000 */
[----:B------:R-:W2:Y:S01]  /*93c0*/  LDL R5, [R1] ;  /* 0x0000000001057983 */ /* 0x000ea20000100800 */
[----:B------:R-:W-:Y:S01]  /*93d0*/  WARPSYNC 0xffffffff ;  /* 0xffffffff00007948 */ /* 0x000fe20003800000 */
[----:B------:R-:W-:Y:S01]  /*93e0*/  F2FP.BF16.PACK_AB R0, R133, R132 ;  /* 0x000000848500723e */ /* 0x000fe200000010ff */
[----:B------:R-:W-:Y:S01]  /*93f0*/  IMAD.MOV.U32 R14, RZ, RZ, c[0x0][0x388] ;  /* 0x0000e200ff0e7624 */ /* 0x000fe200078e00ff */
[----:B------:R-:W-:Y:S01]  /*9400*/  BAR.SYNC.DEFER_BLOCKING 0x1, 0x100 ;  /* 0x0044000000007b1d */ /* 0x000fe20000010000 */
[----:B------:R-:W-:Y:S02]  /*9410*/  F2FP.BF16.PACK_AB R2, R97, R96 ;  /* 0x000000606102723e */ /* 0x000fe400000010ff */
[----:B------:R-:W-:Y:S02]  /*9420*/  F2FP.BF16.PACK_AB R3, R29, R28 ;  /* 0x0000001c1d03723e */ /* 0x000fe400000010ff */
[----:B------:R-:W-:Y:S02]  /*9430*/  F2FP.BF16.PACK_AB R4, R57, R56 ;  /* 0x000000383904723e */ /* 0x000fe400000010ff */
[----:B------:R-:W-:-:S02]  /*9440*/  ISETP.NE.U32.AND P2, PT, RZ, c[0x0][0x500], PT ;  /* 0x00014000ff007a0c */ /* 0x000fc40003f45070 */
[----:B------:R-:W-:Y:S02]  /*9450*/  ISETP.NE.U32.AND P3, PT, RZ, c[0x0][0x508], PT ;  /* 0x00014200ff007a0c */ /* 0x000fe40003f65070 */
[----:B------:R-:W-:Y:S02]  /*9460*/  ISETP.NE.AND.EX P2, PT, RZ, c[0x0][0x504], PT, P2 ;  /* 0x00014100ff007a0c */ /* 0x000fe40003f45320 */
[----:B------:R-:W-:Y:S01]  /*9470*/  ISETP.NE.AND.EX P3, PT, RZ, c[0x0][0x50c], PT, P3 ;  /* 0x00014300ff007a0c */ /* 0x000fe20003f65330 */
[----:B------:R3:W-:Y:S04]  /*9480*/  STS [R223], R0 ;  /* 0x00000000df007388 */ /* 0x0007e80000000800 */
[----:B------:R4:W-:Y:S04]  /*9490*/  STS [R223+0x400], R2 ;  /* 0x00040002df007388 */ /* 0x0009e80000000800 */
[----:B------:R1:W-:Y:S01]  /*94a0*/  STS [R224], R3 ;  /* 0x00000003e0007388 */ /* 0x0003e20000000800 */
[----:B---3--:R-:W-:-:S02]  /*94b0*/  F2FP.BF16.PACK_AB R0, R85, R84 ;  /* 0x000000545500723e */ /* 0x008fc400000010ff */
[----:B----4-:R-:W-:-:S03]  /*94c0*/  F2FP.BF16.PACK_AB R2, R31, R30 ;  /* 0x0000001e1f02723e */ /* 0x010fc600000010ff */
[----:B------:R3:W-:Y:S01]  /*94d0*/  STS [R224+0x400], R0 ;  /* 0x00040000e0007388 */ /* 0x0007e20000000800 */
[----:B-1----:R-:W-:-:S03]  /*94e0*/  F2FP.BF16.PACK_AB R3, R127, R126 ;  /* 0x0000007e7f03723e */ /* 0x002fc600000010ff */
[----:B------:R1:W-:Y:S04]  /*94f0*/  STS [R226], R2 ;  /* 0x00000002e2007388 */ /* 0x0003e80000000800 */
[----:B------:R4:W-:Y:S01]  /*9500*/  STS [R226+0x400], R3 ;  /* 0x00040003e2007388 */ /* 0x0009e20000000800 */
[----:B---3--:R-:W-:Y:S02]  /*9510*/  F2FP.BF16.PACK_AB R0, R33, R32 ;  /* 0x000000202100723e */ /* 0x008fe400000010ff */
[----:B-1----:R-:W-:-:S03]  /*9520*/  F2FP.BF16.PACK_AB R2, R123, R122 ;  /* 0x0000007a7b02723e */ /* 0x002fc600000010ff */
[----:B------:R1:W-:Y:S01]  /*9530*/  STS [R225], R0 ;  /* 0x00000000e1007388 */ /* 0x0003e20000000800 */
[----:B----4-:R-:W-:-:S03]  /*9540*/  F2FP.BF16.PACK_AB R3, R35, R34 ;  /* 0x000000222303723e */ /* 0x010fc600000010ff */
[----:B------:R3:W-:Y:S01]  /*9550*/  STS [R225+0x400], R2 ;  /* 0x00040002e1007388 */ /* 0x0007e20000000800 */
[----:B-1----:R-:W-:Y:S02]  /*9560*/  F2FP.BF16.PACK_AB R0, R89, R88 ;  /* 0x000000585900723e */ /* 0x002fe400000010ff */
[----:B---3--:R-:W-:Y:S01]  /*9570*/  F2FP.BF16.PACK_AB R2, R101, R100 ;  /* 0x000000646502723e */ /* 0x008fe200000010ff */
[----:B--2---:R1:W-:Y:S04]  /*9580*/  STS [R5], R3 ;  /* 0x0000000305007388 */ /* 0x0043e80000000800 */
[----:B------:R2:W-:Y:S04]  /*9590*/  STS [R5+0x400], R0 ;  /* 0x0004000005007388 */ /* 0x0005e80000000800 */
[----:B------:R3:W-:Y:S01]  /*95a0*/  STS [R251], R2 ;  /* 0x00000002fb007388 */ /* 0x0007e20000000800 */
[----:B-1----:R-:W-:-:S02]  /*95b0*/  F2FP.BF16.PACK_AB R3, R119, R118 ;  /* 0x000000767703723e */ /* 0x002fc400000010ff */
[----:B--2---:R-:W-:-:S03]  /*95c0*/  F2FP.BF16.PACK_AB R0, R109, R108 ;  /* 0x0000006c6d00723e */ /* 0x004fc600000010ff */
[----:B------:R1:W-:Y:S01]  /*95d0*/  STS [R251+0x400], R3 ;  /* 0x00040003fb007388 */ /* 0x0003e20000000800 */
[----:B---3--:R-:W-:-:S03]  /*95e0*/  F2FP.BF16.PACK_AB R2, R111, R110 ;  /* 0x0000006e6f02723e */ /* 0x008fc600000010ff */
[----:B------:R2:W-:Y:S04]  /*95f0*/  STS [R252], R0 ;  /* 0x00000000fc007388 */ /* 0x0005e80000000800 */
[----:B------:R3:W-:Y:S01]  /*9600*/  STS [R252+0x400], R2 ;  /* 0x00040002fc007388 */ /* 0x0007e20000000800 */
[----:B-1----:R-:W-:Y:S02]  /*9610*/  F2FP.BF16.PACK_AB R3, R105, R104 ;  /* 0x000000686903723e */ /* 0x002fe400000010ff */
[----:B--2---:R-:W-:-:S03]  /*9620*/  F2FP.BF16.PACK_AB R0, R93, R92 ;  /* 0x0000005c5d00723e */ /* 0x004fc600000010ff */
[----:B------:R1:W-:Y:S01]  /*9630*/  STS [R250], R3 ;  /* 0x00000003fa007388 */ /* 0x0003e20000000800 */
[----:B---3--:R-:W-:-:S03]  /*9640*/  F2FP.BF16.PACK_AB R2, R37, R36 ;  /* 0x000000242502723e */ /* 0x008fc600000010ff */
[----:B------:R2:W-:Y:S04]  /*9650*/  STS [R250+0x400], R0 ;  /* 0x00040000fa007388 */ /* 0x0005e80000000800 */
[----:B------:R3:W-:Y:S01]  /*9660*/  STS [R223+0x4000], R2 ;  /* 0x00400002df007388 */ /* 0x0007e20000000800 */
[----:B-1----:R-:W-:Y:S02]  /*9670*/  F2FP.BF16.PACK_AB R3, R125, R124 ;  /* 0x0000007c7d03723e */ /* 0x002fe400000010ff */
[----:B--2---:R-:W-:-:S03]  /*9680*/  F2FP.BF16.PACK_AB R0, R41, R40 ;  /* 0x000000282900723e */ /* 0x004fc600000010ff */
[----:B------:R1:W-:Y:S01]  /*9690*/  STS [R223+0x4400], R3 ;  /* 0x00440003df007388 */ /* 0x0003e20000000800 */
        /* <DEDUP_REMOVED lines=14> */
[----:B------:R3:W-:Y:S04]  /*9780*/  STS [R5+0x4400], R2 ;  /* 0x0044000205007388 */ /* 0x0007e80000000800 */
[----:B------:R4:W-:Y:S01]  /*9790*/  STS [R251+0x4000], R4 ;  /* 0x00400004fb007388 */ /* 0x0009e20000000800 */
[----:B-1----:R-:W-:Y:S02]  /*97a0*/  F2FP.BF16.PACK_AB R3, R61, R60 ;  /* 0x0000003c3d03723e */ /* 0x002fe400000010ff */
[----:B--2---:R-:W-:-:S02]  /*97b0*/  F2FP.BF16.PACK_AB R0, R51, R50 ;  /* 0x000000323300723e */ /* 0x004fc400000010ff */
[----:B---3--:R-:W-:-:S03]  /*97c0*/  F2FP.BF16.PACK_AB R2, R65, R64 ;  /* 0x000000404102723e */ /* 0x008fc600000010ff */
[----:B------:R1:W-:Y:S01]  /*97d0*/  STS [R251+0x4400], R0 ;  /* 0x00440000fb007388 */ /* 0x0003e20000000800 */
[----:B----4-:R-:W-:-:S03]  /*97e0*/  F2FP.BF16.PACK_AB R4, R131, R130 ;  /* 0x000000828304723e */ /* 0x010fc600000010ff */
[----:B------:R2:W-:Y:S04]  /*97f0*/  STS [R252+0x4000], R3 ;  /* 0x00400003fc007388 */ /* 0x0005e80000000800 */
[----:B------:R3:W-:Y:S04]  /*9800*/  STS [R252+0x4400], R4 ;  /* 0x00440004fc007388 */ /* 0x0007e80000000800 */
[----:B------:R4:W-:Y:S01]  /*9810*/  STS [R250+0x4000], R2 ;  /* 0x00400002fa007388 */ /* 0x0009e20000000800 */
[----:B-1----:R-:W-:Y:S02]  /*9820*/  F2FP.BF16.PACK_AB R0, R67, R66 ;  /* 0x000000424300723e */ /* 0x002fe400000010ff */
[----:B--2---:R-:W-:-:S03]  /*9830*/  F2FP.BF16.PACK_AB R3, R39, R38 ;  /* 0x000000262703723e */ /* 0x004fc600000010ff */
[----:B------:R1:W-:Y:S01]  /*9840*/  STS [R250+0x4400], R0 ;  /* 0x00440000fa007388 */ /* 0x0003e20000000800 */
[----:B---3--:R-:W-:-:S03]  /*9850*/  F2FP.BF16.PACK_AB R4, R113, R112 ;  /* 0x000000707104723e */ /* 0x008fc600000010ff */
[----:B------:R2:W-:Y:S01]  /*9860*/  STS [R223+0x8400], R3 ;  /* 0x00840003df007388 */ /* 0x0005e20000000800 */
[----:B----4-:R-:W-:-:S03]  /*9870*/  F2FP.BF16.PACK_AB R2, R69, R68 ;  /* 0x000000444502723e */ /* 0x010fc600000010ff */
        /* <DEDUP_REMOVED lines=13> */
[----:B---3--:R-:W-:Y:S02]  /*9950*/  F2FP.BF16.PACK_AB R4, R71, R70 ;  /* 0x000000464704723e */ /* 0x008fe400000010ff */
[----:B----4-:R-:W-:Y:S02]  /*9960*/  F2FP.BF16.PACK_AB R2, R63, R62 ;  /* 0x0000003e3f02723e */ /* 0x010fe400000010ff */
[----:B-1----:R-:W-:-:S05]  /*9970*/  F2FP.BF16.PACK_AB R0, R121, R120 ;  /* 0x000000787900723e */ /* 0x002fca00000010ff */
[----:B------:R1:W-:Y:S04]  /*9980*/  STS [R5+0x8000], R0 ;  /* 0x0080000005007388 */ /* 0x0003e80000000800 */
[----:B------:R2:W-:Y:S04]  /*9990*/  STS [R5+0x8400], R4 ;  /* 0x0084000405007388 */ /* 0x0005e80000000800 */
[----:B------:R3:W-:Y:S04]  /*99a0*/  STS [R251+0x8000], R3 ;  /* 0x00800003fb007388 */ /* 0x0007e80000000800 */
[----:B------:R4:W-:Y:S01]  /*99b0*/  STS [R251+0x8400], R2 ;  /* 0x00840002fb007388 */ /* 0x0009e20000000800 */
[----:B-1----:R-:W-:-:S02]  /*99c0*/  F2FP.BF16.PACK_AB R0, R81, R80 ;  /* 0x000000505100723e */ /* 0x002fc400000010ff */
[----:B--2---:R-:W-:-:S03]  /*99d0*/  @P3 IADD3 R4, P0, R216, c[0x0][0x508], RZ ;  /* 0x00014200d8043a10 */ /* 0x004fc60007f1e0ff */
[----:B------:R1:W-:Y:S01]  /*99e0*/  STS [R252+0x8000], R0 ;  /* 0x00800000fc007388 */ /* 0x0003e20000000800 */
[----:B---3--:R-:W-:Y:S02]  /*99f0*/  F2FP.BF16.PACK_AB R3, R27, R26 ;  /* 0x0000001a1b03723e */ /* 0x008fe400000010ff */
[----:B------:R-:W-:Y:S02]  /*9a00*/  @P3 IADD3.X R5, R217, c[0x0][0x50c], RZ, P0, !PT ;  /* 0x00014300d9053a10 */ /* 0x000fe400007fe4ff */
[----:B----4-:R-:W-:-:S05]  /*9a10*/  F2FP.BF16.PACK_AB R2, R43, R42 ;  /* 0x0000002a2b02723e */ /* 0x010fca00000010ff */
[----:B------:R2:W-:Y:S04]  /*9a20*/  STS [R252+0x8400], R2 ;  /* 0x00840002fc007388 */ /* 0x0005e80000000800 */
[----:B------:R3:W-:Y:S01]  /*9a30*/  STS [R250+0x8400], R3 ;  /* 0x00840003fa007388 */ /* 0x0007e20000000800 */
[----:B-1----:R-:W-:-:S05]  /*9a40*/  F2FP.BF16.PACK_AB R0, R25, R24 ;  /* 0x000000181900723e */ /* 0x002fca00000010ff */
[----:B------:R1:W-:Y:S04]  /*9a50*/  STS [R250+0x8000], R0 ;  /* 0x00800000fa007388 */ /* 0x0003e80000000800 */
[----:B------:R-:W-:Y:S01]  /*9a60*/  BAR.SYNC.DEFER_BLOCKING 0x1, 0x100 ;  /* 0x0044000000007b1d */ /* 0x000fe20000010000 */
[----:B--2---:R-:W-:-:S04]  /*9a70*/  IADD3 R2, P1, R216, c[0x0][0x500], RZ ;  /* 0x00014000d8027a10 */ /* 0x004fc80007f3e0ff */
[----:B---3--:R-:W-:Y:S01]  /*9a80*/  IADD3.X R3, R217, c[0x0][0x504], RZ, P1, !PT ;  /* 0x00014100d9037a10 */ /* 0x008fe20000ffe4ff */
[----:B-1----:R-:W-:Y:S01]  /*9a90*/  IMAD.MOV.U32 R0, RZ, RZ, RZ ;  /* 0x000000ffff007224 */ /* 0x002fe200078e00ff */
[C---:B------:R-:W-:Y:S01]  /*9aa0*/  ISETP.NE.AND P0, PT, R218.reuse, RZ, PT ;  /* 0x000000ffda00720c */ /* 0x040fe20003f05270 */
[----:B------:R1:W5:Y:S04]  /*9ab0*/  @P3 LDG.E R14, [R4.64] ;  /* 0x00000006040e3981 */ /* 0x000368000c1e1900 */
[----:B------:R2:W5:Y:S01]  /*9ac0*/  @P2 LDG.E R0, [R2.64] ;  /* 0x0000000602002981 */ /* 0x000562000c1e1900 */
[----:B-1----:R-:W-:Y:S01]  /*9ad0*/  SEL R5, R218, c[0x0][0x3d4], P0 ;  /* 0x0000f500da057a07 */ /* 0x002fe20000000000 */
[----:B------:R-:W-:Y:S05]  /*9ae0*/  @P3 BRA `(.L_x_68) ;  /* 0x0000004000003947 */ /* 0x000fea0003800000 */
[----:B------:R-:W-:Y:S05]  /*9af0*/  @!P2 BRA `(.L_x_68) ;  /* 0x000000300000a947 */ /* 0x000fea0003800000 */
[----:B------:R1:W3:Y:S04]  /*9b00*/  LDG.E R4, [R2.64] ;  /* 0x0000000602047981 */ /* 0x0002e8000c1e1900 */
[----:B-12---:R-:W3:Y:S02]  /*9b10*/  LDG.E R2, [R2.64+0x4] ;  /* 0x0000040602027981 */ /* 0x006ee4000c1e1900 */
[----:B---3-5:R-:W-:-:S02]  /*9b20*/  IADD3 R14, -R4, R2, RZ ;  /* 0x00000002040e7210 */ /* 0x028fc40007ffe1ff */
.L_x_68:
[----:B--2---:R-:W2:Y:S01]  /*9b30*/  LDL R3, [R1+0xc] ;  /* 0x00000c0001037983 */ /* 0x004ea20000100800 */
[----:B------:R-:W-:Y:S01]  /*9b40*/  IMAD.MOV.U32 R9, RZ, RZ, 0x368 ;  /* 0x00000368ff097424 */ /* 0x000fe200078e00ff */
[----:B------:R-:W-:Y:S01]  /*9b50*/  ISETP.GT.AND P3, PT, R5, 0x1, PT ;  /* 0x000000010500780c */ /* 0x000fe20003f64270 */
[----:B------:R-:W-:Y:S01]  /*9b60*/  IMAD.MOV.U32 R2, RZ, RZ, c[0x0][0x4e8] ;  /* 0x00013a00ff027624 */ /* 0x000fe200078e00ff */
[----:B------:R-:W3:Y:S01]  /*9b70*/  LDL R82, [R1+0x8] ;  /* 0x0000080001527983 */ /* 0x000ee20000100800 */
[----:B------:R-:W-:-:S02]  /*9b80*/  ISETP.NE.U32.AND P0, PT, RZ, c[0x0][0x500], PT ;  /* 0x00014000ff007a0c */ /* 0x000fc40003f05070 */
[----:B------:R-:W-:Y:S02]  /*9b90*/  SEL R9, R9, 0x328, P3 ;  /* 0x0000032809097807 */ /* 0x000fe40001800000 */
[----:B------:R-:W-:Y:S02]  /*9ba0*/  ISETP.NE.AND.EX P0, PT, RZ, c[0x0][0x504], PT, P0 ;  /* 0x00014100ff007a0c */ /* 0x000fe40003f05300 */
[----:B------:R-:W1:Y:S01]  /*9bb0*/  LDC.64 R4, c[0x0][R9+0x170] ;  /* 0x00005c0009047b82 */ /* 0x000e620000000a00 */
[----:B------:R-:W-:Y:S02]  /*9bc0*/  ISETP.NE.AND P2, PT, R2, 0x1, PT ;  /* 0x000000010200780c */ /* 0x000fe40003f45270 */
[----:B------:R-:W-:-:S05]  /*9bd0*/  SEL R8, R211, RZ, !P0 ;  /* 0x000000ffd3087207 */ /* 0x000fca0004000000 */
[----:B------:R-:W4:Y:S08]  /*9be0*/  LDC.64 R16, c[0x0][R9+0x168] ;  /* 0x00005a0009107b82 */ /* 0x000f300000000a00 */
[----:B------:R1:W2:Y:S08]  /*9bf0*/  LDC.64 R18, c[0x0][R9+0x178] ;  /* 0x00005e0009127b82 */ /* 0x0002b00000000a00 */
[----:B------:R1:W2:Y:S01]  /*9c00*/  LDC.64 R20, c[0x0][R9+0x160] ;  /* 0x0000580009147b82 */ /* 0x0002a20000000a00 */
[----:B------:R-:W-:Y:S01]  /*9c10*/  LOP3.LUT R10, R214, 0xffff, RZ, 0xc0, !PT ;  /* 0x0000ffffd60a7812 */ /* 0x000fe200078ec0ff */
[----:B------:R-:W4:Y:S01]  /*9c20*/  S2R R83, SR_TID.X ;  /* 0x0000000000537919 */ /* 0x000f220000002100 */
[----:B-1----:R-:W-:-:S03]  /*9c30*/  IMAD R2, R5, R8, RZ ;  /* 0x0000000805027224 */ /* 0x002fc600078e02ff */
[----:B----4-:R-:W-:-:S04]  /*9c40*/  IMAD.WIDE.U32 R6, R16, R10, RZ ;  /* 0x0000000a10067225 */ /* 0x010fc800078e00ff */
[----:B------:R-:W-:Y:S01]  /*9c50*/  IMAD R9, R17, R10, RZ ;  /* 0x0000000a11097224 */ /* 0x000fe200078e02ff */
[----:B------:R-:W-:-:S04]  /*9c60*/  SHF.R.S32.HI R79, RZ, 0x1f, R83 ;  /* 0x0000001fff4f7819 */ /* 0x000fc80000011453 */
[----:B------:R-:W-:-:S04]  /*9c70*/  LEA.HI R79, R79, R83, RZ, 0x5 ;  /* 0x000000534f4f7211 */ /* 0x000fc800078f28ff */
[----:B------:R-:W-:-:S05]  /*9c80*/  LOP3.LUT R79, R79, 0xffffffe0, RZ, 0xc0, !PT ;  /* 0xffffffe04f4f7812 */ /* 0x000fca00078ec0ff */
[----:B------:R-:W-:Y:S02]  /*9c90*/  IMAD.IADD R79, R83, 0x1, -R79 ;  /* 0x00000001534f7824 */ /* 0x000fe400078e0a4f */
[----:B--2---:R-:W-:Y:S01]  /*9ca0*/  IMAD R12, R213, 0x80, R3 ;  /* 0x00000080d50c7824 */ /* 0x004fe200078e0203 */
[----:B------:R-:W-:-:S05]  /*9cb0*/  SEL R3, R220, RZ, !P0 ;  /* 0x000000ffdc037207 */ /* 0x000fca0004000000 */
[----:B------:R-:W-:Y:S02]  /*9cc0*/  IMAD R11, R4, R3, R2 ;  /* 0x00000003040b7224 */ /* 0x000fe400078e0202 */
[----:B------:R-:W-:-:S04]  /*9cd0*/  @P2 IMAD.HI.U32 R3, R12, c[0x0][0x4ec], RZ ;  /* 0x00013b000c032a27 */ /* 0x000fc800078e00ff */
[----:B------:R-:W-:-:S04]  /*9ce0*/  IMAD.WIDE.U32 R4, R4, R8, RZ ;  /* 0x0000000804047225 */ /* 0x000fc800078e00ff */
[----:B------:R-:W-:Y:S01]  /*9cf0*/  IMAD.MOV.U32 R2, RZ, RZ, R12 ;  /* 0x000000ffff027224 */ /* 0x000fe200078e000c */
[----:B------:R-:W-:Y:S02]  /*9d00*/  @P2 SHF.R.U32.HI R2, RZ, c[0x0][0x4f0], R3 ;  /* 0x00013c00ff022a19 */ /* 0x000fe40000011603 */
[----:B------:R-:W-:Y:S02]  /*9d10*/  SEL R3, R221, RZ, P3 ;  /* 0x000000ffdd037207 */ /* 0x000fe40001800000 */
[--C-:B-----5:R-:W-:Y:S01]  /*9d20*/  IADD3 R15, P1, P0, R4, R6, R0.reuse ;  /* 0x00000006040f7210 */ /* 0x120fe2000783e000 */
[----:B------:R-:W-:Y:S01]  /*9d30*/  IMAD.IADD R6, R7, 0x1, R9 ;  /* 0x0000000107067824 */ /* 0x000fe200078e0209 */
[----:B------:R-:W-:Y:S01]  /*9d40*/  SHF.R.S32.HI R9, RZ, 0x1f, R0 ;  /* 0x0000001fff097819 */ /* 0x000fe20000011400 */
[----:B------:R-:W-:Y:S02]  /*9d50*/  IMAD.IADD R13, R5, 0x1, R11 ;  /* 0x00000001050d7824 */ /* 0x000fe400078e020b */
[----:B------:R-:W-:-:S02]  /*9d60*/  IMAD.MOV R7, RZ, RZ, -R2 ;  /* 0x000000ffff077224 */ /* 0x000fc400078e0a02 */
[-C--:B------:R-:W-:Y:S02]  /*9d70*/  IMAD R11, R19, R3.reuse, RZ ;  /* 0x00000003130b7224 */ /* 0x080fe400078e02ff */
[----:B------:R-:W-:Y:S01]  /*9d80*/  IMAD.WIDE.U32 R4, R18, R3, RZ ;  /* 0x0000000312047225 */ /* 0x000fe200078e00ff */
[----:B------:R-:W-:-:S03]  /*9d90*/  IADD3.X R13, R13, R6, R9, P1, P0 ;  /* 0x000000060d0d7210 */ /* 0x000fc60000fe0409 */
[----:B------:R-:W-:Y:S01]  /*9da0*/  IMAD R3, R7, c[0x0][0x4e8], R12 ;  /* 0x00013a0007037a24 */ /* 0x000fe200078e020c */
[----:B------:R-:W-:Y:S01]  /*9db0*/  IADD3 R4, P1, P0, R2, R15, R4 ;  /* 0x0000000f02047210 */ /* 0x000fe2000783e004 */
[----:B------:R-:W-:Y:S01]  /*9dc0*/  IMAD.IADD R11, R5, 0x1, R11 ;  /* 0x00000001050b7824 */ /* 0x000fe200078e020b */
[----:B------:R-:W-:Y:S01]  /*9dd0*/  SHF.R.S32.HI R5, RZ, 0x1f, R2 ;  /* 0x0000001fff057819 */ /* 0x000fe20000011402 */
[----:B------:R-:W-:Y:S01]  /*9de0*/  IMAD R2, R21, R3, RZ ;  /* 0x0000000315027224 */ /* 0x000fe200078e02ff */
[----:B------:R-:W-:Y:S02]  /*9df0*/  SHF.R.S32.HI R6, RZ, 0x1f, R3 ;  /* 0x0000001fff067819 */ /* 0x000fe40000011403 */
[----:B------:R-:W-:Y:S01]  /*9e00*/  IADD3.X R5, R5, R13, R11, P1, P0 ;  /* 0x0000000d05057210 */ /* 0x000fe20000fe040b */
[----:B------:R-:W-:Y:S02]  /*9e10*/  IMAD.MOV.U32 R7, RZ, RZ, c[0x0][0x4a8] ;  /* 0x00012a00ff077624 */ /* 0x000fe400078e00ff */
[----:B------:R-:W-:-:S02]  /*9e20*/  IMAD R6, R20, R6, R2 ;  /* 0x0000000614067224 */ /* 0x000fc400078e0202 */
[----:B------:R-:W-:Y:S01]  /*9e30*/  IMAD.WIDE.U32 R2, R20, R3, R4 ;  /* 0x0000000314027225 */ /* 0x000fe200078e0004 */
[----:B------:R-:W-:-:S03]  /*9e40*/  SEL R4, R7, c[0x0][0x450], P3 ;  /* 0x0001140007047a07 */ /* 0x000fc60001800000 */
[----:B------:R-:W-:Y:S01]  /*9e50*/  IMAD.MOV.U32 R5, RZ, RZ, c[0x0][0x4ac] ;  /* 0x00012b00ff057624 */ /* 0x000fe200078e00ff */
[----:B------:R-:W-:Y:S01]  /*9e60*/  LEA R4, P0, R2, R4, 0x2 ;  /* 0x0000000402047211 */ /* 0x000fe200078010ff */
[----:B------:R-:W-:-:S03]  /*9e70*/  IMAD.IADD R3, R3, 0x1, R6 ;  /* 0x0000000103037824 */ /* 0x000fc600078e0206 */
[----:B------:R-:W-:-:S04]  /*9e80*/  SEL R5, R5, c[0x0][0x454], P3 ;  /* 0x0001150005057a07 */ /* 0x000fc80001800000 */
[----:B------:R-:W-:Y:S01]  /*9e90*/  LEA.HI.X R2, R2, R5, R3, 0x2, P0 ;  /* 0x0000000502027211 */ /* 0x000fe200000f1403 */
[----:B------:R-:W-:Y:S04]  /*9ea0*/  SHFL.IDX PT, R6, R4, RZ, 0x1c1f ;  /* 0x001c1fff04067589 */ /* 0x000fe800000e0000 */
[----:B------:R-:W1:Y:S04]  /*9eb0*/  SHFL.IDX PT, R7, R2, RZ, 0x1c1f ;  /* 0x001c1fff02077589 */ /* 0x000e6800000e0000 */
[----:B------:R-:W-:Y:S04]  /*9ec0*/  SHFL.IDX PT, R4, R4, 0x1, 0x1c1f ;  /* 0x003c1f0004047f89 */ /* 0x000fe800000e0000 */
[----:B------:R3:W2:Y:S01]  /*9ed0*/  SHFL.IDX PT, R5, R2, 0x1, 0x1c1f ;  /* 0x003c1f0002057f89 */ /* 0x0006a200000e0000 */
[----:B------:R-:W-:Y:S01]  /*9ee0*/  IMAD R11, R14, c[0x0][0x4e8], RZ ;  /* 0x00013a000e0b7a24 */ /* 0x000fe200078e02ff */
[----:B------:R-:W-:Y:S01]  /*9ef0*/  LOP3.LUT P0, RZ, R79, 0x3, RZ, 0xc0, !PT ;  /* 0x000000034fff7812 */ /* 0x000fe2000780c0ff */
[----:B---3--:R-:W-:-:S05]  /*9f00*/  IMAD R2, R213, 0x80, R82 ;  /* 0x00000080d5027824 */ /* 0x008fca00078e0252 */
[C---:B------:R-:W-:Y:S02]  /*9f10*/  IADD3 R3, R2.reuse, 0x8, RZ ;  /* 0x0000000802037810 */ /* 0x040fe40007ffe0ff */
[-C--:B------:R-:W-:Y:S02]  /*9f20*/  ISETP.GE.OR P1, PT, R2, R11.reuse, P0 ;  /* 0x0000000b0200720c */ /* 0x080fe40000726670 */
[----:B------:R-:W-:-:S11]  /*9f30*/  ISETP.GE.OR P0, PT, R3, R11, P0 ;  /* 0x0000000b0300720c */ /* 0x000fd60000706670 */
[----:B-1----:R1:W-:Y:S01]  /*9f40*/  @!P1 ST.E [R6.64], R23 ;  /* 0x0000001706009985 */ /* 0x0023e2000c101906 */
[----:B------:R-:W-:-:S03]  /*9f50*/  ISETP.GE.AND P1, PT, R2, R11, PT ;  /* 0x0000000b0200720c */ /* 0x000fc60003f26270 */
[----:B--2---:R1:W-:Y:S01]  /*9f60*/  @!P0 ST.E [R4.64], R22 ;  /* 0x0000001604008985 */ /* 0x0043e2000c101906 */
[----:B------:R-:W-:Y:S01]  /*9f70*/  ISETP.GE.AND P0, PT, R3, R11, PT ;  /* 0x0000000b0300720c */ /* 0x000fe20003f06270 */
[----:B------:R-:W-:Y:S05]  /*9f80*/  @P3 BRA `(.L_x_69) ;  /* 0x0000088000003947 */ /* 0x000fea0003800000 */
[----:B-1----:R-:W-:Y:S01]  /*9f90*/  IMAD R4, R9, c[0x0][0x3a0], RZ ;  /* 0x0000e80009047a24 */ /* 0x002fe200078e02ff */
[----:B------:R-:W-:Y:S01]  /*9fa0*/  SHF.R.S32.HI R5, RZ, 0x1f, R8 ;  /* 0x0000001fff057819 */ /* 0x000fe20000011408 */
[C---:B------:R-:W-:Y:S01]  /*9fb0*/  IMAD.WIDE.U32 R2, R0.reuse, c[0x0][0x3a0], RZ ;  /* 0x0000e80000027a25 */ /* 0x040fe200078e00ff */
[----:B------:R1:W2:Y:S03]  /*9fc0*/  LDS.128 R28, [R187+0x80] ;  /* 0x00008000bb1c7984 */ /* 0x0002a60000000c00 */
[----:B------:R-:W-:Y:S01]  /*9fd0*/  IMAD R0, R0, c[0x0][0x3a4], R4 ;  /* 0x0000e90000007a24 */ /* 0x000fe200078e0204 */
[----:B------:R-:W-:Y:S01]  /*9fe0*/  LEA R4, R196, R200, 0x5 ;  /* 0x000000c8c4047211 */ /* 0x000fe200078e28ff */
[----:B------:R1:W3:Y:S01]  /*9ff0*/  LDS.128 R40, [R187+0x1080] ;  /* 0x00108000bb287984 */ /* 0x0002e20000000c00 */
[----:B------:R-:W-:-:S02]  /*a000*/  IMAD R5, R5, c[0x0][0x3f0], RZ ;  /* 0x0000fc0005057a24 */ /* 0x000fc400078e02ff */
[----:B------:R-:W-:Y:S01]  /*a010*/  IADD3 R3, R3, R0, RZ ;  /* 0x0000000003037210 */ /* 0x000fe20007ffe0ff */
[----:B------:R1:W4:Y:S01]  /*a020*/  LDS.128 R52, [R187+0x2080] ;  /* 0x00208000bb347984 */ /* 0x0003220000000c00 */
[----:B------:R-:W-:Y:S01]  /*a030*/  LEA R4, R213, R4, 0x7 ;  /* 0x00000004d5047211 */ /* 0x000fe200078e38ff */
[----:B------:R-:W-:Y:S02]  /*a040*/  IMAD R7, R8, c[0x0][0x3f4], R5 ;  /* 0x0000fd0008077a24 */ /* 0x000fe400078e0205 */
[----:B------:R-:W-:Y:S01]  /*a050*/  IMAD.WIDE.U32 R2, R10, c[0x0][0x3e8], R2 ;  /* 0x0000fa000a027a25 */ /* 0x000fe200078e0002 */
[----:B------:R1:W1:Y:S01]  /*a060*/  LDS.128 R60, [R187+0x3080] ;  /* 0x00308000bb3c7984 */ /* 0x0002620000000c00 */
[----:B------:R-:W-:Y:S02]  /*a070*/  MOV R0, R4 ;  /* 0x0000000400007202 */ /* 0x000fe40000000f00 */
[----:B------:R-:W-:Y:S01]  /*a080*/  @P2 IMAD.HI.U32 R6, R4, c[0x0][0x4ec], RZ ;  /* 0x00013b0004062a27 */ /* 0x000fe200078e00ff */
[----:B------:R1:W1:Y:S03]  /*a090*/  LDS.128 R24, [R187+0x4080] ;  /* 0x00408000bb187984 */ /* 0x0002660000000c00 */
[----:B------:R-:W-:Y:S01]  /*a0a0*/  IMAD R3, R10, c[0x0][0x3ec], R3 ;  /* 0x0000fb000a037a24 */ /* 0x000fe200078e0203 */
[----:B------:R1:W1:Y:S01]  /*a0b0*/  LDS.128 R36, [R187+0x5080] ;  /* 0x00508000bb247984 */ /* 0x0002620000000c00 */
[----:B------:R-:W-:-:S02]  /*a0c0*/  @P2 SHF.R.U32.HI R0, RZ, c[0x0][0x4f0], R6 ;  /* 0x00013c00ff002a19 */ /* 0x000fc40000011606 */
[----:B------:R-:W-:Y:S01]  /*a0d0*/  IMAD.WIDE.U32 R2, R8, c[0x0][0x3f0], R2 ;  /* 0x0000fc0008027a25 */ /* 0x000fe200078e0002 */
[----:B------:R1:W1:Y:S01]  /*a0e0*/  LDS.128 R48, [R187+0x6080] ;  /* 0x00608000bb307984 */ /* 0x0002620000000c00 */
[----:B------:R-:W-:Y:S02]  /*a0f0*/  SHF.R.S32.HI R6, RZ, 0x1f, R0 ;  /* 0x0000001fff067819 */ /* 0x000fe40000011400 */
[----:B------:R-:W-:Y:S01]  /*a100*/  IADD3 R5, -R0, RZ, RZ ;  /* 0x000000ff00057210 */ /* 0x000fe20007ffe1ff */
[----:B------:R1:W1:Y:S01]  /*a110*/  LDS.128 R56, [R187+0x7080] ;  /* 0x00708000bb387984 */ /* 0x0002620000000c00 */
[----:B------:R-:W-:Y:S01]  /*a120*/  IADD3 R3, R3, R7, RZ ;  /* 0x0000000703037210 */ /* 0x000fe20007ffe0ff */
[----:B------:R-:W-:Y:S02]  /*a130*/  IMAD R6, R6, c[0x0][0x3e0], RZ ;  /* 0x0000f80006067a24 */ /* 0x000fe400078e02ff */
[----:B------:R1:W1:Y:S01]  /*a140*/  LDS.128 R16, [R187+0x8080] ;  /* 0x00808000bb107984 */ /* 0x0002620000000c00 */
[----:B------:R-:W-:-:S02]  /*a150*/  IMAD R4, R5, c[0x0][0x4e8], R4 ;  /* 0x00013a0005047a24 */ /* 0x000fc400078e0204 */
[C---:B------:R-:W-:Y:S01]  /*a160*/  IMAD R5, R0.reuse, c[0x0][0x3e4], R6 ;  /* 0x0000f90000057a24 */ /* 0x040fe200078e0206 */
[----:B------:R1:W1:Y:S01]  /*a170*/  LDS.128 R32, [R187+0x9080] ;  /* 0x00908000bb207984 */ /* 0x0002620000000c00 */
[----:B------:R-:W-:Y:S01]  /*a180*/  IMAD.WIDE.U32 R2, R0, c[0x0][0x3e0], R2 ;  /* 0x0000f80000027a25 */ /* 0x000fe200078e0002 */
[----:B------:R-:W-:Y:S02]  /*a190*/  SHF.R.S32.HI R0, RZ, 0x1f, R4 ;  /* 0x0000001fff007819 */ /* 0x000fe40000011404 */
[----:B------:R1:W1:Y:S02]  /*a1a0*/  LDS.128 R44, [R187+0xa080] ;  /* 0x00a08000bb2c7984 */ /* 0x0002640000000c00 */
[----:B------:R-:W-:Y:S01]  /*a1b0*/  IADD3 R3, R3, R5, RZ ;  /* 0x0000000503037210 */ /* 0x000fe20007ffe0ff */
[----:B------:R-:W-:Y:S01]  /*a1c0*/  IMAD R0, R0, c[0x0][0x3d8], RZ ;  /* 0x0000f60000007a24 */ /* 0x000fe200078e02ff */
[----:B------:R1:W1:Y:S03]  /*a1d0*/  LDS.128 R64, [R187+0xb080] ;  /* 0x00b08000bb407984 */ /* 0x0002660000000c00 */
[----:B------:R-:W-:-:S04]  /*a1e0*/  IMAD.WIDE.U32 R2, R4, c[0x0][0x3d8], R2 ;  /* 0x0000f60004027a25 */ /* 0x000fc800078e0002 */
[----:B------:R-:W-:Y:S01]  /*a1f0*/  IMAD R0, R4, c[0x0][0x3dc], R0 ;  /* 0x0000f70004007a24 */ /* 0x000fe200078e0200 */
[----:B------:R-:W-:-:S04]  /*a200*/  LEA R12, P0, R2, c[0x0][0x380], 0x1 ;  /* 0x0000e000020c7a11 */ /* 0x000fc800078008ff */
[----:B------:R-:W-:-:S04]  /*a210*/  IADD3 R0, R3, R0, RZ ;  /* 0x0000000003007210 */ /* 0x000fc80007ffe0ff */
[----:B------:R-:W-:Y:S01]  /*a220*/  LEA.HI.X R9, R2, c[0x0][0x384], R0, 0x1, P0 ;  /* 0x0000e10002097a11 */ /* 0x000fe200000f0c00 */
[----:B------:R-:W-:Y:S05]  /*a230*/  BRA.DIV ~URZ, `(.L_x_70) ;  /* 0x00003f927f007947 */ /* 0x000fea000b800000 */
[----:B--234-:R2:W3:Y:S02]  /*a240*/  SHFL.IDX PT, R8, R9, RZ, 0x181f ;  /* 0x00181fff09087589 */ /* 0x01c4e400000e0000 */
.L_x_141:
[----:B------:R-:W-:Y:S05]  /*a250*/  BRA.DIV ~URZ, `(.L_x_71) ;  /* 0x00003fe27f007947 */ /* 0x000fea000b800000 */
[----:B------:R4:W2:Y:S02]  /*a260*/  SHFL.IDX PT, R0, R12, RZ, 0x181f ;  /* 0x00181fff0c007589 */ /* 0x0008a400000e0000 */
.L_x_142:
[----:B------:R-:W-:Y:S01]  /*a270*/  LEA R10, R213, R200, 0x7 ;  /* 0x000000c8d50a7211 */ /* 0x000fe200078e38ff */
[----:B------:R-:W-:Y:S03]  /*a280*/  BSSY B0, `(.L_x_72) ;  /* 0x0000012000007945 */ /* 0x000fe60003800000 */
[----:B------:R-:W-:-:S13]  /*a290*/  ISETP.GE.AND P0, PT, R10, R11, PT ;  /* 0x0000000b0a00720c */ /* 0x000fda0003f06270 */
[----:B------:R-:W-:Y:S05]  /*a2a0*/  @P0 BRA `(.L_x_73) ;  /* 0x000000f000000947 */ /* 0x000fea0003800000 */
[----:B------:R-:W-:Y:S02]  /*a2b0*/  ISETP.GE.AND P5, PT, R192, c[0x0][0x3c8], PT ;  /* 0x0000f200c0007a0c */ /* 0x000fe40003fa6270 */
[----:B------:R-:W-:Y:S02]  /*a2c0*/  ISETP.GE.AND P4, PT, R197, c[0x0][0x3c8], PT ;  /* 0x0000f200c5007a0c */ /* 0x000fe40003f86270 */
[----:B------:R-:W-:Y:S02]  /*a2d0*/  ISETP.GE.AND P3, PT, R198, c[0x0][0x3c8], PT ;  /* 0x0000f200c6007a0c */ /* 0x000fe40003f66270 */
[----:B------:R-:W-:Y:S02]  /*a2e0*/  SHF.R.S32.HI R15, RZ, 0x1f, R192 ;  /* 0x0000001fff0f7819 */ /* 0x000fe400000114c0 */
[----:B------:R-:W-:Y:S02]  /*a2f0*/  SHF.R.S32.HI R14, RZ, 0x1f, R197 ;  /* 0x0000001fff0e7819 */ /* 0x000fe400000114c5 */
[----:B------:R-:W-:-:S03]  /*a300*/  SHF.R.S32.HI R13, RZ, 0x1f, R198 ;  /* 0x0000001fff0d7819 */ /* 0x000fc600000114c6 */
[-C--:B--2---:R-:W-:Y:S02]  /*a310*/  @!P5 LEA R6, P2, R192, R0.reuse, 0x1 ;  /* 0x00000000c006d211 */ /* 0x084fe400078408ff */
[CC--:B------:R-:W-:Y:S02]  /*a320*/  @!P4 LEA R4, P1, R197.reuse, R0.reuse, 0x1 ;  /* 0x00000000c504c211 */ /* 0x0c0fe400078208ff */
[----:B------:R-:W-:Y:S02]  /*a330*/  @!P3 LEA R2, P0, R198, R0, 0x1 ;  /* 0x00000000c602b211 */ /* 0x000fe400078008ff */
[-C--:B---3--:R-:W-:Y:S02]  /*a340*/  @!P5 LEA.HI.X R7, R192, R8.reuse, R15, 0x1, P2 ;  /* 0x00000008c007d211 */ /* 0x088fe400010f0c0f */
[-C--:B------:R-:W-:Y:S02]  /*a350*/  @!P4 LEA.HI.X R5, R197, R8.reuse, R14, 0x1, P1 ;  /* 0x00000008c505c211 */ /* 0x080fe400008f0c0e */
[----:B------:R-:W-:Y:S01]  /*a360*/  @!P3 LEA.HI.X R3, R198, R8, R13, 0x1, P0 ;  /* 0x00000008c603b211 */ /* 0x000fe200000f0c0d */
[----:B------:R2:W-:Y:S04]  /*a370*/  @!P5 ST.E.128 [R6.64], R28 ;  /* 0x0000001c0600d985 */ /* 0x0005e8000c101d06 */
[----:B-1----:R2:W-:Y:S04]  /*a380*/  @!P4 ST.E.128 [R4.64], R24 ;  /* 0x000000180400c985 */ /* 0x0025e8000c101d06 */
[----:B------:R2:W-:Y:S02]  /*a390*/  @!P3 ST.E.128 [R2.64], R16 ;  /* 0x000000100200b985 */ /* 0x0005e4000c101d06 */
.L_x_73:
[----:B------:R-:W-:Y:S05]  /*a3a0*/  BSYNC B0 ;  /* 0x0000000000007941 */ /* 0x000fea0003800000 */
.L_x_72:
[----:B------:R-:W-:Y:S05]  /*a3b0*/  BRA.DIV ~URZ, `(.L_x_74) ;  /* 0x00003ef27f007947 */ /* 0x000fea000b800000 */
[----:B---3--:R3:W4:Y:S04]  /*a3c0*/  SHFL.IDX PT, R8, R9, 0x1, 0x181f ;  /* 0x00381f0009087f89 */ /* 0x00872800000e0000 */
[----:B--2---:R3:W2:Y:S02]  /*a3d0*/  SHFL.IDX PT, R0, R12, 0x1, 0x181f ;  /* 0x00381f000c007f89 */ /* 0x0046a400000e0000 */
.L_x_143:
[----:B------:R-:W-:Y:S01]  /*a3e0*/  IADD3 R2, R10, 0x20, RZ ;  /* 0x000000200a027810 */ /* 0x000fe20007ffe0ff */
        /* <DEDUP_REMOVED lines=12> */
[-C--:B----4-:R-:W-:Y:S02]  /*a4b0*/  @!P2 LEA.HI.X R7, R192, R8.reuse, R15, 0x1, P5 ;  /* 0x00000008c007a211 */ /* 0x090fe400028f0c0f */
[-C--:B------:R-:W-:Y:S02]  /*a4c0*/  @!P1 LEA.HI.X R5, R197, R8.reuse, R14, 0x1, P4 ;  /* 0x00000008c5059211 */ /* 0x080fe400020f0c0e */
[----:B------:R-:W-:Y:S01]  /*a4d0*/  @!P0 LEA.HI.X R3, R198, R8, R13, 0x1, P3 ;  /* 0x00000008c6038211 */ /* 0x000fe200018f0c0d */
[----:B------:R2:W-:Y:S04]  /*a4e0*/  @!P2 ST.E.128 [R6.64], R40 ;  /* 0x000000280600a985 */ /* 0x0005e8000c101d06 */
[----:B-1----:R2:W-:Y:S04]  /*a4f0*/  @!P1 ST.E.128 [R4.64], R36 ;  /* 0x0000002404009985 */ /* 0x0025e8000c101d06 */
[----:B------:R2:W-:Y:S02]  /*a500*/  @!P0 ST.E.128 [R2.64], R32 ;  /* 0x0000002002008985 */ /* 0x0005e4000c101d06 */
.L_x_76:
[----:B------:R-:W-:Y:S05]  /*a510*/  BSYNC B0 ;  /* 0x0000000000007941 */ /* 0x000fea0003800000 */
.L_x_75:
[----:B------:R-:W-:Y:S05]  /*a520*/  BRA.DIV ~URZ, `(.L_x_77) ;  /* 0x00003e527f007947 */ /* 0x000fea000b800000 */
[----:B----4-:R4:W3:Y:S02]  /*a530*/  SHFL.IDX PT, R8, R9, 0x2, 0x181f ;  /* 0x00581f0009087f89 */ /* 0x0108e400000e0000 */
.L_x_144:
[----:B------:R-:W-:Y:S05]  /*a540*/  BRA.DIV ~URZ, `(.L_x_78) ;  /* 0x00003ea27f007947 */ /* 0x000fea000b800000 */
[----:B--2---:R2:W4:Y:S02]  /*a550*/  SHFL.IDX PT, R0, R12, 0x2, 0x181f ;  /* 0x00581f000c007f89 */ /* 0x00452400000e0000 */
.L_x_145:
        /* <DEDUP_REMOVED lines=10> */
[-C--:B----4-:R-:W-:Y:S02]  /*a600*/  @!P2 LEA R6, P5, R192, R0.reuse, 0x1 ;  /* 0x00000000c006a211 */ /* 0x090fe400078a08ff */
        /* <DEDUP_REMOVED lines=8> */
.L_x_80:
[----:B------:R-:W-:Y:S05]  /*a690*/  BSYNC B0 ;  /* 0x0000000000007941 */ /* 0x000fea0003800000 */
.L_x_79:
[----:B------:R-:W-:Y:S05]  /*a6a0*/  BRA.DIV ~URZ, `(.L_x_81) ;  /* 0x00003db27f007947 */ /* 0x000fea000b800000 */
[----:B---3--:R3:W2:Y:S04]  /*a6b0*/  SHFL.IDX PT, R6, R9, 0x3, 0x181f ;  /* 0x00781f0009067f89 */ /* 0x0086a800000e0000 */
[----:B----4-:R3:W4:Y:S02]  /*a6c0*/  SHFL.IDX PT, R0, R12, 0x3, 0x181f ;  /* 0x00781f000c007f89 */ /* 0x01072400000e0000 */
.L_x_146:
[----:B------:R-:W-:-:S04]  /*a6d0*/  IADD3 R2, R10, 0x60, RZ ;  /* 0x000000600a027810 */ /* 0x000fc80007ffe0ff */
[----:B------:R-:W-:-:S13]  /*a6e0*/  ISETP.GE.AND P0, PT, R2, R11, PT ;  /* 0x0000000b0200720c */ /* 0x000fda0003f06270 */
[----:B------:R-:W-:Y:S05]  /*a6f0*/  @P0 BRA `(.L_x_82) ;  /* 0x00001f5000000947 */ /* 0x000fea0003800000 */
[----:B------:R-:W-:Y:S02]  /*a700*/  ISETP.GE.AND P1, PT, R192, c[0x0][0x3c8], PT ;  /* 0x0000f200c0007a0c */ /* 0x000fe40003f26270 */
[----:B------:R-:W-:Y:S02]  /*a710*/  ISETP.GE.AND P0, PT, R197, c[0x0][0x3c8], PT ;  /* 0x0000f200c5007a0c */ /* 0x000fe40003f06270 */
[----:B------:R-:W-:Y:S02]  /*a720*/  SHF.R.S32.HI R8, RZ, 0x1f, R192 ;  /* 0x0000001fff087819 */ /* 0x000fe400000114c0 */
[----:B------:R-:W-:-:S07]  /*a730*/  SHF.R.S32.HI R7, RZ, 0x1f, R197 ;  /* 0x0000001fff077819 */ /* 0x000fce00000114c5 */
[CC--:B----4-:R-:W-:Y:S02]  /*a740*/  @!P1 LEA R4, P3, R192.reuse, R0.reuse, 0x1 ;  /* 0x00000000c0049211 */ /* 0x0d0fe400078608ff */
[C---:B------:R-:W-:Y:S02]  /*a750*/  @!P0 LEA R2, P2, R197.reuse, R0, 0x1 ;  /* 0x00000000c5028211 */ /* 0x040fe400078408ff */
[-C--:B--2---:R-:W-:Y:S02]  /*a760*/  @!P1 LEA.HI.X R5, R192, R6.reuse, R8, 0x1, P3 ;  /* 0x00000006c0059211 */ /* 0x084fe400018f0c08 */
[----:B------:R-:W-:-:S03]  /*a770*/  @!P0 LEA.HI.X R3, R197, R6, R7, 0x1, P2 ;  /* 0x00000006c5038211 */ /* 0x000fc600010f0c07 */
[----:B-1----:R1:W-:Y:S04]  /*a780*/  @!P1 ST.E.128 [R4.64], R60 ;  /* 0x0000003c04009985 */ /* 0x0023e8000c101d06 */
[----:B------:R1:W-:Y:S01]  /*a790*/  @!P0 ST.E.128 [R2.64], R56 ;  /* 0x0000003802008985 */ /* 0x0003e2000c101d06 */
[----:B------:R-:W-:-:S13]  /*a7a0*/  ISETP.GE.AND P0, PT, R198, c[0x0][0x3c8], PT ;  /* 0x0000f200c6007a0c */ /* 0x000fda0003f06270 */
[----:B------:R-:W-:Y:S05]  /*a7b0*/  @P0 BRA `(.L_x_82) ;  /* 0x00001e9000000947 */ /* 0x000fea0003800000 */
[----:B------:R-:W-:Y:S02]  /*a7c0*/  SHF.R.S32.HI R7, RZ, 0x1f, R198 ;  /* 0x0000001fff077819 */ /* 0x000fe400000114c6 */
[----:B-1----:R-:W-:-:S04]  /*a7d0*/  LEA R2, P0, R198, R0, 0x1 ;  /* 0x00000000c6027211 */ /* 0x002fc800078008ff */
[----:B------:R-:W-:-:S05]  /*a7e0*/  LEA.HI.X R3, R198, R6, R7, 0x1, P0 ;  /* 0x00000006c6037211 */ /* 0x000fca00000f0c07 */
[----:B------:R1:W-:Y:S01]  /*a7f0*/  ST.E.128 [R2.64], R64 ;  /* 0x0000004002007985 */ /* 0x0003e2000c101d06 */
[----:B------:R-:W-:Y:S05]  /*a800*/  BRA `(.L_x_82) ;  /* 0x00001e4000007947 */ /* 0x000fea0003800000 */
.L_x_69:
[----:B-1----:R-:W-:Y:S02]  /*a810*/  IMAD R4, R9, c[0x0][0x408], RZ ;  /* 0x0001020009047a24 */ /* 0x002fe400078e02ff */
[----:B------:R-:W-:-:S04]  /*a820*/  IMAD.WIDE.U32 R2, R0, c[0x0][0x408], RZ ;  /* 0x0001020000027a25 */ /* 0x000fc800078e00ff */
[----:B------:R-:W-:Y:S02]  /*a830*/  IMAD R0, R0, c[0x0][0x40c], R4 ;  /* 0x0001030000007a24 */ /* 0x000fe400078e0204 */
[----:B------:R-:W-:-:S03]  /*a840*/  @P2 IMAD.HI.U32 R5, R12, c[0x0][0x4ec], RZ ;  /* 0x00013b000c052a27 */ /* 0x000fc600078e00ff */
[----:B------:R-:W-:Y:S02]  /*a850*/  IADD3 R3, R3, R0, RZ ;  /* 0x0000000003037210 */ /* 0x000fe40007ffe0ff */
[----:B------:R-:W-:-:S03]  /*a860*/  SHF.R.S32.HI R0, RZ, 0x1f, R8 ;  /* 0x0000001fff007819 */ /* 0x000fc60000011408 */
[----:B------:R-:W-:-:S04]  /*a870*/  IMAD.WIDE.U32 R2, R10, c[0x0][0x438], R2 ;  /* 0x00010e000a027a25 */ /* 0x000fc800078e0002 */
[----:B------:R-:W-:Y:S02]  /*a880*/  IMAD R0, R0, c[0x0][0x440], RZ ;  /* 0x0001100000007a24 */ /* 0x000fe400078e02ff */
[----:B------:R-:W-:Y:S02]  /*a890*/  IMAD R3, R10, c[0x0][0x43c], R3 ;  /* 0x00010f000a037a24 */ /* 0x000fe400078e0203 */
[C---:B------:R-:W-:Y:S01]  /*a8a0*/  IMAD R4, R8.reuse, c[0x0][0x444], R0 ;  /* 0x0001110008047a24 */ /* 0x040fe200078e0200 */
[----:B------:R-:W-:Y:S01]  /*a8b0*/  MOV R0, R12 ;  /* 0x0000000c00007202 */ /* 0x000fe20000000f00 */
[----:B------:R-:W-:Y:S01]  /*a8c0*/  IMAD.WIDE.U32 R2, R8, c[0x0][0x440], R2 ;  /* 0x0001100008027a25 */ /* 0x000fe200078e0002 */
[----:B------:R-:W-:-:S04]  /*a8d0*/  @P2 SHF.R.U32.HI R0, RZ, c[0x0][0x4f0], R5 ;  /* 0x00013c00ff002a19 */ /* 0x000fc80000011605 */
[----:B------:R-:W-:Y:S02]  /*a8e0*/  IADD3 R3, R3, R4, RZ ;  /* 0x0000000403037210 */ /* 0x000fe40007ffe0ff */
[----:B------:R-:W-:Y:S02]  /*a8f0*/  SHF.R.S32.HI R5, RZ, 0x1f, R0 ;  /* 0x0000001fff057819 */ /* 0x000fe40000011400 */
[----:B------:R-:W-:Y:S01]  /*a900*/  IADD3 R4, -R0, RZ, RZ ;  /* 0x000000ff00047210 */ /* 0x000fe20007ffe1ff */
[----:B------:R-:W-:-:S04]  /*a910*/  IMAD.WIDE.U32 R2, R221, c[0x0][0x448], R2 ;  /* 0x00011200dd027a25 */ /* 0x000fc800078e0002 */
[----:B------:R-:W-:Y:S02]  /*a920*/  IMAD R5, R5, c[0x0][0x430], RZ ;  /* 0x00010c0005057a24 */ /* 0x000fe400078e02ff */
[----:B------:R-:W-:Y:S02]  /*a930*/  IMAD R3, R221, c[0x0][0x44c], R3 ;  /* 0x00011300dd037a24 */ /* 0x000fe400078e0203 */
[----:B------:R-:W-:Y:S02]  /*a940*/  IMAD R4, R4, c[0x0][0x4e8], R12 ;  /* 0x00013a0004047a24 */ /* 0x000fe400078e020c */
[C---:B------:R-:W-:Y:S02]  /*a950*/  IMAD R5, R0.reuse, c[0x0][0x434], R5 ;  /* 0x00010d0000057a24 */ /* 0x040fe400078e0205 */
[----:B------:R-:W-:Y:S01]  /*a960*/  IMAD.WIDE.U32 R2, R0, c[0x0][0x430], R2 ;  /* 0x00010c0000027a25 */ /* 0x000fe200078e0002 */
[----:B------:R-:W-:-:S04]  /*a970*/  SHF.R.S32.HI R0, RZ, 0x1f, R4 ;  /* 0x0000001fff007819 */ /* 0x000fc80000011404 */
[----:B------:R-:W-:Y:S01]  /*a980*/  IADD3 R3, R3, R5, RZ ;  /* 0x0000000503037210 */ /* 0x000fe20007ffe0ff */
[----:B------:R-:W-:-:S04]  /*a990*/  IMAD R0, R0, c[0x0][0x428], RZ ;  /* 0x00010a0000007a24 */ /* 0x000fc800078e02ff */
[----:B------:R-:W-:-:S04]  /*a9a0*/  IMAD.WIDE.U32 R2, R4, c[0x0][0x428], R2 ;  /* 0x00010a0004027a25 */ /* 0x000fc800078e0002 */
[----:B------:R-:W-:Y:S01]  /*a9b0*/  IMAD R4, R4, c[0x0][0x42c], R0 ;  /* 0x00010b0004047a24 */ /* 0x000fe200078e0200 */
[----:B------:R-:W-:-:S04]  /*a9c0*/  LEA R12, P2, R2, c[0x0][0x400], 0x2 ;  /* 0x00010000020c7a11 */ /* 0x000fc800078410ff */
[----:B------:R-:W-:-:S04]  /*a9d0*/  IADD3 R4, R3, R4, RZ ;  /* 0x0000000403047210 */ /* 0x000fc80007ffe0ff */
[----:B------:R-:W-:Y:S01]  /*a9e0*/  LEA.HI.X R5, R2, c[0x0][0x404], R4, 0x2, P2 ;  /* 0x0001010002057a11 */ /* 0x000fe200010f1404 */
[----:B------:R-:W-:Y:S05]  /*a9f0*/  BRA.DIV ~URZ, `(.L_x_83) ;  /* 0x00003b327f007947 */ /* 0x000fea000b800000 */
[----:B------:R1:W2:Y:S02]  /*aa00*/  SHFL.IDX PT, R4, R5, RZ, 0x1c1f ;  /* 0x001c1fff05047589 */ /* 0x0002a400000e0000 */
.L_x_147:
[----:B------:R-:W-:Y:S05]  /*aa10*/  BRA.DIV ~URZ, `(.L_x_84) ;  /* 0x00003b827f007947 */ /* 0x000fea000b800000 */
[----:B------:R3:W4:Y:S02]  /*aa20*/  SHFL.IDX PT, R0, R12, RZ, 0x1c1f ;  /* 0x001c1fff0c007589 */ /* 0x00072400000e0000 */
.L_x_148:
[----:B------:R-:W-:Y:S01]  /*aa30*/  BSSY B0, `(.L_x_85) ;  /* 0x000007a000007945 */ /* 0x000fe20003800000 */
[----:B------:R-:W-:Y:S05]  /*aa40*/  @P1 BRA `(.L_x_86) ;  /* 0x0000078000001947 */ /* 0x000fea0003800000 */
[----:B------:R-:W-:Y:S02]  /*aa50*/  ISETP.GE.AND P4, PT, R222, c[0x0][0x3c8], PT ;  /* 0x0000f200de007a0c */ /* 0x000fe40003f86270 */
[----:B------:R-:W-:Y:S02]  /*aa60*/  ISETP.GE.AND P2, PT, R249, c[0x0][0x3c8], PT ;  /* 0x0000f200f9007a0c */ /* 0x000fe40003f46270 */
[----:B------:R-:W-:Y:S02]  /*aa70*/  ISETP.GE.AND P5, PT, R248, c[0x0][0x3c8], PT ;  /* 0x0000f200f8007a0c */ /* 0x000fe40003fa6270 */
[----:B------:R-:W-:Y:S02]  /*aa80*/  ISETP.GE.AND P1, PT, R247, c[0x0][0x3c8], PT ;  /* 0x0000f200f7007a0c */ /* 0x000fe40003f26270 */
[----:B------:R-:W-:-:S02]  /*aa90*/  SHF.R.S32.HI R8, RZ, 0x1f, R249 ;  /* 0x0000001fff087819 */ /* 0x000fc400000114f9 */
[----:B------:R-:W-:Y:S02]  /*aaa0*/  ISETP.GE.AND P6, PT, R246, c[0x0][0x3c8], PT ;  /* 0x0000f200f6007a0c */ /* 0x000fe40003fc6270 */
[----:B------:R-:W-:Y:S01]  /*aab0*/  SHF.R.S32.HI R9, RZ, 0x1f, R248 ;  /* 0x0000001fff097819 */ /* 0x000fe200000114f8 */
[----:B----4-:R-:W-:Y:S01]  /*aac0*/  @!P4 IMAD.MOV.U32 R6, RZ, RZ, R0 ;  /* 0x000000ffff06c224 */ /* 0x010fe200078e0000 */
[----:B------:R-:W-:Y:S01]  /*aad0*/  SHF.R.S32.HI R10, RZ, 0x1f, R234 ;  /* 0x0000001fff0a7819 */ /* 0x000fe200000114ea */
[----:B--2---:R-:W-:Y:S01]  /*aae0*/  @!P4 IMAD.MOV.U32 R7, RZ, RZ, R4 ;  /* 0x000000ffff07c224 */ /* 0x004fe200078e0004 */
[C---:B------:R-:W-:Y:S02]  /*aaf0*/  @!P2 LEA R2, P3, R249.reuse, R0, 0x2 ;  /* 0x00000000f902a211 */ /* 0x040fe400078610ff */
[----:B------:R-:W-:Y:S01]  /*ab00*/  SHF.R.S32.HI R11, RZ, 0x1f, R233 ;  /* 0x0000001fff0b7819 */ /* 0x000fe200000114e9 */
[----:B------:R-:W-:Y:S01]  /*ab10*/  @!P4 IMAD.WIDE R6, R222, 0x4, R6 ;  /* 0x00000004de06c825 */ /* 0x000fe200078e0206 */
[----:B------:R-:W-:-:S02]  /*ab20*/  @!P2 LEA.HI.X R3, R249, R4, R8, 0x2, P3 ;  /* 0x00000004f903a211 */ /* 0x000fc400018f1408 */
[----:B------:R-:W-:Y:S02]  /*ab30*/  SHF.R.S32.HI R8, RZ, 0x1f, R247 ;  /* 0x0000001fff087819 */ /* 0x000fe400000114f7 */
[----:B------:R2:W-:Y:S01]  /*ab40*/  @!P4 ST.E.64 [R6.64], R132 ;  /* 0x000000840600c985 */ /* 0x0005e2000c101b06 */
[----:B------:R-:W-:Y:S02]  /*ab50*/  SHF.R.S32.HI R13, RZ, 0x1f, R230 ;  /* 0x0000001fff0d7819 */ /* 0x000fe400000114e6 */
[----:B------:R-:W-:Y:S01]  /*ab60*/  SHF.R.S32.HI R15, RZ, 0x1f, R229 ;  /* 0x0000001fff0f7819 */ /* 0x000fe200000114e5 */
[----:B------:R4:W-:Y:S01]  /*ab70*/  @!P2 ST.E.64 [R2.64], R28 ;  /* 0x0000001c0200a985 */ /* 0x0009e2000c101b06 */
[----:B------:R-:W-:Y:S02]  /*ab80*/  ISETP.GE.AND P2, PT, R245, c[0x0][0x3c8], PT ;  /* 0x0000f200f5007a0c */ /* 0x000fe40003f46270 */
[----:B------:R-:W-:Y:S02]  /*ab90*/  SHF.R.S32.HI R14, RZ, 0x1f, R228 ;  /* 0x0000001fff0e7819 */ /* 0x000fe400000114e4 */
[----:B--2---:R-:W-:-:S02]  /*aba0*/  @!P5 LEA R6, P4, R248, R0, 0x2 ;  /* 0x00000000f806d211 */ /* 0x004fc400078810ff */
[C---:B----4-:R-:W-:Y:S02]  /*abb0*/  @!P1 LEA R2, P3, R247.reuse, R0, 0x2 ;  /* 0x00000000f7029211 */ /* 0x050fe400078610ff */
[-C--:B------:R-:W-:Y:S02]  /*abc0*/  @!P5 LEA.HI.X R7, R248, R4.reuse, R9, 0x2, P4 ;  /* 0x00000004f807d211 */ /* 0x080fe400020f1409 */
[----:B------:R-:W-:Y:S02]  /*abd0*/  @!P1 LEA.HI.X R3, R247, R4, R8, 0x2, P3 ;  /* 0x00000004f7039211 */ /* 0x000fe400018f1408 */
[----:B------:R-:W-:Y:S01]  /*abe0*/  SHF.R.S32.HI R9, RZ, 0x1f, R246 ;  /* 0x0000001fff097819 */ /* 0x000fe200000114f6 */
[----:B------:R2:W-:Y:S01]  /*abf0*/  @!P5 ST.E.64 [R6.64], R30 ;  /* 0x0000001e0600d985 */ /* 0x0005e2000c101b06 */
[----:B------:R-:W-:Y:S02]  /*ac00*/  ISETP.GE.AND P5, PT, R244, c[0x0][0x3c8], PT ;  /* 0x0000f200f4007a0c */ /* 0x000fe40003fa6270 */
[----:B------:R-:W-:Y:S01]  /*ac10*/  SHF.R.S32.HI R8, RZ, 0x1f, R245 ;  /* 0x0000001fff087819 */ /* 0x000fe200000114f5 */
[----:B------:R4:W-:Y:S01]  /*ac20*/  @!P1 ST.E.64 [R2.64], R32 ;  /* 0x0000002002009985 */ /* 0x0009e2000c101b06 */
[----:B------:R-:W-:-:S02]  /*ac30*/  ISETP.GE.AND P1, PT, R243, c[0x0][0x3c8], PT ;  /* 0x0000f200f3007a0c */ /* 0x000fc40003f26270 */
[CC--:B--2---:R-:W-:Y:S02]  /*ac40*/  @!P6 LEA R6, P4, R246.reuse, R0.reuse, 0x2 ;  /* 0x00000000f606e211 */ /* 0x0c4fe400078810ff */
[C---:B----4-:R-:W-:Y:S02]  /*ac50*/  @!P2 LEA R2, P3, R245.reuse, R0, 0x2 ;  /* 0x00000000f502a211 */ /* 0x050fe400078610ff */
[-C--:B------:R-:W-:Y:S02]  /*ac60*/  @!P6 LEA.HI.X R7, R246, R4.reuse, R9, 0x2, P4 ;  /* 0x00000004f607e211 */ /* 0x080fe400020f1409 */
[----:B------:R-:W-:Y:S02]  /*ac70*/  @!P2 LEA.HI.X R3, R245, R4, R8, 0x2, P3 ;  /* 0x00000004f503a211 */ /* 0x000fe400018f1408 */
[----:B------:R-:W-:Y:S01]  /*ac80*/  SHF.R.S32.HI R9, RZ, 0x1f, R244 ;  /* 0x0000001fff097819 */ /* 0x000fe200000114f4 */
[----:B------:R2:W-:Y:S01]  /*ac90*/  @!P6 ST.E.64 [R6.64], R34 ;  /* 0x000000220600e985 */ /* 0x0005e2000c101b06 */
[----:B------:R-:W-:-:S02]  /*aca0*/  ISETP.GE.AND P6, PT, R242, c[0x0][0x3c8], PT ;  /* 0x0000f200f2007a0c */ /* 0x000fc40003fc6270 */
[----:B------:R-:W-:Y:S01]  /*acb0*/  SHF.R.S32.HI R8, RZ, 0x1f, R243 ;  /* 0x0000001fff087819 */ /* 0x000fe200000114f3 */
[----:B------:R4:W-:Y:S01]  /*acc0*/  @!P2 ST.E.64 [R2.64], R100 ;  /* 0x000000640200a985 */ /* 0x0009e2000c101b06 */
[----:B------:R-:W-:Y:S02]  /*acd0*/  ISETP.GE.AND P2, PT, R241, c[0x0][0x3c8], PT ;  /* 0x0000f200f1007a0c */ /* 0x000fe40003f46270 */
[CC--:B--2---:R-:W-:Y:S02]  /*ace0*/  @!P5 LEA R6, P4, R244.reuse, R0.reuse, 0x2 ;  /* 0x00000000f406d211 */ /* 0x0c4fe400078810ff */
[C---:B----4-:R-:W-:Y:S02]  /*acf0*/  @!P1 LEA R2, P3, R243.reuse, R0, 0x2 ;  /* 0x00000000f3029211 */ /* 0x050fe400078610ff */
[-C--:B------:R-:W-:Y:S02]  /*ad00*/  @!P5 LEA.HI.X R7, R244, R4.reuse, R9, 0x2, P4 ;  /* 0x00000004f407d211 */ /* 0x080fe400020f1409 */
[----:B------:R-:W-:-:S02]  /*ad10*/  @!P1 LEA.HI.X R3, R243, R4, R8, 0x2, P3 ;  /* 0x00000004f3039211 */ /* 0x000fc400018f1408 */
[----:B------:R-:W-:Y:S01]  /*ad20*/  SHF.R.S32.HI R9, RZ, 0x1f, R242 ;  /* 0x0000001fff097819 */ /* 0x000fe200000114f2 */
[----:B------:R2:W-:Y:S01]  /*ad30*/  @!P5 ST.E.64 [R6.64], R108 ;  /* 0x0000006c0600d985 */ /* 0x0005e2000c101b06 */
[----:B------:R-:W-:Y:S02]  /*ad40*/  ISETP.GE.AND P5, PT, R240, c[0x0][0x3c8], PT ;  /* 0x0000f200f0007a0c */ /* 0x000fe40003fa6270 */
[----:B------:R-:W-:Y:S01]  /*ad50*/  SHF.R.S32.HI R8, RZ, 0x1f, R241 ;  /* 0x0000001fff087819 */ /* 0x000fe200000114f1 */
[----:B------:R4:W-:Y:S01]  /*ad60*/  @!P1 ST.E.64 [R2.64], R104 ;  /* 0x0000006802009985 */ /* 0x0009e2000c101b06 */
[----:B------:R-:W-:Y:S02]  /*ad70*/  ISETP.GE.AND P1, PT, R239, c[0x0][0x3c8], PT ;  /* 0x0000f200ef007a0c */ /* 0x000fe40003f26270 */
[-C--:B--2---:R-:W-:Y:S02]  /*ad80*/  @!P6 LEA R6, P4, R242, R0.reuse, 0x2 ;  /* 0x00000000f206e211 */ /* 0x084fe400078810ff */
[----:B----4-:R-:W-:-:S02]  /*ad90*/  @!P2 LEA R2, P3, R241, R0, 0x2 ;  /* 0x00000000f102a211 */ /* 0x010fc400078610ff */
        /* <DEDUP_REMOVED lines=25> */
[----:B------:R-:W-:Y:S01]  /*af30*/  ISETP.GE.AND P4, PT, R233, c[0x0][0x3c8], PT ;  /* 0x0000f200e9007a0c */ /* 0x000fe20003f86270 */
[----:B------:R4:W-:Y:S01]  /*af40*/  @!P2 ST.E.64 [R2.64], R56 ;  /* 0x000000380200a985 */ /* 0x0009e2000c101b06 */
[----:B------:R-:W-:Y:S02]  /*af50*/  SHF.R.S32.HI R8, RZ, 0x1f, R235 ;  /* 0x0000001fff087819 */ /* 0x000fe400000114eb */
[-C--:B--2---:R-:W-:Y:S02]  /*af60*/  @!P5 LEA R6, P3, R236, R0.reuse, 0x2 ;  /* 0x00000000ec06d211 */ /* 0x084fe400078610ff */
[----:B----4-:R-:W-:-:S02]  /*af70*/  @!P1 LEA R2, P2, R235, R0, 0x2 ;  /* 0x00000000eb029211 */ /* 0x010fc400078410ff */
[-C--:B------:R-:W-:Y:S02]  /*af80*/  @!P5 LEA.HI.X R7, R236, R4.reuse, R9, 0x2, P3 ;  /* 0x00000004ec07d211 */ /* 0x080fe400018f1409 */
[----:B------:R-:W-:Y:S02]  /*af90*/  ISETP.GE.AND P3, PT, R232, c[0x0][0x3c8], PT ;  /* 0x0000f200e8007a0c */ /* 0x000fe40003f66270 */
[----:B------:R-:W-:Y:S01]  /*afa0*/  @!P1 LEA.HI.X R3, R235, R4, R8, 0x2, P2 ;  /* 0x00000004eb039211 */ /* 0x000fe200010f1408 */
[----:B------:R2:W-:Y:S01]  /*afb0*/  @!P5 ST.E.64 [R6.64], R60 ;  /* 0x0000003c0600d985 */ /* 0x0005e2000c101b06 */
[----:B------:R-:W-:-:S03]  /*afc0*/  @!P6 LEA R8, P2, R234, R0, 0x2 ;  /* 0x00000000ea08e211 */ /* 0x000fc600078410ff */
[----:B------:R4:W-:Y:S01]  /*afd0*/  @!P1 ST.E.64 [R2.64], R64 ;  /* 0x0000004002009985 */ /* 0x0009e2000c101b06 */
[----:B------:R-:W-:Y:S02]  /*afe0*/  ISETP.GE.AND P1, PT, R231, c[0x0][0x3c8], PT ;  /* 0x0000f200e7007a0c */ /* 0x000fe40003f26270 */
[----:B------:R-:W-:Y:S02]  /*aff0*/  @!P6 LEA.HI.X R9, R234, R4, R10, 0x2, P2 ;  /* 0x00000004ea09e211 */ /* 0x000fe400010f140a */
[----:B------:R-:W-:-:S03]  /*b000*/  SHF.R.S32.HI R10, RZ, 0x1f, R232 ;  /* 0x0000001fff0a7819 */ /* 0x000fc600000114e8 */
[----:B------:R-:W-:Y:S01]  /*b010*/  @!P6 ST.E.64 [R8.64], R112 ;  /* 0x000000700800e985 */ /* 0x000fe2000c101b06 */
[----:B------:R-:W-:Y:S02]  /*b020*/  ISETP.GE.AND P6, PT, R230, c[0x0][0x3c8], PT ;  /* 0x0000f200e6007a0c */ /* 0x000fe40003fc6270 */
[CC--:B--2---:R-:W-:Y:S02]  /*b030*/  @!P3 LEA R6, P2, R232.reuse, R0.reuse, 0x2 ;  /* 0x00000000e806b211 */ /* 0x0c4fe400078410ff */
[C---:B----4-:R-:W-:Y:S02]  /*b040*/  @!P4 LEA R2, P5, R233.reuse, R0, 0x2 ;  /* 0x00000000e902c211 */ /* 0x050fe400078a10ff */
[-C--:B------:R-:W-:Y:S02]  /*b050*/  @!P3 LEA.HI.X R7, R232, R4.reuse, R10, 0x2, P2 ;  /* 0x00000004e807b211 */ /* 0x080fe400010f140a */
[----:B------:R-:W-:Y:S02]  /*b060*/  @!P4 LEA.HI.X R3, R233, R4, R11, 0x2, P5 ;  /* 0x00000004e903c211 */ /* 0x000fe400028f140b */
[----:B------:R-:W-:-:S02]  /*b070*/  ISETP.GE.AND P5, PT, R229, c[0x0][0x3c8], PT ;  /* 0x0000f200e5007a0c */ /* 0x000fc40003fa6270 */
[----:B------:R-:W-:Y:S01]  /*b080*/  SHF.R.S32.HI R10, RZ, 0x1f, R231 ;  /* 0x0000001fff0a7819 */ /* 0x000fe200000114e7 */
[----:B------:R2:W-:Y:S01]  /*b090*/  @!P4 ST.E.64 [R2.64], R68 ;  /* 0x000000440200c985 */ /* 0x0005e2000c101b06 */
[----:B------:R-:W-:-:S03]  /*b0a0*/  ISETP.GE.AND P4, PT, R228, c[0x0][0x3c8], PT ;  /* 0x0000f200e4007a0c */ /* 0x000fc60003f86270 */
[----:B------:R4:W-:Y:S01]  /*b0b0*/  @!P3 ST.E.64 [R6.64], R72 ;  /* 0x000000480600b985 */ /* 0x0009e2000c101b06 */
[----:B------:R-:W-:Y:S02]  /*b0c0*/  ISETP.GE.AND P3, PT, R227, c[0x0][0x3c8], PT ;  /* 0x0000f200e3007a0c */ /* 0x000fe40003f66270 */
[----:B--2---:R-:W-:-:S04]  /*b0d0*/  @!P1 LEA R2, P2, R231, R0, 0x2 ;  /* 0x00000000e7029211 */ /* 0x004fc800078410ff */
[----:B------:R-:W-:Y:S02]  /*b0e0*/  @!P1 LEA.HI.X R3, R231, R4, R10, 0x2, P2 ;  /* 0x00000004e7039211 */ /* 0x000fe400010f140a */
[----:B------:R-:W-:-:S03]  /*b0f0*/  @!P6 LEA R10, P2, R230, R0, 0x2 ;  /* 0x00000000e60ae211 */ /* 0x000fc600078410ff */
[----:B------:R2:W-:Y:S01]  /*b100*/  @!P1 ST.E.64 [R2.64], R76 ;  /* 0x0000004c02009985 */ /* 0x0005e2000c101b06 */
[C---:B------:R-:W-:Y:S02]  /*b110*/  @!P5 LEA R8, P1, R229.reuse, R0, 0x2 ;  /* 0x00000000e508d211 */ /* 0x040fe400078210ff */
[----:B------:R-:W-:Y:S02]  /*b120*/  @!P6 LEA.HI.X R11, R230, R4, R13, 0x2, P2 ;  /* 0x00000004e60be211 */ /* 0x000fe400010f140d */
[C---:B----4-:R-:W-:Y:S02]  /*b130*/  @!P4 LEA R6, P2, R228.reuse, R0, 0x2 ;  /* 0x00000000e406c211 */ /* 0x050fe400078410ff */
[-C--:B------:R-:W-:Y:S01]  /*b140*/  @!P5 LEA.HI.X R9, R229, R4.reuse, R15, 0x2, P1 ;  /* 0x00000004e509d211 */ /* 0x080fe200008f140f */
[----:B------:R4:W-:Y:S01]  /*b150*/  @!P6 ST.E.64 [R10.64], R120 ;  /* 0x000000780a00e985 */ /* 0x0009e2000c101b06 */
[----:B------:R-:W-:Y:S02]  /*b160*/  SHF.R.S32.HI R13, RZ, 0x1f, R227 ;  /* 0x0000001fff0d7819 */ /* 0x000fe400000114e3 */
[----:B------:R-:W-:Y:S01]  /*b170*/  @!P4 LEA.HI.X R7, R228, R4, R14, 0x2, P2 ;  /* 0x00000004e407c211 */ /* 0x000fe200010f140e */
[----:B------:R4:W-:Y:S04]  /*b180*/  @!P5 ST.E.64 [R8.64], R116 ;  /* 0x000000740800d985 */ /* 0x0009e8000c101b06 */
[----:B------:R4:W-:Y:S01]  /*b190*/  @!P4 ST.E.64 [R6.64], R80 ;  /* 0x000000500600c985 */ /* 0x0009e2000c101b06 */
[----:B--2---:R-:W-:-:S04]  /*b1a0*/  @!P3 LEA R2, P1, R227, R0, 0x2 ;  /* 0x00000000e302b211 */ /* 0x004fc800078210ff */
[----:B------:R-:W-:-:S05]  /*b1b0*/  @!P3 LEA.HI.X R3, R227, R4, R13, 0x2, P1 ;  /* 0x00000004e303b211 */ /* 0x000fca00008f140d */
[----:B------:R4:W-:Y:S04]  /*b1c0*/  @!P3 ST.E.64 [R2.64], R24 ;  /* 0x000000180200b985 */ /* 0x0009e8000c101b06 */
.L_x_86:
[----:B------:R-:W-:Y:S05]  /*b1d0*/  BSYNC B0 ;  /* 0x0000000000007941 */ /* 0x000fea0003800000 */
.L_x_85:
[----:B------:R-:W-:Y:S05]  /*b1e0*/  BRA.DIV ~URZ, `(.L_x_87) ;  /* 0x000034227f007947 */ /* 0x000fea000b800000 */
[----:B--2---:R2:W1:Y:S04]  /*b1f0*/  SHFL.IDX PT, R4, R5, 0x1, 0x1c1f ;  /* 0x003c1f0005047f89 */ /* 0x00446800000e0000 */
[----:B----4-:R2:W4:Y:S02]  /*b200*/  SHFL.IDX PT, R0, R12, 0x1, 0x1c1f ;  /* 0x003c1f000c007f89 */ /* 0x01052400000e0000 */
.L_x_149:
[----:B------:R-:W-:Y:S05]  /*b210*/  @P0 BRA `(.L_x_82) ;  /* 0x0000143000000947 */ /* 0x000fea0003800000 */
[----:B------:R-:W-:Y:S02]  /*b220*/  ISETP.GE.AND P4, PT, R222, c[0x0][0x3c8], PT ;  /* 0x0000f200de007a0c */ /* 0x000fe40003f86270 */
[----:B------:R-:W-:Y:S02]  /*b230*/  ISETP.GE.AND P3, PT, R249, c[0x0][0x3c8], PT ;  /* 0x0000f200f9007a0c */ /* 0x000fe40003f66270 */
[----:B------:R-:W-:Y:S02]  /*b240*/  ISETP.GE.AND P2, PT, R248, c[0x0][0x3c8], PT ;  /* 0x0000f200f8007a0c */ /* 0x000fe40003f46270 */
[----:B------:R-:W-:-:S02]  /*b250*/  ISETP.GE.AND P1, PT, R247, c[0x0][0x3c8], PT ;  /* 0x0000f200f7007a0c */ /* 0x000fc40003f26270 */
[----:B------:R-:W-:Y:S02]  /*b260*/  ISETP.GE.AND P0, PT, R246, c[0x0][0x3c8], PT ;  /* 0x0000f200f6007a0c */ /* 0x000fe40003f06270 */
[----:B-12---:R-:W-:Y:S02]  /*b270*/  SHF.R.S32.HI R5, RZ, 0x1f, R249 ;  /* 0x0000001fff057819 */ /* 0x006fe400000114f9 */
[----:B------:R-:W-:Y:S01]  /*b280*/  SHF.R.S32.HI R10, RZ, 0x1f, R247 ;  /* 0x0000001fff0a7819 */ /* 0x000fe200000114f7 */
[----:B----4-:R-:W-:Y:S01]  /*b290*/  @!P4 IMAD.MOV.U32 R6, RZ, RZ, R0 ;  /* 0x000000ffff06c224 */ /* 0x010fe200078e0000 */
[----:B------:R-:W-:Y:S01]  /*b2a0*/  SHF.R.S32.HI R11, RZ, 0x1f, R236 ;  /* 0x0000001fff0b7819 */ /* 0x000fe200000114ec */
[----:B------:R-:W-:Y:S01]  /*b2b0*/  @!P4 IMAD.MOV.U32 R7, RZ, RZ, R4 ;  /* 0x000000ffff07c224 */ /* 0x000fe200078e0004 */
[CC--:B------:R-:W-:Y:S02]  /*b2c0*/  @!P3 LEA R2, P5, R249.reuse, R0.reuse, 0x2 ;  /* 0x00000000f902b211 */ /* 0x0c0fe400078a10ff */
[----:B------:R-:W-:Y:S01]  /*b2d0*/  @!P2 LEA R8, P6, R248, R0, 0x2 ;  /* 0x00000000f808a211 */ /* 0x000fe200078c10ff */
[----:B------:R-:W-:Y:S01]  /*b2e0*/  @!P4 IMAD.WIDE R6, R222, 0x4, R6 ;  /* 0x00000004de06c825 */ /* 0x000fe200078e0206 */
[----:B------:R-:W-:-:S02]  /*b2f0*/  @!P3 LEA.HI.X R3, R249, R4, R5, 0x2, P5 ;  /* 0x00000004f903b211 */ /* 0x000fc400028f1405 */
[----:B------:R-:W-:Y:S02]  /*b300*/  SHF.R.S32.HI R5, RZ, 0x1f, R248 ;  /* 0x0000001fff057819 */ /* 0x000fe400000114f8 */
[----:B------:R1:W-:Y:S01]  /*b310*/  @!P4 ST.E.64 [R6.64], R96 ;  /* 0x000000600600c985 */ /* 0x0003e2000c101b06 */
[----:B------:R-:W-:Y:S02]  /*b320*/  ISETP.GE.AND P5, PT, R245, c[0x0][0x3c8], PT ;  /* 0x0000f200f5007a0c */ /* 0x000fe40003fa6270 */
[----:B------:R-:W-:Y:S01]  /*b330*/  ISETP.GE.AND P4, PT, R244, c[0x0][0x3c8], PT ;  /* 0x0000f200f4007a0c */ /* 0x000fe20003f86270 */
[----:B------:R2:W-:Y:S01]  /*b340*/  @!P3 ST.E.64 [R2.64], R84 ;  /* 0x000000540200b985 */ /* 0x0005e2000c101b06 */
[----:B------:R-:W-:Y:S02]  /*b350*/  @!P2 LEA.HI.X R9, R248, R4, R5, 0x2, P6 ;  /* 0x00000004f809a211 */ /* 0x000fe400030f1405 */
[----:B------:R-:W-:Y:S02]  /*b360*/  SHF.R.S32.HI R5, RZ, 0x1f, R246 ;  /* 0x0000001fff057819 */ /* 0x000fe400000114f6 */
[----:B------:R-:W-:Y:S01]  /*b370*/  SHF.R.S32.HI R13, RZ, 0x1f, R230 ;  /* 0x0000001fff0d7819 */ /* 0x000fe200000114e6 */
[----:B------:R4:W-:Y:S01]  /*b380*/  @!P2 ST.E.64 [R8.64], R126 ;  /* 0x0000007e0800a985 */ /* 0x0009e2000c101b06 */
[----:B------:R-:W-:-:S02]  /*b390*/  ISETP.GE.AND P2, PT, R242, c[0x0][0x3c8], PT ;  /* 0x0000f200f2007a0c */ /* 0x000fc40003f46270 */
[----:B---3--:R-:W-:Y:S02]  /*b3a0*/  SHF.R.S32.HI R12, RZ, 0x1f, R229 ;  /* 0x0000001fff0c7819 */ /* 0x008fe400000114e5 */
[CC--:B-1----:R-:W-:Y:S02]  /*b3b0*/  @!P1 LEA R6, P3, R247.reuse, R0.reuse, 0x2 ;  /* 0x00000000f7069211 */ /* 0x0c2fe400078610ff */
[C---:B--2---:R-:W-:Y:S02]  /*b3c0*/  @!P0 LEA R2, P6, R246.reuse, R0, 0x2 ;  /* 0x00000000f6028211 */ /* 0x044fe400078c10ff */
[-C--:B------:R-:W-:Y:S02]  /*b3d0*/  @!P1 LEA.HI.X R7, R247, R4.reuse, R10, 0x2, P3 ;  /* 0x00000004f7079211 */ /* 0x080fe400018f140a */
[----:B------:R-:W-:Y:S02]  /*b3e0*/  ISETP.GE.AND P3, PT, R243, c[0x0][0x3c8], PT ;  /* 0x0000f200f3007a0c */ /* 0x000fe40003f66270 */
[----:B------:R-:W-:Y:S01]  /*b3f0*/  @!P0 LEA.HI.X R3, R246, R4, R5, 0x2, P6 ;  /* 0x00000004f6038211 */ /* 0x000fe200030f1405 */
[----:B------:R1:W-:Y:S01]  /*b400*/  @!P1 ST.E.64 [R6.64], R122 ;  /* 0x0000007a06009985 */ /* 0x0003e2000c101b06 */
[----:B----4-:R-:W-:-:S02]  /*b410*/  @!P5 LEA R8, P1, R245, R0, 0x2 ;  /* 0x00000000f508d211 */ /* 0x010fc400078210ff */
[----:B------:R-:W-:Y:S01]  /*b420*/  SHF.R.S32.HI R5, RZ, 0x1f, R245 ;  /* 0x0000001fff057819 */ /* 0x000fe200000114f5 */
[----:B------:R2:W-:Y:S01]  /*b430*/  @!P0 ST.E.64 [R2.64], R88 ;  /* 0x0000005802008985 */ /* 0x0005e2000c101b06 */
[----:B------:R-:W-:Y:S02]  /*b440*/  SHF.R.S32.HI R10, RZ, 0x1f, R244 ;  /* 0x0000001fff0a7819 */ /* 0x000fe400000114f4 */
[----:B------:R-:W-:Y:S02]  /*b450*/  @!P5 LEA.HI.X R9, R245, R4, R5, 0x2, P1 ;  /* 0x00000004f509d211 */ /* 0x000fe400008f1405 */
[----:B------:R-:W-:Y:S02]  /*b460*/  ISETP.GE.AND P1, PT, R241, c[0x0][0x3c8], PT ;  /* 0x0000f200f1007a0c */ /* 0x000fe40003f26270 */
[----:B------:R-:W-:Y:S01]  /*b470*/  SHF.R.S32.HI R5, RZ, 0x1f, R243 ;  /* 0x0000001fff057819 */ /* 0x000fe200000114f3 */
[----:B------:R3:W-:Y:S01]  /*b480*/  @!P5 ST.E.64 [R8.64], R118 ;  /* 0x000000760800d985 */ /* 0x0007e2000c101b06 */
[----:B------:R-:W-:-:S02]  /*b490*/  ISETP.GE.AND P5, PT, R239, c[0x0][0x3c8], PT ;  /* 0x0000f200ef007a0c */ /* 0x000fc40003fa6270 */
[----:B-1----:R-:W-:-:S04]  /*b4a0*/  @!P4 LEA R6, P0, R244, R0, 0x2 ;  /* 0x00000000f406c211 */ /* 0x002fc800078010ff */
[----:B------:R-:W-:Y:S02]  /*b4b0*/  @!P4 LEA.HI.X R7, R244, R4, R10, 0x2, P0 ;  /* 0x00000004f407c211 */ /* 0x000fe400000f140a */
[----:B------:R-:W-:Y:S02]  /*b4c0*/  ISETP.GE.AND P0, PT, R240, c[0x0][0x3c8], PT ;  /* 0x0000f200f0007a0c */ /* 0x000fe40003f06270 */
[C---:B--2---:R-:W-:Y:S01]  /*b4d0*/  @!P3 LEA R2, P6, R243.reuse, R0, 0x2 ;  /* 0x00000000f302b211 */ /* 0x044fe200078c10ff */
[----:B------:R1:W-:Y:S01]  /*b4e0*/  @!P4 ST.E.64 [R6.64], R110 ;  /* 0x0000006e0600c985 */ /* 0x0003e2000c101b06 */
[----:B------:R-:W-:Y:S02]  /*b4f0*/  ISETP.GE.AND P4, PT, R238, c[0x0][0x3c8], PT ;  /* 0x0000f200ee007a0c */ /* 0x000fe40003f86270 */
[----:B------:R-:W-:Y:S02]  /*b500*/  @!P3 LEA.HI.X R3, R243, R4, R5, 0x2, P6 ;  /* 0x00000004f303b211 */ /* 0x000fe400030f1405 */
[----:B---3--:R-:W-:-:S02]  /*b510*/  @!P2 LEA R8, P6, R242, R0, 0x2 ;  /* 0x00000000f208a211 */ /* 0x008fc400078c10ff */
[----:B------:R-:W-:Y:S01]  /*b520*/  SHF.R.S32.HI R5, RZ, 0x1f, R242 ;  /* 0x0000001fff057819 */ /* 0x000fe200000114f2 */
[----:B------:R2:W-:Y:S01]  /*b530*/  @!P3 ST.E.64 [R2.64], R92 ;  /* 0x0000005c0200b985 */ /* 0x0005e2000c101b06 */
[----:B------:R-:W-:Y:S02]  /*b540*/  SHF.R.S32.HI R10, RZ, 0x1f, R241 ;  /* 0x0000001fff0a7819 */ /* 0x000fe400000114f1 */
[----:B------:R-:W-:Y:S02]  /*b550*/  @!P2 LEA.HI.X R9, R242, R4, R5, 0x2, P6 ;  /* 0x00000004f209a211 */ /* 0x000fe400030f1405 */
[----:B------:R-:W-:-:S03]  /*b560*/  SHF.R.S32.HI R5, RZ, 0x1f, R240 ;  /* 0x0000001fff057819 */ /* 0x000fc600000114f0 */
[----:B------:R3:W-:Y:S01]  /*b570*/  @!P2 ST.E.64 [R8.64], R124 ;  /* 0x0000007c0800a985 */ /* 0x0007e2000c101b06 */
[----:B------:R-:W-:Y:S02]  /*b580*/  ISETP.GE.AND P2, PT, R236, c[0x0][0x3c8], PT ;  /* 0x0000f200ec007a0c */ /* 0x000fe40003f46270 */
[----:B-1----:R-:W-:-:S04]  /*b590*/  @!P1 LEA R6, P3, R241, R0, 0x2 ;  /* 0x00000000f1069211 */ /* 0x002fc800078610ff */
[----:B------:R-:W-:Y:S02]  /*b5a0*/  @!P1 LEA.HI.X R7, R241, R4, R10, 0x2, P3 ;  /* 0x00000004f1079211 */ /* 0x000fe400018f140a */
[----:B------:R-:W-:Y:S02]  /*b5b0*/  ISETP.GE.AND P3, PT, R237, c[0x0][0x3c8], PT ;  /* 0x0000f200ed007a0c */ /* 0x000fe40003f66270 */
[C---:B--2---:R-:W-:Y:S01]  /*b5c0*/  @!P0 LEA R2, P6, R240.reuse, R0, 0x2 ;  /* 0x00000000f0028211 */ /* 0x044fe200078c10ff */
[----:B------:R1:W-:Y:S01]  /*b5d0*/  @!P1 ST.E.64 [R6.64], R106 ;  /* 0x0000006a06009985 */ /* 0x0003e2000c101b06 */
[----:B------:R-:W-:Y:S02]  /*b5e0*/  SHF.R.S32.HI R10, RZ, 0x1f, R238 ;  /* 0x0000001fff0a7819 */ /* 0x000fe400000114ee */
[----:B------:R-:W-:Y:S02]  /*b5f0*/  @!P0 LEA.HI.X R3, R240, R4, R5, 0x2, P6 ;  /* 0x00000004f0038211 */ /* 0x000fe400030f1405 */
[----:B------:R-:W-:-:S02]  /*b600*/  SHF.R.S32.HI R5, RZ, 0x1f, R239 ;  /* 0x0000001fff057819 */ /* 0x000fc400000114ef */
[----:B---3--:R-:W-:Y:S01]  /*b610*/  @!P5 LEA R8, P6, R239, R0, 0x2 ;  /* 0x00000000ef08d211 */ /* 0x008fe200078c10ff */
[----:B------:R2:W-:Y:S01]  /*b620*/  @!P0 ST.E.64 [R2.64], R46 ;  /* 0x0000002e02008985 */ /* 0x0005e2000c101b06 */
[----:B------:R-:W-:Y:S02]  /*b630*/  ISETP.GE.AND P1, PT, R235, c[0x0][0x3c8], PT ;  /* 0x0000f200eb007a0c */ /* 0x000fe40003f26270 */
[----:B------:R-:W-:Y:S02]  /*b640*/  @!P5 LEA.HI.X R9, R239, R4, R5, 0x2, P6 ;  /* 0x00000004ef09d211 */ /* 0x000fe400030f1405 */
[----:B------:R-:W-:-:S03]  /*b650*/  SHF.R.S32.HI R5, RZ, 0x1f, R237 ;  /* 0x0000001fff057819 */ /* 0x000fc600000114ed */
[----:B------:R3:W-:Y:S01]  /*b660*/  @!P5 ST.E.64 [R8.64], R128 ;  /* 0x000000800800d985 */ /* 0x0007e2000c101b06 */
[----:B-1----:R-:W-:-:S04]  /*b670*/  @!P4 LEA R6, P0, R238, R0, 0x2 ;  /* 0x00000000ee06c211 */ /* 0x002fc800078010ff */
[----:B------:R-:W-:Y:S02]  /*b680*/  @!P4 LEA.HI.X R7, R238, R4, R10, 0x2, P0 ;  /* 0x00000004ee07c211 */ /* 0x000fe400000f140a */
[----:B------:R-:W-:Y:S02]  /*b690*/  ISETP.GE.AND P0, PT, R234, c[0x0][0x3c8], PT ;  /* 0x0000f200ea007a0c */ /* 0x000fe40003f06270 */
[----:B--2---:R-:W-:Y:S01]  /*b6a0*/  @!P3 LEA R2, P6, R237, R0, 0x2 ;  /* 0x00000000ed02b211 */ /* 0x004fe200078c10ff */
[----:B------:R1:W-:Y:S01]  /*b6b0*/  @!P4 ST.E.64 [R6.64], R114 ;  /* 0x000000720600c985 */ /* 0x0003e2000c101b06 */
[----:B------:R-:W-:Y:S02]  /*b6c0*/  ISETP.GE.AND P4, PT, R233, c[0x0][0x3c8], PT ;  /* 0x0000f200e9007a0c */ /* 0x000fe40003f86270 */
[----:B------:R-:W-:Y:S02]  /*b6d0*/  @!P3 LEA.HI.X R3, R237, R4, R5, 0x2, P6 ;  /* 0x00000004ed03b211 */ /* 0x000fe400030f1405 */
[----:B------:R-:W-:-:S02]  /*b6e0*/  SHF.R.S32.HI R10, RZ, 0x1f, R235 ;  /* 0x0000001fff0a7819 */ /* 0x000fc400000114eb */
[C---:B---3--:R-:W-:Y:S01]  /*b6f0*/  @!P2 LEA R8, P5, R236.reuse, R0, 0x2 ;  /* 0x00000000ec08a211 */ /* 0x048fe200078a10ff */
[----:B------:R2:W-:Y:S01]  /*b700*/  @!P3 ST.E.64 [R2.64], R50 ;  /* 0x000000320200b985 */ /* 0x0005e2000c101b06 */
[----:B------:R-:W-:Y:S02]  /*b710*/  SHF.R.S32.HI R5, RZ, 0x1f, R234 ;  /* 0x0000001fff057819 */ /* 0x000fe400000114ea */
[----:B------:R-:W-:Y:S02]  /*b720*/  @!P2 LEA.HI.X R9, R236, R4, R11, 0x2, P5 ;  /* 0x00000004ec09a211 */ /* 0x000fe400028f140b */
[----:B------:R-:W-:-:S03]  /*b730*/  ISETP.GE.AND P5, PT, R232, c[0x0][0x3c8], PT ;  /* 0x0000f200e8007a0c */ /* 0x000fc60003fa6270 */
[----:B------:R-:W-:Y:S01]  /*b740*/  @!P2 ST.E.64 [R8.64], R130 ;  /* 0x000000820800a985 */ /* 0x000fe2000c101b06 */
[----:B------:R-:W-:Y:S02]  /*b750*/  ISETP.GE.AND P2, PT, R230, c[0x0][0x3c8], PT ;  /* 0x0000f200e6007a0c */ /* 0x000fe40003f46270 */
[----:B-1----:R-:W-:-:S04]  /*b760*/  @!P1 LEA R6, P6, R235, R0, 0x2 ;  /* 0x00000000eb069211 */ /* 0x002fc800078c10ff */
[----:B------:R-:W-:Y:S02]  /*b770*/  @!P1 LEA.HI.X R7, R235, R4, R10, 0x2, P6 ;  /* 0x00000004eb079211 */ /* 0x000fe400030f140a */
[----:B------:R-:W-:Y:S02]  /*b780*/  SHF.R.S32.HI R10, RZ, 0x1f, R233 ;  /* 0x0000001fff0a7819 */ /* 0x000fe400000114e9 */
[C---:B--2---:R-:W-:Y:S01]  /*b790*/  @!P0 LEA R2, P3, R234.reuse, R0, 0x2 ;  /* 0x00000000ea028211 */ /* 0x044fe200078610ff */
[----:B------:R1:W-:Y:S01]  /*b7a0*/  @!P1 ST.E.64 [R6.64], R66 ;  /* 0x0000004206009985 */ /* 0x0003e2000c101b06 */
[----:B------:R-:W-:Y:S02]  /*b7b0*/  ISETP.GE.AND P1, PT, R229, c[0x0][0x3c8], PT ;  /* 0x0000f200e5007a0c */ /* 0x000fe40003f26270 */
[----:B------:R-:W-:Y:S02]  /*b7c0*/  @!P0 LEA.HI.X R3, R234, R4, R5, 0x2, P3 ;  /* 0x00000004ea038211 */ /* 0x000fe400018f1405 */
[----:B------:R-:W-:-:S02]  /*b7d0*/  ISETP.GE.AND P3, PT, R231, c[0x0][0x3c8], PT ;  /* 0x0000f200e7007a0c */ /* 0x000fc40003f66270 */
[----:B------:R-:W-:Y:S01]  /*b7e0*/  SHF.R.S32.HI R5, RZ, 0x1f, R232 ;  /* 0x0000001fff057819 */ /* 0x000fe200000114e8 */
[----:B------:R2:W-:Y:S01]  /*b7f0*/  @!P0 ST.E.64 [R2.64], R38 ;  /* 0x0000002602008985 */ /* 0x0005e2000c101b06 */
[----:B-1----:R-:W-:-:S04]  /*b800*/  @!P4 LEA R6, P0, R233, R0, 0x2 ;  /* 0x00000000e906c211 */ /* 0x002fc800078010ff */
[----:B------:R-:W-:Y:S02]  /*b810*/  @!P4 LEA.HI.X R7, R233, R4, R10, 0x2, P0 ;  /* 0x00000004e907c211 */ /* 0x000fe400000f140a */
[----:B------:R-:W-:Y:S02]  /*b820*/  ISETP.GE.AND P0, PT, R228, c[0x0][0x3c8], PT ;  /* 0x0000f200e4007a0c */ /* 0x000fe40003f06270 */
[CC--:B--2---:R-:W-:Y:S01]  /*b830*/  @!P5 LEA R2, P6, R232.reuse, R0.reuse, 0x2 ;  /* 0x00000000e802d211 */ /* 0x0c4fe200078c10ff */
[----:B------:R1:W-:Y:S01]  /*b840*/  @!P4 ST.E.64 [R6.64], R54 ;  /* 0x000000360600c985 */ /* 0x0003e2000c101b06 */
[----:B------:R-:W-:Y:S02]  /*b850*/  @!P3 LEA R10, P4, R231, R0, 0x2 ;  /* 0x00000000e70ab211 */ /* 0x000fe400078810ff */
[----:B------:R-:W-:Y:S02]  /*b860*/  @!P5 LEA.HI.X R3, R232, R4, R5, 0x2, P6 ;  /* 0x00000004e803d211 */ /* 0x000fe400030f1405 */
[----:B------:R-:W-:-:S02]  /*b870*/  SHF.R.S32.HI R5, RZ, 0x1f, R231 ;  /* 0x0000001fff057819 */ /* 0x000fc400000114e7 */
[C---:B------:R-:W-:Y:S01]  /*b880*/  @!P2 LEA R8, P6, R230.reuse, R0, 0x2 ;  /* 0x00000000e608a211 */ /* 0x040fe200078c10ff */
[----:B------:R2:W-:Y:S01]  /*b890*/  @!P5 ST.E.64 [R2.64], R58 ;  /* 0x0000003a0200d985 */ /* 0x0005e2000c101b06 */
[-C--:B------:R-:W-:Y:S02]  /*b8a0*/  @!P3 LEA.HI.X R11, R231, R4.reuse, R5, 0x2, P4 ;  /* 0x00000004e70bb211 */ /* 0x080fe400020f1405 */
[----:B------:R-:W-:Y:S02]  /*b8b0*/  SHF.R.S32.HI R5, RZ, 0x1f, R228 ;  /* 0x0000001fff057819 */ /* 0x000fe400000114e4 */
[----:B------:R-:W-:Y:S01]  /*b8c0*/  @!P2 LEA.HI.X R9, R230, R4, R13, 0x2, P6 ;  /* 0x00000004e609a211 */ /* 0x000fe200030f140d */
[----:B------:R3:W-:Y:S04]  /*b8d0*/  @!P3 ST.E.64 [R10.64], R74 ;  /* 0x0000004a0a00b985 */ /* 0x0007e8000c101b06 */
[----:B------:R3:W-:Y:S01]  /*b8e0*/  @!P2 ST.E.64 [R8.64], R70 ;  /* 0x000000460800a985 */ /* 0x0007e2000c101b06 */
[----:B-1----:R-:W-:-:S04]  /*b8f0*/  @!P1 LEA R6, P5, R229, R0, 0x2 ;  /* 0x00000000e5069211 */ /* 0x002fc800078a10ff */
[----:B------:R-:W-:Y:S02]  /*b900*/  @!P1 LEA.HI.X R7, R229, R4, R12, 0x2, P5 ;  /* 0x00000004e5079211 */ /* 0x000fe400028f140c */
[----:B--2---:R-:W-:-:S03]  /*b910*/  @!P0 LEA R2, P4, R228, R0, 0x2 ;  /* 0x00000000e4028211 */ /* 0x004fc600078810ff */
[----:B------:R3:W-:Y:S01]  /*b920*/  @!P1 ST.E.64 [R6.64], R62 ;  /* 0x0000003e06009985 */ /* 0x0007e2000c101b06 */
[----:B------:R-:W-:-:S05]  /*b930*/  @!P0 LEA.HI.X R3, R228, R4, R5, 0x2, P4 ;  /* 0x00000004e4038211 */ /* 0x000fca00020f1405 */
[----:B------:R3:W-:Y:S01]  /*b940*/  @!P0 ST.E.64 [R2.64], R42 ;  /* 0x0000002a02008985 */ /* 0x0007e2000c101b06 */
[----:B------:R-:W-:-:S13]  /*b950*/  ISETP.GE.AND P0, PT, R227, c[0x0][0x3c8], PT ;  /* 0x0000f200e3007a0c */ /* 0x000fda0003f06270 */
[----:B------:R-:W-:Y:S05]  /*b960*/  @P0 BRA `(.L_x_82) ;  /* 0x00000ce000000947 */ /* 0x000fea0003800000 */
[----:B------:R-:W-:Y:S02]  /*b970*/  SHF.R.S32.HI R5, RZ, 0x1f, R227 ;  /* 0x0000001fff057819 */ /* 0x000fe400000114e3 */
[----:B---3--:R-:W-:-:S04]  /*b980*/  LEA R2, P0, R227, R0, 0x2 ;  /* 0x00000000e3027211 */ /* 0x008fc800078010ff */
[----:B------:R-:W-:-:S05]  /*b990*/  LEA.HI.X R3, R227, R4, R5, 0x2, P0 ;  /* 0x00000004e3037211 */ /* 0x000fca00000f1405 */
[----:B------:R1:W-:Y:S01]  /*b9a0*/  ST.E.64 [R2.64], R26 ;  /* 0x0000001a02007985 */ /* 0x0003e2000c101b06 */
[----:B------:R-:W-:Y:S05]  /*b9b0*/  BRA `(.L_x_82) ;  /* 0x00000c9000007947 */ /* 0x000fea0003800000 */
.L_x_67:
[----:B------:R-:W-:Y:S01]  /*b9c0*/  ISETP.NE.U32.AND P1, PT, RZ, c[0x0][0x508], PT ;  /* 0x00014200ff007a0c */ /* 0x000fe20003f25070 */
[----:B------:R-:W-:Y:S01]  /*b9d0*/  IMAD.MOV.U32 R8, RZ, RZ, RZ ;  /* 0x000000ffff087224 */ /* 0x000fe200078e00ff */
[----:B------:R-:W-:Y:S01]  /*b9e0*/  ISETP.NE.U32.AND P3, PT, RZ, c[0x0][0x500], PT ;  /* 0x00014000ff007a0c */ /* 0x000fe20003f65070 */
[----:B------:R-:W-:Y:S01]  /*b9f0*/  IMAD.MOV.U32 R22, RZ, RZ, c[0x0][0x388] ;  /* 0x0000e200ff167624 */ /* 0x000fe200078e00ff */
[----:B------:R-:W-:Y:S02]  /*ba00*/  ISETP.NE.AND.EX P1, PT, RZ, c[0x0][0x50c], PT, P1 ;  /* 0x00014300ff007a0c */ /* 0x000fe40003f25310 */
[----:B------:R-:W-:Y:S02]  /*ba10*/  ISETP.NE.AND.EX P3, PT, RZ, c[0x0][0x504], PT, P3 ;  /* 0x00014100ff007a0c */ /* 0x000fe40003f65330 */
[----:B------:R-:W-:-:S04]  /*ba20*/  IADD3 R2, P2, R216, c[0x0][0x500], RZ ;  /* 0x00014000d8027a10 */ /* 0x000fc80007f5e0ff */
[----:B------:R-:W-:-:S05]  /*ba30*/  IADD3.X R3, R217, c[0x0][0x504], RZ, P2, !PT ;  /* 0x00014100d9037a10 */ /* 0x000fca00017fe4ff */
[----:B------:R-:W-:Y:S02]  /*ba40*/  @P1 IADD3 R4, P0, R216, c[0x0][0x508], RZ ;  /* 0x00014200d8041a10 */ /* 0x000fe40007f1e0ff */
[----:B------:R2:W5:Y:S02]  /*ba50*/  @P3 LDG.E R8, [R2.64] ;  /* 0x0000000602083981 */ /* 0x000564000c1e1900 */
[----:B------:R-:W-:-:S05]  /*ba60*/  @P1 IADD3.X R5, R217, c[0x0][0x50c], RZ, P0, !PT ;  /* 0x00014300d9051a10 */ /* 0x000fca00007fe4ff */
[----:B------:R2:W5:Y:S01]  /*ba70*/  @P1 LDG.E R22, [R4.64] ;  /* 0x0000000604161981 */ /* 0x000562000c1e1900 */
[----:B------:R-:W-:-:S04]  /*ba80*/  ISETP.NE.AND P0, PT, R218, RZ, PT ;  /* 0x000000ffda00720c */ /* 0x000fc80003f05270 */
[----:B------:R-:W-:Y:S01]  /*ba90*/  SEL R19, R218, c[0x0][0x3d4], P0 ;  /* 0x0000f500da137a07 */ /* 0x000fe20000000000 */
[----:B------:R-:W-:Y:S05]  /*baa0*/  @P1 BRA `(.L_x_88) ;  /* 0x0000004000001947 */ /* 0x000fea0003800000 */
[----:B------:R-:W-:Y:S05]  /*bab0*/  @!P3 BRA `(.L_x_88) ;  /* 0x000000300000b947 */ /* 0x000fea0003800000 */
[----:B------:R3:W4:Y:S04]  /*bac0*/  LDG.E R0, [R2.64] ;  /* 0x0000000602007981 */ /* 0x000728000c1e1900 */
[----:B--23--:R-:W4:Y:S02]  /*bad0*/  LDG.E R2, [R2.64+0x4] ;  /* 0x0000040602027981 */ /* 0x00cf24000c1e1900 */
[----:B----45:R-:W-:Y:S02]  /*bae0*/  IADD3 R22, -R0, R2, RZ ;  /* 0x0000000200167210 */ /* 0x030fe40007ffe1ff */
.L_x_88:
[----:B--2---:R-:W2:Y:S01]  /*baf0*/  S2R R2, SR_TID.X ;  /* 0x0000000000027919 */ /* 0x004ea20000002100 */
[----:B------:R-:W-:Y:S01]  /*bb00*/  BSSY B0, `(.L_x_89) ;  /* 0x0000036000007945 */ /* 0x000fe20003800000 */
[----:B------:R-:W-:Y:S02]  /*bb10*/  LOP3.LUT R14, R214, 0xffff, RZ, 0xc0, !PT ;  /* 0x0000ffffd60e7812 */ /* 0x000fe400078ec0ff */
[----:B------:R-:W-:-:S02]  /*bb20*/  SEL R15, R211, RZ, !P3 ;  /* 0x000000ffd30f7207 */ /* 0x000fc40005800000 */
[----:B------:R-:W-:Y:S02]  /*bb30*/  SEL R20, R220, RZ, !P3 ;  /* 0x000000ffdc147207 */ /* 0x000fe40005800000 */
[----:B-----5:R-:W-:Y:S02]  /*bb40*/  SHF.R.S32.HI R18, RZ, 0x1f, R8 ;  /* 0x0000001fff127819 */ /* 0x020fe40000011408 */
[----:B--2---:R-:W-:-:S13]  /*bb50*/  ISETP.GT.AND P0, PT, R2, 0x7f, PT ;  /* 0x0000007f0200780c */ /* 0x004fda0003f04270 */
[----:B------:R-:W-:Y:S05]  /*bb60*/  @P0 BRA `(.L_x_90) ;  /* 0x000002f000000947 */ /* 0x000fea0003800000 */
[----:B------:R-:W-:Y:S01]  /*bb70*/  IMAD R0, R22, c[0x0][0x4e8], RZ ;  /* 0x00013a0016007a24 */ /* 0x000fe200078e02ff */
[----:B------:R-:W-:-:S04]  /*bb80*/  LEA R9, R213, R2, 0x7 ;  /* 0x00000002d5097211 */ /* 0x000fc800078e38ff */
[----:B------:R-:W-:-:S13]  /*bb90*/  ISETP.GE.AND P0, PT, R9, R0, PT ;  /* 0x000000000900720c */ /* 0x000fda0003f06270 */
[----:B------:R-:W-:Y:S05]  /*bba0*/  @P0 BRA `(.L_x_90) ;  /* 0x000002b000000947 */ /* 0x000fea0003800000 */
[----:B------:R-:W-:Y:S01]  /*bbb0*/  IMAD.MOV.U32 R0, RZ, RZ, 0x368 ;  /* 0x00000368ff007424 */ /* 0x000fe200078e00ff */
[----:B------:R-:W-:-:S04]  /*bbc0*/  ISETP.GT.AND P2, PT, R19, 0x1, PT ;  /* 0x000000011300780c */ /* 0x000fc80003f44270 */
[----:B------:R-:W-:-:S04]  /*bbd0*/  SEL R0, R0, 0x328, P2 ;  /* 0x0000032800007807 */ /* 0x000fc80001000000 */
[----:B------:R2:W3:Y:S08]  /*bbe0*/  LDC.64 R6, c[0x0][R0+0x170] ;  /* 0x00005c0000067b82 */ /* 0x0004f00000000a00 */
[----:B------:R2:W4:Y:S08]  /*bbf0*/  LDC.64 R4, c[0x0][R0+0x168] ;  /* 0x00005a0000047b82 */ /* 0x0005300000000a00 */
[----:B------:R2:W5:Y:S08]  /*bc00*/  LDC.64 R12, c[0x0][R0+0x178] ;  /* 0x00005e00000c7b82 */ /* 0x0005700000000a00 */
[----:B------:R2:W1:Y:S02]  /*bc10*/  LDC.64 R10, c[0x0][R0+0x160] ;  /* 0x00005800000a7b82 */ /* 0x0004640000000a00 */
[----:B--2---:R-:W-:-:S02]  /*bc20*/  IMAD.MOV.U32 R0, RZ, RZ, c[0x0][0x4e8] ;  /* 0x00013a00ff007624 */ /* 0x004fc400078e00ff */
[-C--:B---3--:R-:W-:Y:S02]  /*bc30*/  IMAD R7, R7, R15.reuse, RZ ;  /* 0x0000000f07077224 */ /* 0x088fe400078e02ff */
[----:B------:R-:W-:Y:S01]  /*bc40*/  IMAD.WIDE.U32 R2, R6, R15, RZ ;  /* 0x0000000f06027225 */ /* 0x000fe200078e00ff */
[----:B------:R-:W-:Y:S02]  /*bc50*/  ISETP.NE.AND P0, PT, R0, 0x1, PT ;  /* 0x000000010000780c */ /* 0x000fe40003f05270 */
[----:B------:R-:W-:Y:S01]  /*bc60*/  MOV R0, R9 ;  /* 0x0000000900007202 */ /* 0x000fe20000000f00 */
[----:B------:R-:W-:Y:S01]  /*bc70*/  IMAD R7, R6, R20, R7 ;  /* 0x0000001406077224 */ /* 0x000fe200078e0207 */
[----:B------:R-:W-:Y:S01]  /*bc80*/  SEL R6, R221, RZ, P2 ;  /* 0x000000ffdd067207 */ /* 0x000fe20001000000 */
[-C--:B----4-:R-:W-:Y:S02]  /*bc90*/  IMAD R16, R5, R14.reuse, RZ ;  /* 0x0000000e05107224 */ /* 0x090fe400078e02ff */
[----:B------:R-:W-:Y:S01]  /*bca0*/  IMAD.WIDE.U32 R4, R4, R14, RZ ;  /* 0x0000000e04047225 */ /* 0x000fe200078e00ff */
[----:B------:R-:W-:-:S03]  /*bcb0*/  IADD3 R3, R3, R7, RZ ;  /* 0x0000000703037210 */ /* 0x000fc60007ffe0ff */
[----:B------:R-:W-:Y:S02]  /*bcc0*/  IMAD.IADD R16, R5, 0x1, R16 ;  /* 0x0000000105107824 */ /* 0x000fe400078e0210 */
[----:B------:R-:W-:-:S04]  /*bcd0*/  @P0 IMAD.HI.U32 R17, R9, c[0x0][0x4ec], RZ ;  /* 0x00013b0009110a27 */ /* 0x000fc800078e00ff */
[----:B-----5:R-:W-:Y:S01]  /*bce0*/  IMAD R7, R13, R6, RZ ;  /* 0x000000060d077224 */ /* 0x020fe200078e02ff */
[----:B------:R-:W-:Y:S02]  /*bcf0*/  @P0 SHF.R.U32.HI R0, RZ, c[0x0][0x4f0], R17 ;  /* 0x00013c00ff000a19 */ /* 0x000fe40000011611 */
[----:B------:R-:W-:Y:S01]  /*bd00*/  IADD3 R17, P1, P0, R2, R4, R8 ;  /* 0x0000000402117210 */ /* 0x000fe2000783e008 */
[----:B------:R-:W-:-:S04]  /*bd10*/  IMAD.WIDE.U32 R4, R12, R6, RZ ;  /* 0x000000060c047225 */ /* 0x000fc800078e00ff */
[----:B------:R-:W-:Y:S01]  /*bd20*/  IMAD.MOV R2, RZ, RZ, -R0 ;  /* 0x000000ffff027224 */ /* 0x000fe200078e0a00 */
[----:B------:R-:W-:Y:S01]  /*bd30*/  IADD3 R5, R5, R7, RZ ;  /* 0x0000000705057210 */ /* 0x000fe20007ffe0ff */
[----:B------:R-:W-:Y:S02]  /*bd40*/  IMAD.MOV.U32 R7, RZ, RZ, c[0x0][0x4a8] ;  /* 0x00012a00ff077624 */ /* 0x000fe400078e00ff */
[----:B------:R-:W-:Y:S01]  /*bd50*/  IMAD R2, R2, c[0x0][0x4e8], R9 ;  /* 0x00013a0002027a24 */ /* 0x000fe200078e0209 */
[----:B------:R-:W-:Y:S02]  /*bd60*/  IADD3.X R9, R3, R16, R18, P1, P0 ;  /* 0x0000001003097210 */ /* 0x000fe40000fe0412 */
[----:B------:R-:W-:Y:S02]  /*bd70*/  IADD3 R4, P1, P0, R0, R17, R4 ;  /* 0x0000001100047210 */ /* 0x000fe4000783e004 */
[----:B------:R-:W-:Y:S01]  /*bd80*/  SHF.R.S32.HI R3, RZ, 0x1f, R0 ;  /* 0x0000001fff037819 */ /* 0x000fe20000011400 */
[----:B-1----:R-:W-:Y:S01]  /*bd90*/  IMAD R0, R11, R2, RZ ;  /* 0x000000020b007224 */ /* 0x002fe200078e02ff */
[----:B------:R-:W-:-:S02]  /*bda0*/  SHF.R.S32.HI R6, RZ, 0x1f, R2 ;  /* 0x0000001fff067819 */ /* 0x000fc40000011402 */
[----:B------:R-:W-:-:S03]  /*bdb0*/  IADD3.X R5, R3, R9, R5, P1, P0 ;  /* 0x0000000903057210 */ /* 0x000fc60000fe0405 */
[C---:B------:R-:W-:Y:S02]  /*bdc0*/  IMAD R0, R10.reuse, R6, R0 ;  /* 0x000000060a007224 */ /* 0x040fe400078e0200 */
[----:B------:R-:W-:Y:S01]  /*bdd0*/  IMAD.WIDE.U32 R2, R10, R2, R4 ;  /* 0x000000020a027225 */ /* 0x000fe200078e0004 */
[----:B------:R-:W-:Y:S02]  /*bde0*/  MOV R5, c[0x0][0x4ac] ;  /* 0x00012b0000057a02 */ /* 0x000fe40000000f00 */
[----:B------:R-:W-:Y:S01]  /*bdf0*/  SEL R4, R7, c[0x0][0x450], P2 ;  /* 0x0001140007047a07 */ /* 0x000fe20001000000 */
[----:B------:R-:W-:Y:S01]  /*be00*/  IMAD.IADD R0, R3, 0x1, R0 ;  /* 0x0000000103007824 */ /* 0x000fe200078e0200 */
[----:B------:R-:W-:Y:S02]  /*be10*/  SEL R5, R5, c[0x0][0x454], P2 ;  /* 0x0001150005057a07 */ /* 0x000fe40001000000 */
[----:B------:R-:W-:-:S04]  /*be20*/  LEA R4, P0, R2, R4, 0x2 ;  /* 0x0000000402047211 */ /* 0x000fc800078010ff */
[----:B------:R-:W-:Y:S02]  /*be30*/  LEA.HI.X R5, R2, R5, R0, 0x2, P0 ;  /* 0x0000000502057211 */ /* 0x000fe400000f1400 */
[----:B------:R-:W-:-:S05]  /*be40*/  MOV R0, 0xff800000 ;  /* 0xff80000000007802 */ /* 0x000fca0000000f00 */
[----:B------:R1:W-:Y:S02]  /*be50*/  STG.E [R4.64], R0 ;  /* 0x0000000004007986 */ /* 0x0003e4000c101906 */
.L_x_90:
[----:B------:R-:W-:Y:S05]  /*be60*/  BSYNC B0 ;  /* 0x0000000000007941 */ /* 0x000fea0003800000 */
.L_x_89:
[----:B------:R-:W-:-:S13]  /*be70*/  ISETP.GT.AND P0, PT, R19, 0x1, PT ;  /* 0x000000011300780c */ /* 0x000fda0003f04270 */
[----:B------:R-:W-:Y:S05]  /*be80*/  @P0 BRA `(.L_x_82) ;  /* 0x000007c000000947 */ /* 0x000fea0003800000 */
[----:B------:R-:W-:Y:S01]  /*be90*/  MOV R2, c[0x0][0x4e8] ;  /* 0x00013a0000027a02 */ /* 0x000fe20000000f00 */
[----:B-1----:R-:W-:Y:S01]  /*bea0*/  IMAD R0, R18, c[0x0][0x3a0], RZ ;  /* 0x0000e80012007a24 */ /* 0x002fe200078e02ff */
[----:B------:R-:W-:Y:S01]  /*beb0*/  LEA R4, R196, R200, 0x5 ;  /* 0x000000c8c4047211 */ /* 0x000fe200078e28ff */
[----:B------:R-:W-:Y:S01]  /*bec0*/  IMAD R5, R20, c[0x0][0x3f0], RZ ;  /* 0x0000fc0014057a24 */ /* 0x000fe200078e02ff */
[----:B------:R-:W-:Y:S01]  /*bed0*/  ISETP.NE.AND P0, PT, R2, 0x1, PT ;  /* 0x000000010200780c */ /* 0x000fe20003f05270 */
[----:B------:R-:W-:Y:S01]  /*bee0*/  IMAD.WIDE.U32 R2, R8, c[0x0][0x3a0], RZ ;  /* 0x0000e80008027a25 */ /* 0x000fe200078e00ff */
[----:B------:R-:W-:-:S03]  /*bef0*/  LEA R4, R213, R4, 0x7 ;  /* 0x00000004d5047211 */ /* 0x000fc600078e38ff */
[----:B------:R-:W-:Y:S02]  /*bf00*/  IMAD R0, R8, c[0x0][0x3a4], R0 ;  /* 0x0000e90008007a24 */ /* 0x000fe400078e0200 */
[----:B------:R-:W-:-:S03]  /*bf10*/  IMAD R7, R15, c[0x0][0x3f4], R5 ;  /* 0x0000fd000f077a24 */ /* 0x000fc600078e0205 */
[----:B------:R-:W-:Y:S02]  /*bf20*/  IADD3 R3, R3, R0, RZ ;  /* 0x0000000003037210 */ /* 0x000fe40007ffe0ff */
[----:B------:R-:W-:Y:S01]  /*bf30*/  MOV R0, R4 ;  /* 0x0000000400007202 */ /* 0x000fe20000000f00 */
[----:B------:R-:W-:-:S04]  /*bf40*/  @P0 IMAD.HI.U32 R6, R4, c[0x0][0x4ec], RZ ;  /* 0x00013b0004060a27 */ /* 0x000fc800078e00ff */
[----:B------:R-:W-:Y:S01]  /*bf50*/  IMAD.WIDE.U32 R2, R14, c[0x0][0x3e8], R2 ;  /* 0x0000fa000e027a25 */ /* 0x000fe200078e0002 */
[----:B------:R-:W-:-:S03]  /*bf60*/  @P0 SHF.R.U32.HI R0, RZ, c[0x0][0x4f0], R6 ;  /* 0x00013c00ff000a19 */ /* 0x000fc60000011606 */
[----:B------:R-:W-:Y:S01]  /*bf70*/  IMAD R3, R14, c[0x0][0x3ec], R3 ;  /* 0x0000fb000e037a24 */ /* 0x000fe200078e0203 */
[----:B------:R-:W-:Y:S02]  /*bf80*/  SHF.R.S32.HI R6, RZ, 0x1f, R0 ;  /* 0x0000001fff067819 */ /* 0x000fe40000011400 */
[----:B------:R-:W-:Y:S01]  /*bf90*/  IADD3 R5, -R0, RZ, RZ ;  /* 0x000000ff00057210 */ /* 0x000fe20007ffe1ff */
[----:B------:R-:W-:-:S04]  /*bfa0*/  IMAD.WIDE.U32 R2, R15, c[0x0][0x3f0], R2 ;  /* 0x0000fc000f027a25 */ /* 0x000fc800078e0002 */
[----:B------:R-:W-:Y:S01]  /*bfb0*/  IMAD R6, R6, c[0x0][0x3e0], RZ ;  /* 0x0000f80006067a24 */ /* 0x000fe200078e02ff */
[----:B------:R-:W-:Y:S01]  /*bfc0*/  IADD3 R3, R3, R7, RZ ;  /* 0x0000000703037210 */ /* 0x000fe20007ffe0ff */
        /* <DEDUP_REMOVED lines=13> */
.L_x_150:
[----:B------:R-:W-:Y:S05]  /*c0a0*/  BRA.DIV ~URZ, `(.L_x_92) ;  /* 0x000026a27f007947 */ /* 0x000fea000b800000 */
[----:B------:R3:W4:Y:S02]  /*c0b0*/  SHFL.IDX PT, R0, R12, RZ, 0x181f ;  /* 0x00181fff0c007589 */ /* 0x00072400000e0000 */
.L_x_151:
[----:B------:R-:W-:Y:S01]  /*c0c0*/  IMAD R11, R22, c[0x0][0x4e8], RZ ;  /* 0x00013a00160b7a24 */ /* 0x000fe200078e02ff */
        /* <DEDUP_REMOVED lines=13> */
[-C--:B--2---:R-:W-:Y:S02]  /*c1a0*/  @!P2 LEA.HI.X R7, R192, R8.reuse, R15, 0x1, P5 ;  /* 0x00000008c007a211 */ /* 0x084fe400028f0c0f */
[-C--:B------:R-:W-:Y:S02]  /*c1b0*/  @!P1 LEA.HI.X R5, R197, R8.reuse, R14, 0x1, P4 ;  /* 0x00000008c5059211 */ /* 0x080fe400020f0c0e */
[----:B------:R-:W-:Y:S01]  /*c1c0*/  @!P0 LEA.HI.X R3, R198, R8, R13, 0x1, P3 ;  /* 0x00000008c6038211 */ /* 0x000fe200018f0c0d */
[----:B------:R2:W-:Y:S04]  /*c1d0*/  @!P2 ST.E.128 [R6.64], RZ ;  /* 0x000000ff0600a985 */ /* 0x0005e8000c101d06 */
[----:B------:R2:W-:Y:S04]  /*c1e0*/  @!P1 ST.E.128 [R4.64], RZ ;  /* 0x000000ff04009985 */ /* 0x0005e8000c101d06 */
[----:B------:R2:W-:Y:S02]  /*c1f0*/  @!P0 ST.E.128 [R2.64], RZ ;  /* 0x000000ff02008985 */ /* 0x0005e4000c101d06 */
.L_x_94:
[----:B------:R-:W-:Y:S05]  /*c200*/  BSYNC B0 ;  /* 0x0000000000007941 */ /* 0x000fea0003800000 */
.L_x_93:
[----:B------:R-:W-:Y:S05]  /*c210*/  BRA.DIV ~URZ, `(.L_x_95) ;  /* 0x000025a27f007947 */ /* 0x000fea000b800000 */
[----:B--2---:R2:W1:Y:S04]  /*c220*/  SHFL.IDX PT, R8, R9, 0x1, 0x181f ;  /* 0x00381f0009087f89 */ /* 0x00446800000e0000 */
[----:B----4-:R2:W4:Y:S02]  /*c230*/  SHFL.IDX PT, R0, R12, 0x1, 0x181f ;  /* 0x00381f000c007f89 */ /* 0x01052400000e0000 */
.L_x_152:
        /* <DEDUP_REMOVED lines=13> */
[-C--:B-1----:R-:W-:Y:S02]  /*c310*/  @!P2 LEA.HI.X R7, R192, R8.reuse, R15, 0x1, P5 ;  /* 0x00000008c007a211 */ /* 0x082fe400028f0c0f */
[-C--:B------:R-:W-:Y:S02]  /*c320*/  @!P1 LEA.HI.X R5, R197, R8.reuse, R14, 0x1, P4 ;  /* 0x00000008c5059211 */ /* 0x080fe400020f0c0e */
[----:B------:R-:W-:Y:S01]  /*c330*/  @!P0 LEA.HI.X R3, R198, R8, R13, 0x1, P3 ;  /* 0x00000008c6038211 */ /* 0x000fe200018f0c0d */
[----:B------:R1:W-:Y:S04]  /*c340*/  @!P2 ST.E.128 [R6.64], RZ ;  /* 0x000000ff0600a985 */ /* 0x0003e8000c101d06 */
[----:B------:R1:W-:Y:S04]  /*c350*/  @!P1 ST.E.128 [R4.64], RZ ;  /* 0x000000ff04009985 */ /* 0x0003e8000c101d06 */
[----:B------:R1:W-:Y:S02]  /*c360*/  @!P0 ST.E.128 [R2.64], RZ ;  /* 0x000000ff02008985 */ /* 0x0003e4000c101d06 */
.L_x_97:
[----:B------:R-:W-:Y:S05]  /*c370*/  BSYNC B0 ;  /* 0x0000000000007941 */ /* 0x000fea0003800000 */
.L_x_96:
[----:B------:R-:W-:Y:S05]  /*c380*/  BRA.DIV ~URZ, `(.L_x_98) ;  /* 0x000025027f007947 */ /* 0x000fea000b800000 */
[----:B-1----:R1:W2:Y:S02]  /*c390*/  SHFL.IDX PT, R8, R9, 0x2, 0x181f ;  /* 0x00581f0009087f89 */ /* 0x0022a400000e0000 */
.L_x_153:
[----:B------:R-:W-:Y:S05]  /*c3a0*/  BRA.DIV ~URZ, `(.L_x_99) ;  /* 0x000025527f007947 */ /* 0x000fea000b800000 */
[----:B----4-:R4:W1:Y:S02]  /*c3b0*/  SHFL.IDX PT, R0, R12, 0x2, 0x181f ;  /* 0x00581f000c007f89 */ /* 0x01086400000e0000 */
.L_x_154:
        /* <DEDUP_REMOVED lines=10> */
[-C--:B-1----:R-:W-:Y:S02]  /*c460*/  @!P2 LEA R6, P5, R192, R0.reuse, 0x1 ;  /* 0x00000000c006a211 */ /* 0x082fe400078a08ff */
        /* <DEDUP_REMOVED lines=8> */
.L_x_101:
[----:B------:R-:W-:Y:S05]  /*c4f0*/  BSYNC B0 ;  /* 0x0000000000007941 */ /* 0x000fea0003800000 */
.L_x_100:
[----:B------:R-:W-:Y:S05]  /*c500*/  BRA.DIV ~URZ, `(.L_x_102) ;  /* 0x000024627f007947 */ /* 0x000fea000b800000 */
[----:B--2---:R2:W3:Y:S04]  /*c510*/  SHFL.IDX PT, R8, R9, 0x3, 0x181f ;  /* 0x00781f0009087f89 */ /* 0x0044e800000e0000 */
[----:B-1----:R2:W1:Y:S02]  /*c520*/  SHFL.IDX PT, R0, R12, 0x3, 0x181f ;  /* 0x00781f000c007f89 */ /* 0x00246400000e0000 */
.L_x_155:
[----:B------:R-:W-:-:S04]  /*c530*/  IADD3 R2, R10, 0x60, RZ ;  /* 0x000000600a027810 */ /* 0x000fc80007ffe0ff */
[----:B------:R-:W-:-:S13]  /*c540*/  ISETP.GE.AND P0, PT, R2, R11, PT ;  /* 0x0000000b0200720c */ /* 0x000fda0003f06270 */
[----:B------:R-:W-:Y:S05]  /*c550*/  @P0 BRA `(.L_x_82) ;  /* 0x000000f000000947 */ /* 0x000fea0003800000 */
[----:B------:R-:W-:Y:S02]  /*c560*/  ISETP.GE.AND P2, PT, R192, c[0x0][0x3c8], PT ;  /* 0x0000f200c0007a0c */ /* 0x000fe40003f46270 */
[----:B------:R-:W-:Y:S02]  /*c570*/  ISETP.GE.AND P1, PT, R197, c[0x0][0x3c8], PT ;  /* 0x0000f200c5007a0c */ /* 0x000fe40003f26270 */
[----:B------:R-:W-:Y:S02]  /*c580*/  ISETP.GE.AND P0, PT, R198, c[0x0][0x3c8], PT ;  /* 0x0000f200c6007a0c */ /* 0x000fe40003f06270 */
[----:B------:R-:W-:Y:S02]  /*c590*/  SHF.R.S32.HI R13, RZ, 0x1f, R192 ;  /* 0x0000001fff0d7819 */ /* 0x000fe400000114c0 */
[----:B--234-:R-:W-:Y:S02]  /*c5a0*/  SHF.R.S32.HI R12, RZ, 0x1f, R197 ;  /* 0x0000001fff0c7819 */ /* 0x01cfe400000114c5 */
[----:B------:R-:W-:-:S03]  /*c5b0*/  SHF.R.S32.HI R9, RZ, 0x1f, R198 ;  /* 0x0000001fff097819 */ /* 0x000fc600000114c6 */
[-C--:B-1----:R-:W-:Y:S02]  /*c5c0*/  @!P2 LEA R6, P5, R192, R0.reuse, 0x1 ;  /* 0x00000000c006a211 */ /* 0x082fe400078a08ff */
[CC--:B------:R-:W-:Y:S02]  /*c5d0*/  @!P1 LEA R4, P4, R197.reuse, R0.reuse, 0x1 ;  /* 0x00000000c5049211 */ /* 0x0c0fe400078808ff */
[----:B------:R-:W-:Y:S02]  /*c5e0*/  @!P0 LEA R2, P3, R198, R0, 0x1 ;  /* 0x00000000c6028211 */ /* 0x000fe400078608ff */
[-C--:B------:R-:W-:Y:S02]  /*c5f0*/  @!P2 LEA.HI.X R7, R192, R8.reuse, R13, 0x1, P5 ;  /* 0x00000008c007a211 */ /* 0x080fe400028f0c0d */
[-C--:B------:R-:W-:Y:S02]  /*c600*/  @!P1 LEA.HI.X R5, R197, R8.reuse, R12, 0x1, P4 ;  /* 0x00000008c5059211 */ /* 0x080fe400020f0c0c */
[----:B------:R-:W-:Y:S01]  /*c610*/  @!P0 LEA.HI.X R3, R198, R8, R9, 0x1, P3 ;  /* 0x00000008c6038211 */ /* 0x000fe200018f0c09 */
[----:B------:R1:W-:Y:S04]  /*c620*/  @!P2 ST.E.128 [R6.64], RZ ;  /* 0x000000ff0600a985 */ /* 0x0003e8000c101d06 */
[----:B------:R1:W-:Y:S04]  /*c630*/  @!P1 ST.E.128 [R4.64], RZ ;  /* 0x000000ff04009985 */ /* 0x0003e8000c101d06 */
[----:B------:R1:W-:Y:S02]  /*c640*/  @!P0 ST.E.128 [R2.64], RZ ;  /* 0x000000ff02008985 */ /* 0x0003e4000c101d06 */
.L_x_82:
[----:B------:R-:W-:Y:S05]  /*c650*/  BSYNC B1 ;  /* 0x0000000000017941 */ /* 0x000fea0003800000 */
.L_x_66:
[----:B-1--4-:R-:W4:Y:S02]  /*c660*/  LDL R0, [R1+0x4] ;  /* 0x0000040001007983 */ /* 0x012f240000100800 */
[----:B----4-:R-:W-:-:S13]  /*c670*/  ISETP.NE.AND P0, PT, R0, RZ, PT ;  /* 0x000000ff0000720c */ /* 0x010fda0003f05270 */
[----:B------:R-:W-:Y:S01]  /*c680*/  @P0 WARPSYNC 0xffffffff ;  /* 0xffffffff00000948 */ /* 0x000fe20003800000 */
[----:B------:R-:W-:Y:S06]  /*c690*/  @P0 BAR.SYNC.DEFER_BLOCKING 0x5, 0x100 ;  /* 0x0144000000000b1d */ /* 0x000fec0000010000 */
[----:B------:R-:W1:Y:S04]  /*c6a0*/  @P0 LDS.128 R212, [0x18100] ;  /* 0x01810000ffd40984 */ /* 0x000e680000000c00 */
[----:B------:R-:W-:Y:S06]  /*c6b0*/  @P0 BAR.ARV 0x4, 0x100 ;  /* 0x0104000000000b1d */ /* 0x000fec0000002000 */
[----:B------:R-:W-:Y:S05]  /*c6c0*/  @P0 BRA `(.L_x_103) ;  /* 0x00000ad000000947 */ /* 0x000fea0003800000 */
[----:B------:R-:W4:Y:S01]  /*c6d0*/  S2R R0, SR_TID.X ;  /* 0x0000000000007919 */ /* 0x000f220000002100 */
[----:B---3--:R-:W-:Y:S01]  /*c6e0*/  IMAD.MOV.U32 R7, RZ, RZ, RZ ;  /* 0x000000ffff077224 */ /* 0x008fe200078e00ff */
[----:B----4-:R-:W-:-:S04]  /*c6f0*/  LOP3.LUT R13, R0, 0x1f, RZ, 0xc0, !PT ;  /* 0x0000001f000d7812 */ /* 0x010fc800078ec0ff */
[----:B------:R-:W-:Y:S01]  /*c700*/  ISETP.NE.AND P5, PT, R13, 0x1f, PT ;  /* 0x0000001f0d00780c */ /* 0x000fe20003fa5270 */
[----:B------:R-:W-:Y:S10]  /*c710*/  BRA.DIV ~URZ, `(.L_x_104) ;  /* 0x000023227f007947 */ /* 0x000ff4000b800000 */
[----:B--2---:R2:W3:Y:S02]  /*c720*/  SHFL.IDX PT, R9, R78, RZ, 0x1f ;  /* 0x00001fff4e097589 */ /* 0x0044e400000e0000 */
.L_x_156:
[----:B------:R-:W-:Y:S05]  /*c730*/  BRA.DIV ~URZ, `(.L_x_105) ;  /* 0x000023727f007947 */ /* 0x000fea000b800000 */
[----:B------:R4:W2:Y:S02]  /*c740*/  SHFL.IDX PT, R8, R78, 0x1, 0x1f ;  /* 0x00201f004e087f89 */ /* 0x0008a400000e0000 */
.L_x_157:
[----:B-1----:R-:W-:Y:S02]  /*c750*/  IMAD.IADD R0, R215, 0x1, R13 ;  /* 0x00000001d7007824 */ /* 0x002fe400078e020d */
[----:B------:R-:W-:-:S03]  /*c760*/  IMAD.MOV.U32 R6, RZ, RZ, RZ ;  /* 0x000000ffff067224 */ /* 0x000fc600078e00ff */
[----:B------:R-:W-:-:S13]  /*c770*/  ISETP.GE.OR P0, PT, R0, c[0x0][0x53c], !P5 ;  /* 0x00014f0000007a0c */ /* 0x000fda0006f06670 */
[----:B------:R-:W-:Y:S01]  /*c780*/  @!P0 IMAD.MOV.U32 R2, RZ, RZ, 0x4 ;  /* 0x00000004ff028424 */ /* 0x000fe200078e00ff */
[----:B------:R-:W-:-:S03]  /*c790*/  @!P0 MOV R3, 0x4 ;  /* 0x0000000400038802 */ /* 0x000fc60000000f00 */
[----:B------:R-:W-:-:S04]  /*c7a0*/  @!P0 IMAD.WIDE R4, R0, R2, c[0x0][0x580] ;  /* 0x0001600000048625 */ /* 0x000fc800078e0202 */
[----:B------:R-:W-:Y:S01]  /*c7b0*/  @!P0 IMAD.WIDE R2, R0, R3, c[0x0][0x578] ;  /* 0x00015e0000028625 */ /* 0x000fe200078e0203 */
[----:B------:R-:W5:Y:S04]  /*c7c0*/  @!P0 LDG.E R6, [R4.64] ;  /* 0x0000000604068981 */ /* 0x000f68000c1e1900 */
[----:B------:R-:W5:Y:S01]  /*c7d0*/  @!P0 LDG.E R7, [R2.64] ;  /* 0x0000000602078981 */ /* 0x000f62000c1e1900 */
[C---:B------:R-:W-:Y:S02]  /*c7e0*/  ISETP.GE.U32.AND P4, PT, R13.reuse, 0x10, PT ;  /* 0x000000100d00780c */ /* 0x040fe40003f86070 */
[C---:B------:R-:W-:Y:S02]  /*c7f0*/  ISETP.GE.U32.AND P3, PT, R13.reuse, 0x8, PT ;  /* 0x000000080d00780c */ /* 0x040fe40003f66070 */
[----:B------:R-:W-:-:S02]  /*c800*/  ISETP.GE.U32.AND P2, PT, R13, 0x4, PT ;  /* 0x000000040d00780c */ /* 0x000fc40003f46070 */
[C---:B------:R-:W-:Y:S02]  /*c810*/  ISETP.GE.U32.AND P1, PT, R13.reuse, 0x2, PT ;  /* 0x000000020d00780c */ /* 0x040fe40003f26070 */
[----:B------:R-:W-:Y:S02]  /*c820*/  ISETP.NE.AND P0, PT, R13, RZ, PT ;  /* 0x000000ff0d00720c */ /* 0x000fe40003f05270 */
[----:B------:R-:W-:Y:S01]  /*c830*/  MOV R10, RZ ;  /* 0x000000ff000a7202 */ /* 0x000fe20000000f00 */
[----:B-----5:R-:W-:Y:S01]  /*c840*/  IMAD R0, R7, R6, RZ ;  /* 0x0000000607007224 */ /* 0x020fe200078e02ff */
[----:B------:R-:W-:Y:S07]  /*c850*/  BRA.DIV ~URZ, `(.L_x_106) ;  /* 0x000022c27f007947 */ /* 0x000fee000b800000 */
[----:B------:R1:W4:Y:S02]  /*c860*/  SHFL.UP PT, R4, R0, 0x1, RZ ;  /* 0x0420000000047989 */ /* 0x00032400000e00ff */
.L_x_158:
[----:B----4-:R-:W-:-:S04]  /*c870*/  SEL R4, R4, RZ, P0 ;  /* 0x000000ff04047207 */ /* 0x010fc80000000000 */
        /* <DEDUP_REMOVED lines=14> */
[----:B------:R1:W4:Y:S02]  /*c960*/  SHFL.IDX PT, R0, R4, 0x1f, 0x1f ;  /* 0x03e01f0004007f89 */ /* 0x00032400000e0000 */
.L_x_159:
[----:B----4-:R-:W-:Y:S01]  /*c970*/  IMAD R0, R0, c[0x0][0x538], RZ ;  /* 0x00014e0000007a24 */ /* 0x010fe200078e02ff */
[----:B------:R-:W-:Y:S04]  /*c980*/  BSSY B1, `(.L_x_108) ;  /* 0x000007c000017945 */ /* 0x000fe80003800000 */
[----:B--2---:R-:W-:-:S04]  /*c990*/  IADD3 R8, R0, R8, RZ ;  /* 0x0000000800087210 */ /* 0x004fc80007ffe0ff */
[----:B---3--:R-:W-:-:S13]  /*c9a0*/  ISETP.GT.AND P6, PT, R8, R9, PT ;  /* 0x000000090800720c */ /* 0x008fda0003fc4270 */
[----:B------:R-:W-:Y:S05]  /*c9b0*/  @P6 BRA `(.L_x_109) ;  /* 0x0000024000006947 */ /* 0x000fea0003800000 */
.L_x_113:
[----:B------:R-:W-:-:S04]  /*c9c0*/  IADD3 R0, R215, 0x1f, RZ ;  /* 0x0000001fd7007810 */ /* 0x000fc80007ffe0ff */
[----:B------:R-:W-:-:S13]  /*c9d0*/  ISETP.GE.AND P6, PT, R0, c[0x0][0x53c], PT ;  /* 0x00014f0000007a0c */ /* 0x000fda0003fc6270 */
[----:B------:R-:W-:Y:S05]  /*c9e0*/  @P6 BRA `(.L_x_110) ;  /* 0x0000071000006947 */ /* 0x000fea0003800000 */
[----:B------:R-:W-:Y:S01]  /*c9f0*/  MOV R215, R0 ;  /* 0x0000000000d77202 */ /* 0x000fe20000000f00 */
[----:B------:R-:W-:-:S03]  /*ca00*/  CS2R R6, SRZ ;  /* 0x0000000000067805 */ /* 0x000fc6000001ff00 */
[----:B------:R-:W-:-:S04]  /*ca10*/  IADD3 R0, R215, R13, RZ ;  /* 0x0000000dd7007210 */ /* 0x000fc80007ffe0ff */
[----:B------:R-:W-:-:S13]  /*ca20*/  ISETP.GE.OR P6, PT, R0, c[0x0][0x53c], !P5 ;  /* 0x00014f0000007a0c */ /* 0x000fda0006fc6670 */
[----:B------:R-:W-:Y:S02]  /*ca30*/  @!P6 MOV R2, 0x4 ;  /* 0x000000040002e802 */ /* 0x000fe40000000f00 */
[----:B------:R-:W-:-:S03]  /*ca40*/  @!P6 MOV R3, 0x4 ;  /* 0x000000040003e802 */ /* 0x000fc60000000f00 */
[----:B-1----:R-:W-:-:S04]  /*ca50*/  @!P6 IMAD.WIDE R4, R0, R2, c[0x0][0x580] ;  /* 0x000160000004e625 */ /* 0x002fc800078e0202 */
[----:B------:R-:W-:Y:S01]  /*ca60*/  @!P6 IMAD.WIDE R2, R0, R3, c[0x0][0x578] ;  /* 0x00015e000002e625 */ /* 0x000fe200078e0203 */
[----:B------:R-:W2:Y:S04]  /*ca70*/  @!P6 LDG.E R6, [R4.64] ;  /* 0x000000060406e981 */ /* 0x000ea8000c1e1900 */
[----:B------:R-:W2:Y:S02]  /*ca80*/  @!P6 LDG.E R7, [R2.64] ;  /* 0x000000060207e981 */ /* 0x000ea4000c1e1900 */
[----:B--2---:R-:W-:Y:S01]  /*ca90*/  IMAD R0, R7, R6, RZ ;  /* 0x0000000607007224 */ /* 0x004fe200078e02ff */
[----:B------:R-:W-:Y:S05]  /*caa0*/  BRA.DIV ~URZ, `(.L_x_111) ;  /* 0x000022627f007947 */ /* 0x000fea000b800000 */
[----:B------:R1:W2:Y:S02]  /*cab0*/  SHFL.UP PT, R2, R0, 0x1, RZ ;  /* 0x0420000000027989 */ /* 0x0002a400000e00ff */
.L_x_160:
[----:B--2---:R-:W-:-:S04]  /*cac0*/  SEL R2, R2, RZ, P0 ;  /* 0x000000ff02027207 */ /* 0x004fc80000000000 */
        /* <DEDUP_REMOVED lines=14> */
[----:B------:R1:W2:Y:S02]  /*cbb0*/  SHFL.IDX PT, R0, R4, 0x1f, 0x1f ;  /* 0x03e01f0004007f89 */ /* 0x0002a400000e0000 */
.L_x_161:
[----:B--2---:R-:W-:-:S05]  /*cbc0*/  IMAD R0, R0, c[0x0][0x538], RZ ;  /* 0x00014e0000007a24 */ /* 0x004fca00078e02ff */
[----:B------:R-:W-:-:S04]  /*cbd0*/  IADD3 R8, R0, R8, RZ ;  /* 0x0000000800087210 */ /* 0x000fc80007ffe0ff */
[----:B------:R-:W-:-:S13]  /*cbe0*/  ISETP.GT.AND P6, PT, R8, R9, PT ;  /* 0x000000090800720c */ /* 0x000fda0003fc4270 */
[----:B-1----:R-:W-:Y:S05]  /*cbf0*/  @!P6 BRA `(.L_x_113) ;  /* 0xfffffdc00000e947 */ /* 0x002fea000383ffff */
.L_x_109:
[----:B------:R-:W-:-:S05]  /*cc00*/  IADD3 R8, -R0, R8, RZ ;  /* 0x0000000800087210 */ /* 0x000fca0007ffe1ff */
[----:B------:R-:W-:-:S05]  /*cc10*/  IMAD R0, R4, c[0x0][0x538], R8 ;  /* 0x00014e0004007a24 */ /* 0x000fca00078e0208 */
[----:B------:R-:W-:Y:S01]  /*cc20*/  ISETP.GT.AND P0, PT, R0, R9, PT ;  /* 0x000000090000720c */ /* 0x000fe20003f04270 */
[----:B------:R-:W-:-:S12]  /*cc30*/  BRA.DIV ~URZ, `(.L_x_114) ;  /* 0x000022d27f007947 */ /* 0x000fd8000b800000 */
[----:B------:R-:W-:-:S04]  /*cc40*/  VOTE.ANY R0, PT, !P0 ;  /* 0x0000000000007806 */ /* 0x000fc800040e0100 */
.L_x_162:
[----:B------:R2:W3:Y:S01]  /*cc50*/  POPC R11, R0 ;  /* 0x00000000000b7309 */ /* 0x0004e20000000000 */
[----:B------:R-:W-:Y:S05]  /*cc60*/  BRA.DIV ~URZ, `(.L_x_115) ;  /* 0x000022e27f007947 */ /* 0x000fea000b800000 */
[----:B---3--:R3:W4:Y:S04]  /*cc70*/  SHFL.IDX PT, R6, R6, R11, 0x1f ;  /* 0x00001f0b06067589 */ /* 0x00872800000e0000 */
[----:B------:R3:W1:Y:S02]  /*cc80*/  SHFL.IDX PT, R7, R7, R11, 0x1f ;  /* 0x00001f0b07077589 */ /* 0x00066400000e0000 */
.L_x_163:
[----:B------:R-:W-:Y:S01]  /*cc90*/  ISETP.NE.AND P0, PT, R0, RZ, PT ;  /* 0x000000ff0000720c */ /* 0x000fe20003f05270 */
[----:B------:R-:W-:-:S12]  /*cca0*/  BSSY B0, `(.L_x_116) ;  /* 0x0000005000007945 */ /* 0x000fd80003800000 */
[----:B------:R-:W-:Y:S05]  /*ccb0*/  @!P0 BRA `(.L_x_117) ;  /* 0x0000003000008947 */ /* 0x000fea0003800000 */
[----:B--2---:R-:W-:Y:S01]  /*ccc0*/  IADD3 R0, R11, -0x1, RZ ;  /* 0xffffffff0b007810 */ /* 0x004fe20007ffe0ff */
[----:B------:R-:W-:Y:S05]  /*ccd0*/  BRA.DIV ~URZ, `(.L_x_118) ;  /* 0x000023427f007947 */ /* 0x000fea000b800000 */
[----:B------:R2:W3:Y:S02]  /*cce0*/  SHFL.IDX PT, R10, R4, R0, 0x1f ;  /* 0x00001f00040a7589 */ /* 0x0004e400000e0000 */
.L_x_117:
[----:B------:R-:W-:Y:S05]  /*ccf0*/  BSYNC B0 ;  /* 0x0000000000007941 */ /* 0x000fea0003800000 */
.L_x_116:
[-C--:B-12-4-:R-:W-:Y:S01]  /*cd00*/  IABS R4, R6.reuse ;  /* 0x0000000600047213 */ /* 0x096fe20000000000 */
[----:B---3--:R-:W-:Y:S01]  /*cd10*/  IMAD R212, R10, c[0x0][0x538], R8 ;  /* 0x00014e000ad47a24 */ /* 0x008fe200078e0208 */
[----:B------:R-:W-:Y:S01]  /*cd20*/  IABS R0, R7 ;  /* 0x0000000700007213 */ /* 0x000fe20000000000 */
[----:B------:R-:W-:Y:S01]  /*cd30*/  IMAD.IADD R215, R11, 0x1, R215 ;  /* 0x000000010bd77824 */ /* 0x000fe200078e02d7 */
[----:B------:R-:W1:Y:S01]  /*cd40*/  I2F.RP R2, R4 ;  /* 0x0000000400027306 */ /* 0x000e620000209400 */
[----:B------:R-:W-:Y:S02]  /*cd50*/  IMAD.IADD R10, R9, 0x1, -R212 ;  /* 0x00000001090a7824 */ /* 0x000fe400078e0ad4 */
[----:B------:R-:W-:Y:S01]  /*cd60*/  IMAD.MOV.U32 R5, RZ, RZ, R0 ;  /* 0x000000ffff057224 */ /* 0x000fe200078e0000 */
[----:B------:R-:W-:Y:S02]  /*cd70*/  IABS R0, R6 ;  /* 0x0000000600007213 */ /* 0x000fe40000000000 */
[----:B------:R-:W-:-:S02]  /*cd80*/  IABS R9, R10 ;  /* 0x0000000a00097213 */ /* 0x000fc40000000000 */
[----:B------:R-:W-:Y:S01]  /*cd90*/  I2F.RP R12, R5 ;  /* 0x00000005000c7306 */ /* 0x000fe20000209400 */
[----:B------:R-:W-:-:S07]  /*cda0*/  IMAD.MOV R0, RZ, RZ, -R0 ;  /* 0x000000ffff007224 */ /* 0x000fce00078e0a00 */
[----:B-1----:R-:W1:Y:S02]  /*cdb0*/  MUFU.RCP R2, R2 ;  /* 0x0000000200027308 */ /* 0x002e640000001000 */
[----:B-1----:R-:W-:-:S06]  /*cdc0*/  IADD3 R2, R2, 0xffffffe, RZ ;  /* 0x0ffffffe02027810 */ /* 0x002fcc0007ffe0ff */
[----:B------:R-:W1:Y:S02]  /*cdd0*/  F2I.FTZ.U32.TRUNC.NTZ R3, R2 ;  /* 0x0000000200037305 */ /* 0x000e64000021f000 */
[----:B-1----:R-:W-:-:S04]  /*cde0*/  IMAD.MOV R2, RZ, RZ, -R3 ;  /* 0x000000ffff027224 */ /* 0x002fc800078e0a03 */
[----:B------:R-:W-:Y:S01]  /*cdf0*/  IMAD R8, R2, R4, RZ ;  /* 0x0000000402087224 */ /* 0x000fe200078e02ff */
[----:B------:R-:W-:-:S05]  /*ce00*/  MOV R2, RZ ;  /* 0x000000ff00027202 */ /* 0x000fca0000000f00 */
[----:B------:R-:W-:-:S04]  /*ce10*/  IMAD.HI.U32 R8, R3, R8, R2 ;  /* 0x0000000803087227 */ /* 0x000fc800078e0002 */
[----:B------:R-:W-:Y:S02]  /*ce20*/  IMAD.MOV.U32 R2, RZ, RZ, R9 ;  /* 0x000000ffff027224 */ /* 0x000fe400078e0009 */
[----:B------:R-:W-:Y:S02]  /*ce30*/  IMAD.MOV.U32 R3, RZ, RZ, R0 ;  /* 0x000000ffff037224 */ /* 0x000fe400078e0000 */
[----:B------:R-:W-:-:S04]  /*ce40*/  IMAD.HI.U32 R0, R8, R2, RZ ;  /* 0x0000000208007227 */ /* 0x000fc800078e00ff */
[----:B------:R-:W-:Y:S02]  /*ce50*/  IMAD R2, R0, R3, R2 ;  /* 0x0000000300027224 */ /* 0x000fe400078e0202 */
[----:B------:R-:W1:Y:S03]  /*ce60*/  MUFU.RCP R3, R12 ;  /* 0x0000000c00037308 */ /* 0x000e660000001000 */
[----:B------:R-:W-:Y:S02]  /*ce70*/  ISETP.GT.U32.AND P1, PT, R4, R2, PT ;  /* 0x000000020400720c */ /* 0x000fe40003f24070 */
[----:B-1----:R-:W-:-:S11]  /*ce80*/  IADD3 R3, R3, 0xffffffe, RZ ;  /* 0x0ffffffe03037810 */ /* 0x002fd60007ffe0ff */
[-C--:B------:R-:W-:Y:S02]  /*ce90*/  @!P1 IADD3 R2, R2, -R4.reuse, RZ ;  /* 0x8000000402029210 */ /* 0x080fe40007ffe0ff */
[----:B------:R-:W-:Y:S01]  /*cea0*/  @!P1 IADD3 R0, R0, 0x1, RZ ;  /* 0x0000000100009810 */ /* 0x000fe20007ffe0ff */
[----:B------:R-:W1:Y:S01]  /*ceb0*/  F2I.FTZ.U32.TRUNC.NTZ R3, R3 ;  /* 0x0000000300037305 */ /* 0x000e62000021f000 */
[----:B------:R-:W-:Y:S02]  /*cec0*/  ISETP.GE.U32.AND P2, PT, R2, R4, PT ;  /* 0x000000040200720c */ /* 0x000fe40003f46070 */
[----:B------:R-:W-:Y:S02]  /*ced0*/  LOP3.LUT R2, R10, R6, RZ, 0x3c, !PT ;  /* 0x000000060a027212 */ /* 0x000fe400078e3cff */
[----:B------:R-:W-:Y:S02]  /*cee0*/  ISETP.NE.AND P1, PT, R6, RZ, PT ;  /* 0x000000ff0600720c */ /* 0x000fe40003f25270 */
[----:B------:R-:W-:-:S07]  /*cef0*/  ISETP.GE.AND P0, PT, R2, RZ, PT ;  /* 0x000000ff0200720c */ /* 0x000fce0003f06270 */
[----:B------:R-:W-:Y:S01]  /*cf00*/  @P2 IADD3 R0, R0, 0x1, RZ ;  /* 0x0000000100002810 */ /* 0x000fe20007ffe0ff */
[----:B-1----:R-:W-:-:S04]  /*cf10*/  IMAD.MOV R2, RZ, RZ, -R3 ;  /* 0x000000ffff027224 */ /* 0x002fc800078e0a03 */
[----:B------:R-:W-:Y:S01]  /*cf20*/  IMAD.MOV.U32 R4, RZ, RZ, R2 ;  /* 0x000000ffff047224 */ /* 0x000fe200078e0002 */
[----:B------:R-:W-:Y:S01]  /*cf30*/  IABS R2, R7 ;  /* 0x0000000700027213 */ /* 0x000fe20000000000 */
[----:B------:R-:W-:Y:S01]  /*cf40*/  @!P0 IMAD.MOV R0, RZ, RZ, -R0 ;  /* 0x000000ffff008224 */ /* 0x000fe200078e0a00 */
[----:B------:R-:W-:Y:S01]  /*cf50*/  @!P1 LOP3.LUT R0, RZ, R6, RZ, 0x33, !PT ;  /* 0x00000006ff009212 */ /* 0x000fe200078e33ff */
[----:B------:R-:W-:Y:S01]  /*cf60*/  IMAD R4, R4, R5, RZ ;  /* 0x0000000504047224 */ /* 0x000fe200078e02ff */
[----:B------:R-:W-:Y:S01]  /*cf70*/  IADD3 R8, RZ, -R2, RZ ;  /* 0x80000002ff087210 */ /* 0x000fe20007ffe0ff */
[----:B------:R-:W-:Y:S01]  /*cf80*/  IMAD.MOV.U32 R2, RZ, RZ, RZ ;  /* 0x000000ffff027224 */ /* 0x000fe200078e00ff */
[----:B------:R-:W-:Y:S01]  /*cf90*/  IABS R9, R0 ;  /* 0x0000000000097213 */ /* 0x000fe20000000000 */
[----:B------:R-:W-:Y:S02]  /*cfa0*/  IMAD R6, R0, R6, RZ ;  /* 0x0000000600067224 */ /* 0x000fe400078e02ff */
[----:B------:R-:W-:Y:S01]  /*cfb0*/  IMAD.HI.U32 R2, R3, R4, R2 ;  /* 0x0000000403027227 */ /* 0x000fe200078e0002 */
[----:B------:R-:W-:-:S02]  /*cfc0*/  MOV R4, R8 ;  /* 0x0000000800047202 */ /* 0x000fc40000000f00 */
[----:B------:R-:W-:Y:S01]  /*cfd0*/  IADD3 R213, R10, -R6, RZ ;  /* 0x800000060ad57210 */ /* 0x000fe20007ffe0ff */
[----:B------:R-:W-:-:S04]  /*cfe0*/  IMAD.MOV.U32 R3, RZ, RZ, R9 ;  /* 0x000000ffff037224 */ /* 0x000fc800078e0009 */
        /* <DEDUP_REMOVED lines=11> */
[----:B------:R-:W-:-:S04]  /*d0a0*/  @!P1 LOP3.LUT R2, RZ, R7, RZ, 0x33, !PT ;  /* 0x00000007ff029212 */ /* 0x000fc800078e33ff */
[----:B------:R-:W-:Y:S01]  /*d0b0*/  IADD3 R3, -R2, RZ, RZ ;  /* 0x000000ff02037210 */ /* 0x000fe20007ffe1ff */
[----:B------:R-:W-:-:S04]  /*d0c0*/  IMAD R2, R7, 0x1000000, R2 ;  /* 0x0100000007027824 */ /* 0x000fc800078e0202 */
[----:B------:R-:W-:-:S04]  /*d0d0*/  IMAD R0, R7, R3, R0 ;  /* 0x0000000307007224 */ /* 0x000fc800078e0200 */
[----:B------:R-:W-:Y:S01]  /*d0e0*/  IMAD R214, R0, 0x10000, R2 ;  /* 0x0001000000d67824 */ /* 0x000fe200078e0202 */
[----:B------:R-:W-:Y:S05]  /*d0f0*/  BRA `(.L_x_119) ;  /* 0x0000004000007947 */ /* 0x000fea0003800000 */
.L_x_110:
[----:B------:R-:W-:Y:S01]  /*d100*/  IMAD.MOV.U32 R212, RZ, RZ, R9 ;  /* 0x000000ffffd47224 */ /* 0x000fe200078e0009 */
[----:B------:R-:W-:Y:S01]  /*d110*/  MOV R214, RZ ;  /* 0x000000ff00d67202 */ /* 0x000fe20000000f00 */
[----:B------:R-:W-:Y:S01]  /*d120*/  IMAD.MOV.U32 R213, RZ, RZ, RZ ;  /* 0x000000ffffd57224 */ /* 0x000fe200078e00ff */
[----:B------:R-:W-:Y:S02]  /*d130*/  MOV R215, c[0x0][0x53c] ;  /* 0x00014f0000d77a02 */ /* 0x000fe40000000f00 */
.L_x_119:
[----:B------:R-:W-:Y:S05]  /*d140*/  BSYNC B1 ;  /* 0x0000000000017941 */ /* 0x000fea0003800000 */
.L_x_108:
[----:B------:R-:W-:Y:S01]  /*d150*/  WARPSYNC 0xffffffff ;  /* 0xffffffff00007948 */ /* 0x000fe20003800000 */
[----:B------:R-:W-:Y:S01]  /*d160*/  BAR.SYNC.DEFER_BLOCKING 0x4, 0x100 ;  /* 0x0104000000007b1d */ /* 0x000fe20000010000 */
[----:B------:R-:W-:-:S13]  /*d170*/  ISETP.NE.AND P0, PT, R13, RZ, PT ;  /* 0x000000ff0d00720c */ /* 0x000fda0003f05270 */
[----:B------:R2:W-:Y:S04]  /*d180*/  @!P0 STS.128 [0x18100], R212 ;  /* 0x018100d4ff008388 */ /* 0x0005e80000000c00 */
[----:B------:R-:W-:Y:S06]  /*d190*/  BAR.ARV 0x5, 0x100 ;  /* 0x0144000000007b1d */ /* 0x000fec0000002000 */
.L_x_103:
[----:B-1----:R-:W-:-:S13]  /*d1a0*/  ISETP.GE.AND P0, PT, R215, c[0x0][0x53c], PT ;  /* 0x00014f00d7007a0c */ /* 0x002fda0003f06270 */
[----:B--23--:R-:W-:Y:S01]  /*d1b0*/  @P0 CALL.REL.NOINC `(.L_x_120) ;  /* 0x0000001000000944 */ /* 0x00cfe20003c00000 */
[----:B------:R-:W-:Y:S05]  /*d1c0*/  BRA `(.L_x_121) ;  /* 0xffff43a000007947 */ /* 0x000fea000383ffff */
.L_x_120:
[----:B------:R-:W-:Y:S05]  /*d1d0*/  EXIT ;  /* 0x000000000000794d */ /* 0x000fea0003800000 */
.L_x_22:
[----:B------:R-:W-:Y:S01]  /*d1e0*/  IMAD.MOV.U32 R0, RZ, RZ, R5 ;  /* 0x000000ffff007224 */ /* 0x000fe200078e0005 */
[----:B------:R-:W-:Y:S02]  /*d1f0*/  MOV R2, 0x1 ;  /* 0x0000000100027802 */ /* 0x000fe40000000f00 */
[----:B------:R-:W-:Y:S02]  /*d200*/  MOV R3, 0xd220 ;  /* 0x0000d22000037802 */ /* 0x000fe40000000f00 */
[----:B--2---:R-:W-:Y:S05]  /*d210*/  CALL.REL.NOINC `($__internal_2_$__cuda_sm70_shflsync_up_p) ;  /* 0x00001f2000007944 */ /* 0x004fea0003c00000 */
[----:B------:R-:W-:Y:S01]  /*d220*/  MOV R0, R4 ;  /* 0x0000000400007202 */ /* 0x000fe20000000f00 */
[----:B------:R-:W-:Y:S05]  /*d230*/  BRA `(.L_x_122) ;  /* 0xffff321000007947 */ /* 0x000fea000383ffff */
.L_x_23:
[----:B------:R-:W-:Y:S01]  /*d240*/  IMAD.MOV.U32 R0, RZ, RZ, R5 ;  /* 0x000000ffff007224 */ /* 0x000fe200078e0005 */
[----:B------:R-:W-:Y:S02]  /*d250*/  MOV R2, 0x2 ;  /* 0x0000000200027802 */ /* 0x000fe40000000f00 */
[----:B------:R-:W-:Y:S02]  /*d260*/  MOV R3, 0xd280 ;  /* 0x0000d28000037802 */ /* 0x000fe40000000f00 */
[----:B--2---:R-:W-:Y:S05]  /*d270*/  CALL.REL.NOINC `($__internal_2_$__cuda_sm70_shflsync_up_p) ;  /* 0x00001ec000007944 */ /* 0x004fea0003c00000 */
[----:B------:R-:W-:Y:S01]  /*d280*/  SEL R0, R4, RZ, P4 ;  /* 0x000000ff04007207 */ /* 0x000fe20002000000 */
[----:B------:R-:W-:Y:S01]  /*d290*/  IMAD.MOV.U32 R2, RZ, RZ, 0x4 ;  /* 0x00000004ff027424 */ /* 0x000fe200078e00ff */
[----:B------:R-:W-:-:S03]  /*d2a0*/  MOV R3, 0xd2d0 ;  /* 0x0000d2d000037802 */ /* 0x000fc60000000f00 */
[----:B------:R-:W-:Y:S02]  /*d2b0*/  IMAD.IADD R0, R5, 0x1, R0 ;  /* 0x0000000105007824 */ /* 0x000fe400078e0200 */
[----:B------:R-:W-:Y:S05]  /*d2c0*/  CALL.REL.NOINC `($__internal_2_$__cuda_sm70_shflsync_up_p) ;  /* 0x00001e7000007944 */ /* 0x000fea0003c00000 */
        /* <DEDUP_REMOVED lines=12> */
[----:B------:R-:W-:Y:S02]  /*d390*/  MOV R3, 0x1f ;  /* 0x0000001f00037802 */ /* 0x000fe40000000f00 */
[----:B------:R-:W-:Y:S01]  /*d3a0*/  MOV R2, 0xd3e0 ;  /* 0x0000d3e000027802 */ /* 0x000fe20000000f00 */
[----:B------:R-:W-:-:S04]  /*d3b0*/  IMAD.IADD R4, R0, 0x1, R4 ;  /* 0x0000000100047824 */ /* 0x000fc800078e0204 */
[----:B------:R-:W-:Y:S02]  /*d3c0*/  IMAD.MOV.U32 R21, RZ, RZ, R4 ;  /* 0x000000ffff157224 */ /* 0x000fe400078e0004 */
[----:B------:R-:W-:Y:S05]  /*d3d0*/  CALL.REL.NOINC `($__internal_1_$__cuda_sm70_shflsync_idx_p) ;  /* 0x00001d1000007944 */ /* 0x000fea0003c00000 */
[----:B------:R-:W-:Y:S01]  /*d3e0*/  MOV R0, R21 ;  /* 0x0000001500007202 */ /* 0x000fe20000000f00 */
[----:B------:R-:W-:Y:S05]  /*d3f0*/  BRA `(.L_x_123) ;  /* 0xffff315000007947 */ /* 0x000fea000383ffff */
.L_x_25:
[----:B------:R-:W-:Y:S02]  /*d400*/  SEL R0, RZ, 0x1, P0 ;  /* 0x00000001ff007807 */ /* 0x000fe40000000000 */
[----:B------:R-:W-:Y:S02]  /*d410*/  MOV R2, 0xd430 ;  /* 0x0000d43000027802 */ /* 0x000fe40000000f00 */
[----:B------:R-:W-:Y:S05]  /*d420*/  CALL.REL.NOINC `($__internal_3_$__cuda_sm70_votesync_ballot) ;  /* 0x00001d8000007944 */ /* 0x000fea0003c00000 */
[----:B------:R-:W-:Y:S05]  /*d430*/  BRA `(.L_x_124) ;  /* 0xffff31a000007947 */ /* 0x000fea000383ffff */
.L_x_26:
[----:B------:R-:W-:Y:S01]  /*d440*/  IMAD.MOV.U32 R21, RZ, RZ, R8 ;  /* 0x000000ffff157224 */ /* 0x000fe200078e0008 */
[----:B--2---:R-:W-:Y:S01]  /*d450*/  MOV R20, R215 ;  /* 0x000000d700147202 */ /* 0x004fe20000000f00 */
[----:B------:R-:W-:Y:S01]  /*d460*/  IMAD.MOV.U32 R3, RZ, RZ, 0x1f ;  /* 0x0000001fff037424 */ /* 0x000fe200078e00ff */
[----:B------:R-:W-:Y:S02]  /*d470*/  MOV R2, 0xd490 ;  /* 0x0000d49000027802 */ /* 0x000fe40000000f00 */
[----:B-1----:R-:W-:Y:S05]  /*d480*/  CALL.REL.NOINC `($__internal_1_$__cuda_sm70_shflsync_idx_p) ;  /* 0x00001c6000007944 */ /* 0x002fea0003c00000 */
[----:B------:R-:W-:Y:S01]  /*d490*/  IMAD.MOV.U32 R11, RZ, RZ, R21 ;  /* 0x000000ffff0b7224 */ /* 0x000fe200078e0015 */
[----:B------:R-:W-:Y:S01]  /*d4a0*/  MOV R21, R7 ;  /* 0x0000000700157202 */ /* 0x000fe20000000f00 */
[----:B------:R-:W-:Y:S01]  /*d4b0*/  IMAD.MOV.U32 R6, RZ, RZ, RZ ;  /* 0x000000ffff067224 */ /* 0x000fe200078e00ff */
[----:B------:R-:W-:Y:S01]  /*d4c0*/  MOV R20, R215 ;  /* 0x000000d700147202 */ /* 0x000fe20000000f00 */
[----:B------:R-:W-:Y:S01]  /*d4d0*/  IMAD.MOV.U32 R3, RZ, RZ, 0x1f ;  /* 0x0000001fff037424 */ /* 0x000fe200078e00ff */
[----:B------:R-:W-:-:S02]  /*d4e0*/  MOV R2, 0xd500 ;  /* 0x0000d50000027802 */ /* 0x000fc40000000f00 */
[----:B------:R-:W-:Y:S05]  /*d4f0*/  CALL.REL.NOINC `($__internal_1_$__cuda_sm70_shflsync_idx_p) ;  /* 0x00001bf000007944 */ /* 0x000fea0003c00000 */
[----:B------:R-:W-:Y:S01]  /*d500*/  MOV R10, R21 ;  /* 0x00000015000a7202 */ /* 0x000fe20000000f00 */
[----:B------:R-:W-:Y:S05]  /*d510*/  BRA `(.L_x_125) ;  /* 0xffff311000007947 */ /* 0x000fea000383ffff */
.L_x_29:
[----:B------:R-:W-:Y:S01]  /*d520*/  IMAD.MOV.U32 R21, RZ, RZ, R4 ;  /* 0x000000ffff157224 */ /* 0x000fe200078e0004 */
[----:B------:R-:W-:-:S02]  /*d530*/  MOV R3, 0x1f ;  /* 0x0000001f00037802 */ /* 0x000fc40000000f00 */
[----:B------:R-:W-:Y:S02]  /*d540*/  MOV R2, 0xd560 ;  /* 0x0000d56000027802 */ /* 0x000fe40000000f00 */
[----:B-1234-:R-:W-:Y:S05]  /*d550*/  CALL.REL.NOINC `($__internal_1_$__cuda_sm70_shflsync_idx_p) ;  /* 0x00001b9000007944 */ /* 0x01efea0003c00000 */
[----:B------:R-:W-:Y:S01]  /*d560*/  MOV R6, R21 ;  /* 0x0000001500067202 */ /* 0x000fe20000000f00 */
[----:B------:R-:W-:Y:S05]  /*d570*/  BRA `(.L_x_28) ;  /* 0xffff311000007947 */ /* 0x000fea000383ffff */
.L_x_37:
[----:B------:R-:W-:Y:S01]  /*d580*/  IMAD.MOV.U32 R21, RZ, RZ, R9 ;  /* 0x000000ffff157224 */ /* 0x000fe200078e0009 */
[----:B------:R-:W-:Y:S01]  /*d590*/  MOV R20, RZ ;  /* 0x000000ff00147202 */ /* 0x000fe20000000f00 */
[----:B------:R-:W-:Y:S01]  /*d5a0*/  IMAD.MOV.U32 R3, RZ, RZ, 0x181f ;  /* 0x0000181fff037424 */ /* 0x000fe200078e00ff */
[----:B------:R-:W-:Y:S02]  /*d5b0*/  MOV R2, 0xd5d0 ;  /* 0x0000d5d000027802 */ /* 0x000fe40000000f00 */
[----:B-----5:R-:W-:Y:S05]  /*d5c0*/  CALL.REL.NOINC `($__internal_1_$__cuda_sm70_shflsync_idx_p) ;  /* 0x00001b2000007944 */ /* 0x020fea0003c00000 */
[----:B------:R-:W-:Y:S01]  /*d5d0*/  MOV R8, R21 ;  /* 0x0000001500087202 */ /* 0x000fe20000000f00 */
[----:B------:R-:W-:Y:S05]  /*d5e0*/  BRA `(.L_x_126) ;  /* 0xffff4b9000007947 */ /* 0x000fea000383ffff */
.L_x_38:
[----:B------:R-:W-:Y:S01]  /*d5f0*/  IMAD.MOV.U32 R21, RZ, RZ, R12 ;  /* 0x000000ffff157224 */ /* 0x000fe200078e000c */
[----:B------:R-:W-:Y:S01]  /*d600*/  MOV R20, RZ ;  /* 0x000000ff00147202 */ /* 0x000fe20000000f00 */
[----:B------:R-:W-:Y:S01]  /*d610*/  IMAD.MOV.U32 R3, RZ, RZ, 0x181f ;  /* 0x0000181fff037424 */ /* 0x000fe200078e00ff */
[----:B------:R-:W-:Y:S02]  /*d620*/  MOV R2, 0xd640 ;  /* 0x0000d64000027802 */ /* 0x000fe40000000f00 */
[----:B-12--5:R-:W-:Y:S05]  /*d630*/  CALL.REL.NOINC `($__internal_1_$__cuda_sm70_shflsync_idx_p) ;  /* 0x00001ab000007944 */ /* 0x026fea0003c00000 */
[----:B------:R-:W-:Y:S01]  /*d640*/  MOV R0, R21 ;  /* 0x0000001500007202 */ /* 0x000fe20000000f00 */
[----:B------:R-:W-:Y:S05]  /*d650*/  BRA `(.L_x_127) ;  /* 0xffff4b4000007947 */ /* 0x000fea000383ffff */
.L_x_41:
[----:B------:R-:W-:Y:S01]  /*d660*/  IMAD.MOV.U32 R21, RZ, RZ, R9 ;  /* 0x000000ffff157224 */ /* 0x000fe200078e0009 */
[----:B------:R-:W-:Y:S01]  /*d670*/  MOV R20, 0x1 ;  /* 0x0000000100147802 */ /* 0x000fe20000000f00 */
[----:B--2---:R-:W-:Y:S01]  /*d680*/  IMAD.MOV.U32 R3, RZ, RZ, 0x181f ;  /* 0x0000181fff037424 */ /* 0x004fe200078e00ff */
[----:B------:R-:W-:-:S02]  /*d690*/  MOV R2, 0xd6b0 ;  /* 0x0000d6b000027802 */ /* 0x000fc40000000f00 */
[----:B-1-345:R-:W-:Y:S05]  /*d6a0*/  CALL.REL.NOINC `($__internal_1_$__cuda_sm70_shflsync_idx_p) ;  /* 0x00001a4000007944 */ /* 0x03afea0003c00000 */
[----:B------:R-:W-:Y:S01]  /*d6b0*/  IMAD.MOV.U32 R8, RZ, RZ, R21 ;  /* 0x000000ffff087224 */ /* 0x000fe200078e0015 */
[----:B------:R-:W-:Y:S01]  /*d6c0*/  MOV R20, 0x1 ;  /* 0x0000000100147802 */ /* 0x000fe20000000f00 */
[----:B------:R-:W-:Y:S01]  /*d6d0*/  IMAD.MOV.U32 R21, RZ, RZ, R12 ;  /* 0x000000ffff157224 */ /* 0x000fe200078e000c */
[----:B------:R-:W-:-:S02]  /*d6e0*/  MOV R3, 0x181f ;  /* 0x0000181f00037802 */ /* 0x000fc40000000f00 */
[----:B------:R-:W-:Y:S02]  /*d6f0*/  MOV R2, 0xd710 ;  /* 0x0000d71000027802 */ /* 0x000fe40000000f00 */
[----:B------:R-:W-:Y:S05]  /*d700*/  CALL.REL.NOINC `($__internal_1_$__cuda_sm70_shflsync_idx_p) ;  /* 0x000019e000007944 */ /* 0x000fea0003c00000 */
[----:B------:R-:W-:Y:S01]  /*d710*/  MOV R0, R21 ;  /* 0x0000001500007202 */ /* 0x000fe20000000f00 */
[----:B------:R-:W-:Y:S05]  /*d720*/  BRA `(.L_x_128) ;  /* 0xffff4bf000007947 */ /* 0x000fea000383ffff */
.L_x_44:
[----:B------:R-:W-:Y:S01]  /*d730*/  IMAD.MOV.U32 R21, RZ, RZ, R9 ;  /* 0x000000ffff157224 */ /* 0x000fe200078e0009 */
[----:B------:R-:W-:Y:S01]  /*d740*/  MOV R20, 0x2 ;  /* 0x0000000200147802 */ /* 0x000fe20000000f00 */
[----:B-1----:R-:W-:Y:S01]  /*d750*/  IMAD.MOV.U32 R3, RZ, RZ, 0x181f ;  /* 0x0000181fff037424 */ /* 0x002fe200078e00ff */
[----:B------:R-:W-:Y:S02]  /*d760*/  MOV R2, 0xd780 ;  /* 0x0000d78000027802 */ /* 0x000fe40000000f00 */
[----:B--2345:R-:W-:Y:S05]  /*d770*/  CALL.REL.NOINC `($__internal_1_$__cuda_sm70_shflsync_idx_p) ;  /* 0x0000197000007944 */ /* 0x03cfea0003c00000 */
[----:B------:R-:W-:Y:S01]  /*d780*/  MOV R8, R21 ;  /* 0x0000001500087202 */ /* 0x000fe20000000f00 */
[----:B------:R-:W-:Y:S05]  /*d790*/  BRA `(.L_x_129) ;  /* 0xffff4ce000007947 */ /* 0x000fea000383ffff */
.L_x_45:
[----:B------:R-:W-:Y:S01]  /*d7a0*/  IMAD.MOV.U32 R21, RZ, RZ, R12 ;  /* 0x000000ffff157224 */ /* 0x000fe200078e000c */
[----:B------:R-:W-:Y:S01]  /*d7b0*/  MOV R20, 0x2 ;  /* 0x0000000200147802 */ /* 0x000fe20000000f00 */
[----:B------:R-:W-:Y:S01]  /*d7c0*/  IMAD.MOV.U32 R3, RZ, RZ, 0x181f ;  /* 0x0000181fff037424 */ /* 0x000fe200078e00ff */
[----:B------:R-:W-:Y:S02]  /*d7d0*/  MOV R2, 0xd7f0 ;  /* 0x0000d7f000027802 */ /* 0x000fe40000000f00 */
[----:B-12345:R-:W-:Y:S05]  /*d7e0*/  CALL.REL.NOINC `($__internal_1_$__cuda_sm70_shflsync_idx_p) ;  /* 0x0000190000007944 */ /* 0x03efea0003c00000 */
[----:B------:R-:W-:Y:S01]  /*d7f0*/  MOV R0, R21 ;  /* 0x0000001500007202 */ /* 0x000fe20000000f00 */
[----:B------:R-:W-:Y:S05]  /*d800*/  BRA `(.L_x_130) ;  /* 0xffff4c9000007947 */ /* 0x000fea000383ffff */
.L_x_48:
[----:B------:R-:W-:Y:S01]  /*d810*/  IMAD.MOV.U32 R21, RZ, RZ, R9 ;  /* 0x000000ffff157224 */ /* 0x000fe200078e0009 */
[----:B------:R-:W-:Y:S01]  /*d820*/  MOV R20, 0x3 ;  /* 0x0000000300147802 */ /* 0x000fe20000000f00 */
[----:B-1----:R-:W-:Y:S01]  /*d830*/  IMAD.MOV.U32 R3, RZ, RZ, 0x181f ;  /* 0x0000181fff037424 */ /* 0x002fe200078e00ff */
[----:B------:R-:W-:-:S02]  /*d840*/  MOV R2, 0xd860 ;  /* 0x0000d86000027802 */ /* 0x000fc40000000f00 */
[----:B--2345:R-:W-:Y:S05]  /*d850*/  CALL.REL.NOINC `($__internal_1_$__cuda_sm70_shflsync_idx_p) ;  /* 0x0000189000007944 */ /* 0x03cfea0003c00000 */
        /* <DEDUP_REMOVED lines=8> */
.L_x_51:
[----:B------:R-:W-:Y:S01]  /*d8e0*/  IMAD.MOV.U32 R21, RZ, RZ, R5 ;  /* 0x000000ffff157224 */ /* 0x000fe200078e0005 */
[----:B------:R-:W-:Y:S01]  /*d8f0*/  MOV R20, RZ ;  /* 0x000000ff00147202 */ /* 0x000fe20000000f00 */
[----:B------:R-:W-:Y:S01]  /*d900*/  IMAD.MOV.U32 R3, RZ, RZ, 0x181f ;  /* 0x0000181fff037424 */ /* 0x000fe200078e00ff */
[----:B------:R-:W-:Y:S02]  /*d910*/  MOV R2, 0xd930 ;  /* 0x0000d93000027802 */ /* 0x000fe40000000f00 */
[----:B------:R-:W-:Y:S05]  /*d920*/  CALL.REL.NOINC `($__internal_1_$__cuda_sm70_shflsync_idx_p) ;  /* 0x000017c000007944 */ /* 0x000fea0003c00000 */
[----:B------:R-:W-:Y:S01]  /*d930*/  MOV R4, R21 ;  /* 0x0000001500047202 */ /* 0x000fe20000000f00 */
[----:B------:R-:W-:Y:S05]  /*d940*/  BRA `(.L_x_132) ;  /* 0xffff668000007947 */ /* 0x000fea000383ffff */
.L_x_52:
[----:B------:R-:W-:Y:S01]  /*d950*/  IMAD.MOV.U32 R21, RZ, RZ, R10 ;  /* 0x000000ffff157224 */ /* 0x000fe200078e000a */
[----:B------:R-:W-:Y:S01]  /*d960*/  MOV R20, RZ ;  /* 0x000000ff00147202 */ /* 0x000fe20000000f00 */
[----:B------:R-:W-:Y:S01]  /*d970*/  IMAD.MOV.U32 R3, RZ, RZ, 0x181f ;  /* 0x0000181fff037424 */ /* 0x000fe200078e00ff */
[----:B------:R-:W-:Y:S02]  /*d980*/  MOV R2, 0xd9a0 ;  /* 0x0000d9a000027802 */ /* 0x000fe40000000f00 */
[----:B-12---:R-:W-:Y:S05]  /*d990*/  CALL.REL.NOINC `($__internal_1_$__cuda_sm70_shflsync_idx_p) ;  /* 0x0000175000007944 */ /* 0x006fea0003c00000 */
[C---:B------:R-:W-:Y:S01]  /*d9a0*/  IADD3 R14, P2, R21.reuse, R107, RZ ;  /* 0x0000006b150e7210 */ /* 0x040fe20007f5e0ff */
[----:B------:R-:W-:Y:S01]  /*d9b0*/  IMAD.MOV.U32 R20, RZ, RZ, 0x1 ;  /* 0x00000001ff147424 */ /* 0x000fe200078e00ff */
[----:B------:R-:W-:-:S02]  /*d9c0*/  IADD3 R6, P1, R21, R108, RZ ;  /* 0x0000006c15067210 */ /* 0x000fc40007f3e0ff */
[----:B------:R-:W-:Y:S01]  /*d9d0*/  IADD3 R2, P0, R21, R109, RZ ;  /* 0x0000006d15027210 */ /* 0x000fe20007f1e0ff */
[C---:B------:R-:W-:Y:S01]  /*d9e0*/  IMAD.X R15, R4.reuse, 0x1, R100, P2 ;  /* 0x00000001040f7824 */ /* 0x040fe200010e0664 */
[----:B------:R-:W-:Y:S01]  /*d9f0*/  MOV R9, R11 ;  /* 0x0000000b00097202 */ /* 0x000fe20000000f00 */
[C---:B------:R-:W-:Y:S02]  /*da00*/  IMAD.X R7, R4.reuse, 0x1, R101, P1 ;  /* 0x0000000104077824 */ /* 0x040fe400008e0665 */
[----:B------:R-:W-:Y:S01]  /*da10*/  IMAD.X R3, R4, 0x1, R102, P0 ;  /* 0x0000000104037824 */ /* 0x000fe200000e0666 */
[----:B------:R-:W-:Y:S01]  /*da20*/  @!PT LDS RZ, [RZ] ;  /* 0x00000000fffff984 */ /* 0x000fe20000000800 */
[----:B------:R-:W-:Y:S01]  /*da30*/  @!PT LDS RZ, [RZ] ;  /* 0x00000000fffff984 */ /* 0x000fe20000000800 */
[----:B------:R-:W-:Y:S01]  /*da40*/  @!PT LDS RZ, [RZ] ;  /* 0x00000000fffff984 */ /* 0x000fe20000000800 */
[----:B------:R1:W-:Y:S01]  /*da50*/  LDGSTS.E.BYPASS.LTC128B.128 [R187+0x6100], [R14.64], !P5 ;  /* 0x061000000ebb7fae */ /* 0x0003e2000e901d46 */
[----:B------:R-:W-:Y:S01]  /*da60*/  IMAD.MOV.U32 R21, RZ, RZ, R5 ;  /* 0x000000ffff157224 */ /* 0x000fe200078e0005 */
[----:B------:R-:W-:Y:S02]  /*da70*/  SEL R5, RZ, 0x10, P4 ;  /* 0x00000010ff057807 */ /* 0x000fe40002000000 */
[----:B------:R1:W-:Y:S01]  /*da80*/  LDGSTS.E.BYPASS.LTC128B.128 [R187+0x8100], [R6.64], !P4 ;  /* 0x0810000006bb7fae */ /* 0x0003e2000e101d46 */
[----:B------:R-:W-:-:S03]  /*da90*/  SEL R4, RZ, 0x10, P5 ;  /* 0x00000010ff047807 */ /* 0x000fc60002800000 */
[----:B------:R2:W-:Y:S02]  /*daa0*/  LDGSTS.E.BYPASS.LTC128B.128 [R187+0xa100], [R2.64], !P3 ;  /* 0x0a10000002bb7fae */ /* 0x0005e4000d901d46 */
[----:B--2---:R-:W-:Y:S02]  /*dab0*/  MOV R3, 0x181f ;  /* 0x0000181f00037802 */ /* 0x004fe40000000f00 */
[----:B------:R-:W-:Y:S02]  /*dac0*/  MOV R2, 0xdae0 ;  /* 0x0000dae000027802 */ /* 0x000fe40000000f00 */
[----:B-1----:R-:W-:Y:S05]  /*dad0*/  CALL.REL.NOINC `($__internal_1_$__cuda_sm70_shflsync_idx_p) ;  /* 0x0000161000007944 */ /* 0x002fea0003c00000 */
[----:B------:R-:W-:Y:S01]  /*dae0*/  IMAD.MOV.U32 R8, RZ, RZ, R21 ;  /* 0x000000ffff087224 */ /* 0x000fe200078e0015 */
[----:B------:R-:W-:Y:S01]  /*daf0*/  MOV R20, 0x1 ;  /* 0x0000000100147802 */ /* 0x000fe20000000f00 */
[----:B------:R-:W-:Y:S01]  /*db00*/  IMAD.MOV.U32 R21, RZ, RZ, R10 ;  /* 0x000000ffff157224 */ /* 0x000fe200078e000a */
[----:B------:R-:W-:Y:S02]  /*db10*/  MOV R3, 0x181f ;  /* 0x0000181f00037802 */ /* 0x000fe40000000f00 */
[----:B------:R-:W-:Y:S02]  /*db20*/  MOV R2, 0xdb40 ;  /* 0x0000db4000027802 */ /* 0x000fe40000000f00 */
[----:B------:R-:W-:Y:S05]  /*db30*/  CALL.REL.NOINC `($__internal_1_$__cuda_sm70_shflsync_idx_p) ;  /* 0x000015b000007944 */ /* 0x000fea0003c00000 */
[----:B------:R-:W-:Y:S01]  /*db40*/  MOV R0, R21 ;  /* 0x0000001500007202 */ /* 0x000fe20000000f00 */
[----:B------:R-:W-:Y:S05]  /*db50*/  BRA `(.L_x_133) ;  /* 0xffff658000007947 */ /* 0x000fea000383ffff */
.L_x_53:
[----:B------:R-:W-:Y:S02]  /*db60*/  MOV R0, 0x2 ;  /* 0x0000000200007802 */ /* 0x000fe40000000f00 */
[----:B------:R-:W-:-:S02]  /*db70*/  MOV R2, 0xdb90 ;  /* 0x0000db9000027802 */ /* 0x000fc40000000f00 */
[----:B------:R-:W-:Y:S05]  /*db80*/  CALL.REL.NOINC `($__internal_0_$__cuda_sm70_shflsync_bfly_p) ;  /* 0x0000150000007944 */ /* 0x000fea0003c00000 */
[----:B------:R-:W-:Y:S01]  /*db90*/  FMNMX.FTZ R4, R4, R0, !PT ;  /* 0x0000000004047209 */ /* 0x000fe20007810000 */
[----:B------:R-:W-:Y:S01]  /*dba0*/  IMAD.MOV.U32 R0, RZ, RZ, 0x1 ;  /* 0x00000001ff007424 */ /* 0x000fe200078e00ff */
[----:B------:R-:W-:-:S02]  /*dbb0*/  MOV R2, 0xdbd0 ;  /* 0x0000dbd000027802 */ /* 0x000fc40000000f00 */
[----:B------:R-:W-:Y:S05]  /*dbc0*/  CALL.REL.NOINC `($__internal_0_$__cuda_sm70_shflsync_bfly_p) ;  /* 0x000014c000007944 */ /* 0x000fea0003c00000 */
[----:B------:R-:W-:Y:S01]  /*dbd0*/  FMNMX.FTZ R100, R4, R0, !PT ;  /* 0x0000000004647209 */ /* 0x000fe20007810000 */
[----:B------:R-:W-:Y:S01]  /*dbe0*/  IMAD.MOV.U32 R4, RZ, RZ, R5 ;  /* 0x000000ffff047224 */ /* 0x000fe200078e0005 */
[----:B------:R-:W-:Y:S01]  /*dbf0*/  MOV R2, 0xdc20 ;  /* 0x0000dc2000027802 */ /* 0x000fe20000000f00 */
[----:B------:R-:W-:-:S02]  /*dc00*/  IMAD.MOV.U32 R0, RZ, RZ, 0x2 ;  /* 0x00000002ff007424 */ /* 0x000fc400078e00ff */
[----:B------:R-:W-:Y:S05]  /*dc10*/  CALL.REL.NOINC `($__internal_0_$__cuda_sm70_shflsync_bfly_p) ;  /* 0x0000147000007944 */ /* 0x000fea0003c00000 */
[----:B------:R-:W-:Y:S01]  /*dc20*/  FMNMX.FTZ R5, R5, R0, !PT ;  /* 0x0000000005057209 */ /* 0x000fe20007810000 */
[----:B------:R-:W-:Y:S01]  /*dc30*/  IMAD.MOV.U32 R0, RZ, RZ, 0x1 ;  /* 0x00000001ff007424 */ /* 0x000fe200078e00ff */
[----:B------:R-:W-:-:S03]  /*dc40*/  MOV R2, 0xdc70 ;  /* 0x0000dc7000027802 */ /* 0x000fc60000000f00 */
[----:B------:R-:W-:Y:S02]  /*dc50*/  IMAD.MOV.U32 R4, RZ, RZ, R5 ;  /* 0x000000ffff047224 */ /* 0x000fe400078e0005 */
[----:B------:R-:W-:Y:S05]  /*dc60*/  CALL.REL.NOINC `($__internal_0_$__cuda_sm70_shflsync_bfly_p) ;  /* 0x0000142000007944 */ /* 0x000fea0003c00000 */
[----:B------:R-:W-:Y:S01]  /*dc70*/  MOV R3, R0 ;  /* 0x0000000000037202 */ /* 0x000fe20000000f00 */
[----:B------:R-:W-:Y:S05]  /*dc80*/  BRA `(.L_x_134) ;  /* 0xffff6b3000007947 */ /* 0x000fea000383ffff */
.L_x_55:
[----:B--234-:R-:W-:Y:S01]  /*dc90*/  MOV R20, RZ ;  /* 0x000000ff00147202 */ /* 0x01cfe20000000f00 */
[----:B------:R-:W-:Y:S01]  /*dca0*/  IMAD.MOV.U32 R21, RZ, RZ, R7 ;  /* 0x000000ffff157224 */ /* 0x000fe200078e0007 */
[----:B------:R-:W-:Y:S01]  /*dcb0*/  MOV R2, 0xdce0 ;  /* 0x0000dce000027802 */ /* 0x000fe20000000f00 */
[----:B------:R-:W-:Y:S02]  /*dcc0*/  IMAD.MOV.U32 R3, RZ, RZ, 0x181f ;  /* 0x0000181fff037424 */ /* 0x000fe400078e00ff */
[----:B-1----:R-:W-:Y:S05]  /*dcd0*/  CALL.REL.NOINC `($__internal_1_$__cuda_sm70_shflsync_idx_p) ;  /* 0x0000141000007944 */ /* 0x002fea0003c00000 */
[----:B------:R-:W-:Y:S01]  /*dce0*/  MOV R2, R21 ;  /* 0x0000001500027202 */ /* 0x000fe20000000f00 */
[----:B------:R-:W-:-:S05]  /*dcf0*/  BRA `(.L_x_135) ;  /* 0xffff7f8000007947 */ /* 0x000fca000383ffff */
.L_x_58:
[----:B------:R-:W-:Y:S01]  /*dd00*/  MOV R20, RZ ;  /* 0x000000ff00147202 */ /* 0x000fe20000000f00 */
[----:B------:R-:W-:Y:S01]  /*dd10*/  IMAD.MOV.U32 R21, RZ, RZ, R5 ;  /* 0x000000ffff157224 */ /* 0x000fe200078e0005 */
[----:B------:R-:W-:Y:S01]  /*dd20*/  MOV R2, 0xdd50 ;  /* 0x0000dd5000027802 */ /* 0x000fe20000000f00 */
[----:B------:R-:W-:Y:S02]  /*dd30*/  IMAD.MOV.U32 R3, RZ, RZ, 0x181f ;  /* 0x0000181fff037424 */ /* 0x000fe400078e00ff */
[----:B------:R-:W-:Y:S05]  /*dd40*/  CALL.REL.NOINC `($__internal_1_$__cuda_sm70_shflsync_idx_p) ;  /* 0x000013a000007944 */ /* 0x000fea0003c00000 */
[----:B------:R-:W-:Y:S01]  /*dd50*/  MOV R4, R21 ;  /* 0x0000001500047202 */ /* 0x000fe20000000f00 */
[----:B------:R-:W-:-:S05]  /*dd60*/  BRA `(.L_x_136) ;  /* 0xffff912000007947 */ /* 0x000fca000383ffff */
.L_x_59:
[----:B------:R-:W-:Y:S01]  /*dd70*/  MOV R20, RZ ;  /* 0x000000ff00147202 */ /* 0x000fe20000000f00 */
[----:B------:R-:W-:Y:S01]  /*dd80*/  IMAD.MOV.U32 R21, RZ, RZ, R8 ;  /* 0x000000ffff157224 */ /* 0x000fe200078e0008 */
[----:B------:R-:W-:Y:S01]  /*dd90*/  MOV R2, 0xddc0 ;  /* 0x0000ddc000027802 */ /* 0x000fe20000000f00 */
[----:B------:R-:W-:Y:S02]  /*dda0*/  IMAD.MOV.U32 R3, RZ, RZ, 0x181f ;  /* 0x0000181fff037424 */ /* 0x000fe400078e00ff */
[----:B-12---:R-:W-:Y:S05]  /*ddb0*/  CALL.REL.NOINC `($__internal_1_$__cuda_sm70_shflsync_idx_p) ;  /* 0x0000133000007944 */ /* 0x006fea0003c00000 */
[C---:B------:R-:W-:Y:S01]  /*ddc0*/  IADD3 R2, -R190.reuse, 0x10, RZ ;  /* 0x00000010be027810 */ /* 0x040fe20007ffe1ff */
[----:B------:R-:W-:Y:S01]  /*ddd0*/  IMAD.MOV.U32 R20, RZ, RZ, 0x1 ;  /* 0x00000001ff147424 */ /* 0x000fe200078e00ff */
[----:B------:R-:W-:Y:S02]  /*dde0*/  ISETP.NE.U32.AND P2, PT, R190, RZ, PT ;  /* 0x000000ffbe00720c */ /* 0x000fe40003f45070 */
[----:B------:R-:W-:Y:S04]  /*ddf0*/  LOP3.LUT R2, R2, 0xf, RZ, 0xc0, !PT ;  /* 0x0000000f02027812 */ /* 0x000fe800078ec0ff */
[----:B------:R-:W-:Y:S04]  /*de00*/  IADD3 R2, P4, P3, R2, R21, R12 ;  /* 0x0000001502027210 */ /* 0x000fe80007b9e00c */
[----:B------:R-:W-:Y:S05]  /*de10*/  IADD3.X R3, RZ, R4, R10, P4, P3 ;  /* 0x00000004ff037210 */ /* 0x000fea00027e640a */
[----:B------:R-:W-:Y:S01]  /*de20*/  @!PT LDS RZ, [RZ] ;  /* 0x00000000fffff984 */ /* 0x000fe20000000800 */
[----:B------:R-:W-:Y:S01]  /*de30*/  @!PT LDS RZ, [RZ] ;  /* 0x00000000fffff984 */ /* 0x000fe20000000800 */
[----:B------:R-:W-:Y:S01]  /*de40*/  @!PT LDS RZ, [RZ] ;  /* 0x00000000fffff984 */ /* 0x000fe20000000800 */
[----:B------:R1:W-:Y:S01]  /*de50*/  LDGSTS.E.BYPASS.LTC128B.128.ZFILL [R187+0x6100], [R2.64], P2 ;  /* 0x0610000002bb7fae */ /* 0x0003e20009141d46 */
[C---:B------:R-:W-:Y:S05]  /*de60*/  IADD3 R6, P2, R21.reuse, R13, RZ ;  /* 0x0000000d15067210 */ /* 0x040fea0007f5e0ff */
[C---:B------:R-:W-:Y:S05]  /*de70*/  IMAD.X R7, R4.reuse, 0x1, R9, P2 ;  /* 0x0000000104077824 */ /* 0x040fea00010e0609 */
[----:B------:R2:W-:Y:S01]  /*de80*/  LDGSTS.E.BYPASS.LTC128B.128 [R187+0x8100], [R6.64], !P0 ;  /* 0x0810000006bb7fae */ /* 0x0005e2000c101d46 */
[----:B-1----:R-:W-:Y:S01]  /*de90*/  IADD3 R2, P2, R21, R14, RZ ;  /* 0x0000000e15027210 */ /* 0x002fe20007f5e0ff */
[----:B------:R-:W-:Y:S04]  /*dea0*/  IMAD.MOV.U32 R21, RZ, RZ, R5 ;  /* 0x000000ffff157224 */ /* 0x000fe800078e0005 */
[----:B------:R-:W-:Y:S05]  /*deb0*/  IMAD.X R3, R4, 0x1, R11, P2 ;  /* 0x0000000104037824 */ /* 0x000fea00010e060b */
[----:B------:R1:W-:Y:S02]  /*dec0*/  LDGSTS.E.BYPASS.LTC128B.128 [R187+0xa100], [R2.64], !P1 ;  /* 0x0a10000002bb7fae */ /* 0x0003e4000c901d46 */
[----:B-1----:R-:W-:Y:S01]  /*ded0*/  MOV R2, 0xdf00 ;  /* 0x0000df0000027802 */ /* 0x002fe20000000f00 */
[----:B------:R-:W-:Y:S02]  /*dee0*/  IMAD.MOV.U32 R3, RZ, RZ, 0x181f ;  /* 0x0000181fff037424 */ /* 0x000fe400078e00ff */
[----:B--2---:R-:W-:Y:S05]  /*def0*/  CALL.REL.NOINC `($__internal_1_$__cuda_sm70_shflsync_idx_p) ;  /* 0x000011f000007944 */ /* 0x004fea0003c00000 */
[----:B------:R-:W-:Y:S01]  /*df00*/  MOV R20, 0x1 ;  /* 0x0000000100147802 */ /* 0x000fe20000000f00 */
[----:B------:R-:W-:Y:S01]  /*df10*/  IMAD.MOV.U32 R4, RZ, RZ, R21 ;  /* 0x000000ffff047224 */ /* 0x000fe200078e0015 */
[----:B------:R-:W-:Y:S01]  /*df20*/  MOV R3, 0x181f ;  /* 0x0000181f00037802 */ /* 0x000fe20000000f00 */
[----:B------:R-:W-:Y:S01]  /*df30*/  IMAD.MOV.U32 R21, RZ, RZ, R8 ;  /* 0x000000ffff157224 */ /* 0x000fe200078e0008 */
[----:B------:R-:W-:Y:S02]  /*df40*/  MOV R2, 0xdf60 ;  /* 0x0000df6000027802 */ /* 0x000fe40000000f00 */
[----:B------:R-:W-:Y:S05]  /*df50*/  CALL.REL.NOINC `($__internal_1_$__cuda_sm70_shflsync_idx_p) ;  /* 0x0000119000007944 */ /* 0x000fea0003c00000 */
[----:B------:R-:W-:Y:S01]  /*df60*/  MOV R0, R21 ;  /* 0x0000001500007202 */ /* 0x000fe20000000f00 */
[----:B------:R-:W-:-:S05]  /*df70*/  BRA `(.L_x_137) ;  /* 0xffff903000007947 */ /* 0x000fca000383ffff */
.L_x_60:
[----:B------:R-:W-:Y:S02]  /*df80*/  MOV R0, 0x2 ;  /* 0x0000000200007802 */ /* 0x000fe40000000f00 */
[----:B------:R-:W-:Y:S02]  /*df90*/  MOV R2, 0xdfb0 ;  /* 0x0000dfb000027802 */ /* 0x000fe40000000f00 */
[----:B------:R-:W-:Y:S05]  /*dfa0*/  CALL.REL.NOINC `($__internal_0_$__cuda_sm70_shflsync_bfly_p) ;  /* 0x000010e000007944 */ /* 0x000fea0003c00000 */
[----:B------:R-:W-:Y:S01]  /*dfb0*/  FMNMX.FTZ R4, R4, R0, !PT ;  /* 0x0000000004047209 */ /* 0x000fe20007810000 */
[----:B------:R-:W-:Y:S01]  /*dfc0*/  IMAD.MOV.U32 R0, RZ, RZ, 0x1 ;  /* 0x00000001ff007424 */ /* 0x000fe200078e00ff */
[----:B------:R-:W-:Y:S02]  /*dfd0*/  MOV R2, 0xdff0 ;  /* 0x0000dff000027802 */ /* 0x000fe40000000f00 */
[----:B------:R-:W-:Y:S05]  /*dfe0*/  CALL.REL.NOINC `($__internal_0_$__cuda_sm70_shflsync_bfly_p) ;  /* 0x000010a000007944 */ /* 0x000fea0003c00000 */
[----:B------:R-:W-:Y:S01]  /*dff0*/  FMNMX.FTZ R100, R4, R0, !PT ;  /* 0x0000000004647209 */ /* 0x000fe20007810000 */
[----:B------:R-:W-:Y:S01]  /*e000*/  IMAD.MOV.U32 R4, RZ, RZ, R5 ;  /* 0x000000ffff047224 */ /* 0x000fe200078e0005 */
[----:B------:R-:W-:Y:S01]  /*e010*/  MOV R2, 0xe040 ;  /* 0x0000e04000027802 */ /* 0x000fe20000000f00 */
[----:B------:R-:W-:Y:S02]  /*e020*/  IMAD.MOV.U32 R0, RZ, RZ, 0x2 ;  /* 0x00000002ff007424 */ /* 0x000fe400078e00ff */
[----:B------:R-:W-:Y:S05]  /*e030*/  CALL.REL.NOINC `($__internal_0_$__cuda_sm70_shflsync_bfly_p) ;  /* 0x0000105000007944 */ /* 0x000fea0003c00000 */
[----:B------:R-:W-:Y:S01]  /*e040*/  FMNMX.FTZ R4, R5, R0, !PT ;  /* 0x0000000005047209 */ /* 0x000fe20007810000 */
[----:B------:R-:W-:Y:S01]  /*e050*/  IMAD.MOV.U32 R0, RZ, RZ, 0x1 ;  /* 0x00000001ff007424 */ /* 0x000fe200078e00ff */
[----:B------:R-:W-:Y:S02]  /*e060*/  MOV R2, 0xe080 ;  /* 0x0000e08000027802 */ /* 0x000fe40000000f00 */
[----:B------:R-:W-:Y:S05]  /*e070*/  CALL.REL.NOINC `($__internal_0_$__cuda_sm70_shflsync_bfly_p) ;  /* 0x0000101000007944 */ /* 0x000fea0003c00000 */
[----:B------:R-:W-:-:S05]  /*e080*/  BRA `(.L_x_138) ;  /* 0xffff92c000007947 */ /* 0x000fca000383ffff */
.L_x_62:
[----:B------:R-:W-:Y:S01]  /*e090*/  IMAD.MOV.U32 R4, RZ, RZ, R193 ;  /* 0x000000ffff047224 */ /* 0x000fe200078e00c1 */
[----:B------:R-:W-:-:S02]  /*e0a0*/  MOV R0, 0x2 ;  /* 0x0000000200007802 */ /* 0x000fc40000000f00 */
[----:B------:R-:W-:Y:S02]  /*e0b0*/  MOV R2, 0xe0d0 ;  /* 0x0000e0d000027802 */ /* 0x000fe40000000f00 */
[----:B------:R-:W-:Y:S05]  /*e0c0*/  CALL.REL.NOINC `($__internal_0_$__cuda_sm70_shflsync_bfly_p) ;  /* 0x00000fc000007944 */ /* 0x000fea0003c00000 */
[----:B------:R-:W-:Y:S05]  /*e0d0*/  BRA `(.L_x_139) ;  /* 0xffffa9b000007947 */ /* 0x000fea000383ffff */
.L_x_63:
[----:B------:R-:W-:Y:S01]  /*e0e0*/  IMAD.MOV.U32 R4, RZ, RZ, R5 ;  /* 0x000000ffff047224 */ /* 0x000fe200078e0005 */
[----:B------:R-:W-:Y:S02]  /*e0f0*/  MOV R0, 0x1 ;  /* 0x0000000100007802 */ /* 0x000fe40000000f00 */
[----:B------:R-:W-:Y:S02]  /*e100*/  MOV R2, 0xe120 ;  /* 0x0000e12000027802 */ /* 0x000fe40000000f00 */
[----:B-1----:R-:W-:Y:S05]  /*e110*/  CALL.REL.NOINC `($__internal_0_$__cuda_sm70_shflsync_bfly_p) ;  /* 0x00000f7000007944 */ /* 0x002fea0003c00000 */
[----:B------:R-:W-:Y:S01]  /*e120*/  FADD.FTZ R5, R5, R0 ;  /* 0x0000000005057221 */ /* 0x000fe20000010000 */
[----:B------:R-:W-:Y:S02]  /*e130*/  MOV R4, R194 ;  /* 0x000000c200047202 */ /* 0x000fe40000000f00 */
[----:B------:R-:W-:Y:S02]  /*e140*/  MOV R0, 0x2 ;  /* 0x0000000200007802 */ /* 0x000fe40000000f00 */
[----:B------:R-:W-:Y:S02]  /*e150*/  MOV R2, 0xe170 ;  /* 0x0000e17000027802 */ /* 0x000fe40000000f00 */
[----:B------:R-:W-:Y:S05]  /*e160*/  CALL.REL.NOINC `($__internal_0_$__cuda_sm70_shflsync_bfly_p) ;  /* 0x00000f2000007944 */ /* 0x000fea0003c00000 */
[----:B------:R-:W-:Y:S01]  /*e170*/  FADD.FTZ R4, R194, R0 ;  /* 0x00000000c2047221 */ /* 0x000fe20000010000 */
[----:B------:R-:W-:Y:S02]  /*e180*/  MOV R0, 0x1 ;  /* 0x0000000100007802 */ /* 0x000fe40000000f00 */
[----:B------:R-:W-:-:S02]  /*e190*/  MOV R2, 0xe1b0 ;  /* 0x0000e1b000027802 */ /* 0x000fc40000000f00 */
[----:B------:R-:W-:Y:S05]  /*e1a0*/  CALL.REL.NOINC `($__internal_0_$__cuda_sm70_shflsync_bfly_p) ;  /* 0x00000ee000007944 */ /* 0x000fea0003c00000 */
[----:B------:R-:W-:Y:S01]  /*e1b0*/  MOV R3, R0 ;  /* 0x0000000000037202 */ /* 0x000fe20000000f00 */
[----:B------:R-:W-:Y:S05]  /*e1c0*/  BRA `(.L_x_140) ;  /* 0xffffa93000007947 */ /* 0x000fea000383ffff */
.L_x_70:
[----:B--234-:R-:W-:Y:S01]  /*e1d0*/  IMAD.MOV.U32 R21, RZ, RZ, R9 ;  /* 0x000000ffff157224 */ /* 0x01cfe200078e0009 */
[----:B------:R-:W-:Y:S01]  /*e1e0*/  MOV R20, RZ ;  /* 0x000000ff00147202 */ /* 0x000fe20000000f00 */
[----:B------:R-:W-:Y:S01]  /*e1f0*/  IMAD.MOV.U32 R3, RZ, RZ, 0x181f ;  /* 0x0000181fff037424 */ /* 0x000fe200078e00ff */
[----:B------:R-:W-:-:S02]  /*e200*/  MOV R2, 0xe220 ;  /* 0x0000e22000027802 */ /* 0x000fc40000000f00 */
[----:B-1----:R-:W-:Y:S05]  /*e210*/  CALL.REL.NOINC `($__internal_1_$__cuda_sm70_shflsync_idx_p) ;  /* 0x00000ed000007944 */ /* 0x002fea0003c00000 */
[----:B------:R-:W-:Y:S01]  /*e220*/  MOV R8, R21 ;  /* 0x0000001500087202 */ /* 0x000fe20000000f00 */
[----:B------:R-:W-:Y:S05]  /*e230*/  BRA `(.L_x_141) ;  /* 0xffffc01000007947 */ /* 0x000fea000383ffff */
.L_x_71:
[----:B------:R-:W-:Y:S01]  /*e240*/  IMAD.MOV.U32 R21, RZ, RZ, R12 ;  /* 0x000000ffff157224 */ /* 0x000fe200078e000c */
[----:B------:R-:W-:Y:S01]  /*e250*/  MOV R20, RZ ;  /* 0x000000ff00147202 */ /* 0x000fe20000000f00 */
[----:B------:R-:W-:Y:S01]  /*e260*/  IMAD.MOV.U32 R3, RZ, RZ, 0x181f ;  /* 0x0000181fff037424 */ /* 0x000fe200078e00ff */
[----:B------:R-:W-:-:S02]  /*e270*/  MOV R2, 0xe290 ;  /* 0x0000e29000027802 */ /* 0x000fc40000000f00 */
[----:B-123--:R-:W-:Y:S05]  /*e280*/  CALL.REL.NOINC `($__internal_1_$__cuda_sm70_shflsync_idx_p) ;  /* 0x00000e6000007944 */ /* 0x00efea0003c00000 */
[----:B------:R-:W-:Y:S01]  /*e290*/  MOV R0, R21 ;  /* 0x0000001500007202 */ /* 0x000fe20000000f00 */
[----:B------:R-:W-:Y:S05]  /*e2a0*/  BRA `(.L_x_142) ;  /* 0xffffbfc000007947 */ /* 0x000fea000383ffff */
.L_x_74:
[----:B------:R-:W-:Y:S01]  /*e2b0*/  IMAD.MOV.U32 R21, RZ, RZ, R9 ;  /* 0x000000ffff157224 */ /* 0x000fe200078e0009 */
[----:B------:R-:W-:Y:S01]  /*e2c0*/  MOV R20, 0x1 ;  /* 0x0000000100147802 */ /* 0x000fe20000000f00 */
[----:B--2---:R-:W-:Y:S01]  /*e2d0*/  IMAD.MOV.U32 R3, RZ, RZ, 0x181f ;  /* 0x0000181fff037424 */ /* 0x004fe200078e00ff */
[----:B------:R-:W-:-:S02]  /*e2e0*/  MOV R2, 0xe300 ;  /* 0x0000e30000027802 */ /* 0x000fc40000000f00 */
[----:B-1-34-:R-:W-:Y:S05]  /*e2f0*/  CALL.REL.NOINC `($__internal_1_$__cuda_sm70_shflsync_idx_p) ;  /* 0x00000df000007944 */ /* 0x01afea0003c00000 */
        /* <DEDUP_REMOVED lines=8> */
.L_x_77:
[----:B------:R-:W-:Y:S01]  /*e380*/  IMAD.MOV.U32 R21, RZ, RZ, R9 ;  /* 0x000000ffff157224 */ /* 0x000fe200078e0009 */
[----:B------:R-:W-:Y:S01]  /*e390*/  MOV R20, 0x2 ;  /* 0x0000000200147802 */ /* 0x000fe20000000f00 */
[----:B--2---:R-:W-:Y:S01]  /*e3a0*/  IMAD.MOV.U32 R3, RZ, RZ, 0x181f ;  /* 0x0000181fff037424 */ /* 0x004fe200078e00ff */
[----:B------:R-:W-:Y:S02]  /*e3b0*/  MOV R2, 0xe3d0 ;  /* 0x0000e3d000027802 */ /* 0x000fe40000000f00 */
[----:B-1-34-:R-:W-:Y:S05]  /*e3c0*/  CALL.REL.NOINC `($__internal_1_$__cuda_sm70_shflsync_idx_p) ;  /* 0x00000d2000007944 */ /* 0x01afea0003c00000 */
[----:B------:R-:W-:Y:S01]  /*e3d0*/  MOV R8, R21 ;  /* 0x0000001500087202 */ /* 0x000fe20000000f00 */
[----:B------:R-:W-:Y:S05]  /*e3e0*/  BRA `(.L_x_144) ;  /* 0xffffc15000007947 */ /* 0x000fea000383ffff */
.L_x_78:
[----:B------:R-:W-:Y:S01]  /*e3f0*/  IMAD.MOV.U32 R21, RZ, RZ, R12 ;  /* 0x000000ffff157224 */ /* 0x000fe200078e000c */
[----:B------:R-:W-:Y:S01]  /*e400*/  MOV R20, 0x2 ;  /* 0x0000000200147802 */ /* 0x000fe20000000f00 */
[----:B--2---:R-:W-:Y:S01]  /*e410*/  IMAD.MOV.U32 R3, RZ, RZ, 0x181f ;  /* 0x0000181fff037424 */ /* 0x004fe200078e00ff */
[----:B------:R-:W-:Y:S02]  /*e420*/  MOV R2, 0xe440 ;  /* 0x0000e44000027802 */ /* 0x000fe40000000f00 */
[----:B-1-34-:R-:W-:Y:S05]  /*e430*/  CALL.REL.NOINC `($__internal_1_$__cuda_sm70_shflsync_idx_p) ;  /* 0x00000cb000007944 */ /* 0x01afea0003c00000 */
[----:B------:R-:W-:Y:S01]  /*e440*/  MOV R0, R21 ;  /* 0x0000001500007202 */ /* 0x000fe20000000f00 */
[----:B------:R-:W-:Y:S05]  /*e450*/  BRA `(.L_x_145) ;  /* 0xffffc10000007947 */ /* 0x000fea000383ffff */
.L_x_81:
[----:B------:R-:W-:Y:S01]  /*e460*/  IMAD.MOV.U32 R21, RZ, RZ, R9 ;  /* 0x000000ffff157224 */ /* 0x000fe200078e0009 */
[----:B------:R-:W-:Y:S01]  /*e470*/  MOV R20, 0x3 ;  /* 0x0000000300147802 */ /* 0x000fe20000000f00 */
[----:B---3--:R-:W-:Y:S01]  /*e480*/  IMAD.MOV.U32 R3, RZ, RZ, 0x181f ;  /* 0x0000181fff037424 */ /* 0x008fe200078e00ff */
        /* <DEDUP_REMOVED lines=10> */
.L_x_83:
[----:B------:R-:W-:Y:S01]  /*e530*/  IMAD.MOV.U32 R21, RZ, RZ, R5 ;  /* 0x000000ffff157224 */ /* 0x000fe200078e0005 */
[----:B------:R-:W-:Y:S01]  /*e540*/  MOV R20, RZ ;  /* 0x000000ff00147202 */ /* 0x000fe20000000f00 */
[----:B------:R-:W-:Y:S01]  /*e550*/  IMAD.MOV.U32 R3, RZ, RZ, 0x1c1f ;  /* 0x00001c1fff037424 */ /* 0x000fe200078e00ff */
[----:B------:R-:W-:Y:S02]  /*e560*/  MOV R2, 0xe580 ;  /* 0x0000e58000027802 */ /* 0x000fe40000000f00 */
[----:B------:R-:W-:Y:S05]  /*e570*/  CALL.REL.NOINC `($__internal_1_$__cuda_sm70_shflsync_idx_p) ;  /* 0x00000b7000007944 */ /* 0x000fea0003c00000 */
[----:B------:R-:W-:Y:S01]  /*e580*/  MOV R4, R21 ;  /* 0x0000001500047202 */ /* 0x000fe20000000f00 */
[----:B------:R-:W-:Y:S05]  /*e590*/  BRA `(.L_x_147) ;  /* 0xffffc47000007947 */ /* 0x000fea000383ffff */
.L_x_84:
[----:B------:R-:W-:Y:S01]  /*e5a0*/  IMAD.MOV.U32 R21, RZ, RZ, R12 ;  /* 0x000000ffff157224 */ /* 0x000fe200078e000c */
[----:B------:R-:W-:Y:S01]  /*e5b0*/  MOV R20, RZ ;  /* 0x000000ff00147202 */ /* 0x000fe20000000f00 */
[----:B------:R-:W-:Y:S01]  /*e5c0*/  IMAD.MOV.U32 R3, RZ, RZ, 0x1c1f ;  /* 0x00001c1fff037424 */ /* 0x000fe200078e00ff */
[----:B------:R-:W-:Y:S02]  /*e5d0*/  MOV R2, 0xe5f0 ;  /* 0x0000e5f000027802 */ /* 0x000fe40000000f00 */
[----:B-12---:R-:W-:Y:S05]  /*e5e0*/  CALL.REL.NOINC `($__internal_1_$__cuda_sm70_shflsync_idx_p) ;  /* 0x00000b0000007944 */ /* 0x006fea0003c00000 */
[----:B------:R-:W-:Y:S01]  /*e5f0*/  MOV R0, R21 ;  /* 0x0000001500007202 */ /* 0x000fe20000000f00 */
[----:B------:R-:W-:Y:S05]  /*e600*/  BRA `(.L_x_148) ;  /* 0xffffc42000007947 */ /* 0x000fea000383ffff */
.L_x_87:
[----:B------:R-:W-:Y:S01]  /*e610*/  IMAD.MOV.U32 R21, RZ, RZ, R5 ;  /* 0x000000ffff157224 */ /* 0x000fe200078e0005 */
[----:B------:R-:W-:Y:S01]  /*e620*/  MOV R20, 0x1 ;  /* 0x0000000100147802 */ /* 0x000fe20000000f00 */
[----:B----4-:R-:W-:Y:S01]  /*e630*/  IMAD.MOV.U32 R3, RZ, RZ, 0x1c1f ;  /* 0x00001c1fff037424 */ /* 0x010fe200078e00ff */
[----:B------:R-:W-:-:S02]  /*e640*/  MOV R2, 0xe660 ;  /* 0x0000e66000027802 */ /* 0x000fc40000000f00 */
[----:B-123--:R-:W-:Y:S05]  /*e650*/  CALL.REL.NOINC `($__internal_1_$__cuda_sm70_shflsync_idx_p) ;  /* 0x00000a9000007944 */ /* 0x00efea0003c00000 */
        /* <DEDUP_REMOVED lines=8> */
.L_x_91:
[----:B------:R-:W-:Y:S01]  /*e6e0*/  IMAD.MOV.U32 R21, RZ, RZ, R9 ;  /* 0x000000ffff157224 */ /* 0x000fe200078e0009 */
[----:B------:R-:W-:Y:S01]  /*e6f0*/  MOV R20, RZ ;  /* 0x000000ff00147202 */ /* 0x000fe20000000f00 */
[----:B------:R-:W-:Y:S01]  /*e700*/  IMAD.MOV.U32 R3, RZ, RZ, 0x181f ;  /* 0x0000181fff037424 */ /* 0x000fe200078e00ff */
[----:B------:R-:W-:Y:S02]  /*e710*/  MOV R2, 0xe730 ;  /* 0x0000e73000027802 */ /* 0x000fe40000000f00 */
[----:B------:R-:W-:Y:S05]  /*e720*/  CALL.REL.NOINC `($__internal_1_$__cuda_sm70_shflsync_idx_p) ;  /* 0x000009c000007944 */ /* 0x000fea0003c00000 */
[----:B------:R-:W-:Y:S01]  /*e730*/  MOV R8, R21 ;  /* 0x0000001500087202 */ /* 0x000fe20000000f00 */
[----:B------:R-:W-:Y:S05]  /*e740*/  BRA `(.L_x_150) ;  /* 0xffffd95000007947 */ /* 0x000fea000383ffff */
.L_x_92:
[----:B------:R-:W-:Y:S01]  /*e750*/  IMAD.MOV.U32 R21, RZ, RZ, R12 ;  /* 0x000000ffff157224 */ /* 0x000fe200078e000c */
[----:B------:R-:W-:Y:S01]  /*e760*/  MOV R20, RZ ;  /* 0x000000ff00147202 */ /* 0x000fe20000000f00 */
[----:B------:R-:W-:Y:S01]  /*e770*/  IMAD.MOV.U32 R3, RZ, RZ, 0x181f ;  /* 0x0000181fff037424 */ /* 0x000fe200078e00ff */
[----:B------:R-:W-:Y:S02]  /*e780*/  MOV R2, 0xe7a0 ;  /* 0x0000e7a000027802 */ /* 0x000fe40000000f00 */
[----:B-12---:R-:W-:Y:S05]  /*e790*/  CALL.REL.NOINC `($__internal_1_$__cuda_sm70_shflsync_idx_p) ;  /* 0x0000095000007944 */ /* 0x006fea0003c00000 */
[----:B------:R-:W-:Y:S01]  /*e7a0*/  MOV R0, R21 ;  /* 0x0000001500007202 */ /* 0x000fe20000000f00 */
[----:B------:R-:W-:Y:S05]  /*e7b0*/  BRA `(.L_x_151) ;  /* 0xffffd90000007947 */ /* 0x000fea000383ffff */
.L_x_95:
        /* <DEDUP_REMOVED lines=13> */
.L_x_98:
[----:B------:R-:W-:Y:S01]  /*e890*/  IMAD.MOV.U32 R21, RZ, RZ, R9 ;  /* 0x000000ffff157224 */ /* 0x000fe200078e0009 */
[----:B------:R-:W-:Y:S01]  /*e8a0*/  MOV R20, 0x2 ;  /* 0x0000000200147802 */ /* 0x000fe20000000f00 */
[----:B-1----:R-:W-:Y:S01]  /*e8b0*/  IMAD.MOV.U32 R3, RZ, RZ, 0x181f ;  /* 0x0000181fff037424 */ /* 0x002fe200078e00ff */
[----:B------:R-:W-:Y:S02]  /*e8c0*/  MOV R2, 0xe8e0 ;  /* 0x0000e8e000027802 */ /* 0x000fe40000000f00 */
[----:B--234-:R-:W-:Y:S05]  /*e8d0*/  CALL.REL.NOINC `($__internal_1_$__cuda_sm70_shflsync_idx_p) ;  /* 0x0000081000007944 */ /* 0x01cfea0003c00000 */
[----:B------:R-:W-:Y:S01]  /*e8e0*/  MOV R8, R21 ;  /* 0x0000001500087202 */ /* 0x000fe20000000f00 */
[----:B------:R-:W-:Y:S05]  /*e8f0*/  BRA `(.L_x_153) ;  /* 0xffffdaa000007947 */ /* 0x000fea000383ffff */
.L_x_99:
[----:B------:R-:W-:Y:S01]  /*e900*/  IMAD.MOV.U32 R21, RZ, RZ, R12 ;  /* 0x000000ffff157224 */ /* 0x000fe200078e000c */
[----:B------:R-:W-:Y:S01]  /*e910*/  MOV R20, 0x2 ;  /* 0x0000000200147802 */ /* 0x000fe20000000f00 */
[----:B------:R-:W-:Y:S01]  /*e920*/  IMAD.MOV.U32 R3, RZ, RZ, 0x181f ;  /* 0x0000181fff037424 */ /* 0x000fe200078e00ff */
[----:B------:R-:W-:Y:S02]  /*e930*/  MOV R2, 0xe950 ;  /* 0x0000e95000027802 */ /* 0x000fe40000000f00 */
[----:B-1234-:R-:W-:Y:S05]  /*e940*/  CALL.REL.NOINC `($__internal_1_$__cuda_sm70_shflsync_idx_p) ;  /* 0x000007a000007944 */ /* 0x01efea0003c00000 */
[----:B------:R-:W-:Y:S01]  /*e950*/  MOV R0, R21 ;  /* 0x0000001500007202 */ /* 0x000fe20000000f00 */
[----:B------:R-:W-:Y:S05]  /*e960*/  BRA `(.L_x_154) ;  /* 0xffffda5000007947 */ /* 0x000fea000383ffff */
.L_x_102:
[----:B------:R-:W-:Y:S01]  /*e970*/  IMAD.MOV.U32 R21, RZ, RZ, R9 ;  /* 0x000000ffff157224 */ /* 0x000fe200078e0009 */
[----:B------:R-:W-:Y:S01]  /*e980*/  MOV R20, 0x3 ;  /* 0x0000000300147802 */ /* 0x000fe20000000f00 */
[----:B-1----:R-:W-:Y:S01]  /*e990*/  IMAD.MOV.U32 R3, RZ, RZ, 0x181f ;  /* 0x0000181fff037424 */ /* 0x002fe200078e00ff */
[----:B------:R-:W-:-:S02]  /*e9a0*/  MOV R2, 0xe9c0 ;  /* 0x0000e9c000027802 */ /* 0x000fc40000000f00 */
[----:B--234-:R-:W-:Y:S05]  /*e9b0*/  CALL.REL.NOINC `($__internal_1_$__cuda_sm70_shflsync_idx_p) ;  /* 0x0000073000007944 */ /* 0x01cfea0003c00000 */
        /* <DEDUP_REMOVED lines=8> */
.L_x_104:
[----:B------:R-:W-:Y:S01]  /*ea40*/  IMAD.MOV.U32 R21, RZ, RZ, R78 ;  /* 0x000000ffff157224 */ /* 0x000fe200078e004e */
[----:B------:R-:W-:Y:S01]  /*ea50*/  MOV R20, RZ ;  /* 0x000000ff00147202 */ /* 0x000fe20000000f00 */
[----:B------:R-:W-:Y:S01]  /*ea60*/  IMAD.MOV.U32 R3, RZ, RZ, 0x1f ;  /* 0x0000001fff037424 */ /* 0x000fe200078e00ff */
[----:B------:R-:W-:Y:S02]  /*ea70*/  MOV R2, 0xea90 ;  /* 0x0000ea9000027802 */ /* 0x000fe40000000f00 */
[----:B-12---:R-:W-:Y:S05]  /*ea80*/  CALL.REL.NOINC `($__internal_1_$__cuda_sm70_shflsync_idx_p) ;  /* 0x0000066000007944 */ /* 0x006fea0003c00000 */
[----:B------:R-:W-:Y:S01]  /*ea90*/  MOV R9, R21 ;  /* 0x0000001500097202 */ /* 0x000fe20000000f00 */
[----:B------:R-:W-:Y:S05]  /*eaa0*/  BRA `(.L_x_156) ;  /* 0xffffdc8000007947 */ /* 0x000fea000383ffff */
.L_x_105:
[----:B------:R-:W-:Y:S01]  /*eab0*/  IMAD.MOV.U32 R21, RZ, RZ, R78 ;  /* 0x000000ffff157224 */ /* 0x000fe200078e004e */
[----:B------:R-:W-:Y:S01]  /*eac0*/  MOV R20, 0x1 ;  /* 0x0000000100147802 */ /* 0x000fe20000000f00 */
[----:B------:R-:W-:Y:S01]  /*ead0*/  IMAD.MOV.U32 R3, RZ, RZ, 0x1f ;  /* 0x0000001fff037424 */ /* 0x000fe200078e00ff */
[----:B------:R-:W-:Y:S02]  /*eae0*/  MOV R2, 0xeb00 ;  /* 0x0000eb0000027802 */ /* 0x000fe40000000f00 */
[----:B-123--:R-:W-:Y:S05]  /*eaf0*/  CALL.REL.NOINC `($__internal_1_$__cuda_sm70_shflsync_idx_p) ;  /* 0x000005f000007944 */ /* 0x00efea0003c00000 */
[----:B------:R-:W-:Y:S01]  /*eb00*/  MOV R8, R21 ;  /* 0x0000001500087202 */ /* 0x000fe20000000f00 */
[----:B------:R-:W-:Y:S05]  /*eb10*/  BRA `(.L_x_157) ;  /* 0xffffdc3000007947 */ /* 0x000fea000383ffff */
.L_x_106:
[----:B------:R-:W-:Y:S02]  /*eb20*/  MOV R2, 0x1 ;  /* 0x0000000100027802 */ /* 0x000fe40000000f00 */
[----:B------:R-:W-:-:S02]  /*eb30*/  MOV R3, 0xeb50 ;  /* 0x0000eb5000037802 */ /* 0x000fc40000000f00 */
[----:B--234-:R-:W-:Y:S05]  /*eb40*/  CALL.REL.NOINC `($__internal_2_$__cuda_sm70_shflsync_up_p) ;  /* 0x000005f000007944 */ /* 0x01cfea0003c00000 */
[----:B------:R-:W-:Y:S05]  /*eb50*/  BRA `(.L_x_158) ;  /* 0xffffdd1000007947 */ /* 0x000fea000383ffff */
.L_x_107:
[----:B------:R-:W-:Y:S02]  /*eb60*/  MOV R2, 0x2 ;  /* 0x0000000200027802 */ /* 0x000fe40000000f00 */
[----:B------:R-:W-:-:S02]  /*eb70*/  MOV R3, 0xeb90 ;  /* 0x0000eb9000037802 */ /* 0x000fc40000000f00 */
[----:B--23--:R-:W-:Y:S05]  /*eb80*/  CALL.REL.NOINC `($__internal_2_$__cuda_sm70_shflsync_up_p) ;  /* 0x000005b000007944 */ /* 0x00cfea0003c00000 */
        /* <DEDUP_REMOVED lines=24> */
.L_x_111:
[----:B------:R-:W-:Y:S02]  /*ed10*/  MOV R2, 0x1 ;  /* 0x0000000100027802 */ /* 0x000fe40000000f00 */
[----:B------:R-:W-:Y:S02]  /*ed20*/  MOV R3, 0xed40 ;  /* 0x0000ed4000037802 */ /* 0x000fe40000000f00 */
[----:B------:R-:W-:Y:S05]  /*ed30*/  CALL.REL.NOINC `($__internal_2_$__cuda_sm70_shflsync_up_p) ;  /* 0x0000040000007944 */ /* 0x000fea0003c00000 */
[----:B------:R-:W-:Y:S01]  /*ed40*/  MOV R2, R4 ;  /* 0x0000000400027202 */ /* 0x000fe20000000f00 */
[----:B------:R-:W-:Y:S05]  /*ed50*/  BRA `(.L_x_160) ;  /* 0xffffdd6000007947 */ /* 0x000fea000383ffff */
.L_x_112:
[----:B------:R-:W-:Y:S02]  /*ed60*/  MOV R2, 0x2 ;  /* 0x0000000200027802 */ /* 0x000fe40000000f00 */
[----:B------:R-:W-:Y:S02]  /*ed70*/  MOV R3, 0xed90 ;  /* 0x0000ed9000037802 */ /* 0x000fe40000000f00 */
        /* <DEDUP_REMOVED lines=25> */
.L_x_114:
[----:B------:R-:W-:Y:S02]  /*ef10*/  SEL R0, RZ, 0x1, P0 ;  /* 0x00000001ff007807 */ /* 0x000fe40000000000 */
[----:B------:R-:W-:Y:S02]  /*ef20*/  MOV R2, 0xef40 ;  /* 0x0000ef4000027802 */ /* 0x000fe40000000f00 */
[----:B-1----:R-:W-:Y:S05]  /*ef30*/  CALL.REL.NOINC `($__internal_3_$__cuda_sm70_votesync_ballot) ;  /* 0x0000027000007944 */ /* 0x002fea0003c00000 */
[----:B------:R-:W-:Y:S05]  /*ef40*/  BRA `(.L_x_162) ;  /* 0xffffdd0000007947 */ /* 0x000fea000383ffff */
.L_x_115:
[----:B------:R-:W-:Y:S01]  /*ef50*/  IMAD.MOV.U32 R21, RZ, RZ, R6 ;  /* 0x000000ffff157224 */ /* 0x000fe200078e0006 */
[----:B---3--:R-:W-:Y:S01]  /*ef60*/  MOV R20, R11 ;  /* 0x0000000b00147202 */ /* 0x008fe20000000f00 */
[----:B------:R-:W-:Y:S01]  /*ef70*/  IMAD.MOV.U32 R3, RZ, RZ, 0x1f ;  /* 0x0000001fff037424 */ /* 0x000fe200078e00ff */
[----:B------:R-:W-:Y:S02]  /*ef80*/  MOV R2, 0xefa0 ;  /* 0x0000efa000027802 */ /* 0x000fe40000000f00 */
[----:B-12---:R-:W-:Y:S05]  /*ef90*/  CALL.REL.NOINC `($__internal_1_$__cuda_sm70_shflsync_idx_p) ;  /* 0x0000015000007944 */ /* 0x006fea0003c00000 */
[----:B------:R-:W-:Y:S01]  /*efa0*/  IMAD.MOV.U32 R6, RZ, RZ, R21 ;  /* 0x000000ffff067224 */ /* 0x000fe200078e0015 */
[----:B------:R-:W-:Y:S01]  /*efb0*/  MOV R20, R11 ;  /* 0x0000000b00147202 */ /* 0x000fe20000000f00 */
[----:B------:R-:W-:Y:S01]  /*efc0*/  IMAD.MOV.U32 R21, RZ, RZ, R7 ;  /* 0x000000ffff157224 */ /* 0x000fe200078e0007 */
[----:B------:R-:W-:Y:S02]  /*efd0*/  MOV R3, 0x1f ;  /* 0x0000001f00037802 */ /* 0x000fe40000000f00 */
[----:B------:R-:W-:-:S02]  /*efe0*/  MOV R2, 0xf000 ;  /* 0x0000f00000027802 */ /* 0x000fc40000000f00 */
[----:B------:R-:W-:Y:S05]  /*eff0*/  CALL.REL.NOINC `($__internal_1_$__cuda_sm70_shflsync_idx_p) ;  /* 0x000000f000007944 */ /* 0x000fea0003c00000 */
[----:B------:R-:W-:Y:S01]  /*f000*/  MOV R7, R21 ;  /* 0x0000001500077202 */ /* 0x000fe20000000f00 */
[----:B------:R-:W-:Y:S05]  /*f010*/  BRA `(.L_x_163) ;  /* 0xffffdc7000007947 */ /* 0x000fea000383ffff */
.L_x_118:
[----:B------:R-:W-:Y:S01]  /*f020*/  IMAD.MOV.U32 R21, RZ, RZ, R4 ;  /* 0x000000ffff157224 */ /* 0x000fe200078e0004 */
[----:B------:R-:W-:Y:S01]  /*f030*/  MOV R20, R0 ;  /* 0x0000000000147202 */ /* 0x000fe20000000f00 */
[----:B------:R-:W-:Y:S01]  /*f040*/  IMAD.MOV.U32 R3, RZ, RZ, 0x1f ;  /* 0x0000001fff037424 */ /* 0x000fe200078e00ff */
[----:B------:R-:W-:-:S02]  /*f050*/  MOV R2, 0xf070 ;  /* 0x0000f07000027802 */ /* 0x000fc40000000f00 */
[----:B-1-34-:R-:W-:Y:S05]  /*f060*/  CALL.REL.NOINC `($__internal_1_$__cuda_sm70_shflsync_idx_p) ;  /* 0x0000008000007944 */ /* 0x01afea0003c00000 */
[----:B------:R-:W-:Y:S01]  /*f070*/  MOV R10, R21 ;  /* 0x00000015000a7202 */ /* 0x000fe20000000f00 */
[----:B------:R-:W-:Y:S05]  /*f080*/  BRA `(.L_x_117) ;  /* 0xffffdc6000007947 */ /* 0x000fea000383ffff */
        .weak           $__internal_0_$__cuda_sm70_shflsync_bfly_p
        .type           $__internal_0_$__cuda_sm70_shflsync_bfly_p,@function
        .size           $__internal_0_$__cuda_sm70_shflsync_bfly_p,($__internal_1_$__cuda_sm70_shflsync_idx_p - $__internal_0_$__cuda_sm70_shflsync_bfly_p)
$__internal_0_$__cuda_sm70_shflsync_bfly_p:
[----:B------:R-:W-:Y:S02]  /*f090*/  MOV R16, 0xffffffff ;  /* 0xffffffff00107802 */ /* 0x000fe40000000f00 */
[----:B------:R-:W-:-:S02]  /*f0a0*/  MOV R3, 0x1f ;  /* 0x0000001f00037802 */ /* 0x000fc40000000f00 */
[----:B------:R-:W-:Y:S04]  /*f0b0*/  WARPSYNC R16 ;  /* 0x0000001000007348 */ /* 0x000fe80003800000 */
[----:B------:R1:W2:Y:S02]  /*f0c0*/  SHFL.BFLY PT, R0, R4, R0, R3 ;  /* 0x0c00000004007389 */ /* 0x0002a400000e0003 */
[----:B-1----:R-:W-:-:S04]  /*f0d0*/  MOV R3, 0x0 ;  /* 0x0000000000037802 */ /* 0x002fc80000000f00 */
[----:B--2---:R-:W-:Y:S05]  /*f0e0*/  RET.REL.NODEC R2 `(_ZN7cutlass13device_kernelIN5flash19enable_sm80_to_sm89INS1_16FlashAttnFwdSm80INS1_25CollectiveMainloopFwdSm80ILi8ELi1ELb0EN4cute5tupleIJNS5_1CILi128EEENS7_ILi64EEENS7_ILi192EEEEEELi192ENS_10bfloat16_tEfNS_4arch4Sm80ELb0ELb0ELb1ELb1ELb1ELb0ELb1ELb1EEENS1_21CollectiveEpilogueFwdINS6_IJS8_SA_S9_EEENS6_IJNS7_ILi1EEESI_SI_EEESC_SE_Li256ELb1ELb1ELb1ELb0EEENS1_36VarlenDynamicPersistentTileSchedulerILi128ELi64ELi256ELi256ELb1ELb1ELb0ELb0ELb1ELb1EEEEEEEEEvNT_6ParamsE) ;  /* 0xffff0f1002007950 */ /* 0x004fea0003c3ffff */
        .weak           $__internal_1_$__cuda_sm70_shflsync_idx_p
        .type           $__internal_1_$__cuda_sm70_shflsync_idx_p,@function
        .size           $__internal_1_$__cuda_sm70_shflsync_idx_p,($__internal_2_$__cuda_sm70_shflsync_up_p - $__internal_1_$__cuda_sm70_shflsync_idx_p)
$__internal_1_$__cuda_sm70_shflsync_idx_p:
[----:B------:R-:W-:-:S04]  /*f0f0*/  MOV R23, 0xffffffff ;  /* 0xffffffff00177802 */ /* 0x000fc80000000f00 */
[----:B------:R-:W-:Y:S04]  /*f100*/  WARPSYNC R23 ;  /* 0x0000001700007348 */ /* 0x000fe80003800000 */
[----:B------:R1:W2:Y:S02]  /*f110*/  SHFL.IDX PT, R21, R21, R20, R3 ;  /* 0x0000001415157389 */ /* 0x0002a400000e0003 */
[----:B-1----:R-:W-:-:S04]  /*f120*/  MOV R3, 0x0 ;  /* 0x0000000000037802 */ /* 0x002fc80000000f00 */
[----:B--2---:R-:W-:Y:S05]  /*f130*/  RET.REL.NODEC R2 `(_ZN7cutlass13device_kernelIN5flash19enable_sm80_to_sm89INS1_16FlashAttnFwdSm80INS1_25CollectiveMainloopFwdSm80ILi8ELi1ELb0EN4cute5tupleIJNS5_1CILi128EEENS7_ILi64EEENS7_ILi192EEEEEELi192ENS_10bfloat16_tEfNS_4arch4Sm80ELb0ELb0ELb1ELb1ELb1ELb0ELb1ELb1EEENS1_21CollectiveEpilogueFwdINS6_IJS8_SA_S9_EEENS6_IJNS7_ILi1EEESI_SI_EEESC_SE_Li256ELb1ELb1ELb1ELb0EEENS1_36VarlenDynamicPersistentTileSchedulerILi128ELi64ELi256ELi256ELb1ELb1ELb0ELb0ELb1ELb1EEEEEEEEEvNT_6ParamsE) ;  /* 0xffff0ec002007950 */ /* 0x004fea0003c3ffff */
        .weak           $__internal_2_$__cuda_sm70_shflsync_up_p
        .type           $__internal_2_$__cuda_sm70_shflsync_up_p,@function
        .size           $__internal_2_$__cuda_sm70_shflsync_up_p,($__internal_3_$__cuda_sm70_votesync_ballot - $__internal_2_$__cuda_sm70_shflsync_up_p)
$__internal_2_$__cuda_sm70_shflsync_up_p:
[----:B------:R-:W-:Y:S02]  /*f140*/  IMAD.MOV.U32 R4, RZ, RZ, RZ ;  /* 0x000000ffff047224 */ /* 0x000fe400078e00ff */
[----:B------:R-:W-:-:S04]  /*f150*/  IMAD.MOV.U32 R11, RZ, RZ, -0x1 ;  /* 0xffffffffff0b7424 */ /* 0x000fc800078e00ff */
[----:B------:R-:W-:Y:S04]  /*f160*/  WARPSYNC R11 ;  /* 0x0000000b00007348 */ /* 0x000fe80003800000 */
[----:B------:R1:W2:Y:S02]  /*f170*/  SHFL.UP PT, R4, R0, R2, R4 ;  /* 0x0400000200047389 */ /* 0x0002a400000e0004 */
[----:B-1----:R-:W-:Y:S02]  /*f180*/  MOV R2, R3 ;  /* 0x0000000300027202 */ /* 0x002fe40000000f00 */
[----:B------:R-:W-:-:S04]  /*f190*/  MOV R3, 0x0 ;  /* 0x0000000000037802 */ /* 0x000fc80000000f00 */
[----:B--2---:R-:W-:Y:S05]  /*f1a0*/  RET.REL.NODEC R2 `(_ZN7cutlass13device_kernelIN5flash19enable_sm80_to_sm89INS1_16FlashAttnFwdSm80INS1_25CollectiveMainloopFwdSm80ILi8ELi1ELb0EN4cute5tupleIJNS5_1CILi128EEENS7_ILi64EEENS7_ILi192EEEEEELi192ENS_10bfloat16_tEfNS_4arch4Sm80ELb0ELb0ELb1ELb1ELb1ELb0ELb1ELb1EEENS1_21CollectiveEpilogueFwdINS6_IJS8_SA_S9_EEENS6_IJNS7_ILi1EEESI_SI_EEESC_SE_Li256ELb1ELb1ELb1ELb0EEENS1_36VarlenDynamicPersistentTileSchedulerILi128ELi64ELi256ELi256ELb1ELb1ELb0ELb0ELb1ELb1EEEEEEEEEvNT_6ParamsE) ;  /* 0xffff0e5002007950 */ /* 0x004fea0003c3ffff */
        .weak           $__internal_3_$__cuda_sm70_votesync_ballot
        .type           $__internal_3_$__cuda_sm70_votesync_ballot,@function
        .size           $__internal_3_$__cuda_sm70_votesync_ballot,(.L_x_6211 - $__internal_3_$__cuda_sm70_votesync_ballot)
$__internal_3_$__cuda_sm70_votesync_ballot:
[----:B------:R-:W-:Y:S01]  /*f1b0*/  ISETP.NE.U32.AND P0, PT, R0, 0x1, PT ;  /* 0x000000010000780c */ /* 0x000fe20003f05070 */
[----:B------:R-:W-:-:S04]  /*f1c0*/  IMAD.MOV.U32 R3, RZ, RZ, -0x1 ;  /* 0xffffffffff037424 */ /* 0x000fc800078e00ff */
[----:B------:R-:W-:Y:S08]  /*f1d0*/  WARPSYNC R3 ;  /* 0x0000000300007348 */ /* 0x000ff00003800000 */
[----:B------:R-:W-:-:S04]  /*f1e0*/  VOTE.ANY R0, PT, !P0 ;  /* 0x0000000000007806 */ /* 0x000fc800040e0100 */
[----:B------:R-:W-:Y:S01]  /*f1f0*/  LOP3.LUT R0, R0, R3, RZ, 0xc0, !PT ;  /* 0x0000000300007212 */ /* 0x000fe200078ec0ff */
[----:B------:R-:W-:-:S04]  /*f200*/  IMAD.MOV.U32 R3, RZ, RZ, 0x0 ;  /* 0x00000000ff037424 */ /* 0x000fc800078e00ff */
[----:B------:R-:W-:Y:S05]  /*f210*/  RET.REL.NODEC R2 `(_ZN7cutlass13device_kernelIN5flash19enable_sm80_to_sm89INS1_16FlashAttnFwdSm80INS1_25CollectiveMainloopFwdSm80ILi8ELi1ELb0EN4cute5tupleIJNS5_1CILi128EEENS7_ILi64EEENS7_ILi192EEEEEELi192ENS_10bfloat16_tEfNS_4arch4Sm80ELb0ELb0ELb1ELb1ELb1ELb0ELb1ELb1EEENS1_21CollectiveEpilogueFwdINS6_IJS8_SA_S9_EEENS6_IJNS7_ILi1EEESI_SI_EEESC_SE_Li256ELb1ELb1ELb1ELb0EEENS1_36VarlenDynamicPersistentTileSchedulerILi128ELi64ELi256ELi256ELb1ELb1ELb0ELb0ELb1ELb1EEEEEEEEEvNT_6ParamsE) ;  /* 0xffff0de002007950 */ /* 0x000fea0003c3ffff */
.L_x_164:
        /* <DEDUP_REMOVED lines=14> */
.L_x_6211:


//--------------------- .text._ZN7cutlass13device_kernelIN5flash19enable_sm80_to_sm89INS1_16FlashAttnFwdSm80INS1_25CollectiveMainloopFwdSm80ILi8ELi1ELb0EN4cute5tupleIJNS5_1CILi128EEENS7_ILi64EEENS7_ILi192EEEEEELi192ENS_10bfloat16_tEfNS_4arch4Sm80ELb0ELb0ELb1ELb1ELb1ELb1ELb1ELb1EEENS1_21CollectiveEpilogueFwdINS6_IJS8_SA_S9_EEENS6_IJNS7_ILi1EEESI_SI_EEESC_SE_Li256ELb1ELb1ELb1ELb0EEENS1_36VarlenDynamicPersistentTileSchedulerILi128ELi64ELi256ELi256ELb1ELb1ELb0ELb0ELb1ELb1EEEEEEEEEvNT_6ParamsE --------------------------
	.section	.text._ZN7cutlass13device_kernelIN5flash19enable_sm80_to_sm89INS1_16FlashAttnFwdSm80INS1_25CollectiveMainloopFwdSm80ILi8ELi1ELb0EN4cute5tupleIJNS5_1CILi128EEENS7_ILi64EEENS7_ILi192EEEEEELi192ENS_10bfloat16_tEfNS_4arch4Sm80ELb0ELb0ELb1ELb1ELb1ELb1ELb1ELb1EEENS1_21CollectiveEpilogueFwdINS6_IJS8_SA_S9_EEENS6_IJNS7_ILi1EEESI_SI_EEESC_SE_Li256ELb1ELb1ELb1ELb0EEENS1_36VarlenDynamicPersistentTileSchedulerILi128ELi64ELi256ELi256ELb1ELb1ELb0ELb0ELb1ELb1EEEEEEEEEvNT_6ParamsE,"ax",@progbits
	.sectioninfo	@"SHI_REGISTERS=255"
	.align	128
.text._ZN7cutlass13device_kernelIN5flash19enable_sm80_to_sm89INS1_16FlashAttnFwdSm80INS1_25CollectiveMainloopFwdSm80ILi8ELi1ELb0EN4cute5tupleIJNS5_1CILi128EEENS7_ILi64EEENS7_ILi192EEEEEELi192ENS_10bfloat16_tEfNS_4arch4Sm80ELb0ELb0ELb1ELb1ELb1ELb1ELb1ELb1EEENS1_21CollectiveEpilogueFwdINS6_IJS8_SA_S9_EEENS6_IJNS7_ILi1EEESI_SI_EEESC_SE_Li256ELb1ELb1ELb1ELb0EEENS1_36VarlenDynamicPersistentTileSchedulerILi128ELi64ELi256ELi256ELb1ELb1ELb0ELb0ELb1ELb1EEEEEEEEEvNT_6ParamsE:
        .type           _ZN7cutlass13device_kernelIN5flash19enable_sm80_to_sm89INS1_16FlashAttnFwdSm80INS1_25CollectiveMainloopFwdSm80ILi8ELi1ELb0EN4cute5tupleIJNS5_1CILi128EEENS7_ILi64EEENS7_ILi192EEEEEELi192ENS_10bfloat16_tEfNS_4arch4Sm80ELb0ELb0ELb1ELb1ELb1ELb1ELb1ELb1EEENS1_21CollectiveEpilogueFwdINS6_IJS8_SA_S9_EEENS6_IJNS7_ILi1EEESI_SI_EEESC_SE_Li256ELb1ELb1ELb1ELb0EEENS1_36VarlenDynamicPersistentTileSchedulerILi128ELi64ELi256ELi256ELb1ELb1ELb0ELb0ELb1ELb1EEEEEEEEEvNT_6ParamsE,@function
        .size           _ZN7cutlass13device_kernelIN5flash19enable_sm80_to_sm89INS1_16FlashAttnFwdSm80INS1_25CollectiveMainloopFwdSm80ILi8ELi1ELb0EN4cute5tupleIJNS5_1CILi128EEENS7_ILi64EEENS7_ILi192EEEEEELi192ENS_10bfloat16_tEfNS_4arch4Sm80ELb0ELb0ELb1ELb1ELb1ELb1ELb1ELb1EEENS1_21CollectiveEpilogueFwdINS6_IJS8_SA_S9_EEENS6_IJNS7_ILi1EEESI_SI_EEESC_SE_Li256ELb1ELb1ELb1ELb0EEENS1_36VarlenDynamicPersistentTileSchedulerILi128ELi64ELi256ELi256ELb1ELb1ELb0ELb0ELb1ELb1EEEEEEEEEvNT_6ParamsE,(.L_x_6216 - _ZN7cutlass13device_kernelIN5flash19enable_sm80_to_sm89INS1_16FlashAttnFwdSm80INS1_25CollectiveMainloopFwdSm80ILi8ELi1ELb0EN4cute5tupleIJNS5_1CILi128EEENS7_ILi64EEENS7_ILi192EEEEEELi192ENS_10bfloat16_tEfNS_4arch4Sm80ELb0ELb0ELb1ELb1ELb1ELb1ELb1ELb1EEENS1_21CollectiveEpilogueFwdINS6_IJS8_SA_S9_EEENS6_IJNS7_ILi1EEESI_SI_EEESC_SE_Li256ELb1ELb1ELb1ELb0EEENS1_36VarlenDynamicPersistentTileSchedulerILi128ELi64ELi256ELi256ELb1ELb1ELb0ELb0ELb1ELb1EEEEEEEEEvNT_6ParamsE)
        .other          _ZN7cutlass13device_kernelIN5flash19enable_sm80_to_sm89INS1_16FlashAttnFwdSm80INS1_25CollectiveMainloopFwdSm80ILi8ELi1ELb0EN4cute5tupleIJNS5_1CILi128EEENS7_ILi64EEENS7_ILi192EEEEEELi192ENS_10bfloat16_tEfNS_4arch4Sm80ELb0ELb0ELb1ELb1ELb1ELb1ELb1ELb1EEENS1_21CollectiveEpilogueFwdINS6_IJS8_SA_S9_EEENS6_IJNS7_ILi1EEESI_SI_EEESC_SE_Li256ELb1ELb1ELb1ELb0EEENS1_36VarlenDynamicPersistentTileSchedulerILi128ELi64ELi256ELi256ELb1ELb1ELb0ELb0ELb1ELb1EEEEEEEEEvNT_6ParamsE,@"STO_CUDA_ENTRY STV_DEFAULT"
_ZN7cutlass13device_kernelIN5flash19enable_sm80_to_sm89INS1_16FlashAttnFwdSm80INS1_25CollectiveMainloopFwdSm80ILi8ELi1ELb0EN4cute5tupleIJNS5_1CILi128EEENS7_ILi64EEENS7_ILi192EEEEEELi192ENS_10bfloat16_tEfNS_4arch4Sm80ELb0ELb0ELb1ELb1ELb1ELb1ELb1ELb1EEENS1_21CollectiveEpilogueFwdINS6_IJS8_SA_S9_EEENS6_IJNS7_ILi1EEESI_SI_EEESC_SE_Li256ELb1ELb1ELb1ELb0EEENS1_36VarlenDynamicPersistentTileSchedulerILi128ELi64ELi256ELi256ELb1ELb1ELb0ELb0ELb1ELb1EEEEEEEEEvNT_6ParamsE:
[----:B------:R-:W-:Y:S02]  /*0000*/  MOV R1, c[0x0][0x28] ;  /* 0x00000a0000017a02 */ /* 0x000fe40000000f00 */
[----:B------:R-:W1:Y:S01]  /*0010*/  S2R R2, SR_TID.X ;  /* 0x0000000000027919 */ /* 0x000e620000002100 */
[----:B------:R-:W-:Y:S01]  /*0020*/  ULDC.64 UR10, c[0x0][0x118] ;  /* 0x00004600000a7ab9 */ /* 0x000fe20000000a00 */
[----:B------:R-:W-:Y:S02]  /*0030*/  IADD3 R1, R1, -0x60, RZ ;  /* 0xffffffa001017810 */ /* 0x000fe40007ffe0ff */
[----:B-1----:R-:W-:-:S06]  /*0040*/  SHF.R.U32.HI R0, RZ, 0x5, R2 ;  /* 0x00000005ff007819 */ /* 0x002fcc0000011602 */
[----:B------:R-:W1:Y:S02]  /*0050*/  SHFL.IDX PT, R0, R0, RZ, 0x1f ;  /* 0x00001fff00007589 */ /* 0x000e6400000e0000 */
[----:B-1----:R-:W1:Y:S02]  /*0060*/  R2UR UR9, R0 ;  /* 0x00000000000973c2 */ /* 0x002e6400000e0000 */
[----:B-1----:R-:W-:-:S13]  /*0070*/  ISETP.NE.AND P0, PT, RZ, UR9, PT ;  /* 0x00000009ff007c0c */ /* 0x002fda000bf05270 */
[----:B------:R-:W-:Y:S06]  /*0080*/  @P0 BAR.SYNC.DEFER_BLOCKING 0x5, 0x100 ;  /* 0x0144000000000b1d */ /* 0x000fec0000010000 */
[----:B------:R-:W1:Y:S04]  /*0090*/  @P0 LDS.128 R236, [0x18100] ;  /* 0x01810000ffec0984 */ /* 0x000e680000000c00 */
[----:B------:R-:W-:Y:S06]  /*00a0*/  @P0 BAR.ARV 0x4, 0x100 ;  /* 0x0104000000000b1d */ /* 0x000fec0000002000 */
[----:B------:R-:W-:Y:S05]  /*00b0*/  @P0 BRA `(.L_x_165) ;  /* 0x00000a7000000947 */ /* 0x000fea0003800000 */
[----:B------:R-:W-:Y:S01]  /*00c0*/  LOP3.LUT R14, R2, 0x1f, RZ, 0xc0, !PT ;  /* 0x0000001f020e7812 */ /* 0x000fe200078ec0ff */
        /* <DEDUP_REMOVED lines=8> */
[----:B------:R-:W2:Y:S04]  /*0150*/  @!P0 LDG.E R8, [R4.64] ;  /* 0x0000000a04088981 */ /* 0x000ea8000c1e1900 */
[----:B------:R-:W2:Y:S01]  /*0160*/  @!P0 LDG.E R7, [R2.64] ;  /* 0x0000000a02078981 */ /* 0x000ea2000c1e1900 */
[C---:B------:R-:W-:Y:S01]  /*0170*/  ISETP.NE.AND P5, PT, R14.reuse, RZ, PT ;  /* 0x000000ff0e00720c */ /* 0x040fe20003fa5270 */
[----:B------:R-:W3:Y:S01]  /*0180*/  S2UR UR4, SR_CTAID.X ;  /* 0x00000000000479c3 */ /* 0x000ee20000002500 */
[C---:B------:R-:W-:Y:S02]  /*0190*/  ISETP.GE.U32.AND P4, PT, R14.reuse, 0x2, PT ;  /* 0x000000020e00780c */ /* 0x040fe40003f86070 */
[----:B------:R-:W-:-:S02]  /*01a0*/  ISETP.GE.U32.AND P3, PT, R14, 0x4, PT ;  /* 0x000000040e00780c */ /* 0x000fc40003f66070 */
[C---:B------:R-:W-:Y:S02]  /*01b0*/  ISETP.GE.U32.AND P2, PT, R14.reuse, 0x8, PT ;  /* 0x000000080e00780c */ /* 0x040fe40003f46070 */
[----:B------:R-:W-:Y:S01]  /*01c0*/  ISETP.GE.U32.AND P1, PT, R14, 0x10, PT ;  /* 0x000000100e00780c */ /* 0x000fe20003f26070 */
[----:B--2---:R-:W-:-:S05]  /*01d0*/  IMAD R4, R8, R7, RZ ;  /* 0x0000000708047224 */ /* 0x004fca00078e02ff */
[----:B------:R-:W2:Y:S02]  /*01e0*/  SHFL.UP PT, R0, R4, 0x1, RZ ;  /* 0x0420000004007989 */ /* 0x000ea400000e00ff */
[----:B--2---:R-:W-:-:S05]  /*01f0*/  SEL R0, R0, RZ, P5 ;  /* 0x000000ff00007207 */ /* 0x004fca0002800000 */
[----:B------:R-:W-:-:S05]  /*0200*/  IMAD.IADD R4, R4, 0x1, R0 ;  /* 0x0000000104047824 */ /* 0x000fca00078e0200 */
        /* <DEDUP_REMOVED lines=12> */
[----:B------:R-:W2:Y:S02]  /*02d0*/  SHFL.IDX PT, R6, R4, 0x1f, 0x1f ;  /* 0x03e01f0004067f89 */ /* 0x000ea400000e0000 */
[----:B--2---:R-:W-:-:S04]  /*02e0*/  IMAD R6, R6, c[0x0][0x538], RZ ;  /* 0x00014e0006067a24 */ /* 0x004fc800078e02ff */
[----:B------:R-:W-:Y:S01]  /*02f0*/  IMAD.MOV.U32 R0, RZ, RZ, R6 ;  /* 0x000000ffff007224 */ /* 0x000fe200078e0006 */
[----:B---3--:R-:W-:-:S13]  /*0300*/  ISETP.GT.AND P0, PT, R6, UR4, PT ;  /* 0x0000000406007c0c */ /* 0x008fda000bf04270 */
[----:B------:R-:W-:Y:S05]  /*0310*/  @P0 BRA `(.L_x_166) ;  /* 0x0000027000000947 */ /* 0x000fea0003800000 */
[----:B------:R-:W-:Y:S02]  /*0320*/  MOV R6, R0 ;  /* 0x0000000000067202 */ /* 0x000fe40000000f00 */
[----:B------:R-:W-:-:S04]  /*0330*/  MOV R9, RZ ;  /* 0x000000ff00097202 */ /* 0x000fc80000000f00 */
.L_x_170:
        /* <DEDUP_REMOVED lines=12> */
[----:B------:R-:W2:Y:S04]  /*0400*/  @!P0 LDG.E R8, [R4.64] ;  /* 0x0000000a04088981 */ /* 0x000ea8000c1e1900 */
[----:B------:R-:W2:Y:S02]  /*0410*/  @!P0 LDG.E R7, [R2.64] ;  /* 0x0000000a02078981 */ /* 0x000ea4000c1e1900 */
[----:B--2---:R-:W-:Y:S01]  /*0420*/  IMAD R5, R8, R7, RZ ;  /* 0x0000000708057224 */ /* 0x004fe200078e02ff */
[----:B------:R-:W-:Y:S05]  /*0430*/  BRA.DIV ~URZ, `(.L_x_168) ;  /* 0x000183827f007947 */ /* 0x000fea000b800000 */
[----:B------:R2:W3:Y:S02]  /*0440*/  SHFL.UP PT, R0, R5, 0x1, RZ ;  /* 0x0420000005007989 */ /* 0x0004e400000e00ff */
.L_x_336:
[----:B---3--:R-:W-:-:S04]  /*0450*/  SEL R0, R0, RZ, P5 ;  /* 0x000000ff00007207 */ /* 0x008fc80002800000 */
[----:B--2---:R-:W-:Y:S01]  /*0460*/  IADD3 R5, R5, R0, RZ ;  /* 0x0000000005057210 */ /* 0x004fe20007ffe0ff */
[----:B------:R-:W-:Y:S05]  /*0470*/  BRA.DIV ~URZ, `(.L_x_169) ;  /* 0x000183a27f007947 */ /* 0x000fea000b800000 */
        /* <DEDUP_REMOVED lines=12> */
[----:B------:R2:W3:Y:S02]  /*0540*/  SHFL.IDX PT, R0, R4, 0x1f, 0x1f ;  /* 0x03e01f0004007f89 */ /* 0x0004e400000e0000 */
.L_x_337:
[----:B---3--:R-:W-:-:S05]  /*0550*/  IMAD R0, R0, c[0x0][0x538], RZ ;  /* 0x00014e0000007a24 */ /* 0x008fca00078e02ff */
[----:B------:R-:W-:-:S04]  /*0560*/  IADD3 R6, R0, R6, RZ ;  /* 0x0000000600067210 */ /* 0x000fc80007ffe0ff */
[----:B------:R-:W-:-:S13]  /*0570*/  ISETP.GT.AND P0, PT, R6, UR4, PT ;  /* 0x0000000406007c0c */ /* 0x000fda000bf04270 */
[----:B-12---:R-:W-:Y:S05]  /*0580*/  @!P0 BRA `(.L_x_170) ;  /* 0xfffffdb000008947 */ /* 0x006fea000383ffff */
.L_x_166:
[----:B------:R-:W-:-:S05]  /*0590*/  IADD3 R12, -R0, R6, RZ ;  /* 0x00000006000c7210 */ /* 0x000fca0007ffe1ff */
[----:B------:R-:W-:-:S05]  /*05a0*/  IMAD R0, R4, c[0x0][0x538], R12 ;  /* 0x00014e0004007a24 */ /* 0x000fca00078e020c */
[----:B------:R-:W-:Y:S01]  /*05b0*/  ISETP.GT.AND P0, PT, R0, UR4, PT ;  /* 0x0000000400007c0c */ /* 0x000fe2000bf04270 */
[----:B------:R-:W-:-:S12]  /*05c0*/  BRA.DIV ~URZ, `(.L_x_171) ;  /* 0x000184027f007947 */ /* 0x000fd8000b800000 */
[----:B------:R-:W-:-:S04]  /*05d0*/  VOTE.ANY R5, PT, !P0 ;  /* 0x0000000000057806 */ /* 0x000fc800040e0100 */
.L_x_338:
[----:B------:R2:W3:Y:S01]  /*05e0*/  POPC R13, R5 ;  /* 0x00000005000d7309 */ /* 0x0004e20000000000 */
[----:B------:R-:W-:Y:S05]  /*05f0*/  BRA.DIV ~URZ, `(.L_x_172) ;  /* 0x000184227f007947 */ /* 0x000fea000b800000 */
[----:B---3--:R3:W4:Y:S01]  /*0600*/  SHFL.IDX PT, R11, R8, R13, 0x1f ;  /* 0x00001f0d080b7589 */ /* 0x00872200000e0000 */
[----:B------:R-:W-:-:S03]  /*0610*/  MOV R6, RZ ;  /* 0x000000ff00067202 */ /* 0x000fc60000000f00 */
[----:B------:R3:W2:Y:S04]  /*0620*/  SHFL.IDX PT, R10, R7, R13, 0x1f ;  /* 0x00001f0d070a7589 */ /* 0x0006a800000e0000 */
.L_x_339:
[----:B------:R-:W-:Y:S01]  /*0630*/  ISETP.NE.AND P0, PT, R5, RZ, PT ;  /* 0x000000ff0500720c */ /* 0x000fe20003f05270 */
[----:B------:R-:W-:-:S12]  /*0640*/  BSSY B0, `(.L_x_173) ;  /* 0x0000005000007945 */ /* 0x000fd80003800000 */
[----:B------:R-:W-:Y:S05]  /*0650*/  @!P0 BRA `(.L_x_174) ;  /* 0x0000003000008947 */ /* 0x000fea0003800000 */
[----:B------:R-:W-:Y:S01]  /*0660*/  IADD3 R28, R13, -0x1, RZ ;  /* 0xffffffff0d1c7810 */ /* 0x000fe20007ffe0ff */
[----:B------:R-:W-:Y:S05]  /*0670*/  BRA.DIV ~URZ, `(.L_x_175) ;  /* 0x000184827f007947 */ /* 0x000fea000b800000 */
[----:B------:R3:W4:Y:S02]  /*0680*/  SHFL.IDX PT, R6, R4, R28, 0x1f ;  /* 0x00001f1c04067589 */ /* 0x00072400000e0000 */
.L_x_174:
[----:B------:R-:W-:Y:S05]  /*0690*/  BSYNC B0 ;  /* 0x0000000000007941 */ /* 0x000fea0003800000 */
.L_x_173:
[----:B----4-:R-:W-:Y:S01]  /*06a0*/  IABS R0, R11 ;  /* 0x0000000b00007213 */ /* 0x010fe20000000000 */
[----:B-1----:R-:W-:Y:S02]  /*06b0*/  IMAD R236, R6, c[0x0][0x538], R12 ;  /* 0x00014e0006ec7a24 */ /* 0x002fe400078e020c */
[----:B------:R-:W-:Y:S02]  /*06c0*/  IMAD.IADD R239, R13, 0x1, R9 ;  /* 0x000000010def7824 */ /* 0x000fe400078e0209 */
[----:B--2---:R-:W-:Y:S01]  /*06d0*/  IMAD.MOV.U32 R5, RZ, RZ, R0 ;  /* 0x000000ffff057224 */ /* 0x004fe200078e0000 */
[----:B------:R-:W-:Y:S02]  /*06e0*/  IABS R0, R10 ;  /* 0x0000000a00007213 */ /* 0x000fe40000000000 */
[----:B------:R-:W-:Y:S01]  /*06f0*/  IADD3 R12, -R236, UR4, RZ ;  /* 0x00000004ec0c7c10 */ /* 0x000fe2000fffe1ff */
[----:B------:R-:W1:Y:S02]  /*0700*/  I2F.RP R2, R5 ;  /* 0x0000000500027306 */ /* 0x000e640000209400 */
[----:B---3--:R-:W-:Y:S01]  /*0710*/  IMAD.MOV.U32 R7, RZ, RZ, R0 ;  /* 0x000000ffff077224 */ /* 0x008fe200078e0000 */
        /* <DEDUP_REMOVED lines=57> */
.L_x_167:
[----:B-1----:R-:W-:Y:S01]  /*0ab0*/  IMAD.MOV.U32 R237, RZ, RZ, RZ ;  /* 0x000000ffffed7224 */ /* 0x002fe200078e00ff */
[----:B------:R-:W-:Y:S01]  /*0ac0*/  MOV R238, RZ ;  /* 0x000000ff00ee7202 */ /* 0x000fe20000000f00 */
[----:B------:R-:W-:Y:S01]  /*0ad0*/  IMAD.U32 R236, RZ, RZ, UR4 ;  /* 0x00000004ffec7e24 */ /* 0x000fe2000f8e00ff */
[----:B------:R-:W-:Y:S02]  /*0ae0*/  MOV R239, c[0x0][0x53c] ;  /* 0x00014f0000ef7a02 */ /* 0x000fe40000000f00 */
.L_x_176:
[----:B------:R-:W-:Y:S01]  /*0af0*/  ISETP.NE.AND P0, PT, R14, RZ, PT ;  /* 0x000000ff0e00720c */ /* 0x000fe20003f05270 */
[----:B------:R-:W-:-:S12]  /*0b00*/  WARPSYNC 0xffffffff ;  /* 0xffffffff00007948 */ /* 0x000fd80003800000 */
[----:B------:R1:W-:Y:S04]  /*0b10*/  @!P0 STS.128 [0x18100], R236 ;  /* 0x018100ecff008388 */ /* 0x0003e80000000c00 */
[----:B------:R-:W-:Y:S06]  /*0b20*/  BAR.ARV 0x5, 0x100 ;  /* 0x0144000000007b1d */ /* 0x000fec0000002000 */
.L_x_165:
[----:B-1----:R-:W-:-:S13]  /*0b30*/  ISETP.GE.AND P0, PT, R239, c[0x0][0x53c], PT ;  /* 0x00014f00ef007a0c */ /* 0x002fda0003f06270 */
[----:B------:R-:W-:Y:S05]  /*0b40*/  @P0 EXIT ;  /* 0x000000000000094d */ /* 0x000fea0003800000 */
[----:B------:R-:W1:Y:S01]  /*0b50*/  S2R R13, SR_TID.X ;  /* 0x00000000000d7919 */ /* 0x000e620000002100 */
[----:B------:R-:W-:Y:S01]  /*0b60*/  IMAD.MOV.U32 R20, RZ, RZ, 0x20 ;  /* 0x00000020ff147424 */ /* 0x000fe200078e00ff */
[----:B------:R-:W-:Y:S02]  /*0b70*/  ULDC UR4, c[0x0][0x2ac] ;  /* 0x0000ab0000047ab9 */ /* 0x000fe40000000800 */
[----:B------:R-:W-:Y:S02]  /*0b80*/  ULDC UR8, c[0x0][0x1d0] ;  /* 0x0000740000087ab9 */ /* 0x000fe40000000800 */
[----:B------:R-:W-:Y:S01]  /*0b90*/  UIMAD UR8, UR4, UR8, URZ ;  /* 0x00000008040872a4 */ /* 0x000fe2000f8e023f */
[----:B-1----:R-:W-:-:S04]  /*0ba0*/  SHF.R.S32.HI R12, RZ, 0x1f, R13 ;  /* 0x0000001fff0c7819 */ /* 0x002fc8000001140d */
[CC--:B------:R-:W-:Y:S02]  /*0bb0*/  LEA.HI R9, R12.reuse, R13.reuse, RZ, 0x3 ;  /* 0x0000000d0c097211 */ /* 0x0c0fe400078f18ff */
[----:B------:R-:W-:Y:S02]  /*0bc0*/  LEA.HI R2, R12, R13, RZ, 0x4 ;  /* 0x0000000d0c027211 */ /* 0x000fe400078f20ff */
[----:B------:R-:W-:Y:S02]  /*0bd0*/  SHF.R.S32.HI R246, RZ, 0x3, R9 ;  /* 0x00000003fff67819 */ /* 0x000fe40000011409 */
[----:B------:R-:W-:Y:S02]  /*0be0*/  LOP3.LUT R4, R9, 0xfffffff8, RZ, 0xc0, !PT ;  /* 0xfffffff809047812 */ /* 0x000fe400078ec0ff */
[----:B------:R-:W-:Y:S01]  /*0bf0*/  SHF.R.S32.HI R3, RZ, 0x4, R2 ;  /* 0x00000004ff037819 */ /* 0x000fe20000011402 */
[----:B------:R-:W-:Y:S01]  /*0c00*/  IMAD.SHL.U32 R6, R246, 0x40, RZ ;  /* 0x00000040f6067824 */ /* 0x000fe200078e00ff */
[C---:B------:R-:W-:Y:S01]  /*0c10*/  LOP3.LUT R0, R2.reuse, 0xfffffff0, RZ, 0xc0, !PT ;  /* 0xfffffff002007812 */ /* 0x040fe200078ec0ff */
[----:B------:R-:W-:Y:S01]  /*0c20*/  IMAD.IADD R10, R13, 0x1, -R4 ;  /* 0x000000010d0a7824 */ /* 0x000fe200078e0a04 */
[----:B------:R-:W-:-:S03]  /*0c30*/  LEA.HI R5, R2, R3, RZ, 0x1 ;  /* 0x0000000302057211 */ /* 0x000fc600078f08ff */
[----:B------:R-:W-:Y:S01]  /*0c40*/  IMAD.IADD R2, R13, 0x1, -R0 ;  /* 0x000000010d027824 */ /* 0x000fe200078e0a00 */
[----:B------:R-:W-:Y:S01]  /*0c50*/  LOP3.LUT R0, R6, 0x1c0, RZ, 0xc0, !PT ;  /* 0x000001c006007812 */ /* 0x000fe200078ec0ff */
[C---:B------:R-:W-:Y:S01]  /*0c60*/  IMAD.SHL.U32 R210, R10.reuse, 0x8, RZ ;  /* 0x000000080ad27824 */ /* 0x040fe200078e00ff */
[----:B------:R-:W-:Y:S01]  /*0c70*/  LOP3.LUT R5, R5, 0xfffffffe, RZ, 0xc0, !PT ;  /* 0xfffffffe05057812 */ /* 0x000fe200078ec0ff */
[C---:B------:R-:W-:Y:S01]  /*0c80*/  IMAD.SHL.U32 R7, R10.reuse, 0x40, RZ ;  /* 0x000000400a077824 */ /* 0x040fe200078e00ff */
[----:B------:R-:W-:Y:S01]  /*0c90*/  SHF.R.S32.HI R8, RZ, 0x1f, R2 ;  /* 0x0000001fff087819 */ /* 0x000fe20000011402 */
[----:B------:R-:W-:Y:S01]  /*0ca0*/  IMAD R213, R10, 0x20, R246 ;  /* 0x000000200ad57824 */ /* 0x000fe200078e02f6 */
[----:B------:R-:W-:Y:S01]  /*0cb0*/  LOP3.LUT R6, R0, 0x38, R210, 0xf8, !PT ;  /* 0x0000003800067812 */ /* 0x000fe200078ef8d2 */
[----:B------:R-:W-:Y:S01]  /*0cc0*/  IMAD.IADD R11, R3, 0x1, -R5 ;  /* 0x00000001030b7824 */ /* 0x000fe200078e0a05 */
[----:B------:R-:W-:Y:S02]  /*0cd0*/  SHF.R.U32.HI R4, RZ, 0x3, R0 ;  /* 0x00000003ff047819 */ /* 0x000fe40000011600 */
[----:B------:R-:W-:-:S02]  /*0ce0*/  LEA.HI R14, R8, R2, RZ, 0x3 ;  /* 0x00000002080e7211 */ /* 0x000fc400078f18ff */
[----:B------:R-:W-:Y:S02]  /*0cf0*/  LOP3.LUT R0, R7, 0x1c0, RZ, 0xc0, !PT ;  /* 0x000001c007007812 */ /* 0x000fe400078ec0ff */
[----:B------:R-:W-:Y:S02]  /*0d00*/  LOP3.LUT R4, R6, R4, RZ, 0x3c, !PT ;  /* 0x0000000406047212 */ /* 0x000fe400078e3cff */
[-C--:B------:R-:W-:Y:S02]  /*0d10*/  LEA.HI R7, R12, R13.reuse, RZ, 0x6 ;  /* 0x0000000d0c077211 */ /* 0x080fe400078f30ff */
[----:B------:R-:W-:Y:S02]  /*0d20*/  LOP3.LUT R6, R14, 0xfffffff8, RZ, 0xc0, !PT ;  /* 0xfffffff80e067812 */ /* 0x000fe400078ec0ff */
[----:B------:R-:W-:Y:S02]  /*0d30*/  LOP3.LUT R5, R0, 0x8, R9, 0xf8, !PT ;  /* 0x0000000800057812 */ /* 0x000fe400078ef809 */
[----:B------:R-:W-:Y:S01]  /*0d40*/  SHF.R.U32.HI R3, RZ, 0x3, R0 ;  /* 0x00000003ff037819 */ /* 0x000fe20000011600 */
[----:B------:R-:W-:Y:S01]  /*0d50*/  IMAD.SHL.U32 R0, R7, 0x8, RZ ;  /* 0x0000000807007824 */ /* 0x000fe200078e00ff */
[----:B------:R-:W-:Y:S01]  /*0d60*/  IADD3 R207, R210, 0x40, RZ ;  /* 0x00000040d2cf7810 */ /* 0x000fe20007ffe0ff */
[----:B------:R-:W-:Y:S01]  /*0d70*/  IMAD.IADD R9, R2, 0x1, -R6 ;  /* 0x0000000102097824 */ /* 0x000fe200078e0a06 */
[----:B------:R-:W-:-:S02]  /*0d80*/  LEA.HI R6, R12, R13, RZ, 0x2 ;  /* 0x0000000d0c067211 */ /* 0x000fc400078f10ff */
[----:B------:R-:W-:Y:S02]  /*0d90*/  LOP3.LUT R15, R5, R3, RZ, 0x3c, !PT ;  /* 0x00000003050f7212 */ /* 0x000fe400078e3cff */
[----:B------:R-:W-:Y:S02]  /*0da0*/  LOP3.LUT R191, R4, 0x7ffffe00, R0, 0xf8, !PT ;  /* 0x7ffffe0004bf7812 */ /* 0x000fe400078ef800 */
[----:B------:R-:W-:Y:S02]  /*0db0*/  LEA.HI R2, R12, R13, RZ, 0x5 ;  /* 0x0000000d0c027211 */ /* 0x000fe400078f28ff */
[--C-:B------:R-:W-:Y:S01]  /*0dc0*/  SHF.R.S32.HI R209, RZ, 0x2, R6.reuse ;  /* 0x00000002ffd17819 */ /* 0x100fe20000011406 */
[----:B------:R-:W-:Y:S01]  /*0dd0*/  IMAD.SHL.U32 R191, R191, 0x2, RZ ;  /* 0x00000002bfbf7824 */ /* 0x000fe200078e00ff */
[----:B------:R-:W-:Y:S02]  /*0de0*/  SHF.R.S32.HI R0, RZ, 0x1f, R6 ;  /* 0x0000001fff007819 */ /* 0x000fe40000011406 */
[----:B------:R-:W-:-:S02]  /*0df0*/  LOP3.LUT R5, R6, 0xfffffffc, RZ, 0xc0, !PT ;  /* 0xfffffffc06057812 */ /* 0x000fc400078ec0ff */
[--C-:B------:R-:W-:Y:S02]  /*0e00*/  SHF.R.S32.HI R4, RZ, 0x5, R2.reuse ;  /* 0x00000005ff047819 */ /* 0x100fe40000011402 */
[----:B------:R-:W-:Y:S01]  /*0e10*/  SHF.R.S32.HI R3, RZ, 0x1f, R2 ;  /* 0x0000001fff037819 */ /* 0x000fe20000011402 */
[----:B------:R-:W-:Y:S01]  /*0e20*/  IMAD.IADD R235, R13, 0x1, -R5 ;  /* 0x000000010deb7824 */ /* 0x000fe200078e0a05 */
[----:B------:R-:W-:Y:S01]  /*0e30*/  LEA.HI R0, R0, R209, RZ, 0x3 ;  /* 0x000000d100007211 */ /* 0x000fe200078f18ff */
[----:B------:R-:W-:Y:S01]  /*0e40*/  IMAD.SHL.U32 R219, R4, 0x200, RZ ;  /* 0x0000020004db7824 */ /* 0x000fe200078e00ff */
[----:B------:R-:W-:Y:S01]  /*0e50*/  LOP3.LUT R2, R2, 0xffffffe0, RZ, 0xc0, !PT ;  /* 0xffffffe002027812 */ /* 0x000fe200078ec0ff */
[----:B------:R-:W-:Y:S01]  /*0e60*/  IMAD.SHL.U32 R106, R235, 0x4, RZ ;  /* 0x00000004eb6a7824 */ /* 0x000fe200078e00ff */
[----:B------:R-:W-:Y:S01]  /*0e70*/  LEA.HI R3, R3, R4, RZ, 0x3 ;  /* 0x0000000403037211 */ /* 0x000fe200078f18ff */
[----:B------:R-:W-:Y:S01]  /*0e80*/  IMAD.SHL.U32 R100, R235, 0x8, RZ ;  /* 0x00000008eb647824 */ /* 0x000fe200078e00ff */
[----:B------:R-:W-:Y:S01]  /*0e90*/  LOP3.LUT R0, R0, 0xfffffff8, RZ, 0xc0, !PT ;  /* 0xfffffff800007812 */ /* 0x000fe200078ec0ff */
[----:B------:R-:W-:Y:S01]  /*0ea0*/  IMAD.IADD R24, R13, 0x1, -R2 ;  /* 0x000000010d187824 */ /* 0x000fe200078e0a02 */
[----:B------:R-:W-:Y:S01]  /*0eb0*/  LOP3.LUT R2, R3, 0xffffff8, RZ, 0xc0, !PT ;  /* 0x0ffffff803027812 */ /* 0x000fe200078ec0ff */
[----:B------:R-:W-:Y:S01]  /*0ec0*/  IMAD.SHL.U32 R13, R4, 0x400, RZ ;  /* 0x00000400040d7824 */ /* 0x000fe200078e00ff */
[----:B------:R-:W-:Y:S01]  /*0ed0*/  IADD3 R140, R106, 0x20, RZ ;  /* 0x000000206a8c7810 */ /* 0x000fe20007ffe0ff */
[----:B------:R-:W-:Y:S01]  /*0ee0*/  IMAD.IADD R3, R209, 0x1, -R0 ;  /* 0x00000001d1037824 */ /* 0x000fe200078e0a00 */
[----:B------:R-:W-:Y:S01]  /*0ef0*/  SHF.R.S32.HI R5, RZ, 0x1f, R24 ;  /* 0x0000001fff057819 */ /* 0x000fe20000011418 */
[----:B------:R-:W-:Y:S01]  /*0f00*/  IMAD.IADD R7, R4, 0x1, -R2 ;  /* 0x0000000104077824 */ /* 0x000fe200078e0a02 */
[C---:B------:R-:W-:Y:S01]  /*0f10*/  IADD3 R105, R106.reuse, 0x40, RZ ;  /* 0x000000406a697810 */ /* 0x040fe20007ffe0ff */
[----:B------:R-:W-:Y:S01]  /*0f20*/  IMAD.IADD R2, R106, 0x1, R140 ;  /* 0x000000016a027824 */ /* 0x000fe200078e028c */
[----:B------:R-:W-:-:S02]  /*0f30*/  LOP3.LUT R8, R3, 0x1, RZ, 0xc0, !PT ;  /* 0x0000000103087812 */ /* 0x000fc400078ec0ff */
[----:B------:R-:W-:Y:S01]  /*0f40*/  LEA.HI R16, R5, R24, RZ, 0x2 ;  /* 0x0000001805107211 */ /* 0x000fe200078f10ff */
[----:B------:R-:W-:Y:S01]  /*0f50*/  IMAD.IADD R0, R106, 0x1, R105 ;  /* 0x000000016a007824 */ /* 0x000fe200078e0269 */
[----:B------:R-:W-:Y:S02]  /*0f60*/  ISETP.NE.U32.AND P0, PT, R8, 0x1, PT ;  /* 0x000000010800780c */ /* 0x000fe40003f05070 */
[----:B------:R-:W-:Y:S02]  /*0f70*/  SHF.R.S32.HI R6, RZ, 0x1f, R2 ;  /* 0x0000001fff067819 */ /* 0x000fe40000011402 */
[C---:B------:R-:W-:Y:S01]  /*0f80*/  R2P PR, R3.reuse, 0x6 ;  /* 0x0000000603007804 */ /* 0x040fe20000000000 */
[----:B------:R-:W-:Y:S01]  /*0f90*/  IMAD.SHL.U32 R3, R3, 0x40, RZ ;  /* 0x0000004003037824 */ /* 0x000fe200078e00ff */
[----:B------:R-:W-:Y:S02]  /*0fa0*/  SHF.R.S32.HI R5, RZ, 0x2, R16 ;  /* 0x00000002ff057819 */ /* 0x000fe40000011410 */
[----:B------:R-:W-:-:S02]  /*0fb0*/  LEA.HI R215, R6, R2, RZ, 0x3 ;  /* 0x0000000206d77211 */ /* 0x000fc400078f18ff */
[----:B------:R-:W-:Y:S01]  /*0fc0*/  LEA.HI R12, R6, R2, RZ, 0x6 ;  /* 0x00000002060c7211 */ /* 0x000fe200078f30ff */
[----:B------:R-:W-:Y:S01]  /*0fd0*/  IMAD.SHL.U32 R2, R9, 0x40, RZ ;  /* 0x0000004009027824 */ /* 0x000fe200078e00ff */
[----:B------:R-:W-:Y:S01]  /*0fe0*/  IADD3 R17, R209, 0x40, RZ ;  /* 0x00000040d1117810 */ /* 0x000fe20007ffe0ff */
[----:B------:R-:W-:Y:S01]  /*0ff0*/  IMAD R23, R7, 0x10, R5 ;  /* 0x0000001007177824 */ /* 0x000fe200078e0205 */
[----:B------:R-:W-:Y:S01]  /*1000*/  LOP3.LUT R216, R3, 0x1c0, RZ, 0xc0, !PT ;  /* 0x000001c003d87812 */ /* 0x000fe200078ec0ff */
[----:B------:R-:W-:Y:S01]  /*1010*/  IMAD.SHL.U32 R3, R11, 0x8, RZ ;  /* 0x000000080b037824 */ /* 0x000fe200078e00ff */
[----:B------:R-:W-:Y:S02]  /*1020*/  SHF.R.S32.HI R5, RZ, 0x1f, R0 ;  /* 0x0000001fff057819 */ /* 0x000fe40000011400 */
[----:B------:R-:W-:Y:S01]  /*1030*/  LOP3.LUT R2, R2, 0x1c0, RZ, 0xc0, !PT ;  /* 0x000001c002027812 */ /* 0x000fe200078ec0ff */
[----:B------:R-:W-:Y:S01]  /*1040*/  STL [R1+0x54], R23 ;  /* 0x0000541701007387 */ /* 0x000fe20000100800 */
[----:B------:R-:W-:-:S02]  /*1050*/  LOP3.LUT P6, RZ, R9, 0x2, RZ, 0xc0, !PT ;  /* 0x0000000209ff7812 */ /* 0x000fc400078cc0ff */
[----:B------:R-:W-:Y:S02]  /*1060*/  LOP3.LUT P5, RZ, R9, 0x4, RZ, 0xc0, !PT ;  /* 0x0000000409ff7812 */ /* 0x000fe400078ac0ff */
[----:B------:R-:W-:Y:S02]  /*1070*/  SHF.R.S32.HI R9, RZ, 0x1f, R17 ;  /* 0x0000001fff097819 */ /* 0x000fe40000011411 */
[----:B------:R-:W-:Y:S02]  /*1080*/  SHF.R.U32.HI R218, RZ, 0x3, R216 ;  /* 0x00000003ffda7819 */ /* 0x000fe400000116d8 */
[CC--:B------:R-:W-:Y:S02]  /*1090*/  LEA.HI R214, R5.reuse, R0.reuse, RZ, 0x3 ;  /* 0x0000000005d67211 */ /* 0x0c0fe400078f18ff */
[----:B------:R-:W-:Y:S01]  /*10a0*/  LEA.HI R8, R5, R0, RZ, 0x6 ;  /* 0x0000000005087211 */ /* 0x000fe200078f30ff */
[----:B------:R-:W-:Y:S01]  /*10b0*/  IMAD R0, R11, 0x200, R15 ;  /* 0x000002000b007824 */ /* 0x000fe200078e020f */
[----:B------:R-:W-:Y:S01]  /*10c0*/  LOP3.LUT R6, R2, 0x8, R3, 0xf8, !PT ;  /* 0x0000000802067812 */ /* 0x000fe200078ef803 */
[----:B------:R-:W-:Y:S01]  /*10d0*/  IMAD.SHL.U32 R3, R17, 0x40, RZ ;  /* 0x0000004011037824 */ /* 0x000fe200078e00ff */
[----:B------:R-:W-:Y:S01]  /*10e0*/  SHF.R.U32.HI R5, RZ, 0x3, R2 ;  /* 0x00000003ff057819 */ /* 0x000fe20000011602 */
[----:B------:R-:W-:Y:S01]  /*10f0*/  IMAD R11, R235, 0x2, R13 ;  /* 0x00000002eb0b7824 */ /* 0x000fe200078e020d */
[----:B------:R-:W-:-:S02]  /*1100*/  LEA.HI R2, R9, R17, RZ, 0x3 ;  /* 0x0000001109027211 */ /* 0x000fc400078f18ff */
[----:B------:R-:W-:Y:S02]  /*1110*/  LOP3.LUT R7, R218, R216, RZ, 0xfc, !PT ;  /* 0x000000d8da077212 */ /* 0x000fe400078efcff */
[----:B------:R-:W-:Y:S01]  /*1120*/  LOP3.LUT R25, R3, 0x1c0, RZ, 0xc0, !PT ;  /* 0x000001c003197812 */ /* 0x000fe200078ec0ff */
[----:B------:R-:W-:Y:S01]  /*1130*/  IMAD.SHL.U32 R2, R2, 0x40, RZ ;  /* 0x0000004002027824 */ /* 0x000fe200078e00ff */
[----:B------:R-:W-:Y:S01]  /*1140*/  IADD3 R143, R106, 0x10, RZ ;  /* 0x000000106a8f7810 */ /* 0x000fe20007ffe0ff */
[----:B------:R-:W-:Y:S01]  /*1150*/  IMAD.IADD R19, R11, 0x1, R7 ;  /* 0x000000010b137824 */ /* 0x000fe200078e0207 */
[----:B------:R-:W-:Y:S01]  /*1160*/  LOP3.LUT R7, R6, R5, RZ, 0x3c, !PT ;  /* 0x0000000506077212 */ /* 0x000fe200078e3cff */
[----:B------:R-:W-:Y:S01]  /*1170*/  IMAD.SHL.U32 R3, R12, 0x80, RZ ;  /* 0x000000800c037824 */ /* 0x000fe200078e00ff */
[----:B------:R-:W-:Y:S01]  /*1180*/  SHF.R.U32.HI R22, RZ, 0x3, R25 ;  /* 0x00000003ff167819 */ /* 0x000fe20000011619 */
[----:B------:R-:W-:Y:S01]  /*1190*/  IMAD.SHL.U32 R11, R14, 0x40, RZ ;  /* 0x000000400e0b7824 */ /* 0x000fe200078e00ff */
[----:B------:R-:W-:-:S02]  /*11a0*/  LOP3.LUT R5, R216, 0x38, R215, 0xf8, !PT ;  /* 0x00000038d8057812 */ /* 0x000fc400078ef8d7 */
[C---:B------:R-:W-:Y:S02]  /*11b0*/  LOP3.LUT R4, R25.reuse, 0x38, R215, 0xf8, !PT ;  /* 0x0000003819047812 */ /* 0x040fe400078ef8d7 */
[----:B------:R-:W-:Y:S01]  /*11c0*/  LOP3.LUT R21, R2, 0xfffffe00, RZ, 0xc0, !PT ;  /* 0xfffffe0002157812 */ /* 0x000fe200078ec0ff */
[----:B------:R-:W-:Y:S01]  /*11d0*/  IMAD.SHL.U32 R2, R8, 0x80, RZ ;  /* 0x0000008008027824 */ /* 0x000fe200078e00ff */
[--C-:B------:R-:W-:Y:S02]  /*11e0*/  LOP3.LUT R6, R216, 0x38, R214.reuse, 0xf8, !PT ;  /* 0x00000038d8067812 */ /* 0x100fe400078ef8d6 */
[----:B------:R-:W-:Y:S01]  /*11f0*/  LOP3.LUT R9, R25, 0x38, R214, 0xf8, !PT ;  /* 0x0000003819097812 */ /* 0x000fe200078ef8d6 */
[----:B------:R-:W-:Y:S01]  /*1200*/  STL [R1+0x10], R21 ;  /* 0x0000101501007387 */ /* 0x000fe20000100800 */
[----:B------:R-:W-:Y:S02]  /*1210*/  LOP3.LUT R3, R3, 0xffffe000, RZ, 0xc0, !PT ;  /* 0xffffe00003037812 */ /* 0x000fe400078ec0ff */
[----:B------:R-:W-:-:S02]  /*1220*/  LOP3.LUT R8, R5, R218, RZ, 0x3c, !PT ;  /* 0x000000da05087212 */ /* 0x000fc400078e3cff */
[----:B------:R-:W-:Y:S02]  /*1230*/  LOP3.LUT R4, R4, R22, RZ, 0x3c, !PT ;  /* 0x0000001604047212 */ /* 0x000fe400078e3cff */
[----:B------:R-:W-:Y:S02]  /*1240*/  LOP3.LUT R2, R2, 0xffffe000, RZ, 0xc0, !PT ;  /* 0xffffe00002027812 */ /* 0x000fe400078ec0ff */
[----:B------:R-:W-:Y:S02]  /*1250*/  LOP3.LUT R6, R6, R218, RZ, 0x3c, !PT ;  /* 0x000000da06067212 */ /* 0x000fe400078e3cff */
[----:B------:R-:W-:Y:S02]  /*1260*/  LOP3.LUT R5, R9, R22, RZ, 0x3c, !PT ;  /* 0x0000001609057212 */ /* 0x000fe400078e3cff */
[-C--:B------:R-:W-:Y:S02]  /*1270*/  IADD3 R18, R8, R3.reuse, R219 ;  /* 0x0000000308127210 */ /* 0x080fe40007ffe0db */
[----:B------:R-:W-:-:S02]  /*1280*/  IADD3 R17, R4, R3, R21 ;  /* 0x0000000304117210 */ /* 0x000fc40007ffe015 */
[----:B------:R-:W-:Y:S02]  /*1290*/  LOP3.LUT R3, R11, 0xfffffe00, RZ, 0xc0, !PT ;  /* 0xfffffe000b037812 */ /* 0x000fe400078ec0ff */
[C---:B------:R-:W-:Y:S02]  /*12a0*/  LOP3.LUT P4, RZ, R10.reuse, 0x2, RZ, 0xc0, !PT ;  /* 0x000000020aff7812 */ /* 0x040fe4000788c0ff */
[----:B------:R-:W-:Y:S02]  /*12b0*/  LOP3.LUT P3, RZ, R10, 0x4, RZ, 0xc0, !PT ;  /* 0x000000040aff7812 */ /* 0x000fe4000786c0ff */
[----:B------:R-:W-:Y:S01]  /*12c0*/  LOP3.LUT R11, R25, 0x38, R100, 0xf8, !PT ;  /* 0x00000038190b7812 */ /* 0x000fe200078ef864 */
[----:B------:R-:W-:Y:S01]  /*12d0*/  IMAD.SHL.U32 R25, R143, 0x2, RZ ;  /* 0x000000028f197824 */ /* 0x000fe200078e00ff */
[----:B------:R-:W-:Y:S02]  /*12e0*/  IADD3 R142, R106, 0x30, RZ ;  /* 0x000000306a8e7810 */ /* 0x000fe40007ffe0ff */
[----:B------:R-:W-:Y:S01]  /*12f0*/  LOP3.LUT R10, R16, 0x7ffffffc, RZ, 0xc0, !PT ;  /* 0x7ffffffc100a7812 */ /* 0x000fe200078ec0ff */
[----:B------:R-:W-:Y:S01]  /*1300*/  IMAD.SHL.U32 R16, R140, 0x2, RZ ;  /* 0x000000028c107824 */ /* 0x000fe200078e00ff */
[-C--:B------:R-:W-:Y:S01]  /*1310*/  IADD3 R15, R6, R2.reuse, R219 ;  /* 0x00000002060f7210 */ /* 0x080fe20007ffe0db */
[----:B------:R-:W-:Y:S01]  /*1320*/  IMAD.SHL.U32 R26, R142, 0x2, RZ ;  /* 0x000000028e1a7824 */ /* 0x000fe200078e00ff */
[----:B------:R-:W-:Y:S01]  /*1330*/  IADD3 R14, R5, R2, R21 ;  /* 0x00000002050e7210 */ /* 0x000fe20007ffe015 */
[----:B------:R1:W-:Y:S01]  /*1340*/  STL [R1+0x40], R25 ;  /* 0x0000401901007387 */ /* 0x0003e20000100800 */
[----:B------:R-:W-:Y:S01]  /*1350*/  LEA.HI R2, R235, R235, RZ, 0x1 ;  /* 0x000000ebeb027211 */ /* 0x000fe200078f08ff */
[----:B------:R-:W-:Y:S01]  /*1360*/  IMAD.IADD R10, R24, 0x1, -R10 ;  /* 0x00000001180a7824 */ /* 0x000fe200078e0a0a */
[----:B------:R-:W-:Y:S01]  /*1370*/  IADD3 R141, R106, 0x50, RZ ;  /* 0x000000506a8d7810 */ /* 0x000fe20007ffe0ff */
[----:B------:R2:W-:Y:S01]  /*1380*/  STL [R1+0x44], R16 ;  /* 0x0000441001007387 */ /* 0x0005e20000100800 */
[----:B------:R-:W-:Y:S01]  /*1390*/  SHF.R.S32.HI R9, RZ, 0x1f, R143 ;  /* 0x0000001fff097819 */ /* 0x000fe2000001148f */
[----:B------:R-:W-:Y:S01]  /*13a0*/  IMAD.SHL.U32 R247, R10, 0x2, RZ ;  /* 0x000000020af77824 */ /* 0x000fe200078e00ff */
[CC--:B------:R-:W-:Y:S01]  /*13b0*/  IADD3 R4, R7.reuse, R3.reuse, R13 ;  /* 0x0000000307047210 */ /* 0x0c0fe20007ffe00d */
[----:B------:R3:W-:Y:S01]  /*13c0*/  STL [R1+0x48], R26 ;  /* 0x0000481a01007387 */ /* 0x0007e20000100800 */
[----:B------:R-:W-:Y:S01]  /*13d0*/  LOP3.LUT R5, R7, R3, RZ, 0xfc, !PT ;  /* 0x0000000307057212 */ /* 0x000fe200078efcff */
[----:B------:R-:W-:Y:S01]  /*13e0*/  IMAD.MOV.U32 R13, RZ, RZ, 0x40 ;  /* 0x00000040ff0d7424 */ /* 0x000fe200078e00ff */
[----:B------:R-:W-:-:S02]  /*13f0*/  SHF.R.S32.HI R8, RZ, 0x1f, R140 ;  /* 0x0000001fff087819 */ /* 0x000fc4000001148c */
[----:B------:R-:W-:Y:S02]  /*1400*/  LOP3.LUT R3, R2, 0x1ffffffe, RZ, 0xc0, !PT ;  /* 0x1ffffffe02037812 */ /* 0x000fe400078ec0ff */
[----:B------:R-:W-:Y:S02]  /*1410*/  SHF.R.S32.HI R7, RZ, 0x1f, R142 ;  /* 0x0000001fff077819 */ /* 0x000fe4000001148e */
[----:B------:R-:W-:Y:S01]  /*1420*/  SHF.L.U64.HI R9, R143, 0x1, R9 ;  /* 0x000000018f097819 */ /* 0x000fe20000010209 */
[----:B------:R-:W-:Y:S01]  /*1430*/  IMAD.IADD R12, R235, 0x1, -R3 ;  /* 0x00000001eb0c7824 */ /* 0x000fe200078e0a03 */
[----:B------:R-:W-:Y:S02]  /*1440*/  SHF.L.U64.HI R8, R140, 0x1, R8 ;  /* 0x000000018c087819 */ /* 0x000fe40000010208 */
[----:B------:R-:W-:Y:S02]  /*1450*/  SHF.L.U64.HI R7, R142, 0x1, R7 ;  /* 0x000000018e077819 */ /* 0x000fe40000010207 */
[----:B------:R-:W-:Y:S01]  /*1460*/  SHF.R.S32.HI R6, RZ, 0x1f, R105 ;  /* 0x0000001fff067819 */ /* 0x000fe20000011469 */
[----:B-1----:R-:W-:Y:S01]  /*1470*/  IMAD.SHL.U32 R25, R105, 0x2, RZ ;  /* 0x0000000269197824 */ /* 0x002fe200078e00ff */
[----:B------:R-:W-:-:S02]  /*1480*/  SHF.R.S32.HI R3, RZ, 0x1f, R141 ;  /* 0x0000001fff037819 */ /* 0x000fc4000001148d */
[----:B------:R-:W-:Y:S01]  /*1490*/  SHF.L.U64.HI R6, R105, 0x1, R6 ;  /* 0x0000000169067819 */ /* 0x000fe20000010206 */
[C---:B--2---:R-:W-:Y:S01]  /*14a0*/  IMAD.SHL.U32 R16, R141.reuse, 0x2, RZ ;  /* 0x000000028d107824 */ /* 0x044fe200078e00ff */
[----:B------:R-:W-:Y:S01]  /*14b0*/  STL [R1+0x4c], R25 ;  /* 0x00004c1901007387 */ /* 0x000fe20000100800 */
[----:B------:R-:W-:Y:S02]  /*14c0*/  SHF.L.U64.HI R3, R141, 0x1, R3 ;  /* 0x000000018d037819 */ /* 0x000fe40000010203 */
[----:B------:R-:W-:Y:S01]  /*14d0*/  LOP3.LUT R11, R21, R11, R22, 0xf6, !PT ;  /* 0x0000000b150b7212 */ /* 0x000fe200078ef616 */
[----:B------:R-:W-:Y:S01]  /*14e0*/  STL [R1+0x50], R16 ;  /* 0x0000501001007387 */ /* 0x000fe20000100800 */
[C---:B------:R-:W-:Y:S02]  /*14f0*/  IADD3 R35, R247.reuse, 0x10, RZ ;  /* 0x00000010f7237810 */ /* 0x040fe40007ffe0ff */
[C---:B------:R-:W-:Y:S01]  /*1500*/  IADD3 R32, R247.reuse, 0x28, RZ ;  /* 0x00000028f7207810 */ /* 0x040fe20007ffe0ff */
[----:B------:R1:W-:Y:S01]  /*1510*/  STL [R1+0x3c], R9 ;  /* 0x00003c0901007387 */ /* 0x0003e20000100800 */
[----:B------:R-:W-:-:S02]  /*1520*/  IADD3 R29, R247, 0x40, RZ ;  /* 0x00000040f71d7810 */ /* 0x000fc40007ffe0ff */
[C---:B---3--:R-:W-:Y:S01]  /*1530*/  IADD3 R26, R247.reuse, 0x58, RZ ;  /* 0x00000058f71a7810 */ /* 0x048fe20007ffe0ff */
[----:B------:R2:W-:Y:S01]  /*1540*/  STL [R1+0x38], R8 ;  /* 0x0000380801007387 */ /* 0x0005e20000100800 */
[C---:B------:R-:W-:Y:S02]  /*1550*/  IADD3 R252, R247.reuse, 0xb8, RZ ;  /* 0x000000b8f7fc7810 */ /* 0x040fe40007ffe0ff */
[----:B------:R-:W-:Y:S01]  /*1560*/  LEA R168, R0, 0x6100, 0x1 ;  /* 0x0000610000a87811 */ /* 0x000fe200078e08ff */
[----:B------:R3:W-:Y:S01]  /*1570*/  STL [R1+0x34], R7 ;  /* 0x0000340701007387 */ /* 0x0007e20000100800 */
[----:B------:R-:W-:Y:S02]  /*1580*/  IADD3 R10, R247, 0xa8, RZ ;  /* 0x000000a8f70a7810 */ /* 0x000fe40007ffe0ff */
[----:B------:R-:W-:Y:S01]  /*1590*/  IADD3 R179, R168, 0x20, RZ ;  /* 0x00000020a8b37810 */ /* 0x000fe20007ffe0ff */
[----:B------:R4:W-:Y:S01]  /*15a0*/  STL [R1+0x30], R6 ;  /* 0x0000300601007387 */ /* 0x0009e20000100800 */
[----:B------:R-:W-:-:S02]  /*15b0*/  SEL R2, R13, 0xffffffc0, !P3 ;  /* 0xffffffc00d027807 */ /* 0x000fc40005800000 */
[C---:B------:R-:W-:Y:S01]  /*15c0*/  @P4 IADD3 R179, R168.reuse, -0x20, RZ ;  /* 0xffffffe0a8b34810 */ /* 0x040fe20007ffe0ff */
[----:B------:R5:W-:Y:S01]  /*15d0*/  STL [R1+0x2c], R3 ;  /* 0x00002c0301007387 */ /* 0x000be20000100800 */
[----:B------:R-:W-:Y:S01]  /*15e0*/  LEA R248, R19, 0x80, 0x1 ;  /* 0x0000008013f87811 */ /* 0x000fe200078e08ff */
[----:B------:R-:W-:Y:S01]  /*15f0*/  IMAD.IADD R174, R168, 0x1, R2 ;  /* 0x00000001a8ae7824 */ /* 0x000fe200078e0202 */
[----:B------:R-:W-:Y:S01]  /*1600*/  SHF.R.S32.HI R10, RZ, 0x1f, R10 ;  /* 0x0000001fff0a7819 */ /* 0x000fe2000001140a */
[----:B------:R-:W-:Y:S01]  /*1610*/  IMAD.IADD R171, R2, 0x1, R179 ;  /* 0x0000000102ab7824 */ /* 0x000fe200078e02b3 */
[----:B------:R-:W-:Y:S02]  /*1620*/  LEA R10, R17, 0xc100, 0x1 ;  /* 0x0000c100110a7811 */ /* 0x000fe400078e08ff */
[----:B------:R-:W-:Y:S02]  /*1630*/  IADD3 R249, R248, -0x10, RZ ;  /* 0xfffffff0f8f97810 */ /* 0x000fe40007ffe0ff */
[----:B-1----:R-:W-:-:S02]  /*1640*/  LEA R9, R11, 0xc100, 0x1 ;  /* 0x0000c1000b097811 */ /* 0x002fc400078e08ff */
[----:B------:R-:W-:Y:S02]  /*1650*/  LEA R175, R4, 0xc100, 0x1 ;  /* 0x0000c10004af7811 */ /* 0x000fe400078e08ff */
[----:B--2---:R-:W-:Y:S02]  /*1660*/  SEL R8, R20, 0xffffffe0, !P1 ;  /* 0xffffffe014087807 */ /* 0x004fe40004800000 */
[----:B------:R-:W-:Y:S02]  /*1670*/  LEA R169, R5, 0x100, 0x1 ;  /* 0x0000010005a97811 */ /* 0x000fe400078e08ff */
[----:B---3--:R-:W-:Y:S01]  /*1680*/  LOP3.LUT R7, R216, 0x38, R100, 0xf8, !PT ;  /* 0x00000038d8077812 */ /* 0x008fe200078ef864 */
[C---:B------:R-:W-:Y:S01]  /*1690*/  IMAD.IADD R251, R248.reuse, 0x1, R8 ;  /* 0x00000001f8fb7824 */ /* 0x040fe200078e0208 */
[----:B------:R-:W-:Y:S02]  /*16a0*/  @P0 IADD3 R249, R248, 0x10, RZ ;  /* 0x00000010f8f90810 */ /* 0x000fe40007ffe0ff */
[----:B------:R-:W-:-:S02]  /*16b0*/  LOP3.LUT R7, R219, R7, R218, 0xf6, !PT ;  /* 0x00000007db077212 */ /* 0x000fc400078ef6da */
[----:B----4-:R-:W-:Y:S01]  /*16c0*/  SEL R6, R13, 0xffffffc0, !P2 ;  /* 0xffffffc00d067807 */ /* 0x010fe20005000000 */
[----:B------:R-:W-:Y:S01]  /*16d0*/  IMAD.IADD R250, R8, 0x1, R249 ;  /* 0x0000000108fa7824 */ /* 0x000fe200078e02f9 */
[----:B------:R-:W-:Y:S01]  /*16e0*/  LEA R7, R7, 0xc100, 0x1 ;  /* 0x0000c10007077811 */ /* 0x000fe200078e08ff */
[----:B-----5:R-:W-:Y:S01]  /*16f0*/  IMAD R3, R12, 0x8, R23 ;  /* 0x000000080c037824 */ /* 0x020fe200078e0217 */
[C---:B------:R-:W-:Y:S01]  /*1700*/  IADD3 R23, R247.reuse, 0x70, RZ ;  /* 0x00000070f7177810 */ /* 0x040fe20007ffe0ff */
[----:B------:R-:W-:Y:S01]  /*1710*/  IMAD.IADD R2, R248, 0x1, R6 ;  /* 0x00000001f8027824 */ /* 0x000fe200078e0206 */
[----:B------:R-:W-:Y:S02]  /*1720*/  IADD3 R12, R247, 0xa0, RZ ;  /* 0x000000a0f70c7810 */ /* 0x000fe40007ffe0ff */
[----:B------:R1:W-:Y:S01]  /*1730*/  STL [R1+0x58], R3 ;  /* 0x0000580301007387 */ /* 0x0003e20000100800 */
[----:B------:R-:W-:Y:S02]  /*1740*/  SEL R0, R13, 0xffffffc0, !P5 ;  /* 0xffffffc00d007807 */ /* 0x000fe40006800000 */
[----:B------:R-:W-:Y:S01]  /*1750*/  LOP3.LUT R201, R216, 0x18, R100, 0xf8, !PT ;  /* 0x00000018d8c97812 */ /* 0x000fe200078ef864 */
[----:B------:R2:W-:Y:S01]  /*1760*/  STL [R1+0x28], R9 ;  /* 0x0000280901007387 */ /* 0x0005e20000100800 */
[----:B------:R-:W-:Y:S01]  /*1770*/  IADD3 R36, R247, 0x8, RZ ;  /* 0x00000008f7247810 */ /* 0x000fe20007ffe0ff */
[----:B------:R-:W-:Y:S01]  /*1780*/  IMAD.IADD R178, R175, 0x1, R0 ;  /* 0x00000001afb27824 */ /* 0x000fe200078e0200 */
[----:B------:R-:W-:Y:S01]  /*1790*/  LOP3.LUT R201, R219, R201, R218, 0xf6, !PT ;  /* 0x000000c9dbc97212 */ /* 0x000fe200078ef6da */
[----:B------:R3:W-:Y:S01]  /*17a0*/  STL [R1+0x24], R7 ;  /* 0x0000240701007387 */ /* 0x0007e20000100800 */
[----:B------:R-:W-:Y:S01]  /*17b0*/  IMAD.IADD R173, R0, 0x1, R169 ;  /* 0x0000000100ad7824 */ /* 0x000fe200078e02a9 */
[----:B------:R-:W-:-:S02]  /*17c0*/  IADD3 R33, R247, 0x20, RZ ;  /* 0x00000020f7217810 */ /* 0x000fc40007ffe0ff */
[C---:B------:R-:W-:Y:S02]  /*17d0*/  IADD3 R30, R247.reuse, 0x38, RZ ;  /* 0x00000038f71e7810 */ /* 0x040fe40007ffe0ff */
[C---:B------:R-:W-:Y:S02]  /*17e0*/  IADD3 R27, R247.reuse, 0x50, RZ ;  /* 0x00000050f71b7810 */ /* 0x040fe40007ffe0ff */
[C---:B------:R-:W-:Y:S02]  /*17f0*/  IADD3 R24, R247.reuse, 0x68, RZ ;  /* 0x00000068f7187810 */ /* 0x040fe40007ffe0ff */
[----:B------:R-:W-:Y:S02]  /*1800*/  SHF.R.S32.HI R11, RZ, 0x1f, R36 ;  /* 0x0000001fff0b7819 */ /* 0x000fe40000011424 */
[----:B------:R-:W-:Y:S02]  /*1810*/  IADD3 R21, R247, 0x80, RZ ;  /* 0x00000080f7157810 */ /* 0x000fe40007ffe0ff */
[----:B------:R-:W-:-:S02]  /*1820*/  LEA R201, R201, 0x100, 0x1 ;  /* 0x00000100c9c97811 */ /* 0x000fc400078e08ff */
[----:B------:R-:W-:Y:S02]  /*1830*/  SHF.R.S32.HI R11, RZ, 0x1f, R33 ;  /* 0x0000001fff0b7819 */ /* 0x000fe40000011421 */
[----:B-1----:R-:W-:Y:S01]  /*1840*/  SEL R3, R20, 0xffffffe0, !P6 ;  /* 0xffffffe014037807 */ /* 0x002fe20007000000 */
[----:B------:R-:W-:Y:S01]  /*1850*/  IMAD.IADD R202, R201, 0x1, R6 ;  /* 0x00000001c9ca7824 */ /* 0x000fe200078e0206 */
[C---:B------:R-:W-:Y:S02]  /*1860*/  IADD3 R20, R247.reuse, 0x88, RZ ;  /* 0x00000088f7147810 */ /* 0x040fe40007ffe0ff */
[----:B--2---:R-:W-:Y:S01]  /*1870*/  IADD3 R9, R247, 0xb0, RZ ;  /* 0x000000b0f7097810 */ /* 0x004fe20007ffe0ff */
[----:B------:R-:W-:Y:S01]  /*1880*/  IMAD.IADD R176, R175, 0x1, R3 ;  /* 0x00000001afb07824 */ /* 0x000fe200078e0203 */
[----:B------:R-:W-:Y:S01]  /*1890*/  IADD3 R208, R210, 0x80, RZ ;  /* 0x00000080d2d07810 */ /* 0x000fe20007ffe0ff */
[----:B------:R-:W-:Y:S01]  /*18a0*/  IMAD.IADD R170, R3, 0x1, R169 ;  /* 0x0000000103aa7824 */ /* 0x000fe200078e02a9 */
[----:B---3--:R-:W-:Y:S01]  /*18b0*/  SHF.R.S32.HI R7, RZ, 0x1f, R35 ;  /* 0x0000001fff077819 */ /* 0x008fe20000011423 */
[----:B------:R-:W-:Y:S01]  /*18c0*/  IMAD.IADD R177, R176, 0x1, R0 ;  /* 0x00000001b0b17824 */ /* 0x000fe200078e0200 */
[----:B------:R-:W-:Y:S01]  /*18d0*/  SHF.R.S32.HI R7, RZ, 0x1f, R32 ;  /* 0x0000001fff077819 */ /* 0x000fe20000011420 */
[----:B------:R-:W-:Y:S01]  /*18e0*/  IMAD.IADD R172, R0, 0x1, R170 ;  /* 0x0000000100ac7824 */ /* 0x000fe200078e02aa */
[----:B------:R-:W-:Y:S01]  /*18f0*/  SHF.R.S32.HI R7, RZ, 0x1f, R29 ;  /* 0x0000001fff077819 */ /* 0x000fe2000001141d */
[----:B------:R-:W-:Y:S01]  /*1900*/  IMAD.IADD R0, R6, 0x1, R250 ;  /* 0x0000000106007824 */ /* 0x000fe200078e02fa */
[----:B------:R-:W-:-:S02]  /*1910*/  SHF.R.S32.HI R7, RZ, 0x1f, R26 ;  /* 0x0000001fff077819 */ /* 0x000fc4000001141a */
[----:B------:R-:W-:Y:S02]  /*1920*/  SHF.R.S32.HI R7, RZ, 0x1f, R23 ;  /* 0x0000001fff077819 */ /* 0x000fe40000011417 */
[----:B------:R-:W-:Y:S02]  /*1930*/  SHF.R.S32.HI R7, RZ, 0x1f, R20 ;  /* 0x0000001fff077819 */ /* 0x000fe40000011414 */
[----:B------:R-:W-:Y:S02]  /*1940*/  SHF.R.S32.HI R7, RZ, 0x1f, R12 ;  /* 0x0000001fff077819 */ /* 0x000fe4000001140c */
[----:B------:R-:W-:Y:S02]  /*1950*/  SHF.R.S32.HI R7, RZ, 0x1f, R252 ;  /* 0x0000001fff077819 */ /* 0x000fe400000114fc */
[----:B------:R-:W-:Y:S02]  /*1960*/  LEA R7, R18, 0xc100, 0x1 ;  /* 0x0000c10012077811 */ /* 0x000fe400078e08ff */
[----:B------:R-:W-:-:S02]  /*1970*/  SHF.R.S32.HI R9, RZ, 0x1f, R9 ;  /* 0x0000001fff097819 */ /* 0x000fc40000011409 */
[----:B------:R-:W-:Y:S01]  /*1980*/  LEA R9, R15, 0xc100, 0x1 ;  /* 0x0000c1000f097811 */ /* 0x000fe200078e08ff */
[----:B------:R1:W-:Y:S01]  /*1990*/  STL [R1+0x20], R7 ;  /* 0x0000200701007387 */ /* 0x0003e20000100800 */
[C---:B------:R-:W-:Y:S02]  /*19a0*/  IADD3 R205, R100.reuse, 0x60, RZ ;  /* 0x0000006064cd7810 */ /* 0x040fe40007ffe0ff */
[C---:B------:R-:W-:Y:S01]  /*19b0*/  IADD3 R204, R100.reuse, 0x80, RZ ;  /* 0x0000008064cc7810 */ /* 0x040fe20007ffe0ff */
[----:B------:R-:W-:Y:S01]  /*19c0*/  STL [R1+0x1c], R10 ;  /* 0x00001c0a01007387 */ /* 0x000fe20000100800 */
[----:B------:R-:W-:Y:S02]  /*19d0*/  IADD3 R203, R100, 0xa0, RZ ;  /* 0x000000a064cb7810 */ /* 0x000fe40007ffe0ff */
[C---:B------:R-:W-:Y:S01]  /*19e0*/  IADD3 R34, R247.reuse, 0x18, RZ ;  /* 0x00000018f7227810 */ /* 0x040fe20007ffe0ff */
[----:B------:R-:W-:Y:S01]  /*19f0*/  STL [R1+0x18], R9 ;  /* 0x0000180901007387 */ /* 0x000fe20000100800 */
[----:B------:R-:W-:-:S02]  /*1a00*/  IADD3 R31, R247, 0x30, RZ ;  /* 0x00000030f71f7810 */ /* 0x000fc40007ffe0ff */
[C---:B------:R-:W-:Y:S02]  /*1a10*/  IADD3 R28, R247.reuse, 0x48, RZ ;  /* 0x00000048f71c7810 */ /* 0x040fe40007ffe0ff */
[C---:B------:R-:W-:Y:S02]  /*1a20*/  IADD3 R25, R247.reuse, 0x60, RZ ;  /* 0x00000060f7197810 */ /* 0x040fe40007ffe0ff */
[C---:B------:R-:W-:Y:S02]  /*1a30*/  IADD3 R22, R247.reuse, 0x78, RZ ;  /* 0x00000078f7167810 */ /* 0x040fe40007ffe0ff */
[C---:B------:R-:W-:Y:S02]  /*1a40*/  IADD3 R16, R247.reuse, 0x90, RZ ;  /* 0x00000090f7107810 */ /* 0x040fe40007ffe0ff */
[----:B------:R-:W-:Y:S02]  /*1a50*/  IADD3 R13, R247, 0x98, RZ ;  /* 0x00000098f70d7810 */ /* 0x000fe40007ffe0ff */
[----:B------:R-:W-:-:S02]  /*1a60*/  SHF.R.S32.HI R11, RZ, 0x1f, R30 ;  /* 0x0000001fff0b7819 */ /* 0x000fc4000001141e */
[----:B------:R-:W-:Y:S02]  /*1a70*/  SHF.R.S32.HI R11, RZ, 0x1f, R27 ;  /* 0x0000001fff0b7819 */ /* 0x000fe4000001141b */
[----:B-1----:R-:W-:Y:S02]  /*1a80*/  LEA R7, R14, 0xc100, 0x1 ;  /* 0x0000c1000e077811 */ /* 0x002fe400078e08ff */
[----:B------:R-:W-:Y:S02]  /*1a90*/  SHF.R.S32.HI R11, RZ, 0x1f, R24 ;  /* 0x0000001fff0b7819 */ /* 0x000fe40000011418 */
[----:B------:R-:W-:Y:S01]  /*1aa0*/  SHF.R.S32.HI R11, RZ, 0x1f, R21 ;  /* 0x0000001fff0b7819 */ /* 0x000fe20000011415 */
[----:B------:R-:W-:Y:S01]  /*1ab0*/  STL [R1+0x14], R7 ;  /* 0x0000140701007387 */ /* 0x000fe20000100800 */
[----:B------:R-:W-:Y:S02]  /*1ac0*/  SHF.R.S32.HI R211, RZ, 0x1f, R210 ;  /* 0x0000001fffd37819 */ /* 0x000fe400000114d2 */
[----:B------:R-:W-:Y:S01]  /*1ad0*/  SHF.R.S32.HI R101, RZ, 0x1f, R100 ;  /* 0x0000001fff657819 */ /* 0x000fe20000011464 */
[----:B------:R1:W-:Y:S01]  /*1ae0*/  STL [R1+0xc], R2 ;  /* 0x00000c0201007387 */ /* 0x0003e20000100800 */
[----:B------:R-:W-:-:S02]  /*1af0*/  SHF.R.S32.HI R222, RZ, 0x1f, R205 ;  /* 0x0000001fffde7819 */ /* 0x000fc400000114cd */
        /* <DEDUP_REMOVED lines=10> */
[----:B------:R-:W-:Y:S01]  /*1ba0*/  SHF.R.S32.HI R22, RZ, 0x1f, R22 ;  /* 0x0000001fff167819 */ /* 0x000fe20000011416 */
[----:B-1----:R-:W-:Y:S01]  /*1bb0*/  IMAD.IADD R2, R6, 0x1, R251 ;  /* 0x0000000106027824 */ /* 0x002fe200078e02fb */
[----:B------:R-:W-:-:S02]  /*1bc0*/  SHF.R.S32.HI R16, RZ, 0x1f, R16 ;  /* 0x0000001fff107819 */ /* 0x000fc40000011410 */
[----:B------:R-:W-:Y:S02]  /*1bd0*/  SHF.R.S32.HI R11, RZ, 0x1f, R13 ;  /* 0x0000001fff0b7819 */ /* 0x000fe4000001140d */
[----:B------:R1:W-:Y:S01]  /*1be0*/  STL [R1+0x8], R2 ;  /* 0x0000080201007387 */ /* 0x0003e20000100800 */
[C---:B------:R-:W-:Y:S02]  /*1bf0*/  IADD3 R190, R179.reuse, 0x800, RZ ;  /* 0x00000800b3be7810 */ /* 0x040fe40007ffe0ff */
[C---:B------:R-:W-:Y:S02]  /*1c00*/  IADD3 R189, R179.reuse, 0x1000, RZ ;  /* 0x00001000b3bd7810 */ /* 0x040fe40007ffe0ff */
[C---:B------:R-:W-:Y:S02]  /*1c10*/  IADD3 R188, R179.reuse, 0x1800, RZ ;  /* 0x00001800b3bc7810 */ /* 0x040fe40007ffe0ff */
[C---:B------:R-:W-:Y:S02]  /*1c20*/  IADD3 R187, R179.reuse, 0x2000, RZ ;  /* 0x00002000b3bb7810 */ /* 0x040fe40007ffe0ff */
[----:B------:R-:W-:-:S02]  /*1c30*/  IADD3 R186, R179, 0x2800, RZ ;  /* 0x00002800b3ba7810 */ /* 0x000fc40007ffe0ff */
[C---:B------:R-:W-:Y:S02]  /*1c40*/  IADD3 R185, R179.reuse, 0x3000, RZ ;  /* 0x00003000b3b97810 */ /* 0x040fe40007ffe0ff */
[C---:B------:R-:W-:Y:S02]  /*1c50*/  IADD3 R184, R179.reuse, 0x3800, RZ ;  /* 0x00003800b3b87810 */ /* 0x040fe40007ffe0ff */
[C---:B------:R-:W-:Y:S02]  /*1c60*/  IADD3 R183, R179.reuse, 0x4000, RZ ;  /* 0x00004000b3b77810 */ /* 0x040fe40007ffe0ff */
[C---:B------:R-:W-:Y:S02]  /*1c70*/  IADD3 R182, R179.reuse, 0x4800, RZ ;  /* 0x00004800b3b67810 */ /* 0x040fe40007ffe0ff */
[C---:B------:R-:W-:Y:S02]  /*1c80*/  IADD3 R181, R179.reuse, 0x5000, RZ ;  /* 0x00005000b3b57810 */ /* 0x040fe40007ffe0ff */
[----:B------:R-:W-:Y:S01]  /*1c90*/  IADD3 R180, R179, 0x5800, RZ ;  /* 0x00005800b3b47810 */ /* 0x000fe20007ffe0ff */
[----:B-1----:R-:W-:-:S05]  /*1ca0*/  IMAD.IADD R2, R6, 0x1, R249 ;  /* 0x0000000106027824 */ /* 0x002fca00078e02f9 */
[----:B------:R1:W-:Y:S04]  /*1cb0*/  STL [R1+0x4], R2 ;  /* 0x0000040201007387 */ /* 0x0003e80000100800 */
[----:B------:R1:W-:Y:S02]  /*1cc0*/  STL [R1], R0 ;  /* 0x0000000001007387 */ /* 0x0003e40000100800 */
.L_x_335:
[----:B-1----:R-:W-:-:S04]  /*1cd0*/  IMAD.MOV.U32 R2, RZ, RZ, 0x4 ;  /* 0x00000004ff027424 */ /* 0x002fc800078e00ff */
[----:B------:R-:W-:-:S05]  /*1ce0*/  IMAD.WIDE R2, R239, R2, c[0x0][0x588] ;  /* 0x00016200ef027625 */ /* 0x000fca00078e0202 */
[----:B------:R-:W2:Y:S01]  /*1cf0*/  LDG.E R242, [R2.64] ;  /* 0x0000000a02f27981 */ /* 0x000ea2000c1e1900 */
[----:B------:R-:W-:Y:S01]  /*1d00*/  ISETP.NE.U32.AND P0, PT, RZ, c[0x0][0x370], PT ;  /* 0x0000dc00ff007a0c */ /* 0x000fe20003f05070 */
[----:B------:R-:W-:Y:S01]  /*1d10*/  IMAD.MOV.U32 R234, RZ, RZ, RZ ;  /* 0x000000ffffea7224 */ /* 0x000fe200078e00ff */
[----:B------:R-:W-:Y:S02]  /*1d20*/  ISETP.NE.U32.AND P4, PT, RZ, c[0x0][0x360], PT ;  /* 0x0000d800ff007a0c */ /* 0x000fe40003f85070 */
[----:B------:R-:W-:Y:S02]  /*1d30*/  ISETP.NE.AND.EX P1, PT, RZ, c[0x0][0x374], PT, P0 ;  /* 0x0000dd00ff007a0c */ /* 0x000fe40003f25300 */
[----:B------:R-:W-:Y:S02]  /*1d40*/  ISETP.NE.AND.EX P4, PT, RZ, c[0x0][0x364], PT, P4 ;  /* 0x0000d900ff007a0c */ /* 0x000fe40003f85340 */
[----:B------:R-:W-:Y:S02]  /*1d50*/  ISETP.NE.U32.AND P3, PT, RZ, c[0x0][0x348], PT ;  /* 0x0000d200ff007a0c */ /* 0x000fe40003f65070 */
[----:B------:R-:W-:-:S02]  /*1d60*/  ISETP.NE.U32.AND P5, PT, RZ, c[0x0][0x350], PT ;  /* 0x0000d400ff007a0c */ /* 0x000fc40003fa5070 */
[----:B------:R-:W-:Y:S02]  /*1d70*/  ISETP.NE.U32.AND P6, PT, RZ, c[0x0][0x358], PT ;  /* 0x0000d600ff007a0c */ /* 0x000fe40003fc5070 */
[----:B------:R-:W-:Y:S02]  /*1d80*/  ISETP.NE.AND.EX P3, PT, RZ, c[0x0][0x34c], PT, P3 ;  /* 0x0000d300ff007a0c */ /* 0x000fe40003f65330 */
[----:B------:R-:W-:Y:S02]  /*1d90*/  ISETP.NE.AND.EX P5, PT, RZ, c[0x0][0x354], PT, P5 ;  /* 0x0000d500ff007a0c */ /* 0x000fe40003fa5350 */
[----:B------:R-:W-:Y:S01]  /*1da0*/  ISETP.NE.AND.EX P6, PT, RZ, c[0x0][0x35c], PT, P6 ;  /* 0x0000d700ff007a0c */ /* 0x000fe20003fc5360 */
[----:B------:R-:W-:Y:S02]  /*1db0*/  IMAD.MOV.U32 R134, RZ, RZ, RZ ;  /* 0x000000ffff867224 */ /* 0x000fe400078e00ff */
[----:B------:R-:W-:Y:S02]  /*1dc0*/  IMAD.MOV.U32 R12, RZ, RZ, RZ ;  /* 0x000000ffff0c7224 */ /* 0x000fe400078e00ff */
[----:B------:R-:W-:Y:S01]  /*1dd0*/  IMAD.MOV.U32 R11, RZ, RZ, RZ ;  /* 0x000000ffff0b7224 */ /* 0x000fe200078e00ff */
[----:B--2---:R-:W-:Y:S01]  /*1de0*/  SHF.R.S32.HI R243, RZ, 0x1f, R242 ;  /* 0x0000001ffff37819 */ /* 0x004fe200000114f2 */
[C---:B------:R-:W-:Y:S01]  /*1df0*/  IMAD.SHL.U32 R240, R242.reuse, 0x4, RZ ;  /* 0x00000004f2f07824 */ /* 0x040fe200078e00ff */
[----:B------:R-:W-:-:S02]  /*1e00*/  @P1 LEA R4, P0, R242, c[0x0][0x370], 0x2 ;  /* 0x0000dc00f2041a11 */ /* 0x000fc400078010ff */
[C-C-:B------:R-:W-:Y:S02]  /*1e10*/  SHF.L.U64.HI R241, R242.reuse, 0x2, R243.reuse ;  /* 0x00000002f2f17819 */ /* 0x140fe400000102f3 */
[----:B------:R-:W-:Y:S02]  /*1e20*/  @P1 LEA.HI.X R5, R242, c[0x0][0x374], R243, 0x2, P0 ;  /* 0x0000dd00f2051a11 */ /* 0x000fe400000f14f3 */
[C---:B------:R-:W-:Y:S02]  /*1e30*/  @P4 IADD3 R2, P0, R240.reuse, c[0x0][0x360], RZ ;  /* 0x0000d800f0024a10 */ /* 0x040fe40007f1e0ff */
[----:B------:R-:W-:Y:S01]  /*1e40*/  IADD3 R6, P2, R240, c[0x0][0x348], RZ ;  /* 0x0000d200f0067a10 */ /* 0x000fe20007f5e0ff */
[----:B------:R1:W5:Y:S01]  /*1e50*/  @P1 LDG.E R234, [R4.64] ;  /* 0x0000000a04ea1981 */ /* 0x000362000c1e1900 */
[----:B------:R-:W-:-:S05]  /*1e60*/  @P4 IADD3.X R3, R241, c[0x0][0x364], RZ, P0, !PT ;  /* 0x0000d900f1034a10 */ /* 0x000fca00007fe4ff */
[----:B------:R2:W5:Y:S01]  /*1e70*/  @P4 LDG.E R135, [R2.64] ;  /* 0x0000000a02874981 */ /* 0x000562000c1e1900 */
[----:B------:R-:W-:-:S05]  /*1e80*/  IADD3.X R7, R241, c[0x0][0x34c], RZ, P2, !PT ;  /* 0x0000d300f1077a10 */ /* 0x000fca00017fe4ff */
[----:B------:R3:W5:Y:S01]  /*1e90*/  @P3 LDG.E R134, [R6.64] ;  /* 0x0000000a06863981 */ /* 0x000762000c1e1900 */
[C---:B-1----:R-:W-:Y:S02]  /*1ea0*/  IADD3 R4, P1, R240.reuse, c[0x0][0x350], RZ ;  /* 0x0000d400f0047a10 */ /* 0x042fe40007f3e0ff */
[----:B--2---:R-:W-:Y:S02]  /*1eb0*/  IADD3 R2, P0, R240, c[0x0][0x358], RZ ;  /* 0x0000d600f0027a10 */ /* 0x004fe40007f1e0ff */
[C---:B------:R-:W-:Y:S02]  /*1ec0*/  IADD3.X R5, R241.reuse, c[0x0][0x354], RZ, P1, !PT ;  /* 0x0000d500f1057a10 */ /* 0x040fe40000ffe4ff */
[----:B------:R-:W-:-:S03]  /*1ed0*/  IADD3.X R3, R241, c[0x0][0x35c], RZ, P0, !PT ;  /* 0x0000d700f1037a10 */ /* 0x000fc600007fe4ff */
[----:B------:R3:W5:Y:S04]  /*1ee0*/  @P5 LDG.E R12, [R4.64] ;  /* 0x0000000a040c5981 */ /* 0x000768000c1e1900 */
[----:B------:R3:W5:Y:S01]  /*1ef0*/  @P6 LDG.E R11, [R2.64] ;  /* 0x0000000a020b6981 */ /* 0x000762000c1e1900 */
[----:B------:R-:W-:Y:S01]  /*1f00*/  YIELD ;  /* 0x0000000000007946 */ /* 0x000fe20003800000 */
[----:B------:R-:W-:Y:S05]  /*1f10*/  @P4 BRA `(.L_x_177) ;  /* 0x0000005000004947 */ /* 0x000fea0003800000 */
[----:B-----5:R-:W-:Y:S01]  /*1f20*/  MOV R135, c[0x0][0x168] ;  /* 0x00005a0000877a02 */ /* 0x020fe20000000f00 */
[----:B------:R-:W-:Y:S05]  /*1f30*/  @!P3 BRA `(.L_x_177) ;  /* 0x000000300000b947 */ /* 0x000fea0003800000 */
[----:B------:R-:W2:Y:S04]  /*1f40*/  LDG.E R8, [R6.64] ;  /* 0x0000000a06087981 */ /* 0x000ea8000c1e1900 */
[----:B------:R-:W2:Y:S02]  /*1f50*/  LDG.E R0, [R6.64+0x4] ;  /* 0x0000040a06007981 */ /* 0x000ea4000c1e1900 */
[----:B--2---:R-:W-:-:S02]  /*1f60*/  IADD3 R135, -R8, R0, RZ ;  /* 0x0000000008877210 */ /* 0x004fc40007ffe1ff */
.L_x_177:
[----:B------:R-:W-:-:S04]  /*1f70*/  ISETP.NE.U32.AND P0, PT, RZ, c[0x0][0x368], PT ;  /* 0x0000da00ff007a0c */ /* 0x000fc80003f05070 */
[----:B------:R-:W-:-:S13]  /*1f80*/  ISETP.NE.AND.EX P0, PT, RZ, c[0x0][0x36c], PT, P0 ;  /* 0x0000db00ff007a0c */ /* 0x000fda0003f05300 */
[----:B------:R-:W-:Y:S05]  /*1f90*/  @!P0 BRA `(.L_x_178) ;  /* 0x0000004000008947 */ /* 0x000fea0003800000 */
[----:B---3--:R-:W-:-:S04]  /*1fa0*/  IADD3 R4, P0, R240, c[0x0][0x368], RZ ;  /* 0x0000da00f0047a10 */ /* 0x008fc80007f1e0ff */
[----:B------:R-:W-:-:S05]  /*1fb0*/  IADD3.X R5, R241, c[0x0][0x36c], RZ, P0, !PT ;  /* 0x0000db00f1057a10 */ /* 0x000fca00007fe4ff */
[----:B------:R1:W5:Y:S01]  /*1fc0*/  LDG.E R8, [R4.64] ;  /* 0x0000000a04087981 */ /* 0x000362000c1e1900 */
[----:B------:R-:W-:Y:S05]  /*1fd0*/  BRA `(.L_x_179) ;  /* 0x0000005000007947 */ /* 0x000fea0003800000 */
.L_x_178:
[----:B------:R-:W-:Y:S01]  /*1fe0*/  MOV R8, UR8 ;  /* 0x0000000800087c02 */ /* 0x000fe20008000f00 */
[----:B------:R-:W-:Y:S05]  /*1ff0*/  @!P5 BRA `(.L_x_179) ;  /* 0x000000300000d947 */ /* 0x000fea0003800000 */
[----:B---3--:R-:W2:Y:S04]  /*2000*/  LDG.E R6, [R4.64] ;  /* 0x0000000a04067981 */ /* 0x008ea8000c1e1900 */
[----:B------:R-:W2:Y:S02]  /*2010*/  LDG.E R0, [R4.64+0x4] ;  /* 0x0000040a04007981 */ /* 0x000ea4000c1e1900 */
[----:B--2---:R-:W-:Y:S02]  /*2020*/  IADD3 R8, -R6, R0, RZ ;  /* 0x0000000006087210 */ /* 0x004fe40007ffe1ff */
.L_x_179:
[----:B-1-3--:R1:W2:Y:S04]  /*2030*/  @P6 LDG.E R4, [R2.64] ;  /* 0x0000000a02046981 */ /* 0x00a2a8000c1e1900 */
[----:B------:R1:W2:Y:S01]  /*2040*/  @P6 LDG.E R0, [R2.64+0x4] ;  /* 0x0000040a02006981 */ /* 0x0002a2000c1e1900 */
[----:B------:R-:W-:Y:S01]  /*2050*/  ISETP.NE.U32.AND P0, PT, RZ, c[0x0][0x378], PT ;  /* 0x0000de00ff007a0c */ /* 0x000fe20003f05070 */
[----:B-----5:R-:W-:-:S03]  /*2060*/  IMAD.MOV.U32 R126, RZ, RZ, R8 ;  /* 0x000000ffff7e7224 */ /* 0x020fc600078e0008 */
[----:B------:R-:W-:Y:S01]  /*2070*/  ISETP.NE.AND.EX P1, PT, RZ, c[0x0][0x37c], PT, P0 ;  /* 0x0000df00ff007a0c */ /* 0x000fe20003f25300 */
[----:B------:R-:W-:Y:S02]  /*2080*/  IMAD.MOV.U32 R60, RZ, RZ, c[0x0][0x228] ;  /* 0x00008a00ff3c7624 */ /* 0x000fe400078e00ff */
[----:B------:R-:W-:-:S10]  /*2090*/  IMAD.IADD R6, R8, 0x1, -R234 ;  /* 0x0000000108067824 */ /* 0x000fd400078e0aea */
[----:B-1----:R-:W-:-:S04]  /*20a0*/  @P1 IADD3 R2, P0, R240, c[0x0][0x378], RZ ;  /* 0x0000de00f0021a10 */ /* 0x002fc80007f1e0ff */
[----:B------:R-:W-:-:S05]  /*20b0*/  @P1 IADD3.X R3, R241, c[0x0][0x37c], RZ, P0, !PT ;  /* 0x0000df00f1031a10 */ /* 0x000fca00007fe4ff */
[----:B------:R1:W5:Y:S01]  /*20c0*/  @P1 LDG.E R126, [R2.64] ;  /* 0x0000000a027e1981 */ /* 0x000362000c1e1900 */
[----:B------:R-:W-:Y:S01]  /*20d0*/  BSSY B0, `(.L_x_180) ;  /* 0x000002e000007945 */ /* 0x000fe20003800000 */
[----:B-1----:R-:W-:-:S04]  /*20e0*/  LOP3.LUT R2, R238, 0xff000000, RZ, 0xc0, !PT ;  /* 0xff000000ee027812 */ /* 0x002fc800078ec0ff */
[----:B------:R-:W-:Y:S01]  /*20f0*/  SHF.R.U32.HI R2, RZ, 0x8, R2 ;  /* 0x00000008ff027819 */ /* 0x000fe20000011602 */
[----:B--2---:R-:W-:Y:S01]  /*2100*/  @P6 IMAD.IADD R60, R0, 0x1, -R4 ;  /* 0x00000001003c6824 */ /* 0x004fe200078e0a04 */
[----:B------:R-:W-:-:S03]  /*2110*/  LOP3.LUT R0, R238, 0xff0000, RZ, 0xc0, !PT ;  /* 0x00ff0000ee007812 */ /* 0x000fc600078ec0ff */
[----:B------:R-:W-:Y:S01]  /*2120*/  IMAD.IADD R127, R6, 0x1, R60 ;  /* 0x00000001067f7824 */ /* 0x000fe200078e023c */
[----:B------:R-:W-:-:S04]  /*2130*/  LEA.HI R2, R0, R2, RZ, 0x10 ;  /* 0x0000000200027211 */ /* 0x000fc800078f80ff */
[C---:B------:R-:W-:Y:S02]  /*2140*/  ISETP.GE.AND P0, PT, R127.reuse, 0x1, PT ;  /* 0x000000017f00780c */ /* 0x040fe40003f06270 */
[----:B------:R-:W-:Y:S02]  /*2150*/  IADD3 R0, R127, 0x3f, RZ ;  /* 0x0000003f7f007810 */ /* 0x000fe40007ffe0ff */
[----:B------:R-:W-:Y:S02]  /*2160*/  SHF.R.U32.HI R244, RZ, 0x10, R2 ;  /* 0x00000010fff47819 */ /* 0x000fe40000011602 */
[----:B------:R-:W-:Y:S02]  /*2170*/  SHF.R.S32.HI R3, RZ, 0x1f, R0 ;  /* 0x0000001fff037819 */ /* 0x000fe40000011400 */
[----:B------:R-:W-:Y:S02]  /*2180*/  ISETP.NE.AND P1, PT, R244, RZ, PT ;  /* 0x000000fff400720c */ /* 0x000fe40003f25270 */
[----:B------:R-:W-:Y:S01]  /*2190*/  LEA.HI R3, R3, R0, RZ, 0x6 ;  /* 0x0000000003037211 */ /* 0x000fe200078f30ff */
[----:B------:R-:W-:Y:S01]  /*21a0*/  IMAD.MOV.U32 R0, RZ, RZ, RZ ;  /* 0x000000ffff007224 */ /* 0x000fe200078e00ff */
[----:B------:R-:W-:-:S02]  /*21b0*/  LOP3.LUT R245, R2, 0xff, RZ, 0xc0, !PT ;  /* 0x000000ff02f57812 */ /* 0x000fc400078ec0ff */
[----:B------:R-:W-:Y:S02]  /*21c0*/  SEL R112, R244, c[0x0][0x338], P1 ;  /* 0x0000ce00f4707a07 */ /* 0x000fe40000800000 */
[----:B------:R-:W-:Y:S01]  /*21d0*/  SHF.R.S32.HI R113, RZ, 0x6, R3 ;  /* 0x00000006ff717819 */ /* 0x000fe20000011403 */
[----:B------:R-:W-:Y:S05]  /*21e0*/  @!P0 BRA `(.L_x_181) ;  /* 0x000001c000008947 */ /* 0x000fea0003800000 */
[----:B------:R-:W-:Y:S01]  /*21f0*/  IABS R2, R112 ;  /* 0x0000007000027213 */ /* 0x000fe20000000000 */
[----:B------:R-:W-:Y:S01]  /*2200*/  IMAD.MOV.U32 R4, RZ, RZ, RZ ;  /* 0x000000ffff047224 */ /* 0x000fe200078e00ff */
        /* <DEDUP_REMOVED lines=26> */
.L_x_181:
[----:B------:R-:W-:Y:S05]  /*23b0*/  BSYNC B0 ;  /* 0x0000000000007941 */ /* 0x000fea0003800000 */
.L_x_180:
[----:B------:R-:W-:-:S04]  /*23c0*/  IMAD R2, R245, R0, RZ ;  /* 0x00000000f5027224 */ /* 0x000fc800078e02ff */
[C---:B------:R-:W-:Y:S02]  /*23d0*/  IMAD.IADD R0, R2.reuse, 0x1, R0 ;  /* 0x0000000102007824 */ /* 0x040fe400078e0200 */
[----:B------:R-:W-:-:S03]  /*23e0*/  IMAD R3, R2, 0x40, -R6 ;  /* 0x0000004002037824 */ /* 0x000fc600078e0a06 */
[----:B------:R-:W-:Y:S02]  /*23f0*/  IMNMX R0, R113, R0, PT ;  /* 0x0000000071007217 */ /* 0x000fe40003800200 */
[----:B------:R-:W-:-:S03]  /*2400*/  IMNMX R3, RZ, R3, !PT ;  /* 0x00000003ff037217 */ /* 0x000fc60007800200 */
[----:B------:R-:W-:Y:S01]  /*2410*/  IMAD R0, R0, 0x40, -R6 ;  /* 0x0000004000007824 */ /* 0x000fe200078e0a06 */
[----:B------:R-:W-:-:S04]  /*2420*/  SHF.R.U32.HI R69, RZ, 0x6, R3 ;  /* 0x00000006ff457819 */ /* 0x000fc80000011603 */
[----:B------:R-:W-:-:S04]  /*2430*/  IMNMX R0, R0, R60, PT ;  /* 0x0000003c00007217 */ /* 0x000fc80003800200 */
[----:B------:R-:W-:-:S13]  /*2440*/  ISETP.GT.AND P0, PT, R0, R3, PT ;  /* 0x000000030000720c */ /* 0x000fda0003f04270 */
[----:B------:R-:W-:Y:S01]  /*2450*/  @P0 IADD3 R2, R0, 0x3f, RZ ;  /* 0x0000003f00020810 */ /* 0x000fe20007ffe0ff */
[----:B------:R-:W-:-:S03]  /*2460*/  IMAD.MOV.U32 R0, RZ, RZ, R69 ;  /* 0x000000ffff007224 */ /* 0x000fc600078e0045 */
[----:B------:R-:W-:-:S04]  /*2470*/  @P0 SHF.R.S32.HI R3, RZ, 0x1f, R2 ;  /* 0x0000001fff030819 */ /* 0x000fc80000011402 */
[----:B------:R-:W-:-:S04]  /*2480*/  @P0 LEA.HI R2, R3, R2, RZ, 0x6 ;  /* 0x0000000203020211 */ /* 0x000fc800078f30ff */
[----:B------:R-:W-:-:S04]  /*2490*/  @P0 SHF.R.S32.HI R0, RZ, 0x6, R2 ;  /* 0x00000006ff000819 */ /* 0x000fc80000011402 */
[----:B------:R-:W-:-:S13]  /*24a0*/  ISETP.GT.AND P0, PT, R0, R69, PT ;  /* 0x000000450000720c */ /* 0x000fda0003f04270 */
[----:B------:R-:W-:Y:S05]  /*24b0*/  @!P0 BRA `(.L_x_182) ;  /* 0x0000511000008947 */ /* 0x000fea0003800000 */
[----:B------:R-:W-:Y:S01]  /*24c0*/  SHF.R.S32.HI R2, RZ, 0x1f, R11 ;  /* 0x0000001fff027819 */ /* 0x000fe2000001140b */
[----:B------:R-:W-:Y:S01]  /*24d0*/  IMAD.IADD R109, R60, 0x1, -R246 ;  /* 0x000000013c6d7824 */ /* 0x000fe200078e0af6 */
[----:B------:R-:W-:Y:S01]  /*24e0*/  IADD3 R64, P0, R246, R11, RZ ;  /* 0x0000000bf6407210 */ /* 0x000fe20007f1e0ff */
[----:B------:R-:W-:Y:S01]  /*24f0*/  IMAD.MOV.U32 R5, RZ, RZ, c[0x0][0x238] ;  /* 0x00008e00ff057624 */ /* 0x000fe200078e00ff */
[----:B------:R-:W-:Y:S01]  /*2500*/  LOP3.LUT R22, R238, 0xffff, RZ, 0xc0, !PT ;  /* 0x0000ffffee167812 */ /* 0x000fe200078ec0ff */
[----:B------:R-:W-:Y:S01]  /*2510*/  IMAD.MOV.U32 R118, RZ, RZ, 0x6 ;  /* 0x00000006ff767424 */ /* 0x000fe200078e00ff */
[----:B------:R-:W-:Y:S01]  /*2520*/  LEA.HI.X.SX32 R65, R246, R2, 0x1, P0 ;  /* 0x00000002f6417211 */ /* 0x000fe200000f0eff */
[----:B------:R-:W-:Y:S01]  /*2530*/  IMAD.WIDE.U32 R2, R64, c[0x0][0x238], R210 ;  /* 0x00008e0040027a25 */ /* 0x000fe200078e00d2 */
[----:B------:R-:W-:Y:S02]  /*2540*/  IADD3 R53, R0, -0x1, RZ ;  /* 0xffffffff00357810 */ /* 0x000fe40007ffe0ff */
[----:B------:R-:W-:Y:S01]  /*2550*/  SEL R10, R243, RZ, !P6 ;  /* 0x000000fff30a7207 */ /* 0x000fe20007000000 */
[----:B------:R-:W-:Y:S01]  /*2560*/  IMAD R4, R65, c[0x0][0x238], RZ ;  /* 0x00008e0041047a24 */ /* 0x000fe200078e02ff */
[----:B------:R-:W-:Y:S01]  /*2570*/  SEL R11, R242, RZ, !P6 ;  /* 0x000000fff20b7207 */ /* 0x000fe20007000000 */
[----:B------:R-:W-:Y:S01]  /*2580*/  IMAD R0, R53, -0x40, R109 ;  /* 0xffffffc035007824 */ /* 0x000fe200078e026d */
[C---:B------:R-:W-:Y:S01]  /*2590*/  SHF.L.U64.HI R116, R5.reuse, R118, c[0x0][0x23c] ;  /* 0x00008f0005747619 */ /* 0x040fe20000010276 */
[----:B------:R-:W-:Y:S01]  /*25a0*/  IMAD R4, R64, c[0x0][0x23c], R4 ;  /* 0x00008f0040047a24 */ /* 0x000fe200078e0204 */
[----:B------:R-:W-:Y:S01]  /*25b0*/  ISETP.NE.U32.AND P2, PT, RZ, c[0x0][0x340], PT ;  /* 0x0000d000ff007a0c */ /* 0x000fe20003f45070 */
[----:B------:R-:W-:Y:S01]  /*25c0*/  IMAD.SHL.U32 R119, R5, 0x40, RZ ;  /* 0x0000004005777824 */ /* 0x000fe200078e00ff */
[C---:B------:R-:W-:Y:S01]  /*25d0*/  ISETP.GT.AND P0, PT, R0.reuse, 0x20, PT ;  /* 0x000000200000780c */ /* 0x040fe20003f04270 */
[----:B------:R-:W-:Y:S01]  /*25e0*/  IMAD.IADD R3, R3, 0x1, R4 ;  /* 0x0000000103037824 */ /* 0x000fe200078e0204 */
[----:B------:R-:W-:Y:S01]  /*25f0*/  ISETP.GE.AND P1, PT, R0, 0x1, PT ;  /* 0x000000010000780c */ /* 0x000fe20003f26270 */
[----:B------:R-:W-:Y:S01]  /*2600*/  IMAD R4, R10, c[0x0][0x248], RZ ;  /* 0x000092000a047a24 */ /* 0x000fe200078e02ff */
[----:B------:R-:W-:Y:S01]  /*2610*/  ISETP.NE.AND.EX P3, PT, RZ, c[0x0][0x344], PT, P2 ;  /* 0x0000d100ff007a0c */ /* 0x000fe20003f65320 */
[----:B------:R-:W-:Y:S01]  /*2620*/  IMAD.WIDE.U32 R2, R22, c[0x0][0x240], R2 ;  /* 0x0000900016027a25 */ /* 0x000fe200078e0002 */
[----:B------:R-:W-:-:S02]  /*2630*/  ISETP.GE.AND P6, PT, R210, c[0x0][0x1d4], PT ;  /* 0x00007500d2007a0c */ /* 0x000fc40003fc6270 */
[----:B------:R-:W-:Y:S01]  /*2640*/  ISETP.GE.AND P5, PT, R207, c[0x0][0x1d4], PT ;  /* 0x00007500cf007a0c */ /* 0x000fe20003fa6270 */
[----:B------:R-:W-:Y:S01]  /*2650*/  IMAD R3, R22, c[0x0][0x244], R3 ;  /* 0x0000910016037a24 */ /* 0x000fe200078e0203 */
[----:B------:R-:W-:Y:S01]  /*2660*/  ISETP.GE.AND P4, PT, R208, c[0x0][0x1d4], PT ;  /* 0x00007500d0007a0c */ /* 0x000fe20003f86270 */
[C---:B------:R-:W-:Y:S01]  /*2670*/  IMAD R4, R11.reuse, c[0x0][0x24c], R4 ;  /* 0x000093000b047a24 */ /* 0x040fe200078e0204 */
[----:B------:R-:W-:Y:S01]  /*2680*/  P2R R9, PR, RZ, 0x8 ;  /* 0x00000008ff097803 */ /* 0x000fe20000000000 */
[----:B------:R-:W-:Y:S01]  /*2690*/  IMAD.WIDE.U32 R72, R11, c[0x0][0x248], R2 ;  /* 0x000092000b487a25 */ /* 0x000fe200078e0002 */
[----:B------:R-:W-:-:S03]  /*26a0*/  SHF.R.S32.HI R3, RZ, 0x1f, R53 ;  /* 0x0000001fff037819 */ /* 0x000fc60000011435 */
[----:B------:R-:W-:Y:S02]  /*26b0*/  IMAD.IADD R71, R73, 0x1, R4 ;  /* 0x0000000149477824 */ /* 0x000fe400078e0204 */
[----:B------:R-:W-:Y:S02]  /*26c0*/  IMAD.MOV.U32 R70, RZ, RZ, R72 ;  /* 0x000000ffff467224 */ /* 0x000fe400078e0048 */
[----:B------:R-:W-:Y:S02]  /*26d0*/  IMAD R2, R116, R53, RZ ;  /* 0x0000003574027224 */ /* 0x000fe400078e02ff */
[----:B------:R-:W-:Y:S02]  /*26e0*/  IMAD.MOV.U32 R115, RZ, RZ, 0x5 ;  /* 0x00000005ff737424 */ /* 0x000fe400078e00ff */
[----:B------:R-:W-:-:S03]  /*26f0*/  IMAD.WIDE.U32 R6, R53, R119, R70 ;  /* 0x0000007735067225 */ /* 0x000fc600078e0046 */
[C---:B------:R-:W-:Y:S01]  /*2700*/  SHF.L.U64.HI R115, R5.reuse, R115, c[0x0][0x23c] ;  /* 0x00008f0005737619 */ /* 0x040fe20000010273 */
[----:B------:R-:W-:Y:S01]  /*2710*/  IMAD.SHL.U32 R120, R5, 0x20, RZ ;  /* 0x0000002005787824 */ /* 0x000fe200078e00ff */
[----:B------:R-:W-:Y:S01]  /*2720*/  @P1 LEA R4, P3, R6, c[0x0][0x220], 0x1 ;  /* 0x0000880006041a11 */ /* 0x000fe200078608ff */
[----:B------:R-:W-:-:S03]  /*2730*/  IMAD R0, R3, R119, R2 ;  /* 0x0000007703007224 */ /* 0x000fc600078e0202 */
[----:B------:R-:W-:Y:S01]  /*2740*/  @P0 IADD3 R3, P2, R120, R6, RZ ;  /* 0x0000000678030210 */ /* 0x000fe20007f5e0ff */
[----:B------:R-:W-:-:S04]  /*2750*/  IMAD.IADD R0, R7, 0x1, R0 ;  /* 0x0000000107007824 */ /* 0x000fc800078e0200 */
[----:B------:R-:W-:Y:S01]  /*2760*/  @P0 IMAD.X R7, R0, 0x1, R115, P2 ;  /* 0x0000000100070824 */ /* 0x000fe200010e0673 */
[----:B------:R-:W-:Y:S02]  /*2770*/  @P0 LEA R2, P2, R3, c[0x0][0x220], 0x1 ;  /* 0x0000880003020a11 */ /* 0x000fe400078408ff */
[----:B------:R-:W-:Y:S02]  /*2780*/  @P1 LEA.HI.X R5, R6, c[0x0][0x224], R0, 0x1, P3 ;  /* 0x0000890006051a11 */ /* 0x000fe400018f0c00 */
[----:B------:R-:W-:Y:S02]  /*2790*/  ISETP.NE.AND P3, PT, R9, RZ, PT ;  /* 0x000000ff0900720c */ /* 0x000fe40003f65270 */
[----:B------:R-:W-:Y:S01]  /*27a0*/  @P0 LEA.HI.X R3, R3, c[0x0][0x224], R7, 0x1, P2 ;  /* 0x0000890003030a11 */ /* 0x000fe200010f0c07 */
[----:B------:R-:W-:Y:S01]  /*27b0*/  @!PT LDS RZ, [RZ] ;  /* 0x00000000fffff984 */ /* 0x000fe20000000800 */
[----:B------:R-:W-:Y:S01]  /*27c0*/  @!PT LDS RZ, [RZ] ;  /* 0x00000000fffff984 */ /* 0x000fe20000000800 */
[----:B------:R-:W-:Y:S01]  /*27d0*/  @!PT LDS RZ, [RZ] ;  /* 0x00000000fffff984 */ /* 0x000fe20000000800 */
[----:B------:R1:W-:Y:S04]  /*27e0*/  @P1 LDGSTS.E.BYPASS.LTC128B.128 [R191+0x6100], [R4.64], !P6 ;  /* 0x0610000004bf1fae */ /* 0x0003e8000f101d4a */
[----:B------:R1:W-:Y:S04]  /*27f0*/  @P1 LDGSTS.E.BYPASS.LTC128B.128 [R191+0x8100], [R4.64+0x80], !P5 ;  /* 0x0810008004bf1fae */ /* 0x0003e8000e901d4a */
[----:B------:R1:W-:Y:S02]  /*2800*/  @P1 LDGSTS.E.BYPASS.LTC128B.128 [R191+0xa100], [R4.64+0x100], !P4 ;  /* 0x0a10010004bf1fae */ /* 0x0003e4000e101d4a */
[----:B------:R-:W-:-:S02]  /*2810*/  @P3 IADD3 R6, P2, R240, c[0x0][0x340], RZ ;  /* 0x0000d000f0063a10 */ /* 0x000fc40007f5e0ff */
[----:B------:R2:W-:Y:S02]  /*2820*/  @P0 LDGSTS.E.BYPASS.LTC128B.128 [R191+0x7100], [R2.64], !P6 ;  /* 0x0710000002bf0fae */ /* 0x0005e4000f101d4a */
[----:B------:R-:W-:Y:S02]  /*2830*/  @P3 IADD3.X R7, R241, c[0x0][0x344], RZ, P2, !PT ;  /* 0x0000d100f1073a10 */ /* 0x000fe400017fe4ff */
[----:B------:R2:W-:Y:S04]  /*2840*/  @P0 LDGSTS.E.BYPASS.LTC128B.128 [R191+0x9100], [R2.64+0x80], !P5 ;  /* 0x0910008002bf0fae */ /* 0x0005e8000e901d4a */
[----:B------:R2:W-:Y:S01]  /*2850*/  @P0 LDGSTS.E.BYPASS.LTC128B.128 [R191+0xb100], [R2.64+0x100], !P4 ;  /* 0x0b10010002bf0fae */ /* 0x0005e2000e101d4a */
[----:B------:R-:W-:Y:S02]  /*2860*/  ISETP.NE.AND P0, PT, R9, RZ, PT ;  /* 0x000000ff0900720c */ /* 0x000fe40003f05270 */
[----:B------:R-:W-:-:S02]  /*2870*/  ISETP.GE.AND P1, PT, R100, c[0x0][0x27c], PT ;  /* 0x00009f0064007a0c */ /* 0x000fc40003f26270 */
[C---:B------:R-:W-:Y:S02]  /*2880*/  IADD3 R25, R100.reuse, 0x20, RZ ;  /* 0x0000002064197810 */ /* 0x040fe40007ffe0ff */
[----:B------:R-:W-:Y:S01]  /*2890*/  IADD3 R24, R100, 0x40, RZ ;  /* 0x0000004064187810 */ /* 0x000fe20007ffe0ff */
[----:B------:R-:W-:Y:S01]  /*28a0*/  IMAD.MOV.U32 R114, RZ, RZ, c[0x0][0x27c] ;  /* 0x00009f00ff727624 */ /* 0x000fe200078e00ff */
[----:B------:R-:W-:Y:S01]  /*28b0*/  ISETP.GE.AND P2, PT, R25, c[0x0][0x27c], PT ;  /* 0x00009f0019007a0c */ /* 0x000fe20003f46270 */
[----:B------:R-:W0:Y:S04]  /*28c0*/  LDGDEPBAR ;  /* 0x00000000000079af */ /* 0x000e280000000000 */
[----:B------:R-:W3:Y:S01]  /*28d0*/  @P0 LDG.E R0, [R6.64] ;  /* 0x0000000a06000981 */ /* 0x000ee2000c1e1900 */
[----:B------:R-:W-:Y:S01]  /*28e0*/  LOP3.LUT R212, R212, 0xfffffffd, RZ, 0xc0, !PT ;  /* 0xfffffffdd4d47812 */ /* 0x000fe200078ec0ff */
[----:B------:R-:W-:Y:S01]  /*28f0*/  WARPSYNC 0xffffffff ;  /* 0xffffffff00007948 */ /* 0x000fe20003800000 */
[----:B------:R-:W-:Y:S01]  /*2900*/  ISETP.GE.AND P3, PT, R24, c[0x0][0x27c], PT ;  /* 0x00009f0018007a0c */ /* 0x000fe20003f66270 */
[----:B------:R-:W-:Y:S01]  /*2910*/  IMAD.SHL.U32 R114, R114, 0x2, RZ ;  /* 0x0000000272727824 */ /* 0x000fe200078e00ff */
[----:B------:R-:W-:-:S02]  /*2920*/  @P1 LOP3.LUT R212, R212, 0x2, RZ, 0xfc, !PT ;  /* 0x00000002d4d41812 */ /* 0x000fc400078efcff */
[----:B------:R-:W-:Y:S02]  /*2930*/  SHF.R.S32.HI R107, RZ, 0x1f, R106 ;  /* 0x0000001fff6b7819 */ /* 0x000fe4000001146a */
[----:B------:R-:W-:Y:S02]  /*2940*/  LOP3.LUT R212, R212, 0xfffffff7, RZ, 0xc0, !PT ;  /* 0xfffffff7d4d47812 */ /* 0x000fe400078ec0ff */
[----:B-1----:R-:W-:Y:S02]  /*2950*/  SHF.R.S32.HI R4, RZ, 0x1f, R209 ;  /* 0x0000001fff047819 */ /* 0x002fe400000114d1 */
[----:B------:R-:W-:Y:S02]  /*2960*/  LOP3.LUT R212, R212, 0xfffffffb, RZ, 0xc0, !PT ;  /* 0xfffffffbd4d47812 */ /* 0x000fe400078ec0ff */
[----:B-----5:R-:W-:Y:S02]  /*2970*/  SHF.R.S32.HI R18, RZ, 0x1f, R126 ;  /* 0x0000001fff127819 */ /* 0x020fe4000001147e */
[----:B------:R-:W-:-:S04]  /*2980*/  @P2 LOP3.LUT R212, R212, 0x4, RZ, 0xfc, !PT ;  /* 0x00000004d4d42812 */ /* 0x000fc800078efcff */
[----:B------:R-:W-:Y:S02]  /*2990*/  @P3 LOP3.LUT R212, R212, 0x8, RZ, 0xfc, !PT ;  /* 0x00000008d4d43812 */ /* 0x000fe400078efcff */
[----:B---3--:R-:W-:Y:S01]  /*29a0*/  @P0 SHF.R.S32.HI R17, RZ, 0x1f, R0 ;  /* 0x0000001fff110819 */ /* 0x008fe20000011400 */
[----:B------:R-:W-:Y:S02]  /*29b0*/  @!P0 IMAD.MOV.U32 R0, RZ, RZ, R242 ;  /* 0x000000ffff008224 */ /* 0x000fe400078e00f2 */
[----:B------:R-:W-:Y:S02]  /*29c0*/  @!P0 IMAD.MOV.U32 R17, RZ, RZ, R243 ;  /* 0x000000ffff118224 */ /* 0x000fe400078e00f3 */
[----:B--2---:R-:W-:Y:S01]  /*29d0*/  IMAD.MOV.U32 R117, RZ, RZ, c[0x0][0x280] ;  /* 0x0000a000ff757624 */ /* 0x004fe200078e00ff */
[----:B------:R-:W-:Y:S01]  /*29e0*/  BAR.SYNC.DEFER_BLOCKING 0x0 ;  /* 0x0000000000007b1d */ /* 0x000fe20000010000 */
[----:B------:R-:W-:Y:S01]  /*29f0*/  IMAD.MOV.U32 R5, RZ, RZ, c[0x0][0x290] ;  /* 0x0000a400ff057624 */ /* 0x000fe200078e00ff */
[----:B------:R-:W-:Y:S01]  /*2a00*/  MOV R122, c[0x0][0x27c] ;  /* 0x00009f00007a7a02 */ /* 0x000fe20000000f00 */
[----:B------:R-:W-:Y:S01]  /*2a10*/  IMAD.WIDE.U32 R2, R22, c[0x0][0x260], R210 ;  /* 0x0000980016027a25 */ /* 0x000fe200078e00d2 */
[----:B------:R-:W-:-:S02]  /*2a20*/  SHF.L.U64.HI R117, R117, R118, c[0x0][0x284] ;  /* 0x0000a10075757619 */ /* 0x000fc40000010276 */
[----:B------:R-:W-:Y:S01]  /*2a30*/  SHF.L.U64.HI R118, R5, R118, c[0x0][0x294] ;  /* 0x0000a50005767619 */ /* 0x000fe20000010276 */
[----:B------:R-:W-:Y:S01]  /*2a40*/  IMAD R6, R4, c[0x0][0x280], RZ ;  /* 0x0000a00004067a24 */ /* 0x000fe200078e02ff */
[----:B------:R-:W-:Y:S01]  /*2a50*/  ISETP.GE.AND P0, PT, R122, 0x1, PT ;  /* 0x000000017a00780c */ /* 0x000fe20003f06270 */
[----:B------:R-:W-:Y:S01]  /*2a60*/  IMAD.IADD R110, R8, 0x1, R12 ;  /* 0x00000001086e7824 */ /* 0x000fe200078e020c */
[----:B------:R-:W-:Y:S01]  /*2a70*/  LOP3.LUT R212, R212, 0xffffffef, RZ, 0xc0, !PT ;  /* 0xffffffefd4d47812 */ /* 0x000fe200078ec0ff */
[----:B------:R-:W-:Y:S01]  /*2a80*/  IMAD R8, R4, c[0x0][0x290], RZ ;  /* 0x0000a40004087a24 */ /* 0x000fe200078e02ff */
[----:B------:R-:W-:Y:S01]  /*2a90*/  ULDC UR6, c[0x0][0x280] ;  /* 0x0000a00000067ab9 */ /* 0x000fe20000000800 */
[----:B------:R-:W-:Y:S01]  /*2aa0*/  IMAD R3, R22, c[0x0][0x264], R3 ;  /* 0x0000990016037a24 */ /* 0x000fe200078e0203 */
[----:B------:R-:W-:Y:S01]  /*2ab0*/  LOP3.LUT R212, R212, 0xfffffffe, RZ, 0xc0, !PT ;  /* 0xfffffffed4d47812 */ /* 0x000fe200078ec0ff */
[C---:B------:R-:W-:Y:S01]  /*2ac0*/  IMAD R6, R209.reuse, c[0x0][0x284], R6 ;  /* 0x0000a100d1067a24 */ /* 0x040fe200078e0206 */
[----:B------:R-:W-:Y:S01]  /*2ad0*/  ULDC UR7, c[0x0][0x290] ;  /* 0x0000a40000077ab9 */ /* 0x000fe20000000800 */
[----:B------:R-:W-:Y:S01]  /*2ae0*/  IMAD.WIDE.U32 R4, R209, c[0x0][0x280], R106 ;  /* 0x0000a000d1047a25 */ /* 0x000fe200078e006a */
[----:B------:R-:W-:-:S02]  /*2af0*/  USHF.L.U32 UR6, UR6, 0x6, URZ ;  /* 0x0000000606067899 */ /* 0x000fc4000800063f */
[----:B------:R-:W-:Y:S01]  /*2b00*/  USHF.L.U32 UR7, UR7, 0x6, URZ ;  /* 0x0000000607077899 */ /* 0x000fe2000800063f */
[----:B------:R-:W-:Y:S01]  /*2b10*/  IMAD R7, R10, c[0x0][0x268], RZ ;  /* 0x00009a000a077a24 */ /* 0x000fe200078e02ff */
[----:B------:R-:W-:Y:S01]  /*2b20*/  IADD3 R9, R5, R6, RZ ;  /* 0x0000000605097210 */ /* 0x000fe20007ffe0ff */
[----:B------:R-:W-:Y:S01]  /*2b30*/  IMAD.WIDE.U32 R62, R11, c[0x0][0x268], R2 ;  /* 0x00009a000b3e7a25 */ /* 0x000fe200078e0002 */
[----:B------:R-:W-:Y:S01]  /*2b40*/  SEL R5, RZ, c[0x0][0x27c], !P1 ;  /* 0x00009f00ff057a07 */ /* 0x000fe20004800000 */
[----:B------:R-:W-:Y:S02]  /*2b50*/  ULDC.U8 UR5, c[0x0][0x298] ;  /* 0x0000a60000057ab9 */ /* 0x000fe40000000000 */
[----:B------:R-:W-:-:S04]  /*2b60*/  IMAD.WIDE.U32 R2, R209, c[0x0][0x290], R106 ;  /* 0x0000a400d1027a25 */ /* 0x000fc800078e006a */
[----:B------:R-:W-:Y:S02]  /*2b70*/  IMAD R15, R209, c[0x0][0x294], R8 ;  /* 0x0000a500d10f7a24 */ /* 0x000fe400078e0208 */
[----:B------:R-:W-:Y:S02]  /*2b80*/  IMAD R23, R11, c[0x0][0x26c], R7 ;  /* 0x00009b000b177a24 */ /* 0x000fe400078e0207 */
[----:B------:R-:W-:-:S03]  /*2b90*/  IMAD.WIDE.U32 R10, R209, c[0x0][0x280], R100 ;  /* 0x0000a000d10a7a25 */ /* 0x000fc600078e0064 */
[----:B------:R-:W-:Y:S01]  /*2ba0*/  IADD3 R61, R63, R23, RZ ;  /* 0x000000173f3d7210 */ /* 0x000fe20007ffe0ff */
[----:B------:R-:W-:Y:S01]  /*2bb0*/  IMAD.IADD R7, R3, 0x1, R15 ;  /* 0x0000000103077824 */ /* 0x000fe200078e020f */
[----:B------:R-:W-:Y:S01]  /*2bc0*/  IADD3 R3, R100, R5, RZ ;  /* 0x0000000564037210 */ /* 0x000fe20007ffe0ff */
[----:B------:R-:W-:Y:S01]  /*2bd0*/  IMAD.MOV.U32 R8, RZ, RZ, R4 ;  /* 0x000000ffff087224 */ /* 0x000fe200078e0004 */
[----:B------:R-:W-:Y:S01]  /*2be0*/  SEL R4, RZ, c[0x0][0x27c], !P2 ;  /* 0x00009f00ff047a07 */ /* 0x000fe20005000000 */
[----:B------:R-:W-:Y:S01]  /*2bf0*/  IMAD.IADD R5, R6, 0x1, R11 ;  /* 0x0000000106057824 */ /* 0x000fe200078e020b */
[----:B------:R-:W-:Y:S01]  /*2c00*/  SEL R11, RZ, c[0x0][0x27c], !P3 ;  /* 0x00009f00ff0b7a07 */ /* 0x000fe20005800000 */
[----:B------:R-:W-:Y:S01]  /*2c10*/  IMAD.MOV.U32 R6, RZ, RZ, R2 ;  /* 0x000000ffff067224 */ /* 0x000fe200078e0002 */
[----:B------:R-:W-:Y:S01]  /*2c20*/  IADD3 R14, R25, R4, RZ ;  /* 0x00000004190e7210 */ /* 0x000fe20007ffe0ff */
[----:B------:R-:W-:Y:S01]  /*2c30*/  IMAD.MOV.U32 R4, RZ, RZ, R10 ;  /* 0x000000ffff047224 */ /* 0x000fe200078e000a */
[----:B------:R-:W-:Y:S01]  /*2c40*/  SHF.R.S32.HI R2, RZ, 0x1f, R3 ;  /* 0x0000001fff027819 */ /* 0x000fe20000011403 */
[----:B------:R-:W-:Y:S01]  /*2c50*/  IMAD.IADD R13, R24, 0x1, R11 ;  /* 0x00000001180d7824 */ /* 0x000fe200078e020b */
[----:B------:R-:W-:Y:S01]  /*2c60*/  SHF.R.S32.HI R10, RZ, 0x1f, R14 ;  /* 0x0000001fff0a7819 */ /* 0x000fe2000001140e */
[----:B------:R-:W-:Y:S01]  /*2c70*/  IMAD.MOV.U32 R123, RZ, RZ, c[0x0][0x2b8] ;  /* 0x0000ae00ff7b7624 */ /* 0x000fe200078e00ff */
[-C--:B------:R-:W-:Y:S01]  /*2c80*/  LEA.HI R12, R2, R3.reuse, RZ, 0x3 ;  /* 0x00000003020c7211 */ /* 0x080fe200078f18ff */
[----:B------:R-:W-:Y:S01]  /*2c90*/  IMAD.WIDE.U32 R86, R0, c[0x0][0x2b0], RZ ;  /* 0x0000ac0000567a25 */ /* 0x000fe200078e00ff */
[----:B------:R-:W-:-:S02]  /*2ca0*/  LEA.HI R19, R2, R3, RZ, 0x6 ;  /* 0x0000000302137211 */ /* 0x000fc400078f30ff */
[----:B------:R-:W-:Y:S01]  /*2cb0*/  SHF.R.S32.HI R16, RZ, 0x1f, R13 ;  /* 0x0000001fff107819 */ /* 0x000fe2000001140d */
[----:B------:R-:W-:Y:S01]  /*2cc0*/  IMAD.WIDE.U32 R2, R209, c[0x0][0x290], R100 ;  /* 0x0000a400d1027a25 */ /* 0x000fe200078e0064 */
[CC--:B------:R-:W-:Y:S02]  /*2cd0*/  LEA.HI R11, R10.reuse, R14.reuse, RZ, 0x3 ;  /* 0x0000000e0a0b7211 */ /* 0x0c0fe400078f18ff */
[----:B------:R-:W-:Y:S01]  /*2ce0*/  LEA.HI R14, R10, R14, RZ, 0x6 ;  /* 0x0000000e0a0e7211 */ /* 0x000fe200078f30ff */
[----:B------:R-:W-:Y:S01]  /*2cf0*/  IMAD.SHL.U32 R19, R19, 0x40, RZ ;  /* 0x0000004013137824 */ /* 0x000fe200078e00ff */
[-C--:B------:R-:W-:Y:S01]  /*2d00*/  LEA.HI R10, R16, R13.reuse, RZ, 0x3 ;  /* 0x0000000d100a7211 */ /* 0x080fe200078f18ff */
[----:B------:R-:W-:Y:S01]  /*2d10*/  IMAD.WIDE.U32 R78, R126, c[0x0][0x290], R6 ;  /* 0x0000a4007e4e7a25 */ /* 0x000fe200078e0006 */
[----:B------:R-:W-:Y:S02]  /*2d20*/  LEA.HI R13, R16, R13, RZ, 0x6 ;  /* 0x0000000d100d7211 */ /* 0x000fe400078f30ff */
[----:B------:R-:W-:Y:S01]  /*2d30*/  IADD3 R3, R15, R3, RZ ;  /* 0x000000030f037210 */ /* 0x000fe20007ffe0ff */
[----:B------:R-:W-:Y:S01]  /*2d40*/  IMAD.SHL.U32 R16, R14, 0x40, RZ ;  /* 0x000000400e107824 */ /* 0x000fe200078e00ff */
[----:B------:R-:W-:Y:S01]  /*2d50*/  LOP3.LUT R15, R216, 0x38, R12, 0xf8, !PT ;  /* 0x00000038d80f7812 */ /* 0x000fe200078ef80c */
[----:B------:R-:W-:Y:S01]  /*2d60*/  IMAD.WIDE.U32 R84, R22, c[0x0][0x1e8], RZ ;  /* 0x00007a0016547a25 */ /* 0x000fe200078e00ff */
[----:B------:R-:W-:-:S02]  /*2d70*/  LOP3.LUT R14, R216, 0x38, R11, 0xf8, !PT ;  /* 0x00000038d80e7812 */ /* 0x000fc400078ef80b */
[----:B------:R-:W-:Y:S01]  /*2d80*/  SHF.L.U32 R13, R13, 0x6, RZ ;  /* 0x000000060d0d7819 */ /* 0x000fe200000006ff */
[----:B------:R-:W-:Y:S01]  /*2d90*/  IMAD.WIDE.U32 R82, R22, c[0x0][0x210], RZ ;  /* 0x0000840016527a25 */ /* 0x000fe200078e00ff */
[----:B------:R-:W-:Y:S02]  /*2da0*/  LOP3.LUT R20, R216, 0x38, R10, 0xf8, !PT ;  /* 0x00000038d8147812 */ /* 0x000fe400078ef80a */
[----:B------:R-:W-:Y:S01]  /*2db0*/  LOP3.LUT R21, R19, 0x7ffff000, RZ, 0xc0, !PT ;  /* 0x7ffff00013157812 */ /* 0x000fe200078ec0ff */
[----:B------:R-:W-:Y:S01]  /*2dc0*/  IMAD.WIDE.U32 R80, R126, c[0x0][0x280], R8 ;  /* 0x0000a0007e507a25 */ /* 0x000fe200078e0008 */
[-C--:B------:R-:W-:Y:S02]  /*2dd0*/  LOP3.LUT R19, R15, R218.reuse, RZ, 0x3c, !PT ;  /* 0x000000da0f137212 */ /* 0x080fe400078e3cff */
[----:B------:R-:W-:Y:S01]  /*2de0*/  LOP3.LUT R15, R14, R218, RZ, 0x3c, !PT ;  /* 0x000000da0e0f7212 */ /* 0x000fe200078e3cff */
[----:B------:R-:W-:Y:S01]  /*2df0*/  IMAD.WIDE.U32 R76, R126, c[0x0][0x280], R4 ;  /* 0x0000a0007e4c7a25 */ /* 0x000fe200078e0004 */
[----:B------:R-:W-:-:S02]  /*2e00*/  ISETP.NE.AND P1, PT, R123, 0x1, PT ;  /* 0x000000017b00780c */ /* 0x000fc40003f25270 */
[----:B------:R-:W-:Y:S01]  /*2e10*/  LOP3.LUT R14, R13, 0x7ffff000, RZ, 0xc0, !PT ;  /* 0x7ffff0000d0e7812 */ /* 0x000fe200078ec0ff */
[----:B------:R-:W-:Y:S01]  /*2e20*/  IMAD.WIDE.U32 R74, R126, c[0x0][0x290], R2 ;  /* 0x0000a4007e4a7a25 */ /* 0x000fe200078e0002 */
[----:B------:R-:W-:Y:S02]  /*2e30*/  LOP3.LUT R13, R20, R218, RZ, 0x3c, !PT ;  /* 0x000000da140d7212 */ /* 0x000fe400078e3cff */
[----:B------:R-:W-:Y:S01]  /*2e40*/  LOP3.LUT R16, R16, 0x7ffff000, RZ, 0xc0, !PT ;  /* 0x7ffff00010107812 */ /* 0x000fe200078ec0ff */
[----:B------:R-:W-:Y:S01]  /*2e50*/  IMAD R121, R235, 0x40, R209 ;  /* 0x00000040eb797824 */ /* 0x000fe200078e02d1 */
[----:B------:R-:W-:Y:S01]  /*2e60*/  IADD3 R21, R19, R21, R219 ;  /* 0x0000001513157210 */ /* 0x000fe20007ffe0db */
[----:B------:R-:W-:Y:S01]  /*2e70*/  IMAD R108, R22, c[0x0][0x1ec], R85 ;  /* 0x00007b00166c7a24 */ /* 0x000fe200078e0255 */
[--C-:B------:R-:W-:Y:S01]  /*2e80*/  IADD3 R19, R13, R14, R219.reuse ;  /* 0x0000000e0d137210 */ /* 0x100fe20007ffe0db */
[----:B------:R-:W-:Y:S01]  /*2e90*/  IMAD R13, R17, c[0x0][0x2b0], RZ ;  /* 0x0000ac00110d7a24 */ /* 0x000fe200078e02ff */
[----:B------:R-:W-:Y:S01]  /*2ea0*/  IADD3 R20, R15, R16, R219 ;  /* 0x000000100f147210 */ /* 0x000fe20007ffe0db */
[----:B------:R-:W-:Y:S01]  /*2eb0*/  IMAD R15, R18, c[0x0][0x290], RZ ;  /* 0x0000a400120f7a24 */ /* 0x000fe200078e02ff */
[----:B------:R-:W-:Y:S01]  /*2ec0*/  LOP3.LUT R68, R12, 0xfffffff8, RZ, 0xc0, !PT ;  /* 0xfffffff80c447812 */ /* 0x000fe200078ec0ff */
[----:B------:R-:W-:Y:S01]  /*2ed0*/  IMAD R16, R18, c[0x0][0x280], RZ ;  /* 0x0000a00012107a24 */ /* 0x000fe200078e02ff */
[----:B------:R-:W-:Y:S01]  /*2ee0*/  LOP3.LUT R67, R11, 0xfffffff8, RZ, 0xc0, !PT ;  /* 0xfffffff80b437812 */ /* 0x000fe200078ec0ff */
[----:B------:R-:W-:Y:S01]  /*2ef0*/  IMAD R14, R0, c[0x0][0x2b4], R13 ;  /* 0x0000ad00000e7a24 */ /* 0x000fe200078e020d */
[----:B------:R-:W-:Y:S01]  /*2f00*/  LOP3.LUT R66, R10, 0xfffffff8, RZ, 0xc0, !PT ;  /* 0xfffffff80a427812 */ /* 0x000fe200078ec0ff */
[----:B------:R-:W-:Y:S01]  /*2f10*/  IMAD R0, R126, c[0x0][0x294], R15 ;  /* 0x0000a5007e007a24 */ /* 0x000fe200078e020f */
[----:B------:R-:W-:Y:S01]  /*2f20*/  @P1 LOP3.LUT R212, R212, 0x1, RZ, 0xfc, !PT ;  /* 0x00000001d4d41812 */ /* 0x000fe200078efcff */
[----:B------:R-:W-:Y:S01]  /*2f30*/  IMAD R13, R126, c[0x0][0x284], R16 ;  /* 0x0000a1007e0d7a24 */ /* 0x000fe200078e0210 */
[----:B------:R-:W-:Y:S01]  /*2f40*/  SHF.R.S32.HI R102, RZ, 0x3, R12 ;  /* 0x00000003ff667819 */ /* 0x000fe2000001140c */
[----:B------:R-:W-:Y:S01]  /*2f50*/  IMAD R104, R22, c[0x0][0x214], R83 ;  /* 0x0000850016687a24 */ /* 0x000fe200078e0253 */
[----:B------:R-:W-:Y:S01]  /*2f60*/  SHF.R.S32.HI R99, RZ, 0x3, R11 ;  /* 0x00000003ff637819 */ /* 0x000fe2000001140b */
[----:B------:R-:W-:Y:S01]  /*2f70*/  IMAD.IADD R103, R87, 0x1, R14 ;  /* 0x0000000157677824 */ /* 0x000fe200078e020e */
[----:B------:R-:W-:Y:S01]  /*2f80*/  SHF.R.S32.HI R98, RZ, 0x3, R10 ;  /* 0x00000003ff627819 */ /* 0x000fe2000001140a */
[----:B------:R-:W-:Y:S01]  /*2f90*/  IMAD.IADD R97, R81, 0x1, R13 ;  /* 0x0000000151617824 */ /* 0x000fe200078e020d */
[----:B------:R-:W-:Y:S01]  /*2fa0*/  IADD3 R96, R79, R0, RZ ;  /* 0x000000004f607210 */ /* 0x000fe20007ffe0ff */
[----:B------:R-:W-:Y:S01]  /*2fb0*/  IMAD.IADD R95, R13, 0x1, R77 ;  /* 0x000000010d5f7824 */ /* 0x000fe200078e024d */
[----:B------:R-:W-:Y:S01]  /*2fc0*/  SHF.R.S32.HI R94, RZ, 0x1f, R68 ;  /* 0x0000001fff5e7819 */ /* 0x000fe20000011444 */
[----:B------:R-:W-:Y:S01]  /*2fd0*/  IMAD.IADD R91, R0, 0x1, R75 ;  /* 0x00000001005b7824 */ /* 0x000fe200078e024b */
[----:B------:R-:W-:Y:S01]  /*2fe0*/  SHF.R.S32.HI R93, RZ, 0x1f, R67 ;  /* 0x0000001fff5d7819 */ /* 0x000fe20000011443 */
[----:B------:R-:W-:Y:S01]  /*2ff0*/  IMAD.SHL.U32 R90, R21, 0x2, RZ ;  /* 0x00000002155a7824 */ /* 0x000fe200078e00ff */
[----:B------:R-:W-:Y:S01]  /*3000*/  SHF.R.S32.HI R92, RZ, 0x1f, R66 ;  /* 0x0000001fff5c7819 */ /* 0x000fe20000011442 */
[----:B------:R-:W-:Y:S01]  /*3010*/  IMAD.SHL.U32 R88, R19, 0x2, RZ ;  /* 0x0000000213587824 */ /* 0x000fe200078e00ff */
[----:B------:R-:W-:-:S02]  /*3020*/  SHF.L.U32 R89, R20, 0x1, RZ ;  /* 0x0000000114597819 */ /* 0x000fc400000006ff */
[----:B------:R-:W-:Y:S02]  /*3030*/  @P0 LOP3.LUT R212, R212, 0x10, RZ, 0xfc, !PT ;  /* 0x00000010d4d40812 */ /* 0x000fe400078efcff */
.L_x_207:
[----:B------:R-:W-:Y:S01]  /*3040*/  IMAD.SHL.U32 R57, R53, 0x40, RZ ;  /* 0x0000004035397824 */ /* 0x000fe200078e00ff */
[----:B------:R-:W-:Y:S04]  /*3050*/  DEPBAR.LE SB0, 0x0 ;  /* 0x000080000000791a */ /* 0x000fe80000000000 */
[----:B-1----:R-:W-:Y:S01]  /*3060*/  IMAD.IADD R2, R121, 0x1, R57 ;  /* 0x0000000179027824 */ /* 0x002fe200078e0239 */
[----:B------:R-:W-:Y:S01]  /*3070*/  ISETP.NE.AND P1, PT, R123, 0x1, PT ;  /* 0x000000017b00780c */ /* 0x000fe20003f25270 */
[----:B------:R-:W-:Y:S01]  /*3080*/  IMAD.MOV.U32 R54, RZ, RZ, RZ ;  /* 0x000000ffff367224 */ /* 0x000fe200078e00ff */
[----:B------:R-:W-:Y:S01]  /*3090*/  WARPSYNC 0xffffffff ;  /* 0xffffffff00007948 */ /* 0x000fe20003800000 */
[----:B------:R-:W-:Y:S01]  /*30a0*/  IMAD.IADD R0, R110, 0x1, R2 ;  /* 0x000000016e007824 */ /* 0x000fe200078e0202 */
[----:B------:R-:W-:Y:S01]  /*30b0*/  ISETP.GE.AND P0, PT, R2, R60, PT ;  /* 0x0000003c0200720c */ /* 0x000fe20003f06270 */
[----:B------:R-:W-:Y:S01]  /*30c0*/  BSSY B1, `(.L_x_183) ;  /* 0x00003e1000017945 */ /* 0x000fe20003800000 */
[----:B------:R-:W-:Y:S01]  /*30d0*/  ISETP.GE.AND P2, PT, R122, 0x1, PT ;  /* 0x000000017a00780c */ /* 0x000fe20003f46270 */
[----:B------:R-:W-:Y:S01]  /*30e0*/  IMAD.MOV.U32 R2, RZ, RZ, R0 ;  /* 0x000000ffff027224 */ /* 0x000fe200078e0000 */
[----:B------:R-:W-:Y:S05]  /*30f0*/  ISETP.GT.OR P0, PT, R121, 0x3f, P0 ;  /* 0x0000003f7900780c */ /* 0x000fea0000704670 */
        /* <DEDUP_REMOVED lines=11> */
[----:B------:R-:W-:Y:S01]  /*31b0*/  IMAD R0, R58, c[0x0][0x1e0], RZ ;  /* 0x000078003a007a24 */ /* 0x000fe200078e02ff */
[----:B------:R-:W-:Y:S03]  /*31c0*/  BAR.SYNC.DEFER_BLOCKING 0x0 ;  /* 0x0000000000007b1d */ /* 0x000fe60000010000 */
        /* <DEDUP_REMOVED lines=9> */
[----:B----4-:R-:W-:Y:S01]  /*3260*/  LEA.HI.X R46, R0, c[0x0][0x1cc], R2, 0x1, P0 ;  /* 0x00007300002e7a11 */ /* 0x010fe200000f0c02 */
[----:B------:R-:W-:-:S05]  /*3270*/  @!P2 BRA `(.L_x_184) ;  /* 0x000039e00000a947 */ /* 0x000fca0003800000 */
[-C--:B------:R-:W-:Y:S01]  /*3280*/  IMAD R3, R117, R53.reuse, RZ ;  /* 0x0000003575037224 */ /* 0x080fe200078e02ff */
[----:B------:R-:W-:Y:S01]  /*3290*/  ISETP.NE.AND P0, PT, RZ, UR5, PT ;  /* 0x00000005ff007c0c */ /* 0x000fe2000bf05270 */
[----:B------:R-:W-:Y:S01]  /*32a0*/  IMAD R2, R118, R53, RZ ;  /* 0x0000003576027224 */ /* 0x000fe200078e02ff */
[----:B------:R-:W-:Y:S01]  /*32b0*/  SHF.R.S32.HI R0, RZ, 0x1f, R53 ;  /* 0x0000001fff007819 */ /* 0x000fe20000011435 */
[----:B------:R-:W-:Y:S01]  /*32c0*/  IMAD.WIDE.U32 R26, R53, UR6, RZ ;  /* 0x00000006351a7c25 */ /* 0x000fe2000f8e00ff */
[----:B------:R-:W-:Y:S03]  /*32d0*/  IADD3 R4, -R57, R60, RZ ;  /* 0x0000003c39047210 */ /* 0x000fe60007ffe1ff */
[----:B------:R-:W-:Y:S01]  /*32e0*/  IMAD R3, R0, UR6, R3 ;  /* 0x0000000600037c24 */ /* 0x000fe2000f8e0203 */
[----:B------:R-:W-:Y:S01]  /*32f0*/  IMNMX R56, R4, 0x40, PT ;  /* 0x0000004004387817 */ /* 0x000fe20003800200 */
[----:B------:R-:W-:Y:S02]  /*3300*/  IMAD R2, R0, UR7, R2 ;  /* 0x0000000700027c24 */ /* 0x000fe4000f8e0202 */
[----:B------:R-:W-:Y:S01]  /*3310*/  IMAD.WIDE.U32 R44, R53, UR7, RZ ;  /* 0x00000007352c7c25 */ /* 0x000fe2000f8e00ff */
[----:B------:R-:W-:Y:S04]  /*3320*/  IADD3 R47, R27, R3, RZ ;  /* 0x000000031b2f7210 */ /* 0x000fe80007ffe0ff */
[----:B------:R-:W-:Y:S01]  /*3330*/  IADD3 R49, R45, R2, RZ ;  /* 0x000000022d317210 */ /* 0x000fe20007ffe0ff */
[----:B------:R-:W-:-:S05]  /*3340*/  @!P0 BRA `(.L_x_185) ;  /* 0x00001c7000008947 */ /* 0x000fca0003800000 */
[----:B------:R-:W-:Y:S01]  /*3350*/  ISETP.GE.AND P1, PT, R209, R56, PT ;  /* 0x00000038d100720c */ /* 0x000fe20003f26270 */
[----:B------:R-:W-:Y:S01]  /*3360*/  BSSY B0, `(.L_x_186) ;  /* 0x000003a000007945 */ /* 0x000fe20003800000 */
        /* <DEDUP_REMOVED lines=12> */
[----:B------:R-:W-:-:S05]  /*3430*/  @P1 BRA `(.L_x_187) ;  /* 0x000002c000001947 */ /* 0x000fca0003800000 */
[----:B------:R-:W-:Y:S01]  /*3440*/  IADD3 R0, P0, R80, R26, RZ ;  /* 0x0000001a50007210 */ /* 0x000fe20007f1e0ff */
[----:B------:R-:W-:Y:S01]  /*3450*/  CS2R R10, SRZ ;  /* 0x00000000000a7805 */ /* 0x000fe2000001ff00 */
[----:B------:R-:W-:Y:S01]  /*3460*/  CS2R R8, SRZ ;  /* 0x0000000000087805 */ /* 0x000fe2000001ff00 */
[----:B------:R-:W-:Y:S01]  /*3470*/  CS2R R28, SRZ ;  /* 0x00000000001c7805 */ /* 0x000fe2000001ff00 */
[----:B------:R-:W-:Y:S01]  /*3480*/  CS2R R12, SRZ ;  /* 0x00000000000c7805 */ /* 0x000fe2000001ff00 */
[----:B------:R-:W-:Y:S01]  /*3490*/  IMAD.X R3, R47, 0x1, R97, P0 ;  /* 0x000000012f037824 */ /* 0x000fe200000e0661 */
[----:B------:R-:W-:Y:S01]  /*34a0*/  IADD3 R2, P0, R78, R44, RZ ;  /* 0x0000002c4e027210 */ /* 0x000fe20007f1e0ff */
[----:B------:R-:W-:Y:S01]  /*34b0*/  CS2R R30, SRZ ;  /* 0x00000000001e7805 */ /* 0x000fe2000001ff00 */
[----:B------:R-:W-:Y:S01]  /*34c0*/  CS2R R14, SRZ ;  /* 0x00000000000e7805 */ /* 0x000fe2000001ff00 */
[----:B------:R-:W-:Y:S01]  /*34d0*/  CS2R R32, SRZ ;  /* 0x0000000000207805 */ /* 0x000fe2000001ff00 */
[----:B------:R-:W-:Y:S01]  /*34e0*/  CS2R R16, SRZ ;  /* 0x0000000000107805 */ /* 0x000fe2000001ff00 */
[----:B------:R-:W-:Y:S01]  /*34f0*/  IMAD.X R5, R49, 0x1, R96, P0 ;  /* 0x0000000131057824 */ /* 0x000fe200000e0660 */
[C---:B------:R-:W-:Y:S01]  /*3500*/  LEA R6, P0, R0.reuse, c[0x0][0x270], 0x1 ;  /* 0x00009c0000067a11 */ /* 0x040fe200078008ff */
[----:B------:R-:W-:Y:S01]  /*3510*/  CS2R R34, SRZ ;  /* 0x0000000000227805 */ /* 0x000fe2000001ff00 */
[----:B------:R-:W-:Y:S01]  /*3520*/  CS2R R18, SRZ ;  /* 0x0000000000127805 */ /* 0x000fe2000001ff00 */
[----:B------:R-:W-:Y:S01]  /*3530*/  CS2R R38, SRZ ;  /* 0x0000000000267805 */ /* 0x000fe2000001ff00 */
[----:B------:R-:W-:Y:S02]  /*3540*/  LEA.HI.X R7, R0, c[0x0][0x274], R3, 0x1, P0 ;  /* 0x00009d0000077a11 */ /* 0x000fe400000f0c03 */
[C---:B------:R-:W-:Y:S04]  /*3550*/  LEA R4, P0, R2.reuse, c[0x0][0x288], 0x1 ;  /* 0x0000a20002047a11 */ /* 0x040fe800078008ff */
[----:B------:R-:W-:Y:S02]  /*3560*/  LEA.HI.X R5, R2, c[0x0][0x28c], R5, 0x1, P0 ;  /* 0x0000a30002057a11 */ /* 0x000fe400000f0c05 */
[----:B------:R-:W-:Y:S01]  /*3570*/  ISETP.GE.AND P0, PT, R106, c[0x0][0x27c], PT ;  /* 0x00009f006a007a0c */ /* 0x000fe20003f06270 */
[----:B------:R-:W-:Y:S11]  /*3580*/  CS2R R2, SRZ ;  /* 0x0000000000027805 */ /* 0x000ff6000001ff00 */
[----:B------:R-:W-:Y:S01]  /*3590*/  @!UPT UIADD3 URZ, URZ, URZ, URZ ;  /* 0x0000003f3f3ff290 */ /* 0x000fe2000fffe03f */
[----:B------:R1:W5:Y:S04]  /*35a0*/  @!P0 LDG.E.64 R2, [R6.64] ;  /* 0x0000000a06028981 */ /* 0x000368000c1e1b00 */
[----:B------:R1:W5:Y:S01]  /*35b0*/  @!P0 LDG.E.64 R10, [R4.64] ;  /* 0x0000000a040a8981 */ /* 0x000362000c1e1b00 */
[----:B------:R-:W-:Y:S11]  /*35c0*/  ISETP.GE.AND P0, PT, R143, c[0x0][0x27c], PT ;  /* 0x00009f008f007a0c */ /* 0x000ff60003f06270 */
[----:B------:R-:W-:Y:S02]  /*35d0*/  @!UPT UIADD3 URZ, URZ, URZ, URZ ;  /* 0x0000003f3f3ff290 */ /* 0x000fe4000fffe03f */
[----:B------:R1:W5:Y:S04]  /*35e0*/  @!P0 LDG.E.64 R8, [R6.64+0x20] ;  /* 0x0000200a06088981 */ /* 0x000368000c1e1b00 */
[----:B------:R1:W5:Y:S01]  /*35f0*/  @!P0 LDG.E.64 R28, [R4.64+0x20] ;  /* 0x0000200a041c8981 */ /* 0x000362000c1e1b00 */
        /* <DEDUP_REMOVED lines=15> */
[----:B------:R1:W5:Y:S02]  /*36f0*/  @!P0 LDG.E.64 R38, [R4.64+0xa0] ;  /* 0x0000a00a04268981 */ /* 0x000364000c1e1b00 */
.L_x_187:
[----:B------:R-:W-:Y:S05]  /*3700*/  BSYNC B0 ;  /* 0x0000000000007941 */ /* 0x000fea0003800000 */
.L_x_186:
[----:B------:R2:W3:Y:S04]  /*3710*/  SHFL.IDX PT, R47, R46, RZ, 0x1c1f ;  /* 0x001c1fff2e2f7589 */ /* 0x0004e800000e0000 */
[----:B------:R2:W4:Y:S01]  /*3720*/  SHFL.IDX PT, R46, R48, RZ, 0x1c1f ;  /* 0x001c1fff302e7589 */ /* 0x00052200000e0000 */
[----:B------:R-:W-:-:S05]  /*3730*/  @P1 BRA `(.L_x_188) ;  /* 0x0000379000001947 */ /* 0x000fca0003800000 */
[----:B------:R-:W-:Y:S01]  /*3740*/  ISETP.GE.AND P0, PT, R100, c[0x0][0x1d4], PT ;  /* 0x0000750064007a0c */ /* 0x000fe20003f06270 */
[----:B-1---5:R-:W-:Y:S01]  /*3750*/  IMAD.MOV.U32 R4, RZ, RZ, R16 ;  /* 0x000000ffff047224 */ /* 0x022fe200078e0010 */
[----:B------:R-:W-:Y:S01]  /*3760*/  BSSY B0, `(.L_x_189) ;  /* 0x000005b000007945 */ /* 0x000fe20003800000 */
[----:B------:R-:W-:Y:S02]  /*3770*/  IMAD.MOV.U32 R0, RZ, RZ, R17 ;  /* 0x000000ffff007224 */ /* 0x000fe400078e0011 */
[----:B------:R-:W-:Y:S02]  /*3780*/  IMAD.MOV.U32 R6, RZ, RZ, R18 ;  /* 0x000000ffff067224 */ /* 0x000fe400078e0012 */
[----:B------:R-:W-:Y:S01]  /*3790*/  IMAD.MOV.U32 R5, RZ, RZ, R19 ;  /* 0x000000ffff057224 */ /* 0x000fe200078e0013 */
[----:B------:R-:W-:Y:S01]  /*37a0*/  PRMT R23, R0, 0x5410, R4 ;  /* 0x0000541000177816 */ /* 0x000fe20000000004 */
[----:B------:R-:W-:Y:S02]  /*37b0*/  IMAD.MOV.U32 R4, RZ, RZ, R12 ;  /* 0x000000ffff047224 */ /* 0x000fe400078e000c */
[----:B------:R-:W-:Y:S01]  /*37c0*/  IMAD.MOV.U32 R0, RZ, RZ, R13 ;  /* 0x000000ffff007224 */ /* 0x000fe200078e000d */
[----:B------:R-:W-:Y:S01]  /*37d0*/  PRMT R26, R5, 0x5410, R6 ;  /* 0x00005410051a7816 */ /* 0x000fe20000000006 */
[----:B------:R-:W-:Y:S01]  /*37e0*/  IMAD.MOV.U32 R6, RZ, RZ, R14 ;  /* 0x000000ffff067224 */ /* 0x000fe200078e000e */
[----:B------:R-:W-:Y:S02]  /*37f0*/  MOV R5, R15 ;  /* 0x0000000f00057202 */ /* 0x000fe40000000f00 */
[----:B------:R-:W-:Y:S01]  /*3800*/  PRMT R21, R4, 0x5410, R0 ;  /* 0x0000541004157816 */ /* 0x000fe20000000000 */
[----:B------:R-:W-:Y:S01]  /*3810*/  IMAD.MOV.U32 R4, RZ, RZ, R8 ;  /* 0x000000ffff047224 */ /* 0x000fe200078e0008 */
[----:B------:R-:W-:Y:S02]  /*3820*/  MOV R0, R9 ;  /* 0x0000000900007202 */ /* 0x000fe40000000f00 */
[----:B------:R-:W-:Y:S01]  /*3830*/  PRMT R22, R5, 0x5410, R6 ;  /* 0x0000541005167816 */ /* 0x000fe20000000006 */
[----:B------:R-:W-:Y:S01]  /*3840*/  IMAD.MOV.U32 R6, RZ, RZ, R38 ;  /* 0x000000ffff067224 */ /* 0x000fe200078e0026 */
[----:B------:R-:W-:Y:S01]  /*3850*/  PRMT R20, R0, 0x5410, R4 ;  /* 0x0000541000147816 */ /* 0x000fe20000000004 */
[----:B------:R-:W-:Y:S01]  /*3860*/  IMAD.MOV.U32 R4, RZ, RZ, R34 ;  /* 0x000000ffff047224 */ /* 0x000fe200078e0022 */
[----:B------:R-:W-:Y:S01]  /*3870*/  MOV R0, R35 ;  /* 0x0000002300007202 */ /* 0x000fe20000000f00 */
[----:B------:R-:W-:Y:S03]  /*3880*/  IMAD.MOV.U32 R5, RZ, RZ, R39 ;  /* 0x000000ffff057224 */ /* 0x000fe600078e0027 */
[----:B------:R-:W-:Y:S01]  /*3890*/  PRMT R43, R4, 0x5410, R0 ;  /* 0x00005410042b7816 */ /* 0x000fe20000000000 */
[----:B------:R-:W-:Y:S01]  /*38a0*/  IMAD.MOV.U32 R0, RZ, RZ, R32 ;  /* 0x000000ffff007224 */ /* 0x000fe200078e0020 */
[----:B------:R-:W-:Y:S04]  /*38b0*/  PRMT R44, R6, 0x5410, R5 ;  /* 0x00005410062c7816 */ /* 0x000fe80000000005 */
[----:B------:R-:W-:Y:S01]  /*38c0*/  PRMT R42, R0, 0x7610, R42 ;  /* 0x00007610002a7816 */ /* 0x000fe2000000002a */
[----:B------:R-:W-:Y:S05]  /*38d0*/  IMAD.MOV.U32 R0, RZ, RZ, R33 ;  /* 0x000000ffff007224 */ /* 0x000fea00078e0021 */
[----:B------:R-:W-:Y:S01]  /*38e0*/  PRMT R42, R42, 0x5410, R0 ;  /* 0x000054102a2a7816 */ /* 0x000fe20000000000 */
[----:B------:R-:W-:Y:S05]  /*38f0*/  IMAD.MOV.U32 R0, RZ, RZ, R30 ;  /* 0x000000ffff007224 */ /* 0x000fea00078e001e */
[----:B------:R-:W-:Y:S02]  /*3900*/  PRMT R41, R0, 0x7610, R41 ;  /* 0x0000761000297816 */ /* 0x000fe40000000029 */
[----:B------:R-:W-:Y:S04]  /*3910*/  MOV R0, R31 ;  /* 0x0000001f00007202 */ /* 0x000fe80000000f00 */
[----:B------:R-:W-:Y:S01]  /*3920*/  PRMT R41, R41, 0x5410, R0 ;  /* 0x0000541029297816 */ /* 0x000fe20000000000 */
[----:B------:R-:W-:Y:S05]  /*3930*/  IMAD.MOV.U32 R0, RZ, RZ, R28 ;  /* 0x000000ffff007224 */ /* 0x000fea00078e001c */
[----:B------:R-:W-:Y:S01]  /*3940*/  PRMT R40, R0, 0x7610, R40 ;  /* 0x0000761000287816 */ /* 0x000fe20000000028 */
[----:B------:R-:W-:Y:S05]  /*3950*/  IMAD.MOV.U32 R0, RZ, RZ, R29 ;  /* 0x000000ffff007224 */ /* 0x000fea00078e001d */
[----:B------:R-:W-:Y:S01]  /*3960*/  PRMT R40, R40, 0x5410, R0 ;  /* 0x0000541028287816 */ /* 0x000fe20000000000 */
[----:B------:R-:W-:-:S05]  /*3970*/  @P0 BRA `(.L_x_190) ;  /* 0x0000039000000947 */ /* 0x000fca0003800000 */
[----:B------:R-:W-:Y:S01]  /*3980*/  ISETP.GE.AND P0, PT, R106, c[0x0][0x27c], PT ;  /* 0x00009f006a007a0c */ /* 0x000fe20003f06270 */
[----:B------:R-:W-:Y:S01]  /*3990*/  IMAD.MOV.U32 R4, RZ, RZ, R10 ;  /* 0x000000ffff047224 */ /* 0x000fe200078e000a */
[----:B------:R-:W-:Y:S01]  /*39a0*/  MOV R36, R11 ;  /* 0x0000000b00247202 */ /* 0x000fe20000000f00 */
[----:B------:R-:W-:Y:S10]  /*39b0*/  IMAD.MOV.U32 R0, RZ, RZ, R2 ;  /* 0x000000ffff007224 */ /* 0x000ff400078e0002 */
[----:B------:R-:W-:Y:S01]  /*39c0*/  @!P0 SHF.R.U64 R5, R10, 0x10, R11 ;  /* 0x000000100a058819 */ /* 0x000fe2000000120b */
[--C-:B------:R-:W-:Y:S01]  /*39d0*/  IMAD.MOV.U32 R10, RZ, RZ, R3.reuse ;  /* 0x000000ffff0a7224 */ /* 0x100fe200078e0003 */
[----:B------:R-:W-:Y:S02]  /*39e0*/  @!P0 SHF.R.U64 R2, R2, 0x10, R3 ;  /* 0x0000001002028819 */ /* 0x000fe40000001203 */
[----:B------:R-:W-:Y:S02]  /*39f0*/  @!P0 PRMT R37, R4, 0x5410, R5 ;  /* 0x0000541004258816 */ /* 0x000fe40000000005 */
[----:B------:R-:W-:Y:S01]  /*3a00*/  @!P0 SHF.R.U32.HI R27, RZ, 0x10, R11 ;  /* 0x00000010ff1b8819 */ /* 0x000fe2000001160b */
[----:B------:R-:W1:Y:S01]  /*3a10*/  LDS.128 R4, [R201+0x6000] ;  /* 0x00600000c9047984 */ /* 0x000e620000000c00 */
[----:B------:R-:W-:Y:S02]  /*3a20*/  @!P0 PRMT R11, R0, 0x5410, R2 ;  /* 0x00005410000b8816 */ /* 0x000fe40000000002 */
[----:B------:R-:W-:Y:S02]  /*3a30*/  @!P0 SHF.R.U32.HI R3, RZ, 0x10, R3 ;  /* 0x00000010ff038819 */ /* 0x000fe40000011603 */
[----:B------:R-:W-:Y:S01]  /*3a40*/  @!P0 PRMT R36, R36, 0x5410, R27 ;  /* 0x0000541024248816 */ /* 0x000fe2000000001b */
[----:B------:R-:W-:Y:S01]  /*3a50*/  @!P0 IMAD.U32 R2, R11, 0x10000, RZ ;  /* 0x000100000b028824 */ /* 0x000fe200078e00ff */
[----:B------:R-:W-:Y:S01]  /*3a60*/  @!P0 PRMT R3, R10, 0x5410, R3 ;  /* 0x000054100a038816 */ /* 0x000fe20000000003 */
[----:B------:R-:W-:Y:S01]  /*3a70*/  @!P0 IMAD.U32 R10, R37, 0x10000, RZ ;  /* 0x00010000250a8824 */ /* 0x000fe200078e00ff */
[C---:B-1----:R-:W-:Y:S02]  /*3a80*/  @!P0 LOP3.LUT R0, R4.reuse, 0xffff0000, RZ, 0xc0, !PT ;  /* 0xffff000004008812 */ /* 0x042fe400078ec0ff */
[----:B------:R-:W-:Y:S03]  /*3a90*/  @!P0 SHF.L.U32 R27, R4, 0x10, RZ ;  /* 0x00000010041b8819 */ /* 0x000fe600000006ff */
[C---:B------:R-:W-:Y:S02]  /*3aa0*/  @!P0 FMUL.FTZ R45, R0.reuse, R10 ;  /* 0x0000000a002d8220 */ /* 0x040fe40000410000 */
[-C--:B------:R-:W-:Y:S02]  /*3ab0*/  @!P0 FMUL.FTZ R0, R0, R2.reuse ;  /* 0x0000000200008220 */ /* 0x080fe40000410000 */
[----:B------:R-:W-:Y:S01]  /*3ac0*/  @!P0 FFMA.FTZ R45, R27, R2, -R45 ;  /* 0x000000021b2d8223 */ /* 0x000fe2000001082d */
[----:B------:R-:W-:Y:S01]  /*3ad0*/  @!P0 LOP3.LUT R2, R11, 0xffff0000, RZ, 0xc0, !PT ;  /* 0xffff00000b028812 */ /* 0x000fe200078ec0ff */
[----:B------:R-:W-:Y:S01]  /*3ae0*/  @!P0 FFMA.FTZ R0, R10, R27, R0 ;  /* 0x0000001b0a008223 */ /* 0x000fe20000010000 */
[----:B------:R-:W-:Y:S01]  /*3af0*/  @!P0 LOP3.LUT R10, R37, 0xffff0000, RZ, 0xc0, !PT ;  /* 0xffff0000250a8812 */ /* 0x000fe200078ec0ff */
[C---:B------:R-:W-:Y:S03]  /*3b00*/  @!P0 IMAD.U32 R27, R5.reuse, 0x10000, RZ ;  /* 0x00010000051b8824 */ /* 0x040fe600078e00ff */
[----:B------:R-:W-:Y:S02]  /*3b10*/  @!P0 F2FP.BF16.PACK_AB R45, R0, R45 ;  /* 0x0000002d002d823e */ /* 0x000fe400000010ff */
[----:B------:R-:W-:Y:S03]  /*3b20*/  @!P0 LOP3.LUT R0, R5, 0xffff0000, RZ, 0xc0, !PT ;  /* 0xffff000005008812 */ /* 0x000fe600078ec0ff */
[----:B------:R-:W-:Y:S02]  /*3b30*/  @!P0 IMAD.MOV.U32 R4, RZ, RZ, R45 ;  /* 0x000000ffff048224 */ /* 0x000fe400078e002d */
[C---:B------:R-:W-:Y:S02]  /*3b40*/  @!P0 FMUL.FTZ R11, R0.reuse, R10 ;  /* 0x0000000a000b8220 */ /* 0x040fe40000410000 */
[-C--:B------:R-:W-:Y:S02]  /*3b50*/  @!P0 FMUL.FTZ R0, R0, R2.reuse ;  /* 0x0000000200008220 */ /* 0x080fe40000410000 */
[----:B------:R-:W-:Y:S02]  /*3b60*/  @!P0 FFMA.FTZ R11, R27, R2, -R11 ;  /* 0x000000021b0b8223 */ /* 0x000fe4000001080b */
[----:B------:R-:W-:Y:S01]  /*3b70*/  @!P0 FFMA.FTZ R0, R10, R27, R0 ;  /* 0x0000001b0a008223 */ /* 0x000fe20000010000 */
[----:B------:R-:W-:Y:S04]  /*3b80*/  @!P0 SHF.L.U32 R10, R36, 0x10, RZ ;  /* 0x00000010240a8819 */ /* 0x000fe800000006ff */
[----:B------:R-:W-:Y:S02]  /*3b90*/  @!P0 F2FP.BF16.PACK_AB R2, R0, R11 ;  /* 0x0000000b0002823e */ /* 0x000fe400000010ff */
[C---:B------:R-:W-:Y:S02]  /*3ba0*/  @!P0 LOP3.LUT R0, R6.reuse, 0xffff0000, RZ, 0xc0, !PT ;  /* 0xffff000006008812 */ /* 0x040fe400078ec0ff */
[----:B------:R-:W-:Y:S01]  /*3bb0*/  @!P0 SHF.L.U32 R11, R6, 0x10, RZ ;  /* 0x00000010060b8819 */ /* 0x000fe200000006ff */
[----:B------:R-:W-:Y:S02]  /*3bc0*/  @!P0 IMAD.MOV.U32 R5, RZ, RZ, R2 ;  /* 0x000000ffff058224 */ /* 0x000fe400078e0002 */
[C---:B------:R-:W-:Y:S01]  /*3bd0*/  @!P0 IMAD.U32 R2, R3.reuse, 0x10000, RZ ;  /* 0x0001000003028824 */ /* 0x040fe200078e00ff */
[----:B------:R-:W-:Y:S01]  /*3be0*/  @!P0 LOP3.LUT R3, R3, 0xffff0000, RZ, 0xc0, !PT ;  /* 0xffff000003038812 */ /* 0x000fe200078ec0ff */
[C---:B------:R-:W-:Y:S02]  /*3bf0*/  @!P0 FMUL.FTZ R27, R0.reuse, R10 ;  /* 0x0000000a001b8220 */ /* 0x040fe40000410000 */
[-C--:B------:R-:W-:Y:S02]  /*3c00*/  @!P0 FMUL.FTZ R0, R0, R2.reuse ;  /* 0x0000000200008220 */ /* 0x080fe40000410000 */
[----:B------:R-:W-:Y:S01]  /*3c10*/  @!P0 FFMA.FTZ R37, R11, R2, -R27 ;  /* 0x000000020b258223 */ /* 0x000fe2000001081b */
[C---:B------:R-:W-:Y:S01]  /*3c20*/  @!P0 LOP3.LUT R2, R7.reuse, 0xffff0000, RZ, 0xc0, !PT ;  /* 0xffff000007028812 */ /* 0x040fe200078ec0ff */
[----:B------:R-:W-:Y:S01]  /*3c30*/  @!P0 FFMA.FTZ R0, R10, R11, R0 ;  /* 0x0000000b0a008223 */ /* 0x000fe20000010000 */
[----:B------:R-:W-:Y:S02]  /*3c40*/  @!P0 LOP3.LUT R10, R36, 0xffff0000, RZ, 0xc0, !PT ;  /* 0xffff0000240a8812 */ /* 0x000fe400078ec0ff */
[----:B------:R-:W-:Y:S02]  /*3c50*/  @!P0 SHF.L.U32 R11, R7, 0x10, RZ ;  /* 0x00000010070b8819 */ /* 0x000fe400000006ff */
[----:B------:R-:W-:Y:S01]  /*3c60*/  @!P0 F2FP.BF16.PACK_AB R0, R0, R37 ;  /* 0x000000250000823e */ /* 0x000fe200000010ff */
[C---:B------:R-:W-:Y:S02]  /*3c70*/  @!P0 FMUL.FTZ R27, R2.reuse, R10 ;  /* 0x0000000a021b8220 */ /* 0x040fe40000410000 */
[-C--:B------:R-:W-:Y:S02]  /*3c80*/  @!P0 FMUL.FTZ R2, R2, R3.reuse ;  /* 0x0000000302028220 */ /* 0x080fe40000410000 */
[----:B------:R-:W-:Y:S02]  /*3c90*/  @!P0 FFMA.FTZ R27, R11, R3, -R27 ;  /* 0x000000030b1b8223 */ /* 0x000fe4000001081b */
[----:B------:R-:W-:Y:S01]  /*3ca0*/  @!P0 FFMA.FTZ R2, R10, R11, R2 ;  /* 0x0000000b0a028223 */ /* 0x000fe20000010002 */
[----:B----4-:R-:W-:Y:S01]  /*3cb0*/  LEA R10, P1, R100, R46, 0x1 ;  /* 0x0000002e640a7211 */ /* 0x010fe200078208ff */
[----:B------:R-:W-:Y:S03]  /*3cc0*/  @!P0 IMAD.MOV.U32 R6, RZ, RZ, R0 ;  /* 0x000000ffff068224 */ /* 0x000fe600078e0000 */
[----:B------:R-:W-:Y:S02]  /*3cd0*/  @!P0 F2FP.BF16.PACK_AB R2, R2, R27 ;  /* 0x0000001b0202823e */ /* 0x000fe400000010ff */
[----:B---3--:R-:W-:Y:S02]  /*3ce0*/  LEA.HI.X R11, R100, R47, R101, 0x1, P1 ;  /* 0x0000002f640b7211 */ /* 0x008fe400008f0c65 */
[----:B------:R-:W-:Y:S05]  /*3cf0*/  @!P0 MOV R7, R2 ;  /* 0x0000000200078202 */ /* 0x000fea0000000f00 */
[----:B------:R1:W-:Y:S02]  /*3d00*/  ST.E.128 [R10.64], R4 ;  /* 0x000000040a007985 */ /* 0x0003e4000c101d0a */
.L_x_190:
[----:B------:R-:W-:Y:S05]  /*3d10*/  BSYNC B0 ;  /* 0x0000000000007941 */ /* 0x000fea0003800000 */
.L_x_189:
[----:B------:R-:W-:Y:S01]  /*3d20*/  ISETP.GE.AND P0, PT, R25, c[0x0][0x1d4], PT ;  /* 0x0000750019007a0c */ /* 0x000fe20003f06270 */
[----:B------:R-:W-:Y:S01]  /*3d30*/  @!UPT UIADD3 URZ, URZ, URZ, URZ ;  /* 0x0000003f3f3ff290 */ /* 0x000fe2000fffe03f */
[----:B------:R-:W-:Y:S11]  /*3d40*/  BSSY B0, `(.L_x_191) ;  /* 0x0000039000007945 */ /* 0x000ff60003800000 */
[----:B------:R-:W-:-:S05]  /*3d50*/  @P0 BRA `(.L_x_192) ;  /* 0x0000037000000947 */ /* 0x000fca0003800000 */
[----:B------:R-:W-:Y:S01]  /*3d60*/  ISETP.GE.AND P0, PT, R143, c[0x0][0x27c], PT ;  /* 0x00009f008f007a0c */ /* 0x000fe20003f06270 */
[----:B-1----:R-:W1:Y:S11]  /*3d70*/  LDS.128 R4, [R202+0x6000] ;  /* 0x00600000ca047984 */ /* 0x002e760000000c00 */
[----:B------:R-:W-:Y:S01]  /*3d80*/  @!UPT UIADD3 URZ, URZ, URZ, URZ ;  /* 0x0000003f3f3ff290 */ /* 0x000fe2000fffe03f */
[----:B------:R-:W-:Y:S02]  /*3d90*/  @!P0 SHF.R.U64 R2, R28, 0x10, R29 ;  /* 0x000000101c028819 */ /* 0x000fe4000000121d */
[--C-:B------:R-:W-:Y:S02]  /*3da0*/  @!P0 SHF.R.U64 R0, R8, 0x10, R9.reuse ;  /* 0x0000001008008819 */ /* 0x100fe40000001209 */
[----:B------:R-:W-:Y:S02]  /*3db0*/  @!P0 PRMT R11, R40, 0x5410, R2 ;  /* 0x00005410280b8816 */ /* 0x000fe40000000002 */
[C---:B------:R-:W-:Y:S02]  /*3dc0*/  @!P0 PRMT R2, R20.reuse, 0x5432, R0 ;  /* 0x0000543214028816 */ /* 0x040fe40000000000 */
[----:B------:R-:W-:Y:S01]  /*3dd0*/  @!P0 SHF.R.U32.HI R3, RZ, 0x10, R9 ;  /* 0x00000010ff038819 */ /* 0x000fe20000011609 */
[C---:B------:R-:W-:Y:S01]  /*3de0*/  @!P0 IMAD.U32 R9, R11.reuse, 0x10000, RZ ;  /* 0x000100000b098824 */ /* 0x040fe200078e00ff */
[----:B------:R-:W-:Y:S02]  /*3df0*/  @!P0 SHF.R.U32.HI R10, RZ, 0x10, R29 ;  /* 0x00000010ff0a8819 */ /* 0x000fe4000001161d */
[----:B------:R-:W-:Y:S01]  /*3e00*/  @!P0 PRMT R8, R20, 0x5410, R3 ;  /* 0x0000541014088816 */ /* 0x000fe20000000003 */
[----:B------:R-:W-:Y:S01]  /*3e10*/  @!P0 IMAD.U32 R3, R2, 0x10000, RZ ;  /* 0x0001000002038824 */ /* 0x000fe200078e00ff */
[----:B------:R-:W-:Y:S02]  /*3e20*/  @!P0 PRMT R27, R40, 0x5432, R10 ;  /* 0x00005432281b8816 */ /* 0x000fe4000000000a */
[----:B------:R-:W-:Y:S01]  /*3e30*/  @!P0 LOP3.LUT R2, R2, 0xffff0000, RZ, 0xc0, !PT ;  /* 0xffff000002028812 */ /* 0x000fe200078ec0ff */
[C---:B-1----:R-:W-:Y:S01]  /*3e40*/  @!P0 IMAD.U32 R10, R4.reuse, 0x10000, RZ ;  /* 0x00010000040a8824 */ /* 0x042fe200078e00ff */
[----:B------:R-:W-:Y:S05]  /*3e50*/  @!P0 LOP3.LUT R0, R4, 0xffff0000, RZ, 0xc0, !PT ;  /* 0xffff000004008812 */ /* 0x000fea00078ec0ff */
[C---:B------:R-:W-:Y:S02]  /*3e60*/  @!P0 FMUL.FTZ R20, R0.reuse, R9 ;  /* 0x0000000900148220 */ /* 0x040fe40000410000 */
[-C--:B------:R-:W-:Y:S02]  /*3e70*/  @!P0 FMUL.FTZ R0, R0, R3.reuse ;  /* 0x0000000300008220 */ /* 0x080fe40000410000 */
[----:B------:R-:W-:Y:S01]  /*3e80*/  @!P0 FFMA.FTZ R20, R10, R3, -R20 ;  /* 0x000000030a148223 */ /* 0x000fe20000010814 */
[----:B------:R-:W-:Y:S01]  /*3e90*/  @!P0 LOP3.LUT R3, R11, 0xffff0000, RZ, 0xc0, !PT ;  /* 0xffff00000b038812 */ /* 0x000fe200078ec0ff */
[----:B------:R-:W-:Y:S01]  /*3ea0*/  @!P0 FFMA.FTZ R0, R9, R10, R0 ;  /* 0x0000000a09008223 */ /* 0x000fe20000010000 */
[C---:B------:R-:W-:Y:S04]  /*3eb0*/  @!P0 SHF.L.U32 R9, R5.reuse, 0x10, RZ ;  /* 0x0000001005098819 */ /* 0x040fe800000006ff */
[----:B------:R-:W-:Y:S02]  /*3ec0*/  @!P0 F2FP.BF16.PACK_AB R10, R0, R20 ;  /* 0x00000014000a823e */ /* 0x000fe400000010ff */
[----:B------:R-:W-:Y:S03]  /*3ed0*/  @!P0 LOP3.LUT R0, R5, 0xffff0000, RZ, 0xc0, !PT ;  /* 0xffff000005008812 */ /* 0x000fe600078ec0ff */
[----:B------:R-:W-:Y:S02]  /*3ee0*/  @!P0 IMAD.MOV.U32 R4, RZ, RZ, R10 ;  /* 0x000000ffff048224 */ /* 0x000fe400078e000a */
[C---:B------:R-:W-:Y:S02]  /*3ef0*/  @!P0 FMUL.FTZ R11, R0.reuse, R3 ;  /* 0x00000003000b8220 */ /* 0x040fe40000410000 */
[-C--:B------:R-:W-:Y:S02]  /*3f00*/  @!P0 FMUL.FTZ R0, R0, R2.reuse ;  /* 0x0000000200008220 */ /* 0x080fe40000410000 */
[----:B------:R-:W-:Y:S02]  /*3f10*/  @!P0 FFMA.FTZ R11, R9, R2, -R11 ;  /* 0x00000002090b8223 */ /* 0x000fe4000001080b */
[----:B------:R-:W-:Y:S02]  /*3f20*/  @!P0 FFMA.FTZ R0, R3, R9, R0 ;  /* 0x0000000903008223 */ /* 0x000fe40000010000 */
[----:B------:R-:W-:Y:S02]  /*3f30*/  @!P0 IMAD.U32 R3, R27, 0x10000, RZ ;  /* 0x000100001b038824 */ /* 0x000fe400078e00ff */
[----:B------:R-:W-:Y:S01]  /*3f40*/  @!P0 IMAD.U32 R9, R6, 0x10000, RZ ;  /* 0x0001000006098824 */ /* 0x000fe200078e00ff */
[----:B------:R-:W-:Y:S02]  /*3f50*/  @!P0 F2FP.BF16.PACK_AB R2, R0, R11 ;  /* 0x0000000b0002823e */ /* 0x000fe400000010ff */
[----:B------:R-:W-:Y:S02]  /*3f60*/  @!P0 LOP3.LUT R0, R6, 0xffff0000, RZ, 0xc0, !PT ;  /* 0xffff000006008812 */ /* 0x000fe400078ec0ff */
[----:B------:R-:W-:Y:S01]  /*3f70*/  @!P0 MOV R5, R2 ;  /* 0x0000000200058202 */ /* 0x000fe20000000f00 */
[----:B------:R-:W-:Y:S02]  /*3f80*/  @!P0 IMAD.U32 R2, R8, 0x10000, RZ ;  /* 0x0001000008028824 */ /* 0x000fe400078e00ff */
[C---:B------:R-:W-:Y:S02]  /*3f90*/  @!P0 FMUL.FTZ R10, R0.reuse, R3 ;  /* 0x00000003000a8220 */ /* 0x040fe40000410000 */
[-C--:B------:R-:W-:Y:S02]  /*3fa0*/  @!P0 FMUL.FTZ R0, R0, R2.reuse ;  /* 0x0000000200008220 */ /* 0x080fe40000410000 */
[----:B------:R-:W-:Y:S01]  /*3fb0*/  @!P0 FFMA.FTZ R20, R9, R2, -R10 ;  /* 0x0000000209148223 */ /* 0x000fe2000001080a */
[----:B------:R-:W-:Y:S01]  /*3fc0*/  @!P0 LOP3.LUT R2, R7, 0xffff0000, RZ, 0xc0, !PT ;  /* 0xffff000007028812 */ /* 0x000fe200078ec0ff */
[----:B------:R-:W-:Y:S01]  /*3fd0*/  @!P0 FFMA.FTZ R0, R3, R9, R0 ;  /* 0x0000000903008223 */ /* 0x000fe20000010000 */
[----:B------:R-:W-:Y:S02]  /*3fe0*/  @!P0 LOP3.LUT R9, R27, 0xffff0000, RZ, 0xc0, !PT ;  /* 0xffff00001b098812 */ /* 0x000fe400078ec0ff */
[----:B------:R-:W-:Y:S02]  /*3ff0*/  @!P0 LOP3.LUT R3, R8, 0xffff0000, RZ, 0xc0, !PT ;  /* 0xffff000008038812 */ /* 0x000fe400078ec0ff */
[----:B------:R-:W-:Y:S01]  /*4000*/  @!P0 SHF.L.U32 R10, R7, 0x10, RZ ;  /* 0x00000010070a8819 */ /* 0x000fe200000006ff */
[----:B------:R-:W-:Y:S01]  /*4010*/  @!P0 FMUL.FTZ R8, R2, R9 ;  /* 0x0000000902088220 */ /* 0x000fe20000410000 */
[----:B------:R-:W-:Y:S01]  /*4020*/  @!P0 F2FP.BF16.PACK_AB R0, R0, R20 ;  /* 0x000000140000823e */ /* 0x000fe200000010ff */
[-C--:B------:R-:W-:Y:S02]  /*4030*/  @!P0 FMUL.FTZ R2, R2, R3.reuse ;  /* 0x0000000302028220 */ /* 0x080fe40000410000 */
[----:B------:R-:W-:Y:S02]  /*4040*/  @!P0 FFMA.FTZ R11, R10, R3, -R8 ;  /* 0x000000030a0b8223 */ /* 0x000fe40000010808 */
[----:B------:R-:W-:Y:S02]  /*4050*/  @!P0 FFMA.FTZ R2, R9, R10, R2 ;  /* 0x0000000a09028223 */ /* 0x000fe40000010002 */
[----:B------:R-:W-:Y:S02]  /*4060*/  IMAD.SHL.U32 R3, R215, 0x8, RZ ;  /* 0x00000008d7037824 */ /* 0x000fe400078e00ff */
[----:B------:R-:W-:Y:S01]  /*4070*/  @!P0 IMAD.MOV.U32 R6, RZ, RZ, R0 ;  /* 0x000000ffff068224 */ /* 0x000fe200078e0000 */
[----:B------:R-:W-:Y:S02]  /*4080*/  @!P0 F2FP.BF16.PACK_AB R2, R2, R11 ;  /* 0x0000000b0202823e */ /* 0x000fe400000010ff */
[C---:B----4-:R-:W-:Y:S02]  /*4090*/  LEA R8, P1, R3.reuse, R46, 0x1 ;  /* 0x0000002e03087211 */ /* 0x050fe400078208ff */
[----:B------:R-:W-:Y:S02]  /*40a0*/  @!P0 MOV R7, R2 ;  /* 0x0000000200078202 */ /* 0x000fe40000000f00 */
[----:B---3--:R-:W-:Y:S05]  /*40b0*/  LEA.HI.X.SX32 R9, R3, R47, 0x1, P1 ;  /* 0x0000002f03097211 */ /* 0x008fea00008f0eff */
[----:B------:R1:W-:Y:S04]  /*40c0*/  ST.E.128 [R8.64], R4 ;  /* 0x0000000408007985 */ /* 0x0003e8000c101d0a */
.L_x_192:
[----:B------:R-:W-:Y:S05]  /*40d0*/  BSYNC B0 ;  /* 0x0000000000007941 */ /* 0x000fea0003800000 */
.L_x_191:
        /* <DEDUP_REMOVED lines=8> */
[----:B------:R-:W-:Y:S02]  /*4160*/  @!P0 SHF.R.U64 R0, R12, 0x10, R13 ;  /* 0x000000100c008819 */ /* 0x000fe4000000120d */
[----:B------:R-:W-:Y:S02]  /*4170*/  @!P0 PRMT R11, R41, 0x5410, R3 ;  /* 0x00005410290b8816 */ /* 0x000fe40000000003 */
[----:B------:R-:W-:Y:S02]  /*4180*/  @!P0 PRMT R3, R21, 0x5410, R0 ;  /* 0x0000541015038816 */ /* 0x000fe40000000000 */
[----:B------:R-:W-:Y:S01]  /*4190*/  @!P0 SHF.R.U32.HI R8, RZ, 0x10, R31 ;  /* 0x00000010ff088819 */ /* 0x000fe2000001161f */
[----:B------:R-:W-:Y:S01]  /*41a0*/  @!P0 IMAD.U32 R9, R11, 0x10000, RZ ;  /* 0x000100000b098824 */ /* 0x000fe200078e00ff */
[----:B------:R-:W-:Y:S02]  /*41b0*/  @!P0 SHF.R.U32.HI R2, RZ, 0x10, R13 ;  /* 0x00000010ff028819 */ /* 0x000fe4000001160d */
[----:B------:R-:W-:Y:S02]  /*41c0*/  @!P0 PRMT R12, R41, 0x5432, R8 ;  /* 0x00005432290c8816 */ /* 0x000fe40000000008 */
[----:B------:R-:W-:Y:S01]  /*41d0*/  @!P0 PRMT R8, R21, 0x5432, R2 ;  /* 0x0000543215088816 */ /* 0x000fe20000000002 */
[C---:B------:R-:W-:Y:S01]  /*41e0*/  @!P0 IMAD.U32 R2, R3.reuse, 0x10000, RZ ;  /* 0x0001000003028824 */ /* 0x040fe200078e00ff */
        /* <DEDUP_REMOVED lines=8> */
[----:B------:R-:W-:Y:S02]  /*4270*/  @!P0 LOP3.LUT R9, R11, 0xffff0000, RZ, 0xc0, !PT ;  /* 0xffff00000b098812 */ /* 0x000fe400078ec0ff */
[----:B------:R-:W-:Y:S03]  /*4280*/  @!P0 SHF.L.U32 R10, R5, 0x10, RZ ;  /* 0x00000010050a8819 */ /* 0x000fe600000006ff */
[C---:B------:R-:W-:Y:S02]  /*4290*/  @!P0 FMUL.FTZ R11, R2.reuse, R9 ;  /* 0x00000009020b8220 */ /* 0x040fe40000410000 */
[-C--:B------:R-:W-:Y:S02]  /*42a0*/  @!P0 FMUL.FTZ R2, R2, R3.reuse ;  /* 0x0000000302028220 */ /* 0x080fe40000410000 */
[----:B------:R-:W-:Y:S02]  /*42b0*/  @!P0 FFMA.FTZ R11, R10, R3, -R11 ;  /* 0x000000030a0b8223 */ /* 0x000fe4000001080b */
[----:B------:R-:W-:Y:S01]  /*42c0*/  @!P0 FFMA.FTZ R2, R9, R10, R2 ;  /* 0x0000000a09028223 */ /* 0x000fe20000010002 */
[----:B------:R-:W-:Y:S01]  /*42d0*/  @!P0 F2FP.BF16.PACK_AB R10, R0, R13 ;  /* 0x0000000d000a823e */ /* 0x000fe200000010ff */
[----:B------:R-:W-:Y:S01]  /*42e0*/  @!P0 IMAD.U32 R9, R12, 0x10000, RZ ;  /* 0x000100000c098824 */ /* 0x000fe200078e00ff */
[----:B------:R-:W-:Y:S01]  /*42f0*/  @!P0 LOP3.LUT R0, R6, 0xffff0000, RZ, 0xc0, !PT ;  /* 0xffff000006008812 */ /* 0x000fe200078ec0ff */
[----:B------:R-:W-:Y:S01]  /*4300*/  @!P0 IMAD.U32 R3, R8, 0x10000, RZ ;  /* 0x0001000008038824 */ /* 0x000fe200078e00ff */
[----:B------:R-:W-:Y:S02]  /*4310*/  @!P0 F2FP.BF16.PACK_AB R2, R2, R11 ;  /* 0x0000000b0202823e */ /* 0x000fe400000010ff */
[----:B------:R-:W-:Y:S01]  /*4320*/  @!P0 MOV R4, R10 ;  /* 0x0000000a00048202 */ /* 0x000fe20000000f00 */
[----:B------:R-:W-:Y:S01]  /*4330*/  @!P0 IMAD.U32 R10, R6, 0x10000, RZ ;  /* 0x00010000060a8824 */ /* 0x000fe200078e00ff */
[----:B------:R-:W-:Y:S01]  /*4340*/  @!P0 LOP3.LUT R11, R12, 0xffff0000, RZ, 0xc0, !PT ;  /* 0xffff00000c0b8812 */ /* 0x000fe200078ec0ff */
[C---:B------:R-:W-:Y:S02]  /*4350*/  @!P0 FMUL.FTZ R13, R0.reuse, R9 ;  /* 0x00000009000d8220 */ /* 0x040fe40000410000 */
[----:B------:R-:W-:Y:S01]  /*4360*/  @!P0 IMAD.MOV.U32 R5, RZ, RZ, R2 ;  /* 0x000000ffff058224 */ /* 0x000fe200078e0002 */
[----:B------:R-:W-:Y:S01]  /*4370*/  @!P0 LOP3.LUT R2, R7, 0xffff0000, RZ, 0xc0, !PT ;  /* 0xffff000007028812 */ /* 0x000fe200078ec0ff */
[-C--:B------:R-:W-:Y:S02]  /*4380*/  @!P0 FMUL.FTZ R0, R0, R3.reuse ;  /* 0x0000000300008220 */ /* 0x080fe40000410000 */
[----:B------:R-:W-:Y:S01]  /*4390*/  @!P0 FFMA.FTZ R20, R10, R3, -R13 ;  /* 0x000000030a148223 */ /* 0x000fe2000001080d */
[----:B------:R-:W-:Y:S01]  /*43a0*/  @!P0 LOP3.LUT R3, R8, 0xffff0000, RZ, 0xc0, !PT ;  /* 0xffff000008038812 */ /* 0x000fe200078ec0ff */
[----:B------:R-:W-:Y:S01]  /*43b0*/  @!P0 FFMA.FTZ R0, R9, R10, R0 ;  /* 0x0000000a09008223 */ /* 0x000fe20000010000 */
[----:B------:R-:W-:Y:S01]  /*43c0*/  @!P0 SHF.L.U32 R8, R7, 0x10, RZ ;  /* 0x0000001007088819 */ /* 0x000fe200000006ff */
[C---:B------:R-:W-:Y:S01]  /*43d0*/  @!P0 FMUL.FTZ R10, R2.reuse, R11 ;  /* 0x0000000b020a8220 */ /* 0x040fe20000410000 */
[----:B---3--:R-:W-:Y:S01]  /*43e0*/  MOV R13, R47 ;  /* 0x0000002f000d7202 */ /* 0x008fe20000000f00 */
[-C--:B------:R-:W-:Y:S01]  /*43f0*/  @!P0 FMUL.FTZ R2, R2, R3.reuse ;  /* 0x0000000302028220 */ /* 0x080fe20000410000 */
[----:B------:R-:W-:Y:S01]  /*4400*/  @!P0 F2FP.BF16.PACK_AB R0, R0, R20 ;  /* 0x000000140000823e */ /* 0x000fe200000010ff */
[----:B------:R-:W-:Y:S02]  /*4410*/  IMAD.SHL.U32 R9, R214, 0x8, RZ ;  /* 0x00000008d6097824 */ /* 0x000fe400078e00ff */
[----:B----4-:R-:W-:Y:S02]  /*4420*/  IMAD.MOV.U32 R12, RZ, RZ, R46 ;  /* 0x000000ffff0c7224 */ /* 0x010fe400078e002e */
[----:B------:R-:W-:Y:S02]  /*4430*/  @!P0 FFMA.FTZ R10, R8, R3, -R10 ;  /* 0x00000003080a8223 */ /* 0x000fe4000001080a */
[----:B------:R-:W-:Y:S01]  /*4440*/  @!P0 FFMA.FTZ R2, R11, R8, R2 ;  /* 0x000000080b028223 */ /* 0x000fe20000010002 */
[C---:B------:R-:W-:Y:S01]  /*4450*/  LEA R12, P1, R9.reuse, R12, 0x1 ;  /* 0x0000000c090c7211 */ /* 0x040fe200078208ff */
[----:B------:R-:W-:Y:S03]  /*4460*/  @!P0 IMAD.MOV.U32 R6, RZ, RZ, R0 ;  /* 0x000000ffff068224 */ /* 0x000fe600078e0000 */
[----:B------:R-:W-:Y:S02]  /*4470*/  @!P0 F2FP.BF16.PACK_AB R2, R2, R10 ;  /* 0x0000000a0202823e */ /* 0x000fe400000010ff */
[----:B------:R-:W-:Y:S02]  /*4480*/  LEA.HI.X.SX32 R13, R9, R13, 0x1, P1 ;  /* 0x0000000d090d7211 */ /* 0x000fe400008f0eff */
[----:B------:R-:W-:Y:S05]  /*4490*/  @!P0 MOV R7, R2 ;  /* 0x0000000200078202 */ /* 0x000fea0000000f00 */
[----:B------:R1:W-:Y:S02]  /*44a0*/  ST.E.128 [R12.64], R4 ;  /* 0x000000040c007985 */ /* 0x0003e4000c101d0a */
.L_x_194:
[----:B------:R-:W-:Y:S05]  /*44b0*/  BSYNC B0 ;  /* 0x0000000000007941 */ /* 0x000fea0003800000 */
.L_x_193:
[----:B------:R-:W-:Y:S01]  /*44c0*/  ISETP.GE.AND P0, PT, R205, c[0x0][0x1d4], PT ;  /* 0x00007500cd007a0c */ /* 0x000fe20003f06270 */
[----:B------:R-:W-:Y:S01]  /*44d0*/  @!UPT UIADD3 URZ, URZ, URZ, URZ ;  /* 0x0000003f3f3ff290 */ /* 0x000fe2000fffe03f */
[----:B------:R-:W-:Y:S11]  /*44e0*/  BSSY B0, `(.L_x_195) ;  /* 0x0000038000007945 */ /* 0x000ff60003800000 */
[----:B------:R-:W-:-:S05]  /*44f0*/  @P0 BRA `(.L_x_196) ;  /* 0x0000036000000947 */ /* 0x000fca0003800000 */
[C---:B----4-:R-:W-:Y:S01]  /*4500*/  LEA R20, P0, R205.reuse, R46, 0x1 ;  /* 0x0000002ecd147211 */ /* 0x050fe200078008ff */
[----:B-1----:R-:W1:Y:S03]  /*4510*/  LDS.128 R8, [R202+0x8000] ;  /* 0x00800000ca087984 */ /* 0x002e660000000c00 */
[----:B---3--:R-:W-:Y:S02]  /*4520*/  LEA.HI.X R21, R205, R47, R222, 0x1, P0 ;  /* 0x0000002fcd157211 */ /* 0x008fe400000f0cde */
[----:B------:R-:W-:Y:S11]  /*4530*/  ISETP.GE.AND P0, PT, R142, c[0x0][0x27c], PT ;  /* 0x00009f008e007a0c */ /* 0x000ff60003f06270 */
[----:B------:R-:W-:Y:S02]  /*4540*/  @!UPT UIADD3 URZ, URZ, URZ, URZ ;  /* 0x0000003f3f3ff290 */ /* 0x000fe4000fffe03f */
[----:B------:R-:W-:Y:S02]  /*4550*/  @!P0 SHF.R.U64 R0, R14, 0x10, R15 ;  /* 0x000000100e008819 */ /* 0x000fe4000000120f */
[----:B------:R-:W-:Y:S02]  /*4560*/  @!P0 SHF.R.U64 R3, R32, 0x10, R33 ;  /* 0x0000001020038819 */ /* 0x000fe40000001221 */
[----:B------:R-:W-:Y:S02]  /*4570*/  @!P0 SHF.R.U32.HI R2, RZ, 0x10, R15 ;  /* 0x00000010ff028819 */ /* 0x000fe4000001160f */
[----:B------:R-:W-:Y:S02]  /*4580*/  @!P0 SHF.R.U32.HI R5, RZ, 0x10, R33 ;  /* 0x00000010ff058819 */ /* 0x000fe40000011621 */
[----:B------:R-:W-:Y:S02]  /*4590*/  @!P0 PRMT R0, R22, 0x5432, R0 ;  /* 0x0000543216008816 */ /* 0x000fe40000000000 */
[C---:B------:R-:W-:Y:S02]  /*45a0*/  @!P0 PRMT R4, R42.reuse, 0x5410, R3 ;  /* 0x000054102a048816 */ /* 0x040fe40000000003 */
[----:B------:R-:W-:Y:S01]  /*45b0*/  @!P0 PRMT R15, R42, 0x5432, R5 ;  /* 0x000054322a0f8816 */ /* 0x000fe20000000005 */
[----:B------:R-:W-:Y:S01]  /*45c0*/  @!P0 IMAD.U32 R6, R0, 0x10000, RZ ;  /* 0x0001000000068824 */ /* 0x000fe200078e00ff */
[----:B------:R-:W-:Y:S01]  /*45d0*/  @!P0 PRMT R5, R22, 0x5410, R2 ;  /* 0x0000541016058816 */ /* 0x000fe20000000002 */
[C---:B------:R-:W-:Y:S01]  /*45e0*/  @!P0 IMAD.U32 R7, R4.reuse, 0x10000, RZ ;  /* 0x0001000004078824 */ /* 0x040fe200078e00ff */
[----:B------:R-:W-:Y:S02]  /*45f0*/  @!P0 LOP3.LUT R13, R4, 0xffff0000, RZ, 0xc0, !PT ;  /* 0xffff0000040d8812 */ /* 0x000fe400078ec0ff */
[----:B------:R-:W-:Y:S01]  /*4600*/  @!P0 LOP3.LUT R4, R0, 0xffff0000, RZ, 0xc0, !PT ;  /* 0xffff000000048812 */ /* 0x000fe200078ec0ff */
[C---:B-1----:R-:W-:Y:S01]  /*4610*/  @!P0 IMAD.U32 R12, R8.reuse, 0x10000, RZ ;  /* 0x00010000080c8824 */ /* 0x042fe200078e00ff */
[----:B------:R-:W-:Y:S02]  /*4620*/  @!P0 LOP3.LUT R2, R8, 0xffff0000, RZ, 0xc0, !PT ;  /* 0xffff000008028812 */ /* 0x000fe400078ec0ff */
[C---:B------:R-:W-:Y:S02]  /*4630*/  @!P0 LOP3.LUT R3, R9.reuse, 0xffff0000, RZ, 0xc0, !PT ;  /* 0xffff000009038812 */ /* 0x040fe400078ec0ff */
[----:B------:R-:W-:Y:S01]  /*4640*/  @!P0 SHF.L.U32 R14, R9, 0x10, RZ ;  /* 0x00000010090e8819 */ /* 0x000fe200000006ff */
[C---:B------:R-:W-:Y:S02]  /*4650*/  @!P0 FMUL.FTZ R0, R2.reuse, R6 ;  /* 0x0000000602008220 */ /* 0x040fe40000410000 */
[----:B------:R-:W-:Y:S02]  /*4660*/  @!P0 FMUL.FTZ R22, R2, R7 ;  /* 0x0000000702168220 */ /* 0x000fe40000410000 */
[C---:B------:R-:W-:Y:S02]  /*4670*/  @!P0 FMUL.FTZ R27, R3.reuse, R13 ;  /* 0x0000000d031b8220 */ /* 0x040fe40000410000 */
[----:B------:R-:W-:Y:S01]  /*4680*/  @!P0 FMUL.FTZ R2, R3, R4 ;  /* 0x0000000403028220 */ /* 0x000fe20000410000 */
[----:B------:R-:W-:Y:S01]  /*4690*/  @!P0 LOP3.LUT R3, R10, 0xffff0000, RZ, 0xc0, !PT ;  /* 0xffff00000a038812 */ /* 0x000fe200078ec0ff */
[----:B------:R-:W-:Y:S02]  /*46a0*/  @!P0 FFMA.FTZ R0, R7, R12, R0 ;  /* 0x0000000c07008223 */ /* 0x000fe40000010000 */
[----:B------:R-:W-:Y:S02]  /*46b0*/  @!P0 IMAD.U32 R7, R15, 0x10000, RZ ;  /* 0x000100000f078824 */ /* 0x000fe400078e00ff */
[----:B------:R-:W-:Y:S01]  /*46c0*/  @!P0 FFMA.FTZ R22, R12, R6, -R22 ;  /* 0x000000060c168223 */ /* 0x000fe20000010816 */
[----:B------:R-:W-:Y:S01]  /*46d0*/  @!P0 SHF.L.U32 R6, R5, 0x10, RZ ;  /* 0x0000001005068819 */ /* 0x000fe200000006ff */
[----:B------:R-:W-:Y:S01]  /*46e0*/  @!P0 FFMA.FTZ R27, R14, R4, -R27 ;  /* 0x000000040e1b8223 */ /* 0x000fe2000001081b */
[----:B------:R-:W-:Y:S01]  /*46f0*/  @!P0 LOP3.LUT R4, R11, 0xffff0000, RZ, 0xc0, !PT ;  /* 0xffff00000b048812 */ /* 0x000fe200078ec0ff */
[----:B------:R-:W-:Y:S01]  /*4700*/  @!P0 FFMA.FTZ R2, R13, R14, R2 ;  /* 0x0000000e0d028223 */ /* 0x000fe20000010002 */
[----:B------:R-:W-:Y:S01]  /*4710*/  @!P0 LOP3.LUT R5, R5, 0xffff0000, RZ, 0xc0, !PT ;  /* 0xffff000005058812 */ /* 0x000fe200078ec0ff */
[----:B------:R-:W-:Y:S01]  /*4720*/  @!P0 IMAD.U32 R12, R10, 0x10000, RZ ;  /* 0x000100000a0c8824 */ /* 0x000fe200078e00ff */
[----:B------:R-:W-:Y:S01]  /*4730*/  @!P0 LOP3.LUT R13, R15, 0xffff0000, RZ, 0xc0, !PT ;  /* 0xffff00000f0d8812 */ /* 0x000fe200078ec0ff */
[C---:B------:R-:W-:Y:S01]  /*4740*/  @!P0 FMUL.FTZ R14, R3.reuse, R7 ;  /* 0x00000007030e8220 */ /* 0x040fe20000410000 */
[----:B------:R-:W-:Y:S01]  /*4750*/  @!P0 F2FP.BF16.PACK_AB R2, R2, R27 ;  /* 0x0000001b0202823e */ /* 0x000fe200000010ff */
[-C--:B------:R-:W-:Y:S02]  /*4760*/  @!P0 FMUL.FTZ R3, R3, R6.reuse ;  /* 0x0000000603038220 */ /* 0x080fe40000410000 */
[----:B------:R-:W-:Y:S01]  /*4770*/  @!P0 FFMA.FTZ R15, R12, R6, -R14 ;  /* 0x000000060c0f8223 */ /* 0x000fe2000001080e */
[----:B------:R-:W-:Y:S01]  /*4780*/  @!P0 MOV R9, R2 ;  /* 0x0000000200098202 */ /* 0x000fe20000000f00 */
[----:B------:R-:W-:Y:S02]  /*4790*/  @!P0 IMAD.U32 R6, R11, 0x10000, RZ ;  /* 0x000100000b068824 */ /* 0x000fe400078e00ff */
[C---:B------:R-:W-:Y:S02]  /*47a0*/  @!P0 FMUL.FTZ R14, R4.reuse, R13 ;  /* 0x0000000d040e8220 */ /* 0x040fe40000410000 */
[-C--:B------:R-:W-:Y:S02]  /*47b0*/  @!P0 FMUL.FTZ R4, R4, R5.reuse ;  /* 0x0000000504048220 */ /* 0x080fe40000410000 */
[----:B------:R-:W-:Y:S02]  /*47c0*/  @!P0 FFMA.FTZ R3, R7, R12, R3 ;  /* 0x0000000c07038223 */ /* 0x000fe40000010003 */
[----:B------:R-:W-:Y:S01]  /*47d0*/  @!P0 FFMA.FTZ R14, R6, R5, -R14 ;  /* 0x00000005060e8223 */ /* 0x000fe2000001080e */
[----:B------:R-:W-:Y:S01]  /*47e0*/  @!P0 F2FP.BF16.PACK_AB R5, R0, R22 ;  /* 0x000000160005823e */ /* 0x000fe200000010ff */
[----:B------:R-:W-:Y:S01]  /*47f0*/  @!P0 FFMA.FTZ R4, R13, R6, R4 ;  /* 0x000000060d048223 */ /* 0x000fe20000010004 */
[----:B------:R-:W-:Y:S03]  /*4800*/  @!P0 F2FP.BF16.PACK_AB R3, R3, R15 ;  /* 0x0000000f0303823e */ /* 0x000fe600000010ff */
[----:B------:R-:W-:Y:S01]  /*4810*/  @!P0 IMAD.MOV.U32 R8, RZ, RZ, R5 ;  /* 0x000000ffff088224 */ /* 0x000fe200078e0005 */
[----:B------:R-:W-:Y:S01]  /*4820*/  @!P0 F2FP.BF16.PACK_AB R0, R4, R14 ;  /* 0x0000000e0400823e */ /* 0x000fe200000010ff */
[----:B------:R-:W-:Y:S03]  /*4830*/  @!P0 IMAD.MOV.U32 R10, RZ, RZ, R3 ;  /* 0x000000ffff0a8224 */ /* 0x000fe600078e0003 */
[----:B------:R-:W-:Y:S05]  /*4840*/  @!P0 MOV R11, R0 ;  /* 0x00000000000b8202 */ /* 0x000fea0000000f00 */
[----:B------:R1:W-:Y:S02]  /*4850*/  ST.E.128 [R20.64], R8 ;  /* 0x0000000814007985 */ /* 0x0003e4000c101d0a */
.L_x_196:
[----:B------:R-:W-:Y:S05]  /*4860*/  BSYNC B0 ;  /* 0x0000000000007941 */ /* 0x000fea0003800000 */
.L_x_195:
[----:B------:R-:W-:Y:S01]  /*4870*/  ISETP.GE.AND P0, PT, R204, c[0x0][0x1d4], PT ;  /* 0x00007500cc007a0c */ /* 0x000fe20003f06270 */
[----:B------:R-:W-:Y:S01]  /*4880*/  @!UPT UIADD3 URZ, URZ, URZ, URZ ;  /* 0x0000003f3f3ff290 */ /* 0x000fe2000fffe03f */
[----:B------:R-:W-:Y:S11]  /*4890*/  BSSY B0, `(.L_x_197) ;  /* 0x0000038000007945 */ /* 0x000ff60003800000 */
[----:B------:R-:W-:-:S05]  /*48a0*/  @P0 BRA `(.L_x_198) ;  /* 0x0000036000000947 */ /* 0x000fca0003800000 */
[C---:B-1--4-:R-:W-:Y:S01]  /*48b0*/  LEA R20, P0, R204.reuse, R46, 0x1 ;  /* 0x0000002ecc147211 */ /* 0x052fe200078008ff */
[----:B------:R-:W1:Y:S03]  /*48c0*/  LDS.128 R8, [R201+0xa000] ;  /* 0x00a00000c9087984 */ /* 0x000e660000000c00 */
[----:B---3--:R-:W-:Y:S02]  /*48d0*/  LEA.HI.X R21, R204, R47, R221, 0x1, P0 ;  /* 0x0000002fcc157211 */ /* 0x008fe400000f0cdd */
[----:B------:R-:W-:Y:S11]  /*48e0*/  ISETP.GE.AND P0, PT, R105, c[0x0][0x27c], PT ;  /* 0x00009f0069007a0c */ /* 0x000ff60003f06270 */
[----:B------:R-:W-:Y:S02]  /*48f0*/  @!UPT UIADD3 URZ, URZ, URZ, URZ ;  /* 0x0000003f3f3ff290 */ /* 0x000fe4000fffe03f */
[----:B------:R-:W-:Y:S02]  /*4900*/  @!P0 SHF.R.U64 R3, R34, 0x10, R35 ;  /* 0x0000001022038819 */ /* 0x000fe40000001223 */
[--C-:B------:R-:W-:Y:S02]  /*4910*/  @!P0 SHF.R.U64 R0, R16, 0x10, R17.reuse ;  /* 0x0000001010008819 */ /* 0x100fe40000001211 */
[----:B------:R-:W-:Y:S02]  /*4920*/  @!P0 SHF.R.U32.HI R2, RZ, 0x10, R17 ;  /* 0x00000010ff028819 */ /* 0x000fe40000011611 */
[----:B------:R-:W-:Y:S02]  /*4930*/  @!P0 PRMT R4, R43, 0x5410, R3 ;  /* 0x000054102b048816 */ /* 0x000fe40000000003 */
[----:B------:R-:W-:Y:S02]  /*4940*/  @!P0 SHF.R.U32.HI R5, RZ, 0x10, R35 ;  /* 0x00000010ff058819 */ /* 0x000fe40000011623 */
[----:B------:R-:W-:Y:S01]  /*4950*/  @!P0 PRMT R0, R23, 0x5432, R0 ;  /* 0x0000543217008816 */ /* 0x000fe20000000000 */
[----:B------:R-:W-:Y:S01]  /*4960*/  @!P0 IMAD.U32 R7, R4, 0x10000, RZ ;  /* 0x0001000004078824 */ /* 0x000fe200078e00ff */
[----:B------:R-:W-:Y:S02]  /*4970*/  @!P0 PRMT R15, R43, 0x5432, R5 ;  /* 0x000054322b0f8816 */ /* 0x000fe40000000005 */
[----:B------:R-:W-:Y:S01]  /*4980*/  @!P0 PRMT R5, R23, 0x5410, R2 ;  /* 0x0000541017058816 */ /* 0x000fe20000000002 */
[----:B------:R-:W-:Y:S01]  /*4990*/  @!P0 IMAD.U32 R6, R0, 0x10000, RZ ;  /* 0x0001000000068824 */ /* 0x000fe200078e00ff */
[----:B------:R-:W-:Y:S02]  /*49a0*/  @!P0 LOP3.LUT R13, R4, 0xffff0000, RZ, 0xc0, !PT ;  /* 0xffff0000040d8812 */ /* 0x000fe400078ec0ff */
[----:B------:R-:W-:Y:S01]  /*49b0*/  @!P0 LOP3.LUT R4, R0, 0xffff0000, RZ, 0xc0, !PT ;  /* 0xffff000000048812 */ /* 0x000fe200078ec0ff */
[C---:B-1----:R-:W-:Y:S01]  /*49c0*/  @!P0 IMAD.U32 R12, R8.reuse, 0x10000, RZ ;  /* 0x00010000080c8824 */ /* 0x042fe200078e00ff */
[----:B------:R-:W-:Y:S02]  /*49d0*/  @!P0 LOP3.LUT R2, R8, 0xffff0000, RZ, 0xc0, !PT ;  /* 0xffff000008028812 */ /* 0x000fe400078ec0ff */
[C---:B------:R-:W-:Y:S02]  /*49e0*/  @!P0 LOP3.LUT R3, R9.reuse, 0xffff0000, RZ, 0xc0, !PT ;  /* 0xffff000009038812 */ /* 0x040fe400078ec0ff */
[----:B------:R-:W-:Y:S01]  /*49f0*/  @!P0 SHF.L.U32 R14, R9, 0x10, RZ ;  /* 0x00000010090e8819 */ /* 0x000fe200000006ff */
[C---:B------:R-:W-:Y:S02]  /*4a00*/  @!P0 FMUL.FTZ R16, R2.reuse, R7 ;  /* 0x0000000702108220 */ /* 0x040fe40000410000 */
[-C--:B------:R-:W-:Y:S02]  /*4a10*/  @!P0 FMUL.FTZ R0, R2, R6.reuse ;  /* 0x0000000602008220 */ /* 0x080fe40000410000 */
[----:B------:R-:W-:Y:S02]  /*4a20*/  @!P0 FMUL.FTZ R17, R3, R13 ;  /* 0x0000000d03118220 */ /* 0x000fe40000410000 */
[----:B------:R-:W-:Y:S01]  /*4a30*/  @!P0 FFMA.FTZ R27, R12, R6, -R16 ;  /* 0x000000060c1b8223 */ /* 0x000fe20000010810 */
[----:B------:R-:W-:Y:S01]  /*4a40*/  @!P0 SHF.L.U32 R6, R5, 0x10, RZ ;  /* 0x0000001005068819 */ /* 0x000fe200000006ff */
[----:B------:R-:W-:Y:S01]  /*4a50*/  @!P0 FMUL.FTZ R2, R3, R4 ;  /* 0x0000000403028220 */ /* 0x000fe20000410000 */
[----:B------:R-:W-:Y:S01]  /*4a60*/  @!P0 LOP3.LUT R3, R10, 0xffff0000, RZ, 0xc0, !PT ;  /* 0xffff00000a038812 */ /* 0x000fe200078ec0ff */
[----:B------:R-:W-:Y:S01]  /*4a70*/  @!P0 FFMA.FTZ R0, R7, R12, R0 ;  /* 0x0000000c07008223 */ /* 0x000fe20000010000 */
[----:B------:R-:W-:Y:S01]  /*4a80*/  @!P0 LOP3.LUT R5, R5, 0xffff0000, RZ, 0xc0, !PT ;  /* 0xffff000005058812 */ /* 0x000fe200078ec0ff */
[C---:B------:R-:W-:Y:S01]  /*4a90*/  @!P0 IMAD.U32 R7, R15.reuse, 0x10000, RZ ;  /* 0x000100000f078824 */ /* 0x040fe200078e00ff */
[----:B------:R-:W-:Y:S01]  /*4aa0*/  @!P0 LOP3.LUT R15, R15, 0xffff0000, RZ, 0xc0, !PT ;  /* 0xffff00000f0f8812 */ /* 0x000fe200078ec0ff */
[----:B------:R-:W-:Y:S01]  /*4ab0*/  @!P0 FFMA.FTZ R23, R14, R4, -R17 ;  /* 0x000000040e178223 */ /* 0x000fe20000010811 */
[----:B------:R-:W-:Y:S01]  /*4ac0*/  @!P0 LOP3.LUT R4, R11, 0xffff0000, RZ, 0xc0, !PT ;  /* 0xffff00000b048812 */ /* 0x000fe200078ec0ff */
[----:B------:R-:W-:Y:S02]  /*4ad0*/  @!P0 IMAD.U32 R12, R10, 0x10000, RZ ;  /* 0x000100000a0c8824 */ /* 0x000fe400078e00ff */
[C---:B------:R-:W-:Y:S02]  /*4ae0*/  @!P0 FMUL.FTZ R17, R3.reuse, R7 ;  /* 0x0000000703118220 */ /* 0x040fe40000410000 */
[----:B------:R-:W-:Y:S02]  /*4af0*/  @!P0 FMUL.FTZ R3, R3, R6 ;  /* 0x0000000603038220 */ /* 0x000fe40000410000 */
[----:B------:R-:W-:Y:S02]  /*4b00*/  @!P0 IMAD.U32 R16, R11, 0x10000, RZ ;  /* 0x000100000b108824 */ /* 0x000fe400078e00ff */
[C---:B------:R-:W-:Y:S02]  /*4b10*/  @!P0 FMUL.FTZ R22, R4.reuse, R15 ;  /* 0x0000000f04168220 */ /* 0x040fe40000410000 */
[----:B------:R-:W-:Y:S02]  /*4b20*/  @!P0 FMUL.FTZ R4, R4, R5 ;  /* 0x0000000504048220 */ /* 0x000fe40000410000 */
[----:B------:R-:W-:Y:S02]  /*4b30*/  @!P0 FFMA.FTZ R2, R13, R14, R2 ;  /* 0x0000000e0d028223 */ /* 0x000fe40000010002 */
[----:B------:R-:W-:Y:S02]  /*4b40*/  @!P0 FFMA.FTZ R3, R7, R12, R3 ;  /* 0x0000000c07038223 */ /* 0x000fe40000010003 */
[----:B------:R-:W-:Y:S01]  /*4b50*/  @!P0 FFMA.FTZ R17, R12, R6, -R17 ;  /* 0x000000060c118223 */ /* 0x000fe20000010811 */
[----:B------:R-:W-:Y:S01]  /*4b60*/  @!P0 F2FP.BF16.PACK_AB R2, R2, R23 ;  /* 0x000000170202823e */ /* 0x000fe200000010ff */
[----:B------:R-:W-:Y:S01]  /*4b70*/  @!P0 FFMA.FTZ R22, R16, R5, -R22 ;  /* 0x0000000510168223 */ /* 0x000fe20000010816 */
[----:B------:R-:W-:Y:S01]  /*4b80*/  @!P0 F2FP.BF16.PACK_AB R5, R0, R27 ;  /* 0x0000001b0005823e */ /* 0x000fe200000010ff */
[----:B------:R-:W-:Y:S01]  /*4b90*/  @!P0 FFMA.FTZ R4, R15, R16, R4 ;  /* 0x000000100f048223 */ /* 0x000fe20000010004 */
[----:B------:R-:W-:Y:S02]  /*4ba0*/  @!P0 F2FP.BF16.PACK_AB R3, R3, R17 ;  /* 0x000000110303823e */ /* 0x000fe400000010ff */
[----:B------:R-:W-:Y:S01]  /*4bb0*/  @!P0 MOV R9, R2 ;  /* 0x0000000200098202 */ /* 0x000fe20000000f00 */
[----:B------:R-:W-:Y:S01]  /*4bc0*/  @!P0 IMAD.MOV.U32 R8, RZ, RZ, R5 ;  /* 0x000000ffff088224 */ /* 0x000fe200078e0005 */
[----:B------:R-:W-:Y:S01]  /*4bd0*/  @!P0 F2FP.BF16.PACK_AB R0, R4, R22 ;  /* 0x000000160400823e */ /* 0x000fe200000010ff */
[----:B------:R-:W-:Y:S03]  /*4be0*/  @!P0 IMAD.MOV.U32 R10, RZ, RZ, R3 ;  /* 0x000000ffff0a8224 */ /* 0x000fe600078e0003 */
[----:B------:R-:W-:Y:S05]  /*4bf0*/  @!P0 MOV R11, R0 ;  /* 0x00000000000b8202 */ /* 0x000fea0000000f00 */
[----:B------:R1:W-:Y:S02]  /*4c00*/  ST.E.128 [R20.64], R8 ;  /* 0x0000000814007985 */ /* 0x0003e4000c101d0a */
.L_x_198:
[----:B------:R-:W-:Y:S05]  /*4c10*/  BSYNC B0 ;  /* 0x0000000000007941 */ /* 0x000fea0003800000 */
.L_x_197:
[----:B------:R-:W-:Y:S11]  /*4c20*/  ISETP.GE.AND P0, PT, R203, c[0x0][0x1d4], PT ;  /* 0x00007500cb007a0c */ /* 0x000ff60003f06270 */
[----:B------:R-:W-:Y:S02]  /*4c30*/  @!UPT UIADD3 URZ, URZ, URZ, URZ ;  /* 0x0000003f3f3ff290 */ /* 0x000fe4000fffe03f */
        /* <DEDUP_REMOVED lines=54> */
[----:B------:R1:W-:Y:S01]  /*4fa0*/  ST.E.128 [R20.64], R8 ;  /* 0x0000000814007985 */ /* 0x0003e2000c101d0a */
[----:B------:R-:W-:-:S05]  /*4fb0*/  BRA `(.L_x_188) ;  /* 0x00001f1000007947 */ /* 0x000fca0003800000 */
.L_x_185:
        /* <DEDUP_REMOVED lines=37> */
[----:B------:R1:W5:Y:S04]  /*5210*/  @!P0 LDG.E.128 R4, [R8.64] ;  /* 0x0000000a08048981 */ /* 0x000368000c1e1d00 */
[----:B------:R1:W5:Y:S01]  /*5220*/  @!P0 LDG.E.128 R12, [R2.64] ;  /* 0x0000000a020c8981 */ /* 0x000362000c1e1d00 */
[----:B------:R-:W-:Y:S11]  /*5230*/  ISETP.GE.AND P0, PT, R25, c[0x0][0x27c], PT ;  /* 0x00009f0019007a0c */ /* 0x000ff60003f06270 */
[----:B------:R-:W-:Y:S02]  /*5240*/  @!UPT UIADD3 URZ, URZ, URZ, URZ ;  /* 0x0000003f3f3ff290 */ /* 0x000fe4000fffe03f */
[----:B------:R1:W5:Y:S04]  /*5250*/  @!P0 LDG.E.128 R16, [R8.64+0x40] ;  /* 0x0000400a08108981 */ /* 0x000368000c1e1d00 */
[----:B------:R1:W5:Y:S01]  /*5260*/  @!P0 LDG.E.128 R36, [R2.64+0x40] ;  /* 0x0000400a02248981 */ /* 0x000362000c1e1d00 */
[----:B------:R-:W-:Y:S11]  /*5270*/  ISETP.GE.AND P0, PT, R24, c[0x0][0x27c], PT ;  /* 0x00009f0018007a0c */ /* 0x000ff60003f06270 */
[----:B------:R-:W-:Y:S02]  /*5280*/  @!UPT UIADD3 URZ, URZ, URZ, URZ ;  /* 0x0000003f3f3ff290 */ /* 0x000fe4000fffe03f */
[----:B------:R1:W5:Y:S04]  /*5290*/  @!P0 LDG.E.128 R20, [R8.64+0x80] ;  /* 0x0000800a08148981 */ /* 0x000368000c1e1d00 */
[----:B------:R1:W5:Y:S02]  /*52a0*/  @!P0 LDG.E.128 R40, [R2.64+0x80] ;  /* 0x0000800a02288981 */ /* 0x000364000c1e1d00 */
.L_x_200:
[----:B------:R-:W-:Y:S05]  /*52b0*/  BSYNC B0 ;  /* 0x0000000000007941 */ /* 0x000fea0003800000 */
.L_x_199:
[----:B------:R2:W3:Y:S04]  /*52c0*/  SHFL.IDX PT, R51, R46, RZ, 0x1c1f ;  /* 0x001c1fff2e337589 */ /* 0x0004e800000e0000 */
[----:B------:R2:W4:Y:S01]  /*52d0*/  SHFL.IDX PT, R50, R48, RZ, 0x1c1f ;  /* 0x001c1fff30327589 */ /* 0x00052200000e0000 */
[----:B------:R-:W-:-:S05]  /*52e0*/  @P1 BRA `(.L_x_188) ;  /* 0x00001be000001947 */ /* 0x000fca0003800000 */
[----:B------:R-:W-:Y:S01]  /*52f0*/  ISETP.GE.AND P0, PT, R100, c[0x0][0x1d4], PT ;  /* 0x0000750064007a0c */ /* 0x000fe20003f06270 */
[----:B-1---5:R-:W-:Y:S01]  /*5300*/  IMAD.MOV.U32 R2, RZ, RZ, R20 ;  /* 0x000000ffff027224 */ /* 0x022fe200078e0014 */
[----:B------:R-:W-:Y:S01]  /*5310*/  IADD3 R111, -R114, c[0x0][0x1d4], RZ ;  /* 0x00007500726f7a10 */ /* 0x000fe20007ffe1ff */
[----:B------:R-:W-:Y:S01]  /*5320*/  IMAD.MOV.U32 R0, RZ, RZ, R21 ;  /* 0x000000ffff007224 */ /* 0x000fe200078e0015 */
[----:B------:R-:W-:Y:S01]  /*5330*/  BSSY B0, `(.L_x_201) ;  /* 0x0000098000007945 */ /* 0x000fe20003800000 */
        /* <DEDUP_REMOVED lines=13> */
[----:B--2---:R-:W-:Y:S01]  /*5410*/  PRMT R48, R2, 0x5410, R0 ;  /* 0x0000541002307816 */ /* 0x004fe20000000000 */
[----:B------:R-:W-:Y:S01]  /*5420*/  IMAD.MOV.U32 R2, RZ, RZ, R38 ;  /* 0x000000ffff027224 */ /* 0x000fe200078e0026 */
[----:B------:R-:W-:Y:S01]  /*5430*/  MOV R8, R42 ;  /* 0x0000002a00087202 */ /* 0x000fe20000000f00 */
[----:B------:R-:W-:Y:S03]  /*5440*/  IMAD.MOV.U32 R0, RZ, RZ, R39 ;  /* 0x000000ffff007224 */ /* 0x000fe600078e0027 */
[----:B------:R-:W-:Y:S02]  /*5450*/  PRMT R49, R8, 0x5410, R3 ;  /* 0x0000541008317816 */ /* 0x000fe40000000003 */
[----:B------:R-:W-:Y:S02]  /*5460*/  PRMT R47, R2, 0x5410, R0 ;  /* 0x00005410022f7816 */ /* 0x000fe40000000000 */
[----:B------:R-:W-:Y:S04]  /*5470*/  MOV R0, R36 ;  /* 0x0000002400007202 */ /* 0x000fe80000000f00 */
[----:B------:R-:W-:Y:S01]  /*5480*/  PRMT R46, R0, 0x7610, R46 ;  /* 0x00007610002e7816 */ /* 0x000fe2000000002e */
[----:B------:R-:W-:Y:S05]  /*5490*/  IMAD.MOV.U32 R0, RZ, RZ, R37 ;  /* 0x000000ffff007224 */ /* 0x000fea00078e0025 */
[----:B------:R-:W-:Y:S01]  /*54a0*/  PRMT R46, R46, 0x5410, R0 ;  /* 0x000054102e2e7816 */ /* 0x000fe20000000000 */
[----:B------:R-:W-:-:S05]  /*54b0*/  @P0 BRA `(.L_x_202) ;  /* 0x000007f000000947 */ /* 0x000fca0003800000 */
[----:B------:R-:W-:Y:S01]  /*54c0*/  LOP3.LUT P2, RZ, R212, 0x2, RZ, 0xc0, !PT ;  /* 0x00000002d4ff7812 */ /* 0x000fe2000784c0ff */
[----:B------:R-:W-:Y:S01]  /*54d0*/  IMAD.MOV.U32 R31, RZ, RZ, R14 ;  /* 0x000000ffff1f7224 */ /* 0x000fe200078e000e */
[----:B------:R-:W-:Y:S01]  /*54e0*/  ISETP.GE.AND P0, PT, R100, c[0x0][0x27c], PT ;  /* 0x00009f0064007a0c */ /* 0x000fe20003f06270 */
[----:B------:R-:W-:Y:S01]  /*54f0*/  IMAD.MOV.U32 R45, RZ, RZ, R15 ;  /* 0x000000ffff2d7224 */ /* 0x000fe200078e000f */
[----:B------:R-:W-:Y:S01]  /*5500*/  SEL R0, R114, R111, !P2 ;  /* 0x0000006f72007207 */ /* 0x000fe20005000000 */
[----:B------:R-:W-:Y:S01]  /*5510*/  IMAD.MOV.U32 R11, RZ, RZ, R12 ;  /* 0x000000ffff0b7224 */ /* 0x000fe200078e000c */
[----:B------:R-:W-:Y:S01]  /*5520*/  MOV R9, R5 ;  /* 0x0000000500097202 */ /* 0x000fe20000000f00 */
[----:B------:R-:W-:Y:S01]  /*5530*/  IMAD.MOV.U32 R30, RZ, RZ, R13 ;  /* 0x000000ffff1e7224 */ /* 0x000fe200078e000d */
[----:B------:R-:W-:Y:S01]  /*5540*/  SHF.R.S32.HI R2, RZ, 0x1f, R0 ;  /* 0x0000001fff027819 */ /* 0x000fe20000011400 */
[----:B------:R-:W-:Y:S03]  /*5550*/  IMAD.MOV.U32 R8, RZ, RZ, R7 ;  /* 0x000000ffff087224 */ /* 0x000fe600078e0007 */
[----:B------:R-:W-:Y:S03]  /*5560*/  LEA.HI R0, R2, R0, RZ, 0x4 ;  /* 0x0000000002007211 */ /* 0x000fe600078f20ff */
[----:B------:R-:W-:Y:S02]  /*5570*/  @!P0 SHF.R.U64 R12, R12, 0x10, R13 ;  /* 0x000000100c0c8819 */ /* 0x000fe4000000120d */
[----:B------:R-:W-:Y:S02]  /*5580*/  LEA.HI.SX32 R0, R0, R102, 0x1c ;  /* 0x0000006600007211 */ /* 0x000fe400078fe2ff */
[----:B------:R-:W-:Y:S02]  /*5590*/  @!P0 SHF.R.U64 R32, R14, 0x10, R15 ;  /* 0x000000100e208819 */ /* 0x000fe4000000120f */
[----:B------:R-:W-:Y:S01]  /*55a0*/  SHF.R.S32.HI R2, RZ, 0x1f, R0 ;  /* 0x0000001fff027819 */ /* 0x000fe20000011400 */
[----:B------:R-:W-:Y:S01]  /*55b0*/  IMAD.SHL.U32 R52, R0, 0x8, RZ ;  /* 0x0000000800347824 */ /* 0x000fe200078e00ff */
[----:B------:R-:W-:Y:S02]  /*55c0*/  @!P0 SHF.R.U32.HI R10, RZ, 0x10, R13 ;  /* 0x00000010ff0a8819 */ /* 0x000fe4000001160d */
[----:B------:R-:W-:Y:S01]  /*55d0*/  LEA.HI R3, R2, R0, RZ, 0x3 ;  /* 0x0000000002037211 */ /* 0x000fe200078f18ff */
[----:B------:R-:W-:Y:S01]  /*55e0*/  IMAD.MOV.U32 R0, RZ, RZ, R4 ;  /* 0x000000ffff007224 */ /* 0x000fe200078e0004 */
[----:B------:R-:W-:Y:S02]  /*55f0*/  @!P0 SHF.R.U32.HI R44, RZ, 0x10, R15 ;  /* 0x00000010ff2c8819 */ /* 0x000fe4000001160f */
[----:B------:R-:W-:Y:S01]  /*5600*/  @!P0 PRMT R11, R11, 0x5410, R12 ;  /* 0x000054100b0b8816 */ /* 0x000fe2000000000c */
[----:B------:R-:W-:Y:S01]  /*5610*/  IMAD.SHL.U32 R3, R3, 0x200, RZ ;  /* 0x0000020003037824 */ /* 0x000fe200078e00ff */
[----:B------:R-:W-:Y:S02]  /*5620*/  @!P0 SHF.R.U64 R2, R4, 0x10, R5 ;  /* 0x0000001004028819 */ /* 0x000fe40000001205 */
[----:B------:R-:W-:Y:S02]  /*5630*/  LOP3.LUT R4, R216, 0x38, R52, 0xf8, !PT ;  /* 0x00000038d8047812 */ /* 0x000fe400078ef834 */
[----:B------:R-:W-:Y:S02]  /*5640*/  LOP3.LUT R3, R3, 0x7ffff000, RZ, 0xc0, !PT ;  /* 0x7ffff00003037812 */ /* 0x000fe400078ec0ff */
[----:B------:R-:W-:Y:S02]  /*5650*/  LOP3.LUT R4, R4, R218, RZ, 0x3c, !PT ;  /* 0x000000da04047212 */ /* 0x000fe400078e3cff */
[----:B------:R-:W-:Y:S02]  /*5660*/  @!P0 PRMT R31, R31, 0x5410, R32 ;  /* 0x000054101f1f8816 */ /* 0x000fe40000000020 */
[----:B------:R-:W-:Y:S01]  /*5670*/  IADD3 R3, R4, R3, R219 ;  /* 0x0000000304037210 */ /* 0x000fe20007ffe0db */
[----:B------:R-:W1:Y:S01]  /*5680*/  LDS.128 R32, [R90+0x6100] ;  /* 0x006100005a207984 */ /* 0x000e620000000c00 */
[----:B------:R-:W-:Y:S02]  /*5690*/  @!P0 SHF.R.U32.HI R5, RZ, 0x10, R5 ;  /* 0x00000010ff058819 */ /* 0x000fe40000011605 */
[----:B------:R-:W-:Y:S01]  /*56a0*/  @!P0 PRMT R30, R30, 0x5410, R10 ;  /* 0x000054101e1e8816 */ /* 0x000fe2000000000a */
[----:B------:R-:W-:Y:S01]  /*56b0*/  IMAD.SHL.U32 R13, R3, 0x2, RZ ;  /* 0x00000002030d7824 */ /* 0x000fe200078e00ff */
[--C-:B------:R-:W-:Y:S02]  /*56c0*/  @!P0 SHF.R.U32.HI R3, RZ, 0x10, R7.reuse ;  /* 0x00000010ff038819 */ /* 0x100fe40000011607 */
[----:B------:R-:W-:Y:S02]  /*56d0*/  MOV R4, R6 ;  /* 0x0000000600047202 */ /* 0x000fe40000000f00 */
[----:B------:R-:W-:Y:S01]  /*56e0*/  @!P0 SHF.R.U64 R6, R6, 0x10, R7 ;  /* 0x0000001006068819 */ /* 0x000fe20000001207 */
[----:B------:R-:W2:Y:S01]  /*56f0*/  LDS.128 R12, [R13+0x6100] ;  /* 0x006100000d0c7984 */ /* 0x000ea20000000c00 */
[----:B------:R-:W-:Y:S02]  /*5700*/  @!P0 PRMT R7, R0, 0x5410, R2 ;  /* 0x0000541000078816 */ /* 0x000fe40000000002 */
[----:B------:R-:W-:Y:S02]  /*5710*/  @!P0 PRMT R5, R9, 0x5410, R5 ;  /* 0x0000541009058816 */ /* 0x000fe40000000005 */
[----:B------:R-:W-:Y:S01]  /*5720*/  @!P0 PRMT R9, R4, 0x5410, R6 ;  /* 0x0000541004098816 */ /* 0x000fe20000000006 */
[----:B------:R-:W-:Y:S01]  /*5730*/  @!P0 IMAD.U32 R4, R11, 0x10000, RZ ;  /* 0x000100000b048824 */ /* 0x000fe200078e00ff */
[----:B------:R-:W-:Y:S01]  /*5740*/  @!P0 PRMT R10, R8, 0x5410, R3 ;  /* 0x00005410080a8816 */ /* 0x000fe20000000003 */
[----:B------:R-:W-:Y:S01]  /*5750*/  @!P0 IMAD.U32 R2, R7, 0x10000, RZ ;  /* 0x0001000007028824 */ /* 0x000fe200078e00ff */
[----:B------:R-:W-:Y:S01]  /*5760*/  @!P0 PRMT R44, R45, 0x5410, R44 ;  /* 0x000054102d2c8816 */ /* 0x000fe2000000002c */
[----:B-1----:R-:W-:Y:S01]  /*5770*/  @!P0 IMAD.U32 R3, R32, 0x10000, RZ ;  /* 0x0001000020038824 */ /* 0x002fe200078e00ff */
[----:B--2---:R-:W-:Y:S05]  /*5780*/  @!P0 SHF.L.U32 R0, R12, 0x10, RZ ;  /* 0x000000100c008819 */ /* 0x004fea00000006ff */
[C---:B------:R-:W-:Y:S02]  /*5790*/  @!P0 FMUL.FTZ R6, R0.reuse, R4 ;  /* 0x0000000400068220 */ /* 0x040fe40000410000 */
[-C--:B------:R-:W-:Y:S02]  /*57a0*/  @!P0 FMUL.FTZ R0, R0, R2.reuse ;  /* 0x0000000200008220 */ /* 0x080fe40000410000 */
[----:B------:R-:W-:Y:S01]  /*57b0*/  @!P0 FFMA.FTZ R8, R3, R2, -R6 ;  /* 0x0000000203088223 */ /* 0x000fe20000010806 */
[----:B------:R-:W-:Y:S01]  /*57c0*/  @!P0 LOP3.LUT R2, R12, 0xffff0000, RZ, 0xc0, !PT ;  /* 0xffff00000c028812 */ /* 0x000fe200078ec0ff */
[----:B------:R-:W-:Y:S01]  /*57d0*/  @!P0 FFMA.FTZ R0, R4, R3, R0 ;  /* 0x0000000304008223 */ /* 0x000fe20000010000 */
[----:B------:R-:W-:Y:S02]  /*57e0*/  @!P0 LOP3.LUT R4, R11, 0xffff0000, RZ, 0xc0, !PT ;  /* 0xffff00000b048812 */ /* 0x000fe400078ec0ff */
[----:B------:R-:W-:Y:S02]  /*57f0*/  @!P0 LOP3.LUT R3, R7, 0xffff0000, RZ, 0xc0, !PT ;  /* 0xffff000007038812 */ /* 0x000fe400078ec0ff */
[----:B------:R-:W-:Y:S01]  /*5800*/  @!P0 LOP3.LUT R6, R32, 0xffff0000, RZ, 0xc0, !PT ;  /* 0xffff000020068812 */ /* 0x000fe200078ec0ff */
[C---:B------:R-:W-:Y:S02]  /*5810*/  @!P0 FMUL.FTZ R7, R2.reuse, R4 ;  /* 0x0000000402078220 */ /* 0x040fe40000410000 */
[-C--:B------:R-:W-:Y:S02]  /*5820*/  @!P0 FMUL.FTZ R2, R2, R3.reuse ;  /* 0x0000000302028220 */ /* 0x080fe40000410000 */
[----:B------:R-:W-:Y:S01]  /*5830*/  @!P0 FFMA.FTZ R7, R6, R3, -R7 ;  /* 0x0000000306078223 */ /* 0x000fe20000010807 */
[----:B------:R-:W-:Y:S01]  /*5840*/  @!P0 SHF.L.U32 R3, R13, 0x10, RZ ;  /* 0x000000100d038819 */ /* 0x000fe200000006ff */
[----:B------:R-:W-:Y:S02]  /*5850*/  @!P0 FFMA.FTZ R2, R4, R6, R2 ;  /* 0x0000000604028223 */ /* 0x000fe40000010002 */
[----:B------:R-:W-:Y:S01]  /*5860*/  @!P0 IMAD.U32 R6, R30, 0x10000, RZ ;  /* 0x000100001e068824 */ /* 0x000fe200078e00ff */
[----:B------:R-:W-:Y:S01]  /*5870*/  @!P0 F2FP.BF16.PACK_AB R8, R7, R8 ;  /* 0x000000080708823e */ /* 0x000fe200000010ff */
[C---:B------:R-:W-:Y:S01]  /*5880*/  @!P0 IMAD.U32 R4, R5.reuse, 0x10000, RZ ;  /* 0x0001000005048824 */ /* 0x040fe200078e00ff */
[----:B------:R-:W-:Y:S01]  /*5890*/  @!P0 LOP3.LUT R5, R5, 0xffff0000, RZ, 0xc0, !PT ;  /* 0xffff000005058812 */ /* 0x000fe200078ec0ff */
[----:B------:R-:W-:Y:S02]  /*58a0*/  @!P0 IMAD.U32 R7, R33, 0x10000, RZ ;  /* 0x0001000021078824 */ /* 0x000fe400078e00ff */
[C---:B------:R-:W-:Y:S02]  /*58b0*/  @!P0 FMUL.FTZ R11, R3.reuse, R6 ;  /* 0x00000006030b8220 */ /* 0x040fe40000410000 */
[-C--:B------:R-:W-:Y:S02]  /*58c0*/  @!P0 FMUL.FTZ R3, R3, R4.reuse ;  /* 0x0000000403038220 */ /* 0x080fe40000410000 */
[----:B------:R-:W-:Y:S01]  /*58d0*/  @!P0 FFMA.FTZ R45, R7, R4, -R11 ;  /* 0x00000004072d8223 */ /* 0x000fe2000001080b */
[----:B------:R-:W-:Y:S01]  /*58e0*/  @!P0 LOP3.LUT R4, R13, 0xffff0000, RZ, 0xc0, !PT ;  /* 0xffff00000d048812 */ /* 0x000fe200078ec0ff */
[----:B------:R-:W-:Y:S01]  /*58f0*/  @!P0 FFMA.FTZ R3, R6, R7, R3 ;  /* 0x0000000706038223 */ /* 0x000fe20000010003 */
[----:B------:R-:W-:Y:S01]  /*5900*/  @!P0 LOP3.LUT R6, R30, 0xffff0000, RZ, 0xc0, !PT ;  /* 0xffff00001e068812 */ /* 0x000fe200078ec0ff */
[----:B------:R-:W-:Y:S01]  /*5910*/  @!P0 IMAD.MOV.U32 R32, RZ, RZ, R8 ;  /* 0x000000ffff208224 */ /* 0x000fe200078e0008 */
[----:B------:R-:W-:Y:S01]  /*5920*/  @!P0 LOP3.LUT R7, R33, 0xffff0000, RZ, 0xc0, !PT ;  /* 0xffff000021078812 */ /* 0x000fe200078ec0ff */
[----:B------:R-:W-:Y:S02]  /*5930*/  @!P0 IMAD.U32 R8, R34, 0x10000, RZ ;  /* 0x0001000022088824 */ /* 0x000fe400078e00ff */
[C---:B------:R-:W-:Y:S02]  /*5940*/  @!P0 FMUL.FTZ R11, R4.reuse, R6 ;  /* 0x00000006040b8220 */ /* 0x040fe40000410000 */
[-C--:B------:R-:W-:Y:S02]  /*5950*/  @!P0 FMUL.FTZ R4, R4, R5.reuse ;  /* 0x0000000504048220 */ /* 0x080fe40000410000 */
[----:B------:R-:W-:Y:S02]  /*5960*/  @!P0 FFMA.FTZ R11, R7, R5, -R11 ;  /* 0x00000005070b8223 */ /* 0x000fe4000001080b */
[----:B------:R-:W-:Y:S01]  /*5970*/  @!P0 FFMA.FTZ R4, R6, R7, R4 ;  /* 0x0000000706048223 */ /* 0x000fe20000010004 */
[----:B------:R-:W-:Y:S01]  /*5980*/  @!P0 SHF.L.U32 R6, R9, 0x10, RZ ;  /* 0x0000001009068819 */ /* 0x000fe200000006ff */
[----:B------:R-:W-:Y:S01]  /*5990*/  @!P0 IMAD.U32 R7, R31, 0x10000, RZ ;  /* 0x000100001f078824 */ /* 0x000fe200078e00ff */
[----:B------:R-:W-:Y:S02]  /*59a0*/  @!P0 F2FP.BF16.PACK_AB R5, R11, R45 ;  /* 0x0000002d0b05823e */ /* 0x000fe400000010ff */
[----:B------:R-:W-:Y:S02]  /*59b0*/  @!P0 F2FP.BF16.PACK_AB R3, R4, R3 ;  /* 0x000000030403823e */ /* 0x000fe400000010ff */
[----:B------:R-:W-:Y:S01]  /*59c0*/  @!P0 MOV R33, R5 ;  /* 0x0000000500218202 */ /* 0x000fe20000000f00 */
[----:B------:R-:W-:Y:S01]  /*59d0*/  @!P0 IMAD.U32 R5, R14, 0x10000, RZ ;  /* 0x000100000e058824 */ /* 0x000fe200078e00ff */
[----:B------:R-:W-:Y:S03]  /*59e0*/  @!P0 MOV R13, R3 ;  /* 0x00000003000d8202 */ /* 0x000fe60000000f00 */
        /* <DEDUP_REMOVED lines=8> */
[C---:B------:R-:W-:Y:S04]  /*5a70*/  @!P0 FMUL.FTZ R9, R6.reuse, R8 ;  /* 0x0000000806098220 */ /* 0x040fe80000410000 */
[-C--:B------:R-:W-:Y:S02]  /*5a80*/  @!P0 FFMA.FTZ R9, R11, R7.reuse, -R9 ;  /* 0x000000070b098223 */ /* 0x080fe40000010809 */
[----:B------:R-:W-:Y:S02]  /*5a90*/  @!P0 FMUL.FTZ R6, R6, R7 ;  /* 0x0000000706068220 */ /* 0x000fe40000410000 */
[----:B------:R-:W-:Y:S01]  /*5aa0*/  @!P0 IMAD.U32 R7, R15, 0x10000, RZ ;  /* 0x000100000f078824 */ /* 0x000fe200078e00ff */
[----:B------:R-:W-:Y:S01]  /*5ab0*/  @!P0 F2FP.BF16.PACK_AB R31, R9, R30 ;  /* 0x0000001e091f823e */ /* 0x000fe200000010ff */
[----:B------:R-:W-:Y:S01]  /*5ac0*/  @!P0 FFMA.FTZ R6, R8, R11, R6 ;  /* 0x0000000b08068223 */ /* 0x000fe20000010006 */
[----:B------:R-:W-:Y:S01]  /*5ad0*/  @!P0 SHF.L.U32 R8, R10, 0x10, RZ ;  /* 0x000000100a088819 */ /* 0x000fe200000006ff */
[C---:B------:R-:W-:Y:S02]  /*5ae0*/  @!P0 IMAD.U32 R9, R44.reuse, 0x10000, RZ ;  /* 0x000100002c098824 */ /* 0x040fe400078e00ff */
        /* <DEDUP_REMOVED lines=8> */
[----:B------:R-:W-:Y:S02]  /*5b70*/  @!P0 LOP3.LUT R9, R10, 0xffff0000, RZ, 0xc0, !PT ;  /* 0xffff00000a098812 */ /* 0x000fe400078ec0ff */
[----:B------:R-:W-:Y:S01]  /*5b80*/  @!P0 LOP3.LUT R30, R35, 0xffff0000, RZ, 0xc0, !PT ;  /* 0xffff0000231e8812 */ /* 0x000fe200078ec0ff */
[C---:B------:R-:W-:Y:S02]  /*5b90*/  @!P0 FMUL.FTZ R10, R8.reuse, R11 ;  /* 0x0000000b080a8220 */ /* 0x040fe40000410000 */
[-C--:B------:R-:W-:Y:S02]  /*5ba0*/  @!P0 FMUL.FTZ R8, R8, R9.reuse ;  /* 0x0000000908088220 */ /* 0x080fe40000410000 */
[----:B------:R-:W-:Y:S01]  /*5bb0*/  @!P0 FFMA.FTZ R10, R30, R9, -R10 ;  /* 0x000000091e0a8223 */ /* 0x000fe2000001080a */
[----:B------:R-:W-:Y:S01]  /*5bc0*/  @!P0 F2FP.BF16.PACK_AB R9, R2, R0 ;  /* 0x000000000209823e */ /* 0x000fe200000010ff */
[----:B------:R-:W-:Y:S01]  /*5bd0*/  @!P0 FFMA.FTZ R8, R11, R30, R8 ;  /* 0x0000001e0b088223 */ /* 0x000fe20000010008 */
[----:B------:R-:W-:Y:S02]  /*5be0*/  @!P0 F2FP.BF16.PACK_AB R2, R6, R5 ;  /* 0x000000050602823e */ /* 0x000fe400000010ff */
[----:B------:R-:W-:Y:S01]  /*5bf0*/  @!P0 F2FP.BF16.PACK_AB R10, R10, R45 ;  /* 0x0000002d0a0a823e */ /* 0x000fe200000010ff */
[----:B------:R-:W-:Y:S01]  /*5c00*/  @!P0 IMAD.MOV.U32 R12, RZ, RZ, R9 ;  /* 0x000000ffff0c8224 */ /* 0x000fe200078e0009 */
[----:B------:R-:W-:Y:S01]  /*5c10*/  @!P0 F2FP.BF16.PACK_AB R0, R8, R7 ;  /* 0x000000070800823e */ /* 0x000fe200000010ff */
[----:B------:R-:W-:Y:S02]  /*5c20*/  @!P0 IMAD.MOV.U32 R14, RZ, RZ, R2 ;  /* 0x000000ffff0e8224 */ /* 0x000fe400078e0002 */
[----:B------:R-:W-:Y:S02]  /*5c30*/  @!P0 IMAD.MOV.U32 R35, RZ, RZ, R10 ;  /* 0x000000ffff238224 */ /* 0x000fe400078e000a */
[----:B------:R-:W-:Y:S01]  /*5c40*/  @!P0 IMAD.MOV.U32 R15, RZ, RZ, R0 ;  /* 0x000000ffff0f8224 */ /* 0x000fe200078e0000 */
[C---:B----4-:R-:W-:Y:S04]  /*5c50*/  LEA R2, P0, R68.reuse, R50, 0x1 ;  /* 0x0000003244027211 */ /* 0x050fe800078008ff */
[----:B---3--:R-:W-:Y:S02]  /*5c60*/  LEA.HI.X R3, R68, R51, R94, 0x1, P0 ;  /* 0x0000003344037211 */ /* 0x008fe400000f0c5e */
[C---:B------:R-:W-:Y:S03]  /*5c70*/  ISETP.GE.AND P0, PT, R52.reuse, c[0x0][0x1d4], PT ;  /* 0x0000750034007a0c */ /* 0x040fe60003f06270 */
[----:B------:R1:W-:Y:S10]  /*5c80*/  ST.E.128 [R2.64], R32 ;  /* 0x0000002002007985 */ /* 0x0003f4000c101d0a */
[----:B------:R-:W-:Y:S05]  /*5c90*/  @!P0 IMAD.WIDE R4, R52, 0x2, R50 ;  /* 0x0000000234048825 */ /* 0x000fea00078e0232 */
[----:B------:R1:W-:Y:S02]  /*5ca0*/  @!P0 ST.E.128 [R4.64], R12 ;  /* 0x0000000c04008985 */ /* 0x0003e4000c101d0a */
.L_x_202:
[----:B------:R-:W-:Y:S05]  /*5cb0*/  BSYNC B0 ;  /* 0x0000000000007941 */ /* 0x000fea0003800000 */
.L_x_201:
[----:B------:R-:W-:Y:S01]  /*5cc0*/  ISETP.GE.AND P0, PT, R25, c[0x0][0x1d4], PT ;  /* 0x0000750019007a0c */ /* 0x000fe20003f06270 */
[----:B------:R-:W-:Y:S01]  /*5cd0*/  @!UPT UIADD3 URZ, URZ, URZ, URZ ;  /* 0x0000003f3f3ff290 */ /* 0x000fe2000fffe03f */
[----:B------:R-:W-:Y:S11]  /*5ce0*/  BSSY B0, `(.L_x_203) ;  /* 0x0000079000007945 */ /* 0x000ff60003800000 */
[----:B------:R-:W-:-:S05]  /*5cf0*/  @P0 BRA `(.L_x_204) ;  /* 0x0000077000000947 */ /* 0x000fca0003800000 */
[----:B------:R-:W-:Y:S01]  /*5d00*/  LOP3.LUT P1, RZ, R212, 0x4, RZ, 0xc0, !PT ;  /* 0x00000004d4ff7812 */ /* 0x000fe2000782c0ff */
[----:B-1----:R-:W1:Y:S01]  /*5d10*/  LDS.128 R32, [R89+0x6100] ;  /* 0x0061000059207984 */ /* 0x002e620000000c00 */
[----:B------:R-:W-:Y:S02]  /*5d20*/  ISETP.GE.AND P0, PT, R25, c[0x0][0x27c], PT ;  /* 0x00009f0019007a0c */ /* 0x000fe40003f06270 */
[----:B------:R-:W-:Y:S04]  /*5d30*/  SEL R0, R114, R111, !P1 ;  /* 0x0000006f72007207 */ /* 0x000fe80004800000 */
[----:B------:R-:W-:Y:S04]  /*5d40*/  SHF.R.S32.HI R2, RZ, 0x1f, R0 ;  /* 0x0000001fff027819 */ /* 0x000fe80000011400 */
[----:B------:R-:W-:Y:S03]  /*5d50*/  LEA.HI R0, R2, R0, RZ, 0x4 ;  /* 0x0000000002007211 */ /* 0x000fe600078f20ff */
[--C-:B------:R-:W-:Y:S02]  /*5d60*/  @!P0 SHF.R.U64 R3, R36, 0x10, R37.reuse ;  /* 0x0000001024038819 */ /* 0x100fe40000001225 */
[----:B------:R-:W-:Y:S02]  /*5d70*/  LEA.HI.SX32 R0, R0, R99, 0x1c ;  /* 0x0000006300007211 */ /* 0x000fe400078fe2ff */
[----:B------:R-:W-:Y:S02]  /*5d80*/  @!P0 SHF.R.U32.HI R6, RZ, 0x10, R37 ;  /* 0x00000010ff068819 */ /* 0x000fe40000011625 */
[----:B------:R-:W-:Y:S01]  /*5d90*/  SHF.R.S32.HI R2, RZ, 0x1f, R0 ;  /* 0x0000001fff027819 */ /* 0x000fe20000011400 */
[----:B------:R-:W-:Y:S01]  /*5da0*/  IMAD.SHL.U32 R30, R0, 0x8, RZ ;  /* 0x00000008001e7824 */ /* 0x000fe200078e00ff */
[----:B------:R-:W-:Y:S02]  /*5db0*/  @!P0 PRMT R13, R46, 0x5410, R3 ;  /* 0x000054102e0d8816 */ /* 0x000fe40000000003 */
[----:B------:R-:W-:Y:S02]  /*5dc0*/  LEA.HI R0, R2, R0, RZ, 0x3 ;  /* 0x0000000002007211 */ /* 0x000fe400078f18ff */
[----:B------:R-:W-:Y:S02]  /*5dd0*/  @!P0 PRMT R14, R46, 0x5432, R6 ;  /* 0x000054322e0e8816 */ /* 0x000fe40000000006 */
[----:B------:R-:W-:Y:S01]  /*5de0*/  @!P0 SHF.R.U64 R7, R38, 0x10, R39 ;  /* 0x0000001026078819 */ /* 0x000fe20000001227 */
[----:B------:R-:W-:Y:S01]  /*5df0*/  IMAD.SHL.U32 R0, R0, 0x200, RZ ;  /* 0x0000020000007824 */ /* 0x000fe200078e00ff */
[----:B------:R-:W-:Y:S02]  /*5e00*/  LOP3.LUT R2, R216, 0x38, R30, 0xf8, !PT ;  /* 0x00000038d8027812 */ /* 0x000fe400078ef81e */
[----:B------:R-:W-:Y:S02]  /*5e10*/  @!P0 SHF.R.U32.HI R5, RZ, 0x10, R19 ;  /* 0x00000010ff058819 */ /* 0x000fe40000011613 */
[----:B------:R-:W-:Y:S02]  /*5e20*/  LOP3.LUT R2, R2, R218, RZ, 0x3c, !PT ;  /* 0x000000da02027212 */ /* 0x000fe400078e3cff */
[----:B------:R-:W-:Y:S02]  /*5e30*/  LOP3.LUT R0, R0, 0x7ffff000, RZ, 0xc0, !PT ;  /* 0x7ffff00000007812 */ /* 0x000fe400078ec0ff */
[----:B------:R-:W-:Y:S02]  /*5e40*/  @!P0 SHF.R.U32.HI R15, RZ, 0x10, R39 ;  /* 0x00000010ff0f8819 */ /* 0x000fe40000011627 */
[----:B------:R-:W-:Y:S02]  /*5e50*/  IADD3 R0, R2, R0, R219 ;  /* 0x0000000002007210 */ /* 0x000fe40007ffe0db */
[----:B------:R-:W-:Y:S02]  /*5e60*/  @!P0 SHF.R.U32.HI R2, RZ, 0x10, R17 ;  /* 0x00000010ff028819 */ /* 0x000fe40000011611 */
[C---:B------:R-:W-:Y:S01]  /*5e70*/  @!P0 PRMT R15, R47.reuse, 0x5432, R15 ;  /* 0x000054322f0f8816 */ /* 0x040fe2000000000f */
[----:B------:R-:W-:Y:S01]  /*5e80*/  IMAD.SHL.U32 R4, R0, 0x2, RZ ;  /* 0x0000000200047824 */ /* 0x000fe200078e00ff */
[----:B------:R-:W-:Y:S02]  /*5e90*/  @!P0 SHF.R.U64 R0, R16, 0x10, R17 ;  /* 0x0000001010008819 */ /* 0x000fe40000001211 */
[C---:B------:R-:W-:Y:S02]  /*5ea0*/  @!P0 PRMT R6, R26.reuse, 0x5410, R2 ;  /* 0x000054101a068816 */ /* 0x040fe40000000002 */
[----:B------:R2:W5:Y:S01]  /*5eb0*/  LDS.128 R8, [R4+0x6100] ;  /* 0x0061000004087984 */ /* 0x0005620000000c00 */
[----:B------:R-:W-:Y:S02]  /*5ec0*/  @!P0 PRMT R3, R26, 0x5432, R0 ;  /* 0x000054321a038816 */ /* 0x000fe40000000000 */
[----:B------:R-:W-:Y:S02]  /*5ed0*/  @!P0 PRMT R17, R47, 0x5410, R7 ;  /* 0x000054102f118816 */ /* 0x000fe40000000007 */
[----:B------:R-:W-:Y:S02]  /*5ee0*/  @!P0 SHF.L.U32 R2, R3, 0x10, RZ ;  /* 0x0000001003028819 */ /* 0x000fe400000006ff */
[----:B------:R-:W-:Y:S01]  /*5ef0*/  @!P0 PRMT R7, R27, 0x5432, R5 ;  /* 0x000054321b078816 */ /* 0x000fe20000000005 */
[----:B-1----:R-:W-:Y:S01]  /*5f00*/  @!P0 IMAD.U32 R5, R32, 0x10000, RZ ;  /* 0x0001000020058824 */ /* 0x002fe200078e00ff */
[----:B------:R-:W-:Y:S02]  /*5f10*/  @!P0 LOP3.LUT R3, R3, 0xffff0000, RZ, 0xc0, !PT ;  /* 0xffff000003038812 */ /* 0x000fe400078ec0ff */
[----:B--2---:R-:W-:Y:S04]  /*5f20*/  @!P0 SHF.R.U64 R4, R18, 0x10, R19 ;  /* 0x0000001012048819 */ /* 0x004fe80000001213 */
[----:B------:R-:W-:Y:S01]  /*5f30*/  @!P0 PRMT R12, R27, 0x5410, R4 ;  /* 0x000054101b0c8816 */ /* 0x000fe20000000004 */
[----:B------:R-:W-:Y:S02]  /*5f40*/  @!P0 IMAD.U32 R4, R13, 0x10000, RZ ;  /* 0x000100000d048824 */ /* 0x000fe400078e00ff */
[----:B-----5:R-:W-:Y:S04]  /*5f50*/  @!P0 IMAD.U32 R0, R8, 0x10000, RZ ;  /* 0x0001000008008824 */ /* 0x020fe800078e00ff */
[C---:B------:R-:W-:Y:S02]  /*5f60*/  @!P0 FMUL.FTZ R16, R0.reuse, R4 ;  /* 0x0000000400108220 */ /* 0x040fe40000410000 */
[-C--:B------:R-:W-:Y:S02]  /*5f70*/  @!P0 FMUL.FTZ R0, R0, R2.reuse ;  /* 0x0000000200008220 */ /* 0x080fe40000410000 */
[----:B------:R-:W-:Y:S01]  /*5f80*/  @!P0 FFMA.FTZ R19, R5, R2, -R16 ;  /* 0x0000000205138223 */ /* 0x000fe20000010810 */
[----:B------:R-:W-:Y:S01]  /*5f90*/  @!P0 LOP3.LUT R2, R8, 0xffff0000, RZ, 0xc0, !PT ;  /* 0xffff000008028812 */ /* 0x000fe200078ec0ff */
[----:B------:R-:W-:Y:S01]  /*5fa0*/  @!P0 FFMA.FTZ R0, R4, R5, R0 ;  /* 0x0000000504008223 */ /* 0x000fe20000010000 */
[----:B------:R-:W-:Y:S02]  /*5fb0*/  @!P0 LOP3.LUT R4, R13, 0xffff0000, RZ, 0xc0, !PT ;  /* 0xffff00000d048812 */ /* 0x000fe400078ec0ff */
[----:B------:R-:W-:Y:S03]  /*5fc0*/  @!P0 LOP3.LUT R5, R32, 0xffff0000, RZ, 0xc0, !PT ;  /* 0xffff000020058812 */ /* 0x000fe600078ec0ff */
[C---:B------:R-:W-:Y:S02]  /*5fd0*/  @!P0 FMUL.FTZ R13, R2.reuse, R4 ;  /* 0x00000004020d8220 */ /* 0x040fe40000410000 */
[-C--:B------:R-:W-:Y:S02]  /*5fe0*/  @!P0 FMUL.FTZ R2, R2, R3.reuse ;  /* 0x0000000302028220 */ /* 0x080fe40000410000 */
[----:B------:R-:W-:Y:S02]  /*5ff0*/  @!P0 FFMA.FTZ R18, R5, R3, -R13 ;  /* 0x0000000305128223 */ /* 0x000fe4000001080d */
[----:B------:R-:W-:Y:S02]  /*6000*/  @!P0 FFMA.FTZ R2, R4, R5, R2 ;  /* 0x0000000504028223 */ /* 0x000fe40000010002 */
[----:B------:R-:W-:Y:S02]  /*6010*/  @!P0 IMAD.U32 R5, R14, 0x10000, RZ ;  /* 0x000100000e058824 */ /* 0x000fe400078e00ff */
[----:B------:R-:W-:Y:S02]  /*6020*/  @!P0 IMAD.U32 R3, R9, 0x10000, RZ ;  /* 0x0001000009038824 */ /* 0x000fe400078e00ff */
[----:B------:R-:W-:Y:S02]  /*6030*/  @!P0 IMAD.U32 R4, R6, 0x10000, RZ ;  /* 0x0001000006048824 */ /* 0x000fe400078e00ff */
        /* <DEDUP_REMOVED lines=9> */
[----:B------:R-:W-:Y:S04]  /*60d0*/  @!P0 FMUL.FTZ R6, R4, R13 ;  /* 0x0000000d04068220 */ /* 0x000fe80000410000 */
[-C--:B------:R-:W-:Y:S02]  /*60e0*/  @!P0 FFMA.FTZ R6, R14, R5.reuse, -R6 ;  /* 0x000000050e068223 */ /* 0x080fe40000010806 */
[----:B------:R-:W-:Y:S01]  /*60f0*/  @!P0 FMUL.FTZ R4, R4, R5 ;  /* 0x0000000504048220 */ /* 0x000fe20000410000 */
[----:B------:R-:W-:Y:S03]  /*6100*/  @!P0 SHF.L.U32 R5, R10, 0x10, RZ ;  /* 0x000000100a058819 */ /* 0x000fe600000006ff */
[----:B------:R-:W-:Y:S01]  /*6110*/  @!P0 FFMA.FTZ R4, R13, R14, R4 ;  /* 0x0000000e0d048223 */ /* 0x000fe20000010004 */
[----:B------:R-:W-:Y:S01]  /*6120*/  @!P0 F2FP.BF16.PACK_AB R14, R6, R16 ;  /* 0x00000010060e823e */ /* 0x000fe200000010ff */
[----:B------:R-:W-:Y:S01]  /*6130*/  @!P0 IMAD.U32 R6, R17, 0x10000, RZ ;  /* 0x0001000011068824 */ /* 0x000fe200078e00ff */
[----:B------:R-:W-:Y:S02]  /*6140*/  @!P0 F2FP.BF16.PACK_AB R13, R18, R19 ;  /* 0x00000013120d823e */ /* 0x000fe400000010ff */
[----:B------:R-:W-:Y:S01]  /*6150*/  @!P0 F2FP.BF16.PACK_AB R16, R2, R0 ;  /* 0x000000000210823e */ /* 0x000fe200000010ff */
[----:B------:R-:W-:Y:S01]  /*6160*/  @!P0 IMAD.MOV.U32 R33, RZ, RZ, R14 ;  /* 0x000000ffff218224 */ /* 0x000fe200078e000e */
[----:B------:R-:W-:Y:S01]  /*6170*/  @!P0 F2FP.BF16.PACK_AB R4, R4, R3 ;  /* 0x000000030404823e */ /* 0x000fe200000010ff */
[----:B------:R-:W-:Y:S01]  /*6180*/  @!P0 IMAD.MOV.U32 R32, RZ, RZ, R13 ;  /* 0x000000ffff208224 */ /* 0x000fe200078e000d */
[----:B------:R-:W-:Y:S01]  /*6190*/  @!P0 SHF.L.U32 R3, R11, 0x10, RZ ;  /* 0x000000100b038819 */ /* 0x000fe200000006ff */
[----:B------:R-:W-:Y:S02]  /*61a0*/  @!P0 IMAD.U32 R2, R12, 0x10000, RZ ;  /* 0x000100000c028824 */ /* 0x000fe400078e00ff */
[----:B------:R-:W-:Y:S02]  /*61b0*/  @!P0 IMAD.U32 R13, R34, 0x10000, RZ ;  /* 0x00010000220d8824 */ /* 0x000fe400078e00ff */
[C---:B------:R-:W-:Y:S02]  /*61c0*/  @!P0 FMUL.FTZ R14, R5.reuse, R6 ;  /* 0x00000006050e8220 */ /* 0x040fe40000410000 */
[-C--:B------:R-:W-:Y:S02]  /*61d0*/  @!P0 FMUL.FTZ R0, R5, R2.reuse ;  /* 0x0000000205008220 */ /* 0x080fe40000410000 */
[----:B------:R-:W-:Y:S01]  /*61e0*/  @!P0 FFMA.FTZ R19, R13, R2, -R14 ;  /* 0x000000020d138223 */ /* 0x000fe2000001080e */
[----:B------:R-:W-:Y:S01]  /*61f0*/  @!P0 LOP3.LUT R2, R11, 0xffff0000, RZ, 0xc0, !PT ;  /* 0xffff00000b028812 */ /* 0x000fe200078ec0ff */
[C---:B------:R-:W-:Y:S01]  /*6200*/  @!P0 IMAD.U32 R14, R15.reuse, 0x10000, RZ ;  /* 0x000100000f0e8824 */ /* 0x040fe200078e00ff */
[----:B------:R-:W-:Y:S01]  /*6210*/  @!P0 LOP3.LUT R15, R15, 0xffff0000, RZ, 0xc0, !PT ;  /* 0xffff00000f0f8812 */ /* 0x000fe200078ec0ff */
[----:B------:R-:W-:Y:S02]  /*6220*/  @!P0 FFMA.FTZ R0, R6, R13, R0 ;  /* 0x0000000d06008223 */ /* 0x000fe40000010000 */
[----:B------:R-:W-:Y:S02]  /*6230*/  @!P0 IMAD.MOV.U32 R9, RZ, RZ, R4 ;  /* 0x000000ffff098224 */ /* 0x000fe400078e0004 */
[----:B------:R-:W-:Y:S02]  /*6240*/  @!P0 IMAD.U32 R4, R7, 0x10000, RZ ;  /* 0x0001000007048824 */ /* 0x000fe400078e00ff */
[----:B------:R-:W-:Y:S02]  /*6250*/  @!P0 IMAD.U32 R13, R35, 0x10000, RZ ;  /* 0x00010000230d8824 */ /* 0x000fe400078e00ff */
[----:B------:R-:W-:Y:S02]  /*6260*/  @!P0 FMUL.FTZ R5, R3, R14 ;  /* 0x0000000e03058220 */ /* 0x000fe40000410000 */
[----:B------:R-:W-:Y:S01]  /*6270*/  @!P0 IMAD.MOV.U32 R8, RZ, RZ, R16 ;  /* 0x000000ffff088224 */ /* 0x000fe200078e0010 */
[----:B------:R-:W-:Y:S01]  /*6280*/  @!P0 LOP3.LUT R16, R35, 0xffff0000, RZ, 0xc0, !PT ;  /* 0xffff000023108812 */ /* 0x000fe200078ec0ff */
[-C--:B------:R-:W-:Y:S02]  /*6290*/  @!P0 FMUL.FTZ R3, R3, R4.reuse ;  /* 0x0000000403038220 */ /* 0x080fe40000410000 */
[----:B------:R-:W-:Y:S01]  /*62a0*/  @!P0 FFMA.FTZ R6, R13, R4, -R5 ;  /* 0x000000040d068223 */ /* 0x000fe20000010805 */
[----:B------:R-:W-:Y:S01]  /*62b0*/  @!P0 LOP3.LUT R4, R7, 0xffff0000, RZ, 0xc0, !PT ;  /* 0xffff000007048812 */ /* 0x000fe200078ec0ff */
[----:B------:R-:W-:Y:S01]  /*62c0*/  @!P0 FMUL.FTZ R5, R2, R15 ;  /* 0x0000000f02058220 */ /* 0x000fe20000410000 */
[----:B------:R-:W-:Y:S03]  /*62d0*/  @!P0 LOP3.LUT R7, R34, 0xffff0000, RZ, 0xc0, !PT ;  /* 0xffff000022078812 */ /* 0x000fe600078ec0ff */
[-C--:B------:R-:W-:Y:S02]  /*62e0*/  @!P0 FFMA.FTZ R5, R16, R4.reuse, -R5 ;  /* 0x0000000410058223 */ /* 0x080fe40000010805 */
[----:B------:R-:W-:Y:S01]  /*62f0*/  @!P0 FMUL.FTZ R4, R2, R4 ;  /* 0x0000000402048220 */ /* 0x000fe20000410000 */
[----:B------:R-:W-:Y:S02]  /*6300*/  @!P0 LOP3.LUT R2, R10, 0xffff0000, RZ, 0xc0, !PT ;  /* 0xffff00000a028812 */ /* 0x000fe400078ec0ff */
[----:B------:R-:W-:Y:S02]  /*6310*/  @!P0 F2FP.BF16.PACK_AB R18, R5, R6 ;  /* 0x000000060512823e */ /* 0x000fe400000010ff */
[----:B------:R-:W-:Y:S02]  /*6320*/  @!P0 LOP3.LUT R6, R17, 0xffff0000, RZ, 0xc0, !PT ;  /* 0xffff000011068812 */ /* 0x000fe400078ec0ff */
[----:B------:R-:W-:Y:S01]  /*6330*/  @!P0 LOP3.LUT R5, R12, 0xffff0000, RZ, 0xc0, !PT ;  /* 0xffff00000c058812 */ /* 0x000fe200078ec0ff */
[----:B------:R-:W-:Y:S02]  /*6340*/  @!P0 IMAD.MOV.U32 R35, RZ, RZ, R18 ;  /* 0x000000ffff238224 */ /* 0x000fe400078e0012 */
[C---:B------:R-:W-:Y:S02]  /*6350*/  @!P0 FMUL.FTZ R12, R2.reuse, R6 ;  /* 0x00000006020c8220 */ /* 0x040fe40000410000 */
[-C--:B------:R-:W-:Y:S02]  /*6360*/  @!P0 FMUL.FTZ R2, R2, R5.reuse ;  /* 0x0000000502028220 */ /* 0x080fe40000410000 */
[----:B------:R-:W-:Y:S02]  /*6370*/  @!P0 FFMA.FTZ R12, R7, R5, -R12 ;  /* 0x00000005070c8223 */ /* 0x000fe4000001080c */
[----:B------:R-:W-:Y:S02]  /*6380*/  @!P0 FFMA.FTZ R2, R6, R7, R2 ;  /* 0x0000000706028223 */ /* 0x000fe40000010002 */
[----:B------:R-:W-:Y:S01]  /*6390*/  @!P0 FFMA.FTZ R3, R14, R13, R3 ;  /* 0x0000000d0e038223 */ /* 0x000fe20000010003 */
[----:B------:R-:W-:Y:S01]  /*63a0*/  @!P0 F2FP.BF16.PACK_AB R5, R12, R19 ;  /* 0x000000130c05823e */ /* 0x000fe200000010ff */
[----:B------:R-:W-:Y:S01]  /*63b0*/  @!P0 FFMA.FTZ R4, R15, R16, R4 ;  /* 0x000000100f048223 */ /* 0x000fe20000010004 */
[----:B------:R-:W-:Y:S02]  /*63c0*/  @!P0 F2FP.BF16.PACK_AB R0, R2, R0 ;  /* 0x000000000200823e */ /* 0x000fe400000010ff */
[----:B------:R-:W-:Y:S02]  /*63d0*/  @!P0 MOV R34, R5 ;  /* 0x0000000500228202 */ /* 0x000fe40000000f00 */
[----:B------:R-:W-:Y:S01]  /*63e0*/  @!P0 F2FP.BF16.PACK_AB R3, R4, R3 ;  /* 0x000000030403823e */ /* 0x000fe200000010ff */
[----:B------:R-:W-:Y:S04]  /*63f0*/  @!P0 IMAD.MOV.U32 R10, RZ, RZ, R0 ;  /* 0x000000ffff0a8224 */ /* 0x000fe800078e0000 */
[----:B------:R-:W-:Y:S01]  /*6400*/  @!P0 IMAD.MOV.U32 R11, RZ, RZ, R3 ;  /* 0x000000ffff0b8224 */ /* 0x000fe200078e0003 */
[C---:B----4-:R-:W-:Y:S04]  /*6410*/  LEA R2, P0, R67.reuse, R50, 0x1 ;  /* 0x0000003243027211 */ /* 0x050fe800078008ff */
[----:B---3--:R-:W-:Y:S02]  /*6420*/  LEA.HI.X R3, R67, R51, R93, 0x1, P0 ;  /* 0x0000003343037211 */ /* 0x008fe400000f0c5d */
[C---:B------:R-:W-:Y:S03]  /*6430*/  ISETP.GE.AND P0, PT, R30.reuse, c[0x0][0x1d4], PT ;  /* 0x000075001e007a0c */ /* 0x040fe60003f06270 */
[----:B------:R1:W-:Y:S10]  /*6440*/  ST.E.128 [R2.64], R32 ;  /* 0x0000002002007985 */ /* 0x0003f4000c101d0a */
[----:B------:R-:W-:Y:S05]  /*6450*/  @!P0 IMAD.WIDE R4, R30, 0x2, R50 ;  /* 0x000000021e048825 */ /* 0x000fea00078e0232 */
[----:B------:R1:W-:Y:S02]  /*6460*/  @!P0 ST.E.128 [R4.64], R8 ;  /* 0x0000000804008985 */ /* 0x0003e4000c101d0a */
.L_x_204:
[----:B------:R-:W-:Y:S05]  /*6470*/  BSYNC B0 ;  /* 0x0000000000007941 */ /* 0x000fea0003800000 */
.L_x_203:
[----:B------:R-:W-:Y:S11]  /*6480*/  ISETP.GE.AND P0, PT, R24, c[0x0][0x1d4], PT ;  /* 0x0000750018007a0c */ /* 0x000ff60003f06270 */
[----:B------:R-:W-:Y:S02]  /*6490*/  @!UPT UIADD3 URZ, URZ, URZ, URZ ;  /* 0x0000003f3f3ff290 */ /* 0x000fe4000fffe03f */
[----:B------:R-:W-:-:S05]  /*64a0*/  @P0 BRA `(.L_x_188) ;  /* 0x00000a2000000947 */ /* 0x000fca0003800000 */
[----:B------:R-:W-:Y:S01]  /*64b0*/  LOP3.LUT P1, RZ, R212, 0x8, RZ, 0xc0, !PT ;  /* 0x00000008d4ff7812 */ /* 0x000fe2000782c0ff */
[----:B-1----:R-:W1:Y:S01]  /*64c0*/  LDS.128 R32, [R88+0x6100] ;  /* 0x0061000058207984 */ /* 0x002e620000000c00 */
[----:B------:R-:W-:Y:S02]  /*64d0*/  ISETP.GE.AND P0, PT, R24, c[0x0][0x27c], PT ;  /* 0x00009f0018007a0c */ /* 0x000fe40003f06270 */
[----:B------:R-:W-:Y:S04]  /*64e0*/  SEL R0, R114, R111, !P1 ;  /* 0x0000006f72007207 */ /* 0x000fe80004800000 */
[----:B------:R-:W-:Y:S04]  /*64f0*/  SHF.R.S32.HI R2, RZ, 0x1f, R0 ;  /* 0x0000001fff027819 */ /* 0x000fe80000011400 */
[----:B------:R-:W-:Y:S03]  /*6500*/  LEA.HI R0, R2, R0, RZ, 0x4 ;  /* 0x0000000002007211 */ /* 0x000fe600078f20ff */
[----:B------:R-:W-:Y:S02]  /*6510*/  @!P0 SHF.R.U32.HI R6, RZ, 0x10, R23 ;  /* 0x00000010ff068819 */ /* 0x000fe40000011617 */
[----:B------:R-:W-:Y:S02]  /*6520*/  LEA.HI.SX32 R0, R0, R98, 0x1c ;  /* 0x0000006200007211 */ /* 0x000fe400078fe2ff */
[----:B------:R-:W-:Y:S02]  /*6530*/  @!P0 SHF.R.U64 R4, R40, 0x10, R41 ;  /* 0x0000001028048819 */ /* 0x000fe40000001229 */
[----:B------:R-:W-:Y:S01]  /*6540*/  SHF.R.S32.HI R2, RZ, 0x1f, R0 ;  /* 0x0000001fff027819 */ /* 0x000fe20000011400 */
[----:B------:R-:W-:Y:S01]  /*6550*/  IMAD.SHL.U32 R27, R0, 0x8, RZ ;  /* 0x00000008001b7824 */ /* 0x000fe200078e00ff */
[----:B------:R-:W-:Y:S02]  /*6560*/  @!P0 PRMT R10, R48, 0x5410, R4 ;  /* 0x00005410300a8816 */ /* 0x000fe40000000004 */
[----:B------:R-:W-:Y:S02]  /*6570*/  LEA.HI R0, R2, R0, RZ, 0x3 ;  /* 0x0000000002007211 */ /* 0x000fe400078f18ff */
[----:B------:R-:W-:Y:S02]  /*6580*/  LOP3.LUT R2, R216, 0x38, R27, 0xf8, !PT ;  /* 0x00000038d8027812 */ /* 0x000fe400078ef81b */
[--C-:B------:R-:W-:Y:S01]  /*6590*/  @!P0 SHF.R.U64 R7, R42, 0x10, R43.reuse ;  /* 0x000000102a078819 */ /* 0x100fe2000000122b */
[----:B------:R-:W-:Y:S01]  /*65a0*/  IMAD.SHL.U32 R0, R0, 0x200, RZ ;  /* 0x0000020000007824 */ /* 0x000fe200078e00ff */
[----:B------:R-:W-:Y:S02]  /*65b0*/  LOP3.LUT R2, R2, R218, RZ, 0x3c, !PT ;  /* 0x000000da02027212 */ /* 0x000fe400078e3cff */
[----:B------:R-:W-:Y:S02]  /*65c0*/  @!P0 SHF.R.U32.HI R8, RZ, 0x10, R43 ;  /* 0x00000010ff088819 */ /* 0x000fe4000001162b */
[----:B------:R-:W-:Y:S02]  /*65d0*/  LOP3.LUT R0, R0, 0x7ffff000, RZ, 0xc0, !PT ;  /* 0x7ffff00000007812 */ /* 0x000fe400078ec0ff */
[----:B------:R-:W-:Y:S02]  /*65e0*/  @!P0 PRMT R19, R49, 0x5432, R8 ;  /* 0x0000543231138816 */ /* 0x000fe40000000008 */
[----:B------:R-:W-:Y:S02]  /*65f0*/  IADD3 R0, R2, R0, R219 ;  /* 0x0000000002007210 */ /* 0x000fe40007ffe0db */
[----:B------:R-:W-:Y:S02]  /*6600*/  @!P0 SHF.R.U32.HI R2, RZ, 0x10, R21 ;  /* 0x00000010ff028819 */ /* 0x000fe40000011615 */
[C---:B------:R-:W-:Y:S01]  /*6610*/  @!P0 PRMT R8, R29.reuse, 0x5432, R6 ;  /* 0x000054321d088816 */ /* 0x040fe20000000006 */
[----:B------:R-:W-:Y:S01]  /*6620*/  IMAD.SHL.U32 R0, R0, 0x2, RZ ;  /* 0x0000000200007824 */ /* 0x000fe200078e00ff */
[----:B------:R-:W-:Y:S01]  /*6630*/  @!P0 SHF.R.U64 R3, R22, 0x10, R23 ;  /* 0x0000001016038819 */ /* 0x000fe20000001217 */
[----:B-1----:R-:W-:Y:S01]  /*6640*/  @!P0 IMAD.U32 R6, R32, 0x10000, RZ ;  /* 0x0001000020068824 */ /* 0x002fe200078e00ff */
[----:B------:R-:W-:Y:S02]  /*6650*/  @!P0 SHF.R.U32.HI R5, RZ, 0x10, R41 ;  /* 0x00000010ff058819 */ /* 0x000fe40000011629 */
[----:B------:R1:W2:Y:S01]  /*6660*/  LDS.128 R12, [R0+0x6100] ;  /* 0x00610000000c7984 */ /* 0x0002a20000000c00 */
[----:B------:R-:W-:Y:S02]  /*6670*/  @!P0 PRMT R9, R29, 0x5410, R3 ;  /* 0x000054101d098816 */ /* 0x000fe40000000003 */
[----:B------:R-:W-:Y:S02]  /*6680*/  @!P0 PRMT R17, R48, 0x5432, R5 ;  /* 0x0000543230118816 */ /* 0x000fe40000000005 */
[----:B------:R-:W-:Y:S03]  /*6690*/  @!P0 PRMT R5, R28, 0x5410, R2 ;  /* 0x000054101c058816 */ /* 0x000fe60000000002 */
[C---:B------:R-:W-:Y:S01]  /*66a0*/  @!P0 IMAD.U32 R11, R17.reuse, 0x10000, RZ ;  /* 0x00010000110b8824 */ /* 0x040fe200078e00ff */
[----:B------:R-:W-:Y:S02]  /*66b0*/  @!P0 LOP3.LUT R17, R17, 0xffff0000, RZ, 0xc0, !PT ;  /* 0xffff000011118812 */ /* 0x000fe400078ec0ff */
[----:B-1----:R-:W-:Y:S02]  /*66c0*/  @!P0 SHF.R.U64 R0, R20, 0x10, R21 ;  /* 0x0000001014008819 */ /* 0x002fe40000001215 */
[----:B------:R-:W-:Y:S01]  /*66d0*/  @!P0 PRMT R20, R49, 0x5410, R7 ;  /* 0x0000541031148816 */ /* 0x000fe20000000007 */
[----:B------:R-:W-:Y:S01]  /*66e0*/  @!P0 IMAD.U32 R7, R10, 0x10000, RZ ;  /* 0x000100000a078824 */ /* 0x000fe200078e00ff */
[----:B------:R-:W-:Y:S05]  /*66f0*/  @!P0 PRMT R4, R28, 0x5432, R0 ;  /* 0x000054321c048816 */ /* 0x000fea0000000000 */
[----:B------:R-:W-:Y:S02]  /*6700*/  @!P0 IMAD.U32 R2, R4, 0x10000, RZ ;  /* 0x0001000004028824 */ /* 0x000fe400078e00ff */
[----:B--2---:R-:W-:Y:S02]  /*6710*/  @!P0 IMAD.U32 R0, R12, 0x10000, RZ ;  /* 0x000100000c008824 */ /* 0x004fe400078e00ff */
[----:B------:R-:W-:Y:S02]  /*6720*/  @!P0 IMAD.U32 R3, R13, 0x10000, RZ ;  /* 0x000100000d038824 */ /* 0x000fe400078e00ff */
[C---:B------:R-:W-:Y:S02]  /*6730*/  @!P0 FMUL.FTZ R16, R0.reuse, R7 ;  /* 0x0000000700108220 */ /* 0x040fe40000410000 */
[-C--:B------:R-:W-:Y:S02]  /*6740*/  @!P0 FMUL.FTZ R0, R0, R2.reuse ;  /* 0x0000000200008220 */ /* 0x080fe40000410000 */
[----:B------:R-:W-:Y:S01]  /*6750*/  @!P0 FFMA.FTZ R30, R6, R2, -R16 ;  /* 0x00000002061e8223 */ /* 0x000fe20000010810 */
[----:B------:R-:W-:Y:S01]  /*6760*/  @!P0 LOP3.LUT R2, R12, 0xffff0000, RZ, 0xc0, !PT ;  /* 0xffff00000c028812 */ /* 0x000fe200078ec0ff */
[----:B------:R-:W-:Y:S01]  /*6770*/  @!P0 FFMA.FTZ R0, R7, R6, R0 ;  /* 0x0000000607008223 */ /* 0x000fe20000010000 */
[----:B------:R-:W-:Y:S01]  /*6780*/  @!P0 LOP3.LUT R7, R10, 0xffff0000, RZ, 0xc0, !PT ;  /* 0xffff00000a078812 */ /* 0x000fe200078ec0ff */
[----:B------:R-:W-:Y:S01]  /*6790*/  @!P0 IMAD.U32 R16, R33, 0x10000, RZ ;  /* 0x0001000021108824 */ /* 0x000fe200078e00ff */
[----:B------:R-:W-:Y:S01]  /*67a0*/  @!P0 SHF.L.U32 R6, R5, 0x10, RZ ;  /* 0x0000001005068819 */ /* 0x000fe200000006ff */
[----:B------:R-:W-:Y:S01]  /*67b0*/  @!P0 FMUL.FTZ R18, R3, R11 ;  /* 0x0000000b03128220 */ /* 0x000fe20000410000 */
[----:B------:R-:W-:Y:S02]  /*67c0*/  @!P0 LOP3.LUT R10, R32, 0xffff0000, RZ, 0xc0, !PT ;  /* 0xffff0000200a8812 */ /* 0x000fe400078ec0ff */
[----:B------:R-:W-:Y:S01]  /*67d0*/  @!P0 LOP3.LUT R5, R5, 0xffff0000, RZ, 0xc0, !PT ;  /* 0xffff000005058812 */ /* 0x000fe200078ec0ff */
[-C--:B------:R-:W-:Y:S02]  /*67e0*/  @!P0 FMUL.FTZ R3, R3, R6.reuse ;  /* 0x0000000603038220 */ /* 0x080fe40000410000 */
[----:B------:R-:W-:Y:S01]  /*67f0*/  @!P0 FFMA.FTZ R23, R16, R6, -R18 ;  /* 0x0000000610178223 */ /* 0x000fe20000010812 */
[----:B------:R-:W-:Y:S01]  /*6800*/  @!P0 LOP3.LUT R6, R4, 0xffff0000, RZ, 0xc0, !PT ;  /* 0xffff000004068812 */ /* 0x000fe200078ec0ff */
[----:B------:R-:W-:Y:S01]  /*6810*/  @!P0 FMUL.FTZ R18, R2, R7 ;  /* 0x0000000702128220 */ /* 0x000fe20000410000 */
[----:B------:R-:W-:Y:S03]  /*6820*/  @!P0 LOP3.LUT R4, R13, 0xffff0000, RZ, 0xc0, !PT ;  /* 0xffff00000d048812 */ /* 0x000fe600078ec0ff */
[-C--:B------:R-:W-:Y:S01]  /*6830*/  @!P0 FFMA.FTZ R28, R10, R6.reuse, -R18 ;  /* 0x000000060a1c8223 */ /* 0x080fe20000010812 */
[----:B------:R-:W-:Y:S01]  /*6840*/  @!P0 LOP3.LUT R18, R33, 0xffff0000, RZ, 0xc0, !PT ;  /* 0xffff000021128812 */ /* 0x000fe200078ec0ff */
[----:B------:R-:W-:Y:S02]  /*6850*/  @!P0 FMUL.FTZ R2, R2, R6 ;  /* 0x0000000602028220 */ /* 0x000fe40000410000 */
[C---:B------:R-:W-:Y:S02]  /*6860*/  @!P0 FMUL.FTZ R6, R4.reuse, R17 ;  /* 0x0000001104068220 */ /* 0x040fe40000410000 */
[-C--:B------:R-:W-:Y:S02]  /*6870*/  @!P0 FMUL.FTZ R4, R4, R5.reuse ;  /* 0x0000000504048220 */ /* 0x080fe40000410000 */
[----:B------:R-:W-:Y:S02]  /*6880*/  @!P0 FFMA.FTZ R21, R18, R5, -R6 ;  /* 0x0000000512158223 */ /* 0x000fe40000010806 */
[----:B------:R-:W-:Y:S01]  /*6890*/  @!P0 FFMA.FTZ R2, R7, R10, R2 ;  /* 0x0000000a07028223 */ /* 0x000fe20000010002 */
[----:B------:R-:W-:Y:S01]  /*68a0*/  @!P0 SHF.L.U32 R7, R15, 0x10, RZ ;  /* 0x000000100f078819 */ /* 0x000fe200000006ff */
[----:B------:R-:W-:Y:S01]  /*68b0*/  @!P0 IMAD.U32 R10, R20, 0x10000, RZ ;  /* 0x00010000140a8824 */ /* 0x000fe200078e00ff */
[----:B------:R-:W-:Y:S01]  /*68c0*/  @!P0 F2FP.BF16.PACK_AB R26, R21, R23 ;  /* 0x00000017151a823e */ /* 0x000fe200000010ff */
[----:B------:R-:W-:Y:S01]  /*68d0*/  @!P0 IMAD.U32 R5, R14, 0x10000, RZ ;  /* 0x000100000e058824 */ /* 0x000fe200078e00ff */
[----:B------:R-:W-:Y:S01]  /*68e0*/  @!P0 F2FP.BF16.PACK_AB R23, R28, R30 ;  /* 0x0000001e1c17823e */ /* 0x000fe200000010ff */
[C---:B------:R-:W-:Y:S01]  /*68f0*/  @!P0 IMAD.U32 R6, R9.reuse, 0x10000, RZ ;  /* 0x0001000009068824 */ /* 0x040fe200078e00ff */
[----:B------:R-:W-:Y:S01]  /*6900*/  @!P0 LOP3.LUT R9, R9, 0xffff0000, RZ, 0xc0, !PT ;  /* 0xffff000009098812 */ /* 0x000fe200078ec0ff */
[----:B------:R-:W-:Y:S02]  /*6910*/  @!P0 FFMA.FTZ R3, R11, R16, R3 ;  /* 0x000000100b038223 */ /* 0x000fe40000010003 */
[----:B------:R-:W-:Y:S01]  /*6920*/  @!P0 FFMA.FTZ R4, R17, R18, R4 ;  /* 0x0000001211048223 */ /* 0x000fe20000010004 */
[----:B------:R-:W-:Y:S01]  /*6930*/  @!P0 LOP3.LUT R18, R19, 0xffff0000, RZ, 0xc0, !PT ;  /* 0xffff000013128812 */ /* 0x000fe200078ec0ff */
[----:B------:R-:W-:Y:S02]  /*6940*/  @!P0 IMAD.U32 R11, R34, 0x10000, RZ ;  /* 0x00010000220b8824 */ /* 0x000fe400078e00ff */
[C---:B------:R-:W-:Y:S01]  /*6950*/  @!P0 FMUL.FTZ R17, R5.reuse, R10 ;  /* 0x0000000a05118220 */ /* 0x040fe20000410000 */
[----:B------:R-:W-:Y:S01]  /*6960*/  @!P0 F2FP.BF16.PACK_AB R3, R4, R3 ;  /* 0x000000030403823e */ /* 0x000fe200000010ff */
[-C--:B------:R-:W-:Y:S02]  /*6970*/  @!P0 FMUL.FTZ R5, R5, R6.reuse ;  /* 0x0000000605058220 */ /* 0x080fe40000410000 */
[----:B------:R-:W-:Y:S01]  /*6980*/  @!P0 IMAD.U32 R16, R19, 0x10000, RZ ;  /* 0x0001000013108824 */ /* 0x000fe200078e00ff */
[----:B------:R-:W-:Y:S01]  /*6990*/  @!P0 LOP3.LUT R19, R35, 0xffff0000, RZ, 0xc0, !PT ;  /* 0xffff000023138812 */ /* 0x000fe200078ec0ff */
[----:B------:R-:W-:Y:S02]  /*69a0*/  @!P0 FFMA.FTZ R29, R11, R6, -R17 ;  /* 0x000000060b1d8223 */ /* 0x000fe40000010811 */
[----:B------:R-:W-:Y:S02]  /*69b0*/  @!P0 FFMA.FTZ R5, R10, R11, R5 ;  /* 0x0000000b0a058223 */ /* 0x000fe40000010005 */
[C---:B------:R-:W-:Y:S01]  /*69c0*/  @!P0 IMAD.U32 R6, R8.reuse, 0x10000, RZ ;  /* 0x0001000008068824 */ /* 0x040fe200078e00ff */
[----:B------:R-:W-:Y:S01]  /*69d0*/  @!P0 LOP3.LUT R8, R8, 0xffff0000, RZ, 0xc0, !PT ;  /* 0xffff000008088812 */ /* 0x000fe200078ec0ff */
[----:B------:R-:W-:Y:S02]  /*69e0*/  @!P0 IMAD.U32 R17, R35, 0x10000, RZ ;  /* 0x0001000023118824 */ /* 0x000fe400078e00ff */
[C---:B------:R-:W-:Y:S02]  /*69f0*/  @!P0 FMUL.FTZ R10, R7.reuse, R16 ;  /* 0x00000010070a8220 */ /* 0x040fe40000410000 */
[-C--:B------:R-:W-:Y:S02]  /*6a00*/  @!P0 FMUL.FTZ R7, R7, R6.reuse ;  /* 0x0000000607078220 */ /* 0x080fe40000410000 */
[----:B------:R-:W-:Y:S01]  /*6a10*/  @!P0 FFMA.FTZ R22, R17, R6, -R10 ;  /* 0x0000000611168223 */ /* 0x000fe2000001080a */
[----:B------:R-:W-:Y:S01]  /*6a20*/  @!P0 LOP3.LUT R6, R15, 0xffff0000, RZ, 0xc0, !PT ;  /* 0xffff00000f068812 */ /* 0x000fe200078ec0ff */
[----:B------:R-:W-:Y:S02]  /*6a30*/  @!P0 IMAD.MOV.U32 R32, RZ, RZ, R23 ;  /* 0x000000ffff208224 */ /* 0x000fe400078e0017 */
[----:B------:R-:W-:Y:S02]  /*6a40*/  @!P0 IMAD.MOV.U32 R33, RZ, RZ, R26 ;  /* 0x000000ffff218224 */ /* 0x000fe400078e001a */
[----:B------:R-:W-:Y:S02]  /*6a50*/  @!P0 FMUL.FTZ R10, R6, R18 ;  /* 0x00000012060a8220 */ /* 0x000fe40000410000 */
[----:B------:R-:W-:Y:S02]  /*6a60*/  @!P0 IMAD.MOV.U32 R13, RZ, RZ, R3 ;  /* 0x000000ffff0d8224 */ /* 0x000fe400078e0003 */
[-C--:B------:R-:W-:Y:S01]  /*6a70*/  @!P0 FFMA.FTZ R11, R19, R8.reuse, -R10 ;  /* 0x00000008130b8223 */ /* 0x080fe2000001080a */
[----:B------:R-:W-:Y:S01]  /*6a80*/  @!P0 LOP3.LUT R10, R20, 0xffff0000, RZ, 0xc0, !PT ;  /* 0xffff0000140a8812 */ /* 0x000fe200078ec0ff */
[----:B------:R-:W-:Y:S01]  /*6a90*/  @!P0 FMUL.FTZ R8, R6, R8 ;  /* 0x0000000806088220 */ /* 0x000fe20000410000 */
[----:B------:R-:W-:Y:S02]  /*6aa0*/  @!P0 LOP3.LUT R6, R14, 0xffff0000, RZ, 0xc0, !PT ;  /* 0xffff00000e068812 */ /* 0x000fe400078ec0ff */
[----:B------:R-:W-:Y:S02]  /*6ab0*/  @!P0 F2FP.BF16.PACK_AB R22, R11, R22 ;  /* 0x000000160b16823e */ /* 0x000fe400000010ff */
[----:B------:R-:W-:Y:S01]  /*6ac0*/  @!P0 LOP3.LUT R11, R34, 0xffff0000, RZ, 0xc0, !PT ;  /* 0xffff0000220b8812 */ /* 0x000fe200078ec0ff */
[C---:B------:R-:W-:Y:S01]  /*6ad0*/  @!P0 FMUL.FTZ R20, R6.reuse, R10 ;  /* 0x0000000a06148220 */ /* 0x040fe20000410000 */
[----:B------:R-:W-:Y:S01]  /*6ae0*/  @!P0 MOV R35, R22 ;  /* 0x0000001600238202 */ /* 0x000fe20000000f00 */
[-C--:B------:R-:W-:Y:S02]  /*6af0*/  @!P0 FMUL.FTZ R6, R6, R9.reuse ;  /* 0x0000000906068220 */ /* 0x080fe40000410000 */
[----:B------:R-:W-:Y:S01]  /*6b00*/  @!P0 FFMA.FTZ R28, R11, R9, -R20 ;  /* 0x000000090b1c8223 */ /* 0x000fe20000010814 */
[----:B----4-:R-:W-:Y:S01]  /*6b10*/  LEA R20, P1, R66, R50, 0x1 ;  /* 0x0000003242147211 */ /* 0x010fe200078208ff */
[----:B------:R-:W-:Y:S01]  /*6b20*/  @!P0 FFMA.FTZ R6, R10, R11, R6 ;  /* 0x0000000b0a068223 */ /* 0x000fe20000010006 */
[----:B------:R-:W-:Y:S01]  /*6b30*/  @!P0 F2FP.BF16.PACK_AB R9, R2, R0 ;  /* 0x000000000209823e */ /* 0x000fe200000010ff */
[----:B------:R-:W-:Y:S01]  /*6b40*/  @!P0 FFMA.FTZ R7, R16, R17, R7 ;  /* 0x0000001110078223 */ /* 0x000fe20000010007 */
[----:B------:R-:W-:Y:S01]  /*6b50*/  @!P0 F2FP.BF16.PACK_AB R10, R28, R29 ;  /* 0x0000001d1c0a823e */ /* 0x000fe200000010ff */
[----:B------:R-:W-:Y:S01]  /*6b60*/  @!P0 FFMA.FTZ R8, R18, R19, R8 ;  /* 0x0000001312088223 */ /* 0x000fe20000010008 */
[----:B---3--:R-:W-:Y:S01]  /*6b70*/  LEA.HI.X R21, R66, R51, R92, 0x1, P1 ;  /* 0x0000003342157211 */ /* 0x008fe200008f0c5c */
[----:B------:R-:W-:Y:S01]  /*6b80*/  @!P0 IMAD.MOV.U32 R12, RZ, RZ, R9 ;  /* 0x000000ffff0c8224 */ /* 0x000fe200078e0009 */
[----:B------:R-:W-:Y:S01]  /*6b90*/  @!P0 F2FP.BF16.PACK_AB R2, R6, R5 ;  /* 0x000000050602823e */ /* 0x000fe200000010ff */
[----:B------:R-:W-:Y:S01]  /*6ba0*/  @!P0 IMAD.MOV.U32 R34, RZ, RZ, R10 ;  /* 0x000000ffff228224 */ /* 0x000fe200078e000a */
[----:B------:R-:W-:Y:S03]  /*6bb0*/  @!P0 F2FP.BF16.PACK_AB R0, R8, R7 ;  /* 0x000000070800823e */ /* 0x000fe600000010ff */
[----:B------:R-:W-:Y:S01]  /*6bc0*/  @!P0 IMAD.MOV.U32 R14, RZ, RZ, R2 ;  /* 0x000000ffff0e8224 */ /* 0x000fe200078e0002 */
[----:B------:R1:W-:Y:S01]  /*6bd0*/  ST.E.128 [R20.64], R32 ;  /* 0x0000002014007985 */ /* 0x0003e2000c101d0a */
[----:B------:R-:W-:Y:S01]  /*6be0*/  @!P0 IMAD.MOV.U32 R15, RZ, RZ, R0 ;  /* 0x000000ffff0f8224 */ /* 0x000fe200078e0000 */
[----:B------:R-:W-:Y:S11]  /*6bf0*/  ISETP.GE.AND P0, PT, R27, c[0x0][0x1d4], PT ;  /* 0x000075001b007a0c */ /* 0x000ff60003f06270 */
[----:B------:R-:W-:Y:S02]  /*6c00*/  @!UPT UIADD3 URZ, URZ, URZ, URZ ;  /* 0x0000003f3f3ff290 */ /* 0x000fe4000fffe03f */
[----:B------:R-:W-:-:S05]  /*6c10*/  @P0 BRA `(.L_x_188) ;  /* 0x000002b000000947 */ /* 0x000fca0003800000 */
[C---:B------:R-:W-:Y:S04]  /*6c20*/  LEA R2, P0, R27.reuse, R50, 0x1 ;  /* 0x000000321b027211 */ /* 0x040fe800078008ff */
[----:B------:R-:W-:Y:S05]  /*6c30*/  LEA.HI.X.SX32 R3, R27, R51, 0x1, P0 ;  /* 0x000000331b037211 */ /* 0x000fea00000f0eff */
[----:B------:R2:W-:Y:S01]  /*6c40*/  ST.E.128 [R2.64], R12 ;  /* 0x0000000c02007985 */ /* 0x0005e2000c101d0a */
[----:B------:R-:W-:-:S05]  /*6c50*/  BRA `(.L_x_188) ;  /* 0x0000027000007947 */ /* 0x000fca0003800000 */
.L_x_184:
[----:B------:R1:W2:Y:S01]  /*6c60*/  SHFL.IDX PT, R3, R46, RZ, 0x1c1f ;  /* 0x001c1fff2e037589 */ /* 0x0002a200000e0000 */
[----:B------:R-:W-:Y:S03]  /*6c70*/  IMAD.IADD R0, R60, 0x1, -R57 ;  /* 0x000000013c007824 */ /* 0x000fe600078e0a39 */
[----:B------:R1:W3:Y:S02]  /*6c80*/  SHFL.IDX PT, R2, R48, RZ, 0x1c1f ;  /* 0x001c1fff30027589 */ /* 0x0002e400000e0000 */
[----:B------:R-:W-:Y:S04]  /*6c90*/  IMNMX R56, R0, 0x40, PT ;  /* 0x0000004000387817 */ /* 0x000fe80003800200 */
[----:B------:R-:W-:Y:S11]  /*6ca0*/  ISETP.GT.AND P0, PT, R56, R209, PT ;  /* 0x000000d13800720c */ /* 0x000ff60003f04270 */
[----:B------:R-:W-:Y:S02]  /*6cb0*/  @!UPT UIADD3 URZ, URZ, URZ, URZ ;  /* 0x0000003f3f3ff290 */ /* 0x000fe4000fffe03f */
[----:B------:R-:W-:-:S05]  /*6cc0*/  @!P0 BRA `(.L_x_188) ;  /* 0x0000020000008947 */ /* 0x000fca0003800000 */
[----:B------:R-:W-:Y:S02]  /*6cd0*/  ISETP.GE.AND P1, PT, R100, c[0x0][0x1d4], PT ;  /* 0x0000750064007a0c */ /* 0x000fe40003f26270 */
[C---:B------:R-:W-:Y:S02]  /*6ce0*/  ISETP.GE.AND P3, PT, R205.reuse, c[0x0][0x1d4], PT ;  /* 0x00007500cd007a0c */ /* 0x040fe40003f66270 */
[----:B------:R-:W-:Y:S09]  /*6cf0*/  ISETP.GE.AND P2, PT, R204, c[0x0][0x1d4], PT ;  /* 0x00007500cc007a0c */ /* 0x000ff20003f46270 */
[----:B------:R-:W4:Y:S01]  /*6d00*/  @!P1 LDS.128 R12, [R201+0x6000] ;  /* 0x00600000c90c9984 */ /* 0x000f220000000c00 */
[CC--:B---3--:R-:W-:Y:S04]  /*6d10*/  @!P1 LEA R4, P0, R100.reuse, R2.reuse, 0x1 ;  /* 0x0000000264049211 */ /* 0x0c8fe800078008ff */
[-C--:B--2---:R-:W-:Y:S02]  /*6d20*/  @!P1 LEA.HI.X R5, R100, R3.reuse, R101, 0x1, P0 ;  /* 0x0000000364059211 */ /* 0x084fe400000f0c65 */
[CC--:B------:R-:W-:Y:S04]  /*6d30*/  @!P3 LEA R8, P0, R205.reuse, R2.reuse, 0x1 ;  /* 0x00000002cd08b211 */ /* 0x0c0fe800078008ff */
[-C--:B------:R-:W-:Y:S02]  /*6d40*/  @!P3 LEA.HI.X R9, R205, R3.reuse, R222, 0x1, P0 ;  /* 0x00000003cd09b211 */ /* 0x080fe400000f0cde */
[CC--:B------:R-:W-:Y:S04]  /*6d50*/  @!P2 LEA R6, P0, R204.reuse, R2.reuse, 0x1 ;  /* 0x00000002cc06a211 */ /* 0x0c0fe800078008ff */
[-C--:B------:R-:W-:Y:S02]  /*6d60*/  @!P2 LEA.HI.X R7, R204, R3.reuse, R221, 0x1, P0 ;  /* 0x00000003cc07a211 */ /* 0x080fe400000f0cdd */
[----:B------:R-:W-:Y:S11]  /*6d70*/  ISETP.GE.AND P0, PT, R25, c[0x0][0x1d4], PT ;  /* 0x0000750019007a0c */ /* 0x000ff60003f06270 */
[----:B------:R-:W-:Y:S02]  /*6d80*/  @!UPT UIADD3 URZ, URZ, URZ, URZ ;  /* 0x0000003f3f3ff290 */ /* 0x000fe4000fffe03f */
[----:B------:R-:W-:Y:S01]  /*6d90*/  @!P0 IMAD.SHL.U32 R0, R215, 0x8, RZ ;  /* 0x00000008d7008824 */ /* 0x000fe200078e00ff */
[----:B----4-:R2:W-:Y:S04]  /*6da0*/  @!P1 ST.E.128 [R4.64], R12 ;  /* 0x0000000c04009985 */ /* 0x0105e8000c101d0a */
[----:B------:R-:W3:Y:S01]  /*6db0*/  @!P0 LDS.128 R12, [R202+0x6000] ;  /* 0x00600000ca0c8984 */ /* 0x000ee20000000c00 */
[--C-:B--2---:R-:W-:Y:S05]  /*6dc0*/  @!P0 IMAD.WIDE R4, R0, 0x2, R2.reuse ;  /* 0x0000000200048825 */ /* 0x104fea00078e0202 */
[----:B---3--:R2:W-:Y:S01]  /*6dd0*/  @!P0 ST.E.128 [R4.64], R12 ;  /* 0x0000000c04008985 */ /* 0x0085e2000c101d0a */
[----:B------:R-:W-:Y:S11]  /*6de0*/  ISETP.GE.AND P0, PT, R24, c[0x0][0x1d4], PT ;  /* 0x0000750018007a0c */ /* 0x000ff60003f06270 */
[----:B------:R-:W-:Y:S02]  /*6df0*/  @!UPT UIADD3 URZ, URZ, URZ, URZ ;  /* 0x0000003f3f3ff290 */ /* 0x000fe4000fffe03f */
[----:B------:R-:W3:Y:S01]  /*6e00*/  @!P0 LDS.128 R16, [R201+0x8000] ;  /* 0x00800000c9108984 */ /* 0x000ee20000000c00 */
[----:B------:R-:W-:Y:S04]  /*6e10*/  @!P0 IMAD.SHL.U32 R0, R214, 0x8, RZ ;  /* 0x00000008d6008824 */ /* 0x000fe800078e00ff */
[----:B--2---:R-:W-:Y:S05]  /*6e20*/  @!P0 IMAD.WIDE R4, R0, 0x2, R2 ;  /* 0x0000000200048825 */ /* 0x004fea00078e0202 */
[----:B---3--:R-:W-:Y:S01]  /*6e30*/  @!P0 ST.E.128 [R4.64], R16 ;  /* 0x0000001004008985 */ /* 0x008fe2000c101d0a */
[C---:B------:R-:W-:Y:S03]  /*6e40*/  ISETP.GE.AND P0, PT, R203.reuse, c[0x0][0x1d4], PT ;  /* 0x00007500cb007a0c */ /* 0x040fe60003f06270 */
[----:B------:R-:W2:Y:S10]  /*6e50*/  @!P3 LDS.128 R12, [R202+0x8000] ;  /* 0x00800000ca0cb984 */ /* 0x000eb40000000c00 */
[C---:B------:R-:W-:Y:S04]  /*6e60*/  @!P0 LEA R2, P1, R203.reuse, R2, 0x1 ;  /* 0x00000002cb028211 */ /* 0x040fe800078208ff */
[----:B------:R-:W-:Y:S01]  /*6e70*/  @!P0 LEA.HI.X R3, R203, R3, R220, 0x1, P1 ;  /* 0x00000003cb038211 */ /* 0x000fe200008f0cdc */
[----:B--2---:R-:W-:Y:S04]  /*6e80*/  @!P3 ST.E.128 [R8.64], R12 ;  /* 0x0000000c0800b985 */ /* 0x004fe8000c101d0a */
[----:B------:R-:W2:Y:S04]  /*6e90*/  @!P2 LDS.128 R8, [R201+0xa000] ;  /* 0x00a00000c908a984 */ /* 0x000ea80000000c00 */
[----:B--2---:R-:W-:Y:S04]  /*6ea0*/  @!P2 ST.E.128 [R6.64], R8 ;  /* 0x000000080600a985 */ /* 0x004fe8000c101d0a */
[----:B------:R-:W2:Y:S04]  /*6eb0*/  @!P0 LDS.128 R4, [R202+0xa000] ;  /* 0x00a00000ca048984 */ /* 0x000ea80000000c00 */
[----:B--2---:R2:W-:Y:S02]  /*6ec0*/  @!P0 ST.E.128 [R2.64], R4 ;  /* 0x0000000402008985 */ /* 0x0045e4000c101d0a */
.L_x_188:
[----:B------:R-:W-:Y:S05]  /*6ed0*/  BSYNC B1 ;  /* 0x0000000000017941 */ /* 0x000fea0003800000 */
.L_x_183:
[----:B------:R-:W-:Y:S01]  /*6ee0*/  IMAD.IADD R0, R109, 0x1, -R57 ;  /* 0x000000016d007824 */ /* 0x000fe200078e0a39 */
[----:B-123-5:R-:W-:Y:S01]  /*6ef0*/  LEA R2, P0, R53, R64, 0x6 ;  /* 0x0000004035027211 */ /* 0x02efe200078030ff */
[----:B------:R-:W-:Y:S01]  /*6f00*/  IMAD R6, R58, c[0x0][0x208], RZ ;  /* 0x000082003a067a24 */ /* 0x000fe200078e02ff */
[----:B------:R-:W-:Y:S01]  /*6f10*/  BSSY B0, `(.L_x_205) ;  /* 0x0000051000007945 */ /* 0x000fe20003800000 */
[----:B------:R-:W-:Y:S01]  /*6f20*/  IMAD.WIDE.U32 R4, R55, c[0x0][0x208], RZ ;  /* 0x0000820037047a25 */ /* 0x000fe200078e00ff */
[----:B------:R-:W-:Y:S02]  /*6f30*/  LEA.HI.X.SX32 R3, R53, R65, 0x6, P0 ;  /* 0x0000004135037211 */ /* 0x000fe400000f36ff */
[----:B------:R-:W-:Y:S01]  /*6f40*/  ISETP.GE.AND P0, PT, R0, 0x21, PT ;  /* 0x000000210000780c */ /* 0x000fe20003f06270 */
[----:B------:R-:W-:Y:S04]  /*6f50*/  IMAD R6, R55, c[0x0][0x20c], R6 ;  /* 0x0000830037067a24 */ /* 0x000fe800078e0206 */
[----:B------:R-:W-:Y:S02]  /*6f60*/  IMAD.IADD R5, R5, 0x1, R6 ;  /* 0x0000000105057824 */ /* 0x000fe400078e0206 */
[----:B------:R-:W-:Y:S02]  /*6f70*/  IMAD R6, R59, c[0x0][0x218], RZ ;  /* 0x000086003b067a24 */ /* 0x000fe400078e02ff */
[----:B------:R-:W-:Y:S04]  /*6f80*/  IMAD.WIDE.U32 R4, R54, c[0x0][0x218], R4 ;  /* 0x0000860036047a25 */ /* 0x000fe800078e0004 */
[----:B------:R-:W-:Y:S01]  /*6f90*/  @P0 IADD3 R9, P1, R2, 0x20, RZ ;  /* 0x0000002002090810 */ /* 0x000fe20007f3e0ff */
[----:B------:R-:W-:Y:S03]  /*6fa0*/  IMAD R6, R54, c[0x0][0x21c], R6 ;  /* 0x0000870036067a24 */ /* 0x000fe600078e0206 */
[----:B------:R-:W-:Y:S02]  /*6fb0*/  @P0 IADD3.X R12, RZ, R3, RZ, P1, !PT ;  /* 0x00000003ff0c0210 */ /* 0x000fe40000ffe4ff */
[----:B------:R-:W-:Y:S04]  /*6fc0*/  IADD3 R8, P1, R82, R4, RZ ;  /* 0x0000000452087210 */ /* 0x000fe80007f3e0ff */
[----:B------:R-:W-:Y:S02]  /*6fd0*/  IADD3.X R11, R104, R5, R6, P1, !PT ;  /* 0x00000005680b7210 */ /* 0x000fe40000ffe406 */
[----:B------:R-:W-:Y:S11]  /*6fe0*/  ISETP.GE.AND P1, PT, R0, 0x1, PT ;  /* 0x000000010000780c */ /* 0x000ff60003f26270 */
[----:B------:R-:W-:Y:S02]  /*6ff0*/  @!UPT UIADD3 URZ, URZ, URZ, URZ ;  /* 0x0000003f3f3ff290 */ /* 0x000fe4000fffe03f */
[----:B------:R-:W-:Y:S01]  /*7000*/  @P1 MOV R4, R62 ;  /* 0x0000003e00041202 */ /* 0x000fe20000000f00 */
[----:B------:R-:W-:Y:S02]  /*7010*/  @P1 IMAD.MOV.U32 R5, RZ, RZ, R61 ;  /* 0x000000ffff051224 */ /* 0x000fe400078e003d */
[----:B------:R-:W-:Y:S01]  /*7020*/  @P1 IMAD R0, R3, c[0x0][0x258], RZ ;  /* 0x0000960003001a24 */ /* 0x000fe200078e02ff */
[----:B------:R-:W-:Y:S01]  /*7030*/  @P0 MOV R3, R61 ;  /* 0x0000003d00030202 */ /* 0x000fe20000000f00 */
[C---:B------:R-:W-:Y:S04]  /*7040*/  @P1 IMAD.WIDE.U32 R4, R2.reuse, c[0x0][0x258], R4 ;  /* 0x0000960002041a25 */ /* 0x040fe800078e0004 */
[----:B------:R-:W-:Y:S01]  /*7050*/  @P1 IMAD R2, R2, c[0x0][0x25c], R0 ;  /* 0x0000970002021a24 */ /* 0x000fe200078e0200 */
[----:B------:R-:W-:Y:S01]  /*7060*/  @P1 LEA R6, P2, R4, c[0x0][0x250], 0x1 ;  /* 0x0000940004061a11 */ /* 0x000fe200078408ff */
[----:B------:R-:W-:Y:S03]  /*7070*/  @P0 IMAD R0, R12, c[0x0][0x258], RZ ;  /* 0x000096000c000a24 */ /* 0x000fe600078e02ff */
[----:B------:R-:W-:Y:S01]  /*7080*/  @P1 IADD3 R2, R5, R2, RZ ;  /* 0x0000000205021210 */ /* 0x000fe20007ffe0ff */
[C---:B------:R-:W-:Y:S03]  /*7090*/  @P0 IMAD R0, R9.reuse, c[0x0][0x25c], R0 ;  /* 0x0000970009000a24 */ /* 0x040fe600078e0200 */
[----:B------:R-:W-:Y:S01]  /*70a0*/  @P1 LEA.HI.X R7, R4, c[0x0][0x254], R2, 0x1, P2 ;  /* 0x0000950004071a11 */ /* 0x000fe200010f0c02 */
[----:B------:R-:W-:Y:S01]  /*70b0*/  @P0 IMAD.MOV.U32 R2, RZ, RZ, R62 ;  /* 0x000000ffff020224 */ /* 0x000fe200078e003e */
[C---:B------:R-:W-:Y:S03]  /*70c0*/  LEA R10, P2, R8.reuse, c[0x0][0x1f8], 0x1 ;  /* 0x00007e00080a7a11 */ /* 0x040fe600078408ff */
[----:B------:R-:W-:Y:S01]  /*70d0*/  @!PT LDS RZ, [RZ] ;  /* 0x00000000fffff984 */ /* 0x000fe20000000800 */
[----:B------:R-:W-:Y:S01]  /*70e0*/  @!PT LDS RZ, [RZ] ;  /* 0x00000000fffff984 */ /* 0x000fe20000000800 */
[----:B------:R-:W-:Y:S01]  /*70f0*/  @!PT LDS RZ, [RZ] ;  /* 0x00000000fffff984 */ /* 0x000fe20000000800 */
[----:B------:R1:W-:Y:S01]  /*7100*/  @P1 LDGSTS.E.BYPASS.LTC128B.128 [R191+0x100], [R6.64], !P6 ;  /* 0x0010000006bf1fae */ /* 0x0003e2000f101d4a */
[----:B------:R-:W-:Y:S01]  /*7110*/  @P0 IMAD.WIDE.U32 R2, R9, c[0x0][0x258], R2 ;  /* 0x0000960009020a25 */ /* 0x000fe200078e0002 */
[----:B------:R-:W-:Y:S02]  /*7120*/  LEA.HI.X R11, R8, c[0x0][0x1fc], R11, 0x1, P2 ;  /* 0x00007f00080b7a11 */ /* 0x000fe400010f0c0b */
[----:B------:R1:W-:Y:S01]  /*7130*/  @P1 LDGSTS.E.BYPASS.LTC128B.128 [R191+0x2100], [R6.64+0x80], !P5 ;  /* 0x0210008006bf1fae */ /* 0x0003e2000e901d4a */
[----:B------:R-:W-:Y:S01]  /*7140*/  @P0 IMAD.IADD R0, R3, 0x1, R0 ;  /* 0x0000000103000824 */ /* 0x000fe200078e0200 */
[C---:B------:R-:W-:Y:S02]  /*7150*/  @P0 LEA R4, P2, R2.reuse, c[0x0][0x250], 0x1 ;  /* 0x0000940002040a11 */ /* 0x040fe400078408ff */
[----:B------:R1:W-:Y:S02]  /*7160*/  @P1 LDGSTS.E.BYPASS.LTC128B.128 [R191+0x4100], [R6.64+0x100], !P4 ;  /* 0x0410010006bf1fae */ /* 0x0003e4000e101d4a */
[----:B------:R-:W-:Y:S02]  /*7170*/  @P0 LEA.HI.X R5, R2, c[0x0][0x254], R0, 0x1, P2 ;  /* 0x0000950002050a11 */ /* 0x000fe400010f0c00 */
[----:B------:R1:W2:Y:S04]  /*7180*/  SHFL.IDX PT, R2, R10, RZ, 0x1c1f ;  /* 0x001c1fff0a027589 */ /* 0x0002a800000e0000 */
[----:B------:R1:W-:Y:S04]  /*7190*/  @P0 LDGSTS.E.BYPASS.LTC128B.128 [R191+0x1100], [R4.64], !P6 ;  /* 0x0110000004bf0fae */ /* 0x0003e8000f101d4a */
[----:B------:R1:W-:Y:S04]  /*71a0*/  @P0 LDGSTS.E.BYPASS.LTC128B.128 [R191+0x3100], [R4.64+0x80], !P5 ;  /* 0x0310008004bf0fae */ /* 0x0003e8000e901d4a */
[----:B------:R1:W-:Y:S01]  /*71b0*/  @P0 LDGSTS.E.BYPASS.LTC128B.128 [R191+0x5100], [R4.64+0x100], !P4 ;  /* 0x0510010004bf0fae */ /* 0x0003e2000e101d4a */
[----:B------:R-:W-:Y:S03]  /*71c0*/  ISETP.GT.AND P0, PT, R56, R209, PT ;  /* 0x000000d13800720c */ /* 0x000fe60003f04270 */
[----:B------:R-:W0:Y:S04]  /*71d0*/  LDGDEPBAR ;  /* 0x00000000000079af */ /* 0x000e280000000000 */
[----:B------:R1:W3:Y:S01]  /*71e0*/  SHFL.IDX PT, R3, R11, RZ, 0x1c1f ;  /* 0x001c1fff0b037589 */ /* 0x0002e200000e0000 */
[----:B------:R-:W-:Y:S04]  /*71f0*/  DEPBAR.LE SB0, 0x0 ;  /* 0x000080000000791a */ /* 0x000fe80000000000 */
[----:B------:R-:W-:Y:S06]  /*7200*/  BAR.SYNC.DEFER_BLOCKING 0x0 ;  /* 0x0000000000007b1d */ /* 0x000fec0000010000 */
[----:B------:R-:W-:-:S05]  /*7210*/  @!P0 BRA `(.L_x_206) ;  /* 0x0000020000008947 */ /* 0x000fca0003800000 */
[----:B-123--:R-:W-:Y:S02]  /*7220*/  ISETP.GE.AND P1, PT, R100, c[0x0][0x1d4], PT ;  /* 0x0000750064007a0c */ /* 0x00efe40003f26270 */
[C---:B------:R-:W-:Y:S02]  /*7230*/  ISETP.GE.AND P3, PT, R205.reuse, c[0x0][0x1d4], PT ;  /* 0x00007500cd007a0c */ /* 0x040fe40003f66270 */
[----:B------:R-:W-:Y:S09]  /*7240*/  ISETP.GE.AND P2, PT, R204, c[0x0][0x1d4], PT ;  /* 0x00007500cc007a0c */ /* 0x000ff20003f46270 */
[----:B------:R-:W1:Y:S01]  /*7250*/  @!P1 LDS.128 R12, [R201] ;  /* 0x00000000c90c9984 */ /* 0x000e620000000c00 */
[CC--:B------:R-:W-:Y:S04]  /*7260*/  @!P1 LEA R4, P0, R100.reuse, R2.reuse, 0x1 ;  /* 0x0000000264049211 */ /* 0x0c0fe800078008ff */
[-C--:B------:R-:W-:Y:S02]  /*7270*/  @!P1 LEA.HI.X R5, R100, R3.reuse, R101, 0x1, P0 ;  /* 0x0000000364059211 */ /* 0x080fe400000f0c65 */
[CC--:B------:R-:W-:Y:S04]  /*7280*/  @!P3 LEA R8, P0, R205.reuse, R2.reuse, 0x1 ;  /* 0x00000002cd08b211 */ /* 0x0c0fe800078008ff */
[-C--:B------:R-:W-:Y:S02]  /*7290*/  @!P3 LEA.HI.X R9, R205, R3.reuse, R222, 0x1, P0 ;  /* 0x00000003cd09b211 */ /* 0x080fe400000f0cde */
[CC--:B------:R-:W-:Y:S04]  /*72a0*/  @!P2 LEA R6, P0, R204.reuse, R2.reuse, 0x1 ;  /* 0x00000002cc06a211 */ /* 0x0c0fe800078008ff */
[-C--:B------:R-:W-:Y:S02]  /*72b0*/  @!P2 LEA.HI.X R7, R204, R3.reuse, R221, 0x1, P0 ;  /* 0x00000003cc07a211 */ /* 0x080fe400000f0cdd */
[----:B------:R-:W-:Y:S11]  /*72c0*/  ISETP.GE.AND P0, PT, R25, c[0x0][0x1d4], PT ;  /* 0x0000750019007a0c */ /* 0x000ff60003f06270 */
[----:B------:R-:W-:Y:S02]  /*72d0*/  @!UPT UIADD3 URZ, URZ, URZ, URZ ;  /* 0x0000003f3f3ff290 */ /* 0x000fe4000fffe03f */
[----:B------:R-:W-:Y:S01]  /*72e0*/  @!P0 IMAD.SHL.U32 R0, R215, 0x8, RZ ;  /* 0x00000008d7008824 */ /* 0x000fe200078e00ff */
[----:B-1----:R1:W-:Y:S04]  /*72f0*/  @!P1 ST.E.128 [R4.64], R12 ;  /* 0x0000000c04009985 */ /* 0x0023e8000c101d0a */
[----:B------:R-:W2:Y:S01]  /*7300*/  @!P0 LDS.128 R12, [R202] ;  /* 0x00000000ca0c8984 */ /* 0x000ea20000000c00 */
[--C-:B-1----:R-:W-:Y:S05]  /*7310*/  @!P0 IMAD.WIDE R4, R0, 0x2, R2.reuse ;  /* 0x0000000200048825 */ /* 0x102fea00078e0202 */
[----:B--2---:R1:W-:Y:S01]  /*7320*/  @!P0 ST.E.128 [R4.64], R12 ;  /* 0x0000000c04008985 */ /* 0x0043e2000c101d0a */
[----:B------:R-:W-:Y:S11]  /*7330*/  ISETP.GE.AND P0, PT, R24, c[0x0][0x1d4], PT ;  /* 0x0000750018007a0c */ /* 0x000ff60003f06270 */
[----:B------:R-:W-:Y:S02]  /*7340*/  @!UPT UIADD3 URZ, URZ, URZ, URZ ;  /* 0x0000003f3f3ff290 */ /* 0x000fe4000fffe03f */
[----:B------:R-:W2:Y:S01]  /*7350*/  @!P0 LDS.128 R16, [R201+0x2000] ;  /* 0x00200000c9108984 */ /* 0x000ea20000000c00 */
[----:B------:R-:W-:Y:S04]  /*7360*/  @!P0 IMAD.SHL.U32 R0, R214, 0x8, RZ ;  /* 0x00000008d6008824 */ /* 0x000fe800078e00ff */
[----:B-1----:R-:W-:Y:S05]  /*7370*/  @!P0 IMAD.WIDE R4, R0, 0x2, R2 ;  /* 0x0000000200048825 */ /* 0x002fea00078e0202 */
[----:B--2---:R-:W-:Y:S01]  /*7380*/  @!P0 ST.E.128 [R4.64], R16 ;  /* 0x0000001004008985 */ /* 0x004fe2000c101d0a */
[C---:B------:R-:W-:Y:S03]  /*7390*/  ISETP.GE.AND P0, PT, R203.reuse, c[0x0][0x1d4], PT ;  /* 0x00007500cb007a0c */ /* 0x040fe60003f06270 */
[----:B------:R-:W1:Y:S10]  /*73a0*/  @!P3 LDS.128 R12, [R202+0x2000] ;  /* 0x00200000ca0cb984 */ /* 0x000e740000000c00 */
[C---:B------:R-:W-:Y:S04]  /*73b0*/  @!P0 LEA R2, P1, R203.reuse, R2, 0x1 ;  /* 0x00000002cb028211 */ /* 0x040fe800078208ff */
[----:B------:R-:W-:Y:S01]  /*73c0*/  @!P0 LEA.HI.X R3, R203, R3, R220, 0x1, P1 ;  /* 0x00000003cb038211 */ /* 0x000fe200008f0cdc */
[----:B-1----:R-:W-:Y:S04]  /*73d0*/  @!P3 ST.E.128 [R8.64], R12 ;  /* 0x0000000c0800b985 */ /* 0x002fe8000c101d0a */
[----:B------:R-:W1:Y:S04]  /*73e0*/  @!P2 LDS.128 R8, [R201+0x4000] ;  /* 0x00400000c908a984 */ /* 0x000e680000000c00 */
[----:B-1----:R-:W-:Y:S04]  /*73f0*/  @!P2 ST.E.128 [R6.64], R8 ;  /* 0x000000080600a985 */ /* 0x002fe8000c101d0a */
[----:B------:R-:W1:Y:S04]  /*7400*/  @!P0 LDS.128 R4, [R202+0x4000] ;  /* 0x00400000ca048984 */ /* 0x000e680000000c00 */
[----:B-1----:R1:W-:Y:S02]  /*7410*/  @!P0 ST.E.128 [R2.64], R4 ;  /* 0x0000000402008985 */ /* 0x0023e4000c101d0a */
.L_x_206:
[----:B-123--:R-:W-:Y:S05]  /*7420*/  BSYNC B0 ;  /* 0x0000000000007941 */ /* 0x00efea0003800000 */
.L_x_205:
[C---:B------:R-:W-:Y:S02]  /*7430*/  ISETP.GT.AND P0, PT, R53.reuse, R69, PT ;  /* 0x000000453500720c */ /* 0x040fe40003f04270 */
[----:B------:R-:W-:Y:S11]  /*7440*/  IADD3 R53, R53, -0x1, RZ ;  /* 0xffffffff35357810 */ /* 0x000ff60007ffe0ff */
[----:B------:R-:W-:Y:S01]  /*7450*/  @P0 SHF.R.S32.HI R4, RZ, 0x1f, R53 ;  /* 0x0000001fff040819 */ /* 0x000fe20000011435 */
[----:B------:R-:W-:Y:S02]  /*7460*/  @P0 IMAD R0, R116, R53, RZ ;  /* 0x0000003574000224 */ /* 0x000fe400078e02ff */
[----:B------:R-:W-:Y:S02]  /*7470*/  @P0 IMAD.MOV.U32 R2, RZ, RZ, R72 ;  /* 0x000000ffff020224 */ /* 0x000fe400078e0048 */
[----:B------:R-:W-:Y:S02]  /*7480*/  @P0 IMAD.MOV.U32 R3, RZ, RZ, R71 ;  /* 0x000000ffff030224 */ /* 0x000fe400078e0047 */
[-C--:B------:R-:W-:Y:S02]  /*7490*/  @P0 IMAD R0, R4, R119.reuse, R0 ;  /* 0x0000007704000224 */ /* 0x080fe400078e0200 */
[----:B------:R-:W-:Y:S04]  /*74a0*/  @P0 IMAD.WIDE.U32 R2, R53, R119, R2 ;  /* 0x0000007735020225 */ /* 0x000fe800078e0002 */
[----:B------:R-:W-:Y:S01]  /*74b0*/  @P0 IMAD.IADD R0, R3, 0x1, R0 ;  /* 0x0000000103000824 */ /* 0x000fe200078e0200 */
[C---:B------:R-:W-:Y:S04]  /*74c0*/  @P0 LEA R4, P1, R2.reuse, c[0x0][0x220], 0x1 ;  /* 0x0000880002040a11 */ /* 0x040fe800078208ff */
[----:B------:R-:W-:Y:S02]  /*74d0*/  @P0 LEA.HI.X R5, R2, c[0x0][0x224], R0, 0x1, P1 ;  /* 0x0000890002050a11 */ /* 0x000fe400008f0c00 */
[C---:B------:R-:W-:Y:S03]  /*74e0*/  @P0 LEA R2, P1, R120.reuse, R4, 0x1 ;  /* 0x0000000478020211 */ /* 0x040fe600078208ff */
[----:B------:R-:W-:Y:S01]  /*74f0*/  @!PT LDS RZ, [RZ] ;  /* 0x00000000fffff984 */ /* 0x000fe20000000800 */
[----:B------:R-:W-:Y:S01]  /*7500*/  @!PT LDS RZ, [RZ] ;  /* 0x00000000fffff984 */ /* 0x000fe20000000800 */
[----:B------:R-:W-:Y:S01]  /*7510*/  @!PT LDS RZ, [RZ] ;  /* 0x00000000fffff984 */ /* 0x000fe20000000800 */
[----:B------:R1:W-:Y:S01]  /*7520*/  @P0 LDGSTS.E.BYPASS.LTC128B.128 [R191+0x6100], [R4.64], !P6 ;  /* 0x0610000004bf0fae */ /* 0x0003e2000f101d4a */
[----:B------:R-:W-:Y:S03]  /*7530*/  @P0 LEA.HI.X R3, R120, R5, R115, 0x1, P1 ;  /* 0x0000000578030211 */ /* 0x000fe600008f0c73 */
[----:B------:R1:W-:Y:S04]  /*7540*/  @P0 LDGSTS.E.BYPASS.LTC128B.128 [R191+0x8100], [R4.64+0x80], !P5 ;  /* 0x0810008004bf0fae */ /* 0x0003e8000e901d4a */
[----:B------:R1:W-:Y:S04]  /*7550*/  @P0 LDGSTS.E.BYPASS.LTC128B.128 [R191+0xa100], [R4.64+0x100], !P4 ;  /* 0x0a10010004bf0fae */ /* 0x0003e8000e101d4a */
[----:B------:R1:W-:Y:S04]  /*7560*/  @P0 LDGSTS.E.BYPASS.LTC128B.128 [R191+0x7100], [R2.64], !P6 ;  /* 0x0710000002bf0fae */ /* 0x0003e8000f101d4a */
[----:B------:R1:W-:Y:S04]  /*7570*/  @P0 LDGSTS.E.BYPASS.LTC128B.128 [R191+0x9100], [R2.64+0x80], !P5 ;  /* 0x0910008002bf0fae */ /* 0x0003e8000e901d4a */
[----:B------:R1:W-:Y:S04]  /*7580*/  @P0 LDGSTS.E.BYPASS.LTC128B.128 [R191+0xb100], [R2.64+0x100], !P4 ;  /* 0x0b10010002bf0fae */ /* 0x0003e8000e101d4a */
[----:B------:R-:W0:Y:S01]  /*7590*/  LDGDEPBAR ;  /* 0x00000000000079af */ /* 0x000e220000000000 */
[----:B------:R-:W-:-:S05]  /*75a0*/  @P0 BRA `(.L_x_207) ;  /* 0xffffba9000000947 */ /* 0x000fca000383ffff */
[----:B------:R-:W-:Y:S01]  /*75b0*/  WARPSYNC 0xffffffff ;  /* 0xffffffff00007948 */ /* 0x000fe20003800000 */
[----:B------:R-:W-:Y:S06]  /*75c0*/  BAR.SYNC.DEFER_BLOCKING 0x0 ;  /* 0x0000000000007b1d */ /* 0x000fec0000010000 */
.L_x_182:
[----:B------:R-:W-:Y:S01]  /*75d0*/  ISETP.GE.AND P0, PT, R127, 0x1, PT ;  /* 0x000000017f00780c */ /* 0x000fe20003f06270 */
[----:B------:R-:W-:Y:S01]  /*75e0*/  BSSY B0, `(.L_x_208) ;  /* 0x000001f000007945 */ /* 0x000fe20003800000 */
[----:B------:R-:W-:-:S11]  /*75f0*/  MOV R0, RZ ;  /* 0x000000ff00007202 */ /* 0x000fd60000000f00 */
[----:B------:R-:W-:Y:S05]  /*7600*/  @!P0 BRA `(.L_x_209) ;  /* 0x000001c000008947 */ /* 0x000fea0003800000 */
[----:B-1----:R-:W-:Y:S01]  /*7610*/  IABS R2, R112 ;  /* 0x0000007000027213 */ /* 0x002fe20000000000 */
        /* <DEDUP_REMOVED lines=27> */
.L_x_209:
[----:B------:R-:W-:Y:S05]  /*77d0*/  BSYNC B0 ;  /* 0x0000000000007941 */ /* 0x000fea0003800000 */
.L_x_208:
[----:B------:R-:W-:Y:S01]  /*77e0*/  IMAD R217, R245, R0, RZ ;  /* 0x00000000f5d97224 */ /* 0x000fe200078e02ff */
[----:B------:R-:W-:Y:S01]  /*77f0*/  MOV R15, RZ ;  /* 0x000000ff000f7202 */ /* 0x000fe20000000f00 */
[----:B------:R-:W-:Y:S01]  /*7800*/  IMAD.MOV.U32 R18, RZ, RZ, RZ ;  /* 0x000000ffff127224 */ /* 0x000fe200078e00ff */
[----:B----4-:R-:W-:Y:S01]  /*7810*/  CS2R R50, SRZ ;  /* 0x0000000000327805 */ /* 0x010fe2000001ff00 */
[--C-:B-1----:R-:W-:Y:S01]  /*7820*/  IMAD.IADD R2, R217, 0x1, R0.reuse ;  /* 0x00000001d9027824 */ /* 0x102fe200078e0200 */
[----:B------:R-:W-:Y:S01]  /*7830*/  PRMT R0, RZ, 0x7610, R0 ;  /* 0x00007610ff007816 */ /* 0x000fe20000000000 */
        /* <DEDUP_REMOVED lines=55> */
[----:B------:R-:W-:Y:S01]  /*7bb0*/  IMAD.MOV.U32 R4, RZ, RZ, c[0x0][0x2c4] ;  /* 0x0000b100ff047624 */ /* 0x000fe200078e00ff */
[----:B------:R-:W-:Y:S02]  /*7bc0*/  SHF.R.S32.HI R0, RZ, 0x1f, R134 ;  /* 0x0000001fff007819 */ /* 0x000fe40000011486 */
[----:B------:R-:W-:Y:S02]  /*7bd0*/  ISETP.NE.U32.AND P0, PT, RZ, c[0x0][0x348], PT ;  /* 0x0000d200ff007a0c */ /* 0x000fe40003f05070 */
[----:B------:R-:W-:Y:S01]  /*7be0*/  ISETP.NE.AND P1, PT, R4, 0x1, PT ;  /* 0x000000010400780c */ /* 0x000fe20003f25270 */
[----:B------:R-:W-:Y:S01]  /*7bf0*/  IMAD R0, R0, c[0x0][0x178], RZ ;  /* 0x00005e0000007a24 */ /* 0x000fe200078e02ff */
[----:B------:R-:W-:Y:S02]  /*7c00*/  LEA R4, R237, R213, 0x7 ;  /* 0x000000d5ed047211 */ /* 0x000fe400078e38ff */
[----:B------:R-:W-:Y:S01]  /*7c10*/  LOP3.LUT R55, R238, 0xffff, RZ, 0xc0, !PT ;  /* 0x0000ffffee377812 */ /* 0x000fe200078ec0ff */
[----:B------:R-:W-:Y:S01]  /*7c20*/  IMAD R0, R134, c[0x0][0x17c], R0 ;  /* 0x00005f0086007a24 */ /* 0x000fe200078e0200 */
[----:B------:R-:W-:-:S02]  /*7c30*/  ISETP.NE.AND.EX P0, PT, RZ, c[0x0][0x34c], PT, P0 ;  /* 0x0000d300ff007a0c */ /* 0x000fc40003f05300 */
[----:B------:R-:W-:Y:S02]  /*7c40*/  ISETP.GE.AND P6, PT, R210, c[0x0][0x198], PT ;  /* 0x00006600d2007a0c */ /* 0x000fe40003fc6270 */
[----:B------:R-:W-:Y:S02]  /*7c50*/  SEL R6, R243, RZ, !P0 ;  /* 0x000000fff3067207 */ /* 0x000fe40004000000 */
[----:B------:R-:W-:Y:S01]  /*7c60*/  SEL R5, R242, RZ, !P0 ;  /* 0x000000fff2057207 */ /* 0x000fe20004000000 */
[----:B------:R-:W-:Y:S01]  /*7c70*/  @P1 IMAD.HI.U32 R7, R4, c[0x0][0x2c8], RZ ;  /* 0x0000b20004071a27 */ /* 0x000fe200078e00ff */
[----:B------:R-:W-:Y:S02]  /*7c80*/  ISETP.GE.AND P5, PT, R207, c[0x0][0x198], PT ;  /* 0x00006600cf007a0c */ /* 0x000fe40003fa6270 */
[----:B------:R-:W-:Y:S01]  /*7c90*/  ISETP.GE.AND P4, PT, R208, c[0x0][0x198], PT ;  /* 0x00006600d0007a0c */ /* 0x000fe20003f86270 */
[----:B------:R-:W-:Y:S01]  /*7ca0*/  IMAD R6, R6, c[0x0][0x1c0], RZ ;  /* 0x0000700006067a24 */ /* 0x000fe200078e02ff */
[----:B------:R-:W-:Y:S01]  /*7cb0*/  IADD3 R91, R104, -0x1, RZ ;  /* 0xffffffff685b7810 */ /* 0x000fe20007ffe0ff */
[----:B-1----:R-:W-:-:S04]  /*7cc0*/  IMAD.WIDE.U32 R2, R134, c[0x0][0x178], RZ ;  /* 0x00005e0086027a25 */ /* 0x002fc800078e00ff */
[----:B------:R-:W-:Y:S02]  /*7cd0*/  IMAD.IADD R3, R3, 0x1, R0 ;  /* 0x0000000103037824 */ /* 0x000fe400078e0200 */
[----:B------:R-:W-:Y:S01]  /*7ce0*/  IMAD.MOV.U32 R0, RZ, RZ, R4 ;  /* 0x000000ffff007224 */ /* 0x000fe200078e0004 */
[----:B------:R-:W-:Y:S01]  /*7cf0*/  @P1 SHF.R.U32.HI R0, RZ, c[0x0][0x2cc], R7 ;  /* 0x0000b300ff001a19 */ /* 0x000fe20000011607 */
[----:B------:R-:W-:-:S03]  /*7d00*/  IMAD.WIDE.U32 R2, R55, c[0x0][0x1b8], R2 ;  /* 0x00006e0037027a25 */ /* 0x000fc600078e0002 */
[----:B------:R-:W-:Y:S01]  /*7d10*/  SHF.R.S32.HI R7, RZ, 0x1f, R0 ;  /* 0x0000001fff077819 */ /* 0x000fe20000011400 */
[----:B------:R-:W-:Y:S02]  /*7d20*/  IMAD R3, R55, c[0x0][0x1bc], R3 ;  /* 0x00006f0037037a24 */ /* 0x000fe400078e0203 */
[C---:B------:R-:W-:Y:S02]  /*7d30*/  IMAD R6, R5.reuse, c[0x0][0x1c4], R6 ;  /* 0x0000710005067a24 */ /* 0x040fe400078e0206 */
        /* <DEDUP_REMOVED lines=12> */
[----:B------:R-:W-:Y:S01]  /*7e00*/  LEA R7, P0, R2, c[0x0][0x160], 0x1 ;  /* 0x0000580002077a11 */ /* 0x000fe200078008ff */
[----:B------:R-:W-:-:S03]  /*7e10*/  IMAD R4, R237, 0x80, R246 ;  /* 0x00000080ed047824 */ /* 0x000fc600078e02f6 */
[----:B------:R-:W-:-:S04]  /*7e20*/  IADD3 R0, R3, R0, RZ ;  /* 0x0000000003007210 */ /* 0x000fc80007ffe0ff */
[----:B------:R-:W-:Y:S02]  /*7e30*/  LEA.HI.X R5, R2, c[0x0][0x164], R0, 0x1, P0 ;  /* 0x0000590002057a11 */ /* 0x000fe400000f0c00 */
[----:B------:R-:W-:Y:S01]  /*7e40*/  @!P2 MOV R12, R242 ;  /* 0x000000f2000ca202 */ /* 0x000fe20000000f00 */
[----:B------:R-:W-:Y:S05]  /*7e50*/  BRA.DIV ~URZ, `(.L_x_211) ;  /* 0x00010d027f007947 */ /* 0x000fea000b800000 */
[----:B------:R1:W2:Y:S02]  /*7e60*/  SHFL.IDX PT, R6, R5, RZ, 0x181f ;  /* 0x00181fff05067589 */ /* 0x0002a400000e0000 */
.L_x_340:
[----:B------:R-:W-:Y:S05]  /*7e70*/  BRA.DIV ~URZ, `(.L_x_212) ;  /* 0x00010d527f007947 */ /* 0x000fea000b800000 */
[----:B------:R3:W4:Y:S02]  /*7e80*/  SHFL.IDX PT, R0, R7, RZ, 0x181f ;  /* 0x00181fff07007589 */ /* 0x00072400000e0000 */
.L_x_341:
[----:B------:R-:W-:Y:S01]  /*7e90*/  IMAD R34, R135, c[0x0][0x2c4], RZ ;  /* 0x0000b10087227a24 */ /* 0x000fe200078e02ff */
[----:B------:R-:W-:Y:S04]  /*7ea0*/  BSSY B0, `(.L_x_213) ;  /* 0x000000f000007945 */ /* 0x000fe80003800000 */
[----:B------:R-:W-:-:S13]  /*7eb0*/  ISETP.GE.AND P0, PT, R4, R34, PT ;  /* 0x000000220400720c */ /* 0x000fda0003f06270 */
[----:B------:R-:W-:Y:S05]  /*7ec0*/  @P0 BRA `(.L_x_214) ;  /* 0x000000c000000947 */ /* 0x000fea0003800000 */
[-C--:B----4-:R-:W-:Y:S02]  /*7ed0*/  LEA R10, P2, R210, R0.reuse, 0x1 ;  /* 0x00000000d20a7211 */ /* 0x090fe400078408ff */
[CC--:B------:R-:W-:Y:S02]  /*7ee0*/  LEA R8, P1, R207.reuse, R0.reuse, 0x1 ;  /* 0x00000000cf087211 */ /* 0x0c0fe400078208ff */
[----:B------:R-:W-:Y:S02]  /*7ef0*/  LEA R2, P0, R208, R0, 0x1 ;  /* 0x00000000d0027211 */ /* 0x000fe400078008ff */
        /* <DEDUP_REMOVED lines=9> */
.L_x_214:
[----:B------:R-:W-:Y:S05]  /*7f90*/  BSYNC B0 ;  /* 0x0000000000007941 */ /* 0x000fea0003800000 */
.L_x_213:
[----:B------:R-:W-:Y:S05]  /*7fa0*/  BRA.DIV ~URZ, `(.L_x_215) ;  /* 0x00010c827f007947 */ /* 0x000fea000b800000 */
[----:B--2---:R2:W1:Y:S04]  /*7fb0*/  SHFL.IDX PT, R6, R5, 0x1, 0x181f ;  /* 0x00381f0005067f89 */ /* 0x00446800000e0000 */
[----:B----4-:R2:W4:Y:S02]  /*7fc0*/  SHFL.IDX PT, R0, R7, 0x1, 0x181f ;  /* 0x00381f0007007f89 */ /* 0x01052400000e0000 */
.L_x_342:
[----:B------:R-:W-:Y:S01]  /*7fd0*/  IADD3 R2, R4, 0x20, RZ ;  /* 0x0000002004027810 */ /* 0x000fe20007ffe0ff */
[----:B------:R-:W-:Y:S03]  /*7fe0*/  BSSY B0, `(.L_x_216) ;  /* 0x000000f000007945 */ /* 0x000fe60003800000 */
[----:B------:R-:W-:-:S13]  /*7ff0*/  ISETP.GE.AND P0, PT, R2, R34, PT ;  /* 0x000000220200720c */ /* 0x000fda0003f06270 */
[----:B------:R-:W-:Y:S05]  /*8000*/  @P0 BRA `(.L_x_217) ;  /* 0x000000c000000947 */ /* 0x000fea0003800000 */
[-C--:B----4-:R-:W-:Y:S02]  /*8010*/  LEA R10, P2, R210, R0.reuse, 0x1 ;  /* 0x00000000d20a7211 */ /* 0x090fe400078408ff */
[CC--:B------:R-:W-:Y:S02]  /*8020*/  LEA R8, P1, R207.reuse, R0.reuse, 0x1 ;  /* 0x00000000cf087211 */ /* 0x0c0fe400078208ff */
[----:B------:R-:W-:Y:S02]  /*8030*/  LEA R2, P0, R208, R0, 0x1 ;  /* 0x00000000d0027211 */ /* 0x000fe400078008ff */
        /* <DEDUP_REMOVED lines=9> */
.L_x_217:
[----:B------:R-:W-:Y:S05]  /*80d0*/  BSYNC B0 ;  /* 0x0000000000007941 */ /* 0x000fea0003800000 */
.L_x_216:
[----:B------:R-:W-:Y:S05]  /*80e0*/  BRA.DIV ~URZ, `(.L_x_218) ;  /* 0x00010c027f007947 */ /* 0x000fea000b800000 */
[----:B-1----:R1:W2:Y:S02]  /*80f0*/  SHFL.IDX PT, R6, R5, 0x2, 0x181f ;  /* 0x00581f0005067f89 */ /* 0x0022a400000e0000 */
.L_x_343:
[----:B------:R-:W-:Y:S05]  /*8100*/  BRA.DIV ~URZ, `(.L_x_219) ;  /* 0x00010c527f007947 */ /* 0x000fea000b800000 */
[----:B----4-:R4:W1:Y:S02]  /*8110*/  SHFL.IDX PT, R0, R7, 0x2, 0x181f ;  /* 0x00581f0007007f89 */ /* 0x01086400000e0000 */
.L_x_344:
[----:B------:R-:W-:Y:S01]  /*8120*/  IADD3 R2, R4, 0x40, RZ ;  /* 0x0000004004027810 */ /* 0x000fe20007ffe0ff */
[----:B------:R-:W-:Y:S03]  /*8130*/  BSSY B0, `(.L_x_220) ;  /* 0x000000f000007945 */ /* 0x000fe60003800000 */
[----:B------:R-:W-:-:S13]  /*8140*/  ISETP.GE.AND P0, PT, R2, R34, PT ;  /* 0x000000220200720c */ /* 0x000fda0003f06270 */
[----:B------:R-:W-:Y:S05]  /*8150*/  @P0 BRA `(.L_x_221) ;  /* 0x000000c000000947 */ /* 0x000fea0003800000 */
[-C--:B-1----:R-:W-:Y:S02]  /*8160*/  LEA R10, P2, R210, R0.reuse, 0x1 ;  /* 0x00000000d20a7211 */ /* 0x082fe400078408ff */
        /* <DEDUP_REMOVED lines=11> */
.L_x_221:
[----:B------:R-:W-:Y:S05]  /*8220*/  BSYNC B0 ;  /* 0x0000000000007941 */ /* 0x000fea0003800000 */
.L_x_220:
[----:B------:R-:W-:Y:S05]  /*8230*/  BRA.DIV ~URZ, `(.L_x_222) ;  /* 0x00010b827f007947 */ /* 0x000fea000b800000 */
[----:B-12---:R-:W1:Y:S04]  /*8240*/  SHFL.IDX PT, R5, R5, 0x3, 0x181f ;  /* 0x00781f0005057f89 */ /* 0x006e6800000e0000 */
[----:B------:R2:W3:Y:S02]  /*8250*/  SHFL.IDX PT, R0, R7, 0x3, 0x181f ;  /* 0x00781f0007007f89 */ /* 0x0004e400000e0000 */
.L_x_345:
[----:B------:R-:W-:Y:S01]  /*8260*/  IADD3 R2, R4, 0x60, RZ ;  /* 0x0000006004027810 */ /* 0x000fe20007ffe0ff */
[----:B-----5:R-:W-:Y:S01]  /*8270*/  IMAD.WIDE.U32 R230, R12, c[0x0][0x2b0], RZ ;  /* 0x0000ac000ce67a25 */ /* 0x020fe200078e00ff */
[----:B------:R-:W-:-:S02]  /*8280*/  LOP3.LUT R212, R212, 0xffffffef, RZ, 0xc0, !PT ;  /* 0xffffffefd4d47812 */ /* 0x000fc400078ec0ff */
[----:B------:R-:W-:-:S13]  /*8290*/  ISETP.GE.AND P0, PT, R2, R34, PT ;  /* 0x000000220200720c */ /* 0x000fda0003f06270 */
[-C--:B---3--:R-:W-:Y:S02]  /*82a0*/  @!P0 LEA R8, P3, R210, R0.reuse, 0x1 ;  /* 0x00000000d2088211 */ /* 0x088fe400078608ff */
[CC--:B------:R-:W-:Y:S02]  /*82b0*/  @!P0 LEA R6, P2, R207.reuse, R0.reuse, 0x1 ;  /* 0x00000000cf068211 */ /* 0x0c0fe400078408ff */
[----:B------:R-:W-:Y:S02]  /*82c0*/  @!P0 LEA R2, P1, R208, R0, 0x1 ;  /* 0x00000000d0028211 */ /* 0x000fe400078208ff */
[CC--:B-1----:R-:W-:Y:S02]  /*82d0*/  @!P0 LEA.HI.X R9, R210.reuse, R5.reuse, R211, 0x1, P3 ;  /* 0x00000005d2098211 */ /* 0x0c2fe400018f0cd3 */
[----:B------:R-:W-:Y:S02]  /*82e0*/  SHF.R.S32.HI R0, RZ, 0x1f, R12 ;  /* 0x0000001fff007819 */ /* 0x000fe4000001140c */
[----:B------:R-:W-:Y:S01]  /*82f0*/  ISETP.GE.AND P3, PT, R210, c[0x0][0x1d4], PT ;  /* 0x00007500d2007a0c */ /* 0x000fe20003f66270 */
[----:B------:R-:W-:Y:S01]  /*8300*/  @!PT LDS RZ, [RZ] ;  /* 0x00000000fffff984 */ /* 0x000fe20000000800 */
[----:B------:R-:W-:Y:S01]  /*8310*/  @!PT LDS RZ, [RZ] ;  /* 0x00000000fffff984 */ /* 0x000fe20000000800 */
[----:B------:R-:W-:Y:S01]  /*8320*/  @!PT LDS RZ, [RZ] ;  /* 0x00000000fffff984 */ /* 0x000fe20000000800 */
[----:B------:R1:W-:Y:S01]  /*8330*/  @!P0 LDGSTS.E.BYPASS.LTC128B.128 [R191+0xf100], [R8.64], !P6 ;  /* 0x0f10000008bf8fae */ /* 0x0003e2000f101d4a */
[-C--:B--2-4-:R-:W-:Y:S01]  /*8340*/  @!P0 LEA.HI.X R7, R207, R5.reuse, R224, 0x1, P2 ;  /* 0x00000005cf078211 */ /* 0x094fe200010f0ce0 */
[----:B------:R-:W-:Y:S01]  /*8350*/  IMAD R0, R0, c[0x0][0x2b0], RZ ;  /* 0x0000ac0000007a24 */ /* 0x000fe200078e02ff */
[----:B------:R-:W-:-:S03]  /*8360*/  @!P0 LEA.HI.X R3, R208, R5, R223, 0x1, P1 ;  /* 0x00000005d0038211 */ /* 0x000fc600008f0cdf */
[----:B------:R1:W-:Y:S01]  /*8370*/  @!P0 LDGSTS.E.BYPASS.LTC128B.128 [R191+0x13100], [R6.64], !P5 ;  /* 0x1310000006bf8fae */ /* 0x0003e2000e901d4a */
[----:B------:R-:W-:Y:S01]  /*8380*/  ISETP.GE.AND P5, PT, R208, c[0x0][0x1d4], PT ;  /* 0x00007500d0007a0c */ /* 0x000fe20003fa6270 */
[----:B------:R-:W-:Y:S02]  /*8390*/  IMAD R0, R12, c[0x0][0x2b4], R0 ;  /* 0x0000ad000c007a24 */ /* 0x000fe400078e0200 */
[----:B------:R1:W-:Y:S01]  /*83a0*/  @!P0 LDGSTS.E.BYPASS.LTC128B.128 [R191+0x17100], [R2.64], !P4 ;  /* 0x1710000002bf8fae */ /* 0x0003e2000e101d4a */
[----:B------:R-:W-:Y:S01]  /*83b0*/  ISETP.GE.AND P4, PT, R207, c[0x0][0x1d4], PT ;  /* 0x00007500cf007a0c */ /* 0x000fe20003f86270 */
[----:B------:R-:W-:Y:S01]  /*83c0*/  IMAD.IADD R233, R231, 0x1, R0 ;  /* 0x00000001e7e97824 */ /* 0x000fe200078e0200 */
[----:B------:R-:W-:Y:S01]  /*83d0*/  @P3 LOP3.LUT R212, R212, 0x10, RZ, 0xfc, !PT ;  /* 0x00000010d4d43812 */ /* 0x000fe200078efcff */
[----:B------:R-:W0:Y:S01]  /*83e0*/  LDGDEPBAR ;  /* 0x00000000000079af */ /* 0x000e220000000000 */
[----:B------:R-:W-:Y:S01]  /*83f0*/  WARPSYNC 0xffffffff ;  /* 0xffffffff00007948 */ /* 0x000fe20003800000 */
[----:B------:R-:W-:-:S02]  /*8400*/  SEL R92, RZ, 0x10, P5 ;  /* 0x00000010ff5c7807 */ /* 0x000fc40002800000 */
[----:B------:R-:W-:Y:S01]  /*8410*/  IMAD.MOV.U32 R0, RZ, RZ, c[0x0][0x2b8] ;  /* 0x0000ae00ff007624 */ /* 0x000fe200078e00ff */
[----:B------:R-:W-:Y:S01]  /*8420*/  BAR.SYNC.DEFER_BLOCKING 0x0 ;  /* 0x0000000000007b1d */ /* 0x000fe20000010000 */
[----:B-1----:R-:W-:-:S02]  /*8430*/  IMAD R2, R91, 0x40, R213 ;  /* 0x000000405b027824 */ /* 0x002fc400078e02d5 */
[----:B------:R-:W-:Y:S01]  /*8440*/  IMAD.MOV.U32 R192, RZ, RZ, RZ ;  /* 0x000000ffffc07224 */ /* 0x000fe200078e00ff */
[----:B------:R-:W-:Y:S02]  /*8450*/  ISETP.NE.AND P6, PT, R0, 0x1, PT ;  /* 0x000000010000780c */ /* 0x000fe40003fc5270 */
[C---:B------:R-:W-:Y:S01]  /*8460*/  ISETP.GE.AND P0, PT, R2.reuse, R127, PT ;  /* 0x0000007f0200720c */ /* 0x040fe20003f06270 */
[----:B------:R-:W-:-:S03]  /*8470*/  IMAD.IADD R2, R2, 0x1, R234 ;  /* 0x0000000102027824 */ /* 0x000fc600078e02ea */
[----:B------:R-:W-:Y:S01]  /*8480*/  ISETP.GT.OR P0, PT, R213, 0x3f, P0 ;  /* 0x0000003fd500780c */ /* 0x000fe20000704670 */
[----:B------:R-:W-:-:S06]  /*8490*/  IMAD.MOV.U32 R0, RZ, RZ, R2 ;  /* 0x000000ffff007224 */ /* 0x000fcc00078e0002 */
[----:B------:R-:W-:-:S05]  /*84a0*/  @P6 IMAD.HI.U32 R3, R2, c[0x0][0x2bc], RZ ;  /* 0x0000af0002036a27 */ /* 0x000fca00078e00ff */
[----:B------:R-:W-:-:S04]  /*84b0*/  @P6 SHF.R.U32.HI R0, RZ, c[0x0][0x2c0], R3 ;  /* 0x0000b000ff006a19 */ /* 0x000fc80000011603 */
[----:B------:R-:W-:-:S04]  /*84c0*/  @!P0 IADD3 R3, P1, R0, R230, RZ ;  /* 0x000000e600038210 */ /* 0x000fc80007f3e0ff */
[----:B------:R-:W-:Y:S02]  /*84d0*/  @!P0 LEA.HI.X.SX32 R5, R0, R233, 0x1, P1 ;  /* 0x000000e900058211 */ /* 0x000fe400008f0eff */
[----:B------:R-:W-:-:S04]  /*84e0*/  @!P0 LEA R4, P1, R3, c[0x0][0x2a0], 0x2 ;  /* 0x0000a80003048a11 */ /* 0x000fc800078210ff */
[----:B------:R-:W-:-:S05]  /*84f0*/  @!P0 LEA.HI.X R5, R3, c[0x0][0x2a4], R5, 0x2, P1 ;  /* 0x0000a90003058a11 */ /* 0x000fca00008f1405 */
[----:B------:R-:W2:Y:S01]  /*8500*/  @!P0 LDG.E R192, [R4.64] ;  /* 0x0000000a04c08981 */ /* 0x000ea2000c1e1900 */
[----:B------:R-:W-:Y:S02]  /*8510*/  IMAD.MOV R0, RZ, RZ, -R0 ;  /* 0x000000ffff007224 */ /* 0x000fe400078e0a00 */
[----:B------:R-:W-:-:S04]  /*8520*/  IMAD.WIDE.U32 R228, R55, c[0x0][0x1e8], RZ ;  /* 0x00007a0037e47a25 */ /* 0x000fc800078e00ff */
[----:B------:R-:W-:Y:S02]  /*8530*/  IMAD R195, R0, c[0x0][0x2b8], R2 ;  /* 0x0000ae0000c37a24 */ /* 0x000fe400078e0202 */
[----:B------:R-:W-:Y:S02]  /*8540*/  IMAD R232, R55, c[0x0][0x1ec], R229 ;  /* 0x00007b0037e87a24 */ /* 0x000fe400078e02e5 */
[----:B------:R-:W-:Y:S01]  /*8550*/  IMAD.WIDE.U32 R2, R195, c[0x0][0x1e0], RZ ;  /* 0x00007800c3027a25 */ /* 0x000fe200078e00ff */
[----:B------:R-:W-:-:S03]  /*8560*/  SHF.R.S32.HI R57, RZ, 0x1f, R195 ;  /* 0x0000001fff397819 */ /* 0x000fc600000114c3 */
[----:B------:R-:W-:Y:S02]  /*8570*/  IMAD R127, R91, -0x40, R127 ;  /* 0xffffffc05b7f7824 */ /* 0x000fe400078e027f */
[----:B------:R-:W-:Y:S02]  /*8580*/  IMAD R0, R57, c[0x0][0x1e0], RZ ;  /* 0x0000780039007a24 */ /* 0x000fe400078e02ff */
[----:B------:R-:W-:Y:S02]  /*8590*/  IMAD.IADD R56, R127, 0x1, -R246 ;  /* 0x000000017f387824 */ /* 0x000fe400078e0af6 */
[----:B------:R-:W-:-:S03]  /*85a0*/  IMAD R0, R195, c[0x0][0x1e4], R0 ;  /* 0x00007900c3007a24 */ /* 0x000fc600078e0200 */
[C---:B------:R-:W-:Y:S01]  /*85b0*/  ISETP.GE.AND P2, PT, R56.reuse, 0x1, PT ;  /* 0x000000013800780c */ /* 0x040fe20003f46270 */
[----:B------:R-:W-:Y:S01]  /*85c0*/  IMAD.IADD R3, R3, 0x1, R0 ;  /* 0x0000000103037824 */ /* 0x000fe200078e0200 */
[----:B------:R-:W-:Y:S02]  /*85d0*/  ISETP.GE.AND P1, PT, R56, 0x21, PT ;  /* 0x000000213800780c */ /* 0x000fe40003f26270 */
[----:B--2---:R-:W-:Y:S01]  /*85e0*/  SHF.R.S32.HI R58, RZ, 0x1f, R192 ;  /* 0x0000001fff3a7819 */ /* 0x004fe200000114c0 */
[----:B------:R-:W-:-:S04]  /*85f0*/  IMAD.WIDE.U32 R2, R192, c[0x0][0x1f0], R2 ;  /* 0x00007c00c0027a25 */ /* 0x000fc800078e0002 */
[----:B------:R-:W-:Y:S01]  /*8600*/  IMAD R0, R58, c[0x0][0x1f0], RZ ;  /* 0x00007c003a007a24 */ /* 0x000fe200078e02ff */
[----:B------:R-:W-:-:S03]  /*8610*/  IADD3 R2, P0, R2, R228, RZ ;  /* 0x000000e402027210 */ /* 0x000fc60007f1e0ff */
[----:B------:R-:W-:-:S05]  /*8620*/  IMAD R0, R192, c[0x0][0x1f4], R0 ;  /* 0x00007d00c0007a24 */ /* 0x000fca00078e0200 */
[----:B------:R-:W-:Y:S02]  /*8630*/  IADD3.X R3, R232, R3, R0, P0, !PT ;  /* 0x00000003e8037210 */ /* 0x000fe400007fe400 */
[----:B------:R-:W-:-:S04]  /*8640*/  LEA R0, P0, R2, c[0x0][0x1c8], 0x1 ;  /* 0x0000720002007a11 */ /* 0x000fc800078008ff */
[----:B------:R-:W-:Y:S02]  /*8650*/  LEA.HI.X R2, R2, c[0x0][0x1cc], R3, 0x1, P0 ;  /* 0x0000730002027a11 */ /* 0x000fe400000f0c03 */
[----:B------:R-:W1:Y:S04]  /*8660*/  SHFL.IDX PT, R3, R0, RZ, 0x181f ;  /* 0x00181fff00037589 */ /* 0x000e6800000e0000 */
[----:B------:R-:W2:Y:S04]  /*8670*/  SHFL.IDX PT, R4, R2, RZ, 0x181f ;  /* 0x00181fff02047589 */ /* 0x000ea800000e0000 */
[----:B------:R-:W3:Y:S04]  /*8680*/  SHFL.IDX PT, R0, R0, 0x1, 0x181f ;  /* 0x00381f0000007f89 */ /* 0x000ee800000e0000 */
[----:B------:R-:W4:Y:S01]  /*8690*/  SHFL.IDX PT, R2, R2, 0x1, 0x181f ;  /* 0x00381f0002027f89 */ /* 0x000f2200000e0000 */
[----:B-1----:R-:W-:-:S04]  /*86a0*/  @P2 LEA R14, P0, R210, R3, 0x1 ;  /* 0x00000003d20e2211 */ /* 0x002fc800078008ff */
[----:B--2---:R-:W-:Y:S02]  /*86b0*/  @P2 LEA.HI.X R15, R210, R4, R211, 0x1, P0 ;  /* 0x00000004d20f2211 */ /* 0x004fe400000f0cd3 */
[----:B------:R-:W-:-:S03]  /*86c0*/  @P2 LEA R12, P0, R207, R3, 0x1 ;  /* 0x00000003cf0c2211 */ /* 0x000fc600078008ff */
[----:B------:R1:W-:Y:S01]  /*86d0*/  @P2 LDGSTS.E.BYPASS.LTC128B.128 [R191+0x6100], [R14.64], !P3 ;  /* 0x061000000ebf2fae */ /* 0x0003e2000d901d4a */
[----:B------:R-:W-:Y:S02]  /*86e0*/  @P2 LEA.HI.X R13, R207, R4, R224, 0x1, P0 ;  /* 0x00000004cf0d2211 */ /* 0x000fe400000f0ce0 */
[----:B------:R-:W-:-:S03]  /*86f0*/  @P2 LEA R10, P0, R208, R3, 0x1 ;  /* 0x00000003d00a2211 */ /* 0x000fc600078008ff */
[----:B------:R1:W-:Y:S01]  /*8700*/  @P2 LDGSTS.E.BYPASS.LTC128B.128 [R191+0x8100], [R12.64], !P4 ;  /* 0x081000000cbf2fae */ /* 0x0003e2000e101d4a */
[----:B------:R-:W-:Y:S02]  /*8710*/  @P2 LEA.HI.X R11, R208, R4, R223, 0x1, P0 ;  /* 0x00000004d00b2211 */ /* 0x000fe400000f0cdf */
[----:B---3--:R-:W-:-:S03]  /*8720*/  @P1 LEA R8, P0, R210, R0, 0x1 ;  /* 0x00000000d2081211 */ /* 0x008fc600078008ff */
[----:B------:R1:W-:Y:S01]  /*8730*/  @P2 LDGSTS.E.BYPASS.LTC128B.128 [R191+0xa100], [R10.64], !P5 ;  /* 0x0a1000000abf2fae */ /* 0x0003e2000e901d4a */
[----:B----4-:R-:W-:Y:S02]  /*8740*/  @P1 LEA.HI.X R9, R210, R2, R211, 0x1, P0 ;  /* 0x00000002d2091211 */ /* 0x010fe400000f0cd3 */
[----:B------:R-:W-:-:S03]  /*8750*/  @P1 LEA R6, P0, R207, R0, 0x1 ;  /* 0x00000000cf061211 */ /* 0x000fc600078008ff */
[----:B------:R1:W-:Y:S01]  /*8760*/  @P1 LDGSTS.E.BYPASS.LTC128B.128 [R191+0x7100], [R8.64], !P3 ;  /* 0x0710000008bf1fae */ /* 0x0003e2000d901d4a */
[----:B------:R-:W-:Y:S02]  /*8770*/  @P1 LEA.HI.X R7, R207, R2, R224, 0x1, P0 ;  /* 0x00000002cf071211 */ /* 0x000fe400000f0ce0 */
[----:B------:R-:W-:-:S03]  /*8780*/  @P1 LEA R4, P0, R208, R0, 0x1 ;  /* 0x00000000d0041211 */ /* 0x000fc600078008ff */
[----:B------:R1:W-:Y:S01]  /*8790*/  @P1 LDGSTS.E.BYPASS.LTC128B.128 [R191+0x9100], [R6.64], !P4 ;  /* 0x0910000006bf1fae */ /* 0x0003e2000e101d4a */
[----:B------:R-:W-:Y:S02]  /*87a0*/  @P1 LEA.HI.X R5, R208, R2, R223, 0x1, P0 ;  /* 0x00000002d0051211 */ /* 0x000fe400000f0cdf */
[----:B------:R-:W-:-:S03]  /*87b0*/  ISETP.LT.AND P0, PT, RZ, c[0x0][0x27c], PT ;  /* 0x00009f00ff007a0c */ /* 0x000fc60003f01270 */
[----:B------:R1:W-:Y:S04]  /*87c0*/  @P1 LDGSTS.E.BYPASS.LTC128B.128 [R191+0xb100], [R4.64], !P5 ;  /* 0x0b10000004bf1fae */ /* 0x0003e8000e901d4a */
[----:B------:R-:W0:Y:S06]  /*87d0*/  LDGDEPBAR ;  /* 0x00000000000079af */ /* 0x000e2c0000000000 */
[----:B------:R-:W-:Y:S05]  /*87e0*/  @P0 BRA `(.L_x_223) ;  /* 0x0000002000000947 */ /* 0x000fea0003800000 */
[----:B------:R-:W-:-:S04]  /*87f0*/  DEPBAR.LE SB0, 0x1 ;  /* 0x000080400000791a */ /* 0x000fc80000000000 */
[----:B------:R-:W-:Y:S05]  /*8800*/  BRA `(.L_x_224) ;  /* 0x0000567000007947 */ /* 0x000fea0003800000 */
.L_x_223:
[----:B------:R-:W-:Y:S01]  /*8810*/  SHF.R.S32.HI R0, RZ, 0x1f, R126 ;  /* 0x0000001fff007819 */ /* 0x000fe2000001147e */
[----:B------:R-:W-:Y:S01]  /*8820*/  ULDC.U8 UR4, c[0x0][0x298] ;  /* 0x0000a60000047ab9 */ /* 0x000fe20000000000 */
[----:B------:R-:W-:Y:S01]  /*8830*/  IMAD.WIDE.U32 R2, R126, c[0x0][0x280], RZ ;  /* 0x0000a0007e027a25 */ /* 0x000fe200078e00ff */
[----:B------:R-:W-:Y:S01]  /*8840*/  ISETP.NE.AND P2, PT, RZ, UR4, PT ;  /* 0x00000004ff007c0c */ /* 0x000fe2000bf45270 */
[----:B------:R-:W-:Y:S02]  /*8850*/  BSSY B2, `(.L_x_224) ;  /* 0x0000562000027945 */ /* 0x000fe40003800000 */
[----:B-1----:R-:W-:Y:S01]  /*8860*/  IMAD R6, R0, c[0x0][0x280], RZ ;  /* 0x0000a00000067a24 */ /* 0x002fe200078e02ff */
[----:B------:R-:W-:Y:S01]  /*8870*/  LEA R7, P1, R2, c[0x0][0x270], 0x1 ;  /* 0x00009c0002077a11 */ /* 0x000fe200078208ff */
[----:B------:R-:W-:Y:S02]  /*8880*/  IMAD R0, R0, c[0x0][0x290], RZ ;  /* 0x0000a40000007a24 */ /* 0x000fe400078e02ff */
[----:B------:R-:W-:-:S02]  /*8890*/  IMAD R6, R126, c[0x0][0x284], R6 ;  /* 0x0000a1007e067a24 */ /* 0x000fc400078e0206 */
[----:B------:R-:W-:-:S03]  /*88a0*/  IMAD.WIDE.U32 R4, R126, c[0x0][0x290], RZ ;  /* 0x0000a4007e047a25 */ /* 0x000fc600078e00ff */
[----:B------:R-:W-:Y:S01]  /*88b0*/  IADD3 R3, R6, R3, RZ ;  /* 0x0000000306037210 */ /* 0x000fe20007ffe0ff */
[----:B------:R-:W-:Y:S01]  /*88c0*/  IMAD R0, R126, c[0x0][0x294], R0 ;  /* 0x0000a5007e007a24 */ /* 0x000fe200078e0200 */
[----:B------:R-:W-:Y:S02]  /*88d0*/  LEA R8, P0, R4, c[0x0][0x288], 0x1 ;  /* 0x0000a20004087a11 */ /* 0x000fe400078008ff */
[----:B------:R-:W-:Y:S02]  /*88e0*/  LEA R6, R237, R209, 0x7 ;  /* 0x000000d1ed067211 */ /* 0x000fe400078e38ff */
[----:B------:R-:W-:Y:S02]  /*88f0*/  IADD3 R5, R0, R5, RZ ;  /* 0x0000000500057210 */ /* 0x000fe40007ffe0ff */
[----:B------:R-:W-:Y:S02]  /*8900*/  LEA.HI.X R0, R2, c[0x0][0x274], R3, 0x1, P1 ;  /* 0x00009d0002007a11 */ /* 0x000fe400008f0c03 */
[----:B------:R-:W-:Y:S01]  /*8910*/  LEA.HI.X R2, R4, c[0x0][0x28c], R5, 0x1, P0 ;  /* 0x0000a30004027a11 */ /* 0x000fe200000f0c05 */
[----:B------:R-:W-:Y:S05]  /*8920*/  @!P2 BRA `(.L_x_225) ;  /* 0x000029a00000a947 */ /* 0x000fea0003800000 */
[----:B------:R-:W-:Y:S01]  /*8930*/  ISETP.GE.AND P0, PT, R6, R34, PT ;  /* 0x000000220600720c */ /* 0x000fe20003f06270 */
[----:B------:R-:W1:Y:S01]  /*8940*/  SHFL.IDX PT, R3, R2, RZ, 0x1c1f ;  /* 0x001c1fff02037589 */ /* 0x000e6200000e0000 */
[----:B------:R-:W-:Y:S01]  /*8950*/  BSSY B0, `(.L_x_226) ;  /* 0x000004f000007945 */ /* 0x000fe20003800000 */
[----:B------:R-:W-:Y:S01]  /*8960*/  CS2R R28, SRZ ;  /* 0x00000000001c7805 */ /* 0x000fe2000001ff00 */
[----:B------:R-:W-:Y:S01]  /*8970*/  CS2R R26, SRZ ;  /* 0x00000000001a7805 */ /* 0x000fe2000001ff00 */
[----:B------:R-:W2:Y:S01]  /*8980*/  SHFL.IDX PT, R5, R0, RZ, 0x1c1f ;  /* 0x001c1fff00057589 */ /* 0x000ea200000e0000 */
[----:B------:R-:W-:Y:S01]  /*8990*/  CS2R R24, SRZ ;  /* 0x0000000000187805 */ /* 0x000fe2000001ff00 */
[----:B------:R-:W-:Y:S01]  /*89a0*/  CS2R R22, SRZ ;  /* 0x0000000000167805 */ /* 0x000fe2000001ff00 */
[----:B------:R-:W-:Y:S01]  /*89b0*/  CS2R R20, SRZ ;  /* 0x0000000000147805 */ /* 0x000fe2000001ff00 */
[----:B------:R3:W4:Y:S01]  /*89c0*/  SHFL.IDX PT, R4, R7, RZ, 0x1c1f ;  /* 0x001c1fff07047589 */ /* 0x00072200000e0000 */
[----:B------:R-:W-:Y:S01]  /*89d0*/  CS2R R18, SRZ ;  /* 0x0000000000127805 */ /* 0x000fe2000001ff00 */
[----:B------:R-:W-:Y:S01]  /*89e0*/  CS2R R16, SRZ ;  /* 0x0000000000107805 */ /* 0x000fe2000001ff00 */
[----:B------:R-:W-:Y:S01]  /*89f0*/  CS2R R14, SRZ ;  /* 0x00000000000e7805 */ /* 0x000fe2000001ff00 */
[----:B------:R5:W1:Y:S01]  /*8a00*/  SHFL.IDX PT, R2, R8, RZ, 0x1c1f ;  /* 0x001c1fff08027589 */ /* 0x000a6200000e0000 */
[----:B------:R-:W-:Y:S01]  /*8a10*/  CS2R R12, SRZ ;  /* 0x00000000000c7805 */ /* 0x000fe2000001ff00 */
[----:B------:R-:W-:Y:S01]  /*8a20*/  CS2R R10, SRZ ;  /* 0x00000000000a7805 */ /* 0x000fe2000001ff00 */
[----:B---3--:R-:W-:Y:S01]  /*8a30*/  CS2R R6, SRZ ;  /* 0x0000000000067805 */ /* 0x008fe2000001ff00 */
[----:B-----5:R-:W-:Y:S01]  /*8a40*/  CS2R R8, SRZ ;  /* 0x0000000000087805 */ /* 0x020fe2000001ff00 */
[----:B------:R-:W-:Y:S05]  /*8a50*/  @P0 BRA `(.L_x_227) ;  /* 0x000003e000000947 */ /* 0x000fea0003800000 */
[----:B-12-4-:R-:W2:Y:S04]  /*8a60*/  LDL R38, [R1+0x40] ;  /* 0x0000400001267983 */ /* 0x016ea80000100800 */
[----:B------:R-:W3:Y:S04]  /*8a70*/  LDL R37, [R1+0x3c] ;  /* 0x00003c0001257983 */ /* 0x000ee80000100800 */
[----:B------:R-:W4:Y:S04]  /*8a80*/  LDL R36, [R1+0x44] ;  /* 0x0000440001247983 */ /* 0x000f280000100800 */
[----:B------:R-:W4:Y:S04]  /*8a90*/  LDL R35, [R1+0x38] ;  /* 0x0000380001237983 */ /* 0x000f280000100800 */
[----:B------:R-:W4:Y:S04]  /*8aa0*/  LDL R33, [R1+0x48] ;  /* 0x0000480001217983 */ /* 0x000f280000100800 */
[----:B------:R-:W4:Y:S04]  /*8ab0*/  LDL R31, [R1+0x34] ;  /* 0x00003400011f7983 */ /* 0x000f280000100800 */
[----:B------:R-:W4:Y:S04]  /*8ac0*/  LDL R30, [R1+0x4c] ;  /* 0x00004c00011e7983 */ /* 0x000f280000100800 */
[----:B------:R-:W4:Y:S01]  /*8ad0*/  LDL R32, [R1+0x30] ;  /* 0x0000300001207983 */ /* 0x000f220000100800 */
[----:B------:R-:W-:Y:S01]  /*8ae0*/  ISETP.GE.AND P1, PT, R106, c[0x0][0x27c], PT ;  /* 0x00009f006a007a0c */ /* 0x000fe20003f26270 */
[----:B------:R-:W-:Y:S01]  /*8af0*/  CS2R R18, SRZ ;  /* 0x0000000000127805 */ /* 0x000fe2000001ff00 */
[----:B------:R-:W-:Y:S01]  /*8b00*/  ISETP.GE.AND P0, PT, R143, c[0x0][0x27c], PT ;  /* 0x00009f008f007a0c */ /* 0x000fe20003f06270 */
[----:B------:R-:W4:Y:S01]  /*8b10*/  LDL R28, [R1+0x50] ;  /* 0x00005000011c7983 */ /* 0x000f220000100800 */
[----:B------:R-:W-:-:S03]  /*8b20*/  CS2R R6, SRZ ;  /* 0x0000000000067805 */ /* 0x000fc6000001ff00 */
[----:B------:R-:W4:Y:S01]  /*8b30*/  LDL R0, [R1+0x2c] ;  /* 0x00002c0001007983 */ /* 0x000f220000100800 */
[----:B------:R-:W-:-:S05]  /*8b40*/  ISETP.GE.AND P3, PT, R140, c[0x0][0x27c], PT ;  /* 0x00009f008c007a0c */ /* 0x000fca0003f66270 */
[----:B------:R-:W-:-:S04]  /*8b50*/  @!P1 IMAD.WIDE R10, R106, 0x2, R4 ;  /* 0x000000026a0a9825 */ /* 0x000fc800078e0204 */
[----:B------:R-:W-:Y:S01]  /*8b60*/  @!P1 IMAD.WIDE R8, R106, 0x2, R2 ;  /* 0x000000026a089825 */ /* 0x000fe200078e0202 */
[----:B------:R1:W5:Y:S04]  /*8b70*/  @!P1 LD.E.64 R18, [R10.64] ;  /* 0x0000000a0a129980 */ /* 0x000368000c101b00 */
[----:B------:R1:W5:Y:S01]  /*8b80*/  @!P1 LD.E.64 R6, [R8.64] ;  /* 0x0000000a08069980 */ /* 0x000362000c101b00 */
[----:B------:R-:W-:Y:S01]  /*8b90*/  CS2R R20, SRZ ;  /* 0x0000000000147805 */ /* 0x000fe2000001ff00 */
[----:B------:R-:W-:Y:S01]  /*8ba0*/  CS2R R22, SRZ ;  /* 0x0000000000167805 */ /* 0x000fe2000001ff00 */
[----:B-1----:R-:W-:Y:S01]  /*8bb0*/  CS2R R8, SRZ ;  /* 0x0000000000087805 */ /* 0x002fe2000001ff00 */
[----:B------:R-:W-:Y:S01]  /*8bc0*/  CS2R R24, SRZ ;  /* 0x0000000000187805 */ /* 0x000fe2000001ff00 */
[----:B------:R-:W-:Y:S01]  /*8bd0*/  CS2R R26, SRZ ;  /* 0x00000000001a7805 */ /* 0x000fe2000001ff00 */
[----:B--2---:R-:W-:-:S02]  /*8be0*/  @!P0 IADD3 R12, P2, R4, R38, RZ ;  /* 0x00000026040c8210 */ /* 0x004fc40007f5e0ff */
[----:B------:R-:W-:-:S03]  /*8bf0*/  @!P0 IADD3 R10, P1, R2, R38, RZ ;  /* 0x00000026020a8210 */ /* 0x000fc60007f3e0ff */
[--C-:B---3--:R-:W-:Y:S02]  /*8c00*/  @!P0 IMAD.X R13, R5, 0x1, R37.reuse, P2 ;  /* 0x00000001050d8824 */ /* 0x108fe400010e0625 */
[----:B------:R-:W-:Y:S01]  /*8c10*/  @!P0 IMAD.X R11, R3, 0x1, R37, P1 ;  /* 0x00000001030b8824 */ /* 0x000fe200008e0625 */
[----:B------:R-:W-:Y:S02]  /*8c20*/  ISETP.GE.AND P2, PT, R142, c[0x0][0x27c], PT ;  /* 0x00009f008e007a0c */ /* 0x000fe40003f46270 */
[----:B------:R1:W5:Y:S04]  /*8c30*/  @!P0 LD.E.64 R20, [R12.64] ;  /* 0x0000000a0c148980 */ /* 0x000368000c101b00 */
[----:B------:R2:W5:Y:S01]  /*8c40*/  @!P0 LD.E.64 R8, [R10.64] ;  /* 0x0000000a0a088980 */ /* 0x000562000c101b00 */
[----:B----4-:R-:W-:-:S05]  /*8c50*/  @!P3 IADD3 R14, P0, R4, R36, RZ ;  /* 0x00000024040eb210 */ /* 0x010fca0007f1e0ff */
[----:B------:R-:W-:-:S05]  /*8c60*/  @!P3 IMAD.X R15, R5, 0x1, R35, P0 ;  /* 0x00000001050fb824 */ /* 0x000fca00000e0623 */
[----:B------:R3:W5:Y:S01]  /*8c70*/  @!P3 LD.E.64 R22, [R14.64] ;  /* 0x0000000a0e16b980 */ /* 0x000762000c101b00 */
[----:B-1----:R-:W-:Y:S01]  /*8c80*/  @!P3 IADD3 R12, P0, R2, R36, RZ ;  /* 0x00000024020cb210 */ /* 0x002fe20007f1e0ff */
[----:B--2---:R-:W-:-:S04]  /*8c90*/  CS2R R10, SRZ ;  /* 0x00000000000a7805 */ /* 0x004fc8000001ff00 */
[----:B------:R-:W-:Y:S01]  /*8ca0*/  @!P3 IMAD.X R13, R3, 0x1, R35, P0 ;  /* 0x00000001030db824 */ /* 0x000fe200000e0623 */
[----:B------:R-:W-:-:S04]  /*8cb0*/  @!P2 IADD3 R16, P0, R4, R33, RZ ;  /* 0x000000210410a210 */ /* 0x000fc80007f1e0ff */
[----:B------:R1:W5:Y:S01]  /*8cc0*/  @!P3 LD.E.64 R10, [R12.64] ;  /* 0x0000000a0c0ab980 */ /* 0x000362000c101b00 */
[----:B------:R-:W-:Y:S01]  /*8cd0*/  ISETP.GE.AND P3, PT, R105, c[0x0][0x27c], PT ;  /* 0x00009f0069007a0c */ /* 0x000fe20003f66270 */
[--C-:B------:R-:W-:Y:S01]  /*8ce0*/  @!P2 IMAD.X R17, R5, 0x1, R31.reuse, P0 ;  /* 0x000000010511a824 */ /* 0x100fe200000e061f */
[----:B---3--:R-:W-:Y:S02]  /*8cf0*/  @!P2 IADD3 R14, P0, R2, R33, RZ ;  /* 0x00000021020ea210 */ /* 0x008fe40007f1e0ff */
[----:B------:R-:W-:Y:S02]  /*8d00*/  ISETP.GE.AND P1, PT, R141, c[0x0][0x27c], PT ;  /* 0x00009f008d007a0c */ /* 0x000fe40003f26270 */
[----:B------:R2:W5:Y:S01]  /*8d10*/  @!P2 LD.E.64 R24, [R16.64] ;  /* 0x0000000a1018a980 */ /* 0x000562000c101b00 */
[----:B------:R-:W-:Y:S01]  /*8d20*/  @!P2 IMAD.X R15, R3, 0x1, R31, P0 ;  /* 0x00000001030fa824 */ /* 0x000fe200000e061f */
[----:B-1----:R-:W-:-:S06]  /*8d30*/  CS2R R12, SRZ ;  /* 0x00000000000c7805 */ /* 0x002fcc000001ff00 */
[----:B------:R1:W5:Y:S01]  /*8d40*/  @!P2 LD.E.64 R12, [R14.64] ;  /* 0x0000000a0e0ca980 */ /* 0x000362000c101b00 */
[----:B--2---:R-:W-:Y:S01]  /*8d50*/  CS2R R16, SRZ ;  /* 0x0000000000107805 */ /* 0x004fe2000001ff00 */
[----:B-1----:R-:W-:-:S05]  /*8d60*/  @!P3 IADD3 R14, P0, R4, R30, RZ ;  /* 0x0000001e040eb210 */ /* 0x002fca0007f1e0ff */
[----:B------:R-:W-:Y:S01]  /*8d70*/  @!P3 IMAD.X R15, R5, 0x1, R32, P0 ;  /* 0x00000001050fb824 */ /* 0x000fe200000e0620 */
[----:B------:R-:W-:-:S04]  /*8d80*/  @!P3 IADD3 R30, P0, R2, R30, RZ ;  /* 0x0000001e021eb210 */ /* 0x000fc80007f1e0ff */
[----:B------:R1:W5:Y:S01]  /*8d90*/  @!P3 LD.E.64 R26, [R14.64] ;  /* 0x0000000a0e1ab980 */ /* 0x000362000c101b00 */
[----:B------:R-:W-:Y:S01]  /*8da0*/  @!P3 IMAD.X R31, R3, 0x1, R32, P0 ;  /* 0x00000001031fb824 */ /* 0x000fe200000e0620 */
[----:B------:R-:W-:-:S05]  /*8db0*/  @!P1 IADD3 R4, P0, R4, R28, RZ ;  /* 0x0000001c04049210 */ /* 0x000fca0007f1e0ff */
[----:B------:R-:W-:Y:S01]  /*8dc0*/  @!P1 IMAD.X R5, R5, 0x1, R0, P0 ;  /* 0x0000000105059824 */ /* 0x000fe200000e0600 */
[----:B------:R-:W-:Y:S02]  /*8dd0*/  @!P1 IADD3 R2, P0, R2, R28, RZ ;  /* 0x0000001c02029210 */ /* 0x000fe40007f1e0ff */
[----:B------:R-:W-:-:S03]  /*8de0*/  CS2R R28, SRZ ;  /* 0x00000000001c7805 */ /* 0x000fc6000001ff00 */
[----:B------:R-:W-:-:S03]  /*8df0*/  @!P1 IMAD.X R3, R3, 0x1, R0, P0 ;  /* 0x0000000103039824 */ /* 0x000fc600000e0600 */
[----:B------:R2:W5:Y:S04]  /*8e00*/  @!P1 LD.E.64 R28, [R4.64] ;  /* 0x0000000a041c9980 */ /* 0x000568000c101b00 */
[----:B------:R2:W5:Y:S01]  /*8e10*/  @!P1 LD.E.64 R16, [R2.64] ;  /* 0x0000000a02109980 */ /* 0x000562000c101b00 */
[----:B-1----:R-:W-:-:S06]  /*8e20*/  CS2R R14, SRZ ;  /* 0x00000000000e7805 */ /* 0x002fcc000001ff00 */
[----:B------:R2:W5:Y:S02]  /*8e30*/  @!P3 LD.E.64 R14, [R30.64] ;  /* 0x0000000a1e0eb980 */ /* 0x000564000c101b00 */
.L_x_227:
[----:B-12-4-:R-:W-:Y:S05]  /*8e40*/  BSYNC B0 ;  /* 0x0000000000007941 */ /* 0x016fea0003800000 */
.L_x_226:
[--C-:B-----5:R-:W-:Y:S01]  /*8e50*/  IMAD.MOV.U32 R42, RZ, RZ, R25.reuse ;  /* 0x000000ffff2a7224 */ /* 0x120fe200078e0019 */
[----:B------:R-:W-:Y:S01]  /*8e60*/  SHF.R.U32.HI R2, RZ, 0x10, R25 ;  /* 0x00000010ff027819 */ /* 0x000fe20000011619 */
[----:B------:R-:W-:Y:S01]  /*8e70*/  IMAD.MOV.U32 R36, RZ, RZ, R28 ;  /* 0x000000ffff247224 */ /* 0x000fe200078e001c */
[--C-:B------:R-:W-:Y:S01]  /*8e80*/  SHF.R.U64 R33, R28, 0x10, R29.reuse ;  /* 0x000000101c217819 */ /* 0x100fe2000000121d */
[--C-:B------:R-:W-:Y:S01]  /*8e90*/  IMAD.MOV.U32 R35, RZ, RZ, R29.reuse ;  /* 0x000000ffff237224 */ /* 0x100fe200078e001d */
[----:B------:R-:W-:Y:S01]  /*8ea0*/  SHF.R.U32.HI R28, RZ, 0x10, R29 ;  /* 0x00000010ff1c7819 */ /* 0x000fe2000001161d */
[----:B------:R-:W-:Y:S01]  /*8eb0*/  IMAD.MOV.U32 R31, RZ, RZ, R6 ;  /* 0x000000ffff1f7224 */ /* 0x000fe200078e0006 */
[----:B------:R-:W-:Y:S01]  /*8ec0*/  PRMT R42, R42, 0x5410, R2 ;  /* 0x000054102a2a7816 */ /* 0x000fe20000000002 */
[----:B------:R-:W-:Y:S01]  /*8ed0*/  IMAD R2, R237, -0x80, R34 ;  /* 0xffffff80ed027824 */ /* 0x000fe200078e0222 */
[----:B------:R-:W-:Y:S01]  /*8ee0*/  SHF.R.U64 R29, R6, 0x10, R7 ;  /* 0x00000010061d7819 */ /* 0x000fe20000001207 */
[--C-:B------:R-:W-:Y:S01]  /*8ef0*/  IMAD.MOV.U32 R5, RZ, RZ, R17.reuse ;  /* 0x000000ffff057224 */ /* 0x100fe200078e0011 */
[--C-:B------:R-:W-:Y:S01]  /*8f00*/  SHF.R.U64 R4, R16, 0x10, R17.reuse ;  /* 0x0000001010047819 */ /* 0x100fe20000001211 */
[----:B------:R-:W-:Y:S01]  /*8f10*/  IMAD.MOV.U32 R51, RZ, RZ, R20 ;  /* 0x000000ffff337224 */ /* 0x000fe200078e0014 */
[----:B------:R-:W-:Y:S01]  /*8f20*/  SHF.R.U32.HI R0, RZ, 0x10, R17 ;  /* 0x00000010ff007819 */ /* 0x000fe20000011611 */
[----:B------:R-:W-:Y:S01]  /*8f30*/  IMAD.MOV.U32 R50, RZ, RZ, R21 ;  /* 0x000000ffff327224 */ /* 0x000fe200078e0015 */
[----:B------:R-:W-:Y:S01]  /*8f40*/  PRMT R17, R31, 0x5410, R29 ;  /* 0x000054101f117816 */ /* 0x000fe2000000001d */
[----:B------:R-:W-:Y:S01]  /*8f50*/  IMAD.MOV.U32 R46, RZ, RZ, R23 ;  /* 0x000000ffff2e7224 */ /* 0x000fe200078e0017 */
[----:B------:R-:W-:Y:S01]  /*8f60*/  IMNMX R29, R2, 0x80, PT ;  /* 0x00000080021d7817 */ /* 0x000fe20003800200 */
[----:B------:R-:W-:Y:S01]  /*8f70*/  IMAD.MOV.U32 R38, RZ, RZ, R26 ;  /* 0x000000ffff267224 */ /* 0x000fe200078e001a */
[----:B------:R-:W-:Y:S01]  /*8f80*/  SHF.R.U64 R49, R20, 0x10, R21 ;  /* 0x0000001014317819 */ /* 0x000fe20000001215 */
[----:B------:R-:W-:Y:S01]  /*8f90*/  IMAD.MOV.U32 R39, RZ, RZ, R27 ;  /* 0x000000ffff277224 */ /* 0x000fe200078e001b */
[----:B------:R-:W-:Y:S01]  /*8fa0*/  ISETP.GE.AND P0, PT, R209, R29, PT ;  /* 0x0000001dd100720c */ /* 0x000fe20003f06270 */
[----:B------:R-:W-:Y:S01]  /*8fb0*/  IMAD.MOV.U32 R54, RZ, RZ, R18 ;  /* 0x000000ffff367224 */ /* 0x000fe200078e0012 */
[----:B------:R-:W-:Y:S01]  /*8fc0*/  SHF.R.U32.HI R44, RZ, 0x10, R21 ;  /* 0x00000010ff2c7819 */ /* 0x000fe20000011615 */
[----:B------:R-:W-:Y:S01]  /*8fd0*/  IMAD.MOV.U32 R53, RZ, RZ, R19 ;  /* 0x000000ffff357224 */ /* 0x000fe200078e0013 */
[--C-:B------:R-:W-:Y:S01]  /*8fe0*/  SHF.R.U64 R45, R22, 0x10, R23.reuse ;  /* 0x00000010162d7819 */ /* 0x100fe20000001217 */
[----:B------:R-:W-:Y:S01]  /*8ff0*/  IMAD.MOV.U32 R47, RZ, RZ, R22 ;  /* 0x000000ffff2f7224 */ /* 0x000fe200078e0016 */
[----:B------:R-:W-:Y:S01]  /*9000*/  SHF.R.U32.HI R40, RZ, 0x10, R23 ;  /* 0x00000010ff287819 */ /* 0x000fe20000011617 */
[----:B------:R-:W-:Y:S01]  /*9010*/  IMAD.MOV.U32 R43, RZ, RZ, R24 ;  /* 0x000000ffff2b7224 */ /* 0x000fe200078e0018 */
[----:B------:R-:W-:Y:S01]  /*9020*/  SHF.R.U64 R41, R24, 0x10, R25 ;  /* 0x0000001018297819 */ /* 0x000fe20000001219 */
[----:B------:R-:W-:Y:S01]  /*9030*/  IMAD.MOV.U32 R23, RZ, RZ, R10 ;  /* 0x000000ffff177224 */ /* 0x000fe200078e000a */
[----:B------:R-:W-:Y:S01]  /*9040*/  SHF.R.U64 R37, R26, 0x10, R27 ;  /* 0x000000101a257819 */ /* 0x000fe2000000121b */
[----:B------:R-:W-:Y:S01]  /*9050*/  IMAD.MOV.U32 R26, RZ, RZ, R9 ;  /* 0x000000ffff1a7224 */ /* 0x000fe200078e0009 */
[----:B------:R-:W-:Y:S01]  /*9060*/  SHF.R.U32.HI R32, RZ, 0x10, R27 ;  /* 0x00000010ff207819 */ /* 0x000fe2000001161b */
[----:B------:R-:W-:Y:S01]  /*9070*/  IMAD.MOV.U32 R27, RZ, RZ, R8 ;  /* 0x000000ffff1b7224 */ /* 0x000fe200078e0008 */
[----:B------:R-:W-:Y:S01]  /*9080*/  SHF.R.U64 R52, R18, 0x10, R19 ;  /* 0x0000001012347819 */ /* 0x000fe20000001213 */
        /* <DEDUP_REMOVED lines=9> */
[----:B------:R-:W-:Y:S01]  /*9120*/  SHF.R.U32.HI R24, RZ, 0x10, R7 ;  /* 0x00000010ff187819 */ /* 0x000fe20000011607 */
[----:B------:R-:W-:Y:S01]  /*9130*/  IMAD.MOV.U32 R9, RZ, RZ, R15 ;  /* 0x000000ffff097224 */ /* 0x000fe200078e000f */
[----:B------:R-:W-:Y:S01]  /*9140*/  SHF.R.U32.HI R11, RZ, 0x10, R11 ;  /* 0x00000010ff0b7819 */ /* 0x000fe2000001160b */
[----:B------:R-:W-:Y:S01]  /*9150*/  IMAD.MOV.U32 R6, RZ, RZ, R16 ;  /* 0x000000ffff067224 */ /* 0x000fe200078e0010 */
[----:B------:R-:W-:Y:S01]  /*9160*/  SHF.R.U64 R12, R12, 0x10, R13 ;  /* 0x000000100c0c7819 */ /* 0x000fe2000000120d */
[----:B------:R-:W-:-:S04]  /*9170*/  DEPBAR.LE SB0, 0x1 ;  /* 0x000080400000791a */ /* 0x000fc80000000000 */
[----:B------:R-:W-:Y:S01]  /*9180*/  SHF.R.U32.HI R7, RZ, 0x10, R13 ;  /* 0x00000010ff077819 */ /* 0x000fe2000001160d */
[----:B------:R-:W-:Y:S01]  /*9190*/  BSSY B1, `(.L_x_228) ;  /* 0x0000115000017945 */ /* 0x000fe20003800000 */
[--C-:B------:R-:W-:Y:S02]  /*91a0*/  SHF.R.U64 R8, R14, 0x10, R15.reuse ;  /* 0x000000100e087819 */ /* 0x100fe4000000120f */
[----:B------:R-:W-:Y:S02]  /*91b0*/  SHF.R.U32.HI R3, RZ, 0x10, R15 ;  /* 0x00000010ff037819 */ /* 0x000fe4000001160f */
[----:B------:R-:W-:Y:S02]  /*91c0*/  PRMT R35, R35, 0x5410, R28 ;  /* 0x0000541023237816 */ /* 0x000fe4000000001c */
[----:B------:R-:W-:Y:S02]  /*91d0*/  PRMT R25, R27, 0x5410, R25 ;  /* 0x000054101b197816 */ /* 0x000fe40000000019 */
[----:B------:R-:W-:-:S02]  /*91e0*/  PRMT R20, R26, 0x5410, R20 ;  /* 0x000054101a147816 */ /* 0x000fc40000000014 */
[----:B------:R-:W-:Y:S02]  /*91f0*/  PRMT R21, R23, 0x5410, R21 ;  /* 0x0000541017157816 */ /* 0x000fe40000000015 */
[----:B------:R-:W-:Y:S02]  /*9200*/  PRMT R52, R54, 0x5410, R52 ;  /* 0x0000541036347816 */ /* 0x000fe40000000034 */
[----:B------:R-:W-:Y:S02]  /*9210*/  PRMT R48, R53, 0x5410, R48 ;  /* 0x0000541035307816 */ /* 0x000fe40000000030 */
        /* <DEDUP_REMOVED lines=15> */
[----:B------:R-:W-:Y:S01]  /*9310*/  PRMT R28, R5, 0x5410, R0 ;  /* 0x00005410051c7816 */ /* 0x000fe20000000000 */
[----:B------:R-:W-:Y:S06]  /*9320*/  BAR.SYNC.DEFER_BLOCKING 0x0 ;  /* 0x0000000000007b1d */ /* 0x000fec0000010000 */
[----:B------:R-:W-:Y:S05]  /*9330*/  @P0 BRA `(.L_x_229) ;  /* 0x00000fa000000947 */ /* 0x000fea0003800000 */
[----:B------:R-:W-:Y:S01]  /*9340*/  ISETP.GE.AND P0, PT, R106, c[0x0][0x27c], PT ;  /* 0x00009f006a007a0c */ /* 0x000fe20003f06270 */
[----:B------:R-:W-:-:S12]  /*9350*/  BSSY B0, `(.L_x_230) ;  /* 0x0000028000007945 */ /* 0x000fd80003800000 */
[----:B------:R-:W-:Y:S05]  /*9360*/  @P0 BRA `(.L_x_231) ;  /* 0x0000026000000947 */ /* 0x000fea0003800000 */
[----:B------:R-:W1:Y:S01]  /*9370*/  LDS.128 R4, [R201+0xc000] ;  /* 0x00c00000c9047984 */ /* 0x000e620000000c00 */
[C---:B------:R-:W-:Y:S01]  /*9380*/  SHF.L.U32 R3, R52.reuse, 0x10, RZ ;  /* 0x0000001034037819 */ /* 0x040fe200000006ff */
[----:B------:R-:W-:Y:S01]  /*9390*/  IMAD.U32 R0, R17, 0x10000, RZ ;  /* 0x0001000011007824 */ /* 0x000fe200078e00ff */
[----:B------:R-:W-:Y:S02]  /*93a0*/  LOP3.LUT R2, R52, 0xffff0000, RZ, 0xc0, !PT ;  /* 0xffff000034027812 */ /* 0x000fe400078ec0ff */
[C---:B-1----:R-:W-:Y:S01]  /*93b0*/  SHF.L.U32 R9, R4.reuse, 0x10, RZ ;  /* 0x0000001004097819 */ /* 0x042fe200000006ff */
[----:B------:R-:W-:Y:S01]  /*93c0*/  IMAD.U32 R10, R7, 0x10000, RZ ;  /* 0x00010000070a7824 */ /* 0x000fe200078e00ff */
[----:B------:R-:W-:Y:S02]  /*93d0*/  LOP3.LUT R8, R4, 0xffff0000, RZ, 0xc0, !PT ;  /* 0xffff000004087812 */ /* 0x000fe400078ec0ff */
[C---:B------:R-:W-:Y:S02]  /*93e0*/  SHF.L.U32 R13, R5.reuse, 0x10, RZ ;  /* 0x00000010050d7819 */ /* 0x040fe400000006ff */
[----:B------:R-:W-:Y:S01]  /*93f0*/  LOP3.LUT R4, R5, 0xffff0000, RZ, 0xc0, !PT ;  /* 0xffff000005047812 */ /* 0x000fe200078ec0ff */
[CC--:B------:R-:W-:Y:S01]  /*9400*/  FMUL.FTZ R15, R8.reuse, R0.reuse ;  /* 0x00000000080f7220 */ /* 0x0c0fe20000410000 */
[----:B------:R-:W-:Y:S01]  /*9410*/  LOP3.LUT R5, R17, 0xffff0000, RZ, 0xc0, !PT ;  /* 0xffff000011057812 */ /* 0x000fe200078ec0ff */
[-C--:B------:R-:W-:Y:S01]  /*9420*/  FMUL.FTZ R14, R8, R3.reuse ;  /* 0x00000003080e7220 */ /* 0x080fe20000410000 */
[C---:B------:R-:W-:Y:S01]  /*9430*/  SHF.L.U32 R12, R6.reuse, 0x10, RZ ;  /* 0x00000010060c7819 */ /* 0x040fe200000006ff */
[----:B------:R-:W-:Y:S01]  /*9440*/  FFMA.FTZ R16, R9, R3, -R15 ;  /* 0x0000000309107223 */ /* 0x000fe2000001080f */
[----:B------:R-:W-:Y:S01]  /*9450*/  LOP3.LUT R11, R6, 0xffff0000, RZ, 0xc0, !PT ;  /* 0xffff0000060b7812 */ /* 0x000fe200078ec0ff */
[-C--:B------:R-:W-:Y:S01]  /*9460*/  FMUL.FTZ R8, R4, R5.reuse ;  /* 0x0000000504087220 */ /* 0x080fe20000410000 */
[----:B------:R-:W-:Y:S01]  /*9470*/  LOP3.LUT R6, R7, 0xffff0000, RZ, 0xc0, !PT ;  /* 0xffff000007067812 */ /* 0x000fe200078ec0ff */
[----:B------:R-:W-:Y:S01]  /*9480*/  FFMA.FTZ R15, R9, R0, R14 ;  /* 0x00000000090f7223 */ /* 0x000fe2000001000e */
[----:B------:R-:W-:Y:S01]  /*9490*/  LOP3.LUT R0, R24, 0xffff0000, RZ, 0xc0, !PT ;  /* 0xffff000018007812 */ /* 0x000fe200078ec0ff */
[-C--:B------:R-:W-:Y:S01]  /*94a0*/  FMUL.FTZ R7, R4, R2.reuse ;  /* 0x0000000204077220 */ /* 0x080fe20000410000 */
[----:B------:R-:W-:Y:S01]  /*94b0*/  SHF.L.U32 R4, R48, 0x10, RZ ;  /* 0x0000001030047819 */ /* 0x000fe200000006ff */
[C---:B------:R-:W-:Y:S01]  /*94c0*/  FFMA.FTZ R14, R13.reuse, R2, -R8 ;  /* 0x000000020d0e7223 */ /* 0x040fe20000010808 */
[----:B------:R-:W-:Y:S01]  /*94d0*/  SHF.L.U32 R2, R24, 0x10, RZ ;  /* 0x0000001018027819 */ /* 0x000fe200000006ff */
[----:B------:R-:W-:Y:S01]  /*94e0*/  FFMA.FTZ R9, R13, R5, R7 ;  /* 0x000000050d097223 */ /* 0x000fe20000010007 */
[----:B------:R-:W-:Y:S01]  /*94f0*/  LOP3.LUT R3, R48, 0xffff0000, RZ, 0xc0, !PT ;  /* 0xffff000030037812 */ /* 0x000fe200078ec0ff */
[----:B------:R-:W-:-:S02]  /*9500*/  FMUL.FTZ R7, R6, R0 ;  /* 0x0000000006077220 */ /* 0x000fc40000410000 */
[C---:B------:R-:W-:Y:S02]  /*9510*/  FMUL.FTZ R8, R11.reuse, R2 ;  /* 0x000000020b087220 */ /* 0x040fe40000410000 */
[-C--:B------:R-:W-:Y:S02]  /*9520*/  FMUL.FTZ R5, R11, R4.reuse ;  /* 0x000000040b057220 */ /* 0x080fe40000410000 */
[-C--:B------:R-:W-:Y:S02]  /*9530*/  FMUL.FTZ R6, R6, R3.reuse ;  /* 0x0000000306067220 */ /* 0x080fe40000410000 */
[C---:B------:R-:W-:Y:S01]  /*9540*/  FFMA.FTZ R8, R12.reuse, R4, -R8 ;  /* 0x000000040c087223 */ /* 0x040fe20000010808 */
[----:B------:R-:W-:Y:S01]  /*9550*/  F2FP.BF16.PACK_AB R4, R15, R16 ;  /* 0x000000100f04723e */ /* 0x000fe200000010ff */
[----:B------:R-:W-:Y:S01]  /*9560*/  FFMA.FTZ R2, R12, R2, R5 ;  /* 0x000000020c027223 */ /* 0x000fe20000010005 */
[----:B------:R-:W-:Y:S01]  /*9570*/  F2FP.BF16.PACK_AB R5, R9, R14 ;  /* 0x0000000e0905723e */ /* 0x000fe200000010ff */
[----:B------:R-:W-:-:S02]  /*9580*/  FFMA.FTZ R3, R10, R3, -R7 ;  /* 0x000000030a037223 */ /* 0x000fc40000010807 */
[----:B------:R-:W-:Y:S01]  /*9590*/  FFMA.FTZ R0, R10, R0, R6 ;  /* 0x000000000a007223 */ /* 0x000fe20000010006 */
[----:B------:R-:W-:-:S04]  /*95a0*/  F2FP.BF16.PACK_AB R6, R2, R8 ;  /* 0x000000080206723e */ /* 0x000fc800000010ff */
[----:B------:R-:W-:-:S05]  /*95b0*/  F2FP.BF16.PACK_AB R7, R0, R3 ;  /* 0x000000030007723e */ /* 0x000fca00000010ff */
[----:B------:R1:W-:Y:S02]  /*95c0*/  STS.128 [R201+0xc000], R4 ;  /* 0x00c00004c9007388 */ /* 0x0003e40000000c00 */
.L_x_231:
[----:B------:R-:W-:Y:S05]  /*95d0*/  BSYNC B0 ;  /* 0x0000000000007941 */ /* 0x000fea0003800000 */
.L_x_230:
[----:B------:R-:W-:Y:S01]  /*95e0*/  ISETP.GE.AND P0, PT, R143, c[0x0][0x27c], PT ;  /* 0x00009f008f007a0c */ /* 0x000fe20003f06270 */
[----:B------:R-:W-:-:S12]  /*95f0*/  BSSY B0, `(.L_x_232) ;  /* 0x0000028000007945 */ /* 0x000fd80003800000 */
[----:B------:R-:W-:Y:S05]  /*9600*/  @P0 BRA `(.L_x_233) ;  /* 0x0000026000000947 */ /* 0x000fea0003800000 */
[----:B-1----:R-:W1:Y:S01]  /*9610*/  LDS.128 R4, [R202+0xc000] ;  /* 0x00c00000ca047984 */ /* 0x002e620000000c00 */
[----:B------:R-:W-:Y:S01]  /*9620*/  SHF.L.U32 R3, R49, 0x10, RZ ;  /* 0x0000001031037819 */ /* 0x000fe200000006ff */
        /* <DEDUP_REMOVED lines=36> */
.L_x_233:
[----:B------:R-:W-:Y:S05]  /*9870*/  BSYNC B0 ;  /* 0x0000000000007941 */ /* 0x000fea0003800000 */
.L_x_232:
        /* <DEDUP_REMOVED lines=41> */
.L_x_235:
[----:B------:R-:W-:Y:S05]  /*9b10*/  BSYNC B0 ;  /* 0x0000000000007941 */ /* 0x000fea0003800000 */
.L_x_234:
        /* <DEDUP_REMOVED lines=41> */
.L_x_237:
[----:B------:R-:W-:Y:S05]  /*9db0*/  BSYNC B0 ;  /* 0x0000000000007941 */ /* 0x000fea0003800000 */
.L_x_236:
        /* <DEDUP_REMOVED lines=41> */
.L_x_239:
[----:B------:R-:W-:Y:S05]  /*a050*/  BSYNC B0 ;  /* 0x0000000000007941 */ /* 0x000fea0003800000 */
.L_x_238:
[----:B------:R-:W-:-:S13]  /*a060*/  ISETP.GE.AND P0, PT, R141, c[0x0][0x27c], PT ;  /* 0x00009f008d007a0c */ /* 0x000fda0003f06270 */
        /* <DEDUP_REMOVED lines=39> */
.L_x_229:
[----:B------:R-:W-:Y:S05]  /*a2e0*/  BSYNC B1 ;  /* 0x0000000000017941 */ /* 0x000fea0003800000 */
.L_x_228:
[----:B------:R-:W-:-:S04]  /*a2f0*/  IADD3 R0, R209, 0x40, RZ ;  /* 0x00000040d1007810 */ /* 0x000fc80007ffe0ff */
[----:B------:R-:W-:-:S13]  /*a300*/  ISETP.GE.AND P0, PT, R0, R29, PT ;  /* 0x0000001d0000720c */ /* 0x000fda0003f06270 */
[----:B------:R-:W-:Y:S05]  /*a310*/  @P0 BRA `(.L_x_240) ;  /* 0x00003b5000000947 */ /* 0x000fea0003800000 */
[----:B------:R-:W-:Y:S01]  /*a320*/  ISETP.GE.AND P0, PT, R106, c[0x0][0x27c], PT ;  /* 0x00009f006a007a0c */ /* 0x000fe20003f06270 */
[----:B------:R-:W-:-:S12]  /*a330*/  BSSY B0, `(.L_x_241) ;  /* 0x0000028000007945 */ /* 0x000fd80003800000 */
[----:B------:R-:W-:Y:S05]  /*a340*/  @P0 BRA `(.L_x_242) ;  /* 0x0000026000000947 */ /* 0x000fea0003800000 */
[----:B-1----:R-:W1:Y:S01]  /*a350*/  LDS.128 R4, [R201+0xe000] ;  /* 0x00e00000c9047984 */ /* 0x002e620000000c00 */
        /* <DEDUP_REMOVED lines=8> */
[-C--:B------:R-:W-:Y:S01]  /*a3e0*/  FMUL.FTZ R15, R0, R8.reuse ;  /* 0x00000008000f7220 */ /* 0x080fe20000410000 */
[----:B------:R-:W-:Y:S01]  /*a3f0*/  LOP3.LUT R5, R17, 0xffff0000, RZ, 0xc0, !PT ;  /* 0xffff000011057812 */ /* 0x000fe200078ec0ff */
[C---:B------:R-:W-:Y:S01]  /*a400*/  FMUL.FTZ R14, R3.reuse, R8 ;  /* 0x00000008030e7220 */ /* 0x040fe20000410000 */
[C---:B------:R-:W-:Y:S01]  /*a410*/  SHF.L.U32 R12, R6.reuse, 0x10, RZ ;  /* 0x00000010060c7819 */ /* 0x040fe200000006ff */
[-C--:B------:R-:W-:Y:S01]  /*a420*/  FFMA.FTZ R16, R3, R9.reuse, -R15 ;  /* 0x0000000903107223 */ /* 0x080fe2000001080f */
[----:B------:R-:W-:Y:S01]  /*a430*/  LOP3.LUT R11, R6, 0xffff0000, RZ, 0xc0, !PT ;  /* 0xffff0000060b7812 */ /* 0x000fe200078ec0ff */
[-C--:B------:R-:W-:Y:S01]  /*a440*/  FMUL.FTZ R8, R5, R4.reuse ;  /* 0x0000000405087220 */ /* 0x080fe20000410000 */
[----:B------:R-:W-:Y:S01]  /*a450*/  LOP3.LUT R6, R7, 0xffff0000, RZ, 0xc0, !PT ;  /* 0xffff000007067812 */ /* 0x000fe200078ec0ff */
[----:B------:R-:W-:Y:S01]  /*a460*/  FFMA.FTZ R15, R0, R9, R14 ;  /* 0x00000009000f7223 */ /* 0x000fe2000001000e */
[----:B------:R-:W-:Y:S01]  /*a470*/  LOP3.LUT R0, R24, 0xffff0000, RZ, 0xc0, !PT ;  /* 0xffff000018007812 */ /* 0x000fe200078ec0ff */
[----:B------:R-:W-:Y:S01]  /*a480*/  FMUL.FTZ R7, R2, R4 ;  /* 0x0000000402077220 */ /* 0x000fe20000410000 */
[----:B------:R-:W-:Y:S01]  /*a490*/  SHF.L.U32 R4, R48, 0x10, RZ ;  /* 0x0000001030047819 */ /* 0x000fe200000006ff */
[-C--:B------:R-:W-:Y:S01]  /*a4a0*/  FFMA.FTZ R14, R2, R13.reuse, -R8 ;  /* 0x0000000d020e7223 */ /* 0x080fe20000010808 */
[----:B------:R-:W-:Y:S01]  /*a4b0*/  SHF.L.U32 R2, R24, 0x10, RZ ;  /* 0x0000001018027819 */ /* 0x000fe200000006ff */
[----:B------:R-:W-:Y:S01]  /*a4c0*/  FFMA.FTZ R9, R5, R13, R7 ;  /* 0x0000000d05097223 */ /* 0x000fe20000010007 */
[----:B------:R-:W-:Y:S01]  /*a4d0*/  LOP3.LUT R3, R48, 0xffff0000, RZ, 0xc0, !PT ;  /* 0xffff000030037812 */ /* 0x000fe200078ec0ff */
[----:B------:R-:W-:-:S02]  /*a4e0*/  FMUL.FTZ R7, R0, R6 ;  /* 0x0000000600077220 */ /* 0x000fc40000410000 */
[-C--:B------:R-:W-:Y:S02]  /*a4f0*/  FMUL.FTZ R8, R2, R11.reuse ;  /* 0x0000000b02087220 */ /* 0x080fe40000410000 */
[C---:B------:R-:W-:Y:S02]  /*a500*/  FMUL.FTZ R5, R4.reuse, R11 ;  /* 0x0000000b04057220 */ /* 0x040fe40000410000 */
[----:B------:R-:W-:Y:S02]  /*a510*/  FMUL.FTZ R6, R3, R6 ;  /* 0x0000000603067220 */ /* 0x000fe40000410000 */
[----:B------:R-:W-:Y:S01]  /*a520*/  FFMA.FTZ R8, R4, R12, -R8 ;  /* 0x0000000c04087223 */ /* 0x000fe20000010808 */
        /* <DEDUP_REMOVED lines=8> */
.L_x_242:
[----:B------:R-:W-:Y:S05]  /*a5b0*/  BSYNC B0 ;  /* 0x0000000000007941 */ /* 0x000fea0003800000 */
.L_x_241:
        /* <DEDUP_REMOVED lines=41> */
.L_x_244:
[----:B------:R-:W-:Y:S05]  /*a850*/  BSYNC B0 ;  /* 0x0000000000007941 */ /* 0x000fea0003800000 */
.L_x_243:
        /* <DEDUP_REMOVED lines=41> */
.L_x_246:
[----:B------:R-:W-:Y:S05]  /*aaf0*/  BSYNC B0 ;  /* 0x0000000000007941 */ /* 0x000fea0003800000 */
.L_x_245:
        /* <DEDUP_REMOVED lines=41> */
.L_x_248:
[----:B------:R-:W-:Y:S05]  /*ad90*/  BSYNC B0 ;  /* 0x0000000000007941 */ /* 0x000fea0003800000 */
.L_x_247:
        /* <DEDUP_REMOVED lines=41> */
.L_x_250:
[----:B------:R-:W-:Y:S05]  /*b030*/  BSYNC B0 ;  /* 0x0000000000007941 */ /* 0x000fea0003800000 */
.L_x_249:
        /* <DEDUP_REMOVED lines=21> */
[C---:B------:R-:W-:Y:S01]  /*b190*/  FMUL.FTZ R7, R2.reuse, R4 ;  /* 0x0000000402077220 */ /* 0x040fe20000410000 */
        /* <DEDUP_REMOVED lines=17> */
[----:B------:R1:W-:Y:S01]  /*b2b0*/  STS.128 [R202+0x16000], R4 ;  /* 0x01600004ca007388 */ /* 0x0003e20000000c00 */
[----:B------:R-:W-:Y:S05]  /*b2c0*/  BRA `(.L_x_240) ;  /* 0x00002ba000007947 */ /* 0x000fea0003800000 */
.L_x_225:
        /* <DEDUP_REMOVED lines=19> */
[C---:B-12-4-:R-:W-:Y:S01]  /*b400*/  ISETP.GE.AND P0, PT, R100.reuse, c[0x0][0x27c], PT ;  /* 0x00009f0064007a0c */ /* 0x056fe20003f06270 */
[----:B------:R-:W-:Y:S01]  /*b410*/  CS2R R22, SRZ ;  /* 0x0000000000167805 */ /* 0x000fe2000001ff00 */
[----:B------:R-:W-:Y:S01]  /*b420*/  IADD3 R5, R100, 0x20, RZ ;  /* 0x0000002064057810 */ /* 0x000fe20007ffe0ff */
[----:B------:R-:W-:Y:S01]  /*b430*/  CS2R R20, SRZ ;  /* 0x0000000000147805 */ /* 0x000fe2000001ff00 */
[----:B------:R-:W-:Y:S01]  /*b440*/  CS2R R10, SRZ ;  /* 0x00000000000a7805 */ /* 0x000fe2000001ff00 */
[----:B------:R-:W-:Y:S01]  /*b450*/  CS2R R8, SRZ ;  /* 0x0000000000087805 */ /* 0x000fe2000001ff00 */
[----:B------:R-:W-:Y:S01]  /*b460*/  ISETP.GE.AND P2, PT, R5, c[0x0][0x27c], PT ;  /* 0x00009f0005007a0c */ /* 0x000fe20003f46270 */
[----:B------:R-:W-:Y:S01]  /*b470*/  CS2R R26, SRZ ;  /* 0x00000000001a7805 */ /* 0x000fe2000001ff00 */
[----:B------:R-:W-:-:S05]  /*b480*/  CS2R R24, SRZ ;  /* 0x0000000000187805 */ /* 0x000fca000001ff00 */
[C---:B------:R-:W-:Y:S01]  /*b490*/  @!P0 IMAD.SHL.U32 R4, R100.reuse, 0x2, RZ ;  /* 0x0000000264048824 */ /* 0x040fe200078e00ff */
[----:B------:R-:W-:-:S04]  /*b4a0*/  @!P0 SHF.L.U64.HI R0, R100, 0x1, R101 ;  /* 0x0000000164008819 */ /* 0x000fc80000010265 */
[-C--:B------:R-:W-:Y:S02]  /*b4b0*/  @!P0 IADD3 R32, P1, R28, R4.reuse, RZ ;  /* 0x000000041c208210 */ /* 0x080fe40007f3e0ff */
[----:B------:R-:W-:Y:S02]  /*b4c0*/  @!P0 IADD3 R30, P3, R2, R4, RZ ;  /* 0x00000004021e8210 */ /* 0x000fe40007f7e0ff */
[----:B------:R-:W-:Y:S01]  /*b4d0*/  IADD3 R4, R100, 0x40, RZ ;  /* 0x0000004064047810 */ /* 0x000fe20007ffe0ff */
[----:B------:R-:W-:Y:S01]  /*b4e0*/  @!P0 IMAD.X R33, R29, 0x1, R0, P1 ;  /* 0x000000011d218824 */ /* 0x000fe200008e0600 */
[----:B------:R-:W-:Y:S02]  /*b4f0*/  @!P0 IADD3.X R31, R3, R0, RZ, P3, !PT ;  /* 0x00000000031f8210 */ /* 0x000fe40001ffe4ff */
[----:B------:R-:W-:Y:S01]  /*b500*/  ISETP.GE.AND P1, PT, R4, c[0x0][0x27c], PT ;  /* 0x00009f0004007a0c */ /* 0x000fe20003f26270 */
[----:B------:R-:W-:-:S04]  /*b510*/  @!P2 IMAD.SHL.U32 R4, R215, 0x8, RZ ;  /* 0x00000008d704a824 */ /* 0x000fc800078e00ff */
[----:B------:R-:W-:-:S04]  /*b520*/  @!P2 IMAD.WIDE R12, R4, 0x2, R28 ;  /* 0x00000002040ca825 */ /* 0x000fc800078e021c */
[----:B------:R-:W-:Y:S01]  /*b530*/  @!P2 IMAD.WIDE R6, R4, 0x2, R2 ;  /* 0x000000020406a825 */ /* 0x000fe200078e0202 */
[----:B------:R1:W5:Y:S03]  /*b540*/  @!P2 LD.E.128 R20, [R12.64] ;  /* 0x0000000a0c14a980 */ /* 0x000366000c101d00 */
[----:B------:R-:W-:Y:S01]  /*b550*/  @!P1 SHF.L.U32 R0, R214, 0x3, RZ ;  /* 0x00000003d6009819 */ /* 0x000fe200000006ff */
[----:B------:R2:W5:Y:S04]  /*b560*/  @!P2 LD.E.128 R8, [R6.64] ;  /* 0x0000000a0608a980 */ /* 0x000568000c101d00 */
[C---:B------:R-:W-:Y:S01]  /*b570*/  @!P1 IMAD.WIDE R4, R0.reuse, 0x2, R28 ;  /* 0x0000000200049825 */ /* 0x040fe200078e021c */
[----:B------:R-:W-:Y:S01]  /*b580*/  CS2R R14, SRZ ;  /* 0x00000000000e7805 */ /* 0x000fe2000001ff00 */
[----:B------:R-:W-:Y:S01]  /*b590*/  CS2R R18, SRZ ;  /* 0x0000000000127805 */ /* 0x000fe2000001ff00 */
[----:B------:R-:W-:Y:S01]  /*b5a0*/  CS2R R16, SRZ ;  /* 0x0000000000107805 */ /* 0x000fe2000001ff00 */
[----:B------:R-:W-:Y:S01]  /*b5b0*/  @!P1 IMAD.WIDE R2, R0, 0x2, R2 ;  /* 0x0000000200029825 */ /* 0x000fe200078e0202 */
[----:B------:R3:W5:Y:S04]  /*b5c0*/  @!P1 LD.E.128 R24, [R4.64] ;  /* 0x0000000a04189980 */ /* 0x000768000c101d00 */
[----:B------:R4:W5:Y:S01]  /*b5d0*/  @!P0 LD.E.128 R16, [R32.64] ;  /* 0x0000000a20108980 */ /* 0x000962000c101d00 */
[----:B-1----:R-:W-:Y:S01]  /*b5e0*/  CS2R R12, SRZ ;  /* 0x00000000000c7805 */ /* 0x002fe2000001ff00 */
[----:B--2---:R-:W-:-:S05]  /*b5f0*/  CS2R R6, SRZ ;  /* 0x0000000000067805 */ /* 0x004fca000001ff00 */
[----:B------:R4:W5:Y:S01]  /*b600*/  @!P1 LD.E.128 R12, [R2.64] ;  /* 0x0000000a020c9980 */ /* 0x000962000c101d00 */
[----:B---3--:R-:W-:-:S06]  /*b610*/  CS2R R4, SRZ ;  /* 0x0000000000047805 */ /* 0x008fcc000001ff00 */
[----:B------:R4:W5:Y:S02]  /*b620*/  @!P0 LD.E.128 R4, [R30.64] ;  /* 0x0000000a1e048980 */ /* 0x000964000c101d00 */
.L_x_252:
[----:B-12-4-:R-:W-:Y:S05]  /*b630*/  BSYNC B0 ;  /* 0x0000000000007941 */ /* 0x016fea0003800000 */
.L_x_251:
[--C-:B-----5:R-:W-:Y:S01]  /*b640*/  IMAD.MOV.U32 R42, RZ, RZ, R23.reuse ;  /* 0x000000ffff2a7224 */ /* 0x120fe200078e0017 */
[----:B------:R-:W-:Y:S01]  /*b650*/  SHF.R.U32.HI R0, RZ, 0x10, R23 ;  /* 0x00000010ff007819 */ /* 0x000fe20000011617 */
[----:B------:R-:W-:Y:S01]  /*b660*/  IMAD.MOV.U32 R54, RZ, RZ, R16 ;  /* 0x000000ffff367224 */ /* 0x000fe200078e0010 */
[--C-:B------:R-:W-:Y:S01]  /*b670*/  SHF.R.U64 R52, R16, 0x10, R17.reuse ;  /* 0x0000001010347819 */ /* 0x100fe20000001211 */
[--C-:B------:R-:W-:Y:S01]  /*b680*/  IMAD.MOV.U32 R53, RZ, RZ, R17.reuse ;  /* 0x000000ffff357224 */ /* 0x100fe200078e0011 */
[----:B------:R-:W-:Y:S01]  /*b690*/  PRMT R42, R42, 0x5410, R0 ;  /* 0x000054102a2a7816 */ /* 0x000fe20000000000 */
[----:B------:R-:W-:Y:S01]  /*b6a0*/  IMAD R0, R237, -0x80, R34 ;  /* 0xffffff80ed007824 */ /* 0x000fe200078e0222 */
[----:B------:R-:W-:Y:S01]  /*b6b0*/  PRMT R52, R54, 0x5410, R52 ;  /* 0x0000541036347816 */ /* 0x000fe20000000034 */
[----:B------:R-:W-:Y:S01]  /*b6c0*/  IMAD.MOV.U32 R51, RZ, RZ, R18 ;  /* 0x000000ffff337224 */ /* 0x000fe200078e0012 */
[----:B------:R-:W-:Y:S01]  /*b6d0*/  SHF.R.U32.HI R48, RZ, 0x10, R17 ;  /* 0x00000010ff307819 */ /* 0x000fe20000011611 */
[----:B------:R-:W-:Y:S01]  /*b6e0*/  IMAD.MOV.U32 R50, RZ, RZ, R19 ;  /* 0x000000ffff327224 */ /* 0x000fe200078e0013 */
[----:B------:R-:W-:Y:S01]  /*b6f0*/  IMNMX R54, R0, 0x80, PT ;  /* 0x0000008000367817 */ /* 0x000fe20003800200 */
[----:B------:R-:W-:Y:S01]  /*b700*/  IMAD.MOV.U32 R46, RZ, RZ, R21 ;  /* 0x000000ffff2e7224 */ /* 0x000fe200078e0015 */
[--C-:B------:R-:W-:Y:S01]  /*b710*/  SHF.R.U64 R49, R18, 0x10, R19.reuse ;  /* 0x0000001012317819 */ /* 0x100fe20000001213 */
[----:B------:R-:W-:Y:S01]  /*b720*/  IMAD.MOV.U32 R43, RZ, RZ, R22 ;  /* 0x000000ffff2b7224 */ /* 0x000fe200078e0016 */
[----:B------:R-:W-:Y:S01]  /*b730*/  ISETP.GE.AND P0, PT, R209, R54, PT ;  /* 0x00000036d100720c */ /* 0x000fe20003f06270 */
[----:B------:R-:W-:Y:S01]  /*b740*/  IMAD.MOV.U32 R38, RZ, RZ, R24 ;  /* 0x000000ffff267224 */ /* 0x000fe200078e0018 */
[----:B------:R-:W-:Y:S01]  /*b750*/  SHF.R.U32.HI R44, RZ, 0x10, R19 ;  /* 0x00000010ff2c7819 */ /* 0x000fe20000011613 */
[----:B------:R-:W-:Y:S01]  /*b760*/  IMAD.MOV.U32 R39, RZ, RZ, R25 ;  /* 0x000000ffff277224 */ /* 0x000fe200078e0019 */
[----:B------:R-:W-:Y:S01]  /*b770*/  SHF.R.U64 R45, R20, 0x10, R21 ;  /* 0x00000010142d7819 */ /* 0x000fe20000001215 */
        /* <DEDUP_REMOVED lines=13> */
[--C-:B------:R-:W-:Y:S01]  /*b850*/  SHF.R.U64 R29, R4, 0x10, R5.reuse ;  /* 0x00000010041d7819 */ /* 0x100fe20000001205 */
[----:B------:R-:W-:Y:S01]  /*b860*/  IMAD.MOV.U32 R31, RZ, RZ, R4 ;  /* 0x000000ffff1f7224 */ /* 0x000fe200078e0004 */
[----:B------:R-:W-:Y:S01]  /*b870*/  SHF.R.U32.HI R24, RZ, 0x10, R5 ;  /* 0x00000010ff187819 */ /* 0x000fe20000011605 */
[--C-:B------:R-:W-:Y:S01]  /*b880*/  IMAD.MOV.U32 R26, RZ, RZ, R7.reuse ;  /* 0x000000ffff1a7224 */ /* 0x100fe200078e0007 */
        /* <DEDUP_REMOVED lines=45> */
[----:B------:R-:W2:Y:S01]  /*bb60*/  LDL R59, [R1+0x24] ;  /* 0x00002400013b7983 */ /* 0x000ea20000100800 */
[----:B------:R-:W-:-:S04]  /*bb70*/  MOV R0, c[0x0][0x27c] ;  /* 0x00009f0000007a02 */ /* 0x000fc80000000f00 */
[----:B------:R-:W-:-:S04]  /*bb80*/  LEA.HI R0, R0, R235, RZ, 0x1d ;  /* 0x000000eb00007211 */ /* 0x000fc800078fe8ff */
[----:B------:R-:W-:Y:S01]  /*bb90*/  SHF.R.S32.HI R3, RZ, 0x1f, R0 ;  /* 0x0000001fff037819 */ /* 0x000fe20000011400 */
[----:B------:R-:W-:-:S03]  /*bba0*/  IMAD.SHL.U32 R2, R0, 0x8, RZ ;  /* 0x0000000800027824 */ /* 0x000fc600078e00ff */
[----:B------:R-:W-:Y:S02]  /*bbb0*/  LEA.HI R0, R3, R0, RZ, 0x3 ;  /* 0x0000000003007211 */ /* 0x000fe400078f18ff */
[----:B------:R-:W-:Y:S02]  /*bbc0*/  LOP3.LUT R2, R216, 0x38, R2, 0xf8, !PT ;  /* 0x00000038d8027812 */ /* 0x000fe400078ef802 */
[----:B------:R-:W-:Y:S02]  /*bbd0*/  SHF.L.U32 R0, R0, 0xa, RZ ;  /* 0x0000000a00007819 */ /* 0x000fe400000006ff */
[----:B------:R-:W-:Y:S02]  /*bbe0*/  LOP3.LUT R2, R2, R218, RZ, 0x3c, !PT ;  /* 0x000000da02027212 */ /* 0x000fe400078e3cff */
[----:B------:R-:W-:-:S04]  /*bbf0*/  LOP3.LUT R0, R0, 0x7fffe000, RZ, 0xc0, !PT ;  /* 0x7fffe00000007812 */ /* 0x000fc800078ec0ff */
[----:B------:R-:W-:Y:S02]  /*bc00*/  IADD3 R0, R2, R0, R219 ;  /* 0x0000000002007210 */ /* 0x000fe40007ffe0db */
[----:B------:R-:W-:-:S03]  /*bc10*/  SHF.L.U32 R2, R31, 0x10, RZ ;  /* 0x000000101f027819 */ /* 0x000fc600000006ff */
[----:B------:R-:W-:Y:S02]  /*bc20*/  IMAD.SHL.U32 R23, R0, 0x2, RZ ;  /* 0x0000000200177824 */ /* 0x000fe400078e00ff */
[----:B------:R-:W-:-:S03]  /*bc30*/  IMAD.U32 R0, R52, 0x10000, RZ ;  /* 0x0001000034007824 */ /* 0x000fc600078e00ff */
[----:B------:R-:W1:Y:S02]  /*bc40*/  LDS.128 R4, [R23+0xc100] ;  /* 0x00c1000017047984 */ /* 0x000e640000000c00 */
[----:B-1----:R-:W-:Y:S02]  /*bc50*/  SHF.L.U32 R3, R4, 0x10, RZ ;  /* 0x0000001004037819 */ /* 0x002fe400000006ff */
[----:B------:R-:W-:Y:S02]  /*bc60*/  LOP3.LUT R18, R5, 0xffff0000, RZ, 0xc0, !PT ;  /* 0xffff000005127812 */ /* 0x000fe400078ec0ff */
[----:B------:R-:W-:Y:S01]  /*bc70*/  LOP3.LUT R17, R7, 0xffff0000, RZ, 0xc0, !PT ;  /* 0xffff000007117812 */ /* 0x000fe200078ec0ff */
[----:B------:R-:W-:Y:S01]  /*bc80*/  FMUL.FTZ R20, R3, R2 ;  /* 0x0000000203147220 */ /* 0x000fe20000410000 */
[----:B--2---:R-:W1:Y:S02]  /*bc90*/  LDS.128 R8, [R59] ;  /* 0x000000003b087984 */ /* 0x004e640000000c00 */
[C---:B-1----:R-:W-:Y:S01]  /*bca0*/  SHF.L.U32 R12, R8.reuse, 0x10, RZ ;  /* 0x00000010080c7819 */ /* 0x042fe200000006ff */
[----:B------:R-:W-:Y:S01]  /*bcb0*/  IMAD.U32 R14, R9, 0x10000, RZ ;  /* 0x00010000090e7824 */ /* 0x000fe200078e00ff */
[----:B------:R-:W-:Y:S01]  /*bcc0*/  LOP3.LUT R13, R8, 0xffff0000, RZ, 0xc0, !PT ;  /* 0xffff0000080d7812 */ /* 0x000fe200078ec0ff */
[----:B------:R-:W-:Y:S01]  /*bcd0*/  IMAD.U32 R19, R11, 0x10000, RZ ;  /* 0x000100000b137824 */ /* 0x000fe200078e00ff */
[----:B------:R-:W-:Y:S01]  /*bce0*/  LOP3.LUT R8, R4, 0xffff0000, RZ, 0xc0, !PT ;  /* 0xffff000004087812 */ /* 0x000fe200078ec0ff */
[----:B------:R-:W-:Y:S01]  /*bcf0*/  FFMA.FTZ R29, R12, R0, -R20 ;  /* 0x000000000c1d7223 */ /* 0x000fe20000010814 */
[----:B------:R-:W-:Y:S01]  /*bd00*/  LOP3.LUT R22, R9, 0xffff0000, RZ, 0xc0, !PT ;  /* 0xffff000009167812 */ /* 0x000fe200078ec0ff */
[----:B------:R-:W-:Y:S01]  /*bd10*/  IMAD.U32 R9, R5, 0x10000, RZ ;  /* 0x0001000005097824 */ /* 0x000fe200078e00ff */
[----:B------:R-:W-:-:S02]  /*bd20*/  LOP3.LUT R4, R31, 0xffff0000, RZ, 0xc0, !PT ;  /* 0xffff00001f047812 */ /* 0x000fc400078ec0ff */
[----:B------:R-:W-:Y:S02]  /*bd30*/  LOP3.LUT R21, R11, 0xffff0000, RZ, 0xc0, !PT ;  /* 0xffff00000b157812 */ /* 0x000fe400078ec0ff */
[C---:B------:R-:W-:Y:S02]  /*bd40*/  SHF.L.U32 R5, R6.reuse, 0x10, RZ ;  /* 0x0000001006057819 */ /* 0x040fe400000006ff */
[----:B------:R-:W-:Y:S01]  /*bd50*/  LOP3.LUT R11, R6, 0xffff0000, RZ, 0xc0, !PT ;  /* 0xffff0000060b7812 */ /* 0x000fe200078ec0ff */
[----:B------:R-:W-:Y:S01]  /*bd60*/  FMUL.FTZ R6, R3, R0 ;  /* 0x0000000003067220 */ /* 0x000fe20000410000 */
[C---:B------:R-:W-:Y:S02]  /*bd70*/  SHF.L.U32 R15, R10.reuse, 0x10, RZ ;  /* 0x000000100a0f7819 */ /* 0x040fe400000006ff */
[----:B------:R-:W-:Y:S01]  /*bd80*/  LOP3.LUT R16, R10, 0xffff0000, RZ, 0xc0, !PT ;  /* 0xffff00000a107812 */ /* 0x000fe200078ec0ff */
[----:B------:R-:W-:Y:S01]  /*bd90*/  IMAD.U32 R10, R7, 0x10000, RZ ;  /* 0x00010000070a7824 */ /* 0x000fe200078e00ff */
[----:B------:R-:W-:Y:S01]  /*bda0*/  LOP3.LUT R3, R52, 0xffff0000, RZ, 0xc0, !PT ;  /* 0xffff000034037812 */ /* 0x000fe200078ec0ff */
[----:B------:R-:W-:Y:S01]  /*bdb0*/  FMUL.FTZ R7, R8, R4 ;  /* 0x0000000408077220 */ /* 0x000fe20000410000 */
[----:B------:R-:W-:Y:S01]  /*bdc0*/  SHF.L.U32 R0, R32, 0x10, RZ ;  /* 0x0000001020007819 */ /* 0x000fe200000006ff */
[----:B------:R-:W-:Y:S01]  /*bdd0*/  FFMA.FTZ R28, R12, R2, R6 ;  /* 0x000000020c1c7223 */ /* 0x000fe20000010006 */
[----:B------:R-:W-:Y:S01]  /*bde0*/  SHF.L.U32 R6, R30, 0x10, RZ ;  /* 0x000000101e067819 */ /* 0x000fe200000006ff */
[----:B------:R-:W-:-:S02]  /*bdf0*/  FFMA.FTZ R27, R13, R3, -R7 ;  /* 0x000000030d1b7223 */ /* 0x000fc40000010807 */
[----:B------:R-:W-:Y:S02]  /*be00*/  IMAD.U32 R2, R48, 0x10000, RZ ;  /* 0x0001000030027824 */ /* 0x000fe400078e00ff */
[C---:B------:R-:W-:Y:S02]  /*be10*/  FMUL.FTZ R7, R9.reuse, R0 ;  /* 0x0000000009077220 */ /* 0x040fe40000410000 */
[----:B------:R-:W-:Y:S02]  /*be20*/  FMUL.FTZ R8, R8, R3 ;  /* 0x0000000308087220 */ /* 0x000fe40000410000 */
[-C--:B------:R-:W-:Y:S02]  /*be30*/  FMUL.FTZ R3, R9, R2.reuse ;  /* 0x0000000209037220 */ /* 0x080fe40000410000 */
[----:B------:R-:W-:Y:S02]  /*be40*/  FFMA.FTZ R25, R14, R2, -R7 ;  /* 0x000000020e197223 */ /* 0x000fe40000010807 */
[----:B------:R-:W-:-:S02]  /*be50*/  IMAD.U32 R2, R49, 0x10000, RZ ;  /* 0x0001000031027824 */ /* 0x000fc400078e00ff */
[----:B------:R-:W-:Y:S02]  /*be60*/  FFMA.FTZ R26, R13, R4, R8 ;  /* 0x000000040d1a7223 */ /* 0x000fe40000010008 */
[----:B------:R-:W-:Y:S01]  /*be70*/  FFMA.FTZ R24, R14, R0, R3 ;  /* 0x000000000e187223 */ /* 0x000fe20000010003 */
[----:B------:R-:W-:Y:S01]  /*be80*/  LOP3.LUT R3, R49, 0xffff0000, RZ, 0xc0, !PT ;  /* 0xffff000031037812 */ /* 0x000fe200078ec0ff */
[C---:B------:R-:W-:Y:S01]  /*be90*/  FMUL.FTZ R4, R5.reuse, R6 ;  /* 0x0000000605047220 */ /* 0x040fe20000410000 */
[----:B------:R-:W-:Y:S01]  /*bea0*/  LOP3.LUT R0, R30, 0xffff0000, RZ, 0xc0, !PT ;  /* 0xffff00001e007812 */ /* 0x000fe200078ec0ff */
[-C--:B------:R-:W-:Y:S01]  /*beb0*/  FMUL.FTZ R9, R5, R2.reuse ;  /* 0x0000000205097220 */ /* 0x080fe20000410000 */
[----:B------:R-:W-:Y:S01]  /*bec0*/  SHF.L.U32 R5, R33, 0x10, RZ ;  /* 0x0000001021057819 */ /* 0x000fe200000006ff */
[----:B------:R-:W-:Y:S01]  /*bed0*/  FFMA.FTZ R20, R15, R2, -R4 ;  /* 0x000000020f147223 */ /* 0x000fe20000010804 */
[----:B------:R-:W-:Y:S01]  /*bee0*/  SHF.L.U32 R2, R44, 0x10, RZ ;  /* 0x000000102c027819 */ /* 0x000fe200000006ff */
[----:B------:R-:W-:-:S02]  /*bef0*/  FMUL.FTZ R7, R11, R3 ;  /* 0x000000030b077220 */ /* 0x000fc40000410000 */
[----:B------:R-:W-:Y:S02]  /*bf00*/  FMUL.FTZ R4, R10, R5 ;  /* 0x000000050a047220 */ /* 0x000fe40000410000 */
[----:B------:R-:W-:Y:S02]  /*bf10*/  FMUL.FTZ R8, R11, R0 ;  /* 0x000000000b087220 */ /* 0x000fe40000410000 */
[----:B------:R-:W-:Y:S02]  /*bf20*/  FFMA.FTZ R15, R15, R6, R9 ;  /* 0x000000060f0f7223 */ /* 0x000fe40000010009 */
[----:B------:R-:W-:Y:S01]  /*bf30*/  FFMA.FTZ R11, R16, R0, R7 ;  /* 0x00000000100b7223 */ /* 0x000fe20000010007 */
[----:B------:R-:W-:Y:S01]  /*bf40*/  LOP3.LUT R0, R33, 0xffff0000, RZ, 0xc0, !PT ;  /* 0xffff000021007812 */ /* 0x000fe200078ec0ff */
[-C--:B------:R-:W-:Y:S02]  /*bf50*/  FMUL.FTZ R6, R10, R2.reuse ;  /* 0x000000020a067220 */ /* 0x080fe40000410000 */
[C---:B------:R-:W-:Y:S01]  /*bf60*/  FFMA.FTZ R13, R19.reuse, R2, -R4 ;  /* 0x00000002130d7223 */ /* 0x040fe20000010804 */
[----:B------:R-:W-:Y:S01]  /*bf70*/  LOP3.LUT R2, R32, 0xffff0000, RZ, 0xc0, !PT ;  /* 0xffff000020027812 */ /* 0x000fe200078ec0ff */
[----:B------:R-:W-:Y:S01]  /*bf80*/  FFMA.FTZ R14, R16, R3, -R8 ;  /* 0x00000003100e7223 */ /* 0x000fe20000010808 */
[----:B------:R-:W-:Y:S01]  /*bf90*/  LOP3.LUT R4, R48, 0xffff0000, RZ, 0xc0, !PT ;  /* 0xffff000030047812 */ /* 0x000fe200078ec0ff */
[----:B------:R-:W-:Y:S01]  /*bfa0*/  FFMA.FTZ R12, R19, R5, R6 ;  /* 0x00000005130c7223 */ /* 0x000fe20000010006 */
[----:B------:R-:W-:Y:S01]  /*bfb0*/  LOP3.LUT R3, R44, 0xffff0000, RZ, 0xc0, !PT ;  /* 0xffff00002c037812 */ /* 0x000fe200078ec0ff */
[----:B------:R-:W-:Y:S01]  /*bfc0*/  FMUL.FTZ R8, R18, R2 ;  /* 0x0000000212087220 */ /* 0x000fe20000410000 */
[----:B------:R-:W-:Y:S01]  /*bfd0*/  F2FP.BF16.PACK_AB R10, R14, R20 ;  /* 0x000000140e0a723e */ /* 0x000fe200000010ff */
[----:B------:R-:W-:-:S02]  /*bfe0*/  FMUL.FTZ R6, R17, R0 ;  /* 0x0000000011067220 */ /* 0x000fc40000410000 */
[-C--:B------:R-:W-:Y:S02]  /*bff0*/  FMUL.FTZ R7, R18, R4.reuse ;  /* 0x0000000412077220 */ /* 0x080fe40000410000 */
[----:B------:R-:W-:Y:S02]  /*c000*/  FMUL.FTZ R5, R17, R3 ;  /* 0x0000000311057220 */ /* 0x000fe40000410000 */
[C---:B------:R-:W-:Y:S01]  /*c010*/  FFMA.FTZ R9, R22.reuse, R4, -R8 ;  /* 0x0000000416097223 */ /* 0x040fe20000010808 */
[----:B------:R-:W-:Y:S01]  /*c020*/  F2FP.BF16.PACK_AB R8, R27, R29 ;  /* 0x0000001d1b08723e */ /* 0x000fe200000010ff */
[----:B------:R-:W-:Y:S01]  /*c030*/  FFMA.FTZ R3, R21, R3, -R6 ;  /* 0x0000000315037223 */ /* 0x000fe20000010806 */
[----:B------:R-:W-:Y:S01]  /*c040*/  F2FP.BF16.PACK_AB R6, R11, R15 ;  /* 0x0000000f0b06723e */ /* 0x000fe200000010ff */
[----:B------:R-:W-:Y:S01]  /*c050*/  FFMA.FTZ R2, R22, R2, R7 ;  /* 0x0000000216027223 */ /* 0x000fe20000010007 */
[----:B------:R-:W-:Y:S01]  /*c060*/  F2FP.BF16.PACK_AB R9, R9, R25 ;  /* 0x000000190909723e */ /* 0x000fe200000010ff */
[----:B------:R-:W-:Y:S01]  /*c070*/  FFMA.FTZ R0, R21, R0, R5 ;  /* 0x0000000015007223 */ /* 0x000fe20000010005 */
[----:B------:R-:W-:-:S02]  /*c080*/  F2FP.BF16.PACK_AB R11, R3, R13 ;  /* 0x0000000d030b723e */ /* 0x000fc400000010ff */
[----:B------:R-:W-:Y:S02]  /*c090*/  F2FP.BF16.PACK_AB R4, R26, R28 ;  /* 0x0000001c1a04723e */ /* 0x000fe400000010ff */
[----:B------:R-:W-:Y:S01]  /*c0a0*/  F2FP.BF16.PACK_AB R5, R2, R24 ;  /* 0x000000180205723e */ /* 0x000fe200000010ff */
[----:B------:R1:W-:Y:S01]  /*c0b0*/  STS.128 [R59], R8 ;  /* 0x000000083b007388 */ /* 0x0003e20000000c00 */
[----:B------:R-:W-:-:S05]  /*c0c0*/  F2FP.BF16.PACK_AB R7, R0, R12 ;  /* 0x0000000c0007723e */ /* 0x000fca00000010ff */
[----:B------:R1:W-:Y:S02]  /*c0d0*/  STS.128 [R23+0xc100], R4 ;  /* 0x00c1000417007388 */ /* 0x0003e40000000c00 */
.L_x_256:
[----:B------:R-:W-:Y:S05]  /*c0e0*/  BSYNC B0 ;  /* 0x0000000000007941 */ /* 0x000fea0003800000 */
.L_x_255:
[----:B------:R-:W-:Y:S01]  /*c0f0*/  IADD3 R0, R100, 0x20, RZ ;  /* 0x0000002064007810 */ /* 0x000fe20007ffe0ff */
[----:B------:R-:W-:Y:S03]  /*c100*/  BSSY B0, `(.L_x_257) ;  /* 0x000005b000007945 */ /* 0x000fe60003800000 */
[----:B------:R-:W-:-:S13]  /*c110*/  ISETP.GE.AND P0, PT, R0, c[0x0][0x27c], PT ;  /* 0x00009f0000007a0c */ /* 0x000fda0003f06270 */
[----:B------:R-:W-:Y:S05]  /*c120*/  @P0 BRA `(.L_x_258) ;  /* 0x0000058000000947 */ /* 0x000fea0003800000 */
[----:B-1----:R-:W2:Y:S01]  /*c130*/  LDL R59, [R1+0x20] ;  /* 0x00002000013b7983 */ /* 0x002ea20000100800 */
        /* <DEDUP_REMOVED lines=50> */
[----:B------:R-:W-:Y:S01]  /*c460*/  FMUL.FTZ R4, R5, R6 ;  /* 0x0000000605047220 */ /* 0x000fe20000410000 */
        /* <DEDUP_REMOVED lines=36> */
.L_x_258:
[----:B------:R-:W-:Y:S05]  /*c6b0*/  BSYNC B0 ;  /* 0x0000000000007941 */ /* 0x000fea0003800000 */
.L_x_257:
[----:B------:R-:W-:-:S04]  /*c6c0*/  IADD3 R0, R100, 0x40, RZ ;  /* 0x0000004064007810 */ /* 0x000fc80007ffe0ff */
        /* <DEDUP_REMOVED lines=66> */
[----:B------:R-:W-:Y:S01]  /*caf0*/  FFMA.FTZ R13, R19, R2, -R4 ;  /* 0x00000002130d7223 */ /* 0x000fe20000010804 */
        /* <DEDUP_REMOVED lines=23> */
.L_x_254:
[----:B------:R-:W-:Y:S05]  /*cc70*/  BSYNC B1 ;  /* 0x0000000000017941 */ /* 0x000fea0003800000 */
.L_x_253:
[----:B------:R-:W-:-:S04]  /*cc80*/  IADD3 R0, R209, 0x40, RZ ;  /* 0x00000040d1007810 */ /* 0x000fc80007ffe0ff */
[----:B------:R-:W-:-:S13]  /*cc90*/  ISETP.GE.AND P0, PT, R0, R54, PT ;  /* 0x000000360000720c */ /* 0x000fda0003f06270 */
[----:B------:R-:W-:Y:S05]  /*cca0*/  @P0 BRA `(.L_x_240) ;  /* 0x000011c000000947 */ /* 0x000fea0003800000 */
[----:B-1----:R1:W5:Y:S01]  /*ccb0*/  LDL R59, [R1+0x10] ;  /* 0x00001000013b7983 */ /* 0x0023620000100800 */
[----:B------:R-:W-:Y:S01]  /*ccc0*/  ISETP.GE.AND P0, PT, R100, c[0x0][0x27c], PT ;  /* 0x00009f0064007a0c */ /* 0x000fe20003f06270 */
[----:B------:R-:W-:Y:S01]  /*ccd0*/  BSSY B0, `(.L_x_259) ;  /* 0x0000061000007945 */ /* 0x000fe20003800000 */
[C---:B------:R-:W-:Y:S02]  /*cce0*/  IADD3 R60, R209.reuse, 0x40, RZ ;  /* 0x00000040d13c7810 */ /* 0x040fe40007ffe0ff */
[----:B------:R-:W-:-:S03]  /*ccf0*/  IADD3 R61, R209, 0x40, RZ ;  /* 0x00000040d13d7810 */ /* 0x000fc60007ffe0ff */
[----:B------:R-:W-:Y:S02]  /*cd00*/  IMAD.SHL.U32 R60, R60, 0x40, RZ ;  /* 0x000000403c3c7824 */ /* 0x000fe400078e00ff */
[----:B------:R-:W-:-:S03]  /*cd10*/  IMAD.SHL.U32 R61, R61, 0x40, RZ ;  /* 0x000000403d3d7824 */ /* 0x000fc600078e00ff */
[----:B------:R-:W-:Y:S02]  /*cd20*/  LOP3.LUT R60, R60, 0x1c0, RZ, 0xc0, !PT ;  /* 0x000001c03c3c7812 */ /* 0x000fe400078ec0ff */
[----:B------:R-:W-:Y:S02]  /*cd30*/  LOP3.LUT R61, R61, 0x1c0, RZ, 0xc0, !PT ;  /* 0x000001c03d3d7812 */ /* 0x000fe400078ec0ff */
[----:B------:R-:W-:Y:S01]  /*cd40*/  SHF.R.U32.HI R60, RZ, 0x3, R60 ;  /* 0x00000003ff3c7819 */ /* 0x000fe2000001163c */
        /* <DEDUP_REMOVED lines=11> */
[----:B-----5:R-:W-:Y:S02]  /*ce00*/  IADD3 R0, R2, R0, R59 ;  /* 0x0000000002007210 */ /* 0x020fe40007ffe03b */
[----:B------:R-:W-:-:S03]  /*ce10*/  SHF.L.U32 R2, R31, 0x10, RZ ;  /* 0x000000101f027819 */ /* 0x000fc600000006ff */
[----:B------:R-:W-:Y:S02]  /*ce20*/  IMAD.SHL.U32 R23, R0, 0x2, RZ ;  /* 0x0000000200177824 */ /* 0x000fe400078e00ff */
[----:B------:R-:W-:-:S03]  /*ce30*/  IMAD.U32 R0, R52, 0x10000, RZ ;  /* 0x0001000034007824 */ /* 0x000fc600078e00ff */
[----:B------:R-:W3:Y:S02]  /*ce40*/  LDS.128 R4, [R23+0xc100] ;  /* 0x00c1000017047984 */ /* 0x000ee40000000c00 */
[----:B---3--:R-:W-:Y:S02]  /*ce50*/  SHF.L.U32 R3, R4, 0x10, RZ ;  /* 0x0000001004037819 */ /* 0x008fe400000006ff */
[----:B------:R-:W-:Y:S02]  /*ce60*/  LOP3.LUT R18, R5, 0xffff0000, RZ, 0xc0, !PT ;  /* 0xffff000005127812 */ /* 0x000fe400078ec0ff */
[----:B------:R-:W-:Y:S01]  /*ce70*/  LOP3.LUT R17, R7, 0xffff0000, RZ, 0xc0, !PT ;  /* 0xffff000007117812 */ /* 0x000fe200078ec0ff */
[----:B------:R-:W-:Y:S01]  /*ce80*/  FMUL.FTZ R20, R2, R3 ;  /* 0x0000000302147220 */ /* 0x000fe20000410000 */
[----:B--2---:R-:W2:Y:S02]  /*ce90*/  LDS.128 R8, [R62] ;  /* 0x000000003e087984 */ /* 0x004ea40000000c00 */
[C---:B--2---:R-:W-:Y:S01]  /*cea0*/  SHF.L.U32 R12, R8.reuse, 0x10, RZ ;  /* 0x00000010080c7819 */ /* 0x044fe200000006ff */
        /* <DEDUP_REMOVED lines=22> */
[-C--:B------:R-:W-:Y:S02]  /*d010*/  FMUL.FTZ R7, R0, R9.reuse ;  /* 0x0000000900077220 */ /* 0x080fe40000410000 */
[----:B------:R-:W-:Y:S02]  /*d020*/  FMUL.FTZ R8, R3, R8 ;  /* 0x0000000803087220 */ /* 0x000fe40000410000 */
[C---:B------:R-:W-:Y:S02]  /*d030*/  FMUL.FTZ R3, R2.reuse, R9 ;  /* 0x0000000902037220 */ /* 0x040fe40000410000 */
[----:B------:R-:W-:Y:S02]  /*d040*/  FFMA.FTZ R25, R2, R14, -R7 ;  /* 0x0000000e02197223 */ /* 0x000fe40000010807 */
[----:B------:R-:W-:-:S02]  /*d050*/  IMAD.U32 R2, R49, 0x10000, RZ ;  /* 0x0001000031027824 */ /* 0x000fc400078e00ff */
[----:B------:R-:W-:Y:S02]  /*d060*/  FFMA.FTZ R26, R4, R13, R8 ;  /* 0x0000000d041a7223 */ /* 0x000fe40000010008 */
[----:B------:R-:W-:Y:S01]  /*d070*/  FFMA.FTZ R24, R0, R14, R3 ;  /* 0x0000000e00187223 */ /* 0x000fe20000010003 */
[----:B------:R-:W-:Y:S01]  /*d080*/  LOP3.LUT R3, R49, 0xffff0000, RZ, 0xc0, !PT ;  /* 0xffff000031037812 */ /* 0x000fe200078ec0ff */
[-C--:B------:R-:W-:Y:S01]  /*d090*/  FMUL.FTZ R4, R6, R5.reuse ;  /* 0x0000000506047220 */ /* 0x080fe20000410000 */
[----:B------:R-:W-:Y:S01]  /*d0a0*/  LOP3.LUT R0, R30, 0xffff0000, RZ, 0xc0, !PT ;  /* 0xffff00001e007812 */ /* 0x000fe200078ec0ff */
[C---:B------:R-:W-:Y:S01]  /*d0b0*/  FMUL.FTZ R9, R2.reuse, R5 ;  /* 0x0000000502097220 */ /* 0x040fe20000410000 */
        /* <DEDUP_REMOVED lines=9> */
[C---:B------:R-:W-:Y:S02]  /*d150*/  FMUL.FTZ R6, R2.reuse, R10 ;  /* 0x0000000a02067220 */ /* 0x040fe40000410000 */
[-C--:B------:R-:W-:Y:S01]  /*d160*/  FFMA.FTZ R13, R2, R19.reuse, -R4 ;  /* 0x00000013020d7223 */ /* 0x080fe20000010804 */
        /* <DEDUP_REMOVED lines=8> */
[C---:B------:R-:W-:Y:S02]  /*d1f0*/  FMUL.FTZ R7, R4.reuse, R18 ;  /* 0x0000001204077220 */ /* 0x040fe40000410000 */
[----:B------:R-:W-:Y:S02]  /*d200*/  FMUL.FTZ R5, R3, R17 ;  /* 0x0000001103057220 */ /* 0x000fe40000410000 */
[-C--:B------:R-:W-:Y:S01]  /*d210*/  FFMA.FTZ R9, R4, R22.reuse, -R8 ;  /* 0x0000001604097223 */ /* 0x080fe20000010808 */
        /* <DEDUP_REMOVED lines=12> */
.L_x_260:
[----:B------:R-:W-:Y:S05]  /*d2e0*/  BSYNC B0 ;  /* 0x0000000000007941 */ /* 0x000fea0003800000 */
.L_x_259:
[----:B------:R-:W-:Y:S01]  /*d2f0*/  IADD3 R0, R100, 0x20, RZ ;  /* 0x0000002064007810 */ /* 0x000fe20007ffe0ff */
[----:B------:R-:W-:Y:S03]  /*d300*/  BSSY B0, `(.L_x_261) ;  /* 0x000005b000007945 */ /* 0x000fe60003800000 */
[----:B------:R-:W-:-:S13]  /*d310*/  ISETP.GE.AND P0, PT, R0, c[0x0][0x27c], PT ;  /* 0x00009f0000007a0c */ /* 0x000fda0003f06270 */
[----:B------:R-:W-:Y:S05]  /*d320*/  @P0 BRA `(.L_x_262) ;  /* 0x0000058000000947 */ /* 0x000fea0003800000 */
[----:B------:R-:W3:Y:S01]  /*d330*/  LDL R30, [R1+0x1c] ;  /* 0x00001c00011e7983 */ /* 0x000ee20000100800 */
        /* <DEDUP_REMOVED lines=11> */
[----:B--2---:R-:W-:Y:S02]  /*d3f0*/  IMAD.SHL.U32 R23, R0, 0x2, RZ ;  /* 0x0000000200177824 */ /* 0x004fe400078e00ff */
[----:B------:R-:W-:-:S03]  /*d400*/  IMAD.U32 R0, R45, 0x10000, RZ ;  /* 0x000100002d007824 */ /* 0x000fc600078e00ff */
[----:B------:R-:W2:Y:S02]  /*d410*/  LDS.128 R4, [R23+0xc100] ;  /* 0x00c1000017047984 */ /* 0x000ea40000000c00 */
[----:B--2---:R-:W-:Y:S02]  /*d420*/  SHF.L.U32 R3, R4, 0x10, RZ ;  /* 0x0000001004037819 */ /* 0x004fe400000006ff */
[----:B------:R-:W-:Y:S02]  /*d430*/  LOP3.LUT R18, R5, 0xffff0000, RZ, 0xc0, !PT ;  /* 0xffff000005127812 */ /* 0x000fe400078ec0ff */
[----:B------:R-:W-:Y:S01]  /*d440*/  LOP3.LUT R17, R7, 0xffff0000, RZ, 0xc0, !PT ;  /* 0xffff000007117812 */ /* 0x000fe200078ec0ff */
[----:B------:R-:W-:Y:S01]  /*d450*/  FMUL.FTZ R20, R2, R3 ;  /* 0x0000000302147220 */ /* 0x000fe20000410000 */
[----:B---3--:R-:W2:Y:S02]  /*d460*/  LDS.128 R8, [R30] ;  /* 0x000000001e087984 */ /* 0x008ea40000000c00 */
        /* <DEDUP_REMOVED lines=68> */
.L_x_262:
[----:B------:R-:W-:Y:S05]  /*d8b0*/  BSYNC B0 ;  /* 0x0000000000007941 */ /* 0x000fea0003800000 */
.L_x_261:
[----:B------:R-:W-:-:S04]  /*d8c0*/  IADD3 R0, R100, 0x40, RZ ;  /* 0x0000004064007810 */ /* 0x000fc80007ffe0ff */
[----:B------:R-:W-:-:S13]  /*d8d0*/  ISETP.GE.AND P0, PT, R0, c[0x0][0x27c], PT ;  /* 0x00009f0000007a0c */ /* 0x000fda0003f06270 */
[----:B------:R-:W-:Y:S05]  /*d8e0*/  @P0 BRA `(.L_x_240) ;  /* 0x0000058000000947 */ /* 0x000fea0003800000 */
[----:B--2---:R-:W2:Y:S01]  /*d8f0*/  LDL R30, [R1+0x14] ;  /* 0x00001400011e7983 */ /* 0x004ea20000100800 */
        /* <DEDUP_REMOVED lines=87> */
.L_x_240:
[----:B------:R-:W-:Y:S05]  /*de70*/  BSYNC B2 ;  /* 0x0000000000027941 */ /* 0x000fea0003800000 */
.L_x_224:
[----:B------:R-:W-:Y:S01]  /*de80*/  IMAD R0, R57, c[0x0][0x208], RZ ;  /* 0x0000820039007a24 */ /* 0x000fe200078e02ff */
[C---:B------:R-:W-:Y:S01]  /*de90*/  SHF.L.U32 R85, R210.reuse, 0x1, RZ ;  /* 0x00000001d2557819 */ /* 0x040fe200000006ff */
[----:B------:R-:W-:Y:S01]  /*dea0*/  IMAD.WIDE.U32 R2, R195, c[0x0][0x208], RZ ;  /* 0x00008200c3027a25 */ /* 0x000fe200078e00ff */
[----:B------:R-:W-:Y:S01]  /*deb0*/  SHF.L.U64.HI R87, R210, 0x1, R211 ;  /* 0x00000001d2577819 */ /* 0x000fe200000102d3 */
[----:B------:R-:W-:-:S04]  /*dec0*/  DEPBAR.LE SB0, 0x0 ;  /* 0x000080000000791a */ /* 0x000fc80000000000 */
[----:B------:R-:W-:Y:S01]  /*ded0*/  IMAD R0, R195, c[0x0][0x20c], R0 ;  /* 0x00008300c3007a24 */ /* 0x000fe200078e0200 */
[----:B------:R-:W-:Y:S01]  /*dee0*/  BAR.SYNC.DEFER_BLOCKING 0x0 ;  /* 0x0000000000007b1d */ /* 0x000fe20000010000 */
[----:B------:R-:W-:Y:S01]  /*def0*/  IMAD.WIDE.U32 R226, R55, c[0x0][0x210], RZ ;  /* 0x0000840037e27a25 */ /* 0x000fe200078e00ff */
[----:B------:R-:W-:Y:S02]  /*df00*/  SHF.L.U32 R86, R207, 0x1, RZ ;  /* 0x00000001cf567819 */ /* 0x000fe400000006ff */
[----:B------:R-:W-:Y:S01]  /*df10*/  IADD3 R3, R3, R0, RZ ;  /* 0x0000000003037210 */ /* 0x000fe20007ffe0ff */
[----:B------:R-:W-:Y:S01]  /*df20*/  IMAD R0, R58, c[0x0][0x218], RZ ;  /* 0x000086003a007a24 */ /* 0x000fe200078e02ff */
[----:B------:R-:W-:Y:S01]  /*df30*/  SHF.L.U64.HI R88, R207, 0x1, R224 ;  /* 0x00000001cf587819 */ /* 0x000fe200000102e0 */
[----:B------:R-:W-:Y:S01]  /*df40*/  IMAD R225, R55, c[0x0][0x214], R227 ;  /* 0x0000850037e17a24 */ /* 0x000fe200078e02e3 */
[----:B------:R-:W-:Y:S01]  /*df50*/  ISETP.GE.AND P3, PT, R210, c[0x0][0x1d4], PT ;  /* 0x00007500d2007a0c */ /* 0x000fe20003f66270 */
[----:B------:R-:W-:Y:S01]  /*df60*/  IMAD.WIDE.U32 R2, R192, c[0x0][0x218], R2 ;  /* 0x00008600c0027a25 */ /* 0x000fe200078e0002 */
[C---:B------:R-:W-:Y:S01]  /*df70*/  SHF.L.U32 R89, R208.reuse, 0x1, RZ ;  /* 0x00000001d0597819 */ /* 0x040fe200000006ff */
[----:B------:R-:W-:Y:S01]  /*df80*/  BSSY B0, `(.L_x_263) ;  /* 0x000014e000007945 */ /* 0x000fe20003800000 */
[----:B------:R-:W-:Y:S01]  /*df90*/  SHF.L.U64.HI R90, R208, 0x1, R223 ;  /* 0x00000001d05a7819 */ /* 0x000fe200000102df */
[----:B-12---:R-:W-:Y:S01]  /*dfa0*/  IMAD R4, R192, c[0x0][0x21c], R0 ;  /* 0x00008700c0047a24 */ /* 0x006fe200078e0200 */
[----:B------:R-:W-:-:S04]  /*dfb0*/  IADD3 R0, P0, R2, R226, RZ ;  /* 0x000000e202007210 */ /* 0x000fc80007f1e0ff */
[----:B------:R-:W-:Y:S02]  /*dfc0*/  IADD3.X R2, R225, R3, R4, P0, !PT ;  /* 0x00000003e1027210 */ /* 0x000fe400007fe404 */
[----:B------:R-:W-:-:S04]  /*dfd0*/  LEA R3, P0, R0, c[0x0][0x1f8], 0x1 ;  /* 0x00007e0000037a11 */ /* 0x000fc800078008ff */
[----:B------:R-:W-:Y:S01]  /*dfe0*/  LEA.HI.X R4, R0, c[0x0][0x1fc], R2, 0x1, P0 ;  /* 0x00007f0000047a11 */ /* 0x000fe200000f0c02 */
[----:B------:R-:W-:Y:S04]  /*dff0*/  LDSM.16.M88.4 R8, [R175] ;  /* 0x00000000af08783b */ /* 0x000fe80000000200 */
[----:B------:R-:W1:Y:S04]  /*e000*/  SHFL.IDX PT, R0, R3, RZ, 0x181f ;  /* 0x00181fff03007589 */ /* 0x000e6800000e0000 */
[----:B------:R-:W2:Y:S04]  /*e010*/  SHFL.IDX PT, R2, R4, RZ, 0x181f ;  /* 0x00181fff04027589 */ /* 0x000ea800000e0000 */
[----:B------:R-:W3:Y:S04]  /*e020*/  SHFL.IDX PT, R3, R3, 0x1, 0x181f ;  /* 0x00381f0003037f89 */ /* 0x000ee800000e0000 */
[----:B------:R-:W4:Y:S04]  /*e030*/  SHFL.IDX PT, R12, R4, 0x1, 0x181f ;  /* 0x00381f00040c7f89 */ /* 0x000f2800000e0000 */
[----:B------:R-:W4:Y:S04]  /*e040*/  LDSM.16.M88.4 R28, [R168] ;  /* 0x00000000a81c783b */ /* 0x000f280000000200 */
[----:B------:R-:W4:Y:S01]  /*e050*/  LDSM.16.M88.4 R24, [R168+0x800] ;  /* 0x00080000a818783b */ /* 0x000f220000000200 */
[----:B-1----:R-:W-:-:S03]  /*e060*/  IADD3 R22, P0, R0, R85, RZ ;  /* 0x0000005500167210 */ /* 0x002fc60007f1e0ff */
[----:B------:R-:W1:Y:S01]  /*e070*/  LDSM.16.M88.4 R32, [R168+0x1000] ;  /* 0x00100000a820783b */ /* 0x000e620000000200 */
[----:B------:R-:W-:Y:S02]  /*e080*/  IADD3 R16, P1, R0, R89, RZ ;  /* 0x0000005900107210 */ /* 0x000fe40007f3e0ff */
[C---:B--2---:R-:W-:Y:S01]  /*e090*/  IADD3.X R23, R2.reuse, R87, RZ, P0, !PT ;  /* 0x0000005702177210 */ /* 0x044fe200007fe4ff */
[----:B------:R-:W-:Y:S01]  /*e0a0*/  LDSM.16.M88.4 R48, [R168+0x1800] ;  /* 0x00180000a830783b */ /* 0x000fe20000000200 */
[----:B------:R-:W-:Y:S02]  /*e0b0*/  IADD3.X R17, R2, R90, RZ, P1, !PT ;  /* 0x0000005a02117210 */ /* 0x000fe40000ffe4ff */
[----:B---3--:R-:W-:Y:S01]  /*e0c0*/  IADD3 R18, P0, R3, R85, RZ ;  /* 0x0000005503127210 */ /* 0x008fe20007f1e0ff */
[----:B------:R-:W-:Y:S01]  /*e0d0*/  LDSM.16.M88.4 R4, [R176] ;  /* 0x00000000b004783b */ /* 0x000fe20000000200 */
[----:B------:R-:W-:Y:S02]  /*e0e0*/  ISETP.GE.AND P1, PT, R207, c[0x0][0x1d4], PT ;  /* 0x00007500cf007a0c */ /* 0x000fe40003f26270 */
[----:B----4-:R-:W-:Y:S01]  /*e0f0*/  IADD3.X R19, R12, R87, RZ, P0, !PT ;  /* 0x000000570c137210 */ /* 0x010fe200007fe4ff */
[----:B------:R-:W2:Y:S01]  /*e100*/  LDSM.16.M88.4 R52, [R179] ;  /* 0x00000000b334783b */ /* 0x000ea20000000200 */
[----:B------:R-:W-:-:S02]  /*e110*/  IADD3 R14, P0, R3, R86, RZ ;  /* 0x00000056030e7210 */ /* 0x000fc40007f1e0ff */
[----:B------:R-:W-:Y:S01]  /*e120*/  IADD3 R20, P2, R0, R86, RZ ;  /* 0x0000005600147210 */ /* 0x000fe20007f5e0ff */
[----:B------:R-:W3:Y:S01]  /*e130*/  LDSM.16.M88.4 R64, [R190] ;  /* 0x00000000be40783b */ /* 0x000ee20000000200 */
[-C--:B------:R-:W-:Y:S02]  /*e140*/  IADD3.X R15, R12, R88.reuse, RZ, P0, !PT ;  /* 0x000000580c0f7210 */ /* 0x080fe400007fe4ff */
[----:B------:R-:W-:Y:S01]  /*e150*/  ISETP.LT.OR P0, PT, R56, 0x1, P3 ;  /* 0x000000013800780c */ /* 0x000fe20001f01670 */
[----:B------:R-:W4:Y:S01]  /*e160*/  LDSM.16.M88.4 R68, [R189] ;  /* 0x00000000bd44783b */ /* 0x000f220000000200 */
[----:B------:R-:W-:Y:S02]  /*e170*/  IADD3.X R21, R2, R88, RZ, P2, !PT ;  /* 0x0000005802157210 */ /* 0x000fe400017fe4ff */
[----:B------:R-:W-:Y:S01]  /*e180*/  ISETP.GE.AND P2, PT, R208, c[0x0][0x1d4], PT ;  /* 0x00007500d0007a0c */ /* 0x000fe20003f46270 */
[----:B------:R-:W1:Y:S01]  /*e190*/  LDSM.16.M88.4 R72, [R188] ;  /* 0x00000000bc48783b */ /* 0x000e620000000200 */
[C---:B------:R-:W-:Y:S01]  /*e1a0*/  ISETP.LT.OR P3, PT, R56.reuse, 0x21, P3 ;  /* 0x000000213800780c */ /* 0x040fe20001f61670 */
[----:B------:R-:W-:Y:S06]  /*e1b0*/  HMMA.16816.F32.BF16 R44, R8, R28, RZ ;  /* 0x0000001c082c723c */ /* 0x000fec00000418ff */
[----:B------:R-:W-:Y:S01]  /*e1c0*/  @!PT LDS RZ, [RZ] ;  /* 0x00000000fffff984 */ /* 0x000fe20000000800 */
[----:B------:R-:W-:Y:S01]  /*e1d0*/  @!PT LDS RZ, [RZ] ;  /* 0x00000000fffff984 */ /* 0x000fe20000000800 */
[----:B------:R-:W-:Y:S01]  /*e1e0*/  @!PT LDS RZ, [RZ] ;  /* 0x00000000fffff984 */ /* 0x000fe20000000800 */
[----:B------:R1:W-:Y:S01]  /*e1f0*/  LDGSTS.E.BYPASS.LTC128B.128 [R191+0x100], [R22.64], !P0 ;  /* 0x0010000016bf7fae */ /* 0x0003e2000c101d4a */
[----:B------:R-:W-:-:S02]  /*e200*/  ISETP.LT.OR P0, PT, R56, 0x1, P1 ;  /* 0x000000013800780c */ /* 0x000fc40000f01670 */
[C---:B------:R-:W-:Y:S01]  /*e210*/  ISETP.LT.OR P1, PT, R56.reuse, 0x21, P1 ;  /* 0x000000213800780c */ /* 0x040fe20000f21670 */
[C---:B------:R-:W-:Y:S10]  /*e220*/  HMMA.16816.F32.BF16 R36, R8.reuse, R24, RZ ;  /* 0x000000180824723c */ /* 0x040ff400000418ff */
[----:B------:R2:W-:Y:S01]  /*e230*/  LDGSTS.E.BYPASS.LTC128B.128 [R191+0x2100], [R20.64], !P0 ;  /* 0x0210000014bf7fae */ /* 0x0005e2000c101d4a */
[----:B------:R-:W-:Y:S01]  /*e240*/  ISETP.LT.OR P0, PT, R56, 0x1, P2 ;  /* 0x000000013800780c */ /* 0x000fe20001701670 */
[C---:B------:R-:W-:Y:S08]  /*e250*/  HMMA.16816.F32.BF16 R40, R8.reuse, R30, RZ ;  /* 0x0000001e0828723c */ /* 0x040ff000000418ff */
[----:B------:R-:W-:Y:S04]  /*e260*/  HMMA.16816.F32.BF16 R28, R8, R26, RZ ;  /* 0x0000001a081c723c */ /* 0x000fe800000418ff */
[----:B------:R3:W-:Y:S01]  /*e270*/  LDGSTS.E.BYPASS.LTC128B.128 [R191+0x4100], [R16.64], !P0 ;  /* 0x0410000010bf7fae */ /* 0x0007e2000c101d4a */
[----:B------:R-:W-:-:S03]  /*e280*/  IADD3 R2, P0, R3, R89, RZ ;  /* 0x0000005903027210 */ /* 0x000fc60007f1e0ff */
[----:B------:R4:W-:Y:S01]  /*e290*/  LDGSTS.E.BYPASS.LTC128B.128 [R191+0x1100], [R18.64], !P3 ;  /* 0x0110000012bf7fae */ /* 0x0009e2000d901d4a */
[----:B------:R-:W-:Y:S01]  /*e2a0*/  IADD3.X R3, R12, R90, RZ, P0, !PT ;  /* 0x0000005a0c037210 */ /* 0x000fe200007fe4ff */
[C---:B-1----:R-:W-:Y:S01]  /*e2b0*/  HMMA.16816.F32.BF16 R24, R8.reuse, R32, RZ ;  /* 0x000000200818723c */ /* 0x042fe200000418ff */
[----:B------:R-:W-:Y:S01]  /*e2c0*/  ISETP.LT.OR P0, PT, R56, 0x21, P2 ;  /* 0x000000213800780c */ /* 0x000fe20001701670 */
[----:B------:R1:W-:Y:S06]  /*e2d0*/  LDGSTS.E.BYPASS.LTC128B.128 [R191+0x3100], [R14.64], !P1 ;  /* 0x031000000ebf7fae */ /* 0x0003ec000c901d4a */
[----:B--2---:R-:W-:Y:S06]  /*e2e0*/  HMMA.16816.F32.BF16 R20, R8, R34, RZ ;  /* 0x000000220814723c */ /* 0x004fec00000418ff */
[----:B------:R2:W-:Y:S01]  /*e2f0*/  LDGSTS.E.BYPASS.LTC128B.128 [R191+0x5100], [R2.64], !P0 ;  /* 0x0510000002bf7fae */ /* 0x0005e2000c101d4a */
[----:B------:R-:W-:Y:S01]  /*e300*/  ISETP.GT.AND P0, PT, R91, R217, PT ;  /* 0x000000d95b00720c */ /* 0x000fe20003f04270 */
[C---:B------:R-:W-:Y:S02]  /*e310*/  HMMA.16816.F32.BF16 R60, R4.reuse, R52, R44 ;  /* 0x00000034043c723c */ /* 0x040fe4000004182c */
[----:B------:R-:W-:Y:S04]  /*e320*/  LDSM.16.M88.4 R76, [R174] ;  /* 0x00000000ae4c783b */ /* 0x000fe80000000200 */
[----:B------:R-:W-:Y:S02]  /*e330*/  LDSM.16.M88.4 R80, [R174+0x800] ;  /* 0x00080000ae50783b */ /* 0x000fe40000000200 */
[----:B---3-5:R-:W-:Y:S02]  /*e340*/  HMMA.16816.F32.BF16 R56, R4, R64, R36 ;  /* 0x000000400438723c */ /* 0x028fe40000041824 */
[----:B------:R-:W-:Y:S04]  /*e350*/  LDSM.16.M88.4 R36, [R174+0x1000] ;  /* 0x00100000ae24783b */ /* 0x000fe80000000200 */
[----:B-1----:R-:W1:Y:S02]  /*e360*/  LDSM.16.M88.4 R12, [R178] ;  /* 0x00000000b20c783b */ /* 0x002e640000000200 */
[C---:B----4-:R-:W-:Y:S02]  /*e370*/  HMMA.16816.F32.BF16 R16, R8.reuse, R48, RZ ;  /* 0x000000300810723c */ /* 0x050fe400000418ff */
[----:B------:R-:W0:Y:S06]  /*e380*/  LDGDEPBAR ;  /* 0x00000000000079af */ /* 0x000e2c0000000000 */
[----:B------:R-:W-:Y:S08]  /*e390*/  HMMA.16816.F32.BF16 R8, R8, R50, RZ ;  /* 0x000000320808723c */ /* 0x000ff000000418ff */
[C---:B------:R-:W-:Y:S08]  /*e3a0*/  HMMA.16816.F32.BF16 R52, R4.reuse, R54, R40 ;  /* 0x000000360434723c */ /* 0x040ff00000041828 */
[C---:B------:R-:W-:Y:S01]  /*e3b0*/  HMMA.16816.F32.BF16 R48, R4.reuse, R66, R28 ;  /* 0x000000420430723c */ /* 0x040fe2000004181c */
[----:B------:R-:W3:Y:S07]  /*e3c0*/  LDSM.16.M88.4 R28, [R174+0x1800] ;  /* 0x00180000ae1c783b */ /* 0x000eee0000000200 */
[C---:B------:R-:W-:Y:S08]  /*e3d0*/  HMMA.16816.F32.BF16 R44, R4.reuse, R68, R24 ;  /* 0x00000044042c723c */ /* 0x040ff00000041818 */
[C---:B------:R-:W-:Y:S01]  /*e3e0*/  HMMA.16816.F32.BF16 R40, R4.reuse, R70, R20 ;  /* 0x000000460428723c */ /* 0x040fe20000041814 */
[----:B------:R-:W-:Y:S07]  /*e3f0*/  LDSM.16.M88.4 R20, [R171] ;  /* 0x00000000ab14783b */ /* 0x000fee0000000200 */
[C---:B------:R-:W-:Y:S01]  /*e400*/  HMMA.16816.F32.BF16 R24, R4.reuse, R74, R8 ;  /* 0x0000004a0418723c */ /* 0x040fe20000041808 */
[----:B------:R-:W4:Y:S07]  /*e410*/  LDSM.16.M88.4 R8, [R177] ;  /* 0x00000000b108783b */ /* 0x000f2e0000000200 */
[----:B------:R-:W-:Y:S01]  /*e420*/  HMMA.16816.F32.BF16 R32, R4, R72, R16 ;  /* 0x000000480420723c */ /* 0x000fe20000041810 */
[----:B------:R-:W2:Y:S07]  /*e430*/  LDSM.16.M88.4 R72, [R171+0x800] ;  /* 0x00080000ab48783b */ /* 0x000eae0000000200 */
[C---:B-1----:R-:W-:Y:S08]  /*e440*/  HMMA.16816.F32.BF16 R16, R12.reuse, R76, R60 ;  /* 0x0000004c0c10723c */ /* 0x042ff0000004183c */
[C---:B------:R-:W-:Y:S01]  /*e450*/  HMMA.16816.F32.BF16 R4, R12.reuse, R78, R52 ;  /* 0x0000004e0c04723c */ /* 0x040fe20000041834 */
[----:B------:R-:W1:Y:S07]  /*e460*/  LDSM.16.M88.4 R76, [R171+0x1000] ;  /* 0x00100000ab4c783b */ /* 0x000e6e0000000200 */
[C---:B------:R-:W-:Y:S08]  /*e470*/  HMMA.16816.F32.BF16 R56, R12.reuse, R80, R56 ;  /* 0x000000500c38723c */ /* 0x040ff00000041838 */
[C---:B------:R-:W-:Y:S01]  /*e480*/  HMMA.16816.F32.BF16 R52, R12.reuse, R82, R48 ;  /* 0x000000520c34723c */ /* 0x040fe20000041830 */
[----:B------:R-:W1:Y:S07]  /*e490*/  LDSM.16.M88.4 R80, [R171+0x1800] ;  /* 0x00180000ab50783b */ /* 0x000e6e0000000200 */
[C---:B------:R-:W-:Y:S01]  /*e4a0*/  HMMA.16816.F32.BF16 R64, R12.reuse, R36, R44 ;  /* 0x000000240c40723c */ /* 0x040fe2000004182c */
[----:B------:R-:W-:Y:S07]  /*e4b0*/  LDSM.16.M88.4 R44, [R168+0x2000] ;  /* 0x00200000a82c783b */ /* 0x000fee0000000200 */
[C---:B------:R-:W-:Y:S01]  /*e4c0*/  HMMA.16816.F32.BF16 R36, R12.reuse, R38, R40 ;  /* 0x000000260c24723c */ /* 0x040fe20000041828 */
[----:B------:R-:W-:Y:S07]  /*e4d0*/  LDSM.16.M88.4 R40, [R168+0x2800] ;  /* 0x00280000a828783b */ /* 0x000fee0000000200 */
[----:B---3--:R-:W-:Y:S08]  /*e4e0*/  HMMA.16816.F32.BF16 R60, R12, R28, R32 ;  /* 0x0000001c0c3c723c */ /* 0x008ff00000041820 */
[----:B----4-:R-:W-:Y:S01]  /*e4f0*/  HMMA.16816.F32.BF16 R32, R8, R22, R4 ;  /* 0x000000160820723c */ /* 0x010fe20000041804 */
[----:B------:R-:W3:Y:S07]  /*e500*/  LDSM.16.M88.4 R4, [R175+0x4000] ;  /* 0x00400000af04783b */ /* 0x000eee0000000200 */
[----:B------:R-:W-:Y:S01]  /*e510*/  HMMA.16816.F32.BF16 R68, R12, R30, R24 ;  /* 0x0000001e0c44723c */ /* 0x000fe20000041818 */
[----:B------:R-:W-:Y:S07]  /*e520*/  LDSM.16.M88.4 R12, [R176+0x4000] ;  /* 0x00400000b00c783b */ /* 0x000fee0000000200 */
[C---:B------:R-:W-:Y:S08]  /*e530*/  HMMA.16816.F32.BF16 R48, R8.reuse, R20, R16 ;  /* 0x000000140830723c */ /* 0x040ff00000041810 */
[C---:B--2---:R-:W-:Y:S01]  /*e540*/  HMMA.16816.F32.BF16 R28, R8.reuse, R72, R56 ;  /* 0x00000048081c723c */ /* 0x044fe20000041838 */
[----:B------:R-:W-:Y:S07]  /*e550*/  LDSM.16.M88.4 R56, [R168+0x3800] ;  /* 0x00380000a838783b */ /* 0x000fee0000000200 */
[C---:B-1----:R-:W-:Y:S01]  /*e560*/  HMMA.16816.F32.BF16 R16, R8.reuse, R78, R36 ;  /* 0x0000004e0810723c */ /* 0x042fe20000041824 */
[----:B------:R-:W1:Y:S07]  /*e570*/  LDSM.16.M88.4 R36, [R168+0x3000] ;  /* 0x00300000a824783b */ /* 0x000e6e0000000200 */
[C---:B------:R-:W-:Y:S01]  /*e580*/  HMMA.16816.F32.BF16 R24, R8.reuse, R74, R52 ;  /* 0x0000004a0818723c */ /* 0x040fe20000041834 */
[----:B------:R-:W2:Y:S07]  /*e590*/  LDSM.16.M88.4 R72, [R187] ;  /* 0x00000000bb48783b */ /* 0x000eae0000000200 */
[C---:B------:R-:W-:Y:S01]  /*e5a0*/  HMMA.16816.F32.BF16 R20, R8.reuse, R76, R64 ;  /* 0x0000004c0814723c */ /* 0x040fe20000041840 */
[----:B------:R-:W-:Y:S07]  /*e5b0*/  LDSM.16.M88.4 R76, [R185] ;  /* 0x00000000b94c783b */ /* 0x000fee0000000200 */
[C---:B------:R-:W-:Y:S08]  /*e5c0*/  HMMA.16816.F32.BF16 R52, R8.reuse, R80, R60 ;  /* 0x000000500834723c */ /* 0x040ff0000004183c */
[----:B------:R-:W-:Y:S01]  /*e5d0*/  HMMA.16816.F32.BF16 R8, R8, R82, R68 ;  /* 0x000000520808723c */ /* 0x000fe20000041844 */
[----:B------:R-:W4:Y:S04]  /*e5e0*/  LDSM.16.M88.4 R68, [R186] ;  /* 0x00000000ba44783b */ /* 0x000f280000000200 */
[----:B------:R-:W-:Y:S03]  /*e5f0*/  LDSM.16.M88.4 R80, [R174+0x3800] ;  /* 0x00380000ae50783b */ /* 0x000fe60000000200 */
[C---:B---3--:R-:W-:Y:S08]  /*e600*/  HMMA.16816.F32.BF16 R64, R4.reuse, R46, R32 ;  /* 0x0000002e0440723c */ /* 0x048ff00000041820 */
[C---:B------:R-:W-:Y:S08]  /*e610*/  HMMA.16816.F32.BF16 R48, R4.reuse, R44, R48 ;  /* 0x0000002c0430723c */ /* 0x040ff00000041830 */
[C---:B------:R-:W-:Y:S01]  /*e620*/  HMMA.16816.F32.BF16 R60, R4.reuse, R40, R28 ;  /* 0x00000028043c723c */ /* 0x040fe2000004181c */
[----:B------:R-:W3:Y:S07]  /*e630*/  LDSM.16.M88.4 R28, [R184] ;  /* 0x00000000b81c783b */ /* 0x000eee0000000200 */
[C---:B------:R-:W-:Y:S08]  /*e640*/  HMMA.16816.F32.BF16 R44, R4.reuse, R42, R24 ;  /* 0x0000002a042c723c */ /* 0x040ff00000041818 */
[C---:B-1----:R-:W-:Y:S01]  /*e650*/  HMMA.16816.F32.BF16 R40, R4.reuse, R36, R20 ;  /* 0x000000240428723c */ /* 0x042fe20000041814 */
[----:B------:R-:W-:Y:S07]  /*e660*/  LDSM.16.M88.4 R20, [R174+0x2000] ;  /* 0x00200000ae14783b */ /* 0x000fee0000000200 */
[C---:B------:R-:W-:Y:S01]  /*e670*/  HMMA.16816.F32.BF16 R24, R4.reuse, R58, R8 ;  /* 0x0000003a0418723c */ /* 0x040fe20000041808 */
[----:B------:R-:W1:Y:S07]  /*e680*/  LDSM.16.M88.4 R8, [R178+0x4000] ;  /* 0x00400000b208783b */ /* 0x000e6e0000000200 */
[C---:B------:R-:W-:Y:S08]  /*e690*/  HMMA.16816.F32.BF16 R36, R4.reuse, R38, R16 ;  /* 0x000000260424723c */ /* 0x040ff00000041810 */
[----:B------:R-:W-:Y:S08]  /*e6a0*/  HMMA.16816.F32.BF16 R32, R4, R56, R52 ;  /* 0x000000380420723c */ /* 0x000ff00000041834 */
[C---:B--2---:R-:W-:Y:S01]  /*e6b0*/  HMMA.16816.F32.BF16 R4, R12.reuse, R74, R64 ;  /* 0x0000004a0c04723c */ /* 0x044fe20000041840 */
[----:B------:R-:W2:Y:S07]  /*e6c0*/  LDSM.16.M88.4 R64, [R174+0x2800] ;  /* 0x00280000ae40783b */ /* 0x000eae0000000200 */
[C---:B------:R-:W-:Y:S01]  /*e6d0*/  HMMA.16816.F32.BF16 R16, R12.reuse, R72, R48 ;  /* 0x000000480c10723c */ /* 0x040fe20000041830 */
[----:B------:R-:W-:Y:S07]  /*e6e0*/  LDSM.16.M88.4 R72, [R168+0x4000] ;  /* 0x00400000a848783b */ /* 0x000fee0000000200 */
[C---:B----4-:R-:W-:Y:S08]  /*e6f0*/  HMMA.16816.F32.BF16 R60, R12.reuse, R68, R60 ;  /* 0x000000440c3c723c */ /* 0x050ff0000004183c */
[C---:B------:R-:W-:Y:S01]  /*e700*/  HMMA.16816.F32.BF16 R56, R12.reuse, R70, R44 ;  /* 0x000000460c38723c */ /* 0x040fe2000004182c */
[----:B------:R-:W4:Y:S07]  /*e710*/  LDSM.16.M88.4 R68, [R174+0x3000] ;  /* 0x00300000ae44783b */ /* 0x000f2e0000000200 */
[C---:B------:R-:W-:Y:S08]  /*e720*/  HMMA.16816.F32.BF16 R44, R12.reuse, R76, R40 ;  /* 0x0000004c0c2c723c */ /* 0x040ff00000041828 */
[C---:B---3--:R-:W-:Y:S08]  /*e730*/  HMMA.16816.F32.BF16 R40, R12.reuse, R30, R24 ;  /* 0x0000001e0c28723c */ /* 0x048ff00000041818 */
[----:B------:R-:W-:Y:S01]  /*e740*/  HMMA.16816.F32.BF16 R48, R12, R28, R32 ;  /* 0x0000001c0c30723c */ /* 0x000fe20000041820 */
[----:B------:R-:W-:Y:S04]  /*e750*/  LDSM.16.M88.4 R32, [R171+0x2000] ;  /* 0x00200000ab20783b */ /* 0x000fe80000000200 */
[----:B------:R-:W-:Y:S03]  /*e760*/  LDSM.16.M88.4 R28, [R171+0x2800] ;  /* 0x00280000ab1c783b */ /* 0x000fe60000000200 */
[----:B-1----:R-:W-:Y:S01]  /*e770*/  HMMA.16816.F32.BF16 R24, R8, R22, R4 ;  /* 0x000000160818723c */ /* 0x002fe20000041804 */
[----:B------:R-:W1:Y:S07]  /*e780*/  LDSM.16.M88.4 R4, [R177+0x4000] ;  /* 0x00400000b104783b */ /* 0x000e6e0000000200 */
[----:B------:R-:W-:Y:S08]  /*e790*/  HMMA.16816.F32.BF16 R52, R12, R78, R36 ;  /* 0x0000004e0c34723c */ /* 0x000ff00000041824 */
[C---:B------:R-:W-:Y:S01]  /*e7a0*/  HMMA.16816.F32.BF16 R36, R8.reuse, R20, R16 ;  /* 0x000000140824723c */ /* 0x040fe20000041810 */
[----:B------:R-:W-:Y:S07]  /*e7b0*/  LDSM.16.M88.4 R16, [R175+0x8000] ;  /* 0x00800000af10783b */ /* 0x000fee0000000200 */
[C---:B--2---:R-:W-:Y:S01]  /*e7c0*/  HMMA.16816.F32.BF16 R20, R8.reuse, R64, R60 ;  /* 0x000000400814723c */ /* 0x044fe2000004183c */
[----:B------:R-:W2:Y:S07]  /*e7d0*/  LDSM.16.M88.4 R60, [R171+0x3000] ;  /* 0x00300000ab3c783b */ /* 0x000eae0000000200 */
[C---:B------:R-:W-:Y:S08]  /*e7e0*/  HMMA.16816.F32.BF16 R12, R8.reuse, R66, R56 ;  /* 0x00000042080c723c */ /* 0x040ff00000041838 */
[C---:B----4-:R-:W-:Y:S08]  /*e7f0*/  HMMA.16816.F32.BF16 R44, R8.reuse, R68, R44 ;  /* 0x00000044082c723c */ /* 0x050ff0000004182c */
[----:B------:R-:W-:Y:S01]  /*e800*/  HMMA.16816.F32.BF16 R52, R8, R70, R52 ;  /* 0x000000460834723c */ /* 0x000fe20000041834 */
[----:B------:R-:W3:Y:S07]  /*e810*/  LDSM.16.M88.4 R68, [R171+0x3800] ;  /* 0x00380000ab44783b */ /* 0x000eee0000000200 */
[----:B-1----:R-:W-:Y:S08]  /*e820*/  HMMA.16816.F32.BF16 R36, R4, R32, R36 ;  /* 0x000000200424723c */ /* 0x002ff00000041824 */
[C---:B------:R-:W-:Y:S08]  /*e830*/  HMMA.16816.F32.BF16 R56, R8.reuse, R80, R48 ;  /* 0x000000500838723c */ /* 0x040ff00000041830 */
[----:B------:R-:W-:Y:S08]  /*e840*/  HMMA.16816.F32.BF16 R8, R8, R82, R40 ;  /* 0x000000520808723c */ /* 0x000ff00000041828 */
[C---:B------:R-:W-:Y:S08]  /*e850*/  HMMA.16816.F32.BF16 R40, R4.reuse, R34, R24 ;  /* 0x000000220428723c */ /* 0x040ff00000041818 */
[C---:B------:R-:W-:Y:S08]  /*e860*/  HMMA.16816.F32.BF16 R32, R4.reuse, R28, R20 ;  /* 0x0000001c0420723c */ /* 0x040ff00000041814 */
[C---:B------:R-:W-:Y:S01]  /*e870*/  HMMA.16816.F32.BF16 R24, R4.reuse, R30, R12 ;  /* 0x0000001e0418723c */ /* 0x040fe2000004180c */
[----:B------:R-:W1:Y:S04]  /*e880*/  LDSM.16.M88.4 R28, [R168+0x4800] ;  /* 0x00480000a81c783b */ /* 0x000e680000000200 */
[----:B------:R-:W-:Y:S03]  /*e890*/  LDSM.16.M88.4 R12, [R176+0x8000] ;  /* 0x00800000b00c783b */ /* 0x000fe60000000200 */
[C---:B--2---:R-:W-:Y:S01]  /*e8a0*/  HMMA.16816.F32.BF16 R48, R4.reuse, R60, R44 ;  /* 0x0000003c0430723c */ /* 0x044fe2000004182c */
[----:B------:R-:W2:Y:S07]  /*e8b0*/  LDSM.16.M88.4 R44, [R183] ;  /* 0x00000000b72c783b */ /* 0x000eae0000000200 */
[----:B------:R-:W-:Y:S01]  /*e8c0*/  HMMA.16816.F32.BF16 R64, R4, R62, R52 ;  /* 0x0000003e0440723c */ /* 0x000fe20000041834 */
[----:B------:R-:W4:Y:S04]  /*e8d0*/  LDSM.16.M88.4 R52, [R168+0x5000] ;  /* 0x00500000a834783b */ /* 0x000f280000000200 */
[----:B------:R-:W-:Y:S03]  /*e8e0*/  LDSM.16.M88.4 R60, [R174+0x4000] ;  /* 0x00400000ae3c783b */ /* 0x000fe60000000200 */
[----:B------:R-:W-:Y:S08]  /*e8f0*/  HMMA.16816.F32.BF16 R20, R16, R72, R36 ;  /* 0x000000481014723c */ /* 0x000ff00000041824 */
[----:B---3--:R-:W-:Y:S01]  /*e900*/  HMMA.16816.F32.BF16 R80, R4, R70, R8 ;  /* 0x000000460450723c */ /* 0x008fe20000041808 */
[----:B------:R-:W3:Y:S07]  /*e910*/  LDSM.16.M88.4 R8, [R178+0x8000] ;  /* 0x00800000b208783b */ /* 0x000eee0000000200 */
[C---:B------:R-:W-:Y:S08]  /*e920*/  HMMA.16816.F32.BF16 R40, R16.reuse, R74, R40 ;  /* 0x0000004a1028723c */ /* 0x040ff00000041828 */
[C---:B-1----:R-:W-:Y:S08]  /*e930*/  HMMA.16816.F32.BF16 R32, R16.reuse, R28, R32 ;  /* 0x0000001c1020723c */ /* 0x042ff00000041820 */
[----:B------:R-:W-:Y:S01]  /*e940*/  HMMA.16816.F32.BF16 R36, R16, R30, R24 ;  /* 0x0000001e1024723c */ /* 0x000fe20000041818 */
[----:B------:R-:W1:Y:S07]  /*e950*/  LDSM.16.M88.4 R28, [R182] ;  /* 0x00000000b61c783b */ /* 0x000e6e0000000200 */
[----:B--2---:R-:W-:Y:S08]  /*e960*/  HMMA.16816.F32.BF16 R20, R12, R44, R20 ;  /* 0x0000002c0c14723c */ /* 0x004ff00000041814 */
[----:B------:R-:W-:Y:S01]  /*e970*/  HMMA.16816.F32.BF16 R76, R4, R68, R56 ;  /* 0x00000044044c723c */ /* 0x000fe20000041838 */
[----:B------:R-:W-:Y:S07]  /*e980*/  LDSM.16.M88.4 R4, [R177+0x8000] ;  /* 0x00800000b104783b */ /* 0x000fee0000000200 */
[----:B----4-:R-:W-:Y:S01]  /*e990*/  HMMA.16816.F32.BF16 R56, R16, R52, R48 ;  /* 0x000000341038723c */ /* 0x010fe20000041830 */
[----:B------:R-:W2:Y:S07]  /*e9a0*/  LDSM.16.M88.4 R48, [R171+0x4000] ;  /* 0x00400000ab30783b */ /* 0x000eae0000000200 */
[----:B------:R-:W-:Y:S01]  /*e9b0*/  HMMA.16816.F32.BF16 R24, R12, R46, R40 ;  /* 0x0000002e0c18723c */ /* 0x000fe20000041828 */
[----:B------:R-:W-:Y:S04]  /*e9c0*/  LDSM.16.M88.4 R40, [R174+0x4800] ;  /* 0x00480000ae28783b */ /* 0x000fe80000000200 */
[----:B------:R-:W-:Y:S03]  /*e9d0*/  LDSM.16.M88.4 R44, [R171+0x4800] ;  /* 0x00480000ab2c783b */ /* 0x000fe60000000200 */
[----:B------:R-:W-:Y:S01]  /*e9e0*/  HMMA.16816.F32.BF16 R72, R16, R54, R64 ;  /* 0x000000361048723c */ /* 0x000fe20000041840 */
[----:B------:R-:W4:Y:S04]  /*e9f0*/  LDSM.16.M88.4 R64, [R181] ;  /* 0x00000000b540783b */ /* 0x000f280000000200 */
[----:B------:R-:W4:Y:S03]  /*ea00*/  LDSM.16.M88.4 R52, [R168+0x5800] ;  /* 0x00580000a834783b */ /* 0x000f260000000200 */
[----:B---3--:R-:W-:Y:S08]  /*ea10*/  HMMA.16816.F32.BF16 R20, R8, R60, R20 ;  /* 0x0000003c0814723c */ /* 0x008ff00000041814 */
[C---:B-1----:R-:W-:Y:S08]  /*ea20*/  HMMA.16816.F32.BF16 R32, R12.reuse, R28, R32 ;  /* 0x0000001c0c20723c */ /* 0x042ff00000041820 */
[----:B------:R-:W-:Y:S08]  /*ea30*/  HMMA.16816.F32.BF16 R36, R12, R30, R36 ;  /* 0x0000001e0c24723c */ /* 0x000ff00000041824 */
[----:B------:R-:W-:Y:S08]  /*ea40*/  HMMA.16816.F32.BF16 R28, R8, R62, R24 ;  /* 0x0000003e081c723c */ /* 0x000ff00000041818 */
[----:B--2---:R-:W-:Y:S08]  /*ea50*/  HMMA.16816.F32.BF16 R20, R4, R48, R20 ;  /* 0x000000300414723c */ /* 0x004ff00000041814 */
[----:B----4-:R-:W-:Y:S01]  /*ea60*/  HMMA.16816.F32.BF16 R60, R12, R64, R56 ;  /* 0x000000400c3c723c */ /* 0x010fe20000041838 */
[----:B------:R-:W1:Y:S07]  /*ea70*/  LDSM.16.M88.4 R56, [R174+0x5000] ;  /* 0x00500000ae38783b */ /* 0x000e6e0000000200 */
[----:B------:R-:W-:Y:S08]  /*ea80*/  HMMA.16816.F32.BF16 R24, R8, R40, R32 ;  /* 0x000000280818723c */ /* 0x000ff00000041820 */
[----:B------:R-:W-:Y:S01]  /*ea90*/  HMMA.16816.F32.BF16 R28, R4, R50, R28 ;  /* 0x00000032041c723c */ /* 0x000fe2000004181c */
[----:B------:R-:W-:Y:S01]  /*eaa0*/  FMUL.FTZ R0, R20, c[0x0][0x320] ;  /* 0x0000c80014007a20 */ /* 0x000fe20000410000 */
[----:B------:R-:W-:Y:S03]  /*eab0*/  LDSM.16.M88.4 R48, [R171+0x5000] ;  /* 0x00500000ab30783b */ /* 0x000fe60000000200 */
[----:B------:R2:W3:Y:S03]  /*eac0*/  MUFU.TANH R84, R0 ;  /* 0x0000000000547308 */ /* 0x0004e60000002400 */
[----:B------:R-:W-:Y:S01]  /*ead0*/  HMMA.16816.F32.BF16 R32, R8, R42, R36 ;  /* 0x0000002a0820723c */ /* 0x000fe20000041824 */
[----:B------:R-:W4:Y:S07]  /*eae0*/  LDSM.16.M88.4 R40, [R180] ;  /* 0x00000000b428783b */ /* 0x000f2e0000000200 */
[----:B------:R-:W-:Y:S01]  /*eaf0*/  HMMA.16816.F32.BF16 R68, R16, R52, R76 ;  /* 0x000000341044723c */ /* 0x000fe2000004184c */
[----:B--2---:R-:W-:-:S07]  /*eb00*/  FMUL.FTZ R0, R21, c[0x0][0x320] ;  /* 0x0000c80015007a20 */ /* 0x004fce0000410000 */
[----:B------:R-:W-:Y:S01]  /*eb10*/  HMMA.16816.F32.BF16 R36, R4, R44, R24 ;  /* 0x0000002c0424723c */ /* 0x000fe20000041818 */
[----:B------:R2:W1:Y:S07]  /*eb20*/  MUFU.TANH R79, R0 ;  /* 0x00000000004f7308 */ /* 0x00046e0000002400 */
[----:B------:R-:W-:Y:S08]  /*eb30*/  HMMA.16816.F32.BF16 R52, R16, R54, R80 ;  /* 0x000000361034723c */ /* 0x000ff00000041850 */
[----:B------:R-:W-:Y:S01]  /*eb40*/  HMMA.16816.F32.BF16 R24, R4, R46, R32 ;  /* 0x0000002e0418723c */ /* 0x000fe20000041820 */
[----:B--2---:R-:W-:Y:S01]  /*eb50*/  FMUL.FTZ R0, R22, c[0x0][0x320] ;  /* 0x0000c80016007a20 */ /* 0x004fe20000410000 */
[----:B------:R-:W2:Y:S03]  /*eb60*/  LDSM.16.M88.4 R44, [R174+0x5800] ;  /* 0x00580000ae2c783b */ /* 0x000ea60000000200 */
[----:B------:R3:W2:Y:S03]  /*eb70*/  MUFU.TANH R78, R0 ;  /* 0x00000000004e7308 */ /* 0x0006a60000002400 */
[----:B-1----:R-:W-:Y:S08]  /*eb80*/  HMMA.16816.F32.BF16 R16, R8, R56, R60 ;  /* 0x000000380810723c */ /* 0x002ff0000004183c */
[----:B----4-:R-:W-:Y:S01]  /*eb90*/  HMMA.16816.F32.BF16 R32, R12, R40, R68 ;  /* 0x000000280c20723c */ /* 0x010fe20000041844 */
[----:B---3--:R-:W-:-:S07]  /*eba0*/  FMUL.FTZ R0, R23, c[0x0][0x320] ;  /* 0x0000c80017007a20 */ /* 0x008fce0000410000 */
[C---:B------:R-:W-:Y:S01]  /*ebb0*/  HMMA.16816.F32.BF16 R20, R12.reuse, R66, R72 ;  /* 0x000000420c14723c */ /* 0x040fe20000041848 */
[----:B------:R1:W3:Y:S07]  /*ebc0*/  MUFU.TANH R76, R0 ;  /* 0x00000000004c7308 */ /* 0x0002ee0000002400 */
[----:B------:R-:W-:Y:S01]  /*ebd0*/  HMMA.16816.F32.BF16 R12, R12, R42, R52 ;  /* 0x0000002a0c0c723c */ /* 0x000fe20000041834 */
[----:B-1----:R-:W-:-:S04]  /*ebe0*/  FMUL.FTZ R0, R28, c[0x0][0x320] ;  /* 0x0000c8001c007a20 */ /* 0x002fc80000410000 */
[----:B------:R1:W4:Y:S11]  /*ebf0*/  MUFU.TANH R77, R0 ;  /* 0x00000000004d7308 */ /* 0x0003360000002400 */
[----:B------:R-:W-:Y:S01]  /*ec00*/  HMMA.16816.F32.BF16 R20, R8, R58, R20 ;  /* 0x0000003a0814723c */ /* 0x000fe20000041814 */
[----:B-1----:R-:W-:-:S04]  /*ec10*/  FMUL.FTZ R0, R29, c[0x0][0x320] ;  /* 0x0000c8001d007a20 */ /* 0x002fc80000410000 */
[----:B------:R1:W1:Y:S11]  /*ec20*/  MUFU.TANH R65, R0 ;  /* 0x0000000000417308 */ /* 0x0002760000002400 */
[----:B------:R-:W-:Y:S08]  /*ec30*/  @!UPT UIADD3 URZ, URZ, URZ, URZ ;  /* 0x0000003f3f3ff290 */ /* 0x000ff0000fffe03f */
[----:B------:R-:W-:Y:S01]  /*ec40*/  HMMA.16816.F32.BF16 R20, R4, R50, R20 ;  /* 0x000000320414723c */ /* 0x000fe20000041814 */
[----:B-1----:R-:W-:-:S04]  /*ec50*/  FMUL.FTZ R0, R30, c[0x0][0x320] ;  /* 0x0000c8001e007a20 */ /* 0x002fc80000410000 */
[----:B------:R1:W1:Y:S02]  /*ec60*/  MUFU.TANH R64, R0 ;  /* 0x0000000000407308 */ /* 0x0002640000002400 */
[----:B-1----:R-:W-:Y:S02]  /*ec70*/  FMUL.FTZ R0, R31, c[0x0][0x320] ;  /* 0x0000c8001f007a20 */ /* 0x002fe40000410000 */
[----:B------:R-:W-:Y:S04]  /*ec80*/  HMMA.16816.F32.BF16 R28, R4, R48, R16 ;  /* 0x00000030041c723c */ /* 0x000fe80000041810 */
[----:B------:R1:W1:Y:S04]  /*ec90*/  MUFU.TANH R62, R0 ;  /* 0x00000000003e7308 */ /* 0x0002680000002400 */
[C---:B--2---:R-:W-:Y:S08]  /*eca0*/  HMMA.16816.F32.BF16 R16, R8.reuse, R44, R32 ;  /* 0x0000002c0810723c */ /* 0x044ff00000041820 */
[----:B------:R-:W-:Y:S01]  /*ecb0*/  HMMA.16816.F32.BF16 R8, R8, R46, R12 ;  /* 0x0000002e0808723c */ /* 0x000fe2000004180c */
[----:B-1----:R-:W-:-:S04]  /*ecc0*/  FMUL.FTZ R0, R36, c[0x0][0x320] ;  /* 0x0000c80024007a20 */ /* 0x002fc80000410000 */
[----:B------:R1:W2:Y:S02]  /*ecd0*/  MUFU.TANH R61, R0 ;  /* 0x00000000003d7308 */ /* 0x0002a40000002400 */
[----:B-1----:R-:W-:-:S06]  /*ece0*/  FMUL.FTZ R0, R37, c[0x0][0x320] ;  /* 0x0000c80025007a20 */ /* 0x002fcc0000410000 */
[----:B------:R1:W1:Y:S02]  /*ecf0*/  MUFU.TANH R60, R0 ;  /* 0x00000000003c7308 */ /* 0x0002640000002400 */
[----:B-1----:R-:W-:-:S06]  /*ed00*/  FMUL.FTZ R0, R38, c[0x0][0x320] ;  /* 0x0000c80026007a20 */ /* 0x002fcc0000410000 */
[----:B------:R1:W1:Y:S02]  /*ed10*/  MUFU.TANH R57, R0 ;  /* 0x0000000000397308 */ /* 0x0002640000002400 */
[----:B-1----:R-:W-:Y:S02]  /*ed20*/  FMUL.FTZ R0, R39, c[0x0][0x320] ;  /* 0x0000c80027007a20 */ /* 0x002fe40000410000 */
[----:B------:R-:W1:Y:S01]  /*ed30*/  LDSM.16.M88.4 R36, [R171+0x5800] ;  /* 0x00580000ab24783b */ /* 0x000e620000000200 */
[----:B------:R-:W-:-:S04]  /*ed40*/  DEPBAR.LE SB0, 0x0 ;  /* 0x000080000000791a */ /* 0x000fc80000000000 */
[----:B------:R2:W1:Y:S02]  /*ed50*/  MUFU.TANH R56, R0 ;  /* 0x0000000000387308 */ /* 0x0004640000002400 */
[----:B--2---:R-:W-:-:S06]  /*ed60*/  FMUL.FTZ R0, R24, c[0x0][0x320] ;  /* 0x0000c80018007a20 */ /* 0x004fcc0000410000 */
[----:B------:R2:W2:Y:S01]  /*ed70*/  MUFU.TANH R48, R0 ;  /* 0x0000000000307308 */ /* 0x0004a20000002400 */
[----:B-1----:R-:W-:Y:S01]  /*ed80*/  HMMA.16816.F32.BF16 R12, R4, R36, R16 ;  /* 0x00000024040c723c */ /* 0x002fe20000041810 */
[----:B--2---:R-:W-:-:S06]  /*ed90*/  FMUL.FTZ R0, R25, c[0x0][0x320] ;  /* 0x0000c80019007a20 */ /* 0x004fcc0000410000 */
[----:B------:R1:W2:Y:S01]  /*eda0*/  MUFU.TANH R49, R0 ;  /* 0x0000000000317308 */ /* 0x0002a20000002400 */
[----:B------:R-:W-:Y:S01]  /*edb0*/  HMMA.16816.F32.BF16 R4, R4, R38, R8 ;  /* 0x000000260404723c */ /* 0x000fe20000041808 */
        /* <DEDUP_REMOVED lines=38> */
[----:B--234-:R-:W-:Y:S01]  /*f020*/  IMAD R2, R91, 0x40, R234 ;  /* 0x000000405b027824 */ /* 0x01cfe200078e02ea */
[----:B------:R-:W-:Y:S01]  /*f030*/  ISETP.GT.AND P0, PT, R213, 0x3f, PT ;  /* 0x0000003fd500780c */ /* 0x000fe20003f04270 */
        /* <DEDUP_REMOVED lines=10> */
[----:B------:R-:W-:-:S04]  /*f0e0*/  IMAD.MOV R0, RZ, RZ, -R0 ;  /* 0x000000ffff007224 */ /* 0x000fc800078e0a00 */
        /* <DEDUP_REMOVED lines=16> */
.L_x_346:
[----:B------:R-:W-:Y:S05]  /*f1f0*/  BRA.DIV ~URZ, `(.L_x_266) ;  /* 0x00009cf27f007947 */ /* 0x000fea000b800000 */
[----:B------:R-:W3:Y:S01]  /*f200*/  SHFL.IDX PT, R0, R10, RZ, 0x181f ;  /* 0x00181fff0a007589 */ /* 0x000ee200000e0000 */
[----:B------:R-:W-:Y:S02]  /*f210*/  LOP3.LUT P3, RZ, R212, 0x10, RZ, 0xc0, !PT ;  /* 0x00000010d4ff7812 */ /* 0x000fe4000786c0ff */
[C---:B---3--:R-:W-:Y:S02]  /*f220*/  IADD3 R2, P2, R0.reuse, R85, RZ ;  /* 0x0000005500027210 */ /* 0x048fe40007f5e0ff */
[C---:B------:R-:W-:Y:S02]  /*f230*/  IADD3 R8, P1, R0.reuse, R86, RZ ;  /* 0x0000005600087210 */ /* 0x040fe40007f3e0ff */
[----:B------:R-:W-:Y:S01]  /*f240*/  IADD3 R6, P0, R0, R89, RZ ;  /* 0x0000005900067210 */ /* 0x000fe20007f1e0ff */
[C---:B--2---:R-:W-:Y:S01]  /*f250*/  IMAD.X R3, R4.reuse, 0x1, R87, P2 ;  /* 0x0000000104037824 */ /* 0x044fe200010e0657 */
[----:B------:R-:W2:Y:S01]  /*f260*/  SHFL.IDX PT, R0, R10, 0x1, 0x181f ;  /* 0x00381f000a007f89 */ /* 0x000ea200000e0000 */
[----:B------:R-:W-:-:S02]  /*f270*/  IMAD.X R9, R4, 0x1, R88, P1 ;  /* 0x0000000104097824 */ /* 0x000fc400008e0658 */
[----:B------:R-:W-:Y:S02]  /*f280*/  IMAD.X R7, R4, 0x1, R90, P0 ;  /* 0x0000000104077824 */ /* 0x000fe400000e065a */
[----:B------:R-:W-:Y:S01]  /*f290*/  @!PT LDS RZ, [RZ] ;  /* 0x00000000fffff984 */ /* 0x000fe20000000800 */
[----:B------:R3:W-:Y:S04]  /*f2a0*/  LDGSTS.E.BYPASS.LTC128B.128 [R191+0x6100], [R2.64], !P3 ;  /* 0x0610000002bf7fae */ /* 0x0007e8000d901d4a */
[----:B------:R3:W-:Y:S04]  /*f2b0*/  LDGSTS.E.BYPASS.LTC128B.128 [R191+0x8100], [R8.64], !P4 ;  /* 0x0810000008bf7fae */ /* 0x0007e8000e101d4a */
[----:B------:R4:W1:Y:S04]  /*f2c0*/  SHFL.IDX PT, R4, R5, 0x1, 0x181f ;  /* 0x00381f0005047f89 */ /* 0x00086800000e0000 */
[----:B------:R5:W-:Y:S01]  /*f2d0*/  LDGSTS.E.BYPASS.LTC128B.128 [R191+0xa100], [R6.64], !P5 ;  /* 0x0a10000006bf7fae */ /* 0x000be2000e901d4a */
[----:B-1--4-:R-:W-:Y:S01]  /*f2e0*/  SEL R5, RZ, 0x10, P3 ;  /* 0x00000010ff057807 */ /* 0x012fe20001800000 */
[----:B-----5:R-:W-:Y:S01]  /*f2f0*/  IMAD.MOV.U32 R7, RZ, RZ, R92 ;  /* 0x000000ffff077224 */ /* 0x020fe200078e005c */
[----:B------:R-:W-:-:S02]  /*f300*/  SEL R6, RZ, 0x10, P4 ;  /* 0x00000010ff067807 */ /* 0x000fc40002000000 */
.L_x_347:
[----:B--23--:R-:W-:Y:S02]  /*f310*/  IADD3 R3, -R5, 0x10, RZ ;  /* 0x0000001005037810 */ /* 0x00cfe40007ffe1ff */
[----:B------:R-:W-:-:S02]  /*f320*/  IADD3 R2, -R6, 0x10, RZ ;  /* 0x0000001006027810 */ /* 0x000fc40007ffe1ff */
[----:B------:R-:W-:Y:S02]  /*f330*/  LOP3.LUT R3, R3, 0xf, RZ, 0xc0, !PT ;  /* 0x0000000f03037812 */ /* 0x000fe400078ec0ff */
[----:B------:R-:W-:Y:S02]  /*f340*/  ISETP.NE.U32.AND P5, PT, R5, RZ, PT ;  /* 0x000000ff0500720c */ /* 0x000fe40003fa5070 */
[----:B------:R-:W-:Y:S02]  /*f350*/  LOP3.LUT R2, R2, 0xf, RZ, 0xc0, !PT ;  /* 0x0000000f02027812 */ /* 0x000fe400078ec0ff */
[----:B------:R-:W-:Y:S02]  /*f360*/  IADD3 R8, P3, P2, R3, R0, R85 ;  /* 0x0000000003087210 */ /* 0x000fe40007a7e055 */
[----:B------:R-:W-:Y:S02]  /*f370*/  IADD3 R5, -R7, 0x10, RZ ;  /* 0x0000001007057810 */ /* 0x000fe40007ffe1ff */
[----:B------:R-:W-:-:S02]  /*f380*/  ISETP.NE.U32.AND P4, PT, R6, RZ, PT ;  /* 0x000000ff0600720c */ /* 0x000fc40003f85070 */
[----:B------:R-:W-:Y:S02]  /*f390*/  IADD3 R6, P1, P0, R2, R0, R86 ;  /* 0x0000000002067210 */ /* 0x000fe4000783e056 */
[-C--:B------:R-:W-:Y:S02]  /*f3a0*/  IADD3.X R9, RZ, R4.reuse, R87, P3, P2 ;  /* 0x00000004ff097210 */ /* 0x080fe40001fe4457 */
[----:B------:R-:W-:Y:S02]  /*f3b0*/  LOP3.LUT R2, R5, 0xf, RZ, 0xc0, !PT ;  /* 0x0000000f05027812 */ /* 0x000fe400078ec0ff */
[----:B------:R-:W-:Y:S01]  /*f3c0*/  ISETP.NE.U32.AND P2, PT, R7, RZ, PT ;  /* 0x000000ff0700720c */ /* 0x000fe20003f45070 */
[----:B------:R-:W-:Y:S01]  /*f3d0*/  @!PT LDS RZ, [RZ] ;  /* 0x00000000fffff984 */ /* 0x000fe20000000800 */
[----:B------:R-:W-:Y:S01]  /*f3e0*/  @!PT LDS RZ, [RZ] ;  /* 0x00000000fffff984 */ /* 0x000fe20000000800 */
[----:B------:R-:W-:Y:S01]  /*f3f0*/  @!PT LDS RZ, [RZ] ;  /* 0x00000000fffff984 */ /* 0x000fe20000000800 */
[----:B------:R1:W-:Y:S01]  /*f400*/  LDGSTS.E.BYPASS.LTC128B.128.ZFILL [R191+0x7100], [R8.64], P5 ;  /* 0x0710000008bf7fae */ /* 0x0003e2000a941d4a */
[----:B------:R-:W-:Y:S02]  /*f410*/  IADD3.X R7, RZ, R4, R88, P1, P0 ;  /* 0x00000004ff077210 */ /* 0x000fe40000fe0458 */
[----:B------:R-:W-:-:S03]  /*f420*/  IADD3 R2, P1, P0, R2, R0, R89 ;  /* 0x0000000002027210 */ /* 0x000fc6000783e059 */
[----:B------:R1:W-:Y:S01]  /*f430*/  LDGSTS.E.BYPASS.LTC128B.128.ZFILL [R191+0x9100], [R6.64], P4 ;  /* 0x0910000006bf7fae */ /* 0x0003e2000a141d4a */
[----:B------:R-:W-:-:S05]  /*f440*/  IADD3.X R3, RZ, R4, R90, P1, P0 ;  /* 0x00000004ff037210 */ /* 0x000fca0000fe045a */
[----:B------:R1:W-:Y:S04]  /*f450*/  LDGSTS.E.BYPASS.LTC128B.128.ZFILL [R191+0xb100], [R2.64], P2 ;  /* 0x0b10000002bf7fae */ /* 0x0003e80009141d4a */
.L_x_264:
[----:B--234-:R-:W-:Y:S05]  /*f460*/  BSYNC B0 ;  /* 0x0000000000007941 */ /* 0x01cfea0003800000 */
.L_x_263:
[----:B-1----:R-:W-:Y:S01]  /*f470*/  IMAD.IADD R0, R127, 0x1, -R247 ;  /* 0x000000017f007824 */ /* 0x002fe200078e0af7 */
[----:B------:R-:W0:Y:S04]  /*f480*/  LDGDEPBAR ;  /* 0x00000000000079af */ /* 0x000e280000000000 */
[C---:B------:R-:W-:Y:S02]  /*f490*/  ISETP.GT.AND P4, PT, R0.reuse, RZ, PT ;  /* 0x000000ff0000720c */ /* 0x040fe40003f84270 */
[C---:B------:R-:W-:Y:S02]  /*f4a0*/  ISETP.GT.AND P3, PT, R0.reuse, 0x1, PT ;  /* 0x000000010000780c */ /* 0x040fe40003f64270 */
[----:B------:R-:W-:Y:S02]  /*f4b0*/  ISETP.GT.AND P2, PT, R0, 0x8, PT ;  /* 0x000000080000780c */ /* 0x000fe40003f44270 */
[----:B------:R-:W-:-:S02]  /*f4c0*/  FSEL R6, R84, -INF , P4 ;  /* 0xff80000054067808 */ /* 0x000fc40002000000 */
[----:B------:R-:W-:Y:S02]  /*f4d0*/  FSEL R7, R79, -INF , P3 ;  /* 0xff8000004f077808 */ /* 0x000fe40001800000 */
[----:B------:R-:W-:Y:S02]  /*f4e0*/  FSEL R10, R78, -INF , P4 ;  /* 0xff8000004e0a7808 */ /* 0x000fe40002000000 */
[----:B------:R-:W-:Y:S02]  /*f4f0*/  FSEL R12, R76, -INF , P3 ;  /* 0xff8000004c0c7808 */ /* 0x000fe40001800000 */
        /* <DEDUP_REMOVED lines=15> */
[----:B------:R-:W-:Y:S02]  /*f5f0*/  FSEL R17, R60, -INF , P4 ;  /* 0xff8000003c117808 */ /* 0x000fe40002000000 */
[----:B------:R-:W-:Y:S02]  /*f600*/  ISETP.GT.AND P3, PT, R0, 0x18, PT ;  /* 0x000000180000780c */ /* 0x000fe40003f64270 */
[----:B------:R-:W-:Y:S02]  /*f610*/  FMNMX.FTZ R2, R11, R2, !PT ;  /* 0x000000020b027209 */ /* 0x000fe40007810000 */
[----:B------:R-:W-:Y:S02]  /*f620*/  FSEL R20, R56, -INF , P4 ;  /* 0xff80000038147808 */ /* 0x000fe40002000000 */
[----:B------:R-:W-:Y:S02]  /*f630*/  FMNMX.FTZ R3, R19, R3, !PT ;  /* 0x0000000313037209 */ /* 0x000fe40007810000 */
[----:B------:R-:W-:-:S02]  /*f640*/  FSEL R14, R48, -INF , P3 ;  /* 0xff800000300e7808 */ /* 0x000fc40001800000 */
[----:B------:R-:W-:Y:S02]  /*f650*/  ISETP.GT.AND P2, PT, R0, 0x19, PT ;  /* 0x000000190000780c */ /* 0x000fe40003f44270 */
[----:B------:R-:W-:Y:S02]  /*f660*/  FMNMX.FTZ R2, R17, R2, !PT ;  /* 0x0000000211027209 */ /* 0x000fe40007810000 */
[----:B------:R-:W-:Y:S02]  /*f670*/  FSEL R21, R43, -INF , P3 ;  /* 0xff8000002b157808 */ /* 0x000fe40001800000 */
[----:B------:R-:W-:Y:S02]  /*f680*/  FMNMX.FTZ R3, R20, R3, !PT ;  /* 0x0000000314037209 */ /* 0x000fe40007810000 */
[----:B------:R-:W-:Y:S02]  /*f690*/  FSEL R18, R49, -INF , P2 ;  /* 0xff80000031127808 */ /* 0x000fe40001000000 */
[----:B------:R-:W-:-:S02]  /*f6a0*/  ISETP.GT.AND P1, PT, R0, 0x20, PT ;  /* 0x000000200000780c */ /* 0x000fc40003f24270 */
[----:B------:R-:W-:Y:S02]  /*f6b0*/  FMNMX.FTZ R2, R14, R2, !PT ;  /* 0x000000020e027209 */ /* 0x000fe40007810000 */
[----:B------:R-:W-:Y:S02]  /*f6c0*/  FSEL R52, R42, -INF , P2 ;  /* 0xff8000002a347808 */ /* 0x000fe40001000000 */
[----:B------:R-:W-:Y:S02]  /*f6d0*/  FMNMX.FTZ R3, R21, R3, !PT ;  /* 0x0000000315037209 */ /* 0x000fe40007810000 */
[----:B------:R-:W-:Y:S02]  /*f6e0*/  FSEL R75, R40, -INF , P1 ;  /* 0xff800000284b7808 */ /* 0x000fe40000800000 */
[----:B------:R-:W-:Y:S02]  /*f6f0*/  FMNMX.FTZ R2, R18, R2, !PT ;  /* 0x0000000212027209 */ /* 0x000fe40007810000 */
[----:B------:R-:W-:-:S02]  /*f700*/  ISETP.GT.AND P6, PT, R0, 0x21, PT ;  /* 0x000000210000780c */ /* 0x000fc40003fc4270 */
[----:B------:R-:W-:Y:S02]  /*f710*/  FSEL R83, R35, -INF , P1 ;  /* 0xff80000023537808 */ /* 0x000fe40000800000 */
[----:B------:R-:W-:Y:S02]  /*f720*/  FMNMX.FTZ R3, R52, R3, !PT ;  /* 0x0000000334037209 */ /* 0x000fe40007810000 */
[C---:B------:R-:W-:Y:S02]  /*f730*/  ISETP.GT.AND P5, PT, R0.reuse, 0x28, PT ;  /* 0x000000280000780c */ /* 0x040fe40003fa4270 */
[C---:B------:R-:W-:Y:S02]  /*f740*/  ISETP.GT.AND P4, PT, R0.reuse, 0x29, PT ;  /* 0x000000290000780c */ /* 0x040fe40003f84270 */
[C---:B------:R-:W-:Y:S02]  /*f750*/  ISETP.GT.AND P3, PT, R0.reuse, 0x30, PT ;  /* 0x000000300000780c */ /* 0x040fe40003f64270 */
[----:B------:R-:W-:-:S02]  /*f760*/  ISETP.GT.AND P2, PT, R0, 0x31, PT ;  /* 0x000000310000780c */ /* 0x000fc40003f44270 */
[C---:B------:R-:W-:Y:S02]  /*f770*/  ISETP.GT.AND P1, PT, R0.reuse, 0x38, PT ;  /* 0x000000380000780c */ /* 0x040fe40003f24270 */
[----:B------:R-:W-:Y:S02]  /*f780*/  ISETP.GT.AND P0, PT, R0, 0x39, PT ;  /* 0x000000390000780c */ /* 0x000fe40003f04270 */
[----:B------:R-:W-:Y:S02]  /*f790*/  FMNMX.FTZ R0, R75, R2, !PT ;  /* 0x000000024b007209 */ /* 0x000fe40007810000 */
[----:B------:R-:W-:Y:S02]  /*f7a0*/  FSEL R82, R34, -INF , P6 ;  /* 0xff80000022527808 */ /* 0x000fe40003000000 */
[----:B------:R-:W-:Y:S02]  /*f7b0*/  FSEL R74, R41, -INF , P6 ;  /* 0xff800000294a7808 */ /* 0x000fe40003000000 */
        /* <DEDUP_REMOVED lines=25> */
[----:B------:R-:W-:Y:S02]  /*f950*/  FMNMX.FTZ R4, R68, R0, !PT ;  /* 0x0000000044047209 */ /* 0x000fe40007810000 */
[----:B------:R-:W-:Y:S01]  /*f960*/  FMNMX.FTZ R5, R76, R2, !PT ;  /* 0x000000024c057209 */ /* 0x000fe20007810000 */
[----:B------:R-:W-:Y:S05]  /*f970*/  BRA.DIV ~URZ, `(.L_x_267) ;  /* 0x000097827f007947 */ /* 0x000fea000b800000 */
[----:B------:R-:W1:Y:S04]  /*f980*/  SHFL.BFLY PT, R0, R4, 0x2, 0x1f ;  /* 0x0c401f0004007f89 */ /* 0x000e6800000e0000 */
[----:B------:R-:W2:Y:S01]  /*f990*/  SHFL.BFLY PT, R3, R5, 0x2, 0x1f ;  /* 0x0c401f0005037f89 */ /* 0x000ea200000e0000 */
[----:B-1----:R-:W-:Y:S02]  /*f9a0*/  FMNMX.FTZ R0, R4, R0, !PT ;  /* 0x0000000004007209 */ /* 0x002fe40007810000 */
[----:B--2---:R-:W-:-:S03]  /*f9b0*/  FMNMX.FTZ R4, R5, R3, !PT ;  /* 0x0000000305047209 */ /* 0x004fc60007810000 */
[----:B------:R-:W1:Y:S04]  /*f9c0*/  SHFL.BFLY PT, R2, R0, 0x1, 0x1f ;  /* 0x0c201f0000027f89 */ /* 0x000e6800000e0000 */
[----:B------:R2:W3:Y:S01]  /*f9d0*/  SHFL.BFLY PT, R3, R4, 0x1, 0x1f ;  /* 0x0c201f0004037f89 */ /* 0x0004e200000e0000 */
[----:B-1----:R-:W-:-:S05]  /*f9e0*/  FMNMX.FTZ R102, R0, R2, !PT ;  /* 0x0000000200667209 */ /* 0x002fca0007810000 */
.L_x_348:
[C---:B------:R-:W-:Y:S01]  /*f9f0*/  FMUL.FTZ R2, R102.reuse, c[0x0][0x2d0] ;  /* 0x0000b40066027a20 */ /* 0x040fe20000410000 */
[----:B------:R-:W-:Y:S01]  /*fa00*/  FSETP.NEU.FTZ.AND P0, PT, R102, -INF , PT ;  /* 0xff8000006600780b */ /* 0x000fe20003f1d000 */
[----:B------:R-:W-:Y:S01]  /*fa10*/  WARPSYNC 0xffffffff ;  /* 0xffffffff00007948 */ /* 0x000fe20003800000 */
[----:B---3--:R-:W-:Y:S01]  /*fa20*/  FMNMX.FTZ R16, R3, R4, !PT ;  /* 0x0000000403107209 */ /* 0x008fe20007810000 */
[----:B------:R-:W-:Y:S01]  /*fa30*/  LDSM.16.MT88.4 R32, [R170+0x800] ;  /* 0x00080000aa20783b */ /* 0x000fe20000004200 */
[----:B------:R-:W-:-:S02]  /*fa40*/  FSEL R2, R2, RZ, P0 ;  /* 0x000000ff02027208 */ /* 0x000fc40000000000 */
[----:B------:R-:W-:Y:S01]  /*fa50*/  FSETP.NEU.FTZ.AND P0, PT, R16, -INF , PT ;  /* 0xff8000001000780b */ /* 0x000fe20003f1d000 */
[----:B------:R-:W-:Y:S02]  /*fa60*/  LDSM.16.MT88.4 R40, [R172] ;  /* 0x00000000ac28783b */ /* 0x000fe40000004200 */
[--C-:B------:R-:W-:Y:S02]  /*fa70*/  FFMA.FTZ R0, R6, c[0x0][0x2d0], -R2.reuse ;  /* 0x0000b40006007a23 */ /* 0x100fe40000010802 */
[--C-:B------:R-:W-:Y:S01]  /*fa80*/  FFMA.FTZ R3, R9, c[0x0][0x2d0], -R2.reuse ;  /* 0x0000b40009037a23 */ /* 0x100fe20000010802 */
[----:B------:R-:W-:Y:S01]  /*fa90*/  LDSM.16.MT88.4 R48, [R173] ;  /* 0x00000000ad30783b */ /* 0x000fe20000004200 */
        /* <DEDUP_REMOVED lines=8> */
[----:B------:R2:W4:Y:S01]  /*fb20*/  MUFU.EX2 R84, R0 ;  /* 0x0000000000547308 */ /* 0x0005220000000800 */
[----:B---3--:R-:W-:-:S07]  /*fb30*/  FFMA.FTZ R3, R11, c[0x0][0x2d0], -R2 ;  /* 0x0000b4000b037a23 */ /* 0x008fce0000010802 */
[----:B------:R-:W-:Y:S01]  /*fb40*/  MUFU.EX2 R95, R3 ;  /* 0x00000003005f7308 */ /* 0x000fe20000000800 */
[----:B--2---:R-:W-:-:S07]  /*fb50*/  FFMA.FTZ R0, R8, c[0x0][0x2d0], -R2 ;  /* 0x0000b40008007a23 */ /* 0x004fce0000010802 */
[----:B------:R2:W-:Y:S02]  /*fb60*/  MUFU.EX2 R88, R0 ;  /* 0x0000000000587308 */ /* 0x0005e40000000800 */
[----:B--2---:R-:W-:-:S05]  /*fb70*/  FMUL.FTZ R0, R16, c[0x0][0x2d0] ;  /* 0x0000b40010007a20 */ /* 0x004fca0000410000 */
[----:B------:R-:W-:-:S05]  /*fb80*/  FSEL R0, R0, RZ, P0 ;  /* 0x000000ff00007208 */ /* 0x000fca0000000000 */
[--C-:B------:R-:W-:Y:S02]  /*fb90*/  FFMA.FTZ R3, R10, c[0x0][0x2d0], -R0.reuse ;  /* 0x0000b4000a037a23 */ /* 0x100fe40000010800 */
[----:B------:R-:W2:Y:S02]  /*fba0*/  LDSM.16.MT88.4 R8, [R169] ;  /* 0x00000000a908783b */ /* 0x000ea40000004200 */
[----:B------:R3:W-:Y:S02]  /*fbb0*/  MUFU.EX2 R87, R3 ;  /* 0x0000000300577308 */ /* 0x0007e40000000800 */
[----:B---3--:R-:W-:Y:S01]  /*fbc0*/  FFMA.FTZ R3, R12, c[0x0][0x2d0], -R0 ;  /* 0x0000b4000c037a23 */ /* 0x008fe20000010800 */
[----:B----4-:R-:W-:-:S05]  /*fbd0*/  F2FP.BF16.PACK_AB R12, R84, R86 ;  /* 0x00000056540c723e */ /* 0x010fca00000010ff */
[----:B------:R3:W4:Y:S02]  /*fbe0*/  MUFU.EX2 R85, R3 ;  /* 0x0000000300557308 */ /* 0x0007240000000800 */
[----:B---3--:R-:W-:Y:S01]  /*fbf0*/  FFMA.FTZ R3, R13, c[0x0][0x2d0], -R0 ;  /* 0x0000b4000d037a23 */ /* 0x008fe20000010800 */
[----:B----4-:R-:W-:-:S05]  /*fc00*/  F2FP.BF16.PACK_AB R13, R85, R87 ;  /* 0x00000057550d723e */ /* 0x010fca00000010ff */
[----:B------:R3:W-:Y:S02]  /*fc10*/  MUFU.EX2 R89, R3 ;  /* 0x0000000300597308 */ /* 0x0007e40000000800 */
[----:B---3--:R-:W-:-:S06]  /*fc20*/  FFMA.FTZ R3, R15, c[0x0][0x2d0], -R0 ;  /* 0x0000b4000f037a23 */ /* 0x008fcc0000010800 */
[----:B------:R3:W4:Y:S02]  /*fc30*/  MUFU.EX2 R92, R3 ;  /* 0x00000003005c7308 */ /* 0x0007240000000800 */
[----:B---3--:R-:W-:Y:S01]  /*fc40*/  FFMA.FTZ R3, R17, c[0x0][0x2d0], -R2 ;  /* 0x0000b40011037a23 */ /* 0x008fe20000010802 */
[----:B----4-:R-:W-:Y:S01]  /*fc50*/  F2FP.BF16.PACK_AB R15, R92, R89 ;  /* 0x000000595c0f723e */ /* 0x010fe200000010ff */
[----:B------:R-:W-:-:S04]  /*fc60*/  FADD.FTZ R17, R87, R85 ;  /* 0x0000005557117221 */ /* 0x000fc80000010000 */
[----:B------:R3:W4:Y:S01]  /*fc70*/  MUFU.EX2 R93, R3 ;  /* 0x00000003005d7308 */ /* 0x0007220000000800 */
[----:B------:R-:W-:Y:S02]  /*fc80*/  FADD.FTZ R17, R89, R17 ;  /* 0x0000001159117221 */ /* 0x000fe40000010000 */
[----:B---3--:R-:W-:Y:S01]  /*fc90*/  FFMA.FTZ R3, R14, c[0x0][0x2d0], -R2 ;  /* 0x0000b4000e037a23 */ /* 0x008fe20000010802 */
[----:B------:R-:W-:-:S04]  /*fca0*/  F2FP.BF16.PACK_AB R14, R90, R88 ;  /* 0x000000585a0e723e */ /* 0x000fc800000010ff */
[----:B------:R3:W-:Y:S03]  /*fcb0*/  MUFU.EX2 R96, R3 ;  /* 0x0000000300607308 */ /* 0x0007e60000000800 */
[C---:B-1----:R-:W-:Y:S08]  /*fcc0*/  HMMA.16816.F32.BF16 R24, R12.reuse, R4, RZ ;  /* 0x000000040c18723c */ /* 0x042ff000000418ff */
[----:B--2---:R-:W-:Y:S01]  /*fcd0*/  HMMA.16816.F32.BF16 R44, R12, R8, RZ ;  /* 0x000000080c2c723c */ /* 0x004fe200000418ff */
[----:B---3--:R-:W-:-:S02]  /*fce0*/  FFMA.FTZ R3, R18, c[0x0][0x2d0], -R2 ;  /* 0x0000b40012037a23 */ /* 0x008fc40000010802 */
[----:B------:R-:W-:-:S04]  /*fcf0*/  FFMA.FTZ R18, R73, c[0x0][0x2d0], -R2 ;  /* 0x0000b40049127a23 */ /* 0x000fc80000010802 */
[----:B----4-:R-:W-:Y:S01]  /*fd00*/  F2FP.BF16.PACK_AB R8, R93, R95 ;  /* 0x0000005f5d08723e */ /* 0x010fe200000010ff */
[----:B------:R1:W2:Y:S01]  /*fd10*/  MUFU.EX2 R99, R3 ;  /* 0x0000000300637308 */ /* 0x0002a20000000800 */
[----:B------:R-:W-:Y:S01]  /*fd20*/  HMMA.16816.F32.BF16 R28, R12, R10, RZ ;  /* 0x0000000a0c1c723c */ /* 0x000fe200000418ff */
[----:B-1----:R-:W-:-:S06]  /*fd30*/  FFMA.FTZ R3, R19, c[0x0][0x2d0], -R0 ;  /* 0x0000b40013037a23 */ /* 0x002fcc0000010800 */
[----:B--2---:R-:W-:Y:S01]  /*fd40*/  F2FP.BF16.PACK_AB R10, R99, R96 ;  /* 0x00000060630a723e */ /* 0x004fe200000010ff */
[----:B------:R-:W-:Y:S01]  /*fd50*/  FFMA.FTZ R19, R74, c[0x0][0x2d0], -R2 ;  /* 0x0000b4004a137a23 */ /* 0x000fe20000010802 */
[----:B------:R1:W-:Y:S02]  /*fd60*/  MUFU.EX2 R94, R3 ;  /* 0x00000003005e7308 */ /* 0x0003e40000000800 */
[----:B-1----:R-:W-:-:S06]  /*fd70*/  FFMA.FTZ R3, R20, c[0x0][0x2d0], -R0 ;  /* 0x0000b40014037a23 */ /* 0x002fcc0000010800 */
[----:B------:R1:W2:Y:S02]  /*fd80*/  MUFU.EX2 R97, R3 ;  /* 0x0000000300617308 */ /* 0x0002a40000000800 */
[--C-:B-1----:R-:W-:Y:S01]  /*fd90*/  FFMA.FTZ R3, R21, c[0x0][0x2d0], -R0.reuse ;  /* 0x0000b40015037a23 */ /* 0x102fe20000010800 */
[----:B--2---:R-:W-:Y:S01]  /*fda0*/  F2FP.BF16.PACK_AB R9, R97, R94 ;  /* 0x0000005e6109723e */ /* 0x004fe200000010ff */
[C---:B------:R-:W-:Y:S04]  /*fdb0*/  HMMA.16816.F32.BF16 R20, R12.reuse, R6, RZ ;  /* 0x000000060c14723c */ /* 0x040fe800000418ff */
[----:B------:R1:W-:Y:S04]  /*fdc0*/  MUFU.EX2 R98, R3 ;  /* 0x0000000300627308 */ /* 0x0003e80000000800 */
[----:B------:R-:W-:Y:S01]  /*fdd0*/  HMMA.16816.F32.BF16 R4, R12, R48, RZ ;  /* 0x000000300c04723c */ /* 0x000fe200000418ff */
[----:B-1----:R-:W-:-:S02]  /*fde0*/  FFMA.FTZ R3, R52, c[0x0][0x2d0], -R0 ;  /* 0x0000b40034037a23 */ /* 0x002fc40000010800 */
[----:B------:R-:W1:Y:S02]  /*fdf0*/  LDSM.16.MT88.4 R52, [R172+0x800] ;  /* 0x00080000ac34783b */ /* 0x000e640000004200 */
[----:B------:R-:W2:Y:S02]  /*fe00*/  MUFU.EX2 R103, R3 ;  /* 0x0000000300677308 */ /* 0x000ea40000000800 */
[----:B--2---:R-:W-:Y:S01]  /*fe10*/  F2FP.BF16.PACK_AB R11, R103, R98 ;  /* 0x00000062670b723e */ /* 0x004fe200000010ff */
[----:B------:R-:W-:-:S04]  /*fe20*/  FADD.FTZ R3, R86, R84 ;  /* 0x0000005456037221 */ /* 0x000fc80000010000 */
[----:B------:R-:W-:Y:S02]  /*fe30*/  FADD.FTZ R3, R88, R3 ;  /* 0x0000000358037221 */ /* 0x000fe40000010000 */
[----:B------:R-:W-:Y:S02]  /*fe40*/  HMMA.16816.F32.BF16 R160, R8, R32, R24 ;  /* 0x0000002008a0723c */ /* 0x000fe40000041818 */
[----:B------:R-:W-:-:S04]  /*fe50*/  FADD.FTZ R3, R90, R3 ;  /* 0x000000035a037221 */ /* 0x000fc80000010000 */
[----:B------:R-:W-:Y:S02]  /*fe60*/  FADD.FTZ R3, R95, R3 ;  /* 0x000000035f037221 */ /* 0x000fe40000010000 */
[----:B------:R-:W-:Y:S01]  /*fe70*/  HMMA.16816.F32.BF16 R120, R8, R34, R20 ;  /* 0x000000220878723c */ /* 0x000fe20000041814 */
[----:B------:R-:W-:Y:S01]  /*fe80*/  LDSM.16.MT88.4 R32, [R170+0x2800] ;  /* 0x00280000aa20783b */ /* 0x000fe20000004200 */
[----:B------:R-:W-:-:S06]  /*fe90*/  FADD.FTZ R3, R93, R3 ;  /* 0x000000035d037221 */ /* 0x000fcc0000010000 */
[C---:B------:R-:W-:Y:S08]  /*fea0*/  HMMA.16816.F32.BF16 R24, R12.reuse, R40, RZ ;  /* 0x000000280c18723c */ /* 0x040ff000000418ff */
[----:B------:R-:W-:Y:S01]  /*feb0*/  HMMA.16816.F32.BF16 R20, R12, R42, RZ ;  /* 0x0000002a0c14723c */ /* 0x000fe200000418ff */
[----:B------:R-:W2:Y:S07]  /*fec0*/  LDSM.16.MT88.4 R40, [R170+0x2000] ;  /* 0x00200000aa28783b */ /* 0x000eae0000004200 */
[C---:B------:R-:W-:Y:S01]  /*fed0*/  HMMA.16816.F32.BF16 R136, R8.reuse, R36, R44 ;  /* 0x000000240888723c */ /* 0x040fe2000004182c */
[----:B------:R-:W3:Y:S07]  /*fee0*/  LDSM.16.MT88.4 R44, [R173+0x2000] ;  /* 0x00200000ad2c783b */ /* 0x000eee0000004200 */
[----:B------:R-:W-:Y:S08]  /*fef0*/  HMMA.16816.F32.BF16 R156, R8, R56, R4 ;  /* 0x00000038089c723c */ /* 0x000ff00000041804 */
[----:B------:R-:W-:Y:S08]  /*ff00*/  HMMA.16816.F32.BF16 R4, R12, R60, RZ ;  /* 0x0000003c0c04723c */ /* 0x000ff000000418ff */
[----:B------:R-:W-:Y:S01]  /*ff10*/  HMMA.16816.F32.BF16 R128, R8, R38, R28 ;  /* 0x000000260880723c */ /* 0x000fe2000004181c */
[----:B------:R-:W4:Y:S07]  /*ff20*/  LDSM.16.MT88.4 R36, [R173+0x2800] ;  /* 0x00280000ad24783b */ /* 0x000f2e0000004200 */
[----:B------:R-:W-:Y:S08]  /*ff30*/  HMMA.16816.F32.BF16 R28, R12, R50, RZ ;  /* 0x000000320c1c723c */ /* 0x000ff000000418ff */
[C---:B-1----:R-:W-:Y:S08]  /*ff40*/  HMMA.16816.F32.BF16 R152, R8.reuse, R52, R24 ;  /* 0x000000340898723c */ /* 0x042ff00000041818 */
[----:B------:R-:W-:Y:S08]  /*ff50*/  HMMA.16816.F32.BF16 R132, R8, R54, R20 ;  /* 0x000000360884723c */ /* 0x000ff00000041814 */
[C---:B--2---:R-:W-:Y:S08]  /*ff60*/  HMMA.16816.F32.BF16 R24, R12.reuse, R40, RZ ;  /* 0x000000280c18723c */ /* 0x044ff000000418ff */
[----:B------:R-:W-:Y:S01]  /*ff70*/  HMMA.16816.F32.BF16 R20, R12, R42, RZ ;  /* 0x0000002a0c14723c */ /* 0x000fe200000418ff */
[----:B------:R-:W1:Y:S07]  /*ff80*/  LDSM.16.MT88.4 R40, [R172+0x2000] ;  /* 0x00200000ac28783b */ /* 0x000e6e0000004200 */
[----:B------:R-:W-:Y:S08]  /*ff90*/  HMMA.16816.F32.BF16 R148, R8, R64, R4 ;  /* 0x000000400894723c */ /* 0x000ff00000041804 */
[----:B---3--:R-:W-:Y:S08]  /*ffa0*/  HMMA.16816.F32.BF16 R4, R12, R44, RZ ;  /* 0x0000002c0c04723c */ /* 0x008ff000000418ff */
[C---:B------:R-:W-:Y:S08]  /*ffb0*/  HMMA.16816.F32.BF16 R112, R8.reuse, R58, R28 ;  /* 0x0000003a0870723c */ /* 0x040ff0000004181c */
[----:B------:R-:W-:Y:S01]  /*ffc0*/  HMMA.16816.F32.BF16 R56, R8, R32, R24 ;  /* 0x000000200838723c */ /* 0x000fe20000041818 */
[----:B------:R-:W2:Y:S06]  /*ffd0*/  LDSM.16.MT88.4 R24, [R172+0x2800] ;  /* 0x00280000ac18783b */ /* 0x000eac0000004200 */
[--C-:B------:R-:W-:Y:S01]  /*ffe0*/  FFMA.FTZ R32, R78, c[0x0][0x2d0], -R0.reuse ;  /* 0x0000b4004e207a23 */ /* 0x100fe20000010800 */
[----:B------:R-:W-:Y:S01]  /*fff0*/  HMMA.16816.F32.BF16 R28, R12, R62, RZ ;  /* 0x0000003e0c1c723c */ /* 0x000fe200000418ff */
[----:B------:R-:W-:-:S07]  /*10000*/  FFMA.FTZ R33, R76, c[0x0][0x2d0], -R0 ;  /* 0x0000b4004c217a23 */ /* 0x000fce0000010800 */
[----:B----4-:R-:W-:Y:S07]  /*10010*/  HMMA.16816.F32.BF16 R124, R8, R36, R4 ;  /* 0x00000024087c723c */ /* 0x010fee0000041804 */
[--C-:B------:R-:W-:Y:S01]  /*10020*/  FFMA.FTZ R36, R69, c[0x0][0x2d0], -R2.reuse ;  /* 0x0000b40045247a23 */ /* 0x100fe20000010802 */
[----:B-1----:R-:W-:Y:S08]  /*10030*/  HMMA.16816.F32.BF16 R4, R12, R40, RZ ;  /* 0x000000280c04723c */ /* 0x002ff000000418ff */
[C---:B------:R-:W-:Y:S07]  /*10040*/  HMMA.16816.F32.BF16 R60, R8.reuse, R34, R20 ;  /* 0x00000022083c723c */ /* 0x040fee0000041814 */
[----:B------:R-:W-:Y:S01]  /*10050*/  FFMA.FTZ R35, R68, c[0x0][0x2d0], -R2 ;  /* 0x0000b40044237a23 */ /* 0x000fe20000010802 */
[----:B------:R-:W-:Y:S01]  /*10060*/  HMMA.16816.F32.BF16 R52, R8, R66, R28 ;  /* 0x000000420834723c */ /* 0x000fe2000004181c */
[----:B------:R-:W1:Y:S01]  /*10070*/  LDSM.16.MT88.4 R28, [R169+0x4000] ;  /* 0x00400000a91c783b */ /* 0x000e620000004200 */
[----:B------:R-:W-:-:S06]  /*10080*/  FFMA.FTZ R34, R77, c[0x0][0x2d0], -R0 ;  /* 0x0000b4004d227a23 */ /* 0x000fcc0000010800 */
[----:B------:R-:W-:Y:S08]  /*10090*/  HMMA.16816.F32.BF16 R20, R12, R46, RZ ;  /* 0x0000002e0c14723c */ /* 0x000ff000000418ff */
[----:B--2---:R-:W-:Y:S08]  /*100a0*/  HMMA.16816.F32.BF16 R116, R8, R24, R4 ;  /* 0x000000180874723c */ /* 0x004ff00000041804 */
[----:B------:R-:W-:Y:S08]  /*100b0*/  HMMA.16816.F32.BF16 R4, R12, R42, RZ ;  /* 0x0000002a0c04723c */ /* 0x000ff000000418ff */
[C---:B------:R-:W-:Y:S01]  /*100c0*/  HMMA.16816.F32.BF16 R108, R8.reuse, R38, R20 ;  /* 0x00000026086c723c */ /* 0x040fe20000041814 */
[----:B------:R-:W2:Y:S11]  /*100d0*/  LDSM.16.MT88.4 R20, [R169+0x4800] ;  /* 0x00480000a914783b */ /* 0x000eb60000004200 */
[----:B------:R-:W-:Y:S04]  /*100e0*/  @!UPT UIADD3 URZ, URZ, URZ, URZ ;  /* 0x0000003f3f3ff290 */ /* 0x000fe8000fffe03f */
[----:B------:R-:W-:Y:S01]  /*100f0*/  HMMA.16816.F32.BF16 R64, R8, R26, R4 ;  /* 0x0000001a0840723c */ /* 0x000fe20000041804 */
[----:B------:R-:W-:Y:S07]  /*10100*/  LDSM.16.MT88.4 R24, [R170+0x4800] ;  /* 0x00480000aa18783b */ /* 0x000fee0000004200 */
[----:B-1----:R-:W-:Y:S07]  /*10110*/  HMMA.16816.F32.BF16 R4, R12, R28, RZ ;  /* 0x0000001c0c04723c */ /* 0x002fee00000418ff */
[--C-:B------:R-:W-:Y:S11]  /*10120*/  FFMA.FTZ R28, R75, c[0x0][0x2d0], -R2.reuse ;  /* 0x0000b4004b1c7a23 */ /* 0x100ff60000010802 */
[----:B------:R-:W-:Y:S06]  /*10130*/  @!UPT UIADD3 URZ, URZ, URZ, URZ ;  /* 0x0000003f3f3ff290 */ /* 0x000fec000fffe03f */
[----:B--2---:R-:W-:Y:S08]  /*10140*/  HMMA.16816.F32.BF16 R84, R8, R20, R4 ;  /* 0x000000140854723c */ /* 0x004ff00000041804 */
[----:B------:R-:W-:Y:S07]  /*10150*/  HMMA.16816.F32.BF16 R4, R12, R30, RZ ;  /* 0x0000001e0c04723c */ /* 0x000fee00000418ff */
[----:B------:R-:W-:-:S02]  /*10160*/  FFMA.FTZ R30, R71, c[0x0][0x2d0], -R2 ;  /* 0x0000b400471e7a23 */ /* 0x000fc40000010802 */
[--C-:B------:R-:W-:Y:S11]  /*10170*/  FFMA.FTZ R31, R70, c[0x0][0x2d0], -R2.reuse ;  /* 0x0000b400461f7a23 */ /* 0x100ff60000010802 */
[----:B------:R-:W-:Y:S04]  /*10180*/  @!UPT UIADD3 URZ, URZ, URZ, URZ ;  /* 0x0000003f3f3ff290 */ /* 0x000fe8000fffe03f */
[----:B------:R-:W-:Y:S01]  /*10190*/  HMMA.16816.F32.BF16 R88, R8, R22, R4 ;  /* 0x000000160858723c */ /* 0x000fe20000041804 */
[----:B------:R-:W1:Y:S06]  /*101a0*/  LDSM.16.MT88.4 R20, [R170+0x4000] ;  /* 0x00400000aa14783b */ /* 0x000e6c0000004200 */
[----:B------:R-:W-:Y:S02]  /*101b0*/  FADD.FTZ R4, R92, R17 ;  /* 0x000000115c047221 */ /* 0x000fe40000010000 */
[----:B------:R-:W-:Y:S02]  /*101c0*/  FFMA.FTZ R17, R72, c[0x0][0x2d0], -R2 ;  /* 0x0000b40048117a23 */ /* 0x000fe40000010802 */
[----:B------:R-:W-:-:S02]  /*101d0*/  FADD.FTZ R29, R94, R4 ;  /* 0x000000045e1d7221 */ /* 0x000fc40000010000 */
[----:B------:R-:W-:Y:S02]  /*101e0*/  FADD.FTZ R2, R96, R3 ;  /* 0x0000000360027221 */ /* 0x000fe40000010000 */
[----:B------:R-:W-:Y:S02]  /*101f0*/  FADD.FTZ R3, R97, R29 ;  /* 0x0000001d61037221 */ /* 0x000fe40000010000 */
[----:B------:R-:W-:Y:S02]  /*10200*/  FADD.FTZ R2, R99, R2 ;  /* 0x0000000263027221 */ /* 0x000fe40000010000 */
[----:B------:R-:W-:Y:S01]  /*10210*/  FADD.FTZ R3, R98, R3 ;  /* 0x0000000362037221 */ /* 0x000fe20000010000 */
[----:B-1----:R-:W-:Y:S01]  /*10220*/  HMMA.16816.F32.BF16 R4, R12, R20, RZ ;  /* 0x000000140c04723c */ /* 0x002fe200000418ff */
[----:B------:R-:W-:Y:S08]  /*10230*/  MUFU.EX2 R21, R30 ;  /* 0x0000001e00157308 */ /* 0x000ff00000000800 */
[----:B------:R-:W1:Y:S11]  /*10240*/  MUFU.EX2 R20, R31 ;  /* 0x0000001f00147308 */ /* 0x000e760000000800 */
[----:B------:R-:W-:Y:S04]  /*10250*/  @!UPT UIADD3 URZ, URZ, URZ, URZ ;  /* 0x0000003f3f3ff290 */ /* 0x000fe8000fffe03f */
[----:B------:R-:W-:Y:S01]  /*10260*/  HMMA.16816.F32.BF16 R92, R8, R24, R4 ;  /* 0x00000018085c723c */ /* 0x000fe20000041804 */
[----:B------:R2:W-:Y:S01]  /*10270*/  MUFU.EX2 R25, R28 ;  /* 0x0000001c00197308 */ /* 0x0005e20000000800 */
[----:B-1----:R-:W-:-:S06]  /*10280*/  F2FP.BF16.PACK_AB R96, R20, R21 ;  /* 0x000000151460723e */ /* 0x002fcc00000010ff */
[----:B------:R-:W-:Y:S01]  /*10290*/  HMMA.16816.F32.BF16 R4, R12, R22, RZ ;  /* 0x000000160c04723c */ /* 0x000fe200000418ff */
[----:B------:R1:W3:Y:S01]  /*102a0*/  MUFU.EX2 R23, R19 ;  /* 0x0000001300177308 */ /* 0x0002e20000000800 */
[----:B--2---:R-:W2:Y:S07]  /*102b0*/  LDSM.16.MT88.4 R28, [R173+0x4000] ;  /* 0x00400000ad1c783b */ /* 0x004eae0000004200 */
[----:B------:R4:W-:Y:S01]  /*102c0*/  MUFU.EX2 R24, R18 ;  /* 0x0000001200187308 */ /* 0x0009e20000000800 */
[----:B-1----:R-:W-:-:S07]  /*102d0*/  FFMA.FTZ R19, R83, c[0x0][0x2d0], -R0 ;  /* 0x0000b40053137a23 */ /* 0x002fce0000010800 */
[----:B------:R-:W1:Y:S07]  /*102e0*/  MUFU.EX2 R22, R17 ;  /* 0x0000001100167308 */ /* 0x000e6e0000000800 */
[----:B------:R-:W-:Y:S01]  /*102f0*/  HMMA.16816.F32.BF16 R144, R8, R26, R4 ;  /* 0x0000001a0890723c */ /* 0x000fe20000041804 */
[----:B----4-:R-:W-:-:S06]  /*10300*/  FFMA.FTZ R18, R82, c[0x0][0x2d0], -R0 ;  /* 0x0000b40052127a23 */ /* 0x010fcc0000010800 */
[--C-:B------:R-:W-:Y:S01]  /*10310*/  FFMA.FTZ R7, R80, c[0x0][0x2d0], -R0.reuse ;  /* 0x0000b40050077a23 */ /* 0x100fe20000010800 */
[----:B---3--:R-:W-:Y:S01]  /*10320*/  F2FP.BF16.PACK_AB R4, R23, R25 ;  /* 0x000000191704723e */ /* 0x008fe200000010ff */
[--C-:B------:R-:W-:Y:S01]  /*10330*/  FFMA.FTZ R5, R79, c[0x0][0x2d0], -R0.reuse ;  /* 0x0000b4004f057a23 */ /* 0x100fe20000010800 */
[----:B-1----:R-:W-:Y:S01]  /*10340*/  F2FP.BF16.PACK_AB R6, R22, R24 ;  /* 0x000000181606723e */ /* 0x002fe200000010ff */
[----:B------:R-:W-:Y:S01]  /*10350*/  FFMA.FTZ R17, R81, c[0x0][0x2d0], -R0 ;  /* 0x0000b40051117a23 */ /* 0x000fe20000010800 */
[----:B------:R-:W-:Y:S01]  /*10360*/  MUFU.EX2 R18, R18 ;  /* 0x0000001200127308 */ /* 0x000fe20000000800 */
[----:B------:R-:W-:Y:S02]  /*10370*/  FADD.FTZ R0, R25, R2 ;  /* 0x0000000219007221 */ /* 0x000fe40000010000 */
[----:B------:R-:W-:Y:S02]  /*10380*/  FADD.FTZ R2, R103, R3 ;  /* 0x0000000367027221 */ /* 0x000fe40000010000 */
[----:B------:R-:W-:-:S03]  /*10390*/  FADD.FTZ R0, R23, R0 ;  /* 0x0000000017007221 */ /* 0x000fc60000010000 */
[----:B------:R-:W-:Y:S01]  /*103a0*/  MUFU.EX2 R7, R7 ;  /* 0x0000000700077308 */ /* 0x000fe20000000800 */
[----:B------:R-:W-:Y:S02]  /*103b0*/  FADD.FTZ R0, R24, R0 ;  /* 0x0000000018007221 */ /* 0x000fe40000010000 */
[----:B------:R-:W1:Y:S02]  /*103c0*/  LDSM.16.MT88.4 R24, [R173+0x4800] ;  /* 0x00480000ad18783b */ /* 0x000e640000004200 */
[----:B------:R-:W-:-:S04]  /*103d0*/  FADD.FTZ R0, R22, R0 ;  /* 0x0000000016007221 */ /* 0x000fc80000010000 */
[----:B------:R-:W-:-:S04]  /*103e0*/  FADD.FTZ R0, R21, R0 ;  /* 0x0000000015007221 */ /* 0x000fc80000010000 */
[----:B------:R-:W-:Y:S02]  /*103f0*/  FADD.FTZ R3, R20, R0 ;  /* 0x0000000014037221 */ /* 0x000fe40000010000 */
[----:B--2---:R-:W-:Y:S01]  /*10400*/  HMMA.16816.F32.BF16 R20, R12, R28, RZ ;  /* 0x0000001c0c14723c */ /* 0x004fe200000418ff */
[----:B------:R-:W-:Y:S08]  /*10410*/  MUFU.EX2 R29, R36 ;  /* 0x00000024001d7308 */ /* 0x000ff00000000800 */
[----:B------:R-:W2:Y:S02]  /*10420*/  MUFU.EX2 R28, R35 ;  /* 0x00000023001c7308 */ /* 0x000ea40000000800 */
[----:B--2---:R-:W-:Y:S11]  /*10430*/  F2FP.BF16.PACK_AB R98, R28, R29 ;  /* 0x0000001d1c62723e */ /* 0x004ff600000010ff */
[----:B------:R-:W-:Y:S02]  /*10440*/  @!UPT UIADD3 URZ, URZ, URZ, URZ ;  /* 0x0000003f3f3ff290 */ /* 0x000fe4000fffe03f */
[----:B-1----:R-:W-:Y:S01]  /*10450*/  HMMA.16816.F32.BF16 R48, R8, R24, R20 ;  /* 0x000000180830723c */ /* 0x002fe20000041814 */
[----:B------:R-:W1:Y:S07]  /*10460*/  MUFU.EX2 R25, R19 ;  /* 0x0000001300197308 */ /* 0x000e6e0000000800 */
[----:B------:R-:W-:Y:S01]  /*10470*/  HMMA.16816.F32.BF16 R20, R12, R30, RZ ;  /* 0x0000001e0c14723c */ /* 0x000fe200000418ff */
[----:B------:R-:W2:Y:S01]  /*10480*/  MUFU.EX2 R24, R17 ;  /* 0x0000001100187308 */ /* 0x000ea20000000800 */
[----:B-1----:R-:W-:-:S07]  /*10490*/  FADD.FTZ R0, R25, R2 ;  /* 0x0000000219007221 */ /* 0x002fce0000010000 */
[----:B------:R1:W3:Y:S01]  /*104a0*/  MUFU.EX2 R19, R5 ;  /* 0x0000000500137308 */ /* 0x0002e20000000800 */
[----:B------:R-:W-:Y:S02]  /*104b0*/  FADD.FTZ R2, R18, R0 ;  /* 0x0000000012027221 */ /* 0x000fe40000010000 */
[----:B------:R-:W-:Y:S02]  /*104c0*/  FADD.FTZ R0, R29, R3 ;  /* 0x000000031d007221 */ /* 0x000fe40000010000 */
[----:B--2---:R-:W-:-:S03]  /*104d0*/  FADD.FTZ R2, R24, R2 ;  /* 0x0000000218027221 */ /* 0x004fc60000010000 */
[----:B------:R-:W2:Y:S01]  /*104e0*/  MUFU.EX2 R17, R32 ;  /* 0x0000002000117308 */ /* 0x000ea20000000800 */
[----:B------:R-:W-:Y:S02]  /*104f0*/  FADD.FTZ R206, R28, R0 ;  /* 0x000000001cce7221 */ /* 0x000fe40000010000 */
[C---:B------:R-:W-:Y:S01]  /*10500*/  FADD.FTZ R0, R7.reuse, R2 ;  /* 0x0000000207007221 */ /* 0x040fe20000010000 */
[----:B------:R-:W-:-:S03]  /*10510*/  F2FP.BF16.PACK_AB R7, R7, R24 ;  /* 0x000000180707723e */ /* 0x000fc600000010ff */
[----:B------:R-:W-:Y:S01]  /*10520*/  HMMA.16816.F32.BF16 R40, R8, R26, R20 ;  /* 0x0000001a0828723c */ /* 0x000fe20000041814 */
[----:B------:R-:W4:Y:S01]  /*10530*/  LDSM.16.MT88.4 R20, [R172+0x4000] ;  /* 0x00400000ac14783b */ /* 0x000f220000004200 */
[----:B-1----:R-:W-:Y:S01]  /*10540*/  F2FP.BF16.PACK_AB R5, R18, R25 ;  /* 0x000000191205723e */ /* 0x002fe200000010ff */
[----:B------:R-:W1:Y:S01]  /*10550*/  MUFU.EX2 R3, R34 ;  /* 0x0000002200037308 */ /* 0x000e620000000800 */
[----:B---3--:R-:W-:Y:S01]  /*10560*/  FADD.FTZ R0, R19, R0 ;  /* 0x0000000013007221 */ /* 0x008fe20000010000 */
[----:B--2---:R-:W-:-:S06]  /*10570*/  F2FP.BF16.PACK_AB R97, R17, R19 ;  /* 0x000000131161723e */ /* 0x004fcc00000010ff */
[----:B------:R-:W2:Y:S01]  /*10580*/  MUFU.EX2 R2, R33 ;  /* 0x0000002100027308 */ /* 0x000ea20000000800 */
[----:B------:R-:W-:-:S04]  /*10590*/  FADD.FTZ R0, R17, R0 ;  /* 0x0000000011007221 */ /* 0x000fc80000010000 */
[----:B-1----:R-:W-:Y:S01]  /*105a0*/  FADD.FTZ R0, R3, R0 ;  /* 0x0000000003007221 */ /* 0x002fe20000010000 */
[----:B--2---:R-:W-:-:S03]  /*105b0*/  F2FP.BF16.PACK_AB R99, R2, R3 ;  /* 0x000000030263723e */ /* 0x004fc600000010ff */
[----:B------:R-:W-:Y:S01]  /*105c0*/  FADD.FTZ R200, R2, R0 ;  /* 0x0000000002c87221 */ /* 0x000fe20000010000 */
[----:B------:R-:W-:-:S04]  /*105d0*/  IADD3 R0, R104, -0x2, RZ ;  /* 0xfffffffe68007810 */ /* 0x000fc80007ffe0ff */
[----:B------:R-:W-:Y:S01]  /*105e0*/  ISETP.GE.AND P0, PT, R0, R217, PT ;  /* 0x000000d90000720c */ /* 0x000fe20003f06270 */
[C---:B----4-:R-:W-:Y:S08]  /*105f0*/  HMMA.16816.F32.BF16 R24, R12.reuse, R20, RZ ;  /* 0x000000140c18723c */ /* 0x050ff000000418ff */
[----:B------:R-:W-:Y:S01]  /*10600*/  HMMA.16816.F32.BF16 R12, R12, R22, RZ ;  /* 0x000000160c0c723c */ /* 0x000fe200000418ff */
[----:B------:R-:W1:Y:S11]  /*10610*/  LDSM.16.MT88.4 R20, [R172+0x4800] ;  /* 0x00480000ac14783b */ /* 0x000e760000004200 */
[----:B------:R-:W-:Y:S04]  /*10620*/  @!UPT UIADD3 URZ, URZ, URZ, URZ ;  /* 0x0000003f3f3ff290 */ /* 0x000fe8000fffe03f */
[C---:B-1----:R-:W-:Y:S08]  /*10630*/  HMMA.16816.F32.BF16 R24, R8.reuse, R20, R24 ;  /* 0x000000140818723c */ /* 0x042ff00000041818 */
[----:B------:R-:W-:Y:S01]  /*10640*/  HMMA.16816.F32.BF16 R12, R8, R22, R12 ;  /* 0x00000016080c723c */ /* 0x000fe2000004180c */
        /* <DEDUP_REMOVED lines=13> */
[----:B------:R-:W2:Y:S03]  /*10720*/  LDSM.16.MT88.4 R132, [R169+0x1800] ;  /* 0x00180000a984783b */ /* 0x000ea60000004200 */
[C---:B-1----:R-:W-:Y:S08]  /*10730*/  HMMA.16816.F32.BF16 R44, R4.reuse, R8, R148 ;  /* 0x00000008042c723c */ /* 0x042ff00000041894 */
[----:B------:R-:W-:Y:S01]  /*10740*/  HMMA.16816.F32.BF16 R52, R4, R10, R52 ;  /* 0x0000000a0434723c */ /* 0x000fe20000041834 */
[----:B------:R-:W1:Y:S07]  /*10750*/  LDSM.16.MT88.4 R8, [R170+0x3000] ;  /* 0x00300000aa08783b */ /* 0x000e6e0000004200 */
[C---:B--2---:R-:W-:Y:S08]  /*10760*/  HMMA.16816.F32.BF16 R136, R96.reuse, R132, R136 ;  /* 0x000000846088723c */ /* 0x044ff00000041888 */
[----:B------:R-:W-:Y:S08]  /*10770*/  HMMA.16816.F32.BF16 R132, R96, R134, R20 ;  /* 0x000000866084723c */ /* 0x000ff00000041814 */
[C---:B-1----:R-:W-:Y:S08]  /*10780*/  HMMA.16816.F32.BF16 R56, R4.reuse, R8, R56 ;  /* 0x000000080438723c */ /* 0x042ff00000041838 */
[C---:B------:R-:W-:Y:S01]  /*10790*/  HMMA.16816.F32.BF16 R60, R4.reuse, R10, R60 ;  /* 0x0000000a043c723c */ /* 0x040fe2000004183c */
[----:B------:R-:W1:Y:S07]  /*107a0*/  LDSM.16.MT88.4 R8, [R173+0x3000] ;  /* 0x00300000ad08783b */ /* 0x000e6e0000004200 */
[C---:B-1----:R-:W-:Y:S01]  /*107b0*/  HMMA.16816.F32.BF16 R68, R4.reuse, R8, R124 ;  /* 0x000000080444723c */ /* 0x042fe2000004187c */
[----:B------:R-:W1:Y:S07]  /*107c0*/  LDSM.16.MT88.4 R124, [R170+0x1800] ;  /* 0x00180000aa7c783b */ /* 0x000e6e0000004200 */
[----:B------:R-:W-:Y:S01]  /*107d0*/  HMMA.16816.F32.BF16 R72, R4, R10, R108 ;  /* 0x0000000a0448723c */ /* 0x000fe2000004186c */
[----:B------:R-:W2:Y:S04]  /*107e0*/  LDSM.16.MT88.4 R8, [R172+0x3000] ;  /* 0x00300000ac08783b */ /* 0x000ea80000004200 */
[----:B------:R-:W3:Y:S03]  /*107f0*/  LDSM.16.MT88.4 R108, [R172+0x1800] ;  /* 0x00180000ac6c783b */ /* 0x000ee60000004200 */
[----:B-1----:R-:W-:Y:S08]  /*10800*/  HMMA.16816.F32.BF16 R128, R96, R124, R128 ;  /* 0x0000007c6080723c */ /* 0x002ff00000041880 */
[C---:B--2---:R-:W-:Y:S01]  /*10810*/  HMMA.16816.F32.BF16 R76, R4.reuse, R8, R116 ;  /* 0x00000008044c723c */ /* 0x044fe20000041874 */
[----:B------:R-:W1:Y:S07]  /*10820*/  LDSM.16.MT88.4 R116, [R173+0x1800] ;  /* 0x00180000ad74783b */ /* 0x000e6e0000004200 */
[----:B------:R-:W-:Y:S01]  /*10830*/  HMMA.16816.F32.BF16 R80, R4, R10, R64 ;  /* 0x0000000a0450723c */ /* 0x000fe20000041840 */
[----:B------:R-:W2:Y:S04]  /*10840*/  LDSM.16.MT88.4 R8, [R169+0x5000] ;  /* 0x00500000a908783b */ /* 0x000ea80000004200 */
[----:B------:R-:W-:Y:S03]  /*10850*/  LDSM.16.MT88.4 R64, [R172+0x3800] ;  /* 0x00380000ac40783b */ /* 0x000fe60000004200 */
[C---:B---3--:R-:W-:Y:S08]  /*10860*/  HMMA.16816.F32.BF16 R112, R96.reuse, R108, R112 ;  /* 0x0000006c6070723c */ /* 0x048ff00000041870 */
[C---:B------:R-:W-:Y:S08]  /*10870*/  HMMA.16816.F32.BF16 R108, R96.reuse, R110, R36 ;  /* 0x0000006e606c723c */ /* 0x040ff00000041824 */
[C---:B------:R-:W-:Y:S08]  /*10880*/  HMMA.16816.F32.BF16 R124, R96.reuse, R126, R28 ;  /* 0x0000007e607c723c */ /* 0x040ff0000004181c */
[----:B-1----:R-:W-:Y:S08]  /*10890*/  HMMA.16816.F32.BF16 R120, R96, R116, R120 ;  /* 0x000000746078723c */ /* 0x002ff00000041878 */
[C---:B--2---:R-:W-:Y:S08]  /*108a0*/  HMMA.16816.F32.BF16 R84, R4.reuse, R8, R84 ;  /* 0x000000080454723c */ /* 0x044ff00000041854 */
[----:B------:R-:W-:Y:S01]  /*108b0*/  HMMA.16816.F32.BF16 R88, R4, R10, R88 ;  /* 0x0000000a0458723c */ /* 0x000fe20000041858 */
[----:B------:R-:W1:Y:S07]  /*108c0*/  LDSM.16.MT88.4 R8, [R170+0x5000] ;  /* 0x00500000aa08783b */ /* 0x000e6e0000004200 */
        /* <DEDUP_REMOVED lines=9> */
[C---:B-1----:R-:W-:Y:S08]  /*10960*/  HMMA.16816.F32.BF16 R36, R96.reuse, R40, R44 ;  /* 0x000000286024723c */ /* 0x042ff0000004182c */
[C---:B--2---:R-:W-:Y:S01]  /*10970*/  HMMA.16816.F32.BF16 R44, R96.reuse, R48, R56 ;  /* 0x00000030602c723c */ /* 0x044fe20000041838 */
[----:B------:R-:W1:Y:S07]  /*10980*/  LDSM.16.MT88.4 R56, [R173+0x3800] ;  /* 0x00380000ad38783b */ /* 0x000e6e0000004200 */
[C---:B------:R-:W-:Y:S08]  /*10990*/  HMMA.16816.F32.BF16 R40, R96.reuse, R42, R52 ;  /* 0x0000002a6028723c */ /* 0x040ff00000041834 */
[C---:B------:R-:W-:Y:S08]  /*109a0*/  HMMA.16816.F32.BF16 R48, R96.reuse, R50, R60 ;  /* 0x000000326030723c */ /* 0x040ff0000004183c */
[C---:B------:R-:W-:Y:S08]  /*109b0*/  HMMA.16816.F32.BF16 R60, R96.reuse, R64, R76 ;  /* 0x00000040603c723c */ /* 0x040ff0000004184c */
[----:B------:R-:W-:Y:S01]  /*109c0*/  HMMA.16816.F32.BF16 R64, R96, R66, R80 ;  /* 0x000000426040723c */ /* 0x000fe20000041850 */
[----:B------:R-:W2:Y:S07]  /*109d0*/  LDSM.16.MT88.4 R80, [R170+0x5800] ;  /* 0x00580000aa50783b */ /* 0x000eae0000004200 */
[----:B---3--:R-:W-:Y:S08]  /*109e0*/  HMMA.16816.F32.BF16 R24, R4, R8, R24 ;  /* 0x000000080418723c */ /* 0x008ff00000041818 */
[C---:B-1----:R-:W-:Y:S08]  /*109f0*/  HMMA.16816.F32.BF16 R52, R96.reuse, R56, R68 ;  /* 0x000000386034723c */ /* 0x042ff00000041844 */
[----:B------:R-:W-:Y:S01]  /*10a00*/  HMMA.16816.F32.BF16 R56, R96, R58, R72 ;  /* 0x0000003a6038723c */ /* 0x000fe20000041848 */
[----:B------:R-:W1:Y:S07]  /*10a10*/  LDSM.16.MT88.4 R72, [R169+0x5800] ;  /* 0x00580000a948783b */ /* 0x000e6e0000004200 */
[----:B------:R-:W-:Y:S01]  /*10a20*/  HMMA.16816.F32.BF16 R12, R4, R10, R12 ;  /* 0x0000000a040c723c */ /* 0x000fe2000004180c */
[----:B------:R-:W3:Y:S07]  /*10a30*/  LDSM.16.MT88.4 R4, [R172+0x5800] ;  /* 0x00580000ac04783b */ /* 0x000eee0000004200 */
[C---:B--2---:R-:W-:Y:S08]  /*10a40*/  HMMA.16816.F32.BF16 R76, R96.reuse, R80, R92 ;  /* 0x00000050604c723c */ /* 0x044ff0000004185c */
[C---:B------:R-:W-:Y:S08]  /*10a50*/  HMMA.16816.F32.BF16 R80, R96.reuse, R82, R144 ;  /* 0x000000526050723c */ /* 0x040ff00000041890 */
[C---:B-1----:R-:W-:Y:S08]  /*10a60*/  HMMA.16816.F32.BF16 R68, R96.reuse, R72, R84 ;  /* 0x000000486044723c */ /* 0x042ff00000041854 */
[C---:B------:R-:W-:Y:S01]  /*10a70*/  HMMA.16816.F32.BF16 R72, R96.reuse, R74, R88 ;  /* 0x0000004a6048723c */ /* 0x040fe20000041858 */
[----:B------:R-:W1:Y:S07]  /*10a80*/  LDSM.16.MT88.4 R88, [R173+0x5800] ;  /* 0x00580000ad58783b */ /* 0x000e6e0000004200 */
[C---:B---3--:R-:W-:Y:S08]  /*10a90*/  HMMA.16816.F32.BF16 R92, R96.reuse, R4, R24 ;  /* 0x00000004605c723c */ /* 0x048ff00000041818 */
[C---:B-1----:R-:W-:Y:S08]  /*10aa0*/  HMMA.16816.F32.BF16 R84, R96.reuse, R88, R152 ;  /* 0x000000586054723c */ /* 0x042ff00000041898 */
[C---:B------:R-:W-:Y:S08]  /*10ab0*/  HMMA.16816.F32.BF16 R88, R96.reuse, R90, R148 ;  /* 0x0000005a6058723c */ /* 0x040ff00000041894 */
[----:B------:R-:W-:Y:S01]  /*10ac0*/  HMMA.16816.F32.BF16 R96, R96, R6, R12 ;  /* 0x000000066060723c */ /* 0x000fe2000004180c */
[----:B------:R-:W-:Y:S07]  /*10ad0*/  @!UPT UIADD3 URZ, URZ, URZ, URZ ;  /* 0x0000003f3f3ff290 */ /* 0x000fee000fffe03f */
[----:B------:R-:W-:Y:S11]  /*10ae0*/  @!P0 BRA `(.L_x_268) ;  /* 0x0000303000008947 */ /* 0x000ff60003800000 */
[----:B------:R-:W-:Y:S02]  /*10af0*/  MOV R194, R0 ;  /* 0x0000000000c27202 */ /* 0x000fe40000000f00 */
[----:B------:R-:W-:-:S02]  /*10b00*/  MOV R104, R16 ;  /* 0x0000001000687202 */ /* 0x000fc40000000f00 */
[----:B------:R-:W-:Y:S02]  /*10b10*/  MOV R103, R102 ;  /* 0x0000006600677202 */ /* 0x000fe40000000f00 */
.L_x_275:
[----:B------:R-:W-:Y:S04]  /*10b20*/  DEPBAR.LE SB0, 0x0 ;  /* 0x000080000000791a */ /* 0x000fe80000000000 */
[----:B------:R-:W-:Y:S01]  /*10b30*/  WARPSYNC 0xffffffff ;  /* 0xffffffff00007948 */ /* 0x000fe20003800000 */
[----:B------:R-:W-:Y:S01]  /*10b40*/  BAR.SYNC.DEFER_BLOCKING 0x0 ;  /* 0x0000000000007b1d */ /* 0x000fe20000010000 */
[----:B------:R-:W-:Y:S01]  /*10b50*/  SHF.R.S32.HI R0, RZ, 0x1f, R195 ;  /* 0x0000001fff007819 */ /* 0x000fe200000114c3 */
[----:B------:R-:W-:Y:S01]  /*10b60*/  IMAD.WIDE.U32 R2, R195, c[0x0][0x208], RZ ;  /* 0x00008200c3027a25 */ /* 0x000fe200078e00ff */
[----:B------:R-:W-:Y:S02]  /*10b70*/  ISETP.GE.AND P4, PT, R208, c[0x0][0x1d4], PT ;  /* 0x00007500d0007a0c */ /* 0x000fe40003f86270 */
[C---:B------:R-:W-:Y:S01]  /*10b80*/  ISETP.GE.AND P3, PT, R207.reuse, c[0x0][0x1d4], PT ;  /* 0x00007500cf007a0c */ /* 0x040fe20003f66270 */
[----:B------:R-:W-:Y:S01]  /*10b90*/  IMAD R0, R0, c[0x0][0x208], RZ ;  /* 0x0000820000007a24 */ /* 0x000fe200078e02ff */
[C---:B------:R-:W-:Y:S01]  /*10ba0*/  SHF.L.U64.HI R30, R208.reuse, 0x1, R223 ;  /* 0x00000001d01e7819 */ /* 0x040fe200000102df */
[----:B------:R-:W-:Y:S01]  /*10bb0*/  IMAD.SHL.U32 R23, R208, 0x2, RZ ;  /* 0x00000002d0177824 */ /* 0x000fe200078e00ff */
[----:B------:R-:W-:Y:S01]  /*10bc0*/  SHF.L.U64.HI R22, R207, 0x1, R224 ;  /* 0x00000001cf167819 */ /* 0x000fe200000102e0 */
[----:B------:R-:W-:Y:S01]  /*10bd0*/  IMAD R0, R195, c[0x0][0x20c], R0 ;  /* 0x00008300c3007a24 */ /* 0x000fe200078e0200 */
[C---:B------:R-:W-:Y:S01]  /*10be0*/  SHF.L.U64.HI R14, R210.reuse, 0x1, R211 ;  /* 0x00000001d20e7819 */ /* 0x040fe200000102d3 */
[----:B------:R-:W-:Y:S02]  /*10bf0*/  IMAD.SHL.U32 R15, R207, 0x2, RZ ;  /* 0x00000002cf0f7824 */ /* 0x000fe400078e00ff */
[----:B------:R-:W-:Y:S01]  /*10c00*/  IMAD.IADD R3, R3, 0x1, R0 ;  /* 0x0000000103037824 */ /* 0x000fe200078e0200 */
[----:B------:R-:W-:Y:S01]  /*10c10*/  SHF.R.S32.HI R0, RZ, 0x1f, R192 ;  /* 0x0000001fff007819 */ /* 0x000fe200000114c0 */
[----:B------:R-:W-:Y:S02]  /*10c20*/  IMAD.SHL.U32 R13, R210, 0x2, RZ ;  /* 0x00000002d20d7824 */ /* 0x000fe400078e00ff */
[----:B------:R-:W-:Y:S04]  /*10c30*/  IMAD.WIDE.U32 R2, R192, c[0x0][0x218], R2 ;  /* 0x00008600c0027a25 */ /* 0x000fe800078e0002 */
[----:B------:R-:W-:Y:S01]  /*10c40*/  IMAD R4, R0, c[0x0][0x218], RZ ;  /* 0x0000860000047a24 */ /* 0x000fe200078e02ff */
[----:B------:R-:W-:Y:S01]  /*10c50*/  IADD3 R0, P0, R226, R2, RZ ;  /* 0x00000002e2007210 */ /* 0x000fe20007f1e0ff */
[----:B------:R1:W2:Y:S02]  /*10c60*/  LDSM.16.M88.4 R32, [R175] ;  /* 0x00000000af20783b */ /* 0x0002a40000000200 */
[----:B------:R-:W-:Y:S02]  /*10c70*/  IMAD R4, R192, c[0x0][0x21c], R4 ;  /* 0x00008700c0047a24 */ /* 0x000fe400078e0204 */
[----:B------:R1:W3:Y:S03]  /*10c80*/  LDSM.16.M88.4 R8, [R168] ;  /* 0x00000000a808783b */ /* 0x0002e60000000200 */
[----:B------:R-:W-:Y:S01]  /*10c90*/  IADD3.X R2, R225, R3, R4, P0, !PT ;  /* 0x00000003e1027210 */ /* 0x000fe200007fe404 */
[----:B------:R1:W4:Y:S01]  /*10ca0*/  LDSM.16.M88.4 R16, [R168+0x800] ;  /* 0x00080000a810783b */ /* 0x0003220000000200 */
[C---:B------:R-:W-:Y:S03]  /*10cb0*/  LEA R5, P0, R0.reuse, c[0x0][0x1f8], 0x1 ;  /* 0x00007e0000057a11 */ /* 0x040fe600078008ff */
[----:B------:R1:W1:Y:S01]  /*10cc0*/  LDSM.16.M88.4 R24, [R168+0x1000] ;  /* 0x00100000a818783b */ /* 0x0002620000000200 */
[----:B------:R-:W-:Y:S03]  /*10cd0*/  LEA.HI.X R4, R0, c[0x0][0x1fc], R2, 0x1, P0 ;  /* 0x00007f0000047a11 */ /* 0x000fe600000f0c02 */
[----:B------:R1:W1:Y:S04]  /*10ce0*/  LDSM.16.M88.4 R144, [R168+0x1800] ;  /* 0x00180000a890783b */ /* 0x0002680000000200 */
[----:B------:R1:W1:Y:S04]  /*10cf0*/  LDSM.16.M88.4 R148, [R176] ;  /* 0x00000000b094783b */ /* 0x0002680000000200 */
[----:B------:R1:W1:Y:S04]  /*10d00*/  LDSM.16.M88.4 R152, [R179] ;  /* 0x00000000b398783b */ /* 0x0002680000000200 */
[----:B------:R1:W1:Y:S04]  /*10d10*/  LDSM.16.M88.4 R156, [R190] ;  /* 0x00000000be9c783b */ /* 0x0002680000000200 */
[----:B------:R1:W1:Y:S04]  /*10d20*/  LDSM.16.M88.4 R160, [R189] ;  /* 0x00000000bda0783b */ /* 0x0002680000000200 */
[----:B------:R1:W1:Y:S01]  /*10d30*/  LDSM.16.M88.4 R164, [R188] ;  /* 0x00000000bca4783b */ /* 0x0002620000000200 */
[----:B------:R-:W-:-:S05]  /*10d40*/  BRA.DIV ~URZ, `(.L_x_269) ;  /* 0x000084d27f007947 */ /* 0x000fca000b800000 */
[----:B------:R4:W3:Y:S02]  /*10d50*/  SHFL.IDX PT, R0, R4, RZ, 0x181f ;  /* 0x00181fff04007589 */ /* 0x0008e400000e0000 */
.L_x_349:
[----:B------:R-:W5:Y:S01]  /*10d60*/  SHFL.IDX PT, R3, R5, RZ, 0x181f ;  /* 0x00181fff05037589 */ /* 0x000f6200000e0000 */
[----:B------:R-:W-:Y:S01]  /*10d70*/  LOP3.LUT P1, RZ, R212, 0x10, RZ, 0xc0, !PT ;  /* 0x00000010d4ff7812 */ /* 0x000fe2000782c0ff */
[----:B------:R-:W-:Y:S03]  /*10d80*/  BSSY B0, `(.L_x_270) ;  /* 0x000013e000007945 */ /* 0x000fe60003800000 */
[----:B------:R-:W-:Y:S03]  /*10d90*/  SEL R102, RZ, 0x10, P1 ;  /* 0x00000010ff667807 */ /* 0x000fe60000800000 */
[----:B------:R4:W-:Y:S08]  /*10da0*/  SHFL.IDX PT, R12, R4, 0x1, 0x181f ;  /* 0x00381f00040c7f89 */ /* 0x0009f000000e0000 */
[----:B------:R3:W2:Y:S01]  /*10db0*/  SHFL.IDX PT, R2, R5, 0x1, 0x181f ;  /* 0x00381f0005027f89 */ /* 0x0006a200000e0000 */
[C---:B-----5:R-:W-:Y:S04]  /*10dc0*/  IADD3 R6, P0, R3.reuse, R13, RZ ;  /* 0x0000000d03067210 */ /* 0x060fe80007f1e0ff */
[C---:B---3--:R-:W-:Y:S02]  /*10dd0*/  IADD3.X R7, R0.reuse, R14, RZ, P0, !PT ;  /* 0x0000000e00077210 */ /* 0x048fe400007fe4ff */
[----:B----4-:R-:W-:Y:S03]  /*10de0*/  IADD3 R4, P0, R3, R15, RZ ;  /* 0x0000000f03047210 */ /* 0x010fe60007f1e0ff */
[----:B------:R3:W-:Y:S01]  /*10df0*/  LDGSTS.E.BYPASS.LTC128B.128 [R191+0x100], [R6.64], !P1 ;  /* 0x0010000006bf7fae */ /* 0x0007e2000c901d4a */
[----:B------:R-:W-:Y:S07]  /*10e00*/  IADD3.X R5, R0, R22, RZ, P0, !PT ;  /* 0x0000001600057210 */ /* 0x000fee00007fe4ff */
[----:B------:R4:W-:Y:S02]  /*10e10*/  LDGSTS.E.BYPASS.LTC128B.128 [R191+0x2100], [R4.64], !P3 ;  /* 0x0210000004bf7fae */ /* 0x0009e4000d901d4a */
[----:B----4-:R-:W-:Y:S02]  /*10e20*/  IADD3 R5, -R102, 0x10, RZ ;  /* 0x0000001066057810 */ /* 0x010fe40007ffe1ff */
[----:B------:R-:W-:Y:S02]  /*10e30*/  SEL R4, RZ, 0x10, P3 ;  /* 0x00000010ff047807 */ /* 0x000fe40001800000 */
[----:B------:R-:W-:Y:S02]  /*10e40*/  LOP3.LUT R5, R5, 0xf, RZ, 0xc0, !PT ;  /* 0x0000000f05057812 */ /* 0x000fe400078ec0ff */
[C---:B------:R-:W-:Y:S02]  /*10e50*/  ISETP.NE.U32.AND P5, PT, R4.reuse, RZ, PT ;  /* 0x000000ff0400720c */ /* 0x040fe40003fa5070 */
[----:B--2---:R-:W-:Y:S02]  /*10e60*/  IADD3 R20, P1, P0, R5, R2, R13 ;  /* 0x0000000205147210 */ /* 0x004fe4000783e00d */
[----:B------:R-:W-:Y:S02]  /*10e70*/  IADD3 R4, -R4, 0x10, RZ ;  /* 0x0000001004047810 */ /* 0x000fe40007ffe1ff */
[----:B------:R-:W-:Y:S02]  /*10e80*/  IADD3.X R21, RZ, R12, R14, P1, P0 ;  /* 0x0000000cff157210 */ /* 0x000fe40000fe040e */
[----:B------:R-:W-:Y:S02]  /*10e90*/  IADD3 R14, P2, R3, R23, RZ ;  /* 0x00000017030e7210 */ /* 0x000fe40007f5e0ff */
[----:B------:R-:W-:Y:S02]  /*10ea0*/  LOP3.LUT R4, R4, 0xf, RZ, 0xc0, !PT ;  /* 0x0000000f04047812 */ /* 0x000fe400078ec0ff */
[----:B------:R-:W-:Y:S02]  /*10eb0*/  SEL R13, RZ, 0x10, P4 ;  /* 0x00000010ff0d7807 */ /* 0x000fe40002000000 */
[----:B------:R-:W-:Y:S02]  /*10ec0*/  IADD3 R28, P1, P0, R4, R2, R15 ;  /* 0x00000002041c7210 */ /* 0x000fe4000783e00f */
[----:B------:R-:W-:Y:S02]  /*10ed0*/  IADD3.X R15, R0, R30, RZ, P2, !PT ;  /* 0x0000001e000f7210 */ /* 0x000fe400017fe4ff */
[C---:B------:R-:W-:Y:S02]  /*10ee0*/  IADD3 R4, -R13.reuse, 0x10, RZ ;  /* 0x000000100d047810 */ /* 0x040fe40007ffe1ff */
[----:B------:R-:W-:Y:S01]  /*10ef0*/  ISETP.NE.U32.AND P2, PT, R102, RZ, PT ;  /* 0x000000ff6600720c */ /* 0x000fe20003f45070 */
[----:B------:R2:W-:Y:S01]  /*10f00*/  LDGSTS.E.BYPASS.LTC128B.128 [R191+0x4100], [R14.64], !P4 ;  /* 0x041000000ebf7fae */ /* 0x0005e2000e101d4a */
[----:B------:R-:W-:Y:S02]  /*10f10*/  LOP3.LUT R4, R4, 0xf, RZ, 0xc0, !PT ;  /* 0x0000000f04047812 */ /* 0x000fe400078ec0ff */
[----:B------:R-:W-:Y:S02]  /*10f20*/  IADD3.X R29, RZ, R12, R22, P1, P0 ;  /* 0x0000000cff1d7210 */ /* 0x000fe40000fe0416 */
[----:B------:R-:W-:Y:S02]  /*10f30*/  IADD3 R2, P1, P0, R4, R2, R23 ;  /* 0x0000000204027210 */ /* 0x000fe4000783e017 */
[C---:B---3--:R-:W-:Y:S03]  /*10f40*/  HMMA.16816.F32.BF16 R4, R32.reuse, R8, RZ ;  /* 0x000000082004723c */ /* 0x048fe600000418ff */
[----:B------:R-:W-:Y:S02]  /*10f50*/  IADD3.X R3, RZ, R12, R30, P1, P0 ;  /* 0x0000000cff037210 */ /* 0x000fe40000fe041e */
[----:B------:R3:W-:Y:S01]  /*10f60*/  LDGSTS.E.BYPASS.LTC128B.128.ZFILL [R191+0x1100], [R20.64], P2 ;  /* 0x0110000014bf7fae */ /* 0x0007e20009141d4a */
[----:B------:R-:W-:Y:S02]  /*10f70*/  ISETP.NE.U32.AND P0, PT, R13, RZ, PT ;  /* 0x000000ff0d00720c */ /* 0x000fe40003f05070 */
[C---:B------:R-:W-:Y:S05]  /*10f80*/  HMMA.16816.F32.BF16 R8, R32.reuse, R10, RZ ;  /* 0x0000000a2008723c */ /* 0x040fea00000418ff */
[----:B------:R4:W-:Y:S03]  /*10f90*/  LDGSTS.E.BYPASS.LTC128B.128.ZFILL [R191+0x3100], [R28.64], P5 ;  /* 0x031000001cbf7fae */ /* 0x0009e6000a941d4a */
[C---:B--2---:R-:W-:Y:S05]  /*10fa0*/  HMMA.16816.F32.BF16 R12, R32.reuse, R16, RZ ;  /* 0x00000010200c723c */ /* 0x044fea00000418ff */
[----:B------:R2:W-:Y:S01]  /*10fb0*/  LDGSTS.E.BYPASS.LTC128B.128.ZFILL [R191+0x5100], [R2.64], P0 ;  /* 0x0510000002bf7fae */ /* 0x0005e20008141d4a */
[----:B------:R-:W-:Y:S02]  /*10fc0*/  ISETP.GT.AND P0, PT, R194, R217, PT ;  /* 0x000000d9c200720c */ /* 0x000fe40003f04270 */
[C---:B------:R-:W-:Y:S05]  /*10fd0*/  HMMA.16816.F32.BF16 R16, R32.reuse, R18, RZ ;  /* 0x000000122010723c */ /* 0x040fea00000418ff */
[----:B------:R-:W0:Y:S03]  /*10fe0*/  LDGDEPBAR ;  /* 0x00000000000079af */ /* 0x000e260000000000 */
[C---:B-1-3--:R-:W-:Y:S08]  /*10ff0*/  HMMA.16816.F32.BF16 R20, R32.reuse, R24, RZ ;  /* 0x000000182014723c */ /* 0x04aff000000418ff */
[C---:B------:R-:W-:Y:S08]  /*11000*/  HMMA.16816.F32.BF16 R24, R32.reuse, R26, RZ ;  /* 0x0000001a2018723c */ /* 0x040ff000000418ff */
[C---:B----4-:R-:W-:Y:S08]  /*11010*/  HMMA.16816.F32.BF16 R28, R32.reuse, R144, RZ ;  /* 0x00000090201c723c */ /* 0x050ff000000418ff */
[----:B------:R-:W-:Y:S01]  /*11020*/  HMMA.16816.F32.BF16 R32, R32, R146, RZ ;  /* 0x000000922020723c */ /* 0x000fe200000418ff */
[----:B------:R-:W-:Y:S07]  /*11030*/  LDSM.16.M88.4 R144, [R178] ;  /* 0x00000000b290783b */ /* 0x000fee0000000200 */
[C---:B------:R-:W-:Y:S08]  /*11040*/  HMMA.16816.F32.BF16 R4, R148.reuse, R152, R4 ;  /* 0x000000989404723c */ /* 0x040ff00000041804 */
[C---:B------:R-:W-:Y:S01]  /*11050*/  HMMA.16816.F32.BF16 R8, R148.reuse, R154, R8 ;  /* 0x0000009a9408723c */ /* 0x040fe20000041808 */
[----:B------:R-:W1:Y:S07]  /*11060*/  LDSM.16.M88.4 R152, [R174] ;  /* 0x00000000ae98783b */ /* 0x000e6e0000000200 */
[C---:B------:R-:W-:Y:S08]  /*11070*/  HMMA.16816.F32.BF16 R12, R148.reuse, R156, R12 ;  /* 0x0000009c940c723c */ /* 0x040ff0000004180c */
[C---:B------:R-:W-:Y:S01]  /*11080*/  HMMA.16816.F32.BF16 R16, R148.reuse, R158, R16 ;  /* 0x0000009e9410723c */ /* 0x040fe20000041810 */
[----:B------:R-:W3:Y:S07]  /*11090*/  LDSM.16.M88.4 R156, [R174+0x800] ;  /* 0x00080000ae9c783b */ /* 0x000eee0000000200 */
[C---:B------:R-:W-:Y:S08]  /*110a0*/  HMMA.16816.F32.BF16 R20, R148.reuse, R160, R20 ;  /* 0x000000a09414723c */ /* 0x040ff00000041814 */
[C---:B------:R-:W-:Y:S01]  /*110b0*/  HMMA.16816.F32.BF16 R24, R148.reuse, R162, R24 ;  /* 0x000000a29418723c */ /* 0x040fe20000041818 */
[----:B------:R-:W-:Y:S07]  /*110c0*/  LDSM.16.M88.4 R160, [R174+0x1800] ;  /* 0x00180000aea0783b */ /* 0x000fee0000000200 */
[C---:B------:R-:W-:Y:S08]  /*110d0*/  HMMA.16816.F32.BF16 R28, R148.reuse, R164, R28 ;  /* 0x000000a4941c723c */ /* 0x040ff0000004181c */
[----:B------:R-:W-:Y:S01]  /*110e0*/  HMMA.16816.F32.BF16 R32, R148, R166, R32 ;  /* 0x000000a69420723c */ /* 0x000fe20000041820 */
[----:B------:R-:W4:Y:S07]  /*110f0*/  LDSM.16.M88.4 R148, [R174+0x1000] ;  /* 0x00100000ae94783b */ /* 0x000f2e0000000200 */
[C---:B-1----:R-:W-:Y:S08]  /*11100*/  HMMA.16816.F32.BF16 R4, R144.reuse, R152, R4 ;  /* 0x000000989004723c */ /* 0x042ff00000041804 */
[C---:B------:R-:W-:Y:S01]  /*11110*/  HMMA.16816.F32.BF16 R8, R144.reuse, R154, R8 ;  /* 0x0000009a9008723c */ /* 0x040fe20000041808 */
[----:B------:R-:W-:Y:S07]  /*11120*/  LDSM.16.M88.4 R152, [R171] ;  /* 0x00000000ab98783b */ /* 0x000fee0000000200 */
[C---:B---3--:R-:W-:Y:S08]  /*11130*/  HMMA.16816.F32.BF16 R12, R144.reuse, R156, R12 ;  /* 0x0000009c900c723c */ /* 0x048ff0000004180c */
[C---:B------:R-:W-:Y:S01]  /*11140*/  HMMA.16816.F32.BF16 R16, R144.reuse, R158, R16 ;  /* 0x0000009e9010723c */ /* 0x040fe20000041810 */
[----:B------:R-:W-:Y:S07]  /*11150*/  LDSM.16.M88.4 R156, [R171+0x800] ;  /* 0x00080000ab9c783b */ /* 0x000fee0000000200 */
[C---:B----4-:R-:W-:Y:S08]  /*11160*/  HMMA.16816.F32.BF16 R20, R144.reuse, R148, R20 ;  /* 0x000000949014723c */ /* 0x050ff00000041814 */
[C---:B------:R-:W-:Y:S01]  /*11170*/  HMMA.16816.F32.BF16 R24, R144.reuse, R150, R24 ;  /* 0x000000969018723c */ /* 0x040fe20000041818 */
[----:B------:R-:W1:Y:S07]  /*11180*/  LDSM.16.M88.4 R148, [R177] ;  /* 0x00000000b194783b */ /* 0x000e6e0000000200 */
[C---:B------:R-:W-:Y:S08]  /*11190*/  HMMA.16816.F32.BF16 R28, R144.reuse, R160, R28 ;  /* 0x000000a0901c723c */ /* 0x040ff0000004181c */
[----:B------:R-:W-:Y:S01]  /*111a0*/  HMMA.16816.F32.BF16 R32, R144, R162, R32 ;  /* 0x000000a29020723c */ /* 0x000fe20000041820 */
[----:B------:R-:W3:Y:S08]  /*111b0*/  LDSM.16.M88.4 R144, [R171+0x1000] ;  /* 0x00100000ab90783b */ /* 0x000ef00000000200 */
[----:B------:R-:W4:Y:S01]  /*111c0*/  LDSM.16.M88.4 R160, [R171+0x1800] ;  /* 0x00180000aba0783b */ /* 0x000f220000000200 */
[C---:B-1----:R-:W-:Y:S08]  /*111d0*/  HMMA.16816.F32.BF16 R4, R148.reuse, R152, R4 ;  /* 0x000000989404723c */ /* 0x042ff00000041804 */
[C---:B------:R-:W-:Y:S01]  /*111e0*/  HMMA.16816.F32.BF16 R8, R148.reuse, R154, R8 ;  /* 0x0000009a9408723c */ /* 0x040fe20000041808 */
[----:B------:R-:W-:Y:S07]  /*111f0*/  LDSM.16.M88.4 R152, [R168+0x2000] ;  /* 0x00200000a898783b */ /* 0x000fee0000000200 */
[C---:B------:R-:W-:Y:S08]  /*11200*/  HMMA.16816.F32.BF16 R12, R148.reuse, R156, R12 ;  /* 0x0000009c940c723c */ /* 0x040ff0000004180c */
[C---:B------:R-:W-:Y:S01]  /*11210*/  HMMA.16816.F32.BF16 R16, R148.reuse, R158, R16 ;  /* 0x0000009e9410723c */ /* 0x040fe20000041810 */
[----:B------:R-:W-:Y:S07]  /*11220*/  LDSM.16.M88.4 R156, [R168+0x2800] ;  /* 0x00280000a89c783b */ /* 0x000fee0000000200 */
[C---:B---3--:R-:W-:Y:S08]  /*11230*/  HMMA.16816.F32.BF16 R20, R148.reuse, R144, R20 ;  /* 0x000000909414723c */ /* 0x048ff00000041814 */
[C---:B------:R-:W-:Y:S01]  /*11240*/  HMMA.16816.F32.BF16 R24, R148.reuse, R146, R24 ;  /* 0x000000929418723c */ /* 0x040fe20000041818 */
[----:B------:R-:W1:Y:S07]  /*11250*/  LDSM.16.M88.4 R144, [R175+0x4000] ;  /* 0x00400000af90783b */ /* 0x000e6e0000000200 */
[C---:B----4-:R-:W-:Y:S08]  /*11260*/  HMMA.16816.F32.BF16 R28, R148.reuse, R160, R28 ;  /* 0x000000a0941c723c */ /* 0x050ff0000004181c */
[----:B------:R-:W-:Y:S01]  /*11270*/  HMMA.16816.F32.BF16 R32, R148, R162, R32 ;  /* 0x000000a29420723c */ /* 0x000fe20000041820 */
[----:B------:R-:W3:Y:S08]  /*11280*/  LDSM.16.M88.4 R148, [R168+0x3000] ;  /* 0x00300000a894783b */ /* 0x000ef00000000200 */
[----:B------:R-:W4:Y:S01]  /*11290*/  LDSM.16.M88.4 R160, [R168+0x3800] ;  /* 0x00380000a8a0783b */ /* 0x000f220000000200 */
[C---:B-1----:R-:W-:Y:S08]  /*112a0*/  HMMA.16816.F32.BF16 R4, R144.reuse, R152, R4 ;  /* 0x000000989004723c */ /* 0x042ff00000041804 */
[C---:B------:R-:W-:Y:S01]  /*112b0*/  HMMA.16816.F32.BF16 R8, R144.reuse, R154, R8 ;  /* 0x0000009a9008723c */ /* 0x040fe20000041808 */
[----:B------:R-:W-:Y:S07]  /*112c0*/  LDSM.16.M88.4 R152, [R187] ;  /* 0x00000000bb98783b */ /* 0x000fee0000000200 */
[C---:B------:R-:W-:Y:S08]  /*112d0*/  HMMA.16816.F32.BF16 R12, R144.reuse, R156, R12 ;  /* 0x0000009c900c723c */ /* 0x040ff0000004180c */
[C---:B------:R-:W-:Y:S01]  /*112e0*/  HMMA.16816.F32.BF16 R16, R144.reuse, R158, R16 ;  /* 0x0000009e9010723c */ /* 0x040fe20000041810 */
[----:B------:R-:W-:Y:S07]  /*112f0*/  LDSM.16.M88.4 R156, [R186] ;  /* 0x00000000ba9c783b */ /* 0x000fee0000000200 */
[C---:B---3--:R-:W-:Y:S08]  /*11300*/  HMMA.16816.F32.BF16 R20, R144.reuse, R148, R20 ;  /* 0x000000949014723c */ /* 0x048ff00000041814 */
[C---:B------:R-:W-:Y:S01]  /*11310*/  HMMA.16816.F32.BF16 R24, R144.reuse, R150, R24 ;  /* 0x000000969018723c */ /* 0x040fe20000041818 */
[----:B------:R-:W1:Y:S07]  /*11320*/  LDSM.16.M88.4 R148, [R176+0x4000] ;  /* 0x00400000b094783b */ /* 0x000e6e0000000200 */
[C---:B----4-:R-:W-:Y:S08]  /*11330*/  HMMA.16816.F32.BF16 R28, R144.reuse, R160, R28 ;  /* 0x000000a0901c723c */ /* 0x050ff0000004181c */
[----:B------:R-:W-:Y:S01]  /*11340*/  HMMA.16816.F32.BF16 R32, R144, R162, R32 ;  /* 0x000000a29020723c */ /* 0x000fe20000041820 */
[----:B------:R-:W3:Y:S08]  /*11350*/  LDSM.16.M88.4 R144, [R185] ;  /* 0x00000000b990783b */ /* 0x000ef00000000200 */
[----:B------:R-:W4:Y:S01]  /*11360*/  LDSM.16.M88.4 R160, [R184] ;  /* 0x00000000b8a0783b */ /* 0x000f220000000200 */
        /* <DEDUP_REMOVED lines=51> */
[----:B------:R-:W-:Y:S01]  /*116a0*/  LDSM.16.M88.4 R160, [R174+0x4000] ;  /* 0x00400000aea0783b */ /* 0x000fe20000000200 */
[C---:B-1----:R-:W-:Y:S08]  /*116b0*/  HMMA.16816.F32.BF16 R4, R148.reuse, R152, R4 ;  /* 0x000000989404723c */ /* 0x042ff00000041804 */
[C---:B------:R-:W-:Y:S01]  /*116c0*/  HMMA.16816.F32.BF16 R8, R148.reuse, R154, R8 ;  /* 0x0000009a9408723c */ /* 0x040fe20000041808 */
[----:B------:R-:W1:Y:S07]  /*116d0*/  LDSM.16.M88.4 R152, [R180] ;  /* 0x00000000b498783b */ /* 0x000e6e0000000200 */
[C---:B------:R-:W-:Y:S08]  /*116e0*/  HMMA.16816.F32.BF16 R12, R148.reuse, R156, R12 ;  /* 0x0000009c940c723c */ /* 0x040ff0000004180c */
[C---:B------:R-:W-:Y:S01]  /*116f0*/  HMMA.16816.F32.BF16 R16, R148.reuse, R158, R16 ;  /* 0x0000009e9410723c */ /* 0x040fe20000041810 */
[----:B------:R-:W4:Y:S07]  /*11700*/  LDSM.16.M88.4 R156, [R178+0x8000] ;  /* 0x00800000b29c783b */ /* 0x000f2e0000000200 */
[C---:B---3--:R-:W-:Y:S08]  /*11710*/  HMMA.16816.F32.BF16 R20, R148.reuse, R144, R20 ;  /* 0x000000909414723c */ /* 0x048ff00000041814 */
[C---:B------:R-:W-:Y:S01]  /*11720*/  HMMA.16816.F32.BF16 R24, R148.reuse, R146, R24 ;  /* 0x000000929418723c */ /* 0x040fe20000041818 */
[----:B------:R-:W3:Y:S07]  /*11730*/  LDSM.16.M88.4 R144, [R174+0x4800] ;  /* 0x00480000ae90783b */ /* 0x000eee0000000200 */
[C---:B-1----:R-:W-:Y:S08]  /*11740*/  HMMA.16816.F32.BF16 R28, R148.reuse, R152, R28 ;  /* 0x00000098941c723c */ /* 0x042ff0000004181c */
[----:B------:R-:W-:Y:S01]  /*11750*/  HMMA.16816.F32.BF16 R32, R148, R154, R32 ;  /* 0x0000009a9420723c */ /* 0x000fe20000041820 */
[----:B------:R-:W1:Y:S07]  /*11760*/  LDSM.16.M88.4 R148, [R174+0x5000] ;  /* 0x00500000ae94783b */ /* 0x000e6e0000000200 */
[C---:B----4-:R-:W-:Y:S01]  /*11770*/  HMMA.16816.F32.BF16 R4, R156.reuse, R160, R4 ;  /* 0x000000a09c04723c */ /* 0x050fe20000041804 */
[----:B------:R-:W4:Y:S07]  /*11780*/  LDSM.16.M88.4 R152, [R174+0x5800] ;  /* 0x00580000ae98783b */ /* 0x000f2e0000000200 */
[C---:B------:R-:W-:Y:S01]  /*11790*/  HMMA.16816.F32.BF16 R8, R156.reuse, R162, R8 ;  /* 0x000000a29c08723c */ /* 0x040fe20000041808 */
[----:B------:R-:W-:Y:S07]  /*117a0*/  LDSM.16.M88.4 R160, [R171+0x4000] ;  /* 0x00400000aba0783b */ /* 0x000fee0000000200 */
[C---:B---3--:R-:W-:Y:S08]  /*117b0*/  HMMA.16816.F32.BF16 R12, R156.reuse, R144, R12 ;  /* 0x000000909c0c723c */ /* 0x048ff0000004180c */
[C---:B------:R-:W-:Y:S01]  /*117c0*/  HMMA.16816.F32.BF16 R16, R156.reuse, R146, R16 ;  /* 0x000000929c10723c */ /* 0x040fe20000041810 */
[----:B------:R-:W3:Y:S07]  /*117d0*/  LDSM.16.M88.4 R144, [R177+0x8000] ;  /* 0x00800000b190783b */ /* 0x000eee0000000200 */
[C---:B-1----:R-:W-:Y:S08]  /*117e0*/  HMMA.16816.F32.BF16 R20, R156.reuse, R148, R20 ;  /* 0x000000949c14723c */ /* 0x042ff00000041814 */
[C---:B------:R-:W-:Y:S01]  /*117f0*/  HMMA.16816.F32.BF16 R24, R156.reuse, R150, R24 ;  /* 0x000000969c18723c */ /* 0x040fe20000041818 */
[----:B------:R-:W1:Y:S07]  /*11800*/  LDSM.16.M88.4 R148, [R171+0x4800] ;  /* 0x00480000ab94783b */ /* 0x000e6e0000000200 */
[C---:B----4-:R-:W-:Y:S08]  /*11810*/  HMMA.16816.F32.BF16 R28, R156.reuse, R152, R28 ;  /* 0x000000989c1c723c */ /* 0x050ff0000004181c */
[----:B------:R-:W-:Y:S08]  /*11820*/  HMMA.16816.F32.BF16 R32, R156, R154, R32 ;  /* 0x0000009a9c20723c */ /* 0x000ff00000041820 */
[C---:B---3--:R-:W-:Y:S08]  /*11830*/  HMMA.16816.F32.BF16 R4, R144.reuse, R160, R4 ;  /* 0x000000a09004723c */ /* 0x048ff00000041804 */
[C---:B------:R-:W-:Y:S08]  /*11840*/  HMMA.16816.F32.BF16 R8, R144.reuse, R162, R8 ;  /* 0x000000a29008723c */ /* 0x040ff00000041808 */
[C---:B-1----:R-:W-:Y:S08]  /*11850*/  HMMA.16816.F32.BF16 R12, R144.reuse, R148, R12 ;  /* 0x00000094900c723c */ /* 0x042ff0000004180c */
[----:B------:R-:W-:Y:S01]  /*11860*/  FMUL.FTZ R0, R4, c[0x0][0x320] ;  /* 0x0000c80004007a20 */ /* 0x000fe20000410000 */
[C---:B------:R-:W-:Y:S03]  /*11870*/  HMMA.16816.F32.BF16 R16, R144.reuse, R150, R16 ;  /* 0x000000969010723c */ /* 0x040fe60000041810 */
[----:B------:R1:W3:Y:S04]  /*11880*/  MUFU.TANH R161, R0 ;  /* 0x0000000000a17308 */ /* 0x0002e80000002400 */
[----:B------:R-:W-:Y:S02]  /*11890*/  FMUL.FTZ R10, R10, c[0x0][0x320] ;  /* 0x0000c8000a0a7a20 */ /* 0x000fe40000410000 */
[----:B--2---:R-:W-:Y:S04]  /*118a0*/  FMUL.FTZ R3, R11, c[0x0][0x320] ;  /* 0x0000c8000b037a20 */ /* 0x004fe80000410000 */
[----:B------:R-:W2:Y:S02]  /*118b0*/  MUFU.TANH R165, R10 ;  /* 0x0000000a00a57308 */ /* 0x000ea40000002400 */
[----:B------:R-:W-:Y:S08]  /*118c0*/  FMUL.FTZ R2, R12, c[0x0][0x320] ;  /* 0x0000c8000c027a20 */ /* 0x000ff00000410000 */
[----:B------:R-:W4:Y:S01]  /*118d0*/  MUFU.TANH R157, R2 ;  /* 0x00000002009d7308 */ /* 0x000f220000002400 */
[----:B-1----:R-:W-:Y:S09]  /*118e0*/  FMUL.FTZ R0, R5, c[0x0][0x320] ;  /* 0x0000c80005007a20 */ /* 0x002ff20000410000 */
[----:B------:R1:W1:Y:S10]  /*118f0*/  MUFU.TANH R164, R0 ;  /* 0x0000000000a47308 */ /* 0x0002740000002400 */
[----:B------:R5:W2:Y:S01]  /*11900*/  MUFU.TANH R163, R3 ;  /* 0x0000000300a37308 */ /* 0x000aa20000002400 */
[----:B-1----:R-:W-:Y:S09]  /*11910*/  FMUL.FTZ R0, R6, c[0x0][0x320] ;  /* 0x0000c80006007a20 */ /* 0x002ff20000410000 */
[----:B------:R1:W1:Y:S01]  /*11920*/  MUFU.TANH R166, R0 ;  /* 0x0000000000a67308 */ /* 0x0002620000002400 */
[----:B-----5:R-:W-:Y:S09]  /*11930*/  FMUL.FTZ R3, R19, c[0x0][0x320] ;  /* 0x0000c80013037a20 */ /* 0x020ff20000410000 */
[----:B------:R-:W2:Y:S01]  /*11940*/  MUFU.TANH R153, R3 ;  /* 0x0000000300997308 */ /* 0x000ea20000002400 */
[----:B-1----:R-:W-:Y:S02]  /*11950*/  FMUL.FTZ R0, R7, c[0x0][0x320] ;  /* 0x0000c80007007a20 */ /* 0x002fe40000410000 */
[----:B------:R-:W1:Y:S07]  /*11960*/  LDSM.16.M88.4 R4, [R171+0x5000] ;  /* 0x00500000ab04783b */ /* 0x000e6e0000000200 */
[----:B------:R5:W1:Y:S02]  /*11970*/  MUFU.TANH R167, R0 ;  /* 0x0000000000a77308 */ /* 0x000a640000002400 */
[----:B-----5:R-:W-:Y:S08]  /*11980*/  FMUL.FTZ R0, R8, c[0x0][0x320] ;  /* 0x0000c80008007a20 */ /* 0x020ff00000410000 */
[----:B------:R5:W2:Y:S01]  /*11990*/  MUFU.TANH R162, R0 ;  /* 0x0000000000a27308 */ /* 0x000aa20000002400 */
[C---:B-1----:R-:W-:Y:S07]  /*119a0*/  HMMA.16816.F32.BF16 R20, R144.reuse, R4, R20 ;  /* 0x000000049014723c */ /* 0x042fee0000041814 */
[----:B------:R-:W-:Y:S01]  /*119b0*/  FMUL.FTZ R4, R18, c[0x0][0x320] ;  /* 0x0000c80012047a20 */ /* 0x000fe20000410000 */
[C---:B------:R-:W-:Y:S03]  /*119c0*/  HMMA.16816.F32.BF16 R24, R144.reuse, R6, R24 ;  /* 0x000000069018723c */ /* 0x040fe60000041818 */
[----:B------:R-:W1:Y:S01]  /*119d0*/  MUFU.TANH R154, R4 ;  /* 0x00000004009a7308 */ /* 0x000e620000002400 */
[----:B-----5:R-:W-:Y:S02]  /*119e0*/  FMUL.FTZ R0, R9, c[0x0][0x320] ;  /* 0x0000c80009007a20 */ /* 0x020fe40000410000 */
[----:B------:R-:W5:Y:S02]  /*119f0*/  LDSM.16.M88.4 R8, [R171+0x5800] ;  /* 0x00580000ab08783b */ /* 0x000f640000000200 */
[----:B------:R-:W-:Y:S05]  /*11a00*/  DEPBAR.LE SB0, 0x0 ;  /* 0x000080000000791a */ /* 0x000fea0000000000 */
[----:B------:R1:W1:Y:S01]  /*11a10*/  MUFU.TANH R160, R0 ;  /* 0x0000000000a07308 */ /* 0x0002620000002400 */
[----:B------:R-:W-:Y:S02]  /*11a20*/  BAR.SYNC.DEFER_BLOCKING 0x0 ;  /* 0x0000000000007b1d */ /* 0x000fe40000010000 */
[----:B------:R-:W-:Y:S07]  /*11a30*/  FMUL.FTZ R2, R21, c[0x0][0x320] ;  /* 0x0000c80015027a20 */ /* 0x000fee0000410000 */
[----:B------:R-:W2:Y:S01]  /*11a40*/  MUFU.TANH R148, R2 ;  /* 0x0000000200947308 */ /* 0x000ea20000002400 */
[----:B-1----:R-:W-:Y:S09]  /*11a50*/  FMUL.FTZ R0, R13, c[0x0][0x320] ;  /* 0x0000c8000d007a20 */ /* 0x002ff20000410000 */
[----:B------:R1:W1:Y:S01]  /*11a60*/  MUFU.TANH R156, R0 ;  /* 0x00000000009c7308 */ /* 0x0002620000002400 */
[C---:B-----5:R-:W-:Y:S08]  /*11a70*/  HMMA.16816.F32.BF16 R28, R144.reuse, R8, R28 ;  /* 0x00000008901c723c */ /* 0x060ff0000004181c */
[----:B------:R-:W-:Y:S04]  /*11a80*/  HMMA.16816.F32.BF16 R32, R144, R10, R32 ;  /* 0x0000000a9020723c */ /* 0x000fe80000041820 */
[----:B-1----:R-:W-:Y:S04]  /*11a90*/  FMUL.FTZ R0, R14, c[0x0][0x320] ;  /* 0x0000c8000e007a20 */ /* 0x002fe80000410000 */
        /* <DEDUP_REMOVED lines=39> */
[----:B------:R-:W-:Y:S01]  /*11d10*/  ISETP.GT.AND P0, PT, R213, 0x3f, PT ;  /* 0x0000003fd500780c */ /* 0x000fe20003f04270 */
[----:B------:R-:W-:Y:S01]  /*11d20*/  IMAD R2, R194, 0x40, R234 ;  /* 0x00000040c2027824 */ /* 0x000fe200078e02ea */
[----:B------:R-:W-:Y:S01]  /*11d30*/  SHF.L.U64.HI R14, R208, 0x1, R223 ;  /* 0x00000001d00e7819 */ /* 0x000fe200000102df */
[----:B------:R-:W-:Y:S01]  /*11d40*/  IMAD.MOV.U32 R192, RZ, RZ, RZ ;  /* 0x000000ffffc07224 */ /* 0x000fe200078e00ff */
[----:B------:R-:W-:Y:S01]  /*11d50*/  ISETP.NE.AND P1, PT, R0, c[0x0][0x2b8], PT ;  /* 0x0000ae0000007a0c */ /* 0x000fe20003f25270 */
[----:B------:R-:W-:Y:S01]  /*11d60*/  IMAD.SHL.U32 R12, R208, 0x2, RZ ;  /* 0x00000002d00c7824 */ /* 0x000fe200078e00ff */
[----:B------:R-:W-:Y:S01]  /*11d70*/  IADD3 R2, R2, -0x40, R213 ;  /* 0xffffffc002027810 */ /* 0x000fe20007ffe0d5 */
[C---:B------:R-:W-:Y:S01]  /*11d80*/  IMAD.SHL.U32 R11, R207.reuse, 0x2, RZ ;  /* 0x00000002cf0b7824 */ /* 0x040fe200078e00ff */
[----:B------:R-:W-:Y:S01]  /*11d90*/  SHF.L.U64.HI R13, R207, 0x1, R224 ;  /* 0x00000001cf0d7819 */ /* 0x000fe200000102e0 */
[C---:B------:R-:W-:Y:S01]  /*11da0*/  IMAD.SHL.U32 R9, R210.reuse, 0x2, RZ ;  /* 0x00000002d2097824 */ /* 0x040fe200078e00ff */
[----:B------:R-:W-:Y:S01]  /*11db0*/  SHF.L.U64.HI R10, R210, 0x1, R211 ;  /* 0x00000001d20a7819 */ /* 0x000fe200000102d3 */
[----:B------:R-:W-:Y:S06]  /*11dc0*/  IMAD.MOV.U32 R0, RZ, RZ, R2 ;  /* 0x000000ffff007224 */ /* 0x000fec00078e0002 */
        /* <DEDUP_REMOVED lines=24> */
.L_x_350:
        /* <DEDUP_REMOVED lines=18> */
.L_x_351:
[C---:B---3--:R-:W-:Y:S02]  /*12070*/  IADD3 R2, -R102.reuse, 0x10, RZ ;  /* 0x0000001066027810 */ /* 0x048fe40007ffe1ff */
[----:B------:R-:W-:Y:S02]  /*12080*/  ISETP.NE.U32.AND P0, PT, R102, RZ, PT ;  /* 0x000000ff6600720c */ /* 0x000fe40003f05070 */
[----:B------:R-:W-:Y:S04]  /*12090*/  LOP3.LUT R2, R2, 0xf, RZ, 0xc0, !PT ;  /* 0x0000000f02027812 */ /* 0x000fe800078ec0ff */
[----:B--2---:R-:W-:Y:S04]  /*120a0*/  IADD3 R2, P2, P1, R2, R0, R9 ;  /* 0x0000000002027210 */ /* 0x004fe8000795e009 */
[----:B----4-:R-:W-:Y:S02]  /*120b0*/  IADD3.X R3, RZ, R4, R10, P2, P1 ;  /* 0x00000004ff037210 */ /* 0x010fe400017e240a */
[----:B------:R-:W-:Y:S03]  /*120c0*/  IADD3 R6, P1, R0, R11, RZ ;  /* 0x0000000b00067210 */ /* 0x000fe60007f3e0ff */
[----:B------:R-:W-:Y:S01]  /*120d0*/  @!PT LDS RZ, [RZ] ;  /* 0x00000000fffff984 */ /* 0x000fe20000000800 */
[----:B------:R-:W-:Y:S01]  /*120e0*/  @!PT LDS RZ, [RZ] ;  /* 0x00000000fffff984 */ /* 0x000fe20000000800 */
[----:B------:R-:W-:Y:S01]  /*120f0*/  @!PT LDS RZ, [RZ] ;  /* 0x00000000fffff984 */ /* 0x000fe20000000800 */
[----:B------:R2:W-:Y:S02]  /*12100*/  LDGSTS.E.BYPASS.LTC128B.128.ZFILL [R191+0x7100], [R2.64], P0 ;  /* 0x0710000002bf7fae */ /* 0x0005e40008141d4a */
[----:B------:R-:W-:Y:S05]  /*12110*/  IMAD.X R7, R4, 0x1, R13, P1 ;  /* 0x0000000104077824 */ /* 0x000fea00008e060d */
[----:B------:R3:W-:Y:S01]  /*12120*/  LDGSTS.E.BYPASS.LTC128B.128 [R191+0x9100], [R6.64], !P3 ;  /* 0x0910000006bf7fae */ /* 0x0007e2000d901d4a */
[----:B--2---:R-:W-:Y:S05]  /*12130*/  IADD3 R2, P0, R0, R12, RZ ;  /* 0x0000000c00027210 */ /* 0x004fea0007f1e0ff */
[----:B------:R-:W-:Y:S05]  /*12140*/  IMAD.X R3, R4, 0x1, R14, P0 ;  /* 0x0000000104037824 */ /* 0x000fea00000e060e */
[----:B------:R3:W-:Y:S03]  /*12150*/  LDGSTS.E.BYPASS.LTC128B.128 [R191+0xb100], [R2.64], !P4 ;  /* 0x0b10000002bf7fae */ /* 0x0007e6000e101d4a */
.L_x_271:
[----:B--234-:R-:W-:Y:S05]  /*12160*/  BSYNC B0 ;  /* 0x0000000000007941 */ /* 0x01cfea0003800000 */
.L_x_270:
        /* <DEDUP_REMOVED lines=34> */
[----:B------:R-:W1:Y:S02]  /*12390*/  SHFL.BFLY PT, R0, R4, 0x2, 0x1f ;  /* 0x0c401f0004007f89 */ /* 0x000e6400000e0000 */
[----:B-1----:R-:W-:Y:S05]  /*123a0*/  FMNMX.FTZ R0, R4, R0, !PT ;  /* 0x0000000004007209 */ /* 0x002fea0007810000 */
[----:B------:R-:W1:Y:S02]  /*123b0*/  SHFL.BFLY PT, R2, R0, 0x1, 0x1f ;  /* 0x0c201f0000027f89 */ /* 0x000e6400000e0000 */
[----:B-1----:R-:W-:Y:S02]  /*123c0*/  FMNMX.FTZ R102, R0, R2, !PT ;  /* 0x0000000200667209 */ /* 0x002fe40007810000 */
[----:B------:R-:W1:Y:S02]  /*123d0*/  SHFL.BFLY PT, R0, R5, 0x2, 0x1f ;  /* 0x0c401f0005007f89 */ /* 0x000e6400000e0000 */
[----:B-1----:R-:W-:Y:S05]  /*123e0*/  FMNMX.FTZ R4, R5, R0, !PT ;  /* 0x0000000005047209 */ /* 0x002fea0007810000 */
[----:B------:R1:W2:Y:S02]  /*123f0*/  SHFL.BFLY PT, R0, R4, 0x1, 0x1f ;  /* 0x0c201f0004007f89 */ /* 0x0002a400000e0000 */
.L_x_352:
[----:B--2---:R-:W-:Y:S01]  /*12400*/  FMNMX.FTZ R3, R0, R4, !PT ;  /* 0x0000000400037209 */ /* 0x004fe20007810000 */
[C---:B------:R-:W-:Y:S01]  /*12410*/  FADD.FTZ R0, -R102.reuse, R103 ;  /* 0x0000006766007221 */ /* 0x040fe20000010100 */
[----:B------:R-:W-:Y:S01]  /*12420*/  WARPSYNC 0xffffffff ;  /* 0xffffffff00007948 */ /* 0x000fe20003800000 */
[----:B-1----:R-:W-:Y:S01]  /*12430*/  FMUL.FTZ R4, R102, c[0x0][0x2d0] ;  /* 0x0000b40066047a20 */ /* 0x002fe20000410000 */
[----:B------:R-:W-:Y:S01]  /*12440*/  ISETP.GT.AND P0, PT, R194, R217, PT ;  /* 0x000000d9c200720c */ /* 0x000fe20003f04270 */
[----:B------:R-:W-:Y:S02]  /*12450*/  FMUL.FTZ R0, R0, c[0x0][0x2d0] ;  /* 0x0000b40000007a20 */ /* 0x000fe40000410000 */
[--C-:B------:R-:W-:Y:S02]  /*12460*/  FFMA.FTZ R7, R161, c[0x0][0x2d0], -R4.reuse ;  /* 0x0000b400a1077a23 */ /* 0x100fe40000010804 */
[--C-:B------:R-:W-:Y:S01]  /*12470*/  FFMA.FTZ R155, R155, c[0x0][0x2d0], -R4.reuse ;  /* 0x0000b4009b9b7a23 */ /* 0x100fe20000010804 */
        /* <DEDUP_REMOVED lines=16> */
[----:B------:R-:W-:Y:S03]  /*12580*/  FFMA.FTZ R156, R156, c[0x0][0x2d0], -R4 ;  /* 0x0000b4009c9c7a23 */ /* 0x000fe60000010804 */
[----:B------:R-:W-:Y:S10]  /*12590*/  MUFU.EX2 R4, R7 ;  /* 0x0000000700047308 */ /* 0x000ff40000000800 */
[----:B------:R-:W1:Y:S02]  /*125a0*/  MUFU.EX2 R6, R6 ;  /* 0x0000000600067308 */ /* 0x000e640000000800 */
[----:B-1----:R-:W-:Y:S01]  /*125b0*/  F2FP.BF16.PACK_AB R144, R6, R4 ;  /* 0x000000040690723e */ /* 0x002fe200000010ff */
[----:B------:R-:W-:Y:S01]  /*125c0*/  FFMA.FTZ R0, R2, R206, R4 ;  /* 0x000000ce02007223 */ /* 0x000fe20000010004 */
[----:B------:R-:W-:Y:S01]  /*125d0*/  F2FP.BF16.PACK_AB R146, R8, R9 ;  /* 0x000000090892723e */ /* 0x000fe200000010ff */
[C---:B------:R-:W-:Y:S02]  /*125e0*/  FMUL.FTZ R4, R3.reuse, c[0x0][0x2d0] ;  /* 0x0000b40003047a20 */ /* 0x040fe40000410000 */
[----:B------:R-:W-:Y:S02]  /*125f0*/  FADD.FTZ R7, R6, R0 ;  /* 0x0000000006077221 */ /* 0x000fe40000010000 */
[----:B------:R-:W-:Y:S02]  /*12600*/  FADD.FTZ R0, -R3, R104 ;  /* 0x0000006803007221 */ /* 0x000fe40000010100 */
[----:B------:R-:W-:Y:S02]  /*12610*/  FMUL.FTZ R32, R2, R108 ;  /* 0x0000006c02207220 */ /* 0x000fe40000410000 */
[----:B------:R-:W-:Y:S02]  /*12620*/  FMUL.FTZ R0, R0, c[0x0][0x2d0] ;  /* 0x0000b40000007a20 */ /* 0x000fe40000410000 */
[----:B------:R-:W-:Y:S02]  /*12630*/  FMUL.FTZ R33, R2, R109 ;  /* 0x0000006d02217220 */ /* 0x000fe40000410000 */
[--C-:B------:R-:W-:Y:S02]  /*12640*/  FFMA.FTZ R5, R166, c[0x0][0x2d0], -R4.reuse ;  /* 0x0000b400a6057a23 */ /* 0x100fe40000010804 */
[----:B------:R-:W1:Y:S01]  /*12650*/  MUFU.EX2 R0, R0 ;  /* 0x0000000000007308 */ /* 0x000e620000000800 */
[--C-:B------:R-:W-:Y:S02]  /*12660*/  FFMA.FTZ R6, R167, c[0x0][0x2d0], -R4.reuse ;  /* 0x0000b400a7067a23 */ /* 0x100fe40000010804 */
[--C-:B------:R-:W-:Y:S02]  /*12670*/  FFMA.FTZ R103, R165, c[0x0][0x2d0], -R4.reuse ;  /* 0x0000b400a5677a23 */ /* 0x100fe40000010804 */
[--C-:B------:R-:W-:Y:S02]  /*12680*/  FFMA.FTZ R104, R163, c[0x0][0x2d0], -R4.reuse ;  /* 0x0000b400a3687a23 */ /* 0x100fe40000010804 */
[--C-:B------:R-:W-:Y:S02]  /*12690*/  FFMA.FTZ R160, R25, c[0x0][0x2d0], -R4.reuse ;  /* 0x0000b40019a07a23 */ /* 0x100fe40000010804 */
[--C-:B------:R-:W-:Y:S01]  /*126a0*/  FFMA.FTZ R163, R21, c[0x0][0x2d0], -R4.reuse ;  /* 0x0000b40015a37a23 */ /* 0x100fe20000010804 */
[----:B------:R2:W-:Y:S01]  /*126b0*/  MUFU.EX2 R10, R5 ;  /* 0x00000005000a7308 */ /* 0x0005e20000000800 */
[--C-:B------:R-:W-:Y:S02]  /*126c0*/  FFMA.FTZ R151, R159, c[0x0][0x2d0], -R4.reuse ;  /* 0x0000b4009f977a23 */ /* 0x100fe40000010804 */
[--C-:B------:R-:W-:Y:S02]  /*126d0*/  FFMA.FTZ R159, R26, c[0x0][0x2d0], -R4.reuse ;  /* 0x0000b4001a9f7a23 */ /* 0x100fe40000010804 */
[--C-:B------:R-:W-:Y:S02]  /*126e0*/  FFMA.FTZ R148, R158, c[0x0][0x2d0], -R4.reuse ;  /* 0x0000b4009e947a23 */ /* 0x100fe40000010804 */
[--C-:B------:R-:W-:Y:S02]  /*126f0*/  FFMA.FTZ R154, R154, c[0x0][0x2d0], -R4.reuse ;  /* 0x0000b4009a9a7a23 */ /* 0x100fe40000010804 */
[--C-:B------:R-:W-:Y:S02]  /*12700*/  FFMA.FTZ R153, R153, c[0x0][0x2d0], -R4.reuse ;  /* 0x0000b40099997a23 */ /* 0x100fe40000010804 */
[--C-:B------:R-:W-:Y:S02]  /*12710*/  FFMA.FTZ R158, R150, c[0x0][0x2d0], -R4.reuse ;  /* 0x0000b400969e7a23 */ /* 0x100fe40000010804 */
[--C-:B------:R-:W-:Y:S02]  /*12720*/  FFMA.FTZ R150, R149, c[0x0][0x2d0], -R4.reuse ;  /* 0x0000b40095967a23 */ /* 0x100fe40000010804 */
[C---:B-1----:R-:W-:Y:S02]  /*12730*/  FMUL.FTZ R34, R0.reuse, R110 ;  /* 0x0000006e00227220 */ /* 0x042fe40000410000 */
[----:B------:R-:W-:Y:S02]  /*12740*/  FMUL.FTZ R35, R0, R111 ;  /* 0x0000006f00237220 */ /* 0x000fe40000410000 */
[----:B------:R-:W1:Y:S01]  /*12750*/  LDSM.16.MT88.4 R108, [R169] ;  /* 0x00000000a96c783b */ /* 0x000e620000004200 */
[--C-:B------:R-:W-:Y:S02]  /*12760*/  FFMA.FTZ R165, R20, c[0x0][0x2d0], -R4.reuse ;  /* 0x0000b40014a57a23 */ /* 0x100fe40000010804 */
[--C-:B------:R-:W-:Y:S02]  /*12770*/  FFMA.FTZ R166, R19, c[0x0][0x2d0], -R4.reuse ;  /* 0x0000b40013a67a23 */ /* 0x100fe40000010804 */
[----:B------:R-:W-:Y:S02]  /*12780*/  FFMA.FTZ R167, R18, c[0x0][0x2d0], -R4 ;  /* 0x0000b40012a77a23 */ /* 0x000fe40000010804 */
[----:B------:R-:W-:Y:S02]  /*12790*/  FADD.FTZ R4, R9, R7 ;  /* 0x0000000709047221 */ /* 0x000fe40000010000 */
[----:B------:R-:W3:Y:S01]  /*127a0*/  MUFU.EX2 R7, R6 ;  /* 0x0000000600077308 */ /* 0x000ee20000000800 */
[C---:B------:R-:W-:Y:S02]  /*127b0*/  FMUL.FTZ R18, R0.reuse, R126 ;  /* 0x0000007e00127220 */ /* 0x040fe40000410000 */
[----:B------:R-:W-:Y:S02]  /*127c0*/  FMUL.FTZ R19, R0, R127 ;  /* 0x0000007f00137220 */ /* 0x000fe40000410000 */
[----:B------:R-:W-:Y:S02]  /*127d0*/  FADD.FTZ R149, R8, R4 ;  /* 0x0000000408957221 */ /* 0x000fe40000010000 */
[C---:B------:R-:W-:Y:S02]  /*127e0*/  FMUL.FTZ R4, R2.reuse, R136 ;  /* 0x0000008802047220 */ /* 0x040fe40000410000 */
[C---:B--2---:R-:W-:Y:S01]  /*127f0*/  FMUL.FTZ R5, R2.reuse, R137 ;  /* 0x0000008902057220 */ /* 0x044fe20000410000 */
[----:B------:R-:W-:Y:S01]  /*12800*/  MUFU.EX2 R126, R103 ;  /* 0x00000067007e7308 */ /* 0x000fe20000000800 */
[C---:B------:R-:W-:Y:S02]  /*12810*/  FMUL.FTZ R17, R2.reuse, R125 ;  /* 0x0000007d02117220 */ /* 0x040fe40000410000 */
[C---:B------:R-:W-:Y:S02]  /*12820*/  FMUL.FTZ R8, R2.reuse, R132 ;  /* 0x0000008402087220 */ /* 0x040fe40000410000 */
[----:B------:R-:W-:Y:S02]  /*12830*/  FMUL.FTZ R9, R2, R133 ;  /* 0x0000008502097220 */ /* 0x000fe40000410000 */
[----:B------:R-:W-:Y:S02]  /*12840*/  FMUL.FTZ R11, R0, R135 ;  /* 0x00000087000b7220 */ /* 0x000fe40000410000 */
[C---:B------:R-:W-:Y:S01]  /*12850*/  FMUL.FTZ R12, R2.reuse, R128 ;  /* 0x00000080020c7220 */ /* 0x040fe20000410000 */
[----:B------:R-:W2:Y:S01]  /*12860*/  MUFU.EX2 R127, R104 ;  /* 0x00000068007f7308 */ /* 0x000ea20000000800 */
[----:B------:R-:W-:Y:S02]  /*12870*/  FMUL.FTZ R13, R2, R129 ;  /* 0x00000081020d7220 */ /* 0x000fe40000410000 */
[C---:B------:R-:W-:Y:S01]  /*12880*/  FMUL.FTZ R14, R0.reuse, R130 ;  /* 0x00000082000e7220 */ /* 0x040fe20000410000 */
[C---:B---3--:R-:W-:Y:S01]  /*12890*/  F2FP.BF16.PACK_AB R145, R7.reuse, R10 ;  /* 0x0000000a0791723e */ /* 0x048fe200000010ff */
[C---:B------:R-:W-:Y:S02]  /*128a0*/  FFMA.FTZ R6, R0.reuse, R200, R10 ;  /* 0x000000c800067223 */ /* 0x040fe4000001000a */
[C---:B------:R-:W-:Y:S02]  /*128b0*/  FMUL.FTZ R10, R0.reuse, R134 ;  /* 0x00000086000a7220 */ /* 0x040fe40000410000 */
[----:B------:R-:W-:Y:S01]  /*128c0*/  FADD.FTZ R125, R7, R6 ;  /* 0x00000006077d7221 */ /* 0x000fe20000010000 */
[----:B------:R-:W-:Y:S01]  /*128d0*/  LDSM.16.MT88.4 R132, [R169+0x1800] ;  /* 0x00180000a984783b */ /* 0x000fe20000004200 */
[C---:B------:R-:W-:Y:S01]  /*128e0*/  FMUL.FTZ R6, R0.reuse, R138 ;  /* 0x0000008a00067220 */ /* 0x040fe20000410000 */
[----:B------:R-:W-:Y:S01]  /*128f0*/  MUFU.EX2 R104, R152 ;  /* 0x0000009800687308 */ /* 0x000fe20000000800 */
[C---:B------:R-:W-:Y:S02]  /*12900*/  FMUL.FTZ R7, R0.reuse, R139 ;  /* 0x0000008b00077220 */ /* 0x040fe40000410000 */
[----:B------:R-:W-:Y:S02]  /*12910*/  FMUL.FTZ R15, R0, R131 ;  /* 0x00000083000f7220 */ /* 0x000fe40000410000 */
[C---:B------:R-:W-:Y:S02]  /*12920*/  FMUL.FTZ R16, R2.reuse, R124 ;  /* 0x0000007c02107220 */ /* 0x040fe40000410000 */
[----:B------:R-:W-:Y:S02]  /*12930*/  FMUL.FTZ R21, R2, R121 ;  /* 0x0000007902157220 */ /* 0x000fe40000410000 */
[C---:B------:R-:W-:Y:S01]  /*12940*/  FMUL.FTZ R22, R0.reuse, R122 ;  /* 0x0000007a00167220 */ /* 0x040fe20000410000 */
[----:B------:R-:W-:Y:S01]  /*12950*/  MUFU.EX2 R124, R196 ;  /* 0x000000c4007c7308 */ /* 0x000fe20000000800 */
[----:B------:R-:W-:Y:S01]  /*12960*/  FMUL.FTZ R23, R0, R123 ;  /* 0x0000007b00177220 */ /* 0x000fe20000410000 */
[----:B--2---:R-:W-:Y:S01]  /*12970*/  F2FP.BF16.PACK_AB R147, R127, R126 ;  /* 0x0000007e7f93723e */ /* 0x004fe200000010ff */
[----:B------:R-:W-:Y:S02]  /*12980*/  FMUL.FTZ R25, R2, R117 ;  /* 0x0000007502197220 */ /* 0x000fe40000410000 */
[C---:B------:R-:W-:Y:S02]  /*12990*/  FMUL.FTZ R26, R0.reuse, R118 ;  /* 0x00000076001a7220 */ /* 0x040fe40000410000 */
[----:B------:R-:W-:Y:S02]  /*129a0*/  FMUL.FTZ R27, R0, R119 ;  /* 0x00000077001b7220 */ /* 0x000fe40000410000 */
[C---:B-1----:R-:W-:Y:S01]  /*129b0*/  HMMA.16816.F32.BF16 R4, R144.reuse, R108, R4 ;  /* 0x0000006c9004723c */ /* 0x042fe20000041804 */
[----:B------:R-:W-:Y:S04]  /*129c0*/  MUFU.EX2 R152, R150 ;  /* 0x0000009600987308 */ /* 0x000fe80000000800 */
[C---:B------:R-:W-:Y:S02]  /*129d0*/  FMUL.FTZ R28, R2.reuse, R112 ;  /* 0x00000070021c7220 */ /* 0x040fe40000410000 */
[----:B------:R-:W-:Y:S01]  /*129e0*/  FMUL.FTZ R29, R2, R113 ;  /* 0x00000071021d7220 */ /* 0x000fe20000410000 */
[C---:B------:R-:W-:Y:S01]  /*129f0*/  HMMA.16816.F32.BF16 R8, R144.reuse, R110, R8 ;  /* 0x0000006e9008723c */ /* 0x040fe20000041808 */
[----:B------:R-:W1:Y:S02]  /*12a00*/  LDSM.16.MT88.4 R108, [R170] ;  /* 0x00000000aa6c783b */ /* 0x000e640000004200 */
[----:B------:R-:W-:Y:S01]  /*12a10*/  MUFU.EX2 R150, R160 ;  /* 0x000000a000967308 */ /* 0x000fe20000000800 */
[C---:B------:R-:W-:Y:S02]  /*12a20*/  FMUL.FTZ R30, R0.reuse, R114 ;  /* 0x00000072001e7220 */ /* 0x040fe40000410000 */
[----:B------:R-:W-:Y:S02]  /*12a30*/  FMUL.FTZ R31, R0, R115 ;  /* 0x00000073001f7220 */ /* 0x000fe40000410000 */
[C---:B------:R-:W-:Y:S01]  /*12a40*/  FMUL.FTZ R20, R2.reuse, R120 ;  /* 0x0000007802147220 */ /* 0x040fe20000410000 */
[----:B------:R-:W-:Y:S03]  /*12a50*/  LDSM.16.MT88.4 R112, [R169+0x800] ;  /* 0x00080000a970783b */ /* 0x000fe60000004200 */
        /* <DEDUP_REMOVED lines=15> */
[----:B------:R-:W-:Y:S02]  /*12b50*/  FMUL.FTZ R47, R0, R47 ;  /* 0x0000002f002f7220 */ /* 0x000fe40000410000 */
[C---:B------:R-:W-:Y:S02]  /*12b60*/  FMUL.FTZ R48, R2.reuse, R48 ;  /* 0x0000003002307220 */ /* 0x040fe40000410000 */
[----:B------:R-:W-:Y:S01]  /*12b70*/  FMUL.FTZ R49, R2, R49 ;  /* 0x0000003102317220 */ /* 0x000fe20000410000 */
[C---:B-1----:R-:W-:Y:S02]  /*12b80*/  HMMA.16816.F32.BF16 R12, R144.reuse, R108, R12 ;  /* 0x0000006c900c723c */ /* 0x042fe4000004180c */
[----:B------:R-:W-:Y:S01]  /*12b90*/  MUFU.EX2 R157, R151 ;  /* 0x00000097009d7308 */ /* 0x000fe20000000800 */
[C---:B------:R-:W-:Y:S02]  /*12ba0*/  FMUL.FTZ R50, R0.reuse, R50 ;  /* 0x0000003200327220 */ /* 0x040fe40000410000 */
[----:B------:R-:W-:Y:S02]  /*12bb0*/  FMUL.FTZ R51, R0, R51 ;  /* 0x0000003300337220 */ /* 0x000fe40000410000 */
[C---:B------:R-:W-:Y:S01]  /*12bc0*/  FMUL.FTZ R52, R2.reuse, R52 ;  /* 0x0000003402347220 */ /* 0x040fe20000410000 */
[C---:B------:R-:W-:Y:S01]  /*12bd0*/  HMMA.16816.F32.BF16 R16, R144.reuse, R110, R16 ;  /* 0x0000006e9010723c */ /* 0x040fe20000041810 */
[----:B------:R-:W1:Y:S03]  /*12be0*/  LDSM.16.MT88.4 R108, [R173] ;  /* 0x00000000ad6c783b */ /* 0x000e660000004200 */
[----:B------:R-:W-:Y:S01]  /*12bf0*/  FMUL.FTZ R53, R2, R53 ;  /* 0x0000003502357220 */ /* 0x000fe20000410000 */
[----:B------:R-:W-:Y:S01]  /*12c00*/  MUFU.EX2 R151, R159 ;  /* 0x0000009f00977308 */ /* 0x000fe20000000800 */
[C---:B------:R-:W-:Y:S02]  /*12c10*/  FMUL.FTZ R54, R0.reuse, R54 ;  /* 0x0000003600367220 */ /* 0x040fe40000410000 */
[----:B------:R-:W-:Y:S04]  /*12c20*/  FMUL.FTZ R55, R0, R55 ;  /* 0x0000003700377220 */ /* 0x000fe80000410000 */
[C---:B------:R-:W-:Y:S02]  /*12c30*/  FMUL.FTZ R56, R2.reuse, R56 ;  /* 0x0000003802387220 */ /* 0x040fe40000410000 */
[----:B------:R-:W-:Y:S01]  /*12c40*/  FMUL.FTZ R57, R2, R57 ;  /* 0x0000003902397220 */ /* 0x000fe20000410000 */
        /* <DEDUP_REMOVED lines=12> */
[----:B------:R-:W-:Y:S01]  /*12d10*/  MUFU.EX2 R153, R158 ;  /* 0x0000009e00997308 */ /* 0x000fe20000000800 */
        /* <DEDUP_REMOVED lines=8> */
[----:B------:R-:W1:Y:S03]  /*12da0*/  LDSM.16.MT88.4 R108, [R172] ;  /* 0x00000000ac6c783b */ /* 0x000e660000004200 */
[C---:B------:R-:W-:Y:S02]  /*12db0*/  FMUL.FTZ R74, R0.reuse, R74 ;  /* 0x0000004a004a7220 */ /* 0x040fe40000410000 */
[----:B------:R-:W-:Y:S02]  /*12dc0*/  FMUL.FTZ R75, R0, R75 ;  /* 0x0000004b004b7220 */ /* 0x000fe40000410000 */
[C---:B------:R-:W-:Y:S04]  /*12dd0*/  FMUL.FTZ R76, R2.reuse, R76 ;  /* 0x0000004c024c7220 */ /* 0x040fe80000410000 */
[----:B------:R-:W-:Y:S02]  /*12de0*/  FMUL.FTZ R77, R2, R77 ;  /* 0x0000004d024d7220 */ /* 0x000fe40000410000 */
[C---:B------:R-:W-:Y:S02]  /*12df0*/  FMUL.FTZ R78, R0.reuse, R78 ;  /* 0x0000004e004e7220 */ /* 0x040fe40000410000 */
        /* <DEDUP_REMOVED lines=12> */
[----:B------:R-:W-:Y:S01]  /*12ec0*/  FMUL.FTZ R91, R0, R91 ;  /* 0x0000005b005b7220 */ /* 0x000fe20000410000 */
[C---:B-1----:R-:W-:Y:S03]  /*12ed0*/  HMMA.16816.F32.BF16 R28, R144.reuse, R108, R28 ;  /* 0x0000006c901c723c */ /* 0x042fe6000004181c */
[C---:B------:R-:W-:Y:S02]  /*12ee0*/  FMUL.FTZ R92, R2.reuse, R92 ;  /* 0x0000005c025c7220 */ /* 0x040fe40000410000 */
[C---:B------:R-:W-:Y:S02]  /*12ef0*/  FMUL.FTZ R93, R2.reuse, R93 ;  /* 0x0000005d025d7220 */ /* 0x040fe40000410000 */
[C---:B------:R-:W-:Y:S01]  /*12f00*/  FMUL.FTZ R96, R2.reuse, R96 ;  /* 0x0000006002607220 */ /* 0x040fe20000410000 */
[C---:B------:R-:W-:Y:S01]  /*12f10*/  HMMA.16816.F32.BF16 R32, R144.reuse, R110, R32 ;  /* 0x0000006e9020723c */ /* 0x040fe20000041820 */
[----:B------:R-:W1:Y:S03]  /*12f20*/  LDSM.16.MT88.4 R108, [R169+0x2000] ;  /* 0x00200000a96c783b */ /* 0x000e660000004200 */
[----:B------:R-:W-:Y:S02]  /*12f30*/  FMUL.FTZ R97, R2, R97 ;  /* 0x0000006102617220 */ /* 0x000fe40000410000 */
[----:B------:R-:W3:Y:S01]  /*12f40*/  MUFU.EX2 R2, R156 ;  /* 0x0000009c00027308 */ /* 0x000ee20000000800 */
[C---:B------:R-:W-:Y:S02]  /*12f50*/  FMUL.FTZ R94, R0.reuse, R94 ;  /* 0x0000005e005e7220 */ /* 0x040fe40000410000 */
[C---:B------:R-:W-:Y:S03]  /*12f60*/  FMUL.FTZ R95, R0.reuse, R95 ;  /* 0x0000005f005f7220 */ /* 0x040fe60000410000 */
[C---:B------:R-:W-:Y:S02]  /*12f70*/  FMUL.FTZ R98, R0.reuse, R98 ;  /* 0x0000006200627220 */ /* 0x040fe40000410000 */
[----:B------:R-:W-:Y:S02]  /*12f80*/  FMUL.FTZ R99, R0, R99 ;  /* 0x0000006300637220 */ /* 0x000fe40000410000 */
[----:B--2---:R-:W-:Y:S01]  /*12f90*/  FADD.FTZ R0, R103, R149 ;  /* 0x0000009567007221 */ /* 0x004fe20000010000 */
[----:B------:R-:W2:Y:S10]  /*12fa0*/  MUFU.EX2 R156, R148 ;  /* 0x00000094009c7308 */ /* 0x000eb40000000800 */
[----:B------:R-:W-:Y:S01]  /*12fb0*/  MUFU.EX2 R149, R163 ;  /* 0x000000a300957308 */ /* 0x000fe20000000800 */
[----:B---3--:R-:W-:Y:S04]  /*12fc0*/  FADD.FTZ R0, R2, R0 ;  /* 0x0000000002007221 */ /* 0x008fe80000010000 */
[----:B------:R-:W-:Y:S05]  /*12fd0*/  FADD.FTZ R0, R116, R0 ;  /* 0x0000000074007221 */ /* 0x000fea0000010000 */
[----:B------:R-:W3:Y:S01]  /*12fe0*/  MUFU.EX2 R148, R165 ;  /* 0x000000a500947308 */ /* 0x000ee20000000800 */
[----:B------:R-:W-:Y:S01]  /*12ff0*/  FADD.FTZ R0, R104, R0 ;  /* 0x0000000068007221 */ /* 0x000fe20000010000 */
        /* <DEDUP_REMOVED lines=21> */
[C---:B-1----:R-:W-:Y:S07]  /*13150*/  HMMA.16816.F32.BF16 R92, R144.reuse, R108, R92 ;  /* 0x0000006c905c723c */ /* 0x042fee000004185c */
[----:B------:R-:W-:Y:S01]  /*13160*/  F2FP.BF16.PACK_AB R108, R2, R103 ;  /* 0x00000067026c723e */ /* 0x000fe200000010ff */
[----:B------:R-:W-:Y:S01]  /*13170*/  HMMA.16816.F32.BF16 R96, R144, R110, R96 ;  /* 0x0000006e9060723c */ /* 0x000fe20000041860 */
[----:B------:R-:W1:Y:S03]  /*13180*/  MUFU.EX2 R103, R193 ;  /* 0x000000c100677308 */ /* 0x000e660000000800 */
[----:B--2---:R-:W-:Y:S03]  /*13190*/  F2FP.BF16.PACK_AB R109, R156, R157 ;  /* 0x0000009d9c6d723e */ /* 0x004fe600000010ff */
[----:B------:R-:W-:Y:S02]  /*131a0*/  F2FP.BF16.PACK_AB R110, R104, R116 ;  /* 0x00000074686e723e */ /* 0x000fe400000010ff */
[----:B------:R-:W2:Y:S02]  /*131b0*/  LDSM.16.MT88.4 R116, [R170+0x800] ;  /* 0x00080000aa74783b */ /* 0x000ea40000004200 */
[----:B------:R-:W4:Y:S01]  /*131c0*/  MUFU.EX2 R2, R164 ;  /* 0x000000a400027308 */ /* 0x000f220000000800 */
[----:B------:R-:W-:Y:S02]  /*131d0*/  F2FP.BF16.PACK_AB R111, R154, R155 ;  /* 0x0000009b9a6f723e */ /* 0x000fe400000010ff */
[----:B---3--:R-:W-:Y:S05]  /*131e0*/  F2FP.BF16.PACK_AB R145, R148, R149 ;  /* 0x000000959491723e */ /* 0x008fea00000010ff */
[C---:B------:R-:W-:Y:S02]  /*131f0*/  HMMA.16816.F32.BF16 R4, R108.reuse, R112, R4 ;  /* 0x000000706c04723c */ /* 0x040fe40000041804 */
[----:B------:R-:W3:Y:S03]  /*13200*/  MUFU.EX2 R104, R161 ;  /* 0x000000a100687308 */ /* 0x000ee60000000800 */
[----:B-1----:R-:W-:Y:S03]  /*13210*/  FADD.FTZ R0, R103, R0 ;  /* 0x0000000067007221 */ /* 0x002fe60000010000 */
[C---:B------:R-:W-:Y:S01]  /*13220*/  HMMA.16816.F32.BF16 R8, R108.reuse, R114, R8 ;  /* 0x000000726c08723c */ /* 0x040fe20000041808 */
[----:B------:R-:W1:Y:S03]  /*13230*/  LDSM.16.MT88.4 R112, [R173+0x800] ;  /* 0x00080000ad70783b */ /* 0x000e660000004200 */
[----:B----4-:R-:W-:Y:S04]  /*13240*/  FADD.FTZ R0, R2, R0 ;  /* 0x0000000002007221 */ /* 0x010fe80000010000 */
[----:B------:R-:W-:Y:S04]  /*13250*/  FADD.FTZ R0, R120, R0 ;  /* 0x0000000078007221 */ /* 0x000fe80000010000 */
[----:B---3--:R-:W-:Y:S01]  /*13260*/  FADD.FTZ R0, R104, R0 ;  /* 0x0000000068007221 */ /* 0x008fe20000010000 */
[C---:B--2---:R-:W-:Y:S03]  /*13270*/  HMMA.16816.F32.BF16 R12, R108.reuse, R116, R12 ;  /* 0x000000746c0c723c */ /* 0x044fe6000004180c */
[----:B------:R-:W-:Y:S05]  /*13280*/  FADD.FTZ R0, R124, R0 ;  /* 0x000000007c007221 */ /* 0x000fea0000010000 */
        /* <DEDUP_REMOVED lines=30> */
[----:B------:R-:W-:Y:S01]  /*13470*/  HMMA.16816.F32.BF16 R96, R108, R118, R96 ;  /* 0x000000766c60723c */ /* 0x000fe20000041860 */
[----:B------:R-:W2:Y:S06]  /*13480*/  LDSM.16.MT88.4 R116, [R170+0x1000] ;  /* 0x00100000aa74783b */ /* 0x000eac0000004200 */
[----:B------:R-:W-:Y:S02]  /*13490*/  F2FP.BF16.PACK_AB R110, R104, R120 ;  /* 0x00000078686e723e */ /* 0x000fe400000010ff */
[----:B------:R-:W3:Y:S01]  /*134a0*/  LDSM.16.MT88.4 R120, [R173+0x1000] ;  /* 0x00100000ad78783b */ /* 0x000ee20000004200 */
[----:B------:R-:W-:Y:S02]  /*134b0*/  MUFU.EX2 R104, R199 ;  /* 0x000000c700687308 */ /* 0x000fe40000000800 */
[----:B------:R-:W-:Y:S02]  /*134c0*/  F2FP.BF16.PACK_AB R108, R2, R103 ;  /* 0x00000067026c723e */ /* 0x000fe400000010ff */
[----:B------:R-:W-:Y:S02]  /*134d0*/  F2FP.BF16.PACK_AB R109, R152, R153 ;  /* 0x00000099986d723e */ /* 0x000fe400000010ff */
[----:B------:R-:W-:Y:S04]  /*134e0*/  F2FP.BF16.PACK_AB R111, R150, R151 ;  /* 0x00000097966f723e */ /* 0x000fe800000010ff */
[----:B------:R-:W4:Y:S03]  /*134f0*/  MUFU.EX2 R2, R197 ;  /* 0x000000c500027308 */ /* 0x000f260000000800 */
[C---:B-1----:R-:W-:Y:S07]  /*13500*/  HMMA.16816.F32.BF16 R4, R108.reuse, R112, R4 ;  /* 0x000000706c04723c */ /* 0x042fee0000041804 */
[----:B------:R-:W1:Y:S01]  /*13510*/  MUFU.EX2 R103, R198 ;  /* 0x000000c600677308 */ /* 0x000e620000000800 */
[C---:B------:R-:W-:Y:S01]  /*13520*/  HMMA.16816.F32.BF16 R8, R108.reuse, R114, R8 ;  /* 0x000000726c08723c */ /* 0x040fe20000041808 */
[----:B------:R-:W5:Y:S07]  /*13530*/  LDSM.16.MT88.4 R112, [R172+0x1000] ;  /* 0x00100000ac70783b */ /* 0x000f6e0000004200 */
[C---:B--2---:R-:W-:Y:S04]  /*13540*/  HMMA.16816.F32.BF16 R12, R108.reuse, R116, R12 ;  /* 0x000000746c0c723c */ /* 0x044fe8000004180c */
[C---:B----4-:R-:W-:Y:S01]  /*13550*/  F2FP.BF16.PACK_AB R144, R2.reuse, R124 ;  /* 0x0000007c0290723e */ /* 0x050fe200000010ff */
[----:B------:R-:W-:Y:S02]  /*13560*/  FADD.FTZ R0, R2, R0 ;  /* 0x0000000002007221 */ /* 0x000fe40000010000 */
[----:B------:R-:W-:Y:S01]  /*13570*/  FADD.FTZ R2, R126, R125 ;  /* 0x0000007d7e027221 */ /* 0x000fe20000010000 */
[C---:B------:R-:W-:Y:S01]  /*13580*/  HMMA.16816.F32.BF16 R16, R108.reuse, R118, R16 ;  /* 0x000000766c10723c */ /* 0x040fe20000041810 */
[----:B------:R-:W2:Y:S03]  /*13590*/  LDSM.16.MT88.4 R116, [R169+0x3000] ;  /* 0x00300000a974783b */ /* 0x000ea60000004200 */
[----:B------:R-:W-:Y:S01]  /*135a0*/  FADD.FTZ R0, R104, R0 ;  /* 0x0000000068007221 */ /* 0x000fe20000010000 */
[C---:B-1----:R-:W-:Y:S02]  /*135b0*/  F2FP.BF16.PACK_AB R146, R103.reuse, R104 ;  /* 0x000000686792723e */ /* 0x042fe400000010ff */
[----:B------:R-:W-:Y:S01]  /*135c0*/  MUFU.EX2 R104, R166 ;  /* 0x000000a600687308 */ /* 0x000fe20000000800 */
[C---:B---3--:R-:W-:Y:S04]  /*135d0*/  HMMA.16816.F32.BF16 R20, R108.reuse, R120, R20 ;  /* 0x000000786c14723c */ /* 0x048fe80000041814 */
[----:B------:R-:W-:Y:S02]  /*135e0*/  FADD.FTZ R206, R103, R0 ;  /* 0x0000000067ce7221 */ /* 0x000fe40000010000 */
[----:B------:R-:W-:Y:S02]  /*135f0*/  FADD.FTZ R0, R127, R2 ;  /* 0x000000027f007221 */ /* 0x000fe40000010000 */
[C---:B------:R-:W-:Y:S01]  /*13600*/  HMMA.16816.F32.BF16 R24, R108.reuse, R122, R24 ;  /* 0x0000007a6c18723c */ /* 0x040fe20000041818 */
[----:B------:R-:W1:Y:S01]  /*13610*/  LDSM.16.MT88.4 R120, [R170+0x3000] ;  /* 0x00300000aa78783b */ /* 0x000e620000004200 */
[----:B------:R-:W3:Y:S02]  /*13620*/  MUFU.EX2 R103, R167 ;  /* 0x000000a700677308 */ /* 0x000ee40000000800 */
[----:B------:R-:W-:Y:S04]  /*13630*/  FADD.FTZ R0, R157, R0 ;  /* 0x000000009d007221 */ /* 0x000fe80000010000 */
[C---:B-----5:R-:W-:Y:S01]  /*13640*/  HMMA.16816.F32.BF16 R28, R108.reuse, R112, R28 ;  /* 0x000000706c1c723c */ /* 0x060fe2000004181c */
[----:B------:R-:W-:Y:S03]  /*13650*/  LDSM.16.MT88.4 R124, [R170+0x1800] ;  /* 0x00180000aa7c783b */ /* 0x000fe60000004200 */
[----:B------:R-:W-:Y:S04]  /*13660*/  FADD.FTZ R0, R156, R0 ;  /* 0x000000009c007221 */ /* 0x000fe80000010000 */
[C---:B------:R-:W-:Y:S01]  /*13670*/  HMMA.16816.F32.BF16 R32, R108.reuse, R114, R32 ;  /* 0x000000726c20723c */ /* 0x040fe20000041820 */
[----:B------:R-:W4:Y:S03]  /*13680*/  LDSM.16.MT88.4 R112, [R173+0x3000] ;  /* 0x00300000ad70783b */ /* 0x000f260000004200 */
[----:B------:R-:W-:Y:S04]  /*13690*/  FADD.FTZ R0, R155, R0 ;  /* 0x000000009b007221 */ /* 0x000fe80000010000 */
[----:B------:R-:W-:Y:S01]  /*136a0*/  FADD.FTZ R0, R154, R0 ;  /* 0x000000009a007221 */ /* 0x000fe20000010000 */
[C---:B--2---:R-:W-:Y:S03]  /*136b0*/  HMMA.16816.F32.BF16 R36, R108.reuse, R116, R36 ;  /* 0x000000746c24723c */ /* 0x044fe60000041824 */
[----:B---3--:R-:W-:Y:S01]  /*136c0*/  F2FP.BF16.PACK_AB R147, R103, R104 ;  /* 0x000000686793723e */ /* 0x008fe200000010ff */
[----:B------:R-:W-:Y:S04]  /*136d0*/  FADD.FTZ R0, R153, R0 ;  /* 0x0000000099007221 */ /* 0x000fe80000010000 */
        /* <DEDUP_REMOVED lines=8> */
[C---:B----4-:R-:W-:Y:S04]  /*13760*/  HMMA.16816.F32.BF16 R52, R108.reuse, R112, R52 ;  /* 0x000000706c34723c */ /* 0x050fe80000041834 */
[----:B------:R-:W-:Y:S04]  /*13770*/  FADD.FTZ R0, R149, R0 ;  /* 0x0000000095007221 */ /* 0x000fe80000010000 */
[C---:B------:R-:W-:Y:S01]  /*13780*/  HMMA.16816.F32.BF16 R56, R108.reuse, R114, R56 ;  /* 0x000000726c38723c */ /* 0x040fe20000041838 */
[----:B------:R-:W3:Y:S03]  /*13790*/  LDSM.16.MT88.4 R112, [R170+0x5000] ;  /* 0x00500000aa70783b */ /* 0x000ee60000004200 */
[----:B------:R-:W-:Y:S04]  /*137a0*/  FADD.FTZ R0, R148, R0 ;  /* 0x0000000094007221 */ /* 0x000fe80000010000 */
[----:B------:R-:W-:Y:S01]  /*137b0*/  FADD.FTZ R2, R104, R0 ;  /* 0x0000000068027221 */ /* 0x000fe20000010000 */
[C---:B--2---:R-:W-:Y:S03]  /*137c0*/  HMMA.16816.F32.BF16 R60, R108.reuse, R116, R60 ;  /* 0x000000746c3c723c */ /* 0x044fe6000004183c */
[----:B------:R-:W-:Y:S01]  /*137d0*/  IADD3 R0, R194, -0x1, RZ ;  /* 0xffffffffc2007810 */ /* 0x000fe20007ffe0ff */
[----:B------:R-:W-:Y:S01]  /*137e0*/  FADD.FTZ R200, R103, R2 ;  /* 0x0000000267c87221 */ /* 0x000fe20000010000 */
[----:B------:R-:W-:Y:S02]  /*137f0*/  MOV R103, R102 ;  /* 0x0000006600677202 */ /* 0x000fe40000000f00 */
[----:B------:R-:W-:Y:S01]  /*13800*/  MOV R194, R0 ;  /* 0x0000000000c27202 */ /* 0x000fe20000000f00 */
[C---:B------:R-:W-:Y:S01]  /*13810*/  HMMA.16816.F32.BF16 R64, R108.reuse, R118, R64 ;  /* 0x000000766c40723c */ /* 0x040fe20000041840 */
[----:B------:R-:W2:Y:S03]  /*13820*/  LDSM.16.MT88.4 R116, [R173+0x5000] ;  /* 0x00500000ad74783b */ /* 0x000ea60000004200 */
[-C--:B------:R-:W-:Y:S04]  /*13830*/  MOV R104, R3.reuse ;  /* 0x0000000300687202 */ /* 0x080fe80000000f00 */
[C---:B-1----:R-:W-:Y:S08]  /*13840*/  HMMA.16816.F32.BF16 R68, R108.reuse, R120, R68 ;  /* 0x000000786c44723c */ /* 0x042ff00000041844 */
[C---:B------:R-:W-:Y:S01]  /*13850*/  HMMA.16816.F32.BF16 R72, R108.reuse, R122, R72 ;  /* 0x0000007a6c48723c */ /* 0x040fe20000041848 */
[----:B------:R-:W1:Y:S07]  /*13860*/  LDSM.16.MT88.4 R120, [R172+0x5000] ;  /* 0x00500000ac78783b */ /* 0x000e6e0000004200 */
[C---:B---3--:R-:W-:Y:S08]  /*13870*/  HMMA.16816.F32.BF16 R76, R108.reuse, R112, R76 ;  /* 0x000000706c4c723c */ /* 0x048ff0000004184c */
[C---:B------:R-:W-:Y:S08]  /*13880*/  HMMA.16816.F32.BF16 R80, R108.reuse, R114, R80 ;  /* 0x000000726c50723c */ /* 0x040ff00000041850 */
[C---:B--2---:R-:W-:Y:S08]  /*13890*/  HMMA.16816.F32.BF16 R84, R108.reuse, R116, R84 ;  /* 0x000000746c54723c */ /* 0x044ff00000041854 */
[C---:B------:R-:W-:Y:S01]  /*138a0*/  HMMA.16816.F32.BF16 R88, R108.reuse, R118, R88 ;  /* 0x000000766c58723c */ /* 0x040fe20000041858 */
[----:B------:R-:W2:Y:S07]  /*138b0*/  LDSM.16.MT88.4 R116, [R173+0x1800] ;  /* 0x00180000ad74783b */ /* 0x000eae0000004200 */
[C---:B-1----:R-:W-:Y:S08]  /*138c0*/  HMMA.16816.F32.BF16 R92, R108.reuse, R120, R92 ;  /* 0x000000786c5c723c */ /* 0x042ff0000004185c */
[----:B------:R-:W-:Y:S01]  /*138d0*/  HMMA.16816.F32.BF16 R96, R108, R122, R96 ;  /* 0x0000007a6c60723c */ /* 0x000fe20000041860 */
[----:B------:R-:W1:Y:S07]  /*138e0*/  LDSM.16.MT88.4 R108, [R172+0x1800] ;  /* 0x00180000ac6c783b */ /* 0x000e6e0000004200 */
        /* <DEDUP_REMOVED lines=8> */
[C---:B--2---:R-:W-:Y:S08]  /*13970*/  HMMA.16816.F32.BF16 R120, R144.reuse, R116, R20 ;  /* 0x000000749078723c */ /* 0x044ff00000041814 */
[C---:B------:R-:W-:Y:S08]  /*13980*/  HMMA.16816.F32.BF16 R116, R144.reuse, R118, R24 ;  /* 0x000000769074723c */ /* 0x040ff00000041818 */
[C---:B-1----:R-:W-:Y:S08]  /*13990*/  HMMA.16816.F32.BF16 R112, R144.reuse, R108, R28 ;  /* 0x0000006c9070723c */ /* 0x042ff0000004181c */
        /* <DEDUP_REMOVED lines=13> */
[C---:B-1----:R-:W-:Y:S08]  /*13a70*/  HMMA.16816.F32.BF16 R68, R144.reuse, R4, R68 ;  /* 0x000000049044723c */ /* 0x042ff00000041844 */
[C---:B------:R-:W-:Y:S08]  /*13a80*/  HMMA.16816.F32.BF16 R72, R144.reuse, R6, R72 ;  /* 0x000000069048723c */ /* 0x040ff00000041848 */
[C---:B--2---:R-:W-:Y:S08]  /*13a90*/  HMMA.16816.F32.BF16 R76, R144.reuse, R8, R76 ;  /* 0x00000008904c723c */ /* 0x044ff0000004184c */
[C---:B------:R-:W-:Y:S08]  /*13aa0*/  HMMA.16816.F32.BF16 R80, R144.reuse, R10, R80 ;  /* 0x0000000a9050723c */ /* 0x040ff00000041850 */
[C---:B---3--:R-:W-:Y:S08]  /*13ab0*/  HMMA.16816.F32.BF16 R84, R144.reuse, R12, R84 ;  /* 0x0000000c9054723c */ /* 0x048ff00000041854 */
[C---:B------:R-:W-:Y:S08]  /*13ac0*/  HMMA.16816.F32.BF16 R88, R144.reuse, R14, R88 ;  /* 0x0000000e9058723c */ /* 0x040ff00000041858 */
[C---:B----4-:R-:W-:Y:S07]  /*13ad0*/  HMMA.16816.F32.BF16 R92, R144.reuse, R16, R92 ;  /* 0x00000010905c723c */ /* 0x050fee000004185c */
[----:B------:R-:W-:Y:S01]  /*13ae0*/  MOV R16, R3 ;  /* 0x0000000300107202 */ /* 0x000fe20000000f00 */
[----:B------:R-:W-:Y:S01]  /*13af0*/  HMMA.16816.F32.BF16 R96, R144, R18, R96 ;  /* 0x000000129060723c */ /* 0x000fe20000041860 */
[----:B------:R-:W-:Y:S07]  /*13b00*/  @!UPT UIADD3 URZ, URZ, URZ, URZ ;  /* 0x0000003f3f3ff290 */ /* 0x000fee000fffe03f */
[----:B------:R-:W-:-:S11]  /*13b10*/  @P0 BRA `(.L_x_275) ;  /* 0xffffd00000000947 */ /* 0x000fd6000383ffff */
.L_x_268:
[----:B------:R-:W-:Y:S05]  /*13b20*/  BRA.DIV ~URZ, `(.L_x_276) ;  /* 0x00005ad27f007947 */ /* 0x000fea000b800000 */
[----:B------:R1:W2:Y:S02]  /*13b30*/  SHFL.BFLY PT, R0, R206, 0x2, 0x1f ;  /* 0x0c401f00ce007f89 */ /* 0x0002a400000e0000 */
.L_x_353:
[----:B--2---:R-:W-:Y:S01]  /*13b40*/  FADD.FTZ R5, R0, R206 ;  /* 0x000000ce00057221 */ /* 0x004fe20000010000 */
[----:B------:R-:W-:Y:S05]  /*13b50*/  BRA.DIV ~URZ, `(.L_x_277) ;  /* 0x00005af27f007947 */ /* 0x000fea000b800000 */
[----:B------:R-:W2:Y:S02]  /*13b60*/  SHFL.BFLY PT, R0, R5, 0x1, 0x1f ;  /* 0x0c201f0005007f89 */ /* 0x000ea400000e0000 */
[----:B--2---:R-:W-:-:S02]  /*13b70*/  FADD.FTZ R5, R5, R0 ;  /* 0x0000000005057221 */ /* 0x004fc40000010000 */
[----:B------:R-:W2:Y:S02]  /*13b80*/  SHFL.BFLY PT, R0, R200, 0x2, 0x1f ;  /* 0x0c401f00c8007f89 */ /* 0x000ea400000e0000 */
[----:B--2---:R-:W-:-:S05]  /*13b90*/  FADD.FTZ R4, R0, R200 ;  /* 0x000000c800047221 */ /* 0x004fca0000010000 */
[----:B------:R2:W3:Y:S02]  /*13ba0*/  SHFL.BFLY PT, R3, R4, 0x1, 0x1f ;  /* 0x0c201f0004037f89 */ /* 0x0004e400000e0000 */
.L_x_354:
[----:B------:R-:W-:Y:S01]  /*13bb0*/  FSETP.NE.FTZ.AND P0, PT, R5, RZ, PT ;  /* 0x000000ff0500720b */ /* 0x000fe20003f15000 */
[----:B---3--:R-:W-:Y:S01]  /*13bc0*/  FADD.FTZ R3, R3, R4 ;  /* 0x0000000403037221 */ /* 0x008fe20000010000 */
[----:B------:R-:W-:Y:S02]  /*13bd0*/  MOV R2, RZ ;  /* 0x000000ff00027202 */ /* 0x000fe40000000f00 */
[----:B------:R-:W-:Y:S02]  /*13be0*/  MOV R18, 0xff800000 ;  /* 0xff80000000127802 */ /* 0x000fe40000000f00 */
[----:B------:R-:W-:-:S07]  /*13bf0*/  MOV R15, 0xff800000 ;  /* 0xff800000000f7802 */ /* 0x000fce0000000f00 */
[----:B------:R-:W3:Y:S08]  /*13c00*/  @P0 MUFU.LG2 R0, R5 ;  /* 0x0000000500000308 */ /* 0x000ef00000000c00 */
[----:B------:R4:W5:Y:S01]  /*13c10*/  @P0 MUFU.RCP R2, R5 ;  /* 0x0000000500020308 */ /* 0x0009620000001000 */
[----:B--23--:R-:W-:Y:S01]  /*13c20*/  @P0 FMUL.FTZ R4, R0, 0.69314718246459960938 ;  /* 0x3f31721800040820 */ /* 0x00cfe20000410000 */
[----:B----4-:R-:W-:Y:S01]  /*13c30*/  @P0 MOV R5, 0x3f317218 ;  /* 0x3f31721800050802 */ /* 0x010fe20000000f00 */
[----:B-----5:R-:W-:-:S02]  /*13c40*/  FMUL.FTZ R34, R2, R116 ;  /* 0x0000007402227220 */ /* 0x020fc40000410000 */
[C---:B------:R-:W-:Y:S02]  /*13c50*/  FMUL.FTZ R35, R2.reuse, R117 ;  /* 0x0000007502237220 */ /* 0x040fe40000410000 */
[----:B------:R-:W-:Y:S02]  /*13c60*/  @P0 FMUL.FTZ R0, R5, c[0x0][0x2d0] ;  /* 0x0000b40005000a20 */ /* 0x000fe40000410000 */
[----:B------:R-:W-:Y:S02]  /*13c70*/  FMUL.FTZ R103, R2, R113 ;  /* 0x0000007102677220 */ /* 0x000fe40000410000 */
[----:B------:R-:W-:Y:S01]  /*13c80*/  @P0 FFMA.FTZ R18, R0, R102, R4 ;  /* 0x0000006600120223 */ /* 0x000fe20000010004 */
[----:B------:R-:W-:Y:S01]  /*13c90*/  FSETP.NE.FTZ.AND P0, PT, R3, RZ, PT ;  /* 0x000000ff0300720b */ /* 0x000fe20003f15000 */
[C---:B------:R-:W-:Y:S01]  /*13ca0*/  FMUL.FTZ R102, R2.reuse, R112 ;  /* 0x0000007002667220 */ /* 0x040fe20000410000 */
[----:B------:R-:W-:Y:S01]  /*13cb0*/  MOV R0, RZ ;  /* 0x000000ff00007202 */ /* 0x000fe20000000f00 */
[----:B------:R-:W-:-:S02]  /*13cc0*/  FMUL.FTZ R116, R2, R88 ;  /* 0x0000005802747220 */ /* 0x000fc40000410000 */
[C---:B------:R-:W-:Y:S02]  /*13cd0*/  FMUL.FTZ R117, R2.reuse, R89 ;  /* 0x0000005902757220 */ /* 0x040fe40000410000 */
[C---:B------:R-:W-:Y:S02]  /*13ce0*/  FMUL.FTZ R112, R2.reuse, R68 ;  /* 0x0000004402707220 */ /* 0x040fe40000410000 */
[C---:B------:R-:W-:Y:S02]  /*13cf0*/  FMUL.FTZ R113, R2.reuse, R69 ;  /* 0x0000004502717220 */ /* 0x040fe40000410000 */
[C---:B------:R-:W-:Y:S02]  /*13d00*/  FMUL.FTZ R24, R2.reuse, R132 ;  /* 0x0000008402187220 */ /* 0x040fe40000410000 */
[----:B------:R-:W2:Y:S01]  /*13d10*/  @P0 MUFU.RCP R0, R3 ;  /* 0x0000000300000308 */ /* 0x000ea20000001000 */
[----:B------:R-:W-:Y:S01]  /*13d20*/  @P0 MOV R4, 0x3f317218 ;  /* 0x3f31721800040802 */ /* 0x000fe20000000f00 */
[----:B------:R-:W-:-:S02]  /*13d30*/  FMUL.FTZ R25, R2, R133 ;  /* 0x0000008502197220 */ /* 0x000fc40000410000 */
[C---:B------:R-:W-:Y:S02]  /*13d40*/  FMUL.FTZ R68, R2.reuse, R72 ;  /* 0x0000004802447220 */ /* 0x040fe40000410000 */
[C---:B------:R-:W-:Y:S02]  /*13d50*/  FMUL.FTZ R69, R2.reuse, R73 ;  /* 0x0000004902457220 */ /* 0x040fe40000410000 */
[----:B------:R-:W3:Y:S01]  /*13d60*/  @P0 MUFU.LG2 R3, R3 ;  /* 0x0000000300030308 */ /* 0x000ee20000000c00 */
[C---:B------:R-:W-:Y:S02]  /*13d70*/  FMUL.FTZ R20, R2.reuse, R96 ;  /* 0x0000006002147220 */ /* 0x040fe40000410000 */
[----:B------:R-:W-:Y:S02]  /*13d80*/  FMUL.FTZ R21, R2, R97 ;  /* 0x0000006102157220 */ /* 0x000fe40000410000 */
[----:B------:R-:W-:Y:S02]  /*13d90*/  @P0 FMUL.FTZ R4, R4, c[0x0][0x2d0] ;  /* 0x0000b40004040a20 */ /* 0x000fe40000410000 */
[----:B------:R-:W-:-:S02]  /*13da0*/  FMUL.FTZ R72, R2, R76 ;  /* 0x0000004c02487220 */ /* 0x000fc40000410000 */
[C---:B--2---:R-:W-:Y:S02]  /*13db0*/  FMUL.FTZ R88, R0.reuse, R122 ;  /* 0x0000007a00587220 */ /* 0x044fe40000410000 */
[C---:B------:R-:W-:Y:S02]  /*13dc0*/  FMUL.FTZ R89, R0.reuse, R123 ;  /* 0x0000007b00597220 */ /* 0x040fe40000410000 */
[C---:B------:R-:W-:Y:S02]  /*13dd0*/  FMUL.FTZ R122, R0.reuse, R38 ;  /* 0x00000026007a7220 */ /* 0x040fe40000410000 */
[----:B------:R-:W-:Y:S02]  /*13de0*/  FMUL.FTZ R123, R0, R39 ;  /* 0x00000027007b7220 */ /* 0x000fe40000410000 */
[----:B---3--:R-:W-:Y:S02]  /*13df0*/  @P0 FMUL.FTZ R3, R3, 0.69314718246459960938 ;  /* 0x3f31721803030820 */ /* 0x008fe40000410000 */
        /* <DEDUP_REMOVED lines=58> */
[----:B------:R-:W-:Y:S02]  /*141a0*/  @P0 FFMA.FTZ R15, R4, R16, R3 ;  /* 0x00000010040f0223 */ /* 0x000fe40000010003 */
        /* <DEDUP_REMOVED lines=19> */
[----:B------:R-:W-:Y:S02]  /*142e0*/  FMUL.FTZ R65, R2, R65 ;  /* 0x0000004102417220 */ /* 0x000fe40000410000 */
.L_x_210:
[----:B------:R-:W2:Y:S01]  /*142f0*/  S2R R2, SR_TID.X ;  /* 0x0000000000027919 */ /* 0x000ea20000002100 */
[----:B------:R-:W-:Y:S01]  /*14300*/  BSSY B0, `(.L_x_278) ;  /* 0x0000010000007945 */ /* 0x000fe20003800000 */
[----:B--2---:R-:W-:-:S13]  /*14310*/  LOP3.LUT P0, RZ, R2, 0xff, RZ, 0xc0, !PT ;  /* 0x000000ff02ff7812 */ /* 0x004fda000780c0ff */
[----:B------:R-:W-:Y:S05]  /*14320*/  @P0 BRA `(.L_x_279) ;  /* 0x000000d000000947 */ /* 0x000fea0003800000 */
[----:B------:R-:W2:Y:S01]  /*14330*/  S2R R2, SR_LANEID ;  /* 0x0000000000027919 */ /* 0x000ea20000000000 */
[----:B------:R-:W-:Y:S01]  /*14340*/  VOTEU.ANY UR4, UPT, PT ;  /* 0x0000000000047886 */ /* 0x000fe200038e0100 */
[----:B------:R-:W-:Y:S01]  /*14350*/  IMAD.MOV.U32 R4, RZ, RZ, c[0x0][0x560] ;  /* 0x00015800ff047624 */ /* 0x000fe200078e00ff */
[----:B------:R-:W2:Y:S01]  /*14360*/  FLO.U32 R3, UR4 ;  /* 0x0000000400037d00 */ /* 0x000ea200080e0000 */
[----:B------:R-:W-:Y:S01]  /*14370*/  IMAD.MOV.U32 R5, RZ, RZ, c[0x0][0x564] ;  /* 0x00015900ff057624 */ /* 0x000fe200078e00ff */
[----:B--2---:R-:W-:-:S06]  /*14380*/  ISETP.EQ.U32.AND P0, PT, R3, R2, PT ;  /* 0x000000020300720c */ /* 0x004fcc0003f02070 */
[----:B------:R-:W2:Y:S07]  /*14390*/  POPC R2, UR4 ;  /* 0x0000000400027d09 */ /* 0x000eae0008000000 */
[----:B--2---:R2:W3:Y:S04]  /*143a0*/  @P0 ATOMG.E.ADD.STRONG.GPU PT, R2, [R4.64], R2 ;  /* 0x00000002040209a8 */ /* 0x0044e800081ee1ca */
[----:B--2---:R-:W2:Y:S04]  /*143b0*/  S2R R4, SR_LTMASK ;  /* 0x0000000000047919 */ /* 0x004ea80000003900 */
[----:B---3--:R2:W3:Y:S02]  /*143c0*/  SHFL.IDX PT, R3, R2, R3, 0x1f ;  /* 0x00001f0302037589 */ /* 0x0084e400000e0000 */
[----:B--2---:R-:W-:-:S06]  /*143d0*/  LOP3.LUT R2, R4, UR4, RZ, 0xc0, !PT ;  /* 0x0000000404027c12 */ /* 0x004fcc000f8ec0ff */
[----:B------:R-:W3:Y:S02]  /*143e0*/  POPC R2, R2 ;  /* 0x0000000200027309 */ /* 0x000ee40000000000 */
[----:B---3--:R-:W-:-:S06]  /*143f0*/  IADD3 R236, R3, c[0x0][0xc], R2 ;  /* 0x0000030003ec7a10 */ /* 0x008fcc0007ffe002 */
.L_x_279:
[----:B------:R-:W-:Y:S05]  /*14400*/  BSYNC B0 ;  /* 0x0000000000007941 */ /* 0x000fea0003800000 */
.L_x_278:
[----:B------:R-:W-:Y:S01]  /*14410*/  PRMT R0, R0, 0x9910, RZ ;  /* 0x0000991000007816 */ /* 0x000fe200000000ff */
[----:B------:R-:W-:Y:S01]  /*14420*/  BSSY B1, `(.L_x_280) ;  /* 0x0000381000017945 */ /* 0x000fe20003800000 */
[----:B------:R-:W-:Y:S02]  /*14430*/  IMAD.MOV.U32 R29, RZ, RZ, R236 ;  /* 0x000000ffff1d7224 */ /* 0x000fe400078e00ec */
[----:B------:R-:W-:-:S13]  /*14440*/  ISETP.NE.AND P0, PT, R0, RZ, PT ;  /* 0x000000ff0000720c */ /* 0x000fda0003f05270 */
[----:B------:R-:W-:Y:S05]  /*14450*/  @!P0 BRA `(.L_x_281) ;  /* 0x00002bf000008947 */ /* 0x000fea0003800000 */
[----:B------:R-:W2:Y:S04]  /*14460*/  LDL R6, [R1+0xc] ;  /* 0x00000c0001067983 */ /* 0x000ea80000100800 */
[----:B------:R-:W3:Y:S04]  /*14470*/  LDL R5, [R1+0x4] ;  /* 0x0000040001057983 */ /* 0x000ee80000100800 */
[----:B------:R-:W4:Y:S04]  /*14480*/  LDL R4, [R1+0x8] ;  /* 0x0000080001047983 */ /* 0x000f280000100800 */
[----:B------:R-:W3:Y:S01]  /*14490*/  LDL R3, [R1] ;  /* 0x0000000001037983 */ /* 0x000ee20000100800 */
[----:B------:R-:W-:Y:S01]  /*144a0*/  WARPSYNC 0xffffffff ;  /* 0xffffffff00007948 */ /* 0x000fe20003800000 */
[----:B------:R-:W-:Y:S01]  /*144b0*/  F2FP.BF16.PACK_AB R2, R23, R22 ;  /* 0x000000161702723e */ /* 0x000fe200000010ff */
[----:B------:R-:W-:Y:S01]  /*144c0*/  IMAD.MOV.U32 R14, RZ, RZ, c[0x0][0x388] ;  /* 0x0000e200ff0e7624 */ /* 0x000fe200078e00ff */
[----:B------:R-:W-:Y:S01]  /*144d0*/  BAR.SYNC.DEFER_BLOCKING 0x1, 0x100 ;  /* 0x0044000000007b1d */ /* 0x000fe20000010000 */
[----:B------:R-:W-:-:S02]  /*144e0*/  F2FP.BF16.PACK_AB R0, R93, R92 ;  /* 0x0000005c5d00723e */ /* 0x000fc400000010ff */
[----:B------:R-:W-:-:S04]  /*144f0*/  ISETP.NE.U32.AND P0, PT, RZ, c[0x0][0x508], PT ;  /* 0x00014200ff007a0c */ /* 0x000fc80003f05070 */
[----:B------:R-:W-:Y:S01]  /*14500*/  ISETP.NE.AND.EX P1, PT, RZ, c[0x0][0x50c], PT, P0 ;  /* 0x00014300ff007a0c */ /* 0x000fe20003f25300 */
[----:B------:R1:W-:Y:S04]  /*14510*/  STS [R248], R2 ;  /* 0x00000002f8007388 */ /* 0x0003e80000000800 */
[----:B------:R1:W-:Y:S02]  /*14520*/  STS [R248+0x400], R0 ;  /* 0x00040000f8007388 */ /* 0x0003e40000000800 */
[----:B-1----:R-:W-:Y:S02]  /*14530*/  F2FP.BF16.PACK_AB R2, R25, R24 ;  /* 0x000000181902723e */ /* 0x002fe400000010ff */
[----:B------:R-:W-:-:S03]  /*14540*/  F2FP.BF16.PACK_AB R0, R85, R84 ;  /* 0x000000545500723e */ /* 0x000fc600000010ff */
        /* <DEDUP_REMOVED lines=11> */
[----:B------:R-:W-:Y:S02]  /*14600*/  F2FP.BF16.PACK_AB R0, R89, R88 ;  /* 0x000000585900723e */ /* 0x000fe400000010ff */
[----:B------:R-:W-:-:S04]  /*14610*/  ISETP.NE.U32.AND P2, PT, RZ, c[0x0][0x500], PT ;  /* 0x00014000ff007a0c */ /* 0x000fc80003f45070 */
[----:B------:R-:W-:Y:S01]  /*14620*/  ISETP.NE.AND.EX P2, PT, RZ, c[0x0][0x504], PT, P2 ;  /* 0x00014100ff007a0c */ /* 0x000fe20003f45320 */
[----:B--2---:R1:W-:Y:S04]  /*14630*/  STS [R6], R2 ;  /* 0x0000000206007388 */ /* 0x0043e80000000800 */
[----:B------:R2:W-:Y:S01]  /*14640*/  STS [R6+0x400], R0 ;  /* 0x0004000006007388 */ /* 0x0005e20000000800 */
[----:B-1----:R-:W-:Y:S02]  /*14650*/  F2FP.BF16.PACK_AB R2, R35, R34 ;  /* 0x000000222302723e */ /* 0x002fe400000010ff */
[----:B--2---:R-:W-:-:S03]  /*14660*/  F2FP.BF16.PACK_AB R0, R119, R118 ;  /* 0x000000767700723e */ /* 0x004fc600000010ff */
[----:B---3--:R1:W-:Y:S04]  /*14670*/  STS [R5], R2 ;  /* 0x0000000205007388 */ /* 0x0083e80000000800 */
[----:B------:R2:W-:Y:S01]  /*14680*/  STS [R5+0x400], R0 ;  /* 0x0004000005007388 */ /* 0x0005e20000000800 */
[----:B-1----:R-:W-:Y:S02]  /*14690*/  F2FP.BF16.PACK_AB R2, R103, R102 ;  /* 0x000000666702723e */ /* 0x002fe400000010ff */
[----:B--2---:R-:W-:-:S03]  /*146a0*/  F2FP.BF16.PACK_AB R0, R115, R114 ;  /* 0x000000727300723e */ /* 0x004fc600000010ff */
[----:B----4-:R1:W-:Y:S04]  /*146b0*/  STS [R4], R2 ;  /* 0x0000000204007388 */ /* 0x0103e80000000800 */
[----:B------:R2:W-:Y:S01]  /*146c0*/  STS [R4+0x400], R0 ;  /* 0x0004000004007388 */ /* 0x0005e20000000800 */
[----:B-1----:R-:W-:Y:S02]  /*146d0*/  F2FP.BF16.PACK_AB R2, R109, R108 ;  /* 0x0000006c6d02723e */ /* 0x002fe400000010ff */
[----:B--2---:R-:W-:-:S03]  /*146e0*/  F2FP.BF16.PACK_AB R0, R97, R96 ;  /* 0x000000606100723e */ /* 0x004fc600000010ff */
[----:B------:R1:W-:Y:S04]  /*146f0*/  STS [R3], R2 ;  /* 0x0000000203007388 */ /* 0x0003e80000000800 */
[----:B------:R2:W-:Y:S01]  /*14700*/  STS [R3+0x400], R0 ;  /* 0x0004000003007388 */ /* 0x0005e20000000800 */
[----:B-1----:R-:W-:Y:S02]  /*14710*/  F2FP.BF16.PACK_AB R2, R37, R36 ;  /* 0x000000242502723e */ /* 0x002fe400000010ff */
[----:B--2---:R-:W-:-:S03]  /*14720*/  F2FP.BF16.PACK_AB R0, R123, R122 ;  /* 0x0000007a7b00723e */ /* 0x004fc600000010ff */
[----:B------:R1:W-:Y:S04]  /*14730*/  STS [R248+0x4000], R2 ;  /* 0x00400002f8007388 */ /* 0x0003e80000000800 */
        /* <DEDUP_REMOVED lines=60> */
[----:B------:R2:W-:Y:S04]  /*14b00*/  STS [R3+0x8400], R0 ;  /* 0x0084000003007388 */ /* 0x0005e80000000800 */
[----:B------:R-:W-:Y:S01]  /*14b10*/  BAR.SYNC.DEFER_BLOCKING 0x1, 0x100 ;  /* 0x0044000000007b1d */ /* 0x000fe20000010000 */
[----:B-1----:R-:W-:-:S04]  /*14b20*/  @P1 IADD3 R2, P0, R240, c[0x0][0x508], RZ ;  /* 0x00014200f0021a10 */ /* 0x002fc80007f1e0ff */
[----:B--2---:R-:W-:Y:S02]  /*14b30*/  @P1 IADD3.X R3, R241, c[0x0][0x50c], RZ, P0, !PT ;  /* 0x00014300f1031a10 */ /* 0x004fe400007fe4ff */
[----:B------:R-:W-:-:S03]  /*14b40*/  IADD3 R4, P0, R240, c[0x0][0x500], RZ ;  /* 0x00014000f0047a10 */ /* 0x000fc60007f1e0ff */
[----:B------:R1:W5:Y:S01]  /*14b50*/  @P1 LDG.E R14, [R2.64] ;  /* 0x0000000a020e1981 */ /* 0x000362000c1e1900 */
[----:B------:R-:W-:Y:S01]  /*14b60*/  IADD3.X R5, R241, c[0x0][0x504], RZ, P0, !PT ;  /* 0x00014100f1057a10 */ /* 0x000fe200007fe4ff */
[----:B-1----:R-:W-:-:S06]  /*14b70*/  IMAD.MOV.U32 R2, RZ, RZ, RZ ;  /* 0x000000ffff027224 */ /* 0x002fcc00078e00ff */
[----:B------:R1:W5:Y:S01]  /*14b80*/  @P2 LDG.E R2, [R4.64] ;  /* 0x0000000a04022981 */ /* 0x000362000c1e1900 */
[----:B------:R-:W-:-:S04]  /*14b90*/  ISETP.NE.AND P0, PT, R244, RZ, PT ;  /* 0x000000fff400720c */ /* 0x000fc80003f05270 */
[----:B------:R-:W-:Y:S01]  /*14ba0*/  SEL R0, R244, c[0x0][0x3d4], P0 ;  /* 0x0000f500f4007a07 */ /* 0x000fe20000000000 */
[----:B------:R-:W-:Y:S05]  /*14bb0*/  @P1 BRA `(.L_x_282) ;  /* 0x0000004000001947 */ /* 0x000fea0003800000 */
[----:B------:R-:W-:Y:S05]  /*14bc0*/  @!P2 BRA `(.L_x_282) ;  /* 0x000000300000a947 */ /* 0x000fea0003800000 */
[----:B-----5:R2:W3:Y:S04]  /*14bd0*/  LDG.E R14, [R4.64] ;  /* 0x0000000a040e7981 */ /* 0x0204e8000c1e1900 */
[----:B-12---:R-:W3:Y:S02]  /*14be0*/  LDG.E R4, [R4.64+0x4] ;  /* 0x0000040a04047981 */ /* 0x006ee4000c1e1900 */
[----:B---3--:R-:W-:Y:S02]  /*14bf0*/  IADD3 R14, -R14, R4, RZ ;  /* 0x000000040e0e7210 */ /* 0x008fe40007ffe1ff */
.L_x_282:
[----:B------:R-:W2:Y:S01]  /*14c00*/  LDL R19, [R1+0x58] ;  /* 0x0000580001137983 */ /* 0x000ea20000100800 */
[----:B------:R-:W-:Y:S01]  /*14c10*/  IMAD.MOV.U32 R13, RZ, RZ, 0x368 ;  /* 0x00000368ff0d7424 */ /* 0x000fe200078e00ff */
[----:B------:R-:W-:Y:S02]  /*14c20*/  ISETP.GT.AND P2, PT, R0, 0x1, PT ;  /* 0x000000010000780c */ /* 0x000fe40003f44270 */
[----:B------:R-:W-:-:S02]  /*14c30*/  ISETP.NE.U32.AND P0, PT, RZ, c[0x0][0x500], PT ;  /* 0x00014000ff007a0c */ /* 0x000fc40003f05070 */
[----:B------:R-:W-:Y:S02]  /*14c40*/  SEL R13, R13, 0x328, P2 ;  /* 0x000003280d0d7807 */ /* 0x000fe40001000000 */
[----:B------:R-:W-:Y:S02]  /*14c50*/  ISETP.NE.AND.EX P0, PT, RZ, c[0x0][0x504], PT, P0 ;  /* 0x00014100ff007a0c */ /* 0x000fe40003f05300 */
[----:B------:R-:W3:Y:S01]  /*14c60*/  LDC.64 R6, c[0x0][R13+0x170] ;  /* 0x00005c000d067b82 */ /* 0x000ee20000000a00 */
[----:B-1----:R-:W-:Y:S02]  /*14c70*/  LOP3.LUT R5, R238, 0xffff, RZ, 0xc0, !PT ;  /* 0x0000ffffee057812 */ /* 0x002fe400078ec0ff */
[----:B------:R-:W-:Y:S02]  /*14c80*/  SEL R0, R242, RZ, !P0 ;  /* 0x000000fff2007207 */ /* 0x000fe40004000000 */
[----:B------:R-:W-:-:S03]  /*14c90*/  SEL R4, R243, RZ, !P0 ;  /* 0x000000fff3047207 */ /* 0x000fc60004000000 */
[----:B------:R-:W1:Y:S08]  /*14ca0*/  LDC.64 R10, c[0x0][R13+0x168] ;  /* 0x00005a000d0a7b82 */ /* 0x000e700000000a00 */
[----:B------:R-:W4:Y:S01]  /*14cb0*/  LDC.64 R16, c[0x0][R13+0x178] ;  /* 0x00005e000d107b82 */ /* 0x000f220000000a00 */
[----:B---3--:R-:W-:-:S04]  /*14cc0*/  IMAD R3, R7, R0, RZ ;  /* 0x0000000007037224 */ /* 0x008fc800078e02ff */
[C---:B------:R-:W-:Y:S02]  /*14cd0*/  IMAD R4, R6.reuse, R4, R3 ;  /* 0x0000000406047224 */ /* 0x040fe400078e0203 */
[----:B------:R-:W-:-:S04]  /*14ce0*/  IMAD.WIDE.U32 R6, R6, R0, RZ ;  /* 0x0000000006067225 */ /* 0x000fc800078e00ff */
[----:B-1----:R-:W-:-:S04]  /*14cf0*/  IMAD.WIDE.U32 R8, R10, R5, RZ ;  /* 0x000000050a087225 */ /* 0x002fc800078e00ff */
[----:B------:R-:W-:Y:S01]  /*14d00*/  IMAD.IADD R4, R7, 0x1, R4 ;  /* 0x0000000107047824 */ /* 0x000fe200078e0204 */
[--C-:B-----5:R-:W-:Y:S01]  /*14d10*/  IADD3 R12, P1, P0, R6, R8, R2.reuse ;  /* 0x00000008060c7210 */ /* 0x120fe2000783e002 */
[----:B------:R-:W-:Y:S01]  /*14d20*/  IMAD R3, R11, R5, RZ ;  /* 0x000000050b037224 */ /* 0x000fe200078e02ff */
[----:B------:R-:W-:Y:S02]  /*14d30*/  SEL R6, R245, RZ, P2 ;  /* 0x000000fff5067207 */ /* 0x000fe40001000000 */
[----:B------:R-:W-:Y:S01]  /*14d40*/  SHF.R.S32.HI R8, RZ, 0x1f, R2 ;  /* 0x0000001fff087819 */ /* 0x000fe20000011402 */
[----:B------:R-:W-:Y:S02]  /*14d50*/  IMAD.IADD R9, R9, 0x1, R3 ;  /* 0x0000000109097824 */ /* 0x000fe400078e0203 */
[-C--:B----4-:R-:W-:Y:S02]  /*14d60*/  IMAD R10, R17, R6.reuse, RZ ;  /* 0x00000006110a7224 */ /* 0x090fe400078e02ff */
[----:B------:R-:W-:Y:S01]  /*14d70*/  IMAD.WIDE.U32 R6, R16, R6, RZ ;  /* 0x0000000610067225 */ /* 0x000fe200078e00ff */
[----:B------:R-:W-:Y:S01]  /*14d80*/  IADD3.X R11, R4, R9, R8, P1, P0 ;  /* 0x00000009040b7210 */ /* 0x000fe20000fe0408 */
[----:B------:R-:W3:Y:S02]  /*14d90*/  LDL R16, [R1+0x54] ;  /* 0x0000540001107983 */ /* 0x000ee40000100800 */
[----:B------:R-:W-:-:S05]  /*14da0*/  IMAD.MOV.U32 R3, RZ, RZ, c[0x0][0x4e8] ;  /* 0x00013a00ff037624 */ /* 0x000fca00078e00ff */
[----:B------:R-:W-:Y:S01]  /*14db0*/  ISETP.NE.AND P3, PT, R3, 0x1, PT ;  /* 0x000000010300780c */ /* 0x000fe20003f65270 */
[----:B------:R-:W-:Y:S01]  /*14dc0*/  IMAD.IADD R10, R7, 0x1, R10 ;  /* 0x00000001070a7824 */ /* 0x000fe200078e020a */
[----:B------:R-:W1:Y:S01]  /*14dd0*/  S2R R28, SR_TID.X ;  /* 0x00000000001c7919 */ /* 0x000e620000002100 */
[----:B--2---:R-:W-:-:S10]  /*14de0*/  IMAD R3, R237, 0x80, R19 ;  /* 0x00000080ed037824 */ /* 0x004fd400078e0213 */
[----:B------:R-:W-:-:S04]  /*14df0*/  @P3 IMAD.HI.U32 R9, R3, c[0x0][0x4ec], RZ ;  /* 0x00013b0003093a27 */ /* 0x000fc800078e00ff */
[----:B------:R-:W-:Y:S01]  /*14e00*/  IMAD.MOV.U32 R4, RZ, RZ, R3 ;  /* 0x000000ffff047224 */ /* 0x000fe200078e0003 */
[----:B------:R-:W-:-:S04]  /*14e10*/  @P3 SHF.R.U32.HI R4, RZ, c[0x0][0x4f0], R9 ;  /* 0x00013c00ff043a19 */ /* 0x000fc80000011609 */
[----:B------:R-:W-:Y:S02]  /*14e20*/  IADD3 R6, P1, P0, R4, R12, R6 ;  /* 0x0000000c04067210 */ /* 0x000fe4000783e006 */
[----:B------:R-:W-:-:S04]  /*14e30*/  SHF.R.S32.HI R7, RZ, 0x1f, R4 ;  /* 0x0000001fff077819 */ /* 0x000fc80000011404 */
[----:B------:R-:W-:Y:S02]  /*14e40*/  IADD3.X R7, R7, R11, R10, P1, P0 ;  /* 0x0000000b07077210 */ /* 0x000fe40000fe040a */
[----:B------:R-:W2:Y:S01]  /*14e50*/  LDC.64 R10, c[0x0][R13+0x160] ;  /* 0x000058000d0a7b82 */ /* 0x000ea20000000a00 */
[----:B------:R-:W-:-:S04]  /*14e60*/  IMAD.MOV R4, RZ, RZ, -R4 ;  /* 0x000000ffff047224 */ /* 0x000fc800078e0a04 */
[----:B------:R-:W-:-:S05]  /*14e70*/  IMAD R4, R4, c[0x0][0x4e8], R3 ;  /* 0x00013a0004047a24 */ /* 0x000fca00078e0203 */
[----:B------:R-:W-:Y:S02]  /*14e80*/  SHF.R.S32.HI R9, RZ, 0x1f, R4 ;  /* 0x0000001fff097819 */ /* 0x000fe40000011404 */
[----:B-1----:R-:W-:-:S04]  /*14e90*/  SHF.R.S32.HI R19, RZ, 0x1f, R28 ;  /* 0x0000001fff137819 */ /* 0x002fc8000001141c */
[----:B------:R-:W-:-:S04]  /*14ea0*/  LEA.HI R19, R19, R28, RZ, 0x5 ;  /* 0x0000001c13137211 */ /* 0x000fc800078f28ff */
[----:B------:R-:W-:Y:S01]  /*14eb0*/  LOP3.LUT R19, R19, 0xffffffe0, RZ, 0xc0, !PT ;  /* 0xffffffe013137812 */ /* 0x000fe200078ec0ff */
[----:B--2---:R-:W-:-:S04]  /*14ec0*/  IMAD.WIDE.U32 R6, R10, R4, R6 ;  /* 0x000000040a067225 */ /* 0x004fc800078e0006 */
[----:B------:R-:W-:-:S04]  /*14ed0*/  IMAD R4, R11, R4, RZ ;  /* 0x000000040b047224 */ /* 0x000fc800078e02ff */
[----:B------:R-:W-:Y:S02]  /*14ee0*/  IMAD R4, R10, R9, R4 ;  /* 0x000000090a047224 */ /* 0x000fe400078e0204 */
[----:B------:R-:W-:Y:S02]  /*14ef0*/  IMAD.MOV.U32 R10, RZ, RZ, c[0x0][0x4a8] ;  /* 0x00012a00ff0a7624 */ /* 0x000fe400078e00ff */
[----:B------:R-:W-:-:S03]  /*14f00*/  IMAD.MOV.U32 R9, RZ, RZ, c[0x0][0x4ac] ;  /* 0x00012b00ff097624 */ /* 0x000fc600078e00ff */
[----:B------:R-:W-:Y:S01]  /*14f10*/  SEL R10, R10, c[0x0][0x450], P2 ;  /* 0x000114000a0a7a07 */ /* 0x000fe20001000000 */
[----:B------:R-:W-:Y:S01]  /*14f20*/  IMAD.IADD R4, R7, 0x1, R4 ;  /* 0x0000000107047824 */ /* 0x000fe200078e0204 */
[----:B------:R-:W-:Y:S02]  /*14f30*/  SEL R9, R9, c[0x0][0x454], P2 ;  /* 0x0001150009097a07 */ /* 0x000fe40001000000 */
[----:B------:R-:W-:-:S04]  /*14f40*/  LEA R10, P0, R6, R10, 0x2 ;  /* 0x0000000a060a7211 */ /* 0x000fc800078010ff */
[----:B------:R-:W-:Y:S01]  /*14f50*/  LEA.HI.X R6, R6, R9, R4, 0x2, P0 ;  /* 0x0000000906067211 */ /* 0x000fe200000f1404 */
[----:B------:R-:W-:Y:S01]  /*14f60*/  SHFL.IDX PT, R12, R10, RZ, 0x1c1f ;  /* 0x001c1fff0a0c7589 */ /* 0x000fe200000e0000 */
[----:B------:R-:W-:-:S03]  /*14f70*/  IMAD.IADD R19, R28, 0x1, -R19 ;  /* 0x000000011c137824 */ /* 0x000fc600078e0a13 */
[----:B------:R-:W1:Y:S01]  /*14f80*/  SHFL.IDX PT, R13, R6, RZ, 0x1c1f ;  /* 0x001c1fff060d7589 */ /* 0x000e6200000e0000 */
[----:B------:R-:W-:-:S03]  /*14f90*/  IMAD R4, R14, c[0x0][0x4e8], RZ ;  /* 0x00013a000e047a24 */ /* 0x000fc600078e02ff */
[----:B------:R-:W-:Y:S01]  /*14fa0*/  SHFL.IDX PT, R10, R10, 0x1, 0x1c1f ;  /* 0x003c1f000a0a7f89 */ /* 0x000fe200000e0000 */
[----:B------:R-:W-:-:S03]  /*14fb0*/  LOP3.LUT P0, RZ, R19, 0x3, RZ, 0xc0, !PT ;  /* 0x0000000313ff7812 */ /* 0x000fc6000780c0ff */
[----:B------:R3:W2:Y:S02]  /*14fc0*/  SHFL.IDX PT, R11, R6, 0x1, 0x1c1f ;  /* 0x003c1f00060b7f89 */ /* 0x0006a400000e0000 */
[----:B---3--:R-:W-:-:S05]  /*14fd0*/  IMAD R6, R237, 0x80, R16 ;  /* 0x00000080ed067824 */ /* 0x008fca00078e0210 */
[C---:B------:R-:W-:Y:S02]  /*14fe0*/  IADD3 R7, R6.reuse, 0x8, RZ ;  /* 0x0000000806077810 */ /* 0x040fe40007ffe0ff */
[-C--:B------:R-:W-:Y:S02]  /*14ff0*/  ISETP.GE.OR P1, PT, R6, R4.reuse, P0 ;  /* 0x000000040600720c */ /* 0x080fe40000726670 */
[----:B------:R-:W-:-:S11]  /*15000*/  ISETP.GE.OR P0, PT, R7, R4, P0 ;  /* 0x000000040700720c */ /* 0x000fd60000706670 */
[----:B-1----:R1:W-:Y:S01]  /*15010*/  @!P1 ST.E [R12.64], R18 ;  /* 0x000000120c009985 */ /* 0x0023e2000c10190a */
[----:B------:R-:W-:-:S03]  /*15020*/  ISETP.GE.AND P1, PT, R7, R4, PT ;  /* 0x000000040700720c */ /* 0x000fc60003f26270 */
[----:B--2---:R2:W-:Y:S01]  /*15030*/  @!P0 ST.E [R10.64], R15 ;  /* 0x0000000f0a008985 */ /* 0x0045e2000c10190a */
[----:B------:R-:W-:Y:S02]  /*15040*/  ISETP.GE.AND P0, PT, R6, R4, PT ;  /* 0x000000040600720c */ /* 0x000fe40003f06270 */
[----:B-1----:R-:W-:Y:S01]  /*15050*/  P2R R13, PR, RZ, 0x2 ;  /* 0x00000002ff0d7803 */ /* 0x002fe20000000000 */
[----:B------:R-:W-:Y:S05]  /*15060*/  @P2 BRA `(.L_x_283) ;  /* 0x000007c000002947 */ /* 0x000fea0003800000 */
[----:B------:R-:W-:Y:S01]  /*15070*/  IMAD R8, R8, c[0x0][0x3a0], RZ ;  /* 0x0000e80008087a24 */ /* 0x000fe200078e02ff */
[----:B------:R-:W-:Y:S01]  /*15080*/  SHF.R.S32.HI R9, RZ, 0x1f, R0 ;  /* 0x0000001fff097819 */ /* 0x000fe20000011400 */
[C---:B------:R-:W-:Y:S01]  /*15090*/  IMAD.WIDE.U32 R6, R2.reuse, c[0x0][0x3a0], RZ ;  /* 0x0000e80002067a25 */ /* 0x040fe200078e00ff */
[----:B------:R1:W3:Y:S03]  /*150a0*/  LDS.128 R24, [R191+0x80] ;  /* 0x00008000bf187984 */ /* 0x0002e60000000c00 */
[----:B------:R-:W-:Y:S01]  /*150b0*/  IMAD R2, R2, c[0x0][0x3a4], R8 ;  /* 0x0000e90002027a24 */ /* 0x000fe200078e0208 */
[----:B------:R-:W-:Y:S01]  /*150c0*/  LEA R8, R237, R213, 0x7 ;  /* 0x000000d5ed087211 */ /* 0x000fe200078e38ff */
[----:B------:R1:W4:Y:S03]  /*150d0*/  LDS.128 R40, [R191+0x1080] ;  /* 0x00108000bf287984 */ /* 0x0003260000000c00 */
[----:B------:R-:W-:Y:S01]  /*150e0*/  IADD3 R3, R7, R2, RZ ;  /* 0x0000000207037210 */ /* 0x000fe20007ffe0ff */
[----:B------:R1:W2:Y:S01]  /*150f0*/  LDS.128 R52, [R191+0x2080] ;  /* 0x00208000bf347984 */ /* 0x0002a20000000c00 */
[----:B------:R-:W-:-:S03]  /*15100*/  MOV R2, R6 ;  /* 0x0000000600027202 */ /* 0x000fc60000000f00 */
[----:B------:R1:W1:Y:S02]  /*15110*/  LDS.128 R60, [R191+0x3080] ;  /* 0x00308000bf3c7984 */ /* 0x0002640000000c00 */
[----:B------:R-:W-:Y:S01]  /*15120*/  IMAD.WIDE.U32 R6, R5, c[0x0][0x3e8], R2 ;  /* 0x0000fa0005067a25 */ /* 0x000fe200078e0002 */
[----:B------:R-:W-:Y:S01]  /*15130*/  MOV R2, R8 ;  /* 0x0000000800027202 */ /* 0x000fe20000000f00 */
[----:B------:R1:W1:Y:S02]  /*15140*/  LDS.128 R20, [R191+0x4080] ;  /* 0x00408000bf147984 */ /* 0x0002640000000c00 */
[----:B------:R-:W-:Y:S02]  /*15150*/  IMAD R3, R9, c[0x0][0x3f0], RZ ;  /* 0x0000fc0009037a24 */ /* 0x000fe400078e02ff */
[----:B------:R-:W-:Y:S01]  /*15160*/  @P3 IMAD.HI.U32 R9, R8, c[0x0][0x4ec], RZ ;  /* 0x00013b0008093a27 */ /* 0x000fe200078e00ff */
[----:B------:R1:W1:Y:S03]  /*15170*/  LDS.128 R36, [R191+0x5080] ;  /* 0x00508000bf247984 */ /* 0x0002660000000c00 */
[----:B------:R-:W-:Y:S01]  /*15180*/  IMAD R7, R5, c[0x0][0x3ec], R7 ;  /* 0x0000fb0005077a24 */ /* 0x000fe200078e0207 */
[----:B------:R1:W1:Y:S01]  /*15190*/  LDS.128 R48, [R191+0x6080] ;  /* 0x00608000bf307984 */ /* 0x0002620000000c00 */
[----:B------:R-:W-:Y:S01]  /*151a0*/  @P3 SHF.R.U32.HI R2, RZ, c[0x0][0x4f0], R9 ;  /* 0x00013c00ff023a19 */ /* 0x000fe20000011609 */
[----:B------:R-:W-:-:S02]  /*151b0*/  IMAD R5, R0, c[0x0][0x3f4], R3 ;  /* 0x0000fd0000057a24 */ /* 0x000fc400078e0203 */
[----:B------:R1:W1:Y:S01]  /*151c0*/  LDS.128 R56, [R191+0x7080] ;  /* 0x00708000bf387984 */ /* 0x0002620000000c00 */
[----:B------:R-:W-:Y:S01]  /*151d0*/  IMAD.WIDE.U32 R6, R0, c[0x0][0x3f0], R6 ;  /* 0x0000fc0000067a25 */ /* 0x000fe200078e0006 */
[----:B------:R-:W-:Y:S02]  /*151e0*/  SHF.R.S32.HI R3, RZ, 0x1f, R2 ;  /* 0x0000001fff037819 */ /* 0x000fe40000011402 */
[----:B------:R1:W1:Y:S01]  /*151f0*/  LDS.128 R16, [R191+0x8080] ;  /* 0x00808000bf107984 */ /* 0x0002620000000c00 */
[----:B------:R-:W-:Y:S02]  /*15200*/  IADD3 R0, -R2, RZ, RZ ;  /* 0x000000ff02007210 */ /* 0x000fe40007ffe1ff */
[----:B------:R-:W-:Y:S01]  /*15210*/  IADD3 R7, R7, R5, RZ ;  /* 0x0000000507077210 */ /* 0x000fe20007ffe0ff */
[----:B------:R1:W1:Y:S01]  /*15220*/  LDS.128 R32, [R191+0x9080] ;  /* 0x00908000bf207984 */ /* 0x0002620000000c00 */
[----:B------:R-:W-:Y:S02]  /*15230*/  IMAD R3, R3, c[0x0][0x3e0], RZ ;  /* 0x0000f80003037a24 */ /* 0x000fe400078e02ff */
[----:B------:R-:W-:Y:S01]  /*15240*/  IMAD R0, R0, c[0x0][0x4e8], R8 ;  /* 0x00013a0000007a24 */ /* 0x000fe200078e0208 */
[----:B------:R1:W1:Y:S01]  /*15250*/  LDS.128 R44, [R191+0xa080] ;  /* 0x00a08000bf2c7984 */ /* 0x0002620000000c00 */
[----:B------:R-:W-:-:S02]  /*15260*/  IMAD R8, R2, c[0x0][0x3e4], R3 ;  /* 0x0000f90002087a24 */ /* 0x000fc400078e0203 */
[----:B------:R-:W-:Y:S01]  /*15270*/  IMAD.WIDE.U32 R2, R2, c[0x0][0x3e0], R6 ;  /* 0x0000f80002027a25 */ /* 0x000fe200078e0006 */
[----:B------:R1:W1:Y:S01]  /*15280*/  LDS.128 R64, [R191+0xb080] ;  /* 0x00b08000bf407984 */ /* 0x0002620000000c00 */
[----:B------:R-:W-:-:S03]  /*15290*/  SHF.R.S32.HI R5, RZ, 0x1f, R0 ;  /* 0x0000001fff057819 */ /* 0x000fc60000011400 */
[----:B------:R-:W-:Y:S02]  /*152a0*/  IADD3 R3, R3, R8, RZ ;  /* 0x0000000803037210 */ /* 0x000fe40007ffe0ff */
[----:B------:R-:W-:-:S03]  /*152b0*/  IMAD R5, R5, c[0x0][0x3d8], RZ ;  /* 0x0000f60005057a24 */ /* 0x000fc600078e02ff */
[----:B------:R-:W-:-:S04]  /*152c0*/  IMAD.WIDE.U32 R2, R0, c[0x0][0x3d8], R2 ;  /* 0x0000f60000027a25 */ /* 0x000fc800078e0002 */
[----:B------:R-:W-:Y:S01]  /*152d0*/  IMAD R0, R0, c[0x0][0x3dc], R5 ;  /* 0x0000f70000007a24 */ /* 0x000fe200078e0205 */
[----:B------:R-:W-:Y:S02]  /*152e0*/  LEA R12, P0, R2, c[0x0][0x380], 0x1 ;  /* 0x0000e000020c7a11 */ /* 0x000fe400078008ff */
[----:B------:R-:W-:Y:S02]  /*152f0*/  LEA R5, R237, R246, 0x7 ;  /* 0x000000f6ed057211 */ /* 0x000fe400078e38ff */
[----:B------:R-:W-:-:S04]  /*15300*/  IADD3 R0, R3, R0, RZ ;  /* 0x0000000003007210 */ /* 0x000fc80007ffe0ff */
[----:B------:R-:W-:Y:S01]  /*15310*/  LEA.HI.X R6, R2, c[0x0][0x384], R0, 0x1, P0 ;  /* 0x0000e10002067a11 */ /* 0x000fe200000f0c00 */
[----:B------:R-:W-:Y:S05]  /*15320*/  BRA.DIV ~URZ, `(.L_x_284) ;  /* 0x000044127f007947 */ /* 0x000fea000b800000 */
[----:B--234-:R2:W3:Y:S02]  /*15330*/  SHFL.IDX PT, R7, R6, RZ, 0x181f ;  /* 0x00181fff06077589 */ /* 0x01c4e400000e0000 */
.L_x_355:
[----:B------:R-:W-:Y:S05]  /*15340*/  BRA.DIV ~URZ, `(.L_x_285) ;  /* 0x000044627f007947 */ /* 0x000fea000b800000 */
[----:B------:R4:W2:Y:S02]  /*15350*/  SHFL.IDX PT, R0, R12, RZ, 0x181f ;  /* 0x00181fff0c007589 */ /* 0x0008a400000e0000 */
.L_x_356:
[----:B------:R-:W-:Y:S01]  /*15360*/  ISETP.GE.AND P0, PT, R5, R4, PT ;  /* 0x000000040500720c */ /* 0x000fe20003f06270 */
[----:B------:R-:W-:-:S12]  /*15370*/  BSSY B0, `(.L_x_286) ;  /* 0x000000e000007945 */ /* 0x000fd80003800000 */
[----:B------:R-:W-:Y:S05]  /*15380*/  @P0 BRA `(.L_x_287) ;  /* 0x000000c000000947 */ /* 0x000fea0003800000 */
[----:B------:R-:W-:Y:S02]  /*15390*/  ISETP.GE.AND P2, PT, R210, c[0x0][0x3c8], PT ;  /* 0x0000f200d2007a0c */ /* 0x000fe40003f46270 */
[----:B------:R-:W-:Y:S02]  /*153a0*/  ISETP.GE.AND P1, PT, R207, c[0x0][0x3c8], PT ;  /* 0x0000f200cf007a0c */ /* 0x000fe40003f26270 */
[----:B------:R-:W-:-:S09]  /*153b0*/  ISETP.GE.AND P0, PT, R208, c[0x0][0x3c8], PT ;  /* 0x0000f200d0007a0c */ /* 0x000fd20003f06270 */
        /* <DEDUP_REMOVED lines=9> */
.L_x_287:
[----:B------:R-:W-:Y:S05]  /*15450*/  BSYNC B0 ;  /* 0x0000000000007941 */ /* 0x000fea0003800000 */
.L_x_286:
[----:B------:R-:W-:Y:S05]  /*15460*/  BRA.DIV ~URZ, `(.L_x_288) ;  /* 0x000043a27f007947 */ /* 0x000fea000b800000 */
[----:B---3--:R3:W4:Y:S04]  /*15470*/  SHFL.IDX PT, R7, R6, 0x1, 0x181f ;  /* 0x00381f0006077f89 */ /* 0x00872800000e0000 */
[----:B--2---:R3:W2:Y:S02]  /*15480*/  SHFL.IDX PT, R0, R12, 0x1, 0x181f ;  /* 0x00381f000c007f89 */ /* 0x0046a400000e0000 */
.L_x_357:
[----:B------:R-:W-:Y:S01]  /*15490*/  IADD3 R2, R5, 0x20, RZ ;  /* 0x0000002005027810 */ /* 0x000fe20007ffe0ff */
[----:B------:R-:W-:Y:S03]  /*154a0*/  BSSY B0, `(.L_x_289) ;  /* 0x000000f000007945 */ /* 0x000fe60003800000 */
[----:B------:R-:W-:-:S13]  /*154b0*/  ISETP.GE.AND P0, PT, R2, R4, PT ;  /* 0x000000040200720c */ /* 0x000fda0003f06270 */
[----:B------:R-:W-:Y:S05]  /*154c0*/  @P0 BRA `(.L_x_290) ;  /* 0x000000c000000947 */ /* 0x000fea0003800000 */
[----:B------:R-:W-:Y:S02]  /*154d0*/  ISETP.GE.AND P2, PT, R210, c[0x0][0x3c8], PT ;  /* 0x0000f200d2007a0c */ /* 0x000fe40003f46270 */
[----:B------:R-:W-:Y:S02]  /*154e0*/  ISETP.GE.AND P1, PT, R207, c[0x0][0x3c8], PT ;  /* 0x0000f200cf007a0c */ /* 0x000fe40003f26270 */
[----:B------:R-:W-:-:S09]  /*154f0*/  ISETP.GE.AND P0, PT, R208, c[0x0][0x3c8], PT ;  /* 0x0000f200d0007a0c */ /* 0x000fd20003f06270 */
        /* <DEDUP_REMOVED lines=9> */
.L_x_290:
[----:B------:R-:W-:Y:S05]  /*15590*/  BSYNC B0 ;  /* 0x0000000000007941 */ /* 0x000fea0003800000 */
.L_x_289:
[----:B------:R-:W-:Y:S05]  /*155a0*/  BRA.DIV ~URZ, `(.L_x_291) ;  /* 0x000043227f007947 */ /* 0x000fea000b800000 */
[----:B----4-:R4:W3:Y:S02]  /*155b0*/  SHFL.IDX PT, R7, R6, 0x2, 0x181f ;  /* 0x00581f0006077f89 */ /* 0x0108e400000e0000 */
.L_x_358:
[----:B------:R-:W-:Y:S05]  /*155c0*/  BRA.DIV ~URZ, `(.L_x_292) ;  /* 0x000043727f007947 */ /* 0x000fea000b800000 */
[----:B--2---:R2:W4:Y:S02]  /*155d0*/  SHFL.IDX PT, R0, R12, 0x2, 0x181f ;  /* 0x00581f000c007f89 */ /* 0x00452400000e0000 */
.L_x_359:
[----:B------:R-:W-:Y:S01]  /*155e0*/  IADD3 R2, R5, 0x40, RZ ;  /* 0x0000004005027810 */ /* 0x000fe20007ffe0ff */
[----:B------:R-:W-:Y:S03]  /*155f0*/  BSSY B0, `(.L_x_293) ;  /* 0x000000f000007945 */ /* 0x000fe60003800000 */
[----:B------:R-:W-:-:S13]  /*15600*/  ISETP.GE.AND P0, PT, R2, R4, PT ;  /* 0x000000040200720c */ /* 0x000fda0003f06270 */
[----:B------:R-:W-:Y:S05]  /*15610*/  @P0 BRA `(.L_x_294) ;  /* 0x000000c000000947 */ /* 0x000fea0003800000 */
[----:B------:R-:W-:Y:S02]  /*15620*/  ISETP.GE.AND P2, PT, R210, c[0x0][0x3c8], PT ;  /* 0x0000f200d2007a0c */ /* 0x000fe40003f46270 */
[----:B------:R-:W-:Y:S02]  /*15630*/  ISETP.GE.AND P1, PT, R207, c[0x0][0x3c8], PT ;  /* 0x0000f200cf007a0c */ /* 0x000fe40003f26270 */
[----:B------:R-:W-:-:S09]  /*15640*/  ISETP.GE.AND P0, PT, R208, c[0x0][0x3c8], PT ;  /* 0x0000f200d0007a0c */ /* 0x000fd20003f06270 */
        /* <DEDUP_REMOVED lines=9> */
.L_x_294:
[----:B------:R-:W-:Y:S05]  /*156e0*/  BSYNC B0 ;  /* 0x0000000000007941 */ /* 0x000fea0003800000 */
.L_x_293:
[----:B------:R-:W-:Y:S05]  /*156f0*/  BRA.DIV ~URZ, `(.L_x_295) ;  /* 0x000042a27f007947 */ /* 0x000fea000b800000 */
[----:B---34-:R-:W3:Y:S04]  /*15700*/  SHFL.IDX PT, R6, R6, 0x3, 0x181f ;  /* 0x00781f0006067f89 */ /* 0x018ee800000e0000 */
[----:B------:R4:W2:Y:S02]  /*15710*/  SHFL.IDX PT, R0, R12, 0x3, 0x181f ;  /* 0x00781f000c007f89 */ /* 0x0008a400000e0000 */
.L_x_360:
[----:B------:R-:W-:-:S04]  /*15720*/  IADD3 R2, R5, 0x60, RZ ;  /* 0x0000006005027810 */ /* 0x000fc80007ffe0ff */
[----:B------:R-:W-:-:S13]  /*15730*/  ISETP.GE.AND P0, PT, R2, R4, PT ;  /* 0x000000040200720c */ /* 0x000fda0003f06270 */
[----:B------:R-:W-:Y:S05]  /*15740*/  @P0 BRA `(.L_x_296) ;  /* 0x000024e000000947 */ /* 0x000fea0003800000 */
[----:B------:R-:W-:Y:S02]  /*15750*/  ISETP.GE.AND P1, PT, R210, c[0x0][0x3c8], PT ;  /* 0x0000f200d2007a0c */ /* 0x000fe40003f26270 */
[----:B------:R-:W-:-:S11]  /*15760*/  ISETP.GE.AND P0, PT, R207, c[0x0][0x3c8], PT ;  /* 0x0000f200cf007a0c */ /* 0x000fd60003f06270 */
[CC--:B--2---:R-:W-:Y:S02]  /*15770*/  @!P1 LEA R4, P3, R210.reuse, R0.reuse, 0x1 ;  /* 0x00000000d2049211 */ /* 0x0c4fe400078608ff */
[C---:B------:R-:W-:Y:S02]  /*15780*/  @!P0 LEA R2, P2, R207.reuse, R0, 0x1 ;  /* 0x00000000cf028211 */ /* 0x040fe400078408ff */
[-C--:B---3--:R-:W-:Y:S02]  /*15790*/  @!P1 LEA.HI.X R5, R210, R6.reuse, R211, 0x1, P3 ;  /* 0x00000006d2059211 */ /* 0x088fe400018f0cd3 */
[----:B------:R-:W-:-:S03]  /*157a0*/  @!P0 LEA.HI.X R3, R207, R6, R224, 0x1, P2 ;  /* 0x00000006cf038211 */ /* 0x000fc600010f0ce0 */
[----:B-1----:R1:W-:Y:S04]  /*157b0*/  @!P1 ST.E.128 [R4.64], R60 ;  /* 0x0000003c04009985 */ /* 0x0023e8000c101d0a */
[----:B------:R1:W-:Y:S01]  /*157c0*/  @!P0 ST.E.128 [R2.64], R56 ;  /* 0x0000003802008985 */ /* 0x0003e2000c101d0a */
[----:B------:R-:W-:-:S13]  /*157d0*/  ISETP.GE.AND P0, PT, R208, c[0x0][0x3c8], PT ;  /* 0x0000f200d0007a0c */ /* 0x000fda0003f06270 */
[----:B------:R-:W-:Y:S05]  /*157e0*/  @P0 BRA `(.L_x_296) ;  /* 0x0000244000000947 */ /* 0x000fea0003800000 */
[----:B-1----:R-:W-:-:S04]  /*157f0*/  LEA R2, P0, R208, R0, 0x1 ;  /* 0x00000000d0027211 */ /* 0x002fc800078008ff */
[----:B------:R-:W-:-:S05]  /*15800*/  LEA.HI.X R3, R208, R6, R223, 0x1, P0 ;  /* 0x00000006d0037211 */ /* 0x000fca00000f0cdf */
[----:B------:R1:W-:Y:S01]  /*15810*/  ST.E.128 [R2.64], R64 ;  /* 0x0000004002007985 */ /* 0x0003e2000c101d0a */
[----:B------:R-:W-:Y:S05]  /*15820*/  BRA `(.L_x_296) ;  /* 0x0000240000007947 */ /* 0x000fea0003800000 */
.L_x_283:
[----:B------:R-:W-:Y:S02]  /*15830*/  IMAD R8, R8, c[0x0][0x408], RZ ;  /* 0x0001020008087a24 */ /* 0x000fe400078e02ff */
[----:B------:R-:W-:-:S04]  /*15840*/  IMAD.WIDE.U32 R6, R2, c[0x0][0x408], RZ ;  /* 0x0001020002067a25 */ /* 0x000fc800078e00ff */
[----:B------:R-:W-:Y:S01]  /*15850*/  IMAD R8, R2, c[0x0][0x40c], R8 ;  /* 0x0001030002087a24 */ /* 0x000fe200078e0208 */
[----:B------:R-:W-:-:S04]  /*15860*/  SHF.R.S32.HI R2, RZ, 0x1f, R0 ;  /* 0x0000001fff027819 */ /* 0x000fc80000011400 */
[----:B------:R-:W-:Y:S01]  /*15870*/  IADD3 R7, R7, R8, RZ ;  /* 0x0000000807077210 */ /* 0x000fe20007ffe0ff */
[----:B------:R-:W-:-:S04]  /*15880*/  IMAD R2, R2, c[0x0][0x440], RZ ;  /* 0x0001100002027a24 */ /* 0x000fc800078e02ff */
[----:B------:R-:W-:-:S04]  /*15890*/  IMAD.WIDE.U32 R6, R5, c[0x0][0x438], R6 ;  /* 0x00010e0005067a25 */ /* 0x000fc800078e0006 */
[----:B------:R-:W-:Y:S01]  /*158a0*/  IMAD R5, R5, c[0x0][0x43c], R7 ;  /* 0x00010f0005057a24 */ /* 0x000fe200078e0207 */
[----:B------:R-:W-:Y:S01]  /*158b0*/  MOV R4, R6 ;  /* 0x0000000600047202 */ /* 0x000fe20000000f00 */
[----:B------:R-:W-:-:S04]  /*158c0*/  IMAD R2, R0, c[0x0][0x444], R2 ;  /* 0x0001110000027a24 */ /* 0x000fc800078e0202 */
[----:B------:R-:W-:Y:S01]  /*158d0*/  IMAD.WIDE.U32 R4, R0, c[0x0][0x440], R4 ;  /* 0x0001100000047a25 */ /* 0x000fe200078e0004 */
[----:B------:R-:W-:-:S04]  /*158e0*/  MOV R0, R3 ;  /* 0x0000000300007202 */ /* 0x000fc80000000f00 */
[----:B------:R-:W-:Y:S01]  /*158f0*/  IADD3 R5, R5, R2, RZ ;  /* 0x0000000205057210 */ /* 0x000fe20007ffe0ff */
[----:B------:R-:W-:-:S04]  /*15900*/  @P3 IMAD.HI.U32 R2, R3, c[0x0][0x4ec], RZ ;  /* 0x00013b0003023a27 */ /* 0x000fc800078e00ff */
[----:B------:R-:W-:Y:S01]  /*15910*/  IMAD.WIDE.U32 R4, R245, c[0x0][0x448], R4 ;  /* 0x00011200f5047a25 */ /* 0x000fe200078e0004 */
[----:B------:R-:W-:-:S03]  /*15920*/  @P3 SHF.R.U32.HI R0, RZ, c[0x0][0x4f0], R2 ;  /* 0x00013c00ff003a19 */ /* 0x000fc60000011602 */
[----:B------:R-:W-:Y:S01]  /*15930*/  IMAD R5, R245, c[0x0][0x44c], R5 ;  /* 0x00011300f5057a24 */ /* 0x000fe200078e0205 */
[----:B------:R-:W-:-:S03]  /*15940*/  SHF.R.S32.HI R2, RZ, 0x1f, R0 ;  /* 0x0000001fff027819 */ /* 0x000fc60000011400 */
[----:B------:R-:W-:-:S04]  /*15950*/  IMAD.WIDE.U32 R4, R0, c[0x0][0x430], R4 ;  /* 0x00010c0000047a25 */ /* 0x000fc800078e0004 */
[----:B------:R-:W-:-:S04]  /*15960*/  IMAD R2, R2, c[0x0][0x430], RZ ;  /* 0x00010c0002027a24 */ /* 0x000fc800078e02ff */
[C---:B------:R-:W-:Y:S01]  /*15970*/  IMAD R2, R0.reuse, c[0x0][0x434], R2 ;  /* 0x00010d0000027a24 */ /* 0x040fe200078e0202 */
[----:B------:R-:W-:-:S05]  /*15980*/  IADD3 R0, -R0, RZ, RZ ;  /* 0x000000ff00007210 */ /* 0x000fca0007ffe1ff */
[----:B------:R-:W-:Y:S01]  /*15990*/  IMAD R0, R0, c[0x0][0x4e8], R3 ;  /* 0x00013a0000007a24 */ /* 0x000fe200078e0203 */
[----:B------:R-:W-:Y:S02]  /*159a0*/  IADD3 R3, R5, R2, RZ ;  /* 0x0000000205037210 */ /* 0x000fe40007ffe0ff */
[----:B------:R-:W-:Y:S02]  /*159b0*/  MOV R2, R4 ;  /* 0x0000000400027202 */ /* 0x000fe40000000f00 */
[----:B------:R-:W-:-:S03]  /*159c0*/  SHF.R.S32.HI R4, RZ, 0x1f, R0 ;  /* 0x0000001fff047819 */ /* 0x000fc60000011400 */
[----:B------:R-:W-:-:S04]  /*159d0*/  IMAD.WIDE.U32 R2, R0, c[0x0][0x428], R2 ;  /* 0x00010a0000027a25 */ /* 0x000fc800078e0002 */
[----:B------:R-:W-:Y:S01]  /*159e0*/  IMAD R4, R4, c[0x0][0x428], RZ ;  /* 0x00010a0004047a24 */ /* 0x000fe200078e02ff */
[----:B------:R-:W-:-:S03]  /*159f0*/  LEA R12, P1, R2, c[0x0][0x400], 0x2 ;  /* 0x00010000020c7a11 */ /* 0x000fc600078210ff */
[----:B------:R-:W-:-:S05]  /*15a00*/  IMAD R0, R0, c[0x0][0x42c], R4 ;  /* 0x00010b0000007a24 */ /* 0x000fca00078e0204 */
[----:B------:R-:W-:-:S04]  /*15a10*/  IADD3 R0, R3, R0, RZ ;  /* 0x0000000003007210 */ /* 0x000fc80007ffe0ff */
[----:B------:R-:W-:Y:S01]  /*15a20*/  LEA.HI.X R5, R2, c[0x0][0x404], R0, 0x2, P1 ;  /* 0x0001010002057a11 */ /* 0x000fe200008f1400 */
[----:B------:R-:W-:Y:S05]  /*15a30*/  BRA.DIV ~URZ, `(.L_x_297) ;  /* 0x000040227f007947 */ /* 0x000fea000b800000 */
[----:B------:R1:W3:Y:S02]  /*15a40*/  SHFL.IDX PT, R4, R5, RZ, 0x1c1f ;  /* 0x001c1fff05047589 */ /* 0x0002e400000e0000 */
.L_x_361:
[----:B------:R-:W-:Y:S05]  /*15a50*/  BRA.DIV ~URZ, `(.L_x_298) ;  /* 0x000040727f007947 */ /* 0x000fea000b800000 */
[----:B------:R4:W1:Y:S02]  /*15a60*/  SHFL.IDX PT, R0, R12, RZ, 0x1c1f ;  /* 0x001c1fff0c007589 */ /* 0x00086400000e0000 */
.L_x_362:
[----:B------:R-:W-:Y:S01]  /*15a70*/  BSSY B0, `(.L_x_299) ;  /* 0x00000a6000007945 */ /* 0x000fe20003800000 */
[----:B------:R-:W-:Y:S05]  /*15a80*/  @P0 BRA `(.L_x_300) ;  /* 0x00000a4000000947 */ /* 0x000fea0003800000 */
[C---:B------:R-:W-:Y:S02]  /*15a90*/  ISETP.GE.AND P0, PT, R247.reuse, c[0x0][0x3c8], PT ;  /* 0x0000f200f7007a0c */ /* 0x040fe40003f06270 */
[C---:B------:R-:W-:Y:S02]  /*15aa0*/  IADD3 R7, R247.reuse, 0x8, RZ ;  /* 0x00000008f7077810 */ /* 0x040fe40007ffe0ff */
[----:B------:R-:W-:Y:S02]  /*15ab0*/  IADD3 R6, R247, 0x10, RZ ;  /* 0x00000010f7067810 */ /* 0x000fe40007ffe0ff */
[----:B------:R-:W-:Y:S02]  /*15ac0*/  ISETP.GE.AND P1, PT, R7, c[0x0][0x3c8], PT ;  /* 0x0000f20007007a0c */ /* 0x000fe40003f26270 */
[----:B------:R-:W-:-:S02]  /*15ad0*/  IADD3 R9, R247, 0x8, RZ ;  /* 0x00000008f7097810 */ /* 0x000fc40007ffe0ff */
[----:B------:R-:W-:Y:S02]  /*15ae0*/  ISETP.GE.AND P2, PT, R6, c[0x0][0x3c8], PT ;  /* 0x0000f20006007a0c */ /* 0x000fe40003f46270 */
[----:B------:R-:W-:Y:S01]  /*15af0*/  SHF.R.S32.HI R9, RZ, 0x1f, R9 ;  /* 0x0000001fff097819 */ /* 0x000fe20000011409 */
[----:B-1----:R-:W-:Y:S01]  /*15b00*/  @!P0 IMAD.MOV.U32 R2, RZ, RZ, R0 ;  /* 0x000000ffff028224 */ /* 0x002fe200078e0000 */
[C---:B------:R-:W-:Y:S01]  /*15b10*/  IADD3 R8, R247.reuse, 0x18, RZ ;  /* 0x00000018f7087810 */ /* 0x040fe20007ffe0ff */
[----:B---3--:R-:W-:Y:S01]  /*15b20*/  @!P0 IMAD.MOV.U32 R3, RZ, RZ, R4 ;  /* 0x000000ffff038224 */ /* 0x008fe200078e0004 */
[C---:B--2---:R-:W-:Y:S02]  /*15b30*/  IADD3 R10, R247.reuse, 0x30, RZ ;  /* 0x00000030f70a7810 */ /* 0x044fe40007ffe0ff */
[C---:B------:R-:W-:Y:S01]  /*15b40*/  IADD3 R14, R247.reuse, 0x40, RZ ;  /* 0x00000040f70e7810 */ /* 0x040fe20007ffe0ff */
[----:B------:R-:W-:Y:S01]  /*15b50*/  @!P0 IMAD.WIDE R2, R247, 0x4, R2 ;  /* 0x00000004f7028825 */ /* 0x000fe200078e0202 */
[----:B------:R-:W-:-:S02]  /*15b60*/  ISETP.GE.AND P3, PT, R10, c[0x0][0x3c8], PT ;  /* 0x0000f2000a007a0c */ /* 0x000fc40003f66270 */
[C---:B------:R-:W-:Y:S02]  /*15b70*/  IADD3 R15, R247.reuse, 0x30, RZ ;  /* 0x00000030f70f7810 */ /* 0x040fe40007ffe0ff */
[----:B------:R1:W-:Y:S01]  /*15b80*/  @!P0 ST.E.64 [R2.64], R22 ;  /* 0x0000001602008985 */ /* 0x0003e2000c101b0a */
[----:B------:R-:W-:Y:S02]  /*15b90*/  ISETP.GE.AND P4, PT, R14, c[0x0][0x3c8], PT ;  /* 0x0000f2000e007a0c */ /* 0x000fe40003f86270 */
[C---:B------:R-:W-:Y:S02]  /*15ba0*/  IADD3 R11, R247.reuse, 0x38, RZ ;  /* 0x00000038f70b7810 */ /* 0x040fe40007ffe0ff */
[----:B------:R-:W-:Y:S02]  /*15bb0*/  SHF.R.S32.HI R15, RZ, 0x1f, R15 ;  /* 0x0000001fff0f7819 */ /* 0x000fe4000001140f */
[----:B------:R-:W-:Y:S02]  /*15bc0*/  SHF.R.S32.HI R11, RZ, 0x1f, R11 ;  /* 0x0000001fff0b7819 */ /* 0x000fe4000001140b */
[----:B------:R-:W-:-:S02]  /*15bd0*/  IADD3 R16, R247, 0x60, RZ ;  /* 0x00000060f7107810 */ /* 0x000fc40007ffe0ff */
[C---:B------:R-:W-:Y:S02]  /*15be0*/  IADD3 R17, R247.reuse, 0x80, RZ ;  /* 0x00000080f7117810 */ /* 0x040fe40007ffe0ff */
[----:B------:R-:W-:Y:S02]  /*15bf0*/  SHF.R.S32.HI R16, RZ, 0x1f, R16 ;  /* 0x0000001fff107819 */ /* 0x000fe40000011410 */
[----:B------:R-:W-:Y:S02]  /*15c00*/  SHF.R.S32.HI R17, RZ, 0x1f, R17 ;  /* 0x0000001fff117819 */ /* 0x000fe40000011411 */
[----:B------:R-:W-:-:S04]  /*15c10*/  IADD3 R18, R247, 0xa8, RZ ;  /* 0x000000a8f7127810 */ /* 0x000fc80007ffe0ff */
[----:B------:R-:W-:Y:S02]  /*15c20*/  SHF.R.S32.HI R18, RZ, 0x1f, R18 ;  /* 0x0000001fff127819 */ /* 0x000fe40000011412 */
[----:B-1----:R-:W-:-:S04]  /*15c30*/  @!P1 LEA R2, P0, R7, R0, 0x2 ;  /* 0x0000000007029211 */ /* 0x002fc800078010ff */
[----:B------:R-:W-:Y:S02]  /*15c40*/  @!P1 LEA.HI.X R3, R7, R4, R9, 0x2, P0 ;  /* 0x0000000407039211 */ /* 0x000fe400000f1409 */
[C---:B------:R-:W-:Y:S02]  /*15c50*/  IADD3 R9, R247.reuse, 0x10, RZ ;  /* 0x00000010f7097810 */ /* 0x040fe40007ffe0ff */
[----:B------:R-:W-:Y:S01]  /*15c60*/  IADD3 R7, R247, 0x20, RZ ;  /* 0x00000020f7077810 */ /* 0x000fe20007ffe0ff */
[----:B------:R1:W-:Y:S01]  /*15c70*/  @!P1 ST.E.64 [R2.64], R24 ;  /* 0x0000001802009985 */ /* 0x0003e2000c101b0a */
[----:B------:R-:W-:Y:S02]  /*15c80*/  ISETP.GE.AND P1, PT, R8, c[0x0][0x3c8], PT ;  /* 0x0000f20008007a0c */ /* 0x000fe40003f26270 */
[----:B------:R-:W-:Y:S02]  /*15c90*/  SHF.R.S32.HI R9, RZ, 0x1f, R9 ;  /* 0x0000001fff097819 */ /* 0x000fe40000011409 */
[----:B-1----:R-:W-:-:S04]  /*15ca0*/  @!P2 LEA R2, P0, R6, R0, 0x2 ;  /* 0x000000000602a211 */ /* 0x002fc800078010ff */
[----:B------:R-:W-:Y:S02]  /*15cb0*/  @!P2 LEA.HI.X R3, R6, R4, R9, 0x2, P0 ;  /* 0x000000040603a211 */ /* 0x000fe400000f1409 */
[C---:B------:R-:W-:Y:S02]  /*15cc0*/  IADD3 R9, R247.reuse, 0x18, RZ ;  /* 0x00000018f7097810 */ /* 0x040fe40007ffe0ff */
[----:B------:R-:W-:Y:S01]  /*15cd0*/  IADD3 R6, R247, 0x28, RZ ;  /* 0x00000028f7067810 */ /* 0x000fe20007ffe0ff */
[----:B------:R1:W-:Y:S01]  /*15ce0*/  @!P2 ST.E.64 [R2.64], R26 ;  /* 0x0000001a0200a985 */ /* 0x0003e2000c101b0a */
[----:B------:R-:W-:Y:S02]  /*15cf0*/  SHF.R.S32.HI R9, RZ, 0x1f, R9 ;  /* 0x0000001fff097819 */ /* 0x000fe40000011409 */
[----:B------:R-:W-:Y:S02]  /*15d00*/  ISETP.GE.AND P2, PT, R7, c[0x0][0x3c8], PT ;  /* 0x0000f20007007a0c */ /* 0x000fe40003f46270 */
        /* <DEDUP_REMOVED lines=16> */
[----:B------:R-:W-:-:S03]  /*15e10*/  @!P3 LEA R6, P5, R10, R0, 0x2 ;  /* 0x000000000a06b211 */ /* 0x000fc600078a10ff */
[----:B------:R1:W-:Y:S01]  /*15e20*/  @!P1 ST.E.64 [R2.64], R34 ;  /* 0x0000002202009985 */ /* 0x0003e2000c101b0a */
[----:B------:R-:W-:Y:S02]  /*15e30*/  ISETP.GE.AND P1, PT, R9, c[0x0][0x3c8], PT ;  /* 0x0000f20009007a0c */ /* 0x000fe40003f26270 */
[----:B------:R-:W-:Y:S02]  /*15e40*/  @!P3 LEA.HI.X R7, R10, R4, R15, 0x2, P5 ;  /* 0x000000040a07b211 */ /* 0x000fe400028f140f */
[C---:B------:R-:W-:Y:S02]  /*15e50*/  IADD3 R10, R247.reuse, 0x50, RZ ;  /* 0x00000050f70a7810 */ /* 0x040fe40007ffe0ff */
[----:B------:R-:W-:Y:S01]  /*15e60*/  IADD3 R15, R247, 0x40, RZ ;  /* 0x00000040f70f7810 */ /* 0x000fe20007ffe0ff */
[----:B------:R2:W-:Y:S01]  /*15e70*/  @!P3 ST.E.64 [R6.64], R102 ;  /* 0x000000660600b985 */ /* 0x0005e2000c101b0a */
[----:B------:R-:W-:Y:S02]  /*15e80*/  ISETP.GE.AND P3, PT, R10, c[0x0][0x3c8], PT ;  /* 0x0000f2000a007a0c */ /* 0x000fe40003f66270 */
[----:B------:R-:W-:-:S02]  /*15e90*/  SHF.R.S32.HI R15, RZ, 0x1f, R15 ;  /* 0x0000001fff0f7819 */ /* 0x000fc4000001140f */
[----:B-1----:R-:W-:-:S04]  /*15ea0*/  @!P2 LEA R2, P0, R8, R0, 0x2 ;  /* 0x000000000802a211 */ /* 0x002fc800078010ff */
[----:B------:R-:W-:Y:S02]  /*15eb0*/  @!P2 LEA.HI.X R3, R8, R4, R11, 0x2, P0 ;  /* 0x000000040803a211 */ /* 0x000fe400000f140b */
[C---:B------:R-:W-:Y:S02]  /*15ec0*/  IADD3 R8, R247.reuse, 0x58, RZ ;  /* 0x00000058f7087810 */ /* 0x040fe40007ffe0ff */
[----:B------:R-:W-:Y:S01]  /*15ed0*/  IADD3 R11, R247, 0x48, RZ ;  /* 0x00000048f70b7810 */ /* 0x000fe20007ffe0ff */
[----:B------:R1:W-:Y:S01]  /*15ee0*/  @!P2 ST.E.64 [R2.64], R108 ;  /* 0x0000006c0200a985 */ /* 0x0003e2000c101b0a */
[----:B--2---:R-:W-:Y:S02]  /*15ef0*/  @!P4 LEA R6, P5, R14, R0, 0x2 ;  /* 0x000000000e06c211 */ /* 0x004fe400078a10ff */
[----:B------:R-:W-:Y:S02]  /*15f00*/  ISETP.GE.AND P2, PT, R8, c[0x0][0x3c8], PT ;  /* 0x0000f20008007a0c */ /* 0x000fe40003f46270 */
[----:B------:R-:W-:-:S02]  /*15f10*/  SHF.R.S32.HI R11, RZ, 0x1f, R11 ;  /* 0x0000001fff0b7819 */ /* 0x000fc4000001140b */
        /* <DEDUP_REMOVED lines=11> */
[----:B------:R-:W-:Y:S02]  /*15fd0*/  ISETP.GE.AND P1, PT, R9, c[0x0][0x3c8], PT ;  /* 0x0000f20009007a0c */ /* 0x000fe40003f26270 */
[----:B--2---:R-:W-:Y:S02]  /*15fe0*/  @!P3 LEA R6, P5, R10, R0, 0x2 ;  /* 0x000000000a06b211 */ /* 0x004fe400078a10ff */
[----:B------:R-:W-:-:S02]  /*15ff0*/  SHF.R.S32.HI R11, RZ, 0x1f, R11 ;  /* 0x0000001fff0b7819 */ /* 0x000fc4000001140b */
[----:B------:R-:W-:Y:S02]  /*16000*/  @!P3 LEA.HI.X R7, R10, R4, R14, 0x2, P5 ;  /* 0x000000040a07b211 */ /* 0x000fe400028f140e */
[C---:B------:R-:W-:Y:S02]  /*16010*/  IADD3 R10, R247.reuse, 0x70, RZ ;  /* 0x00000070f70a7810 */ /* 0x040fe40007ffe0ff */
[----:B------:R-:W-:Y:S01]  /*16020*/  IADD3 R14, R247, 0x80, RZ ;  /* 0x00000080f70e7810 */ /* 0x000fe20007ffe0ff */
[----:B------:R2:W-:Y:S01]  /*16030*/  @!P3 ST.E.64 [R6.64], R44 ;  /* 0x0000002c0600b985 */ /* 0x0005e2000c101b0a */
[----:B------:R-:W-:Y:S02]  /*16040*/  ISETP.GE.AND P3, PT, R10, c[0x0][0x3c8], PT ;  /* 0x0000f2000a007a0c */ /* 0x000fe40003f66270 */
        /* <DEDUP_REMOVED lines=23> */
[----:B------:R-:W-:Y:S02]  /*161c0*/  ISETP.GE.AND P6, PT, R11, c[0x0][0x3c8], PT ;  /* 0x0000f2000b007a0c */ /* 0x000fe40003fc6270 */
[C---:B------:R-:W-:Y:S01]  /*161d0*/  IADD3 R16, R247.reuse, 0x88, RZ ;  /* 0x00000088f7107810 */ /* 0x040fe20007ffe0ff */
[----:B------:R2:W-:Y:S01]  /*161e0*/  @!P3 ST.E.64 [R6.64], R60 ;  /* 0x0000003c0600b985 */ /* 0x0005e2000c101b0a */
[----:B------:R-:W-:Y:S02]  /*161f0*/  IADD3 R10, R247, 0x98, RZ ;  /* 0x00000098f70a7810 */ /* 0x000fe40007ffe0ff */
[----:B------:R-:W-:Y:S02]  /*16200*/  SHF.R.S32.HI R16, RZ, 0x1f, R16 ;  /* 0x0000001fff107819 */ /* 0x000fe40000011410 */
[----:B------:R-:W-:-:S02]  /*16210*/  ISETP.GE.AND P5, PT, R10, c[0x0][0x3c8], PT ;  /* 0x0000f2000a007a0c */ /* 0x000fc40003fa6270 */
[----:B-1----:R-:W-:-:S04]  /*16220*/  @!P2 LEA R2, P0, R8, R0, 0x2 ;  /* 0x000000000802a211 */ /* 0x002fc800078010ff */
[----:B------:R-:W-:Y:S02]  /*16230*/  @!P2 LEA.HI.X R3, R8, R4, R9, 0x2, P0 ;  /* 0x000000040803a211 */ /* 0x000fe400000f1409 */
[----:B------:R-:W-:-:S03]  /*16240*/  @!P4 LEA R8, P0, R14, R0, 0x2 ;  /* 0x000000000e08c211 */ /* 0x000fc600078010ff */
[----:B------:R1:W-:Y:S01]  /*16250*/  @!P2 ST.E.64 [R2.64], R64 ;  /* 0x000000400200a985 */ /* 0x0003e2000c101b0a */
[----:B------:R-:W-:Y:S02]  /*16260*/  @!P4 LEA.HI.X R9, R14, R4, R17, 0x2, P0 ;  /* 0x000000040e09c211 */ /* 0x000fe400000f1411 */
[----:B------:R-:W-:Y:S02]  /*16270*/  IADD3 R14, R247, 0xa0, RZ ;  /* 0x000000a0f70e7810 */ /* 0x000fe40007ffe0ff */
[-C--:B--2---:R-:W-:Y:S01]  /*16280*/  @!P6 LEA R6, P0, R11, R0.reuse, 0x2 ;  /* 0x000000000b06e211 */ /* 0x084fe200078010ff */
[----:B------:R-:W-:Y:S01]  /*16290*/  @!P4 ST.E.64 [R8.64], R112 ;  /* 0x000000700800c985 */ /* 0x000fe2000c101b0a */
[----:B------:R-:W-:Y:S02]  /*162a0*/  ISETP.GE.AND P4, PT, R14, c[0x0][0x3c8], PT ;  /* 0x0000f2000e007a0c */ /* 0x000fe40003f86270 */
[----:B------:R-:W-:Y:S02]  /*162b0*/  IADD3 R17, R247, 0xa8, RZ ;  /* 0x000000a8f7117810 */ /* 0x000fe40007ffe0ff */
[----:B-1----:R-:W-:-:S04]  /*162c0*/  @!P1 LEA R2, P2, R15, R0, 0x2 ;  /* 0x000000000f029211 */ /* 0x002fc800078410ff */
[-C--:B------:R-:W-:Y:S02]  /*162d0*/  @!P1 LEA.HI.X R3, R15, R4.reuse, R16, 0x2, P2 ;  /* 0x000000040f039211 */ /* 0x080fe400010f1410 */
[C---:B------:R-:W-:Y:S02]  /*162e0*/  IADD3 R16, R247.reuse, 0x90, RZ ;  /* 0x00000090f7107810 */ /* 0x040fe40007ffe0ff */
[----:B------:R-:W-:Y:S01]  /*162f0*/  IADD3 R15, R247, 0xb0, RZ ;  /* 0x000000b0f70f7810 */ /* 0x000fe20007ffe0ff */
[----:B------:R1:W-:Y:S01]  /*16300*/  @!P1 ST.E.64 [R2.64], R68 ;  /* 0x0000004402009985 */ /* 0x0003e2000c101b0a */
[----:B------:R-:W-:Y:S02]  /*16310*/  SHF.R.S32.HI R16, RZ, 0x1f, R16 ;  /* 0x0000001fff107819 */ /* 0x000fe40000011410 */
[----:B------:R-:W-:Y:S02]  /*16320*/  ISETP.GE.AND P2, PT, R17, c[0x0][0x3c8], PT ;  /* 0x0000f20011007a0c */ /* 0x000fe40003f46270 */
[----:B------:R-:W-:-:S02]  /*16330*/  @!P6 LEA.HI.X R7, R11, R4, R16, 0x2, P0 ;  /* 0x000000040b07e211 */ /* 0x000fc400000f1410 */
[----:B------:R-:W-:Y:S02]  /*16340*/  IADD3 R11, R247, 0x98, RZ ;  /* 0x00000098f70b7810 */ /* 0x000fe40007ffe0ff */
[----:B------:R-:W-:Y:S01]  /*16350*/  ISETP.GE.AND P1, PT, R15, c[0x0][0x3c8], PT ;  /* 0x0000f2000f007a0c */ /* 0x000fe20003f26270 */
[----:B------:R2:W-:Y:S01]  /*16360*/  @!P6 ST.E.64 [R6.64], R72 ;  /* 0x000000480600e985 */ /* 0x0005e2000c101b0a */
[----:B------:R-:W-:Y:S02]  /*16370*/  SHF.R.S32.HI R11, RZ, 0x1f, R11 ;  /* 0x0000001fff0b7819 */ /* 0x000fe4000001140b */
[----:B------:R-:W-:Y:S02]  /*16380*/  IADD3 R16, R247, 0xa0, RZ ;  /* 0x000000a0f7107810 */ /* 0x000fe40007ffe0ff */
[----:B------:R-:W-:Y:S02]  /*16390*/  ISETP.GE.AND P0, PT, R252, c[0x0][0x3c8], PT ;  /* 0x0000f200fc007a0c */ /* 0x000fe40003f06270 */
[----:B------:R-:W-:-:S02]  /*163a0*/  SHF.R.S32.HI R16, RZ, 0x1f, R16 ;  /* 0x0000001fff107819 */ /* 0x000fc40000011410 */
[----:B-1----:R-:W-:-:S04]  /*163b0*/  @!P5 LEA R2, P3, R10, R0, 0x2 ;  /* 0x000000000a02d211 */ /* 0x002fc800078610ff */
[----:B------:R-:W-:Y:S02]  /*163c0*/  @!P5 LEA.HI.X R3, R10, R4, R11, 0x2, P3 ;  /* 0x000000040a03d211 */ /* 0x000fe400018f140b */
[CC--:B------:R-:W-:Y:S02]  /*163d0*/  @!P4 LEA R10, P6, R14.reuse, R0.reuse, 0x2 ;  /* 0x000000000e0ac211 */ /* 0x0c0fe400078c10ff */
[----:B------:R-:W-:Y:S01]  /*163e0*/  @!P2 LEA R8, P3, R17, R0, 0x2 ;  /* 0x000000001108a211 */ /* 0x000fe200078610ff */
[----:B------:R1:W-:Y:S01]  /*163f0*/  @!P5 ST.E.64 [R2.64], R76 ;  /* 0x0000004c0200d985 */ /* 0x0003e2000c101b0a */
[----:B------:R-:W-:Y:S02]  /*16400*/  @!P4 LEA.HI.X R11, R14, R4, R16, 0x2, P6 ;  /* 0x000000040e0bc211 */ /* 0x000fe400030f1410 */
[----:B------:R-:W-:Y:S02]  /*16410*/  IADD3 R16, R247, 0xb0, RZ ;  /* 0x000000b0f7107810 */ /* 0x000fe40007ffe0ff */
[----:B--2---:R-:W-:Y:S01]  /*16420*/  @!P1 LEA R6, P5, R15, R0, 0x2 ;  /* 0x000000000f069211 */ /* 0x004fe200078a10ff */
[----:B------:R2:W-:Y:S01]  /*16430*/  @!P4 ST.E.64 [R10.64], R124 ;  /* 0x0000007c0a00c985 */ /* 0x0005e2000c101b0a */
[----:B------:R-:W-:-:S02]  /*16440*/  SHF.R.S32.HI R16, RZ, 0x1f, R16 ;  /* 0x0000001fff107819 */ /* 0x000fc40000011410 */
[-C--:B------:R-:W-:Y:S02]  /*16450*/  @!P2 LEA.HI.X R9, R17, R4.reuse, R18, 0x2, P3 ;  /* 0x000000041109a211 */ /* 0x080fe400018f1412 */
[----:B------:R-:W-:Y:S02]  /*16460*/  SHF.R.S32.HI R14, RZ, 0x1f, R252 ;  /* 0x0000001fff0e7819 */ /* 0x000fe400000114fc */
[----:B------:R-:W-:Y:S01]  /*16470*/  @!P1 LEA.HI.X R7, R15, R4, R16, 0x2, P5 ;  /* 0x000000040f079211 */ /* 0x000fe200028f1410 */
[----:B------:R2:W-:Y:S04]  /*16480*/  @!P2 ST.E.64 [R8.64], R116 ;  /* 0x000000740800a985 */ /* 0x0005e8000c101b0a */
[----:B------:R2:W-:Y:S01]  /*16490*/  @!P1 ST.E.64 [R6.64], R80 ;  /* 0x0000005006009985 */ /* 0x0005e2000c101b0a */
[----:B-1----:R-:W-:-:S04]  /*164a0*/  @!P0 LEA R2, P3, R252, R0, 0x2 ;  /* 0x00000000fc028211 */ /* 0x002fc800078610ff */
[----:B------:R-:W-:-:S05]  /*164b0*/  @!P0 LEA.HI.X R3, R252, R4, R14, 0x2, P3 ;  /* 0x00000004fc038211 */ /* 0x000fca00018f140e */
[----:B------:R2:W-:Y:S04]  /*164c0*/  @!P0 ST.E.64 [R2.64], R20 ;  /* 0x0000001402008985 */ /* 0x0005e8000c101b0a */
.L_x_300:
[----:B------:R-:W-:Y:S05]  /*164d0*/  BSYNC B0 ;  /* 0x0000000000007941 */ /* 0x000fea0003800000 */
.L_x_299:
[----:B------:R-:W-:Y:S05]  /*164e0*/  BRA.DIV ~URZ, `(.L_x_301) ;  /* 0x000036427f007947 */ /* 0x000fea000b800000 */
[----:B---3--:R3:W2:Y:S04]  /*164f0*/  SHFL.IDX PT, R4, R5, 0x1, 0x1c1f ;  /* 0x003c1f0005047f89 */ /* 0x0086a800000e0000 */
[----:B-1----:R3:W1:Y:S02]  /*16500*/  SHFL.IDX PT, R0, R12, 0x1, 0x1c1f ;  /* 0x003c1f000c007f89 */ /* 0x00266400000e0000 */
.L_x_363:
[----:B------:R-:W-:-:S13]  /*16510*/  ISETP.NE.AND P0, PT, R13, RZ, PT ;  /* 0x000000ff0d00720c */ /* 0x000fda0003f05270 */
[----:B------:R-:W-:Y:S05]  /*16520*/  @P0 BRA `(.L_x_296) ;  /* 0x0000170000000947 */ /* 0x000fea0003800000 */
[C---:B------:R-:W-:Y:S02]  /*16530*/  ISETP.GE.AND P4, PT, R247.reuse, c[0x0][0x3c8], PT ;  /* 0x0000f200f7007a0c */ /* 0x040fe40003f86270 */
[C---:B--2---:R-:W-:Y:S02]  /*16540*/  IADD3 R15, R247.reuse, 0x18, RZ ;  /* 0x00000018f70f7810 */ /* 0x044fe40007ffe0ff */
[----:B------:R-:W-:Y:S02]  /*16550*/  IADD3 R8, R247, 0x8, RZ ;  /* 0x00000008f7087810 */ /* 0x000fe40007ffe0ff */
[----:B------:R-:W-:Y:S02]  /*16560*/  ISETP.GE.AND P1, PT, R15, c[0x0][0x3c8], PT ;  /* 0x0000f2000f007a0c */ /* 0x000fe40003f26270 */
[----:B------:R-:W-:Y:S02]  /*16570*/  ISETP.GE.AND P3, PT, R8, c[0x0][0x3c8], PT ;  /* 0x0000f20008007a0c */ /* 0x000fe40003f66270 */
[----:B---3--:R-:W-:-:S02]  /*16580*/  IADD3 R5, R247, 0x10, RZ ;  /* 0x00000010f7057810 */ /* 0x008fc40007ffe0ff */
[----:B------:R-:W-:Y:S01]  /*16590*/  IADD3 R9, R247, 0x8, RZ ;  /* 0x00000008f7097810 */ /* 0x000fe20007ffe0ff */
[----:B-1----:R-:W-:Y:S01]  /*165a0*/  @!P4 IMAD.MOV.U32 R6, RZ, RZ, R0 ;  /* 0x000000ffff06c224 */ /* 0x002fe200078e0000 */
[----:B------:R-:W-:Y:S01]  /*165b0*/  ISETP.GE.AND P2, PT, R5, c[0x0][0x3c8], PT ;  /* 0x0000f20005007a0c */ /* 0x000fe20003f46270 */
[----:B------:R-:W-:Y:S01]  /*165c0*/  @!P4 IMAD.MOV.U32 R7, RZ, RZ, R4 ;  /* 0x000000ffff07c224 */ /* 0x000fe200078e0004 */
[----:B------:R-:W-:Y:S02]  /*165d0*/  SHF.R.S32.HI R9, RZ, 0x1f, R9 ;  /* 0x0000001fff097819 */ /* 0x000fe40000011409 */
[C---:B------:R-:W-:Y:S01]  /*165e0*/  IADD3 R10, R247.reuse, 0x20, RZ ;  /* 0x00000020f70a7810 */ /* 0x040fe20007ffe0ff */
[C---:B------:R-:W-:Y:S01]  /*165f0*/  @!P4 IMAD.WIDE R6, R247.reuse, 0x4, R6 ;  /* 0x00000004f706c825 */ /* 0x040fe200078e0206 */
[----:B----4-:R-:W-:Y:S02]  /*16600*/  IADD3 R12, R247, 0x10, RZ ;  /* 0x00000010f70c7810 */ /* 0x010fe40007ffe0ff */
[----:B------:R-:W-:-:S02]  /*16610*/  @!P3 LEA R2, P5, R8, R0, 0x2 ;  /* 0x000000000802b211 */ /* 0x000fc400078a10ff */
[----:B------:R1:W-:Y:S01]  /*16620*/  @!P4 ST.E.64 [R6.64], R92 ;  /* 0x0000005c0600c985 */ /* 0x0003e2000c101b0a */
[----:B------:R-:W-:Y:S02]  /*16630*/  ISETP.GE.AND P0, PT, R10, c[0x0][0x3c8], PT ;  /* 0x0000f2000a007a0c */ /* 0x000fe40003f06270 */
[----:B------:R-:W-:Y:S02]  /*16640*/  @!P3 LEA.HI.X R3, R8, R4, R9, 0x2, P5 ;  /* 0x000000040803b211 */ /* 0x000fe400028f1409 */
[----:B------:R-:W-:Y:S02]  /*16650*/  SHF.R.S32.HI R12, RZ, 0x1f, R12 ;  /* 0x0000001fff0c7819 */ /* 0x000fe4000001140c */
[----:B------:R-:W-:Y:S01]  /*16660*/  IADD3 R16, R247, 0x18, RZ ;  /* 0x00000018f7107810 */ /* 0x000fe20007ffe0ff */
[----:B------:R2:W-:Y:S01]  /*16670*/  @!P3 ST.E.64 [R2.64], R84 ;  /* 0x000000540200b985 */ /* 0x0005e2000c101b0a */
[----:B------:R-:W-:Y:S02]  /*16680*/  @!P2 LEA R8, P3, R5, R0, 0x2 ;  /* 0x000000000508a211 */ /* 0x000fe400078610ff */
[----:B------:R-:W-:-:S02]  /*16690*/  SHF.R.S32.HI R16, RZ, 0x1f, R16 ;  /* 0x0000001fff107819 */ /* 0x000fc40000011410 */
[----:B------:R-:W-:Y:S02]  /*166a0*/  @!P2 LEA.HI.X R9, R5, R4, R12, 0x2, P3 ;  /* 0x000000040509a211 */ /* 0x000fe400018f140c */
[C---:B------:R-:W-:Y:S02]  /*166b0*/  IADD3 R5, R247.reuse, 0x38, RZ ;  /* 0x00000038f7057810 */ /* 0x040fe40007ffe0ff */
[C---:B------:R-:W-:Y:S01]  /*166c0*/  IADD3 R12, R247.reuse, 0x20, RZ ;  /* 0x00000020f70c7810 */ /* 0x040fe20007ffe0ff */
[----:B------:R3:W-:Y:S01]  /*166d0*/  @!P2 ST.E.64 [R8.64], R130 ;  /* 0x000000820800a985 */ /* 0x0007e2000c101b0a */
[C---:B------:R-:W-:Y:S02]  /*166e0*/  IADD3 R11, R247.reuse, 0x28, RZ ;  /* 0x00000028f70b7810 */ /* 0x040fe40007ffe0ff */
[----:B------:R-:W-:Y:S02]  /*166f0*/  SHF.R.S32.HI R12, RZ, 0x1f, R12 ;  /* 0x0000001fff0c7819 */ /* 0x000fe4000001140c */
[----:B------:R-:W-:-:S02]  /*16700*/  IADD3 R14, R247, 0x30, RZ ;  /* 0x00000030f70e7810 */ /* 0x000fc40007ffe0ff */
[----:B------:R-:W-:Y:S02]  /*16710*/  ISETP.GE.AND P5, PT, R11, c[0x0][0x3c8], PT ;  /* 0x0000f2000b007a0c */ /* 0x000fe40003fa6270 */
[----:B------:R-:W-:Y:S02]  /*16720*/  ISETP.GE.AND P4, PT, R14, c[0x0][0x3c8], PT ;  /* 0x0000f2000e007a0c */ /* 0x000fe40003f86270 */
[----:B-1----:R-:W-:Y:S02]  /*16730*/  @!P1 LEA R6, P6, R15, R0, 0x2 ;  /* 0x000000000f069211 */ /* 0x002fe400078c10ff */
[----:B------:R-:W-:-:S04]  /*16740*/  IADD3 R13, R247, 0x30, RZ ;  /* 0x00000030f70d7810 */ /* 0x000fc80007ffe0ff */
[----:B------:R-:W-:-:S07]  /*16750*/  SHF.R.S32.HI R13, RZ, 0x1f, R13 ;  /* 0x0000001fff0d7819 */ /* 0x000fce000001140d */
[----:B--2---:R-:W-:-:S04]  /*16760*/  P2R R2, PR, RZ, 0x40 ;  /* 0x00000040ff027803 */ /* 0x004fc80000000000 */
[----:B------:R-:W-:Y:S02]  /*16770*/  ISETP.NE.AND P3, PT, R2, RZ, PT ;  /* 0x000000ff0200720c */ /* 0x000fe40003f65270 */
[C---:B------:R-:W-:Y:S02]  /*16780*/  @!P0 LEA R2, P6, R10.reuse, R0, 0x2 ;  /* 0x000000000a028211 */ /* 0x040fe400078c10ff */
[-C--:B------:R-:W-:Y:S02]  /*16790*/  @!P1 LEA.HI.X R7, R15, R4.reuse, R16, 0x2, P3 ;  /* 0x000000040f079211 */ /* 0x080fe400018f1410 */
[----:B------:R-:W-:Y:S02]  /*167a0*/  ISETP.GE.AND P3, PT, R5, c[0x0][0x3c8], PT ;  /* 0x0000f20005007a0c */ /* 0x000fe40003f66270 */
[----:B------:R-:W-:Y:S01]  /*167b0*/  @!P0 LEA.HI.X R3, R10, R4, R12, 0x2, P6 ;  /* 0x000000040a038211 */ /* 0x000fe200030f140c */
[----:B------:R1:W-:Y:S01]  /*167c0*/  @!P1 ST.E.64 [R6.64], R120 ;  /* 0x0000007806009985 */ /* 0x0003e2000c101b0a */
[----:B------:R-:W-:-:S02]  /*167d0*/  IADD3 R12, R247, 0x28, RZ ;  /* 0x00000028f70c7810 */ /* 0x000fc40007ffe0ff */
[----:B------:R-:W-:Y:S01]  /*167e0*/  IADD3 R15, R247, 0x48, RZ ;  /* 0x00000048f70f7810 */ /* 0x000fe20007ffe0ff */
[----:B------:R2:W-:Y:S01]  /*167f0*/  @!P0 ST.E.64 [R2.64], R88 ;  /* 0x0000005802008985 */ /* 0x0005e2000c101b0a */
[----:B---3--:R-:W-:Y:S02]  /*16800*/  @!P5 LEA R8, P0, R11, R0, 0x2 ;  /* 0x000000000b08d211 */ /* 0x008fe400078010ff */
[----:B------:R-:W-:Y:S02]  /*16810*/  SHF.R.S32.HI R12, RZ, 0x1f, R12 ;  /* 0x0000001fff0c7819 */ /* 0x000fe4000001140c */
[----:B------:R-:W-:Y:S02]  /*16820*/  IADD3 R10, R247, 0x40, RZ ;  /* 0x00000040f70a7810 */ /* 0x000fe40007ffe0ff */
[----:B------:R-:W-:Y:S02]  /*16830*/  @!P5 LEA.HI.X R9, R11, R4, R12, 0x2, P0 ;  /* 0x000000040b09d211 */ /* 0x000fe400000f140c */
[----:B------:R-:W-:-:S02]  /*16840*/  IADD3 R12, R247, 0x38, RZ ;  /* 0x00000038f70c7810 */ /* 0x000fc40007ffe0ff */
[----:B------:R-:W-:Y:S01]  /*16850*/  ISETP.GE.AND P2, PT, R10, c[0x0][0x3c8], PT ;  /* 0x0000f2000a007a0c */ /* 0x000fe20003f46270 */
[----:B------:R3:W-:Y:S01]  /*16860*/  @!P5 ST.E.64 [R8.64], R118 ;  /* 0x000000760800d985 */ /* 0x0007e2000c101b0a */
[----:B------:R-:W-:Y:S02]  /*16870*/  SHF.R.S32.HI R12, RZ, 0x1f, R12 ;  /* 0x0000001fff0c7819 */ /* 0x000fe4000001140c */
[C---:B------:R-:W-:Y:S02]  /*16880*/  IADD3 R11, R247.reuse, 0x50, RZ ;  /* 0x00000050f70b7810 */ /* 0x040fe40007ffe0ff */
[----:B------:R-:W-:Y:S02]  /*16890*/  IADD3 R16, R247, 0x88, RZ ;  /* 0x00000088f7107810 */ /* 0x000fe40007ffe0ff */
[----:B------:R-:W-:Y:S02]  /*168a0*/  ISETP.GE.AND P0, PT, R11, c[0x0][0x3c8], PT ;  /* 0x0000f2000b007a0c */ /* 0x000fe40003f06270 */
[----:B------:R-:W-:-:S02]  /*168b0*/  SHF.R.S32.HI R16, RZ, 0x1f, R16 ;  /* 0x0000001fff107819 */ /* 0x000fc40000011410 */
[CC--:B-1----:R-:W-:Y:S02]  /*168c0*/  @!P4 LEA R6, P6, R14.reuse, R0.reuse, 0x2 ;  /* 0x000000000e06c211 */ /* 0x0c2fe400078c10ff */
[----:B--2---:R-:W-:Y:S02]  /*168d0*/  @!P3 LEA R2, P1, R5, R0, 0x2 ;  /* 0x000000000502b211 */ /* 0x004fe400078210ff */
[----:B------:R-:W-:Y:S02]  /*168e0*/  @!P4 LEA.HI.X R7, R14, R4, R13, 0x2, P6 ;  /* 0x000000040e07c211 */ /* 0x000fe400030f140d */
[C---:B------:R-:W-:Y:S02]  /*168f0*/  IADD3 R14, R247.reuse, 0x60, RZ ;  /* 0x00000060f70e7810 */ /* 0x040fe40007ffe0ff */
[----:B------:R-:W-:Y:S01]  /*16900*/  IADD3 R13, R247, 0x48, RZ ;  /* 0x00000048f70d7810 */ /* 0x000fe20007ffe0ff */
[----:B------:R1:W-:Y:S01]  /*16910*/  @!P4 ST.E.64 [R6.64], R114 ;  /* 0x000000720600c985 */ /* 0x0003e2000c101b0a */
[----:B------:R-:W-:-:S02]  /*16920*/  ISETP.GE.AND P4, PT, R14, c[0x0][0x3c8], PT ;  /* 0x0000f2000e007a0c */ /* 0x000fc40003f86270 */
[----:B------:R-:W-:-:S03]  /*16930*/  SHF.R.S32.HI R13, RZ, 0x1f, R13 ;  /* 0x0000001fff0d7819 */ /* 0x000fc6000001140d */
[----:B------:R-:W-:Y:S02]  /*16940*/  P2R R3, PR, RZ, 0x2 ;  /* 0x00000002ff037803 */ /* 0x000fe40000000000 */
[----:B------:R-:W-:Y:S02]  /*16950*/  ISETP.GE.AND P1, PT, R15, c[0x0][0x3c8], PT ;  /* 0x0000f2000f007a0c */ /* 0x000fe40003f26270 */
[----:B------:R-:W-:-:S04]  /*16960*/  ISETP.NE.AND P6, PT, R3, RZ, PT ;  /* 0x000000ff0300720c */ /* 0x000fc80003fc5270 */
[----:B------:R-:W-:Y:S02]  /*16970*/  @!P3 LEA.HI.X R3, R5, R4, R12, 0x2, P6 ;  /* 0x000000040503b211 */ /* 0x000fe400030f140c */
[C---:B------:R-:W-:Y:S02]  /*16980*/  IADD3 R12, R247.reuse, 0x40, RZ ;  /* 0x00000040f70c7810 */ /* 0x040fe40007ffe0ff */
[----:B------:R-:W-:Y:S01]  /*16990*/  IADD3 R5, R247, 0x58, RZ ;  /* 0x00000058f7057810 */ /* 0x000fe20007ffe0ff */
[----:B------:R2:W-:Y:S01]  /*169a0*/  @!P3 ST.E.64 [R2.64], R96 ;  /* 0x000000600200b985 */ /* 0x0005e2000c101b0a */
[----:B---3--:R-:W-:Y:S02]  /*169b0*/  @!P2 LEA R8, P3, R10, R0, 0x2 ;  /* 0x000000000a08a211 */ /* 0x008fe400078610ff */
[----:B------:R-:W-:Y:S02]  /*169c0*/  SHF.R.S32.HI R12, RZ, 0x1f, R12 ;  /* 0x0000001fff0c7819 */ /* 0x000fe4000001140c */
[----:B------:R-:W-:-:S02]  /*169d0*/  ISETP.GE.AND P5, PT, R5, c[0x0][0x3c8], PT ;  /* 0x0000f20005007a0c */ /* 0x000fc40003fa6270 */
[----:B------:R-:W-:Y:S02]  /*169e0*/  @!P2 LEA.HI.X R9, R10, R4, R12, 0x2, P3 ;  /* 0x000000040a09a211 */ /* 0x000fe400018f140c */
[----:B------:R-:W-:Y:S02]  /*169f0*/  IADD3 R12, R247, 0x50, RZ ;  /* 0x00000050f70c7810 */ /* 0x000fe40007ffe0ff */
[----:B-1----:R-:W-:Y:S01]  /*16a00*/  @!P1 LEA R6, P6, R15, R0, 0x2 ;  /* 0x000000000f069211 */ /* 0x002fe200078c10ff */
[----:B------:R1:W-:Y:S01]  /*16a10*/  @!P2 ST.E.64 [R8.64], R122 ;  /* 0x0000007a0800a985 */ /* 0x0003e2000c101b0a */
[----:B------:R-:W-:Y:S02]  /*16a20*/  SHF.R.S32.HI R12, RZ, 0x1f, R12 ;  /* 0x0000001fff0c7819 */ /* 0x000fe4000001140c */
[----:B------:R-:W-:-:S09]  /*16a30*/  IADD3 R10, R247, 0x68, RZ ;  /* 0x00000068f70a7810 */ /* 0x000fd20007ffe0ff */
[----:B--2---:R-:W-:-:S04]  /*16a40*/  P2R R2, PR, RZ, 0x40 ;  /* 0x00000040ff027803 */ /* 0x004fc80000000000 */
[----:B------:R-:W-:Y:S02]  /*16a50*/  ISETP.NE.AND P3, PT, R2, RZ, PT ;  /* 0x000000ff0200720c */ /* 0x000fe40003f65270 */
[----:B------:R-:W-:Y:S02]  /*16a60*/  @!P0 LEA R2, P6, R11, R0, 0x2 ;  /* 0x000000000b028211 */ /* 0x000fe400078c10ff */
[-C--:B------:R-:W-:Y:S02]  /*16a70*/  @!P1 LEA.HI.X R7, R15, R4.reuse, R13, 0x2, P3 ;  /* 0x000000040f079211 */ /* 0x080fe400018f140d */
[----:B------:R-:W-:Y:S02]  /*16a80*/  @!P0 LEA.HI.X R3, R11, R4, R12, 0x2, P6 ;  /* 0x000000040b038211 */ /* 0x000fe400030f140c */
[C---:B------:R-:W-:Y:S01]  /*16a90*/  IADD3 R13, R247.reuse, 0x58, RZ ;  /* 0x00000058f70d7810 */ /* 0x040fe20007ffe0ff */
[----:B------:R2:W-:Y:S01]  /*16aa0*/  @!P1 ST.E.64 [R6.64], R110 ;  /* 0x0000006e06009985 */ /* 0x0005e2000c101b0a */
[----:B------:R-:W-:-:S02]  /*16ab0*/  IADD3 R12, R247, 0x78, RZ ;  /* 0x00000078f70c7810 */ /* 0x000fc40007ffe0ff */
[----:B------:R-:W-:Y:S01]  /*16ac0*/  ISETP.GE.AND P3, PT, R10, c[0x0][0x3c8], PT ;  /* 0x0000f2000a007a0c */ /* 0x000fe20003f66270 */
[----:B------:R3:W-:Y:S01]  /*16ad0*/  @!P0 ST.E.64 [R2.64], R38 ;  /* 0x0000002602008985 */ /* 0x0007e2000c101b0a */
[----:B-1----:R-:W-:Y:S02]  /*16ae0*/  @!P5 LEA R8, P0, R5, R0, 0x2 ;  /* 0x000000000508d211 */ /* 0x002fe400078010ff */
[----:B------:R-:W-:Y:S02]  /*16af0*/  SHF.R.S32.HI R13, RZ, 0x1f, R13 ;  /* 0x0000001fff0d7819 */ /* 0x000fe4000001140d */
[----:B------:R-:W-:Y:S02]  /*16b00*/  IADD3 R15, R247, 0x60, RZ ;  /* 0x00000060f70f7810 */ /* 0x000fe40007ffe0ff */
[----:B------:R-:W-:Y:S02]  /*16b10*/  ISETP.GE.AND P1, PT, R12, c[0x0][0x3c8], PT ;  /* 0x0000f2000c007a0c */ /* 0x000fe40003f26270 */
[----:B------:R-:W-:-:S02]  /*16b20*/  @!P5 LEA.HI.X R9, R5, R4, R13, 0x2, P0 ;  /* 0x000000040509d211 */ /* 0x000fc400000f140d */
[----:B------:R-:W-:Y:S02]  /*16b30*/  SHF.R.S32.HI R15, RZ, 0x1f, R15 ;  /* 0x0000001fff0f7819 */ /* 0x000fe4000001140f */
[C---:B------:R-:W-:Y:S01]  /*16b40*/  IADD3 R11, R247.reuse, 0x70, RZ ;  /* 0x00000070f70b7810 */ /* 0x040fe20007ffe0ff */
[----:B------:R1:W-:Y:S01]  /*16b50*/  @!P5 ST.E.64 [R8.64], R128 ;  /* 0x000000800800d985 */ /* 0x0003e2000c101b0a */
[----:B------:R-:W-:Y:S02]  /*16b60*/  IADD3 R13, R247, 0x68, RZ ;  /* 0x00000068f70d7810 */ /* 0x000fe40007ffe0ff */
[----:B------:R-:W-:Y:S02]  /*16b70*/  ISETP.GE.AND P2, PT, R11, c[0x0][0x3c8], PT ;  /* 0x0000f2000b007a0c */ /* 0x000fe40003f46270 */
[----:B------:R-:W-:Y:S02]  /*16b80*/  SHF.R.S32.HI R13, RZ, 0x1f, R13 ;  /* 0x0000001fff0d7819 */ /* 0x000fe4000001140d */
[----:B------:R-:W-:-:S02]  /*16b90*/  IADD3 R5, R247, 0x80, RZ ;  /* 0x00000080f7057810 */ /* 0x000fc40007ffe0ff */
[----:B--2---:R-:W-:-:S13]  /*16ba0*/  @!P4 LEA R6, P6, R14, R0, 0x2 ;  /* 0x000000000e06c211 */ /* 0x004fda00078c10ff */
[----:B---3--:R-:W-:-:S04]  /*16bb0*/  P2R R2, PR, RZ, 0x40 ;  /* 0x00000040ff027803 */ /* 0x008fc80000000000 */
[----:B------:R-:W-:Y:S02]  /*16bc0*/  ISETP.NE.AND P0, PT, R2, RZ, PT ;  /* 0x000000ff0200720c */ /* 0x000fe40003f05270 */
[----:B------:R-:W-:Y:S02]  /*16bd0*/  @!P3 LEA R2, P6, R10, R0, 0x2 ;  /* 0x000000000a02b211 */ /* 0x000fe400078c10ff */
[-C--:B------:R-:W-:Y:S02]  /*16be0*/  @!P4 LEA.HI.X R7, R14, R4.reuse, R15, 0x2, P0 ;  /* 0x000000040e07c211 */ /* 0x080fe400000f140f */
[----:B------:R-:W-:Y:S02]  /*16bf0*/  @!P3 LEA.HI.X R3, R10, R4, R13, 0x2, P6 ;  /* 0x000000040a03b211 */ /* 0x000fe400030f140d */
[----:B------:R-:W-:Y:S01]  /*16c00*/  IADD3 R13, R247, 0x70, RZ ;  /* 0x00000070f70d7810 */ /* 0x000fe20007ffe0ff */
[----:B------:R2:W-:Y:S01]  /*16c10*/  @!P4 ST.E.64 [R6.64], R54 ;  /* 0x000000360600c985 */ /* 0x0005e2000c101b0a */
[----:B------:R-:W-:-:S02]  /*16c20*/  ISETP.GE.AND P0, PT, R5, c[0x0][0x3c8], PT ;  /* 0x0000f20005007a0c */ /* 0x000fc40003f06270 */
[----:B------:R-:W-:Y:S01]  /*16c30*/  SHF.R.S32.HI R13, RZ, 0x1f, R13 ;  /* 0x0000001fff0d7819 */ /* 0x000fe2000001140d */
[----:B------:R3:W-:Y:S01]  /*16c40*/  @!P3 ST.E.64 [R2.64], R42 ;  /* 0x0000002a0200b985 */ /* 0x0007e2000c101b0a */
[----:B-1----:R-:W-:Y:S02]  /*16c50*/  @!P2 LEA R8, P3, R11, R0, 0x2 ;  /* 0x000000000b08a211 */ /* 0x002fe400078610ff */
[----:B------:R-:W-:Y:S02]  /*16c60*/  IADD3 R14, R247, 0x88, RZ ;  /* 0x00000088f70e7810 */ /* 0x000fe40007ffe0ff */
[----:B------:R-:W-:Y:S02]  /*16c70*/  @!P2 LEA.HI.X R9, R11, R4, R13, 0x2, P3 ;  /* 0x000000040b09a211 */ /* 0x000fe400018f140d */
[C---:B------:R-:W-:Y:S02]  /*16c80*/  IADD3 R13, R247.reuse, 0x78, RZ ;  /* 0x00000078f70d7810 */ /* 0x040fe40007ffe0ff */
[----:B------:R-:W-:Y:S01]  /*16c90*/  IADD3 R11, R247, 0x80, RZ ;  /* 0x00000080f70b7810 */ /* 0x000fe20007ffe0ff */
[----:B------:R-:W-:Y:S01]  /*16ca0*/  @!P2 ST.E.64 [R8.64], R132 ;  /* 0x000000840800a985 */ /* 0x000fe2000c101b0a */
[----:B------:R-:W-:-:S02]  /*16cb0*/  ISETP.GE.AND P5, PT, R14, c[0x0][0x3c8], PT ;  /* 0x0000f2000e007a0c */ /* 0x000fc40003fa6270 */
[C---:B------:R-:W-:Y:S02]  /*16cc0*/  IADD3 R10, R247.reuse, 0x90, RZ ;  /* 0x00000090f70a7810 */ /* 0x040fe40007ffe0ff */
[----:B------:R-:W-:Y:S02]  /*16cd0*/  SHF.R.S32.HI R13, RZ, 0x1f, R13 ;  /* 0x0000001fff0d7819 */ /* 0x000fe4000001140d */
[----:B------:R-:W-:Y:S02]  /*16ce0*/  SHF.R.S32.HI R11, RZ, 0x1f, R11 ;  /* 0x0000001fff0b7819 */ /* 0x000fe4000001140b */
[----:B------:R-:W-:-:S04]  /*16cf0*/  IADD3 R15, R247, 0xa0, RZ ;  /* 0x000000a0f70f7810 */ /* 0x000fc80007ffe0ff */
[----:B------:R-:W-:Y:S02]  /*16d00*/  ISETP.GE.AND P2, PT, R15, c[0x0][0x3c8], PT ;  /* 0x0000f2000f007a0c */ /* 0x000fe40003f46270 */
[-C--:B--2---:R-:W-:Y:S02]  /*16d10*/  @!P1 LEA R6, P4, R12, R0.reuse, 0x2 ;  /* 0x000000000c069211 */ /* 0x084fe400078810ff */
[----:B---3--:R-:W-:-:S11]  /*16d20*/  @!P0 LEA R2, P6, R5, R0, 0x2 ;  /* 0x0000000005028211 */ /* 0x008fd600078c10ff */
[----:B------:R-:W-:Y:S02]  /*16d30*/  P2R R3, PR, RZ, 0x10 ;  /* 0x00000010ff037803 */ /* 0x000fe40000000000 */
[----:B------:R-:W-:Y:S02]  /*16d40*/  ISETP.GE.AND P4, PT, R10, c[0x0][0x3c8], PT ;  /* 0x0000f2000a007a0c */ /* 0x000fe40003f86270 */
[----:B------:R-:W-:Y:S02]  /*16d50*/  ISETP.NE.AND P3, PT, R3, RZ, PT ;  /* 0x000000ff0300720c */ /* 0x000fe40003f65270 */
[-C--:B------:R-:W-:Y:S02]  /*16d60*/  @!P0 LEA.HI.X R3, R5, R4.reuse, R11, 0x2, P6 ;  /* 0x0000000405038211 */ /* 0x080fe400030f140b */
[----:B------:R-:W-:Y:S02]  /*16d70*/  @!P1 LEA.HI.X R7, R12, R4, R13, 0x2, P3 ;  /* 0x000000040c079211 */ /* 0x000fe400018f140d */
[----:B------:R-:W-:-:S02]  /*16d80*/  IADD3 R12, R247, 0x98, RZ ;  /* 0x00000098f70c7810 */ /* 0x000fc40007ffe0ff */
[C---:B------:R-:W-:Y:S01]  /*16d90*/  IADD3 R11, R247.reuse, 0x90, RZ ;  /* 0x00000090f70b7810 */ /* 0x040fe20007ffe0ff */
[----:B------:R1:W-:Y:S01]  /*16da0*/  @!P1 ST.E.64 [R6.64], R62 ;  /* 0x0000003e06009985 */ /* 0x0003e2000c101b0a */
[----:B------:R-:W-:Y:S02]  /*16db0*/  ISETP.GE.AND P3, PT, R12, c[0x0][0x3c8], PT ;  /* 0x0000f2000c007a0c */ /* 0x000fe40003f66270 */
[----:B------:R-:W-:Y:S01]  /*16dc0*/  SHF.R.S32.HI R11, RZ, 0x1f, R11 ;  /* 0x0000001fff0b7819 */ /* 0x000fe2000001140b */
[----:B------:R2:W-:Y:S01]  /*16dd0*/  @!P0 ST.E.64 [R2.64], R46 ;  /* 0x0000002e02008985 */ /* 0x0005e2000c101b0a */
[C---:B------:R-:W-:Y:S02]  /*16de0*/  IADD3 R13, R247.reuse, 0xa8, RZ ;  /* 0x000000a8f70d7810 */ /* 0x040fe40007ffe0ff */
[----:B------:R-:W-:Y:S02]  /*16df0*/  IADD3 R5, R247, 0xb0, RZ ;  /* 0x000000b0f7057810 */ /* 0x000fe40007ffe0ff */
[----:B------:R-:W-:-:S02]  /*16e00*/  ISETP.GE.AND P1, PT, R13, c[0x0][0x3c8], PT ;  /* 0x0000f2000d007a0c */ /* 0x000fc40003f26270 */
[----:B-1----:R-:W-:-:S04]  /*16e10*/  @!P5 LEA R6, P0, R14, R0, 0x2 ;  /* 0x000000000e06d211 */ /* 0x002fc800078010ff */
[----:B------:R-:W-:Y:S02]  /*16e20*/  @!P5 LEA.HI.X R7, R14, R4, R16, 0x2, P0 ;  /* 0x000000040e07d211 */ /* 0x000fe400000f1410 */
[C---:B--2---:R-:W-:Y:S02]  /*16e30*/  @!P4 LEA R2, P6, R10.reuse, R0, 0x2 ;  /* 0x000000000a02c211 */ /* 0x044fe400078c10ff */
[----:B------:R-:W-:Y:S01]  /*16e40*/  IADD3 R14, R247, 0x98, RZ ;  /* 0x00000098f70e7810 */ /* 0x000fe20007ffe0ff */
[----:B------:R-:W-:Y:S01]  /*16e50*/  @!P5 ST.E.64 [R6.64], R66 ;  /* 0x000000420600d985 */ /* 0x000fe2000c101b0a */
[----:B------:R-:W-:Y:S02]  /*16e60*/  @!P4 LEA.HI.X R3, R10, R4, R11, 0x2, P6 ;  /* 0x000000040a03c211 */ /* 0x000fe400030f140b */
[----:B------:R-:W-:Y:S02]  /*16e70*/  @!P3 LEA R10, P5, R12, R0, 0x2 ;  /* 0x000000000c0ab211 */ /* 0x000fe400078a10ff */
[----:B------:R-:W-:Y:S01]  /*16e80*/  ISETP.GE.AND P0, PT, R5, c[0x0][0x3c8], PT ;  /* 0x0000f20005007a0c */ /* 0x000fe20003f06270 */
[----:B------:R1:W-:Y:S01]  /*16e90*/  @!P4 ST.E.64 [R2.64], R70 ;  /* 0x000000460200c985 */ /* 0x0003e2000c101b0a */
[----:B------:R-:W-:-:S02]  /*16ea0*/  SHF.R.S32.HI R14, RZ, 0x1f, R14 ;  /* 0x0000001fff0e7819 */ /* 0x000fc4000001140e */
[----:B------:R-:W-:Y:S02]  /*16eb0*/  IADD3 R16, R247, 0xa0, RZ ;  /* 0x000000a0f7107810 */ /* 0x000fe40007ffe0ff */
[----:B------:R-:W-:Y:S02]  /*16ec0*/  @!P2 LEA R8, P6, R15, R0, 0x2 ;  /* 0x000000000f08a211 */ /* 0x000fe400078c10ff */
[----:B------:R-:W-:-:S04]  /*16ed0*/  SHF.R.S32.HI R16, RZ, 0x1f, R16 ;  /* 0x0000001fff107819 */ /* 0x000fc80000011410 */
[----:B------:R-:W-:Y:S02]  /*16ee0*/  @!P2 LEA.HI.X R9, R15, R4, R16, 0x2, P6 ;  /* 0x000000040f09a211 */ /* 0x000fe400030f1410 */
[----:B-1----:R-:W-:Y:S02]  /*16ef0*/  P2R R2, PR, RZ, 0x20 ;  /* 0x00000020ff027803 */ /* 0x002fe40000000000 */
[----:B------:R-:W-:Y:S02]  /*16f00*/  @!P1 LEA R6, P5, R13, R0, 0x2 ;  /* 0x000000000d069211 */ /* 0x000fe400078a10ff */
[----:B------:R-:W-:-:S04]  /*16f10*/  ISETP.NE.AND P4, PT, R2, RZ, PT ;  /* 0x000000ff0200720c */ /* 0x000fc80003f85270 */
[----:B------:R-:W-:Y:S02]  /*16f20*/  @!P3 LEA.HI.X R11, R12, R4, R14, 0x2, P4 ;  /* 0x000000040c0bb211 */ /* 0x000fe400020f140e */
[C---:B------:R-:W-:Y:S02]  /*16f30*/  IADD3 R14, R247.reuse, 0xa8, RZ ;  /* 0x000000a8f70e7810 */ /* 0x040fe40007ffe0ff */
[----:B------:R-:W-:Y:S01]  /*16f40*/  IADD3 R12, R247, 0xb0, RZ ;  /* 0x000000b0f70c7810 */ /* 0x000fe20007ffe0ff */
[----:B------:R1:W-:Y:S01]  /*16f50*/  @!P3 ST.E.64 [R10.64], R82 ;  /* 0x000000520a00b985 */ /* 0x0003e2000c101b0a */
[----:B------:R-:W-:Y:S02]  /*16f60*/  SHF.R.S32.HI R14, RZ, 0x1f, R14 ;  /* 0x0000001fff0e7819 */ /* 0x000fe4000001140e */
[----:B------:R-:W-:Y:S01]  /*16f70*/  SHF.R.S32.HI R12, RZ, 0x1f, R12 ;  /* 0x0000001fff0c7819 */ /* 0x000fe2000001140c */
[----:B------:R1:W-:Y:S01]  /*16f80*/  @!P2 ST.E.64 [R8.64], R78 ;  /* 0x0000004e0800a985 */ /* 0x0003e2000c101b0a */
[----:B------:R-:W-:-:S02]  /*16f90*/  @!P0 LEA R2, P4, R5, R0, 0x2 ;  /* 0x0000000005028211 */ /* 0x000fc400078810ff */
[-C--:B------:R-:W-:Y:S02]  /*16fa0*/  @!P1 LEA.HI.X R7, R13, R4.reuse, R14, 0x2, P5 ;  /* 0x000000040d079211 */ /* 0x080fe400028f140e */
[----:B------:R-:W-:-:S03]  /*16fb0*/  @!P0 LEA.HI.X R3, R5, R4, R12, 0x2, P4 ;  /* 0x0000000405038211 */ /* 0x000fc600020f140c */
[----:B------:R1:W-:Y:S04]  /*16fc0*/  @!P1 ST.E.64 [R6.64], R74 ;  /* 0x0000004a06009985 */ /* 0x0003e8000c101b0a */
[----:B------:R1:W-:Y:S01]  /*16fd0*/  @!P0 ST.E.64 [R2.64], R58 ;  /* 0x0000003a02008985 */ /* 0x0003e2000c101b0a */
[----:B------:R-:W-:-:S13]  /*16fe0*/  ISETP.GE.AND P0, PT, R252, c[0x0][0x3c8], PT ;  /* 0x0000f200fc007a0c */ /* 0x000fda0003f06270 */
[----:B------:R-:W-:Y:S05]  /*16ff0*/  @P0 BRA `(.L_x_296) ;  /* 0x00000c3000000947 */ /* 0x000fea0003800000 */
[----:B------:R-:W-:Y:S02]  /*17000*/  SHF.R.S32.HI R5, RZ, 0x1f, R252 ;  /* 0x0000001fff057819 */ /* 0x000fe400000114fc */
[----:B-1----:R-:W-:-:S04]  /*17010*/  LEA R2, P0, R252, R0, 0x2 ;  /* 0x00000000fc027211 */ /* 0x002fc800078010ff */
[----:B------:R-:W-:-:S05]  /*17020*/  LEA.HI.X R3, R252, R4, R5, 0x2, P0 ;  /* 0x00000004fc037211 */ /* 0x000fca00000f1405 */
[----:B------:R1:W-:Y:S01]  /*17030*/  ST.E.64 [R2.64], R50 ;  /* 0x0000003202007985 */ /* 0x0003e2000c101b0a */
[----:B------:R-:W-:Y:S05]  /*17040*/  BRA `(.L_x_296) ;  /* 0x00000be000007947 */ /* 0x000fea0003800000 */
.L_x_281:
        /* <DEDUP_REMOVED lines=16> */
[----:B--2---:R2:W3:Y:S04]  /*17150*/  LDG.E R4, [R2.64] ;  /* 0x0000000a02047981 */ /* 0x0044e8000c1e1900 */
[----:B--2---:R-:W3:Y:S02]  /*17160*/  LDG.E R2, [R2.64+0x4] ;  /* 0x0000040a02027981 */ /* 0x004ee4000c1e1900 */
[----:B---3-5:R-:W-:Y:S02]  /*17170*/  IADD3 R19, -R4, R2, RZ ;  /* 0x0000000204137210 */ /* 0x028fe40007ffe1ff */
.L_x_302:
        /* <DEDUP_REMOVED lines=31> */
[-C--:B-----5:R-:W-:Y:S01]  /*17370*/  IMAD R10, R17, R5.reuse, RZ ;  /* 0x00000005110a7224 */ /* 0x0a0fe200078e02ff */
[----:B------:R-:W-:Y:S02]  /*17380*/  @P0 SHF.R.U32.HI R2, RZ, c[0x0][0x4f0], R20 ;  /* 0x00013c00ff020a19 */ /* 0x000fe40000011614 */
[----:B------:R-:W-:Y:S01]  /*17390*/  IADD3 R20, P1, P0, R6, R8, R0 ;  /* 0x0000000806147210 */ /* 0x000fe2000783e000 */
[----:B------:R-:W-:Y:S01]  /*173a0*/  IMAD.WIDE.U32 R8, R16, R5, RZ ;  /* 0x0000000510087225 */ /* 0x000fe200078e00ff */
[--C-:B------:R-:W-:Y:S02]  /*173b0*/  SHF.R.S32.HI R5, RZ, 0x1f, R2.reuse ;  /* 0x0000001fff057819 */ /* 0x100fe40000011402 */
[----:B------:R-:W-:Y:S01]  /*173c0*/  IADD3.X R11, R7, R11, R15, P1, P0 ;  /* 0x0000000b070b7210 */ /* 0x000fe20000fe040f */
[----:B------:R-:W-:Y:S01]  /*173d0*/  IMAD.MOV R6, RZ, RZ, -R2 ;  /* 0x000000ffff067224 */ /* 0x000fe200078e0a02 */
[----:B------:R-:W-:Y:S01]  /*173e0*/  IADD3 R9, R9, R10, RZ ;  /* 0x0000000a09097210 */ /* 0x000fe20007ffe0ff */
[----:B------:R-:W-:Y:S01]  /*173f0*/  IMAD.MOV.U32 R10, RZ, RZ, c[0x0][0x4a8] ;  /* 0x00012a00ff0a7624 */ /* 0x000fe200078e00ff */
[----:B------:R-:W-:Y:S01]  /*17400*/  IADD3 R8, P1, P0, R2, R20, R8 ;  /* 0x0000001402087210 */ /* 0x000fe2000783e008 */
[----:B------:R-:W-:-:S03]  /*17410*/  IMAD R6, R6, c[0x0][0x4e8], R14 ;  /* 0x00013a0006067a24 */ /* 0x000fc600078e020e */
[----:B------:R-:W-:Y:S01]  /*17420*/  IADD3.X R9, R5, R11, R9, P1, P0 ;  /* 0x0000000b05097210 */ /* 0x000fe20000fe0409 */
[----:B-1----:R-:W-:Y:S01]  /*17430*/  IMAD R2, R13, R6, RZ ;  /* 0x000000060d027224 */ /* 0x002fe200078e02ff */
[----:B------:R-:W-:Y:S02]  /*17440*/  SHF.R.S32.HI R7, RZ, 0x1f, R6 ;  /* 0x0000001fff077819 */ /* 0x000fe40000011406 */
[----:B------:R-:W-:-:S03]  /*17450*/  MOV R5, c[0x0][0x4ac] ;  /* 0x00012b0000057a02 */ /* 0x000fc60000000f00 */
[C---:B------:R-:W-:Y:S01]  /*17460*/  IMAD R2, R12.reuse, R7, R2 ;  /* 0x000000070c027224 */ /* 0x040fe200078e0202 */
[----:B------:R-:W-:Y:S01]  /*17470*/  SEL R5, R5, c[0x0][0x454], P2 ;  /* 0x0001150005057a07 */ /* 0x000fe20001000000 */
[----:B------:R-:W-:Y:S01]  /*17480*/  IMAD.WIDE.U32 R6, R12, R6, R8 ;  /* 0x000000060c067225 */ /* 0x000fe200078e0008 */
[----:B------:R-:W-:-:S03]  /*17490*/  SEL R8, R10, c[0x0][0x450], P2 ;  /* 0x000114000a087a07 */ /* 0x000fc60001000000 */
[----:B------:R-:W-:Y:S01]  /*174a0*/  IMAD.IADD R2, R7, 0x1, R2 ;  /* 0x0000000107027824 */ /* 0x000fe200078e0202 */
[----:B------:R-:W-:-:S04]  /*174b0*/  LEA R8, P0, R6, R8, 0x2 ;  /* 0x0000000806087211 */ /* 0x000fc800078010ff */
[----:B------:R-:W-:Y:S02]  /*174c0*/  LEA.HI.X R9, R6, R5, R2, 0x2, P0 ;  /* 0x0000000506097211 */ /* 0x000fe400000f1402 */
[----:B------:R-:W-:-:S05]  /*174d0*/  MOV R2, 0xff800000 ;  /* 0xff80000000027802 */ /* 0x000fca0000000f00 */
[----:B------:R1:W-:Y:S02]  /*174e0*/  STG.E [R8.64], R2 ;  /* 0x0000000208007986 */ /* 0x0003e4000c10190a */
.L_x_304:
[----:B------:R-:W-:Y:S05]  /*174f0*/  BSYNC B0 ;  /* 0x0000000000007941 */ /* 0x000fea0003800000 */
.L_x_303:
[----:B------:R-:W-:-:S13]  /*17500*/  ISETP.GT.AND P0, PT, R18, 0x1, PT ;  /* 0x000000011200780c */ /* 0x000fda0003f04270 */
[----:B------:R-:W-:Y:S05]  /*17510*/  @P0 BRA `(.L_x_296) ;  /* 0x0000071000000947 */ /* 0x000fea0003800000 */
[----:B------:R-:W-:Y:S01]  /*17520*/  MOV R5, c[0x0][0x4e8] ;  /* 0x00013a0000057a02 */ /* 0x000fe20000000f00 */
[----:B-1----:R-:W-:Y:S01]  /*17530*/  IMAD R2, R15, c[0x0][0x3a0], RZ ;  /* 0x0000e8000f027a24 */ /* 0x002fe200078e02ff */
[----:B------:R-:W-:Y:S01]  /*17540*/  LEA R11, R237, R246, 0x7 ;  /* 0x000000f6ed0b7211 */ /* 0x000fe200078e38ff */
[----:B------:R-:W-:Y:S01]  /*17550*/  IMAD.WIDE.U32 R6, R0, c[0x0][0x3a0], RZ ;  /* 0x0000e80000067a25 */ /* 0x000fe200078e00ff */
[----:B------:R-:W-:-:S03]  /*17560*/  ISETP.NE.AND P0, PT, R5, 0x1, PT ;  /* 0x000000010500780c */ /* 0x000fc60003f05270 */
[----:B------:R-:W-:Y:S01]  /*17570*/  IMAD R0, R0, c[0x0][0x3a4], R2 ;  /* 0x0000e90000007a24 */ /* 0x000fe200078e0202 */
[----:B------:R-:W-:Y:S01]  /*17580*/  LEA R2, R237, R213, 0x7 ;  /* 0x000000d5ed027211 */ /* 0x000fe200078e38ff */
[----:B------:R-:W-:-:S03]  /*17590*/  IMAD R8, R21, c[0x0][0x3f0], RZ ;  /* 0x0000fc0015087a24 */ /* 0x000fc600078e02ff */
[----:B------:R-:W-:Y:S01]  /*175a0*/  IADD3 R7, R7, R0, RZ ;  /* 0x0000000007077210 */ /* 0x000fe20007ffe0ff */
[----:B------:R-:W-:Y:S01]  /*175b0*/  IMAD R9, R3, c[0x0][0x3f4], R8 ;  /* 0x0000fd0003097a24 */ /* 0x000fe200078e0208 */
[----:B------:R-:W-:-:S03]  /*175c0*/  MOV R0, R2 ;  /* 0x0000000200007202 */ /* 0x000fc60000000f00 */
[----:B------:R-:W-:-:S04]  /*175d0*/  @P0 IMAD.HI.U32 R5, R2, c[0x0][0x4ec], RZ ;  /* 0x00013b0002050a27 */ /* 0x000fc800078e00ff */
[----:B------:R-:W-:Y:S01]  /*175e0*/  IMAD.WIDE.U32 R6, R4, c[0x0][0x3e8], R6 ;  /* 0x0000fa0004067a25 */ /* 0x000fe200078e0006 */
[----:B------:R-:W-:-:S03]  /*175f0*/  @P0 SHF.R.U32.HI R0, RZ, c[0x0][0x4f0], R5 ;  /* 0x00013c00ff000a19 */ /* 0x000fc60000011605 */
[----:B------:R-:W-:Y:S01]  /*17600*/  IMAD R5, R4, c[0x0][0x3ec], R7 ;  /* 0x0000fb0004057a24 */ /* 0x000fe200078e0207 */
[----:B------:R-:W-:Y:S02]  /*17610*/  MOV R4, R6 ;  /* 0x0000000600047202 */ /* 0x000fe40000000f00 */
[----:B------:R-:W-:-:S03]  /*17620*/  SHF.R.S32.HI R8, RZ, 0x1f, R0 ;  /* 0x0000001fff087819 */ /* 0x000fc60000011400 */
[----:B------:R-:W-:Y:S01]  /*17630*/  IMAD.WIDE.U32 R6, R3, c[0x0][0x3f0], R4 ;  /* 0x0000fc0003067a25 */ /* 0x000fe200078e0004 */
[----:B------:R-:W-:-:S03]  /*17640*/  IADD3 R4, -R0, RZ, RZ ;  /* 0x000000ff00047210 */ /* 0x000fc60007ffe1ff */
[----:B------:R-:W-:Y:S01]  /*17650*/  IMAD R5, R8, c[0x0][0x3e0], RZ ;  /* 0x0000f80008057a24 */ /* 0x000fe200078e02ff */
[----:B------:R-:W-:Y:S01]  /*17660*/  IADD3 R3, R7, R9, RZ ;  /* 0x0000000907037210 */ /* 0x000fe20007ffe0ff */
[----:B------:R-:W-:Y:S01]  /*17670*/  IMAD R4, R4, c[0x0][0x4e8], R2 ;  /* 0x00013a0004047a24 */ /* 0x000fe200078e0202 */
[----:B------:R-:W-:Y:S01]  /*17680*/  MOV R2, R6 ;  /* 0x0000000600027202 */ /* 0x000fe20000000f00 */
[----:B------:R-:W-:-:S04]  /*17690*/  IMAD R5, R0, c[0x0][0x3e4], R5 ;  /* 0x0000f90000057a24 */ /* 0x000fc800078e0205 */
        /* <DEDUP_REMOVED lines=11> */
.L_x_364:
[----:B------:R-:W-:Y:S05]  /*17750*/  BRA.DIV ~URZ, `(.L_x_306) ;  /* 0x000025027f007947 */ /* 0x000fea000b800000 */
[----:B------:R3:W4:Y:S02]  /*17760*/  SHFL.IDX PT, R0, R12, RZ, 0x181f ;  /* 0x00181fff0c007589 */ /* 0x00072400000e0000 */
.L_x_365:
[----:B------:R-:W-:Y:S01]  /*17770*/  IMAD R10, R19, c[0x0][0x4e8], RZ ;  /* 0x00013a00130a7a24 */ /* 0x000fe200078e02ff */
[----:B------:R-:W-:Y:S04]  /*17780*/  BSSY B0, `(.L_x_307) ;  /* 0x000000f000007945 */ /* 0x000fe80003800000 */
        /* <DEDUP_REMOVED lines=14> */
.L_x_308:
[----:B------:R-:W-:Y:S05]  /*17870*/  BSYNC B0 ;  /* 0x0000000000007941 */ /* 0x000fea0003800000 */
.L_x_307:
[----:B------:R-:W-:Y:S05]  /*17880*/  BRA.DIV ~URZ, `(.L_x_309) ;  /* 0x000024327f007947 */ /* 0x000fea000b800000 */
[----:B--2---:R2:W1:Y:S04]  /*17890*/  SHFL.IDX PT, R4, R5, 0x1, 0x181f ;  /* 0x00381f0005047f89 */ /* 0x00446800000e0000 */
[----:B----4-:R2:W4:Y:S02]  /*178a0*/  SHFL.IDX PT, R0, R12, 0x1, 0x181f ;  /* 0x00381f000c007f89 */ /* 0x01052400000e0000 */
.L_x_366:
        /* <DEDUP_REMOVED lines=16> */
.L_x_311:
[----:B------:R-:W-:Y:S05]  /*179b0*/  BSYNC B0 ;  /* 0x0000000000007941 */ /* 0x000fea0003800000 */
.L_x_310:
[----:B------:R-:W-:Y:S05]  /*179c0*/  BRA.DIV ~URZ, `(.L_x_312) ;  /* 0x000023b27f007947 */ /* 0x000fea000b800000 */
[----:B-1----:R1:W2:Y:S02]  /*179d0*/  SHFL.IDX PT, R4, R5, 0x2, 0x181f ;  /* 0x00581f0005047f89 */ /* 0x0022a400000e0000 */
.L_x_367:
[----:B------:R-:W-:Y:S05]  /*179e0*/  BRA.DIV ~URZ, `(.L_x_313) ;  /* 0x000024027f007947 */ /* 0x000fea000b800000 */
[----:B----4-:R4:W1:Y:S02]  /*179f0*/  SHFL.IDX PT, R0, R12, 0x2, 0x181f ;  /* 0x00581f000c007f89 */ /* 0x01086400000e0000 */
.L_x_368:
[----:B------:R-:W-:Y:S01]  /*17a00*/  IADD3 R2, R11, 0x40, RZ ;  /* 0x000000400b027810 */ /* 0x000fe20007ffe0ff */
[----:B------:R-:W-:Y:S03]  /*17a10*/  BSSY B0, `(.L_x_314) ;  /* 0x000000f000007945 */ /* 0x000fe60003800000 */
[----:B------:R-:W-:-:S13]  /*17a20*/  ISETP.GE.AND P0, PT, R2, R10, PT ;  /* 0x0000000a0200720c */ /* 0x000fda0003f06270 */
[----:B------:R-:W-:Y:S05]  /*17a30*/  @P0 BRA `(.L_x_315) ;  /* 0x000000c000000947 */ /* 0x000fea0003800000 */
[----:B------:R-:W-:Y:S02]  /*17a40*/  ISETP.GE.AND P2, PT, R210, c[0x0][0x3c8], PT ;  /* 0x0000f200d2007a0c */ /* 0x000fe40003f46270 */
[----:B------:R-:W-:Y:S02]  /*17a50*/  ISETP.GE.AND P1, PT, R207, c[0x0][0x3c8], PT ;  /* 0x0000f200cf007a0c */ /* 0x000fe40003f26270 */
[----:B------:R-:W-:-:S09]  /*17a60*/  ISETP.GE.AND P0, PT, R208, c[0x0][0x3c8], PT ;  /* 0x0000f200d0007a0c */ /* 0x000fd20003f06270 */
        /* <DEDUP_REMOVED lines=9> */
.L_x_315:
[----:B------:R-:W-:Y:S05]  /*17b00*/  BSYNC B0 ;  /* 0x0000000000007941 */ /* 0x000fea0003800000 */
.L_x_314:
[----:B------:R-:W-:Y:S05]  /*17b10*/  BRA.DIV ~URZ, `(.L_x_316) ;  /* 0x000023327f007947 */ /* 0x000fea000b800000 */
[----:B--2---:R2:W3:Y:S04]  /*17b20*/  SHFL.IDX PT, R4, R5, 0x3, 0x181f ;  /* 0x00781f0005047f89 */ /* 0x0044e800000e0000 */
[----:B-1----:R2:W1:Y:S02]  /*17b30*/  SHFL.IDX PT, R0, R12, 0x3, 0x181f ;  /* 0x00781f000c007f89 */ /* 0x00246400000e0000 */
.L_x_369:
[----:B------:R-:W-:-:S04]  /*17b40*/  IADD3 R11, R11, 0x60, RZ ;  /* 0x000000600b0b7810 */ /* 0x000fc80007ffe0ff */
        /* <DEDUP_REMOVED lines=8> */
[-C--:B---3--:R-:W-:Y:S02]  /*17bd0*/  @!P2 LEA.HI.X R9, R210, R4.reuse, R211, 0x1, P5 ;  /* 0x00000004d209a211 */ /* 0x088fe400028f0cd3 */
[-C--:B------:R-:W-:Y:S02]  /*17be0*/  @!P1 LEA.HI.X R7, R207, R4.reuse, R224, 0x1, P4 ;  /* 0x00000004cf079211 */ /* 0x080fe400020f0ce0 */
[----:B------:R-:W-:Y:S01]  /*17bf0*/  @!P0 LEA.HI.X R3, R208, R4, R223, 0x1, P3 ;  /* 0x00000004d0038211 */ /* 0x000fe200018f0cdf */
[----:B------:R1:W-:Y:S04]  /*17c00*/  @!P2 ST.E.128 [R8.64], RZ ;  /* 0x000000ff0800a985 */ /* 0x0003e8000c101d0a */
[----:B------:R1:W-:Y:S04]  /*17c10*/  @!P1 ST.E.128 [R6.64], RZ ;  /* 0x000000ff06009985 */ /* 0x0003e8000c101d0a */
[----:B------:R1:W-:Y:S02]  /*17c20*/  @!P0 ST.E.128 [R2.64], RZ ;  /* 0x000000ff02008985 */ /* 0x0003e4000c101d0a */
.L_x_296:
[----:B------:R-:W-:Y:S05]  /*17c30*/  BSYNC B1 ;  /* 0x0000000000017941 */ /* 0x000fea0003800000 */
.L_x_280:
[----:B------:R-:W-:-:S13]  /*17c40*/  ISETP.NE.AND P0, PT, RZ, UR9, PT ;  /* 0x00000009ff007c0c */ /* 0x000fda000bf05270 */
[----:B------:R-:W-:Y:S01]  /*17c50*/  @P0 WARPSYNC 0xffffffff ;  /* 0xffffffff00000948 */ /* 0x000fe20003800000 */
[----:B------:R-:W-:Y:S06]  /*17c60*/  @P0 BAR.SYNC.DEFER_BLOCKING 0x5, 0x100 ;  /* 0x0144000000000b1d */ /* 0x000fec0000010000 */
[----:B------:R-:W4:Y:S04]  /*17c70*/  @P0 LDS.128 R236, [0x18100] ;  /* 0x01810000ffec0984 */ /* 0x000f280000000c00 */
[----:B------:R-:W-:Y:S06]  /*17c80*/  @P0 BAR.ARV 0x4, 0x100 ;  /* 0x0104000000000b1d */ /* 0x000fec0000002000 */
[----:B------:R-:W-:Y:S05]  /*17c90*/  @P0 BRA `(.L_x_317) ;  /* 0x00000ae000000947 */ /* 0x000fea0003800000 */
[----:B-12---:R-:W1:Y:S01]  /*17ca0*/  S2R R0, SR_TID.X ;  /* 0x0000000000007919 */ /* 0x006e620000002100 */
[----:B------:R-:W-:Y:S01]  /*17cb0*/  IMAD.MOV.U32 R8, RZ, RZ, RZ ;  /* 0x000000ffff087224 */ /* 0x000fe200078e00ff */
[----:B-1----:R-:W-:-:S04]  /*17cc0*/  LOP3.LUT R14, R0, 0x1f, RZ, 0xc0, !PT ;  /* 0x0000001f000e7812 */ /* 0x002fc800078ec0ff */
[----:B------:R-:W-:Y:S01]  /*17cd0*/  ISETP.NE.AND P6, PT, R14, 0x1f, PT ;  /* 0x0000001f0e00780c */ /* 0x000fe20003fc5270 */
[----:B------:R-:W-:Y:S10]  /*17ce0*/  BRA.DIV ~URZ, `(.L_x_318) ;  /* 0x000022227f007947 */ /* 0x000ff4000b800000 */
[----:B------:R1:W2:Y:S02]  /*17cf0*/  SHFL.IDX PT, R9, R29, RZ, 0x1f ;  /* 0x00001fff1d097589 */ /* 0x0002a400000e0000 */
.L_x_370:
[----:B------:R-:W-:Y:S05]  /*17d00*/  BRA.DIV ~URZ, `(.L_x_319) ;  /* 0x000022727f007947 */ /* 0x000fea000b800000 */
[----:B---3--:R3:W1:Y:S02]  /*17d10*/  SHFL.IDX PT, R6, R29, 0x1, 0x1f ;  /* 0x00201f001d067f89 */ /* 0x00866400000e0000 */
.L_x_371:
[----:B----4-:R-:W-:Y:S02]  /*17d20*/  IMAD.IADD R0, R239, 0x1, R14 ;  /* 0x00000001ef007824 */ /* 0x010fe400078e020e */
[----:B------:R-:W-:-:S03]  /*17d30*/  IMAD.MOV.U32 R7, RZ, RZ, RZ ;  /* 0x000000ffff077224 */ /* 0x000fc600078e00ff */
[----:B------:R-:W-:-:S13]  /*17d40*/  ISETP.GE.OR P0, PT, R0, c[0x0][0x53c], !P6 ;  /* 0x00014f0000007a0c */ /* 0x000fda0007706670 */
[----:B------:R-:W-:Y:S01]  /*17d50*/  @!P0 MOV R2, 0x4 ;  /* 0x0000000400028802 */ /* 0x000fe20000000f00 */
[----:B------:R-:W-:-:S04]  /*17d60*/  @!P0 IMAD.MOV.U32 R4, RZ, RZ, 0x4 ;  /* 0x00000004ff048424 */ /* 0x000fc800078e00ff */
[----:B------:R-:W-:-:S04]  /*17d70*/  @!P0 IMAD.WIDE R4, R0, R4, c[0x0][0x580] ;  /* 0x0001600000048625 */ /* 0x000fc800078e0204 */
[----:B------:R-:W-:Y:S01]  /*17d80*/  @!P0 IMAD.WIDE R2, R0, R2, c[0x0][0x578] ;  /* 0x00015e0000028625 */ /* 0x000fe200078e0202 */
[----:B------:R-:W4:Y:S04]  /*17d90*/  @!P0 LDG.E R7, [R4.64] ;  /* 0x0000000a04078981 */ /* 0x000f28000c1e1900 */
[----:B------:R-:W4:Y:S01]  /*17da0*/  @!P0 LDG.E R8, [R2.64] ;  /* 0x0000000a02088981 */ /* 0x000f22000c1e1900 */
[C---:B------:R-:W-:Y:S02]  /*17db0*/  ISETP.GE.U32.AND P4, PT, R14.reuse, 0x10, PT ;  /* 0x000000100e00780c */ /* 0x040fe40003f86070 */
[C---:B------:R-:W-:Y:S02]  /*17dc0*/  ISETP.GE.U32.AND P3, PT, R14.reuse, 0x8, PT ;  /* 0x000000080e00780c */ /* 0x040fe40003f66070 */
[----:B------:R-:W-:-:S02]  /*17dd0*/  ISETP.GE.U32.AND P2, PT, R14, 0x4, PT ;  /* 0x000000040e00780c */ /* 0x000fc40003f46070 */
[C---:B------:R-:W-:Y:S02]  /*17de0*/  ISETP.GE.U32.AND P1, PT, R14.reuse, 0x2, PT ;  /* 0x000000020e00780c */ /* 0x040fe40003f26070 */
[----:B------:R-:W-:Y:S02]  /*17df0*/  ISETP.NE.AND P5, PT, R14, RZ, PT ;  /* 0x000000ff0e00720c */ /* 0x000fe40003fa5270 */
[----:B------:R-:W-:Y:S01]  /*17e00*/  MOV R13, RZ ;  /* 0x000000ff000d7202 */ /* 0x000fe20000000f00 */
[----:B----4-:R-:W-:Y:S01]  /*17e10*/  IMAD R0, R8, R7, RZ ;  /* 0x0000000708007224 */ /* 0x010fe200078e02ff */
[----:B------:R-:W-:Y:S07]  /*17e20*/  BRA.DIV ~URZ, `(.L_x_320) ;  /* 0x000021c27f007947 */ /* 0x000fee000b800000 */
[----:B------:R4:W3:Y:S02]  /*17e30*/  SHFL.UP PT, R4, R0, 0x1, RZ ;  /* 0x0420000000047989 */ /* 0x0008e400000e00ff */
.L_x_372:
[----:B---3--:R-:W-:-:S04]  /*17e40*/  SEL R4, R4, RZ, P5 ;  /* 0x000000ff04047207 */ /* 0x008fc80002800000 */
[----:B----4-:R-:W-:Y:S01]  /*17e50*/  IADD3 R0, R0, R4, RZ ;  /* 0x0000000400007210 */ /* 0x010fe20007ffe0ff */
[----:B------:R-:W-:Y:S05]  /*17e60*/  BRA.DIV ~URZ, `(.L_x_321) ;  /* 0x000021c27f007947 */ /* 0x000fea000b800000 */
        /* <DEDUP_REMOVED lines=12> */
[----:B------:R3:W4:Y:S02]  /*17f30*/  SHFL.IDX PT, R0, R4, 0x1f, 0x1f ;  /* 0x03e01f0004007f89 */ /* 0x00072400000e0000 */
.L_x_373:
[----:B----4-:R-:W-:Y:S01]  /*17f40*/  IMAD R0, R0, c[0x0][0x538], RZ ;  /* 0x00014e0000007a24 */ /* 0x010fe200078e02ff */
[----:B------:R-:W-:Y:S04]  /*17f50*/  BSSY B1, `(.L_x_322) ;  /* 0x000007d000017945 */ /* 0x000fe80003800000 */
[----:B-1----:R-:W-:-:S04]  /*17f60*/  IADD3 R6, R0, R6, RZ ;  /* 0x0000000600067210 */ /* 0x002fc80007ffe0ff */
[----:B--2---:R-:W-:-:S13]  /*17f70*/  ISETP.GT.AND P0, PT, R6, R9, PT ;  /* 0x000000090600720c */ /* 0x004fda0003f04270 */
[----:B------:R-:W-:Y:S05]  /*17f80*/  @P0 BRA `(.L_x_323) ;  /* 0x0000025000000947 */ /* 0x000fea0003800000 */
.L_x_327:
        /* <DEDUP_REMOVED lines=8> */
[----:B---3--:R-:W-:Y:S01]  /*18010*/  @!P0 MOV R4, 0x4 ;  /* 0x0000000400048802 */ /* 0x008fe20000000f00 */
[----:B------:R-:W-:-:S04]  /*18020*/  @!P0 IMAD.MOV.U32 R2, RZ, RZ, 0x4 ;  /* 0x00000004ff028424 */ /* 0x000fc800078e00ff */
[----:B------:R-:W-:-:S04]  /*18030*/  @!P0 IMAD.WIDE R4, R0, R4, c[0x0][0x580] ;  /* 0x0001600000048625 */ /* 0x000fc800078e0204 */
[----:B------:R-:W-:Y:S01]  /*18040*/  @!P0 IMAD.WIDE R2, R0, R2, c[0x0][0x578] ;  /* 0x00015e0000028625 */ /* 0x000fe200078e0202 */
[----:B------:R-:W2:Y:S04]  /*18050*/  @!P0 LDG.E R7, [R4.64] ;  /* 0x0000000a04078981 */ /* 0x000ea8000c1e1900 */
[----:B------:R-:W2:Y:S02]  /*18060*/  @!P0 LDG.E R8, [R2.64] ;  /* 0x0000000a02088981 */ /* 0x000ea4000c1e1900 */
[----:B--2---:R-:W-:Y:S01]  /*18070*/  IMAD R0, R8, R7, RZ ;  /* 0x0000000708007224 */ /* 0x004fe200078e02ff */
[----:B------:R-:W-:Y:S05]  /*18080*/  BRA.DIV ~URZ, `(.L_x_325) ;  /* 0x000021427f007947 */ /* 0x000fea000b800000 */
[----:B------:R1:W2:Y:S02]  /*18090*/  SHFL.UP PT, R2, R0, 0x1, RZ ;  /* 0x0420000000027989 */ /* 0x0002a400000e00ff */
.L_x_374:
        /* <DEDUP_REMOVED lines=16> */
.L_x_375:
[----:B--2---:R-:W-:-:S05]  /*181a0*/  IMAD R0, R0, c[0x0][0x538], RZ ;  /* 0x00014e0000007a24 */ /* 0x004fca00078e02ff */
[----:B------:R-:W-:-:S04]  /*181b0*/  IADD3 R6, R0, R6, RZ ;  /* 0x0000000600067210 */ /* 0x000fc80007ffe0ff */
[----:B------:R-:W-:-:S13]  /*181c0*/  ISETP.GT.AND P0, PT, R6, R9, PT ;  /* 0x000000090600720c */ /* 0x000fda0003f04270 */
[----:B-1----:R-:W-:Y:S05]  /*181d0*/  @!P0 BRA `(.L_x_327) ;  /* 0xfffffdb000008947 */ /* 0x002fea000383ffff */
.L_x_323:
[----:B------:R-:W-:-:S05]  /*181e0*/  IADD3 R12, -R0, R6, RZ ;  /* 0x00000006000c7210 */ /* 0x000fca0007ffe1ff */
[----:B------:R-:W-:-:S05]  /*181f0*/  IMAD R0, R4, c[0x0][0x538], R12 ;  /* 0x00014e0004007a24 */ /* 0x000fca00078e020c */
[----:B------:R-:W-:Y:S01]  /*18200*/  ISETP.GT.AND P0, PT, R0, R9, PT ;  /* 0x000000090000720c */ /* 0x000fe20003f04270 */
[----:B------:R-:W-:-:S12]  /*18210*/  BRA.DIV ~URZ, `(.L_x_328) ;  /* 0x000021a27f007947 */ /* 0x000fd8000b800000 */
[----:B------:R-:W-:-:S04]  /*18220*/  VOTE.ANY R10, PT, !P0 ;  /* 0x00000000000a7806 */ /* 0x000fc800040e0100 */
.L_x_376:
[----:B------:R1:W2:Y:S01]  /*18230*/  POPC R6, R10 ;  /* 0x0000000a00067309 */ /* 0x0002a20000000000 */
[----:B------:R-:W-:Y:S05]  /*18240*/  BRA.DIV ~URZ, `(.L_x_329) ;  /* 0x000021c27f007947 */ /* 0x000fea000b800000 */
[----:B--2---:R2:W4:Y:S04]  /*18250*/  SHFL.IDX PT, R7, R7, R6, 0x1f ;  /* 0x00001f0607077589 */ /* 0x00452800000e0000 */
[----:B------:R2:W1:Y:S02]  /*18260*/  SHFL.IDX PT, R5, R8, R6, 0x1f ;  /* 0x00001f0608057589 */ /* 0x00046400000e0000 */
.L_x_377:
[----:B------:R-:W-:Y:S01]  /*18270*/  ISETP.NE.AND P0, PT, R10, RZ, PT ;  /* 0x000000ff0a00720c */ /* 0x000fe20003f05270 */
[----:B------:R-:W-:-:S12]  /*18280*/  BSSY B0, `(.L_x_330) ;  /* 0x0000005000007945 */ /* 0x000fd80003800000 */
[----:B------:R-:W-:Y:S05]  /*18290*/  @!P0 BRA `(.L_x_331) ;  /* 0x0000003000008947 */ /* 0x000fea0003800000 */
[----:B------:R-:W-:Y:S01]  /*182a0*/  IADD3 R28, R6, -0x1, RZ ;  /* 0xffffffff061c7810 */ /* 0x000fe20007ffe0ff */
[----:B------:R-:W-:Y:S05]  /*182b0*/  BRA.DIV ~URZ, `(.L_x_332) ;  /* 0x000022227f007947 */ /* 0x000fea000b800000 */
[----:B------:R2:W3:Y:S02]  /*182c0*/  SHFL.IDX PT, R13, R4, R28, 0x1f ;  /* 0x00001f1c040d7589 */ /* 0x0004e400000e0000 */
.L_x_331:
[----:B------:R-:W-:Y:S05]  /*182d0*/  BSYNC B0 ;  /* 0x0000000000007941 */ /* 0x000fea0003800000 */
.L_x_330:
[----:B----4-:R-:W-:Y:S01]  /*182e0*/  IABS R2, R7 ;  /* 0x0000000700027213 */ /* 0x010fe20000000000 */
[----:B---3--:R-:W-:Y:S01]  /*182f0*/  IMAD R236, R13, c[0x0][0x538], R12 ;  /* 0x00014e000dec7a24 */ /* 0x008fe200078e020c */
[----:B-1----:R-:W-:Y:S01]  /*18300*/  IABS R3, R5 ;  /* 0x0000000500037213 */ /* 0x002fe20000000000 */
[----:B------:R-:W-:Y:S01]  /*18310*/  IMAD.IADD R239, R6, 0x1, R239 ;  /* 0x0000000106ef7824 */ /* 0x000fe200078e02ef */
[----:B------:R-:W1:Y:S01]  /*18320*/  I2F.RP R10, R2 ;  /* 0x00000002000a7306 */ /* 0x000e620000209400 */
[----:B------:R-:W-:-:S05]  /*18330*/  IMAD.IADD R12, R9, 0x1, -R236 ;  /* 0x00000001090c7824 */ /* 0x000fca00078e0aec */
[----:B--2---:R-:W-:Y:S02]  /*18340*/  IABS R8, R12 ;  /* 0x0000000c00087213 */ /* 0x004fe40000000000 */
[----:B------:R-:W-:Y:S08]  /*18350*/  I2F.RP R9, R3 ;  /* 0x0000000300097306 */ /* 0x000ff00000209400 */
[----:B-1----:R-:W1:Y:S02]  /*18360*/  MUFU.RCP R10, R10 ;  /* 0x0000000a000a7308 */ /* 0x002e640000001000 */
[----:B-1----:R-:W-:-:S06]  /*18370*/  IADD3 R10, R10, 0xffffffe, RZ ;  /* 0x0ffffffe0a0a7810 */ /* 0x002fcc0007ffe0ff */
[----:B------:R-:W1:Y:S02]  /*18380*/  F2I.FTZ.U32.TRUNC.NTZ R11, R10 ;  /* 0x0000000a000b7305 */ /* 0x000e64000021f000 */
[----:B-1----:R-:W-:Y:S01]  /*18390*/  IMAD.MOV R0, RZ, RZ, -R11 ;  /* 0x000000ffff007224 */ /* 0x002fe200078e0a0b */
[----:B------:R-:W-:-:S03]  /*183a0*/  MOV R10, RZ ;  /* 0x000000ff000a7202 */ /* 0x000fc60000000f00 */
        /* <DEDUP_REMOVED lines=12> */
[-C--:B------:R-:W-:Y:S01]  /*18470*/  @!P0 IADD3 R4, R4, -R2.reuse, RZ ;  /* 0x8000000204048210 */ /* 0x080fe20007ffe0ff */
[----:B------:R-:W1:Y:S01]  /*18480*/  F2I.FTZ.U32.TRUNC.NTZ R9, R8 ;  /* 0x0000000800097305 */ /* 0x000e62000021f000 */
[----:B------:R-:W-:Y:S02]  /*18490*/  @!P0 IADD3 R0, R0, 0x1, RZ ;  /* 0x0000000100008810 */ /* 0x000fe40007ffe0ff */
[----:B------:R-:W-:Y:S02]  /*184a0*/  ISETP.GE.U32.AND P2, PT, R4, R2, PT ;  /* 0x000000020400720c */ /* 0x000fe40003f46070 */
[----:B------:R-:W-:Y:S02]  /*184b0*/  LOP3.LUT R2, R12, R7, RZ, 0x3c, !PT ;  /* 0x000000070c027212 */ /* 0x000fe400078e3cff */
[----:B------:R-:W-:Y:S02]  /*184c0*/  ISETP.NE.AND P0, PT, R7, RZ, PT ;  /* 0x000000ff0700720c */ /* 0x000fe40003f05270 */
[----:B------:R-:W-:-:S07]  /*184d0*/  ISETP.GE.AND P1, PT, R2, RZ, PT ;  /* 0x000000ff0200720c */ /* 0x000fce0003f26270 */
[----:B------:R-:W-:Y:S01]  /*184e0*/  @P2 IADD3 R0, R0, 0x1, RZ ;  /* 0x0000000100002810 */ /* 0x000fe20007ffe0ff */
[----:B-1----:R-:W-:Y:S02]  /*184f0*/  IMAD.MOV R2, RZ, RZ, -R9 ;  /* 0x000000ffff027224 */ /* 0x002fe400078e0a09 */
[----:B------:R-:W-:Y:S02]  /*18500*/  IMAD.MOV.U32 R8, RZ, RZ, RZ ;  /* 0x000000ffff087224 */ /* 0x000fe400078e00ff */
[----:B------:R-:W-:Y:S01]  /*18510*/  IMAD.MOV.U32 R4, RZ, RZ, R2 ;  /* 0x000000ffff047224 */ /* 0x000fe200078e0002 */
[----:B------:R-:W-:Y:S01]  /*18520*/  IABS R2, R5 ;  /* 0x0000000500027213 */ /* 0x000fe20000000000 */
[----:B------:R-:W-:Y:S01]  /*18530*/  @!P1 IMAD.MOV R0, RZ, RZ, -R0 ;  /* 0x000000ffff009224 */ /* 0x000fe200078e0a00 */
[----:B------:R-:W-:Y:S01]  /*18540*/  @!P0 LOP3.LUT R0, RZ, R7, RZ, 0x33, !PT ;  /* 0x00000007ff008212 */ /* 0x000fe200078e33ff */
[----:B------:R-:W-:Y:S01]  /*18550*/  IMAD R4, R4, R3, RZ ;  /* 0x0000000304047224 */ /* 0x000fe200078e02ff */
[----:B------:R-:W-:-:S02]  /*18560*/  IADD3 R10, RZ, -R2, RZ ;  /* 0x80000002ff0a7210 */ /* 0x000fc40007ffe0ff */
[----:B------:R-:W-:Y:S01]  /*18570*/  IABS R11, R0 ;  /* 0x00000000000b7213 */ /* 0x000fe20000000000 */
[----:B------:R-:W-:Y:S01]  /*18580*/  IMAD.HI.U32 R2, R9, R4, R8 ;  /* 0x0000000409027227 */ /* 0x000fe200078e0008 */
[----:B------:R-:W-:-:S03]  /*18590*/  MOV R8, R10 ;  /* 0x0000000a00087202 */ /* 0x000fc60000000f00 */
[----:B------:R-:W-:Y:S02]  /*185a0*/  IMAD.MOV.U32 R4, RZ, RZ, R11 ;  /* 0x000000ffff047224 */ /* 0x000fe400078e000b */
[----:B------:R-:W-:Y:S02]  /*185b0*/  IMAD R7, R0, R7, RZ ;  /* 0x0000000700077224 */ /* 0x000fe400078e02ff */
[----:B------:R-:W-:-:S03]  /*185c0*/  IMAD.HI.U32 R2, R2, R4, RZ ;  /* 0x0000000402027227 */ /* 0x000fc600078e00ff */
[----:B------:R-:W-:Y:S01]  /*185d0*/  IADD3 R237, R12, -R7, RZ ;  /* 0x800000070ced7210 */ /* 0x000fe20007ffe0ff */
        /* <DEDUP_REMOVED lines=16> */
.L_x_324:
[----:B------:R-:W-:Y:S01]  /*186e0*/  IMAD.MOV.U32 R236, RZ, RZ, R9 ;  /* 0x000000ffffec7224 */ /* 0x000fe200078e0009 */
[----:B------:R-:W-:Y:S01]  /*186f0*/  MOV R238, RZ ;  /* 0x000000ff00ee7202 */ /* 0x000fe20000000f00 */
[----:B------:R-:W-:Y:S01]  /*18700*/  IMAD.MOV.U32 R237, RZ, RZ, RZ ;  /* 0x000000ffffed7224 */ /* 0x000fe200078e00ff */
[----:B------:R-:W-:Y:S02]  /*18710*/  MOV R239, c[0x0][0x53c] ;  /* 0x00014f0000ef7a02 */ /* 0x000fe40000000f00 */
.L_x_333:
[----:B------:R-:W-:Y:S05]  /*18720*/  BSYNC B1 ;  /* 0x0000000000017941 */ /* 0x000fea0003800000 */
.L_x_322:
[----:B------:R-:W-:Y:S01]  /*18730*/  WARPSYNC 0xffffffff ;  /* 0xffffffff00007948 */ /* 0x000fe20003800000 */
[----:B------:R-:W-:Y:S01]  /*18740*/  BAR.SYNC.DEFER_BLOCKING 0x4, 0x100 ;  /* 0x0104000000007b1d */ /* 0x000fe20000010000 */
[----:B------:R-:W-:-:S13]  /*18750*/  ISETP.NE.AND P0, PT, R14, RZ, PT ;  /* 0x000000ff0e00720c */ /* 0x000fda0003f05270 */
[----:B------:R1:W-:Y:S04]  /*18760*/  @!P0 STS.128 [0x18100], R236 ;  /* 0x018100ecff008388 */ /* 0x0003e80000000c00 */
[----:B------:R-:W-:Y:S06]  /*18770*/  BAR.ARV 0x5, 0x100 ;  /* 0x0144000000007b1d */ /* 0x000fec0000002000 */
.L_x_317:
[----:B----4-:R-:W-:-:S13]  /*18780*/  ISETP.GE.AND P0, PT, R239, c[0x0][0x53c], PT ;  /* 0x00014f00ef007a0c */ /* 0x010fda0003f06270 */
[----:B-123--:R-:W-:Y:S01]  /*18790*/  @P0 CALL.REL.NOINC `(.L_x_334) ;  /* 0x0000001000000944 */ /* 0x00efe20003c00000 */
[----:B------:R-:W-:Y:S05]  /*187a0*/  BRA `(.L_x_335) ;  /* 0xfffe952000007947 */ /* 0x000fea000383ffff */
.L_x_334:
[----:B------:R-:W-:Y:S05]  /*187b0*/  EXIT ;  /* 0x000000000000794d */ /* 0x000fea0003800000 */
.L_x_168:
[----:B------:R-:W-:Y:S01]  /*187c0*/  IMAD.MOV.U32 R0, RZ, RZ, R5 ;  /* 0x000000ffff007224 */ /* 0x000fe200078e0005 */
[----:B------:R-:W-:Y:S02]  /*187d0*/  MOV R3, 0x1 ;  /* 0x0000000100037802 */ /* 0x000fe40000000f00 */
[----:B------:R-:W-:Y:S02]  /*187e0*/  MOV R2, 0x18800 ;  /* 0x0001880000027802 */ /* 0x000fe40000000f00 */
[----:B-1----:R-:W-:Y:S05]  /*187f0*/  CALL.REL.NOINC `($__internal_6_$__cuda_sm70_shflsync_up_p) ;  /* 0x00001df000007944 */ /* 0x002fea0003c00000 */
[----:B------:R-:W-:Y:S01]  /*18800*/  MOV R0, R4 ;  /* 0x0000000400007202 */ /* 0x000fe20000000f00 */
[----:B------:R-:W-:Y:S05]  /*18810*/  BRA `(.L_x_336) ;  /* 0xfffe7c3000007947 */ /* 0x000fea000383ffff */
.L_x_169:
[----:B------:R-:W-:Y:S01]  /*18820*/  IMAD.MOV.U32 R0, RZ, RZ, R5 ;  /* 0x000000ffff007224 */ /* 0x000fe200078e0005 */
[----:B------:R-:W-:Y:S02]  /*18830*/  MOV R3, 0x2 ;  /* 0x0000000200037802 */ /* 0x000fe40000000f00 */
[----:B------:R-:W-:Y:S02]  /*18840*/  MOV R2, 0x18860 ;  /* 0x0001886000027802 */ /* 0x000fe40000000f00 */
[----:B-1----:R-:W-:Y:S05]  /*18850*/  CALL.REL.NOINC `($__internal_6_$__cuda_sm70_shflsync_up_p) ;  /* 0x00001d9000007944 */ /* 0x002fea0003c00000 */
[----:B------:R-:W-:Y:S01]  /*18860*/  SEL R4, R4, RZ, P4 ;  /* 0x000000ff04047207 */ /* 0x000fe20002000000 */
[----:B------:R-:W-:Y:S01]  /*18870*/  IMAD.MOV.U32 R3, RZ, RZ, 0x4 ;  /* 0x00000004ff037424 */ /* 0x000fe200078e00ff */
[----:B------:R-:W-:-:S03]  /*18880*/  MOV R2, 0x188b0 ;  /* 0x000188b000027802 */ /* 0x000fc60000000f00 */
[----:B------:R-:W-:Y:S02]  /*18890*/  IMAD.IADD R0, R5, 0x1, R4 ;  /* 0x0000000105007824 */ /* 0x000fe400078e0204 */
[----:B------:R-:W-:Y:S05]  /*188a0*/  CALL.REL.NOINC `($__internal_6_$__cuda_sm70_shflsync_up_p) ;  /* 0x00001d4000007944 */ /* 0x000fea0003c00000 */
        /* <DEDUP_REMOVED lines=12> */
[----:B------:R-:W-:Y:S02]  /*18970*/  MOV R3, 0x1f ;  /* 0x0000001f00037802 */ /* 0x000fe40000000f00 */
[----:B------:R-:W-:Y:S01]  /*18980*/  MOV R2, 0x189c0 ;  /* 0x000189c000027802 */ /* 0x000fe20000000f00 */
[----:B------:R-:W-:-:S04]  /*18990*/  IMAD.IADD R4, R0, 0x1, R4 ;  /* 0x0000000100047824 */ /* 0x000fc800078e0204 */
[----:B------:R-:W-:Y:S02]  /*189a0*/  IMAD.MOV.U32 R0, RZ, RZ, R4 ;  /* 0x000000ffff007224 */ /* 0x000fe400078e0004 */
[----:B------:R-:W-:Y:S05]  /*189b0*/  CALL.REL.NOINC `($__internal_5_$__cuda_sm70_shflsync_idx_p) ;  /* 0x00001be000007944 */ /* 0x000fea0003c00000 */
[----:B------:R-:W-:Y:S05]  /*189c0*/  BRA `(.L_x_337) ;  /* 0xfffe7b8000007947 */ /* 0x000fea000383ffff */
.L_x_171:
[----:B------:R-:W-:Y:S02]  /*189d0*/  SEL R0, RZ, 0x1, P0 ;  /* 0x00000001ff007807 */ /* 0x000fe40000000000 */
[----:B------:R-:W-:Y:S02]  /*189e0*/  MOV R2, 0x18a00 ;  /* 0x00018a0000027802 */ /* 0x000fe40000000f00 */
[----:B-1----:R-:W-:Y:S05]  /*189f0*/  CALL.REL.NOINC `($__internal_7_$__cuda_sm70_votesync_ballot) ;  /* 0x00001c5000007944 */ /* 0x002fea0003c00000 */
[----:B------:R-:W-:Y:S01]  /*18a00*/  MOV R5, R0 ;  /* 0x0000000000057202 */ /* 0x000fe20000000f00 */
[----:B------:R-:W-:Y:S05]  /*18a10*/  BRA `(.L_x_338) ;  /* 0xfffe7bc000007947 */ /* 0x000fea000383ffff */
.L_x_172:
[----:B------:R-:W-:Y:S01]  /*18a20*/  IMAD.MOV.U32 R0, RZ, RZ, R8 ;  /* 0x000000ffff007224 */ /* 0x000fe200078e0008 */
[----:B---3--:R-:W-:Y:S01]  /*18a30*/  MOV R28, R13 ;  /* 0x0000000d001c7202 */ /* 0x008fe20000000f00 */
[----:B------:R-:W-:Y:S01]  /*18a40*/  IMAD.MOV.U32 R3, RZ, RZ, 0x1f ;  /* 0x0000001fff037424 */ /* 0x000fe200078e00ff */
[----:B------:R-:W-:Y:S02]  /*18a50*/  MOV R2, 0x18a70 ;  /* 0x00018a7000027802 */ /* 0x000fe40000000f00 */
[----:B-12---:R-:W-:Y:S05]  /*18a60*/  CALL.REL.NOINC `($__internal_5_$__cuda_sm70_shflsync_idx_p) ;  /* 0x00001b3000007944 */ /* 0x006fea0003c00000 */
[----:B------:R-:W-:Y:S01]  /*18a70*/  IMAD.MOV.U32 R11, RZ, RZ, R0 ;  /* 0x000000ffff0b7224 */ /* 0x000fe200078e0000 */
[----:B------:R-:W-:Y:S01]  /*18a80*/  MOV R0, R7 ;  /* 0x0000000700007202 */ /* 0x000fe20000000f00 */
[----:B------:R-:W-:Y:S01]  /*18a90*/  IMAD.MOV.U32 R6, RZ, RZ, RZ ;  /* 0x000000ffff067224 */ /* 0x000fe200078e00ff */
[----:B------:R-:W-:Y:S01]  /*18aa0*/  MOV R28, R13 ;  /* 0x0000000d001c7202 */ /* 0x000fe20000000f00 */
[----:B------:R-:W-:Y:S01]  /*18ab0*/  IMAD.MOV.U32 R3, RZ, RZ, 0x1f ;  /* 0x0000001fff037424 */ /* 0x000fe200078e00ff */
[----:B------:R-:W-:-:S02]  /*18ac0*/  MOV R2, 0x18ae0 ;  /* 0x00018ae000027802 */ /* 0x000fc40000000f00 */
[----:B------:R-:W-:Y:S05]  /*18ad0*/  CALL.REL.NOINC `($__internal_5_$__cuda_sm70_shflsync_idx_p) ;  /* 0x00001ac000007944 */ /* 0x000fea0003c00000 */
[----:B------:R-:W-:Y:S01]  /*18ae0*/  MOV R10, R0 ;  /* 0x00000000000a7202 */ /* 0x000fe20000000f00 */
[----:B------:R-:W-:Y:S05]  /*18af0*/  BRA `(.L_x_339) ;  /* 0xfffe7b3000007947 */ /* 0x000fea000383ffff */
.L_x_175:
[----:B------:R-:W-:Y:S01]  /*18b00*/  IMAD.MOV.U32 R0, RZ, RZ, R4 ;  /* 0x000000ffff007224 */ /* 0x000fe200078e0004 */
[----:B------:R-:W-:-:S02]  /*18b10*/  MOV R3, 0x1f ;  /* 0x0000001f00037802 */ /* 0x000fc40000000f00 */
[----:B------:R-:W-:Y:S02]  /*18b20*/  MOV R2, 0x18b40 ;  /* 0x00018b4000027802 */ /* 0x000fe40000000f00 */
[----:B-1234-:R-:W-:Y:S05]  /*18b30*/  CALL.REL.NOINC `($__internal_5_$__cuda_sm70_shflsync_idx_p) ;  /* 0x00001a6000007944 */ /* 0x01efea0003c00000 */
[----:B------:R-:W-:Y:S01]  /*18b40*/  MOV R6, R0 ;  /* 0x0000000000067202 */ /* 0x000fe20000000f00 */
[----:B------:R-:W-:Y:S05]  /*18b50*/  BRA `(.L_x_174) ;  /* 0xfffe7b3000007947 */ /* 0x000fea000383ffff */
.L_x_211:
[----:B------:R-:W-:Y:S01]  /*18b60*/  IMAD.MOV.U32 R0, RZ, RZ, R5 ;  /* 0x000000ffff007224 */ /* 0x000fe200078e0005 */
[----:B------:R-:W-:Y:S01]  /*18b70*/  MOV R28, RZ ;  /* 0x000000ff001c7202 */ /* 0x000fe20000000f00 */
[----:B------:R-:W-:Y:S01]  /*18b80*/  IMAD.MOV.U32 R3, RZ, RZ, 0x181f ;  /* 0x0000181fff037424 */ /* 0x000fe200078e00ff */
[----:B------:R-:W-:Y:S02]  /*18b90*/  MOV R2, 0x18bb0 ;  /* 0x00018bb000027802 */ /* 0x000fe40000000f00 */
[----:B-----5:R-:W-:Y:S05]  /*18ba0*/  CALL.REL.NOINC `($__internal_5_$__cuda_sm70_shflsync_idx_p) ;  /* 0x000019f000007944 */ /* 0x020fea0003c00000 */
[----:B------:R-:W-:Y:S01]  /*18bb0*/  MOV R6, R0 ;  /* 0x0000000000067202 */ /* 0x000fe20000000f00 */
[----:B------:R-:W-:Y:S05]  /*18bc0*/  BRA `(.L_x_340) ;  /* 0xfffef2a000007947 */ /* 0x000fea000383ffff */
.L_x_212:
[----:B------:R-:W-:Y:S01]  /*18bd0*/  IMAD.MOV.U32 R0, RZ, RZ, R7 ;  /* 0x000000ffff007224 */ /* 0x000fe200078e0007 */
[----:B------:R-:W-:Y:S01]  /*18be0*/  MOV R28, RZ ;  /* 0x000000ff001c7202 */ /* 0x000fe20000000f00 */
[----:B------:R-:W-:Y:S01]  /*18bf0*/  IMAD.MOV.U32 R3, RZ, RZ, 0x181f ;  /* 0x0000181fff037424 */ /* 0x000fe200078e00ff */
[----:B------:R-:W-:Y:S02]  /*18c00*/  MOV R2, 0x18c20 ;  /* 0x00018c2000027802 */ /* 0x000fe40000000f00 */
[----:B-12--5:R-:W-:Y:S05]  /*18c10*/  CALL.REL.NOINC `($__internal_5_$__cuda_sm70_shflsync_idx_p) ;  /* 0x0000198000007944 */ /* 0x026fea0003c00000 */
[----:B------:R-:W-:Y:S05]  /*18c20*/  BRA `(.L_x_341) ;  /* 0xfffef26000007947 */ /* 0x000fea000383ffff */
.L_x_215:
[----:B----4-:R-:W-:Y:S01]  /*18c30*/  IMAD.MOV.U32 R0, RZ, RZ, R5 ;  /* 0x000000ffff007224 */ /* 0x010fe200078e0005 */
[----:B------:R-:W-:Y:S01]  /*18c40*/  MOV R28, 0x1 ;  /* 0x00000001001c7802 */ /* 0x000fe20000000f00 */
[----:B--2---:R-:W-:Y:S01]  /*18c50*/  IMAD.MOV.U32 R3, RZ, RZ, 0x181f ;  /* 0x0000181fff037424 */ /* 0x004fe200078e00ff */
[----:B------:R-:W-:-:S02]  /*18c60*/  MOV R2, 0x18c80 ;  /* 0x00018c8000027802 */ /* 0x000fc40000000f00 */
[----:B-1-3-5:R-:W-:Y:S05]  /*18c70*/  CALL.REL.NOINC `($__internal_5_$__cuda_sm70_shflsync_idx_p) ;  /* 0x0000192000007944 */ /* 0x02afea0003c00000 */
[----:B------:R-:W-:Y:S01]  /*18c80*/  IMAD.MOV.U32 R6, RZ, RZ, R0 ;  /* 0x000000ffff067224 */ /* 0x000fe200078e0000 */
[----:B------:R-:W-:Y:S01]  /*18c90*/  MOV R28, 0x1 ;  /* 0x00000001001c7802 */ /* 0x000fe20000000f00 */
[----:B------:R-:W-:Y:S01]  /*18ca0*/  IMAD.MOV.U32 R0, RZ, RZ, R7 ;  /* 0x000000ffff007224 */ /* 0x000fe200078e0007 */
[----:B------:R-:W-:-:S02]  /*18cb0*/  MOV R3, 0x181f ;  /* 0x0000181f00037802 */ /* 0x000fc40000000f00 */
[----:B------:R-:W-:Y:S02]  /*18cc0*/  MOV R2, 0x18ce0 ;  /* 0x00018ce000027802 */ /* 0x000fe40000000f00 */
[----:B------:R-:W-:Y:S05]  /*18cd0*/  CALL.REL.NOINC `($__internal_5_$__cuda_sm70_shflsync_idx_p) ;  /* 0x000018c000007944 */ /* 0x000fea0003c00000 */
[----:B------:R-:W-:Y:S05]  /*18ce0*/  BRA `(.L_x_342) ;  /* 0xfffef2e000007947 */ /* 0x000fea000383ffff */
.L_x_218:
[----:B----4-:R-:W-:Y:S01]  /*18cf0*/  IMAD.MOV.U32 R0, RZ, RZ, R5 ;  /* 0x000000ffff007224 */ /* 0x010fe200078e0005 */
[----:B------:R-:W-:Y:S01]  /*18d00*/  MOV R28, 0x2 ;  /* 0x00000002001c7802 */ /* 0x000fe20000000f00 */
[----:B-1----:R-:W-:Y:S01]  /*18d10*/  IMAD.MOV.U32 R3, RZ, RZ, 0x181f ;  /* 0x0000181fff037424 */ /* 0x002fe200078e00ff */
[----:B------:R-:W-:Y:S02]  /*18d20*/  MOV R2, 0x18d40 ;  /* 0x00018d4000027802 */ /* 0x000fe40000000f00 */
[----:B--23-5:R-:W-:Y:S05]  /*18d30*/  CALL.REL.NOINC `($__internal_5_$__cuda_sm70_shflsync_idx_p) ;  /* 0x0000186000007944 */ /* 0x02cfea0003c00000 */
[----:B------:R-:W-:Y:S01]  /*18d40*/  MOV R6, R0 ;  /* 0x0000000000067202 */ /* 0x000fe20000000f00 */
[----:B------:R-:W-:Y:S05]  /*18d50*/  BRA `(.L_x_343) ;  /* 0xfffef3a000007947 */ /* 0x000fea000383ffff */
.L_x_219:
[----:B----4-:R-:W-:Y:S01]  /*18d60*/  IMAD.MOV.U32 R0, RZ, RZ, R7 ;  /* 0x000000ffff007224 */ /* 0x010fe200078e0007 */
[----:B------:R-:W-:Y:S01]  /*18d70*/  MOV R28, 0x2 ;  /* 0x00000002001c7802 */ /* 0x000fe20000000f00 */
[----:B------:R-:W-:Y:S01]  /*18d80*/  IMAD.MOV.U32 R3, RZ, RZ, 0x181f ;  /* 0x0000181fff037424 */ /* 0x000fe200078e00ff */
[----:B------:R-:W-:Y:S02]  /*18d90*/  MOV R2, 0x18db0 ;  /* 0x00018db000027802 */ /* 0x000fe40000000f00 */
[----:B-123-5:R-:W-:Y:S05]  /*18da0*/  CALL.REL.NOINC `($__internal_5_$__cuda_sm70_shflsync_idx_p) ;  /* 0x000017f000007944 */ /* 0x02efea0003c00000 */
[----:B------:R-:W-:Y:S05]  /*18db0*/  BRA `(.L_x_344) ;  /* 0xfffef36000007947 */ /* 0x000fea000383ffff */
.L_x_222:
[----:B-1----:R-:W-:Y:S01]  /*18dc0*/  IMAD.MOV.U32 R0, RZ, RZ, R5 ;  /* 0x000000ffff007224 */ /* 0x002fe200078e0005 */
[----:B------:R-:W-:Y:S01]  /*18dd0*/  MOV R28, 0x3 ;  /* 0x00000003001c7802 */ /* 0x000fe20000000f00 */
[----:B------:R-:W-:Y:S01]  /*18de0*/  IMAD.MOV.U32 R3, RZ, RZ, 0x181f ;  /* 0x0000181fff037424 */ /* 0x000fe200078e00ff */
[----:B------:R-:W-:-:S02]  /*18df0*/  MOV R2, 0x18e10 ;  /* 0x00018e1000027802 */ /* 0x000fc40000000f00 */
[----:B--2345:R-:W-:Y:S05]  /*18e00*/  CALL.REL.NOINC `($__internal_5_$__cuda_sm70_shflsync_idx_p) ;  /* 0x0000179000007944 */ /* 0x03cfea0003c00000 */
[----:B------:R-:W-:Y:S01]  /*18e10*/  IMAD.MOV.U32 R5, RZ, RZ, R0 ;  /* 0x000000ffff057224 */ /* 0x000fe200078e0000 */
[----:B------:R-:W-:Y:S01]  /*18e20*/  MOV R28, 0x3 ;  /* 0x00000003001c7802 */ /* 0x000fe20000000f00 */
[----:B------:R-:W-:Y:S01]  /*18e30*/  IMAD.MOV.U32 R0, RZ, RZ, R7 ;  /* 0x000000ffff007224 */ /* 0x000fe200078e0007 */
[----:B------:R-:W-:-:S02]  /*18e40*/  MOV R3, 0x181f ;  /* 0x0000181f00037802 */ /* 0x000fc40000000f00 */
[----:B------:R-:W-:Y:S02]  /*18e50*/  MOV R2, 0x18e70 ;  /* 0x00018e7000027802 */ /* 0x000fe40000000f00 */
[----:B------:R-:W-:Y:S05]  /*18e60*/  CALL.REL.NOINC `($__internal_5_$__cuda_sm70_shflsync_idx_p) ;  /* 0x0000173000007944 */ /* 0x000fea0003c00000 */
[----:B------:R-:W-:Y:S05]  /*18e70*/  BRA `(.L_x_345) ;  /* 0xfffef3e000007947 */ /* 0x000fea000383ffff */
.L_x_265:
[----:B------:R-:W-:Y:S01]  /*18e80*/  IMAD.MOV.U32 R0, RZ, RZ, R5 ;  /* 0x000000ffff007224 */ /* 0x000fe200078e0005 */
[----:B------:R-:W-:Y:S01]  /*18e90*/  MOV R28, RZ ;  /* 0x000000ff001c7202 */ /* 0x000fe20000000f00 */
[----:B------:R-:W-:Y:S01]  /*18ea0*/  IMAD.MOV.U32 R3, RZ, RZ, 0x181f ;  /* 0x0000181fff037424 */ /* 0x000fe200078e00ff */
[----:B------:R-:W-:Y:S02]  /*18eb0*/  MOV R2, 0x18ed0 ;  /* 0x00018ed000027802 */ /* 0x000fe40000000f00 */
[----:B------:R-:W-:Y:S05]  /*18ec0*/  CALL.REL.NOINC `($__internal_5_$__cuda_sm70_shflsync_idx_p) ;  /* 0x000016d000007944 */ /* 0x000fea0003c00000 */
[----:B------:R-:W-:Y:S01]  /*18ed0*/  MOV R4, R0 ;  /* 0x0000000000047202 */ /* 0x000fe20000000f00 */
[----:B------:R-:W-:Y:S05]  /*18ee0*/  BRA `(.L_x_346) ;  /* 0xffff630000007947 */ /* 0x000fea000383ffff */
.L_x_266:
[----:B------:R-:W-:Y:S01]  /*18ef0*/  IMAD.MOV.U32 R0, RZ, RZ, R10 ;  /* 0x000000ffff007224 */ /* 0x000fe200078e000a */
[----:B------:R-:W-:Y:S01]  /*18f00*/  MOV R28, RZ ;  /* 0x000000ff001c7202 */ /* 0x000fe20000000f00 */
[----:B------:R-:W-:Y:S01]  /*18f10*/  IMAD.MOV.U32 R3, RZ, RZ, 0x181f ;  /* 0x0000181fff037424 */ /* 0x000fe200078e00ff */
[----:B------:R-:W-:Y:S02]  /*18f20*/  MOV R2, 0x18f40 ;  /* 0x00018f4000027802 */ /* 0x000fe40000000f00 */
[----:B-12---:R-:W-:Y:S05]  /*18f30*/  CALL.REL.NOINC `($__internal_5_$__cuda_sm70_shflsync_idx_p) ;  /* 0x0000166000007944 */ /* 0x006fea0003c00000 */
[----:B------:R-:W-:Y:S01]  /*18f40*/  LOP3.LUT P1, RZ, R212, 0x10, RZ, 0xc0, !PT ;  /* 0x00000010d4ff7812 */ /* 0x000fe2000782c0ff */
[----:B------:R-:W-:Y:S01]  /*18f50*/  IMAD.MOV.U32 R7, RZ, RZ, R92 ;  /* 0x000000ffff077224 */ /* 0x000fe200078e005c */
[----:B------:R-:W-:Y:S01]  /*18f60*/  IADD3 R2, P0, R0, R85, RZ ;  /* 0x0000005500027210 */ /* 0x000fe20007f1e0ff */
[----:B------:R-:W-:Y:S01]  /*18f70*/  IMAD.MOV.U32 R28, RZ, RZ, 0x1 ;  /* 0x00000001ff1c7424 */ /* 0x000fe200078e00ff */
[----:B------:R-:W-:-:S03]  /*18f80*/  SEL R6, RZ, 0x10, P4 ;  /* 0x00000010ff067807 */ /* 0x000fc60002000000 */
[----:B------:R-:W-:-:S06]  /*18f90*/  IMAD.X R3, R4, 0x1, R87, P0 ;  /* 0x0000000104037824 */ /* 0x000fcc00000e0657 */
[----:B------:R-:W-:Y:S01]  /*18fa0*/  @!PT LDS RZ, [RZ] ;  /* 0x00000000fffff984 */ /* 0x000fe20000000800 */
[----:B------:R-:W-:Y:S01]  /*18fb0*/  @!PT LDS RZ, [RZ] ;  /* 0x00000000fffff984 */ /* 0x000fe20000000800 */
[----:B------:R-:W-:Y:S01]  /*18fc0*/  @!PT LDS RZ, [RZ] ;  /* 0x00000000fffff984 */ /* 0x000fe20000000800 */
[----:B------:R1:W-:Y:S02]  /*18fd0*/  LDGSTS.E.BYPASS.LTC128B.128 [R191+0x6100], [R2.64], !P1 ;  /* 0x0610000002bf7fae */ /* 0x0003e4000c901d4a */
[----:B-1----:R-:W-:-:S05]  /*18fe0*/  IADD3 R2, P0, R0, R86, RZ ;  /* 0x0000005600027210 */ /* 0x002fca0007f1e0ff */
[----:B------:R-:W-:-:S05]  /*18ff0*/  IMAD.X R3, R4, 0x1, R88, P0 ;  /* 0x0000000104037824 */ /* 0x000fca00000e0658 */
[----:B------:R1:W-:Y:S02]  /*19000*/  LDGSTS.E.BYPASS.LTC128B.128 [R191+0x8100], [R2.64], !P4 ;  /* 0x0810000002bf7fae */ /* 0x0003e4000e101d4a */
[----:B-1----:R-:W-:Y:S01]  /*19010*/  IADD3 R2, P0, R0, R89, RZ ;  /* 0x0000005900027210 */ /* 0x002fe20007f1e0ff */
[----:B------:R-:W-:Y:S01]  /*19020*/  IMAD.MOV.U32 R0, RZ, RZ, R5 ;  /* 0x000000ffff007224 */ /* 0x000fe200078e0005 */
[----:B------:R-:W-:-:S03]  /*19030*/  SEL R5, RZ, 0x10, P1 ;  /* 0x00000010ff057807 */ /* 0x000fc60000800000 */
[----:B------:R-:W-:-:S05]  /*19040*/  IMAD.X R3, R4, 0x1, R90, P0 ;  /* 0x0000000104037824 */ /* 0x000fca00000e065a */
[----:B------:R1:W-:Y:S02]  /*19050*/  LDGSTS.E.BYPASS.LTC128B.128 [R191+0xa100], [R2.64], !P5 ;  /* 0x0a10000002bf7fae */ /* 0x0003e4000e901d4a */
[----:B-1----:R-:W-:Y:S01]  /*19060*/  IMAD.MOV.U32 R3, RZ, RZ, 0x181f ;  /* 0x0000181fff037424 */ /* 0x002fe200078e00ff */
[----:B------:R-:W-:Y:S02]  /*19070*/  MOV R2, 0x19090 ;  /* 0x0001909000027802 */ /* 0x000fe40000000f00 */
[----:B------:R-:W-:Y:S05]  /*19080*/  CALL.REL.NOINC `($__internal_5_$__cuda_sm70_shflsync_idx_p) ;  /* 0x0000151000007944 */ /* 0x000fea0003c00000 */
[----:B------:R-:W-:Y:S01]  /*19090*/  IMAD.MOV.U32 R4, RZ, RZ, R0 ;  /* 0x000000ffff047224 */ /* 0x000fe200078e0000 */
[----:B------:R-:W-:Y:S01]  /*190a0*/  MOV R28, 0x1 ;  /* 0x00000001001c7802 */ /* 0x000fe20000000f00 */
[----:B------:R-:W-:Y:S01]  /*190b0*/  IMAD.MOV.U32 R0, RZ, RZ, R10 ;  /* 0x000000ffff007224 */ /* 0x000fe200078e000a */
[----:B------:R-:W-:Y:S02]  /*190c0*/  MOV R3, 0x181f ;  /* 0x0000181f00037802 */ /* 0x000fe40000000f00 */
[----:B------:R-:W-:Y:S02]  /*190d0*/  MOV R2, 0x190f0 ;  /* 0x000190f000027802 */ /* 0x000fe40000000f00 */
[----:B------:R-:W-:Y:S05]  /*190e0*/  CALL.REL.NOINC `($__internal_5_$__cuda_sm70_shflsync_idx_p) ;  /* 0x000014b000007944 */ /* 0x000fea0003c00000 */
[----:B------:R-:W-:Y:S05]  /*190f0*/  BRA `(.L_x_347) ;  /* 0xffff621000007947 */ /* 0x000fea000383ffff */
.L_x_267:
[----:B------:R-:W-:Y:S02]  /*19100*/  MOV R0, 0x2 ;  /* 0x0000000200007802 */ /* 0x000fe40000000f00 */
[----:B------:R-:W-:-:S02]  /*19110*/  MOV R2, 0x19130 ;  /* 0x0001913000027802 */ /* 0x000fc40000000f00 */
[----:B------:R-:W-:Y:S05]  /*19120*/  CALL.REL.NOINC `($__internal_4_$__cuda_sm70_shflsync_bfly_p) ;  /* 0x0000141000007944 */ /* 0x000fea0003c00000 */
[----:B------:R-:W-:Y:S01]  /*19130*/  FMNMX.FTZ R4, R4, R0, !PT ;  /* 0x0000000004047209 */ /* 0x000fe20007810000 */
[----:B------:R-:W-:Y:S01]  /*19140*/  IMAD.MOV.U32 R0, RZ, RZ, 0x1 ;  /* 0x00000001ff007424 */ /* 0x000fe200078e00ff */
[----:B------:R-:W-:-:S02]  /*19150*/  MOV R2, 0x19170 ;  /* 0x0001917000027802 */ /* 0x000fc40000000f00 */
[----:B------:R-:W-:Y:S05]  /*19160*/  CALL.REL.NOINC `($__internal_4_$__cuda_sm70_shflsync_bfly_p) ;  /* 0x000013d000007944 */ /* 0x000fea0003c00000 */
[----:B------:R-:W-:Y:S01]  /*19170*/  FMNMX.FTZ R102, R4, R0, !PT ;  /* 0x0000000004667209 */ /* 0x000fe20007810000 */
[----:B------:R-:W-:Y:S01]  /*19180*/  IMAD.MOV.U32 R4, RZ, RZ, R5 ;  /* 0x000000ffff047224 */ /* 0x000fe200078e0005 */
[----:B------:R-:W-:Y:S01]  /*19190*/  MOV R2, 0x191c0 ;  /* 0x000191c000027802 */ /* 0x000fe20000000f00 */
[----:B------:R-:W-:-:S02]  /*191a0*/  IMAD.MOV.U32 R0, RZ, RZ, 0x2 ;  /* 0x00000002ff007424 */ /* 0x000fc400078e00ff */
[----:B------:R-:W-:Y:S05]  /*191b0*/  CALL.REL.NOINC `($__internal_4_$__cuda_sm70_shflsync_bfly_p) ;  /* 0x0000138000007944 */ /* 0x000fea0003c00000 */
[----:B------:R-:W-:Y:S01]  /*191c0*/  FMNMX.FTZ R4, R5, R0, !PT ;  /* 0x0000000005047209 */ /* 0x000fe20007810000 */
[----:B------:R-:W-:Y:S01]  /*191d0*/  IMAD.MOV.U32 R0, RZ, RZ, 0x1 ;  /* 0x00000001ff007424 */ /* 0x000fe200078e00ff */
[----:B------:R-:W-:-:S02]  /*191e0*/  MOV R2, 0x19200 ;  /* 0x0001920000027802 */ /* 0x000fc40000000f00 */
[----:B------:R-:W-:Y:S05]  /*191f0*/  CALL.REL.NOINC `($__internal_4_$__cuda_sm70_shflsync_bfly_p) ;  /* 0x0000134000007944 */ /* 0x000fea0003c00000 */
[----:B------:R-:W-:Y:S01]  /*19200*/  MOV R3, R0 ;  /* 0x0000000000037202 */ /* 0x000fe20000000f00 */
[----:B------:R-:W-:Y:S05]  /*19210*/  BRA `(.L_x_348) ;  /* 0xffff67d000007947 */ /* 0x000fea000383ffff */
.L_x_269:
[----:B------:R-:W-:Y:S01]  /*19220*/  MOV R28, RZ ;  /* 0x000000ff001c7202 */ /* 0x000fe20000000f00 */
[----:B------:R-:W-:Y:S01]  /*19230*/  IMAD.MOV.U32 R0, RZ, RZ, R4 ;  /* 0x000000ffff007224 */ /* 0x000fe200078e0004 */
[----:B------:R-:W-:Y:S01]  /*19240*/  MOV R2, 0x19270 ;  /* 0x0001927000027802 */ /* 0x000fe20000000f00 */
[----:B------:R-:W-:Y:S02]  /*19250*/  IMAD.MOV.U32 R3, RZ, RZ, 0x181f ;  /* 0x0000181fff037424 */ /* 0x000fe400078e00ff */
[----:B-1234-:R-:W-:Y:S05]  /*19260*/  CALL.REL.NOINC `($__internal_5_$__cuda_sm70_shflsync_idx_p) ;  /* 0x0000133000007944 */ /* 0x01efea0003c00000 */
[----:B------:R-:W-:-:S05]  /*19270*/  BRA `(.L_x_349) ;  /* 0xffff7ae000007947 */ /* 0x000fca000383ffff */
.L_x_272:
[----:B------:R-:W-:Y:S01]  /*19280*/  MOV R28, RZ ;  /* 0x000000ff001c7202 */ /* 0x000fe20000000f00 */
[----:B------:R-:W-:Y:S01]  /*19290*/  IMAD.MOV.U32 R0, RZ, RZ, R5 ;  /* 0x000000ffff007224 */ /* 0x000fe200078e0005 */
[----:B------:R-:W-:Y:S01]  /*192a0*/  MOV R2, 0x192d0 ;  /* 0x000192d000027802 */ /* 0x000fe20000000f00 */
[----:B------:R-:W-:Y:S02]  /*192b0*/  IMAD.MOV.U32 R3, RZ, RZ, 0x181f ;  /* 0x0000181fff037424 */ /* 0x000fe400078e00ff */
[----:B------:R-:W-:Y:S05]  /*192c0*/  CALL.REL.NOINC `($__internal_5_$__cuda_sm70_shflsync_idx_p) ;  /* 0x000012d000007944 */ /* 0x000fea0003c00000 */
[----:B------:R-:W-:Y:S01]  /*192d0*/  MOV R4, R0 ;  /* 0x0000000000047202 */ /* 0x000fe20000000f00 */
[----:B------:R-:W-:-:S05]  /*192e0*/  BRA `(.L_x_350) ;  /* 0xffff8c6000007947 */ /* 0x000fca000383ffff */
.L_x_273:
[----:B------:R-:W-:Y:S01]  /*192f0*/  MOV R28, RZ ;  /* 0x000000ff001c7202 */ /* 0x000fe20000000f00 */
[----:B------:R-:W-:Y:S01]  /*19300*/  IMAD.MOV.U32 R0, RZ, RZ, R8 ;  /* 0x000000ffff007224 */ /* 0x000fe200078e0008 */
[----:B------:R-:W-:Y:S01]  /*19310*/  MOV R2, 0x19340 ;  /* 0x0001934000027802 */ /* 0x000fe20000000f00 */
[----:B------:R-:W-:Y:S02]  /*19320*/  IMAD.MOV.U32 R3, RZ, RZ, 0x181f ;  /* 0x0000181fff037424 */ /* 0x000fe400078e00ff */
[----:B-12---:R-:W-:Y:S05]  /*19330*/  CALL.REL.NOINC `($__internal_5_$__cuda_sm70_shflsync_idx_p) ;  /* 0x0000126000007944 */ /* 0x006fea0003c00000 */
        /* <DEDUP_REMOVED lines=10> */
[----:B------:R-:W-:Y:S05]  /*193e0*/  IADD3 R6, P0, R0, R11, RZ ;  /* 0x0000000b00067210 */ /* 0x000fea0007f1e0ff */
[----:B------:R-:W-:Y:S05]  /*193f0*/  IMAD.X R7, R4, 0x1, R13, P0 ;  /* 0x0000000104077824 */ /* 0x000fea00000e060d */
[----:B------:R2:W-:Y:S01]  /*19400*/  LDGSTS.E.BYPASS.LTC128B.128 [R191+0x8100], [R6.64], !P3 ;  /* 0x0810000006bf7fae */ /* 0x0005e2000d901d4a */
[----:B-1----:R-:W-:Y:S01]  /*19410*/  IADD3 R2, P0, R0, R12, RZ ;  /* 0x0000000c00027210 */ /* 0x002fe20007f1e0ff */
[----:B------:R-:W-:Y:S04]  /*19420*/  IMAD.MOV.U32 R0, RZ, RZ, R5 ;  /* 0x000000ffff007224 */ /* 0x000fe800078e0005 */
[----:B------:R-:W-:Y:S05]  /*19430*/  IMAD.X R3, R4, 0x1, R14, P0 ;  /* 0x0000000104037824 */ /* 0x000fea00000e060e */
[----:B------:R1:W-:Y:S02]  /*19440*/  LDGSTS.E.BYPASS.LTC128B.128 [R191+0xa100], [R2.64], !P4 ;  /* 0x0a10000002bf7fae */ /* 0x0003e4000e101d4a */
[----:B-1----:R-:W-:Y:S01]  /*19450*/  MOV R2, 0x19480 ;  /* 0x0001948000027802 */ /* 0x002fe20000000f00 */
[----:B------:R-:W-:Y:S02]  /*19460*/  IMAD.MOV.U32 R3, RZ, RZ, 0x181f ;  /* 0x0000181fff037424 */ /* 0x000fe400078e00ff */
[----:B--2---:R-:W-:Y:S05]  /*19470*/  CALL.REL.NOINC `($__internal_5_$__cuda_sm70_shflsync_idx_p) ;  /* 0x0000112000007944 */ /* 0x004fea0003c00000 */
[----:B------:R-:W-:Y:S01]  /*19480*/  MOV R28, 0x1 ;  /* 0x00000001001c7802 */ /* 0x000fe20000000f00 */
[----:B------:R-:W-:Y:S01]  /*19490*/  IMAD.MOV.U32 R4, RZ, RZ, R0 ;  /* 0x000000ffff047224 */ /* 0x000fe200078e0000 */
[----:B------:R-:W-:Y:S01]  /*194a0*/  MOV R3, 0x181f ;  /* 0x0000181f00037802 */ /* 0x000fe20000000f00 */
[----:B------:R-:W-:Y:S01]  /*194b0*/  IMAD.MOV.U32 R0, RZ, RZ, R8 ;  /* 0x000000ffff007224 */ /* 0x000fe200078e0008 */
[----:B------:R-:W-:Y:S02]  /*194c0*/  MOV R2, 0x194e0 ;  /* 0x000194e000027802 */ /* 0x000fe40000000f00 */
[----:B------:R-:W-:Y:S05]  /*194d0*/  CALL.REL.NOINC `($__internal_5_$__cuda_sm70_shflsync_idx_p) ;  /* 0x000010c000007944 */ /* 0x000fea0003c00000 */
[----:B------:R-:W-:-:S05]  /*194e0*/  BRA `(.L_x_351) ;  /* 0xffff8b8000007947 */ /* 0x000fca000383ffff */
.L_x_274:
[----:B------:R-:W-:Y:S02]  /*194f0*/  MOV R0, 0x2 ;  /* 0x0000000200007802 */ /* 0x000fe40000000f00 */
[----:B------:R-:W-:Y:S02]  /*19500*/  MOV R2, 0x19520 ;  /* 0x0001952000027802 */ /* 0x000fe40000000f00 */
[----:B------:R-:W-:Y:S05]  /*19510*/  CALL.REL.NOINC `($__internal_4_$__cuda_sm70_shflsync_bfly_p) ;  /* 0x0000102000007944 */ /* 0x000fea0003c00000 */
[----:B------:R-:W-:Y:S01]  /*19520*/  FMNMX.FTZ R4, R4, R0, !PT ;  /* 0x0000000004047209 */ /* 0x000fe20007810000 */
[----:B------:R-:W-:Y:S01]  /*19530*/  IMAD.MOV.U32 R0, RZ, RZ, 0x1 ;  /* 0x00000001ff007424 */ /* 0x000fe200078e00ff */
[----:B------:R-:W-:Y:S02]  /*19540*/  MOV R2, 0x19560 ;  /* 0x0001956000027802 */ /* 0x000fe40000000f00 */
[----:B------:R-:W-:Y:S05]  /*19550*/  CALL.REL.NOINC `($__internal_4_$__cuda_sm70_shflsync_bfly_p) ;  /* 0x00000fe000007944 */ /* 0x000fea0003c00000 */
[----:B------:R-:W-:Y:S01]  /*19560*/  FMNMX.FTZ R102, R4, R0, !PT ;  /* 0x0000000004667209 */ /* 0x000fe20007810000 */
[----:B------:R-:W-:Y:S01]  /*19570*/  IMAD.MOV.U32 R4, RZ, RZ, R5 ;  /* 0x000000ffff047224 */ /* 0x000fe200078e0005 */
[----:B------:R-:W-:Y:S01]  /*19580*/  MOV R2, 0x195b0 ;  /* 0x000195b000027802 */ /* 0x000fe20000000f00 */
[----:B------:R-:W-:Y:S02]  /*19590*/  IMAD.MOV.U32 R0, RZ, RZ, 0x2 ;  /* 0x00000002ff007424 */ /* 0x000fe400078e00ff */
[----:B------:R-:W-:Y:S05]  /*195a0*/  CALL.REL.NOINC `($__internal_4_$__cuda_sm70_shflsync_bfly_p) ;  /* 0x00000f9000007944 */ /* 0x000fea0003c00000 */
[----:B------:R-:W-:Y:S01]  /*195b0*/  FMNMX.FTZ R4, R5, R0, !PT ;  /* 0x0000000005047209 */ /* 0x000fe20007810000 */
[----:B------:R-:W-:Y:S01]  /*195c0*/  IMAD.MOV.U32 R0, RZ, RZ, 0x1 ;  /* 0x00000001ff007424 */ /* 0x000fe200078e00ff */
[----:B------:R-:W-:Y:S02]  /*195d0*/  MOV R2, 0x195f0 ;  /* 0x000195f000027802 */ /* 0x000fe40000000f00 */
[----:B------:R-:W-:Y:S05]  /*195e0*/  CALL.REL.NOINC `($__internal_4_$__cuda_sm70_shflsync_bfly_p) ;  /* 0x00000f5000007944 */ /* 0x000fea0003c00000 */
[----:B------:R-:W-:-:S05]  /*195f0*/  BRA `(.L_x_352) ;  /* 0xffff8e0000007947 */ /* 0x000fca000383ffff */
.L_x_276:
[----:B------:R-:W-:Y:S01]  /*19600*/  IMAD.MOV.U32 R4, RZ, RZ, R206 ;  /* 0x000000ffff047224 */ /* 0x000fe200078e00ce */
[----:B------:R-:W-:-:S02]  /*19610*/  MOV R0, 0x2 ;  /* 0x0000000200007802 */ /* 0x000fc40000000f00 */
[----:B------:R-:W-:Y:S02]  /*19620*/  MOV R2, 0x19640 ;  /* 0x0001964000027802 */ /* 0x000fe40000000f00 */
[----:B------:R-:W-:Y:S05]  /*19630*/  CALL.REL.NOINC `($__internal_4_$__cuda_sm70_shflsync_bfly_p) ;  /* 0x00000f0000007944 */ /* 0x000fea0003c00000 */
[----:B------:R-:W-:Y:S05]  /*19640*/  BRA `(.L_x_353) ;  /* 0xffffa4f000007947 */ /* 0x000fea000383ffff */
.L_x_277:
[----:B------:R-:W-:Y:S01]  /*19650*/  IMAD.MOV.U32 R4, RZ, RZ, R5 ;  /* 0x000000ffff047224 */ /* 0x000fe200078e0005 */
[----:B------:R-:W-:Y:S02]  /*19660*/  MOV R0, 0x1 ;  /* 0x0000000100007802 */ /* 0x000fe40000000f00 */
[----:B------:R-:W-:Y:S02]  /*19670*/  MOV R2, 0x19690 ;  /* 0x0001969000027802 */ /* 0x000fe40000000f00 */
[----:B-1----:R-:W-:Y:S05]  /*19680*/  CALL.REL.NOINC `($__internal_4_$__cuda_sm70_shflsync_bfly_p) ;  /* 0x00000eb000007944 */ /* 0x002fea0003c00000 */
[----:B------:R-:W-:Y:S01]  /*19690*/  FADD.FTZ R5, R5, R0 ;  /* 0x0000000005057221 */ /* 0x000fe20000010000 */
[----:B------:R-:W-:Y:S02]  /*196a0*/  MOV R4, R200 ;  /* 0x000000c800047202 */ /* 0x000fe40000000f00 */
[----:B------:R-:W-:Y:S02]  /*196b0*/  MOV R0, 0x2 ;  /* 0x0000000200007802 */ /* 0x000fe40000000f00 */
[----:B------:R-:W-:Y:S02]  /*196c0*/  MOV R2, 0x196e0 ;  /* 0x000196e000027802 */ /* 0x000fe40000000f00 */
[----:B------:R-:W-:Y:S05]  /*196d0*/  CALL.REL.NOINC `($__internal_4_$__cuda_sm70_shflsync_bfly_p) ;  /* 0x00000e6000007944 */ /* 0x000fea0003c00000 */
[----:B------:R-:W-:Y:S01]  /*196e0*/  FADD.FTZ R4, R200, R0 ;  /* 0x00000000c8047221 */ /* 0x000fe20000010000 */
[----:B------:R-:W-:Y:S02]  /*196f0*/  MOV R0, 0x1 ;  /* 0x0000000100007802 */ /* 0x000fe40000000f00 */
[----:B------:R-:W-:-:S02]  /*19700*/  MOV R2, 0x19720 ;  /* 0x0001972000027802 */ /* 0x000fc40000000f00 */
[----:B------:R-:W-:Y:S05]  /*19710*/  CALL.REL.NOINC `($__internal_4_$__cuda_sm70_shflsync_bfly_p) ;  /* 0x00000e2000007944 */ /* 0x000fea0003c00000 */
[----:B------:R-:W-:Y:S01]  /*19720*/  MOV R3, R0 ;  /* 0x0000000000037202 */ /* 0x000fe20000000f00 */
[----:B------:R-:W-:Y:S05]  /*19730*/  BRA `(.L_x_354) ;  /* 0xffffa47000007947 */ /* 0x000fea000383ffff */
.L_x_284:
[----:B--234-:R-:W-:Y:S01]  /*19740*/  IMAD.MOV.U32 R0, RZ, RZ, R6 ;  /* 0x000000ffff007224 */ /* 0x01cfe200078e0006 */
[----:B------:R-:W-:Y:S01]  /*19750*/  MOV R28, RZ ;  /* 0x000000ff001c7202 */ /* 0x000fe20000000f00 */
[----:B------:R-:W-:Y:S01]  /*19760*/  IMAD.MOV.U32 R3, RZ, RZ, 0x181f ;  /* 0x0000181fff037424 */ /* 0x000fe200078e00ff */
[----:B------:R-:W-:-:S02]  /*19770*/  MOV R2, 0x19790 ;  /* 0x0001979000027802 */ /* 0x000fc40000000f00 */
[----:B-1----:R-:W-:Y:S05]  /*19780*/  CALL.REL.NOINC `($__internal_5_$__cuda_sm70_shflsync_idx_p) ;  /* 0x00000e1000007944 */ /* 0x002fea0003c00000 */
[----:B------:R-:W-:Y:S01]  /*19790*/  MOV R7, R0 ;  /* 0x0000000000077202 */ /* 0x000fe20000000f00 */
[----:B------:R-:W-:Y:S05]  /*197a0*/  BRA `(.L_x_355) ;  /* 0xffffbb9000007947 */ /* 0x000fea000383ffff */
.L_x_285:
[----:B------:R-:W-:Y:S01]  /*197b0*/  IMAD.MOV.U32 R0, RZ, RZ, R12 ;  /* 0x000000ffff007224 */ /* 0x000fe200078e000c */
[----:B------:R-:W-:Y:S01]  /*197c0*/  MOV R28, RZ ;  /* 0x000000ff001c7202 */ /* 0x000fe20000000f00 */
[----:B------:R-:W-:Y:S01]  /*197d0*/  IMAD.MOV.U32 R3, RZ, RZ, 0x181f ;  /* 0x0000181fff037424 */ /* 0x000fe200078e00ff */
[----:B------:R-:W-:-:S02]  /*197e0*/  MOV R2, 0x19800 ;  /* 0x0001980000027802 */ /* 0x000fc40000000f00 */
[----:B-123--:R-:W-:Y:S05]  /*197f0*/  CALL.REL.NOINC `($__internal_5_$__cuda_sm70_shflsync_idx_p) ;  /* 0x00000da000007944 */ /* 0x00efea0003c00000 */
[----:B------:R-:W-:Y:S05]  /*19800*/  BRA `(.L_x_356) ;  /* 0xffffbb5000007947 */ /* 0x000fea000383ffff */
.L_x_288:
[----:B--2---:R-:W-:Y:S01]  /*19810*/  IMAD.MOV.U32 R0, RZ, RZ, R6 ;  /* 0x000000ffff007224 */ /* 0x004fe200078e0006 */
[----:B------:R-:W-:Y:S01]  /*19820*/  MOV R28, 0x1 ;  /* 0x00000001001c7802 */ /* 0x000fe20000000f00 */
[----:B------:R-:W-:Y:S01]  /*19830*/  IMAD.MOV.U32 R3, RZ, RZ, 0x181f ;  /* 0x0000181fff037424 */ /* 0x000fe200078e00ff */
[----:B------:R-:W-:-:S02]  /*19840*/  MOV R2, 0x19860 ;  /* 0x0001986000027802 */ /* 0x000fc40000000f00 */
[----:B-1-34-:R-:W-:Y:S05]  /*19850*/  CALL.REL.NOINC `($__internal_5_$__cuda_sm70_shflsync_idx_p) ;  /* 0x00000d4000007944 */ /* 0x01afea0003c00000 */
[----:B------:R-:W-:Y:S01]  /*19860*/  IMAD.MOV.U32 R7, RZ, RZ, R0 ;  /* 0x000000ffff077224 */ /* 0x000fe200078e0000 */
[----:B------:R-:W-:Y:S01]  /*19870*/  MOV R28, 0x1 ;  /* 0x00000001001c7802 */ /* 0x000fe20000000f00 */
[----:B------:R-:W-:Y:S01]  /*19880*/  IMAD.MOV.U32 R0, RZ, RZ, R12 ;  /* 0x000000ffff007224 */ /* 0x000fe200078e000c */
[----:B------:R-:W-:-:S02]  /*19890*/  MOV R3, 0x181f ;  /* 0x0000181f00037802 */ /* 0x000fc40000000f00 */
[----:B------:R-:W-:Y:S02]  /*198a0*/  MOV R2, 0x198c0 ;  /* 0x000198c000027802 */ /* 0x000fe40000000f00 */
[----:B------:R-:W-:Y:S05]  /*198b0*/  CALL.REL.NOINC `($__internal_5_$__cuda_sm70_shflsync_idx_p) ;  /* 0x00000ce000007944 */ /* 0x000fea0003c00000 */
[----:B------:R-:W-:Y:S05]  /*198c0*/  BRA `(.L_x_357) ;  /* 0xffffbbc000007947 */ /* 0x000fea000383ffff */
.L_x_291:
[----:B--2---:R-:W-:Y:S01]  /*198d0*/  IMAD.MOV.U32 R0, RZ, RZ, R6 ;  /* 0x000000ffff007224 */ /* 0x004fe200078e0006 */
[----:B------:R-:W-:Y:S01]  /*198e0*/  MOV R28, 0x2 ;  /* 0x00000002001c7802 */ /* 0x000fe20000000f00 */
[----:B------:R-:W-:Y:S01]  /*198f0*/  IMAD.MOV.U32 R3, RZ, RZ, 0x181f ;  /* 0x0000181fff037424 */ /* 0x000fe200078e00ff */
[----:B------:R-:W-:Y:S02]  /*19900*/  MOV R2, 0x19920 ;  /* 0x0001992000027802 */ /* 0x000fe40000000f00 */
[----:B-1-34-:R-:W-:Y:S05]  /*19910*/  CALL.REL.NOINC `($__internal_5_$__cuda_sm70_shflsync_idx_p) ;  /* 0x00000c8000007944 */ /* 0x01afea0003c00000 */
[----:B------:R-:W-:Y:S01]  /*19920*/  MOV R7, R0 ;  /* 0x0000000000077202 */ /* 0x000fe20000000f00 */
[----:B------:R-:W-:Y:S05]  /*19930*/  BRA `(.L_x_358) ;  /* 0xffffbc8000007947 */ /* 0x000fea000383ffff */
.L_x_292:
[----:B--2---:R-:W-:Y:S01]  /*19940*/  IMAD.MOV.U32 R0, RZ, RZ, R12 ;  /* 0x000000ffff007224 */ /* 0x004fe200078e000c */
[----:B------:R-:W-:Y:S01]  /*19950*/  MOV R28, 0x2 ;  /* 0x00000002001c7802 */ /* 0x000fe20000000f00 */
[----:B------:R-:W-:Y:S01]  /*19960*/  IMAD.MOV.U32 R3, RZ, RZ, 0x181f ;  /* 0x0000181fff037424 */ /* 0x000fe200078e00ff */
[----:B------:R-:W-:Y:S02]  /*19970*/  MOV R2, 0x19990 ;  /* 0x0001999000027802 */ /* 0x000fe40000000f00 */
[----:B-1-34-:R-:W-:Y:S05]  /*19980*/  CALL.REL.NOINC `($__internal_5_$__cuda_sm70_shflsync_idx_p) ;  /* 0x00000c1000007944 */ /* 0x01afea0003c00000 */
[----:B------:R-:W-:Y:S05]  /*19990*/  BRA `(.L_x_359) ;  /* 0xffffbc4000007947 */ /* 0x000fea000383ffff */
.L_x_295:
[----:B----4-:R-:W-:Y:S01]  /*199a0*/  IMAD.MOV.U32 R0, RZ, RZ, R6 ;  /* 0x000000ffff007224 */ /* 0x010fe200078e0006 */
[----:B------:R-:W-:Y:S01]  /*199b0*/  MOV R28, 0x3 ;  /* 0x00000003001c7802 */ /* 0x000fe20000000f00 */
[----:B---3--:R-:W-:Y:S01]  /*199c0*/  IMAD.MOV.U32 R3, RZ, RZ, 0x181f ;  /* 0x0000181fff037424 */ /* 0x008fe200078e00ff */
[----:B------:R-:W-:-:S02]  /*199d0*/  MOV R2, 0x199f0 ;  /* 0x000199f000027802 */ /* 0x000fc40000000f00 */
[----:B-12---:R-:W-:Y:S05]  /*199e0*/  CALL.REL.NOINC `($__internal_5_$__cuda_sm70_shflsync_idx_p) ;  /* 0x00000bb000007944 */ /* 0x006fea0003c00000 */
[----:B------:R-:W-:Y:S01]  /*199f0*/  IMAD.MOV.U32 R6, RZ, RZ, R0 ;  /* 0x000000ffff067224 */ /* 0x000fe200078e0000 */
[----:B------:R-:W-:Y:S01]  /*19a00*/  MOV R28, 0x3 ;  /* 0x00000003001c7802 */ /* 0x000fe20000000f00 */
[----:B------:R-:W-:Y:S01]  /*19a10*/  IMAD.MOV.U32 R0, RZ, RZ, R12 ;  /* 0x000000ffff007224 */ /* 0x000fe200078e000c */
[----:B------:R-:W-:-:S02]  /*19a20*/  MOV R3, 0x181f ;  /* 0x0000181f00037802 */ /* 0x000fc40000000f00 */
[----:B------:R-:W-:Y:S02]  /*19a30*/  MOV R2, 0x19a50 ;  /* 0x00019a5000027802 */ /* 0x000fe40000000f00 */
[----:B------:R-:W-:Y:S05]  /*19a40*/  CALL.REL.NOINC `($__internal_5_$__cuda_sm70_shflsync_idx_p) ;  /* 0x00000b5000007944 */ /* 0x000fea0003c00000 */
[----:B------:R-:W-:Y:S05]  /*19a50*/  BRA `(.L_x_360) ;  /* 0xffffbcc000007947 */ /* 0x000fea000383ffff */
.L_x_297:
[----:B------:R-:W-:Y:S01]  /*19a60*/  IMAD.MOV.U32 R0, RZ, RZ, R5 ;  /* 0x000000ffff007224 */ /* 0x000fe200078e0005 */
[----:B------:R-:W-:Y:S01]  /*19a70*/  MOV R28, RZ ;  /* 0x000000ff001c7202 */ /* 0x000fe20000000f00 */
[----:B------:R-:W-:Y:S01]  /*19a80*/  IMAD.MOV.U32 R3, RZ, RZ, 0x1c1f ;  /* 0x00001c1fff037424 */ /* 0x000fe200078e00ff */
[----:B------:R-:W-:Y:S02]  /*19a90*/  MOV R2, 0x19ab0 ;  /* 0x00019ab000027802 */ /* 0x000fe40000000f00 */
[----:B--2---:R-:W-:Y:S05]  /*19aa0*/  CALL.REL.NOINC `($__internal_5_$__cuda_sm70_shflsync_idx_p) ;  /* 0x00000af000007944 */ /* 0x004fea0003c00000 */
[----:B------:R-:W-:Y:S01]  /*19ab0*/  MOV R4, R0 ;  /* 0x0000000000047202 */ /* 0x000fe20000000f00 */
[----:B------:R-:W-:Y:S05]  /*19ac0*/  BRA `(.L_x_361) ;  /* 0xffffbf8000007947 */ /* 0x000fea000383ffff */
.L_x_298:
[----:B------:R-:W-:Y:S01]  /*19ad0*/  IMAD.MOV.U32 R0, RZ, RZ, R12 ;  /* 0x000000ffff007224 */ /* 0x000fe200078e000c */
[----:B------:R-:W-:Y:S01]  /*19ae0*/  MOV R28, RZ ;  /* 0x000000ff001c7202 */ /* 0x000fe20000000f00 */
[----:B------:R-:W-:Y:S01]  /*19af0*/  IMAD.MOV.U32 R3, RZ, RZ, 0x1c1f ;  /* 0x00001c1fff037424 */ /* 0x000fe200078e00ff */
[----:B------:R-:W-:Y:S02]  /*19b00*/  MOV R2, 0x19b20 ;  /* 0x00019b2000027802 */ /* 0x000fe40000000f00 */
[----:B-123--:R-:W-:Y:S05]  /*19b10*/  CALL.REL.NOINC `($__internal_5_$__cuda_sm70_shflsync_idx_p) ;  /* 0x00000a8000007944 */ /* 0x00efea0003c00000 */
[----:B------:R-:W-:Y:S05]  /*19b20*/  BRA `(.L_x_362) ;  /* 0xffffbf4000007947 */ /* 0x000fea000383ffff */
.L_x_301:
[----:B-1----:R-:W-:Y:S01]  /*19b30*/  IMAD.MOV.U32 R0, RZ, RZ, R5 ;  /* 0x000000ffff007224 */ /* 0x002fe200078e0005 */
[----:B------:R-:W-:Y:S01]  /*19b40*/  MOV R28, 0x1 ;  /* 0x00000001001c7802 */ /* 0x000fe20000000f00 */
[----:B--2---:R-:W-:Y:S01]  /*19b50*/  IMAD.MOV.U32 R3, RZ, RZ, 0x1c1f ;  /* 0x00001c1fff037424 */ /* 0x004fe200078e00ff */
[----:B------:R-:W-:-:S02]  /*19b60*/  MOV R2, 0x19b80 ;  /* 0x00019b8000027802 */ /* 0x000fc40000000f00 */
[----:B---34-:R-:W-:Y:S05]  /*19b70*/  CALL.REL.NOINC `($__internal_5_$__cuda_sm70_shflsync_idx_p) ;  /* 0x00000a2000007944 */ /* 0x018fea0003c00000 */
[----:B------:R-:W-:Y:S01]  /*19b80*/  IMAD.MOV.U32 R4, RZ, RZ, R0 ;  /* 0x000000ffff047224 */ /* 0x000fe200078e0000 */
[----:B------:R-:W-:Y:S01]  /*19b90*/  MOV R28, 0x1 ;  /* 0x00000001001c7802 */ /* 0x000fe20000000f00 */
[----:B------:R-:W-:Y:S01]  /*19ba0*/  IMAD.MOV.U32 R0, RZ, RZ, R12 ;  /* 0x000000ffff007224 */ /* 0x000fe200078e000c */
[----:B------:R-:W-:-:S02]  /*19bb0*/  MOV R3, 0x1c1f ;  /* 0x00001c1f00037802 */ /* 0x000fc40000000f00 */
[----:B------:R-:W-:Y:S02]  /*19bc0*/  MOV R2, 0x19be0 ;  /* 0x00019be000027802 */ /* 0x000fe40000000f00 */
[----:B------:R-:W-:Y:S05]  /*19bd0*/  CALL.REL.NOINC `($__internal_5_$__cuda_sm70_shflsync_idx_p) ;  /* 0x000009c000007944 */ /* 0x000fea0003c00000 */
[----:B------:R-:W-:Y:S05]  /*19be0*/  BRA `(.L_x_363) ;  /* 0xffffc92000007947 */ /* 0x000fea000383ffff */
.L_x_305:
[----:B------:R-:W-:Y:S01]  /*19bf0*/  IMAD.MOV.U32 R0, RZ, RZ, R5 ;  /* 0x000000ffff007224 */ /* 0x000fe200078e0005 */
[----:B------:R-:W-:Y:S01]  /*19c00*/  MOV R28, RZ ;  /* 0x000000ff001c7202 */ /* 0x000fe20000000f00 */
[----:B------:R-:W-:Y:S01]  /*19c10*/  IMAD.MOV.U32 R3, RZ, RZ, 0x181f ;  /* 0x0000181fff037424 */ /* 0x000fe200078e00ff */
[----:B------:R-:W-:Y:S02]  /*19c20*/  MOV R2, 0x19c40 ;  /* 0x00019c4000027802 */ /* 0x000fe40000000f00 */
[----:B------:R-:W-:Y:S05]  /*19c30*/  CALL.REL.NOINC `($__internal_5_$__cuda_sm70_shflsync_idx_p) ;  /* 0x0000096000007944 */ /* 0x000fea0003c00000 */
[----:B------:R-:W-:Y:S01]  /*19c40*/  MOV R4, R0 ;  /* 0x0000000000047202 */ /* 0x000fe20000000f00 */
[----:B------:R-:W-:Y:S05]  /*19c50*/  BRA `(.L_x_364) ;  /* 0xffffdaf000007947 */ /* 0x000fea000383ffff */
.L_x_306:
[----:B------:R-:W-:Y:S01]  /*19c60*/  IMAD.MOV.U32 R0, RZ, RZ, R12 ;  /* 0x000000ffff007224 */ /* 0x000fe200078e000c */
[----:B------:R-:W-:Y:S01]  /*19c70*/  MOV R28, RZ ;  /* 0x000000ff001c7202 */ /* 0x000fe20000000f00 */
[----:B------:R-:W-:Y:S01]  /*19c80*/  IMAD.MOV.U32 R3, RZ, RZ, 0x181f ;  /* 0x0000181fff037424 */ /* 0x000fe200078e00ff */
[----:B------:R-:W-:Y:S02]  /*19c90*/  MOV R2, 0x19cb0 ;  /* 0x00019cb000027802 */ /* 0x000fe40000000f00 */
[----:B-12---:R-:W-:Y:S05]  /*19ca0*/  CALL.REL.NOINC `($__internal_5_$__cuda_sm70_shflsync_idx_p) ;  /* 0x000008f000007944 */ /* 0x006fea0003c00000 */
[----:B------:R-:W-:Y:S05]  /*19cb0*/  BRA `(.L_x_365) ;  /* 0xffffdab000007947 */ /* 0x000fea000383ffff */
.L_x_309:
[----:B----4-:R-:W-:Y:S01]  /*19cc0*/  IMAD.MOV.U32 R0, RZ, RZ, R5 ;  /* 0x000000ffff007224 */ /* 0x010fe200078e0005 */
[----:B------:R-:W-:Y:S01]  /*19cd0*/  MOV R28, 0x1 ;  /* 0x00000001001c7802 */ /* 0x000fe20000000f00 */
[----:B--2---:R-:W-:Y:S01]  /*19ce0*/  IMAD.MOV.U32 R3, RZ, RZ, 0x181f ;  /* 0x0000181fff037424 */ /* 0x004fe200078e00ff */
[----:B------:R-:W-:-:S02]  /*19cf0*/  MOV R2, 0x19d10 ;  /* 0x00019d1000027802 */ /* 0x000fc40000000f00 */
[----:B-1-3--:R-:W-:Y:S05]  /*19d00*/  CALL.REL.NOINC `($__internal_5_$__cuda_sm70_shflsync_idx_p) ;  /* 0x0000089000007944 */ /* 0x00afea0003c00000 */
[----:B------:R-:W-:Y:S01]  /*19d10*/  IMAD.MOV.U32 R4, RZ, RZ, R0 ;  /* 0x000000ffff047224 */ /* 0x000fe200078e0000 */
[----:B------:R-:W-:Y:S01]  /*19d20*/  MOV R28, 0x1 ;  /* 0x00000001001c7802 */ /* 0x000fe20000000f00 */
[----:B------:R-:W-:Y:S01]  /*19d30*/  IMAD.MOV.U32 R0, RZ, RZ, R12 ;  /* 0x000000ffff007224 */ /* 0x000fe200078e000c */
[----:B------:R-:W-:-:S02]  /*19d40*/  MOV R3, 0x181f ;  /* 0x0000181f00037802 */ /* 0x000fc40000000f00 */
[----:B------:R-:W-:Y:S02]  /*19d50*/  MOV R2, 0x19d70 ;  /* 0x00019d7000027802 */ /* 0x000fe40000000f00 */
[----:B------:R-:W-:Y:S05]  /*19d60*/  CALL.REL.NOINC `($__internal_5_$__cuda_sm70_shflsync_idx_p) ;  /* 0x0000083000007944 */ /* 0x000fea0003c00000 */
[----:B------:R-:W-:Y:S05]  /*19d70*/  BRA `(.L_x_366) ;  /* 0xffffdb3000007947 */ /* 0x000fea000383ffff */
.L_x_312:
[----:B----4-:R-:W-:Y:S01]  /*19d80*/  IMAD.MOV.U32 R0, RZ, RZ, R5 ;  /* 0x000000ffff007224 */ /* 0x010fe200078e0005 */
[----:B------:R-:W-:Y:S01]  /*19d90*/  MOV R28, 0x2 ;  /* 0x00000002001c7802 */ /* 0x000fe20000000f00 */
[----:B-1----:R-:W-:Y:S01]  /*19da0*/  IMAD.MOV.U32 R3, RZ, RZ, 0x181f ;  /* 0x0000181fff037424 */ /* 0x002fe200078e00ff */
[----:B------:R-:W-:Y:S02]  /*19db0*/  MOV R2, 0x19dd0 ;  /* 0x00019dd000027802 */ /* 0x000fe40000000f00 */
[----:B--23--:R-:W-:Y:S05]  /*19dc0*/  CALL.REL.NOINC `($__internal_5_$__cuda_sm70_shflsync_idx_p) ;  /* 0x000007d000007944 */ /* 0x00cfea0003c00000 */
[----:B------:R-:W-:Y:S01]  /*19dd0*/  MOV R4, R0 ;  /* 0x0000000000047202 */ /* 0x000fe20000000f00 */
[----:B------:R-:W-:Y:S05]  /*19de0*/  BRA `(.L_x_367) ;  /* 0xffffdbf000007947 */ /* 0x000fea000383ffff */
.L_x_313:
[----:B----4-:R-:W-:Y:S01]  /*19df0*/  IMAD.MOV.U32 R0, RZ, RZ, R12 ;  /* 0x000000ffff007224 */ /* 0x010fe200078e000c */
[----:B------:R-:W-:Y:S01]  /*19e00*/  MOV R28, 0x2 ;  /* 0x00000002001c7802 */ /* 0x000fe20000000f00 */
[----:B------:R-:W-:Y:S01]  /*19e10*/  IMAD.MOV.U32 R3, RZ, RZ, 0x181f ;  /* 0x0000181fff037424 */ /* 0x000fe200078e00ff */
[----:B------:R-:W-:Y:S02]  /*19e20*/  MOV R2, 0x19e40 ;  /* 0x00019e4000027802 */ /* 0x000fe40000000f00 */
[----:B-123--:R-:W-:Y:S05]  /*19e30*/  CALL.REL.NOINC `($__internal_5_$__cuda_sm70_shflsync_idx_p) ;  /* 0x0000076000007944 */ /* 0x00efea0003c00000 */
[----:B------:R-:W-:Y:S05]  /*19e40*/  BRA `(.L_x_368) ;  /* 0xffffdbb000007947 */ /* 0x000fea000383ffff */
.L_x_316:
[----:B-1----:R-:W-:Y:S01]  /*19e50*/  IMAD.MOV.U32 R0, RZ, RZ, R5 ;  /* 0x000000ffff007224 */ /* 0x002fe200078e0005 */
[----:B------:R-:W-:Y:S01]  /*19e60*/  MOV R28, 0x3 ;  /* 0x00000003001c7802 */ /* 0x000fe20000000f00 */
[----:B------:R-:W-:Y:S01]  /*19e70*/  IMAD.MOV.U32 R3, RZ, RZ, 0x181f ;  /* 0x0000181fff037424 */ /* 0x000fe200078e00ff */
[----:B------:R-:W-:-:S02]  /*19e80*/  MOV R2, 0x19ea0 ;  /* 0x00019ea000027802 */ /* 0x000fc40000000f00 */
[----:B--234-:R-:W-:Y:S05]  /*19e90*/  CALL.REL.NOINC `($__internal_5_$__cuda_sm70_shflsync_idx_p) ;  /* 0x0000070000007944 */ /* 0x01cfea0003c00000 */
[----:B------:R-:W-:Y:S01]  /*19ea0*/  IMAD.MOV.U32 R4, RZ, RZ, R0 ;  /* 0x000000ffff047224 */ /* 0x000fe200078e0000 */
[----:B------:R-:W-:Y:S01]  /*19eb0*/  MOV R28, 0x3 ;  /* 0x00000003001c7802 */ /* 0x000fe20000000f00 */
[----:B------:R-:W-:Y:S01]  /*19ec0*/  IMAD.MOV.U32 R0, RZ, RZ, R12 ;  /* 0x000000ffff007224 */ /* 0x000fe200078e000c */
[----:B------:R-:W-:-:S02]  /*19ed0*/  MOV R3, 0x181f ;  /* 0x0000181f00037802 */ /* 0x000fc40000000f00 */
[----:B------:R-:W-:Y:S02]  /*19ee0*/  MOV R2, 0x19f00 ;  /* 0x00019f0000027802 */ /* 0x000fe40000000f00 */
[----:B------:R-:W-:Y:S05]  /*19ef0*/  CALL.REL.NOINC `($__internal_5_$__cuda_sm70_shflsync_idx_p) ;  /* 0x000006a000007944 */ /* 0x000fea0003c00000 */
[----:B------:R-:W-:Y:S05]  /*19f00*/  BRA `(.L_x_369) ;  /* 0xffffdc3000007947 */ /* 0x000fea000383ffff */
.L_x_318:
[----:B------:R-:W-:Y:S01]  /*19f10*/  IMAD.MOV.U32 R0, RZ, RZ, R29 ;  /* 0x000000ffff007224 */ /* 0x000fe200078e001d */
[----:B------:R-:W-:Y:S01]  /*19f20*/  MOV R28, RZ ;  /* 0x000000ff001c7202 */ /* 0x000fe20000000f00 */
[----:B------:R-:W-:Y:S01]  /*19f30*/  IMAD.MOV.U32 R3, RZ, RZ, 0x1f ;  /* 0x0000001fff037424 */ /* 0x000fe200078e00ff */
[----:B------:R-:W-:Y:S02]  /*19f40*/  MOV R2, 0x19f60 ;  /* 0x00019f6000027802 */ /* 0x000fe40000000f00 */
[----:B---34-:R-:W-:Y:S05]  /*19f50*/  CALL.REL.NOINC `($__internal_5_$__cuda_sm70_shflsync_idx_p) ;  /* 0x0000064000007944 */ /* 0x018fea0003c00000 */
[----:B------:R-:W-:Y:S01]  /*19f60*/  MOV R9, R0 ;  /* 0x0000000000097202 */ /* 0x000fe20000000f00 */
[----:B------:R-:W-:Y:S05]  /*19f70*/  BRA `(.L_x_370) ;  /* 0xffffdd8000007947 */ /* 0x000fea000383ffff */
.L_x_319:
[----:B------:R-:W-:Y:S01]  /*19f80*/  IMAD.MOV.U32 R0, RZ, RZ, R29 ;  /* 0x000000ffff007224 */ /* 0x000fe200078e001d */
[----:B------:R-:W-:Y:S01]  /*19f90*/  MOV R28, 0x1 ;  /* 0x00000001001c7802 */ /* 0x000fe20000000f00 */
[----:B------:R-:W-:Y:S01]  /*19fa0*/  IMAD.MOV.U32 R3, RZ, RZ, 0x1f ;  /* 0x0000001fff037424 */ /* 0x000fe200078e00ff */
[----:B------:R-:W-:Y:S02]  /*19fb0*/  MOV R2, 0x19fd0 ;  /* 0x00019fd000027802 */ /* 0x000fe40000000f00 */
[----:B-1234-:R-:W-:Y:S05]  /*19fc0*/  CALL.REL.NOINC `($__internal_5_$__cuda_sm70_shflsync_idx_p) ;  /* 0x000005d000007944 */ /* 0x01efea0003c00000 */
[----:B------:R-:W-:Y:S01]  /*19fd0*/  MOV R6, R0 ;  /* 0x0000000000067202 */ /* 0x000fe20000000f00 */
[----:B------:R-:W-:Y:S05]  /*19fe0*/  BRA `(.L_x_371) ;  /* 0xffffdd3000007947 */ /* 0x000fea000383ffff */
.L_x_320:
[----:B------:R-:W-:Y:S02]  /*19ff0*/  MOV R3, 0x1 ;  /* 0x0000000100037802 */ /* 0x000fe40000000f00 */
[----:B------:R-:W-:-:S02]  /*1a000*/  MOV R2, 0x1a020 ;  /* 0x0001a02000027802 */ /* 0x000fc40000000f00 */
[----:B-123--:R-:W-:Y:S05]  /*1a010*/  CALL.REL.NOINC `($__internal_6_$__cuda_sm70_shflsync_up_p) ;  /* 0x000005d000007944 */ /* 0x00efea0003c00000 */
[----:B------:R-:W-:Y:S05]  /*1a020*/  BRA `(.L_x_372) ;  /* 0xffffde1000007947 */ /* 0x000fea000383ffff */
.L_x_321:
[----:B------:R-:W-:Y:S02]  /*1a030*/  MOV R3, 0x2 ;  /* 0x0000000200037802 */ /* 0x000fe40000000f00 */
[----:B------:R-:W-:-:S02]  /*1a040*/  MOV R2, 0x1a060 ;  /* 0x0001a06000027802 */ /* 0x000fc40000000f00 */
[----:B-12---:R-:W-:Y:S05]  /*1a050*/  CALL.REL.NOINC `($__internal_6_$__cuda_sm70_shflsync_up_p) ;  /* 0x0000059000007944 */ /* 0x006fea0003c00000 */
[----:B------:R-:W-:Y:S02]  /*1a060*/  SEL R3, R4, RZ, P1 ;  /* 0x000000ff04037207 */ /* 0x000fe40000800000 */
[----:B------:R-:W-:-:S03]  /*1a070*/  MOV R2, 0x1a0b0 ;  /* 0x0001a0b000027802 */ /* 0x000fc60000000f00 */
[----:B------:R-:W-:Y:S02]  /*1a080*/  IMAD.IADD R0, R0, 0x1, R3 ;  /* 0x0000000100007824 */ /* 0x000fe400078e0203 */
[----:B------:R-:W-:Y:S02]  /*1a090*/  IMAD.MOV.U32 R3, RZ, RZ, 0x4 ;  /* 0x00000004ff037424 */ /* 0x000fe400078e00ff */
        /* <DEDUP_REMOVED lines=19> */
.L_x_325:
[----:B------:R-:W-:Y:S02]  /*1a1d0*/  MOV R3, 0x1 ;  /* 0x0000000100037802 */ /* 0x000fe40000000f00 */
[----:B------:R-:W-:Y:S02]  /*1a1e0*/  MOV R2, 0x1a200 ;  /* 0x0001a20000027802 */ /* 0x000fe40000000f00 */
[----:B------:R-:W-:Y:S05]  /*1a1f0*/  CALL.REL.NOINC `($__internal_6_$__cuda_sm70_shflsync_up_p) ;  /* 0x000003f000007944 */ /* 0x000fea0003c00000 */
[----:B------:R-:W-:Y:S01]  /*1a200*/  MOV R2, R4 ;  /* 0x0000000400027202 */ /* 0x000fe20000000f00 */
[----:B------:R-:W-:Y:S05]  /*1a210*/  BRA `(.L_x_374) ;  /* 0xffffde8000007947 */ /* 0x000fea000383ffff */
.L_x_326:
[----:B------:R-:W-:Y:S02]  /*1a220*/  MOV R3, 0x2 ;  /* 0x0000000200037802 */ /* 0x000fe40000000f00 */
[----:B------:R-:W-:Y:S02]  /*1a230*/  MOV R2, 0x1a250 ;  /* 0x0001a25000027802 */ /* 0x000fe40000000f00 */
        /* <DEDUP_REMOVED lines=24> */
.L_x_328:
[----:B------:R-:W-:Y:S02]  /*1a3c0*/  SEL R0, RZ, 0x1, P0 ;  /* 0x00000001ff007807 */ /* 0x000fe40000000000 */
[----:B------:R-:W-:Y:S02]  /*1a3d0*/  MOV R2, 0x1a3f0 ;  /* 0x0001a3f000027802 */ /* 0x000fe40000000f00 */
[----:B---3--:R-:W-:Y:S05]  /*1a3e0*/  CALL.REL.NOINC `($__internal_7_$__cuda_sm70_votesync_ballot) ;  /* 0x0000026000007944 */ /* 0x008fea0003c00000 */
[----:B------:R-:W-:Y:S01]  /*1a3f0*/  MOV R10, R0 ;  /* 0x00000000000a7202 */ /* 0x000fe20000000f00 */
[----:B------:R-:W-:Y:S05]  /*1a400*/  BRA `(.L_x_376) ;  /* 0xffffde2000007947 */ /* 0x000fea000383ffff */
.L_x_329:
[----:B------:R-:W-:Y:S01]  /*1a410*/  IMAD.MOV.U32 R0, RZ, RZ, R7 ;  /* 0x000000ffff007224 */ /* 0x000fe200078e0007 */
[----:B--2---:R-:W-:Y:S01]  /*1a420*/  MOV R28, R6 ;  /* 0x00000006001c7202 */ /* 0x004fe20000000f00 */
[----:B------:R-:W-:Y:S01]  /*1a430*/  IMAD.MOV.U32 R3, RZ, RZ, 0x1f ;  /* 0x0000001fff037424 */ /* 0x000fe200078e00ff */
[----:B------:R-:W-:Y:S02]  /*1a440*/  MOV R2, 0x1a460 ;  /* 0x0001a46000027802 */ /* 0x000fe40000000f00 */
[----:B-1-3--:R-:W-:Y:S05]  /*1a450*/  CALL.REL.NOINC `($__internal_5_$__cuda_sm70_shflsync_idx_p) ;  /* 0x0000014000007944 */ /* 0x00afea0003c00000 */
[----:B------:R-:W-:Y:S01]  /*1a460*/  IMAD.MOV.U32 R7, RZ, RZ, R0 ;  /* 0x000000ffff077224 */ /* 0x000fe200078e0000 */
[----:B------:R-:W-:Y:S01]  /*1a470*/  MOV R28, R6 ;  /* 0x00000006001c7202 */ /* 0x000fe20000000f00 */
[----:B------:R-:W-:Y:S01]  /*1a480*/  IMAD.MOV.U32 R0, RZ, RZ, R8 ;  /* 0x000000ffff007224 */ /* 0x000fe200078e0008 */
[----:B------:R-:W-:Y:S02]  /*1a490*/  MOV R3, 0x1f ;  /* 0x0000001f00037802 */ /* 0x000fe40000000f00 */
[----:B------:R-:W-:-:S02]  /*1a4a0*/  MOV R2, 0x1a4c0 ;  /* 0x0001a4c000027802 */ /* 0x000fc40000000f00 */
[----:B------:R-:W-:Y:S05]  /*1a4b0*/  CALL.REL.NOINC `($__internal_5_$__cuda_sm70_shflsync_idx_p) ;  /* 0x000000e000007944 */ /* 0x000fea0003c00000 */
[----:B------:R-:W-:Y:S01]  /*1a4c0*/  MOV R5, R0 ;  /* 0x0000000000057202 */ /* 0x000fe20000000f00 */
[----:B------:R-:W-:Y:S05]  /*1a4d0*/  BRA `(.L_x_377) ;  /* 0xffffdd9000007947 */ /* 0x000fea000383ffff */
.L_x_332:
[----:B------:R-:W-:Y:S01]  /*1a4e0*/  IMAD.MOV.U32 R0, RZ, RZ, R4 ;  /* 0x000000ffff007224 */ /* 0x000fe200078e0004 */
[----:B------:R-:W-:-:S02]  /*1a4f0*/  MOV R3, 0x1f ;  /* 0x0000001f00037802 */ /* 0x000fc40000000f00 */
[----:B------:R-:W-:Y:S02]  /*1a500*/  MOV R2, 0x1a520 ;  /* 0x0001a52000027802 */ /* 0x000fe40000000f00 */
[----:B-1234-:R-:W-:Y:S05]  /*1a510*/  CALL.REL.NOINC `($__internal_5_$__cuda_sm70_shflsync_idx_p) ;  /* 0x0000008000007944 */ /* 0x01efea0003c00000 */
[----:B------:R-:W-:Y:S01]  /*1a520*/  MOV R13, R0 ;  /* 0x00000000000d7202 */ /* 0x000fe20000000f00 */
[----:B------:R-:W-:Y:S05]  /*1a530*/  BRA `(.L_x_331) ;  /* 0xffffdd9000007947 */ /* 0x000fea000383ffff */
        .weak           $__internal_4_$__cuda_sm70_shflsync_bfly_p
        .type           $__internal_4_$__cuda_sm70_shflsync_bfly_p,@function
        .size           $__internal_4_$__cuda_sm70_shflsync_bfly_p,($__internal_5_$__cuda_sm70_shflsync_idx_p - $__internal_4_$__cuda_sm70_shflsync_bfly_p)
$__internal_4_$__cuda_sm70_shflsync_bfly_p:
[----:B------:R-:W-:Y:S02]  /*1a540*/  MOV R27, 0xffffffff ;  /* 0xffffffff001b7802 */ /* 0x000fe40000000f00 */
[----:B------:R-:W-:Y:S02]  /*1a550*/  MOV R3, 0x1f ;  /* 0x0000001f00037802 */ /* 0x000fe40000000f00 */
[----:B------:R-:W-:Y:S04]  /*1a560*/  WARPSYNC R27 ;  /* 0x0000001b00007348 */ /* 0x000fe80003800000 */
[----:B------:R1:W2:Y:S02]  /*1a570*/  SHFL.BFLY PT, R0, R4, R0, R3 ;  /* 0x0c00000004007389 */ /* 0x0002a400000e0003 */
[----:B-1----:R-:W-:-:S04]  /*1a580*/  MOV R3, 0x0 ;  /* 0x0000000000037802 */ /* 0x002fc80000000f00 */
[----:B--2---:R-:W-:Y:S05]  /*1a590*/  RET.REL.NODEC R2 `(_ZN7cutlass13device_kernelIN5flash19enable_sm80_to_sm89INS1_16FlashAttnFwdSm80INS1_25CollectiveMainloopFwdSm80ILi8ELi1ELb0EN4cute5tupleIJNS5_1CILi128EEENS7_ILi64EEENS7_ILi192EEEEEELi192ENS_10bfloat16_tEfNS_4arch4Sm80ELb0ELb0ELb1ELb1ELb1ELb1ELb1ELb1EEENS1_21CollectiveEpilogueFwdINS6_IJS8_SA_S9_EEENS6_IJNS7_ILi1EEESI_SI_EEESC_SE_Li256ELb1ELb1ELb1ELb0EEENS1_36VarlenDynamicPersistentTileSchedulerILi128ELi64ELi256ELi256ELb1ELb1ELb0ELb0ELb1ELb1EEEEEEEEEvNT_6ParamsE) ;  /* 0xfffe5a6002007950 */ /* 0x004fea0003c3ffff */
        .weak           $__internal_5_$__cuda_sm70_shflsync_idx_p
        .type           $__internal_5_$__cuda_sm70_shflsync_idx_p,@function
        .size           $__internal_5_$__cuda_sm70_shflsync_idx_p,($__internal_6_$__cuda_sm70_shflsync_up_p - $__internal_5_$__cuda_sm70_shflsync_idx_p)
$__internal_5_$__cuda_sm70_shflsync_idx_p:
[----:B------:R-:W-:-:S04]  /*1a5a0*/  MOV R193, 0xffffffff ;  /* 0xffffffff00c17802 */ /* 0x000fc80000000f00 */
[----:B------:R-:W-:Y:S04]  /*1a5b0*/  WARPSYNC R193 ;  /* 0x000000c100007348 */ /* 0x000fe80003800000 */
[----:B------:R1:W2:Y:S02]  /*1a5c0*/  SHFL.IDX PT, R0, R0, R28, R3 ;  /* 0x0000001c00007389 */ /* 0x0002a400000e0003 */
[----:B-1----:R-:W-:-:S04]  /*1a5d0*/  MOV R3, 0x0 ;  /* 0x0000000000037802 */ /* 0x002fc80000000f00 */
[----:B--2---:R-:W-:Y:S05]  /*1a5e0*/  RET.REL.NODEC R2 `(_ZN7cutlass13device_kernelIN5flash19enable_sm80_to_sm89INS1_16FlashAttnFwdSm80INS1_25CollectiveMainloopFwdSm80ILi8ELi1ELb0EN4cute5tupleIJNS5_1CILi128EEENS7_ILi64EEENS7_ILi192EEEEEELi192ENS_10bfloat16_tEfNS_4arch4Sm80ELb0ELb0ELb1ELb1ELb1ELb1ELb1ELb1EEENS1_21CollectiveEpilogueFwdINS6_IJS8_SA_S9_EEENS6_IJNS7_ILi1EEESI_SI_EEESC_SE_Li256ELb1ELb1ELb1ELb0EEENS1_36VarlenDynamicPersistentTileSchedulerILi128ELi64ELi256ELi256ELb1ELb1ELb0ELb0ELb1ELb1EEEEEEEEEvNT_6ParamsE) ;  /* 0xfffe5a1002007950 */ /* 0x004fea0003c3ffff */
        .weak           $__internal_6_$__cuda_sm70_shflsync_up_p
        .type           $__internal_6_$__cuda_sm70_shflsync_up_p,@function
        .size           $__internal_6_$__cuda_sm70_shflsync_up_p,($__internal_7_$__cuda_sm70_votesync_ballot - $__internal_6_$__cuda_sm70_shflsync_up_p)
$__internal_6_$__cuda_sm70_shflsync_up_p:
[----:B------:R-:W-:Y:S02]  /*1a5f0*/  MOV R4, RZ ;  /* 0x000000ff00047202 */ /* 0x000fe40000000f00 */
[----:B------:R-:W-:-:S04]  /*1a600*/  MOV R10, 0xffffffff ;  /* 0xffffffff000a7802 */ /* 0x000fc80000000f00 */
[----:B------:R-:W-:Y:S04]  /*1a610*/  WARPSYNC R10 ;  /* 0x0000000a00007348 */ /* 0x000fe80003800000 */
[----:B------:R1:W2:Y:S02]  /*1a620*/  SHFL.UP PT, R4, R0, R3, R4 ;  /* 0x0400000300047389 */ /* 0x0002a400000e0004 */
[----:B-1----:R-:W-:-:S04]  /*1a630*/  MOV R3, 0x0 ;  /* 0x0000000000037802 */ /* 0x002fc80000000f00 */
[----:B--2---:R-:W-:Y:S05]  /*1a640*/  RET.REL.NODEC R2 `(_ZN7cutlass13device_kernelIN5flash19enable_sm80_to_sm89INS1_16FlashAttnFwdSm80INS1_25CollectiveMainloopFwdSm80ILi8ELi1ELb0EN4cute5tupleIJNS5_1CILi128EEENS7_ILi64EEENS7_ILi192EEEEEELi192ENS_10bfloat16_tEfNS_4arch4Sm80ELb0ELb0ELb1ELb1ELb1ELb1ELb1ELb1EEENS1_21CollectiveEpilogueFwdINS6_IJS8_SA_S9_EEENS6_IJNS7_ILi1EEESI_SI_EEESC_SE_Li256ELb1ELb1ELb1ELb0EEENS1_36VarlenDynamicPersistentTileSchedulerILi128ELi64ELi256ELi256ELb1ELb1ELb0ELb0ELb1ELb1EEEEEEEEEvNT_6ParamsE) ;  /* 0xfffe59b002007950 */ /* 0x004fea0003c3ffff */
        .weak           $__internal_7_$__cuda_sm70_votesync_ballot
        .type           $__internal_7_$__cuda_sm70_votesync_ballot,@function
        .size           $__internal_7_$__cuda_sm70_votesync_ballot,(.L_x_6216 - $__internal_7_$__cuda_sm70_votesync_ballot)
$__internal_7_$__cuda_sm70_votesync_ballot:
[----:B------:R-:W-:Y:S01]  /*1a650*/  ISETP.NE.U32.AND P0, PT, R0, 0x1, PT ;  /* 0x000000010000780c */ /* 0x000fe20003f05070 */
[----:B------:R-:W-:-:S04]  /*1a660*/  IMAD.MOV.U32 R3, RZ, RZ, -0x1 ;  /* 0xffffffffff037424 */ /* 0x000fc800078e00ff */
[----:B------:R-:W-:Y:S08]  /*1a670*/  WARPSYNC R3 ;  /* 0x0000000300007348 */ /* 0x000ff00003800000 */
[----:B------:R-:W-:-:S04]  /*1a680*/  VOTE.ANY R0, PT, !P0 ;  /* 0x0000000000007806 */ /* 0x000fc800040e0100 */
[----:B------:R-:W-:Y:S01]  /*1a690*/  LOP3.LUT R0, R0, R3, RZ, 0xc0, !PT ;  /* 0x0000000300007212 */ /* 0x000fe200078ec0ff */
[----:B------:R-:W-:-:S04]  /*1a6a0*/  IMAD.MOV.U32 R3, RZ, RZ, 0x0 ;  /* 0x00000000ff037424 */ /* 0x000fc800078e00ff */
[----:B------:R-:W-:Y:S05]  /*1a6b0*/  RET.REL.NODEC R2 `(_ZN7cutlass13device_kernelIN5flash19enable_sm80_to_sm89INS1_16FlashAttnFwdSm80INS1_25CollectiveMainloopFwdSm80ILi8ELi1ELb0EN4cute5tupleIJNS5_1CILi128EEENS7_ILi64EEENS7_ILi192EEEEEELi192ENS_10bfloat16_tEfNS_4arch4Sm80ELb0ELb0ELb1ELb1ELb1ELb1ELb1ELb1EEENS1_21CollectiveEpilogueFwdINS6_IJS8_SA_S9_EEENS6_IJNS7_ILi1EEESI_SI_EEESC_SE_Li256ELb1ELb1ELb1ELb0EEENS1_36VarlenDynamicPersistentTileSchedulerILi128ELi64ELi256ELi256ELb1ELb1ELb0ELb0ELb1ELb1EEEEEEEEEvNT_6ParamsE) ;  /* 0xfffe594002007950 */ /* 0x000fea0003c3ffff */
.L_x_378:
        /* <DEDUP_REMOVED lines=12> */
.L_x_6216:


//--------------------- .text._ZN7cutlass13device_kernelIN5flash19enable_sm80_to_sm89INS1_16FlashAttnFwdSm80INS1_25CollectiveMainloopFwdSm80ILi8ELi1ELb0EN4cute5tupleIJNS5_1CILi128EEENS7_ILi64EEENS7_ILi192EEEEEELi192ENS_10bfloat16_tEfNS_4arch4Sm80ELb0ELb1ELb1ELb0ELb1ELb0ELb1ELb1EEENS1_21CollectiveEpilogueFwdINS6_IJS8_SA_S9_EEENS6_IJNS7_ILi1EEESI_SI_EEESC_SE_Li256ELb0ELb1ELb1ELb0EEENS1_19SingleTileSchedulerILb0ELb1ELb1ELi128EEEEEEEEEvNT_6ParamsE --------------------------
	.section	.text._ZN7cutlass13device_kernelIN5flash19enable_sm80_to_sm89INS1_16FlashAttnFwdSm80INS1_25CollectiveMainloopFwdSm80ILi8ELi1ELb0EN4cute5tupleIJNS5_1CILi128EEENS7_ILi64EEENS7_ILi192EEEEEELi192ENS_10bfloat16_tEfNS_4arch4Sm80ELb0ELb1ELb1ELb0ELb1ELb0ELb1ELb1EEENS1_21CollectiveEpilogueFwdINS6_IJS8_SA_S9_EEENS6_IJNS7_ILi1EEESI_SI_EEESC_SE_Li256ELb0ELb1ELb1ELb0EEENS1_19SingleTileSchedulerILb0ELb1ELb1ELi128EEEEEEEEEvNT_6ParamsE,"ax",@progbits
	.sectioninfo	@"SHI_REGISTERS=255"
	.align	128
.text._ZN7cutlass13device_kernelIN5flash19enable_sm80_to_sm89INS1_16FlashAttnFwdSm80INS1_25CollectiveMainloopFwdSm80ILi8ELi1ELb0EN4cute5tupleIJNS5_1CILi128EEENS7_ILi64EEENS7_ILi192EEEEEELi192ENS_10bfloat16_tEfNS_4arch4Sm80ELb0ELb1ELb1ELb0ELb1ELb0ELb1ELb1EEENS1_21CollectiveEpilogueFwdINS6_IJS8_SA_S9_EEENS6_IJNS7_ILi1EEESI_SI_EEESC_SE_Li256ELb0ELb1ELb1ELb0EEENS1_19SingleTileSchedulerILb0ELb1ELb1ELi128EEEEEEEEEvNT_6ParamsE:
        .type           _ZN7cutlass13device_kernelIN5flash19enable_sm80_to_sm89INS1_16FlashAttnFwdSm80INS1_25CollectiveMainloopFwdSm80ILi8ELi1ELb0EN4cute5tupleIJNS5_1CILi128EEENS7_ILi64EEENS7_ILi192EEEEEELi192ENS_10bfloat16_tEfNS_4arch4Sm80ELb0ELb1ELb1ELb0ELb1ELb0ELb1ELb1EEENS1_21CollectiveEpilogueFwdINS6_IJS8_SA_S9_EEENS6_IJNS7_ILi1EEESI_SI_EEESC_SE_Li256ELb0ELb1ELb1ELb0EEENS1_19SingleTileSchedulerILb0ELb1ELb1ELi128EEEEEEEEEvNT_6ParamsE,@function
        .size           _ZN7cutlass13device_kernelIN5flash19enable_sm80_to_sm89INS1_16FlashAttnFwdSm80INS1_25CollectiveMainloopFwdSm80ILi8ELi1ELb0EN4cute5tupleIJNS5_1CILi128EEENS7_ILi64EEENS7_ILi192EEEEEELi192ENS_10bfloat16_tEfNS_4arch4Sm80ELb0ELb1ELb1ELb0ELb1ELb0ELb1ELb1EEENS1_21CollectiveEpilogueFwdINS6_IJS8_SA_S9_EEENS6_IJNS7_ILi1EEESI_SI_EEESC_SE_Li256ELb0ELb1ELb1ELb0EEENS1_19SingleTileSchedulerILb0ELb1ELb1ELi128EEEEEEEEEvNT_6ParamsE,(.L_x_6221 - _ZN7cutlass13device_kernelIN5flash19enable_sm80_to_sm89INS1_16FlashAttnFwdSm80INS1_25CollectiveMainloopFwdSm80ILi8ELi1ELb0EN4cute5tupleIJNS5_1CILi128EEENS7_ILi64EEENS7_ILi192EEEEEELi192ENS_10bfloat16_tEfNS_4arch4Sm80ELb0ELb1ELb1ELb0ELb1ELb0ELb1ELb1EEENS1_21CollectiveEpilogueFwdINS6_IJS8_SA_S9_EEENS6_IJNS7_ILi1EEESI_SI_EEESC_SE_Li256ELb0ELb1ELb1ELb0EEENS1_19SingleTileSchedulerILb0ELb1ELb1ELi128EEEEEEEEEvNT_6ParamsE)
        .other          _ZN7cutlass13device_kernelIN5flash19enable_sm80_to_sm89INS1_16FlashAttnFwdSm80INS1_25CollectiveMainloopFwdSm80ILi8ELi1ELb0EN4cute5tupleIJNS5_1CILi128EEENS7_ILi64EEENS7_ILi192EEEEEELi192ENS_10bfloat16_tEfNS_4arch4Sm80ELb0ELb1ELb1ELb0ELb1ELb0ELb1ELb1EEENS1_21CollectiveEpilogueFwdINS6_IJS8_SA_S9_EEENS6_IJNS7_ILi1EEESI_SI_EEESC_SE_Li256ELb0ELb1ELb1ELb0EEENS1_19SingleTileSchedulerILb0ELb1ELb1ELi128EEEEEEEEEvNT_6ParamsE,@"STO_CUDA_ENTRY STV_DEFAULT"
_ZN7cutlass13device_kernelIN5flash19enable_sm80_to_sm89INS1_16FlashAttnFwdSm80INS1_25CollectiveMainloopFwdSm80ILi8ELi1ELb0EN4cute5tupleIJNS5_1CILi128EEENS7_ILi64EEENS7_ILi192EEEEEELi192ENS_10bfloat16_tEfNS_4arch4Sm80ELb0ELb1ELb1ELb0ELb1ELb0ELb1ELb1EEENS1_21CollectiveEpilogueFwdINS6_IJS8_SA_S9_EEENS6_IJNS7_ILi1EEESI_SI_EEESC_SE_Li256ELb0ELb1ELb1ELb0EEENS1_19SingleTileSchedulerILb0ELb1ELb1ELi128EEEEEEEEEvNT_6ParamsE:
        /* <DEDUP_REMOVED lines=17> */
.L_x_379:
[----:B------:R-:W-:Y:S02]  /*0110*/  ULDC.64 UR4, c[0x0][0x550] ;  /* 0x0001540000047ab9 */ /* 0x000fe40000000a00 */
[----:B------:R-:W-:Y:S02]  /*0120*/  UISETP.NE.AND UP0, UPT, UR4, 0x1, UPT ;  /* 0x000000010400788c */ /* 0x000fe4000bf05270 */
[----:B------:R-:W-:-:S02]  /*0130*/  UIMAD.WIDE.U32 UR8, UR7, UR5, URZ ;  /* 0x00000005070872a5 */ /* 0x000fc4000f8e003f */
[----:B------:R-:W-:Y:S02]  /*0140*/  ULDC UR4, c[0x0][0x558] ;  /* 0x0001560000047ab9 */ /* 0x000fe40000000800 */
[----:B------:R-:W-:-:S05]  /*0150*/  UMOV UR13, UR7 ;  /* 0x00000007000d7c82 */ /* 0x000fca0008000000 */
[----:B------:R-:W-:-:S03]  /*0160*/  @UP0 USHF.R.U32.HI UR13, URZ, UR4, UR9 ;  /* 0x000000043f0d0299 */ /* 0x000fc60008011609 */
.L_x_380:
        /* <DEDUP_REMOVED lines=16> */
[----:B------:R-:W1:Y:S01]  /*0270*/  S2UR UR24, SR_CTAID.X ;  /* 0x00000000001879c3 */ /* 0x000e620000002500 */
[----:B------:R-:W-:Y:S02]  /*0280*/  ULDC UR4, c[0x0][0x2c4] ;  /* 0x0000b10000047ab9 */ /* 0x000fe40000000800 */
[----:B------:R-:W-:Y:S02]  /*0290*/  UISETP.NE.AND UP1, UPT, UR4, 0x1, UPT ;  /* 0x000000010400788c */ /* 0x000fe4000bf25270 */
[----:B------:R-:W-:Y:S02]  /*02a0*/  UMOV UR12, URZ ;  /* 0x0000003f000c7c82 */ /* 0x000fe40008000000 */
[----:B------:R-:W-:Y:S02]  /*02b0*/  ULDC.64 UR4, c[0x0][0x2c8] ;  /* 0x0000b20000047ab9 */ /* 0x000fe40000000a00 */
[----:B-1----:R-:W-:-:S05]  /*02c0*/  USHF.L.U32 UR24, UR24, 0x7, URZ ;  /* 0x0000000718187899 */ /* 0x002fca000800063f */
[----:B------:R-:W-:Y:S02]  /*02d0*/  @UP1 UIADD3 UR10, UR24, 0x7f, URZ ;  /* 0x0000007f180a1890 */ /* 0x000fe4000fffe03f */
[----:B------:R-:W-:Y:S02]  /*02e0*/  UIADD3 UR8, UR24, 0x7f, URZ ;  /* 0x0000007f18087890 */ /* 0x000fe4000fffe03f */
[----:B------:R-:W-:-:S03]  /*02f0*/  UIMAD.WIDE.U32 UR10, UR10, UR4, URZ ;  /* 0x000000040a0a72a5 */ /* 0x000fc6000f8e003f */
[----:B------:R-:W-:-:S04]  /*0300*/  ULDC UR4, c[0x0][0x2ac] ;  /* 0x0000ab0000047ab9 */ /* 0x000fc80000000800 */
[----:B------:R-:W-:Y:S02]  /*0310*/  @UP1 UMOV UR9, UR11 ;  /* 0x0000000b00091c82 */ /* 0x000fe40008000000 */
[----:B------:R-:W-:Y:S02]  /*0320*/  ULDC UR10, c[0x0][0x1d0] ;  /* 0x00007400000a7ab9 */ /* 0x000fe40000000800 */
[----:B------:R-:W-:Y:S02]  /*0330*/  @UP1 USHF.R.U32.HI UR8, URZ, UR5, UR9 ;  /* 0x000000053f081299 */ /* 0x000fe40008011609 */
[----:B------:R-:W-:Y:S02]  /*0340*/  UIMAD UR10, UR4, UR10, URZ ;  /* 0x0000000a040a72a4 */ /* 0x000fe4000f8e023f */
[----:B------:R-:W-:Y:S02]  /*0350*/  UMOV UR9, 0x1 ;  /* 0x0000000100097882 */ /* 0x000fe40000000000 */
[----:B------:R-:W-:-:S02]  /*0360*/  ULDC.64 UR4, c[0x0][0x328] ;  /* 0x0000ca0000047ab9 */ /* 0x000fc40000000a00 */
[----:B------:R-:W-:Y:S02]  /*0370*/  UISETP.LE.AND UP0, UPT, UR9, UR5, UPT ;  /* 0x000000050900728c */ /* 0x000fe4000bf03270 */
[----:B------:R-:W-:Y:S02]  /*0380*/  ULDC UR11, c[0x0][0x168] ;  /* 0x00005a00000b7ab9 */ /* 0x000fe40000000800 */
[----:B------:R-:W-:-:S04]  /*0390*/  UIADD3 UR11, UR10, -UR11, UR9 ;  /* 0x8000000b0a0b7290 */ /* 0x000fc8000fffe009 */
[----:B------:R-:W-:-:S04]  /*03a0*/  UIADD3 UR5, UR11, UR8, URZ ;  /* 0x000000080b057290 */ /* 0x000fc8000fffe03f */
[----:B------:R-:W-:Y:S01]  /*03b0*/  UIADD3 UR8, UR5, UR4, URZ ;  /* 0x0000000405087290 */ /* 0x000fe2000fffe03f */
[----:B--2---:R1:W2:Y:S01]  /*03c0*/  @P0 R2UR UR12, R2 ;  /* 0x00000000020c03c2 */ /* 0x0042a200000e0000 */
[----:B------:R-:W-:-:S13]  /*03d0*/  PLOP3.LUT P0, PT, PT, PT, UP0, 0x40, 0x0 ;  /* 0x000000000000781c */ /* 0x000fda0003f0e808 */
[----:B------:R-:W-:Y:S05]  /*03e0*/  @P0 BRA `(.L_x_381) ;  /* 0x0000016000000947 */ /* 0x000fea0003800000 */
[----:B------:R-:W-:Y:S01]  /*03f0*/  ISETP.LT.AND P0, PT, RZ, UR5, PT ;  /* 0x00000005ff007c0c */ /* 0x000fe2000bf01270 */
[----:B------:R-:W-:-:S12]  /*0400*/  UIADD3 UR11, UR5, -0x1, URZ ;  /* 0xffffffff050b7890 */ /* 0x000fd8000fffe03f */
[----:B------:R-:W-:Y:S05]  /*0410*/  @P0 BRA `(.L_x_382) ;  /* 0x0000009000000947 */ /* 0x000fea0003800000 */
[----:B------:R-:W-:Y:S02]  /*0420*/  ULDC UR4, c[0x0][0x32c] ;  /* 0x0000cb0000047ab9 */ /* 0x000fe40000000800 */
[----:B------:R-:W-:Y:S02]  /*0430*/  UISETP.NE.AND UP2, UPT, UR9, UR4, UPT ;  /* 0x000000040900728c */ /* 0x000fe4000bf45270 */
[----:B------:R-:W-:-:S03]  /*0440*/  UIADD3 UR11, -UR5, URZ, URZ ;  /* 0x0000003f050b7290 */ /* 0x000fc6000fffe13f */
[----:B------:R-:W-:Y:S02]  /*0450*/  ULDC.64 UR4, c[0x0][0x330] ;  /* 0x0000cc0000047ab9 */ /* 0x000fe40000000a00 */
[----:B------:R-:W-:-:S07]  /*0460*/  UIMAD.WIDE.U32 UR14, UR11, UR4, URZ ;  /* 0x000000040b0e72a5 */ /* 0x000fce000f8e003f */
[----:B------:R-:W-:Y:S02]  /*0470*/  @UP2 UMOV UR9, UR15 ;  /* 0x0000000f00092c82 */ /* 0x000fe40008000000 */
[----:B------:R-:W-:-:S04]  /*0480*/  @UP2 USHF.R.U32.HI UR11, URZ, UR5, UR9 ;  /* 0x000000053f0b2299 */ /* 0x000fc80008011609 */
[----:B------:R-:W-:Y:S01]  /*0490*/  ULOP3.LUT UR11, URZ, UR11, URZ, 0x33, !UPT ;  /* 0x0000000b3f0b7292 */ /* 0x000fe2000f8e333f */
[----:B------:R-:W-:Y:S05]  /*04a0*/  BRA `(.L_x_383) ;  /* 0x0000006000007947 */ /* 0x000fea0003800000 */
.L_x_382:
[----:B------:R-:W-:Y:S02]  /*04b0*/  ULDC UR4, c[0x0][0x32c] ;  /* 0x0000cb0000047ab9 */ /* 0x000fe40000000800 */
[----:B------:R-:W-:-:S03]  /*04c0*/  UISETP.NE.AND UP2, UPT, UR9, UR4, UPT ;  /* 0x000000040900728c */ /* 0x000fc6000bf45270 */
[----:B------:R-:W-:Y:S02]  /*04d0*/  ULDC.64 UR4, c[0x0][0x330] ;  /* 0x0000cc0000047ab9 */ /* 0x000fe40000000a00 */
[----:B------:R-:W-:-:S07]  /*04e0*/  UIMAD.WIDE.U32 UR14, UR11, UR4, URZ ;  /* 0x000000040b0e72a5 */ /* 0x000fce000f8e003f */
[----:B------:R-:W-:Y:S02]  /*04f0*/  @UP2 UMOV UR9, UR15 ;  /* 0x0000000f00092c82 */ /* 0x000fe40008000000 */
[----:B------:R-:W-:Y:S02]  /*0500*/  @UP2 USHF.R.U32.HI UR11, URZ, UR5, UR9 ;  /* 0x000000053f0b2299 */ /* 0x000fe40008011609 */
.L_x_383:
[----:B------:R-:W-:Y:S02]  /*0510*/  ULDC UR4, c[0x0][0x32c] ;  /* 0x0000cb0000047ab9 */ /* 0x000fe40000000800 */
[----:B------:R-:W-:-:S04]  /*0520*/  UIMAD UR4, UR11, UR4, UR4 ;  /* 0x000000040b0472a4 */ /* 0x000fc8000f8e0204 */
[----:B------:R-:W-:-:S04]  /*0530*/  UISETP.LT.AND UP2, UPT, UR8, UR4, UPT ;  /* 0x000000040800728c */ /* 0x000fc8000bf41270 */
[----:B------:R-:W-:Y:S02]  /*0540*/  USEL UR8, UR8, UR4, UP2 ;  /* 0x0000000408087287 */ /* 0x000fe40009000000 */
.L_x_381:
[----:B------:R-:W-:Y:S01]  /*0550*/  UIADD3 UR9, UR10, 0x3f, URZ ;  /* 0x0000003f0a097890 */ /* 0x000fe2000fffe03f */
[----:B------:R-:W-:Y:S01]  /*0560*/  PLOP3.LUT P0, PT, PT, PT, UP0, 0x40, 0x0 ;  /* 0x000000000000781c */ /* 0x000fe20003f0e808 */
[----:B------:R-:W-:Y:S02]  /*0570*/  UIADD3 UR11, UR8, 0x3f, URZ ;  /* 0x0000003f080b7890 */ /* 0x000fe4000fffe03f */
[----:B------:R-:W-:Y:S02]  /*0580*/  ULDC.64 UR4, c[0x0][0x2c8] ;  /* 0x0000b20000047ab9 */ /* 0x000fe40000000a00 */
[----:B------:R-:W-:Y:S02]  /*0590*/  UIMAD.WIDE.U32 UR16, UR24, UR4, URZ ;  /* 0x00000004181072a5 */ /* 0x000fe4000f8e003f */
[----:B------:R-:W-:Y:S02]  /*05a0*/  USHF.R.S32.HI UR14, URZ, 0x1f, UR9 ;  /* 0x0000001f3f0e7899 */ /* 0x000fe40008011409 */
[----:B------:R-:W-:-:S02]  /*05b0*/  USHF.R.S32.HI UR8, URZ, 0x1f, UR11 ;  /* 0x0000001f3f087899 */ /* 0x000fc4000801140b */
[----:B------:R-:W-:Y:S02]  /*05c0*/  UMOV UR4, UR24 ;  /* 0x0000001800047c82 */ /* 0x000fe40008000000 */
[----:B------:R-:W-:Y:S02]  /*05d0*/  @UP1 USHF.R.U32.HI UR4, URZ, UR5, UR17 ;  /* 0x000000053f041299 */ /* 0x000fe40008011611 */
[----:B------:R-:W-:Y:S02]  /*05e0*/  ULEA.HI UR5, UR14, UR9, URZ, 0x6 ;  /* 0x000000090e057291 */ /* 0x000fe4000f8f303f */
[----:B------:R-:W-:Y:S02]  /*05f0*/  ULEA.HI UR20, UR8, UR11, URZ, 0x6 ;  /* 0x0000000b08147291 */ /* 0x000fe4000f8f303f */
[----:B------:R-:W-:Y:S02]  /*0600*/  ULDC UR21, c[0x0][0x168] ;  /* 0x00005a0000157ab9 */ /* 0x000fe40000000800 */
[----:B------:R-:W-:-:S02]  /*0610*/  USHF.R.S32.HI UR5, URZ, 0x6, UR5 ;  /* 0x000000063f057899 */ /* 0x000fc40008011405 */
[----:B------:R-:W-:Y:S02]  /*0620*/  USHF.R.S32.HI UR20, URZ, 0x6, UR20 ;  /* 0x000000063f147899 */ /* 0x000fe40008011414 */
[----:B------:R-:W-:Y:S02]  /*0630*/  UIADD3 UR21, UR10, -UR21, URZ ;  /* 0x800000150a157290 */ /* 0x000fe4000fffe03f */
[----:B------:R-:W-:Y:S02]  /*0640*/  UISETP.LT.AND UP2, UPT, UR5, UR20, UPT ;  /* 0x000000140500728c */ /* 0x000fe4000bf41270 */
[----:B------:R-:W-:Y:S02]  /*0650*/  UIADD3 UR4, UR21, UR4, URZ ;  /* 0x0000000415047290 */ /* 0x000fe4000fffe03f */
[----:B------:R-:W-:Y:S02]  /*0660*/  ULDC UR8, c[0x0][0x324] ;  /* 0x0000c90000087ab9 */ /* 0x000fe40000000800 */
[----:B------:R-:W-:-:S02]  /*0670*/  USEL UR20, UR5, UR20, UP2 ;  /* 0x0000001405147287 */ /* 0x000fc40009000000 */
[----:B------:R-:W-:Y:S01]  /*0680*/  UIADD3 UR8, UR4, -UR8, URZ ;  /* 0x8000000804087290 */ /* 0x000fe2000fffe03f */
[----:B------:R-:W-:Y:S05]  /*0690*/  @P0 BRA `(.L_x_384) ;  /* 0x0000017000000947 */ /* 0x000fea0003800000 */
[----:B------:R-:W-:Y:S02]  /*06a0*/  UMOV UR9, UR4 ;  /* 0x0000000400097c82 */ /* 0x000fe40008000000 */
[----:B------:R-:W-:-:S06]  /*06b0*/  UISETP.GT.AND UP2, UPT, UR9, -0x1, UPT ;  /* 0xffffffff0900788c */ /* 0x000fcc000bf44270 */
[----:B------:R-:W-:-:S13]  /*06c0*/  PLOP3.LUT P0, PT, PT, PT, UP2, 0x80, 0x0 ;  /* 0x000000000000781c */ /* 0x000fda0003f0f028 */
[----:B------:R-:W-:Y:S05]  /*06d0*/  @P0 BRA `(.L_x_385) ;  /* 0x0000009000000947 */ /* 0x000fea0003800000 */
[----:B------:R-:W-:Y:S02]  /*06e0*/  ULDC UR4, c[0x0][0x32c] ;  /* 0x0000cb0000047ab9 */ /* 0x000fe40000000800 */
[----:B------:R-:W-:Y:S02]  /*06f0*/  UISETP.NE.AND UP2, UPT, UR4, 0x1, UPT ;  /* 0x000000010400788c */ /* 0x000fe4000bf45270 */
[----:B------:R-:W-:Y:S02]  /*0700*/  ULOP3.LUT UR9, URZ, UR9, URZ, 0x33, !UPT ;  /* 0x000000093f097292 */ /* 0x000fe4000f8e333f */
[----:B------:R-:W-:Y:S02]  /*0710*/  ULDC.64 UR4, c[0x0][0x330] ;  /* 0x0000cc0000047ab9 */ /* 0x000fe40000000a00 */
[----:B------:R-:W-:-:S07]  /*0720*/  UIMAD.WIDE.U32 UR14, UR9, UR4, URZ ;  /* 0x00000004090e72a5 */ /* 0x000fce000f8e003f */
[----:B------:R-:W-:Y:S02]  /*0730*/  @UP2 UMOV UR11, UR15 ;  /* 0x0000000f000b2c82 */ /* 0x000fe40008000000 */
[----:B------:R-:W-:-:S04]  /*0740*/  @UP2 USHF.R.U32.HI UR9, URZ, UR5, UR11 ;  /* 0x000000053f092299 */ /* 0x000fc8000801160b */
[----:B------:R-:W-:Y:S01]  /*0750*/  ULOP3.LUT UR9, URZ, UR9, URZ, 0x33, !UPT ;  /* 0x000000093f097292 */ /* 0x000fe2000f8e333f */
[----:B------:R-:W-:Y:S05]  /*0760*/  BRA `(.L_x_386) ;  /* 0x0000006000007947 */ /* 0x000fea0003800000 */
.L_x_385:
[----:B------:R-:W-:Y:S02]  /*0770*/  ULDC UR4, c[0x0][0x32c] ;  /* 0x0000cb0000047ab9 */ /* 0x000fe40000000800 */
[----:B------:R-:W-:-:S03]  /*0780*/  UISETP.NE.AND UP2, UPT, UR4, 0x1, UPT ;  /* 0x000000010400788c */ /* 0x000fc6000bf45270 */
[----:B------:R-:W-:Y:S02]  /*0790*/  ULDC.64 UR4, c[0x0][0x330] ;  /* 0x0000cc0000047ab9 */ /* 0x000fe40000000a00 */
[----:B------:R-:W-:-:S07]  /*07a0*/  UIMAD.WIDE.U32 UR14, UR9, UR4, URZ ;  /* 0x00000004090e72a5 */ /* 0x000fce000f8e003f */
[----:B------:R-:W-:Y:S02]  /*07b0*/  @UP2 UMOV UR11, UR15 ;  /* 0x0000000f000b2c82 */ /* 0x000fe40008000000 */
[----:B------:R-:W-:Y:S02]  /*07c0*/  @UP2 USHF.R.U32.HI UR9, URZ, UR5, UR11 ;  /* 0x000000053f092299 */ /* 0x000fe4000801160b */
.L_x_386:
[----:B------:R-:W-:Y:S02]  /*07d0*/  ULDC UR4, c[0x0][0x32c] ;  /* 0x0000cb0000047ab9 */ /* 0x000fe40000000800 */
[----:B------:R-:W-:-:S04]  /*07e0*/  UIMAD UR4, UR9, UR4, URZ ;  /* 0x00000004090472a4 */ /* 0x000fc8000f8e023f */
[----:B------:R-:W-:-:S04]  /*07f0*/  UISETP.LT.AND UP2, UPT, UR8, UR4, UPT ;  /* 0x000000040800728c */ /* 0x000fc8000bf41270 */
[----:B------:R-:W-:-:S04]  /*0800*/  USEL UR8, UR8, UR4, !UP2 ;  /* 0x0000000408087287 */ /* 0x000fc8000d000000 */
.L_x_384:
[----:B------:R-:W-:Y:S02]  /*0810*/  USHF.R.S32.HI UR4, URZ, 0x1f, UR8 ;  /* 0x0000001f3f047899 */ /* 0x000fe40008011408 */
[----:B------:R-:W-:Y:S02]  /*0820*/  ULDC UR5, c[0x0][0x338] ;  /* 0x0000ce0000057ab9 */ /* 0x000fe40000000800 */
[----:B------:R-:W-:-:S04]  /*0830*/  ULEA.HI UR4, UR4, UR8, URZ, 0x6 ;  /* 0x0000000804047291 */ /* 0x000fc8000f8f303f */
[----:B------:R-:W-:Y:S02]  /*0840*/  USHF.R.S32.HI UR9, URZ, 0x6, UR4 ;  /* 0x000000063f097899 */ /* 0x000fe40008011404 */
[----:B------:R-:W-:Y:S02]  /*0850*/  USHF.R.U32.HI UR4, URZ, 0x10, UR7 ;  /* 0x000000103f047899 */ /* 0x000fe40008011607 */
[----:B------:R-:W-:Y:S02]  /*0860*/  UISETP.LT.AND UP2, UPT, URZ, UR9, UPT ;  /* 0x000000093f00728c */ /* 0x000fe4000bf41270 */
[----:B------:R-:W-:Y:S02]  /*0870*/  UISETP.NE.AND UP3, UPT, UR4, URZ, UPT ;  /* 0x0000003f0400728c */ /* 0x000fe4000bf65270 */
[----:B------:R-:W-:Y:S02]  /*0880*/  USEL UR9, URZ, UR9, !UP2 ;  /* 0x000000093f097287 */ /* 0x000fe4000d000000 */
[----:B------:R-:W-:-:S02]  /*0890*/  USEL UR5, UR4, UR5, UP3 ;  /* 0x0000000504057287 */ /* 0x000fc40009800000 */
[----:B------:R-:W-:Y:S02]  /*08a0*/  UISETP.GT.AND UP2, UPT, UR20, UR9, UPT ;  /* 0x000000091400728c */ /* 0x000fe4000bf44270 */
[----:B------:R-:W-:-:S04]  /*08b0*/  UMOV UR4, URZ ;  /* 0x0000003f00047c82 */ /* 0x000fc80008000000 */
[----:B------:R-:W-:-:S13]  /*08c0*/  PLOP3.LUT P0, PT, PT, PT, UP2, 0x80, 0x0 ;  /* 0x000000000000781c */ /* 0x000fda0003f0f028 */
[----:B------:R-:W-:Y:S05]  /*08d0*/  @!P0 BRA `(.L_x_387) ;  /* 0x0000021000008947 */ /* 0x000fea0003800000 */
[----:B------:R-:W-:Y:S01]  /*08e0*/  IMAD.U32 R0, RZ, RZ, UR5 ;  /* 0x00000005ff007e24 */ /* 0x000fe2000f8e00ff */
[----:B------:R-:W-:Y:S02]  /*08f0*/  UIADD3 UR15, UR5, -0x1, UR20 ;  /* 0xffffffff050f7890 */ /* 0x000fe4000fffe014 */
[----:B------:R-:W-:Y:S02]  /*0900*/  UMOV UR16, URZ ;  /* 0x0000003f00107c82 */ /* 0x000fe40008000000 */
[-C--:B-1----:R-:W-:Y:S01]  /*0910*/  IABS R2, R0.reuse ;  /* 0x0000000000027213 */ /* 0x082fe20000000000 */
[----:B------:R-:W-:Y:S01]  /*0920*/  UIADD3 UR15, -UR9, UR15, URZ ;  /* 0x0000000f090f7290 */ /* 0x000fe2000fffe13f */
[----:B------:R-:W-:Y:S02]  /*0930*/  IABS R0, R0 ;  /* 0x0000000000007213 */ /* 0x000fe40000000000 */
[----:B------:R1:W3:Y:S03]  /*0940*/  R2UR UR14, R2 ;  /* 0x00000000020e73c2 */ /* 0x0002e600000e0000 */
[----:B------:R-:W-:Y:S01]  /*0950*/  IMAD.U32 R4, RZ, RZ, UR15 ;  /* 0x0000000fff047e24 */ /* 0x000fe2000f8e00ff */
[----:B------:R-:W-:Y:S01]  /*0960*/  ULOP3.LUT UR15, UR15, UR5, URZ, 0x3c, !UPT ;  /* 0x000000050f0f7292 */ /* 0x000fe2000f8e3c3f */
[----:B------:R-:W-:-:S04]  /*0970*/  IMAD.MOV R0, RZ, RZ, -R0 ;  /* 0x000000ffff007224 */ /* 0x000fc800078e0a00 */
[----:B------:R-:W4:Y:S01]  /*0980*/  R2UR UR8, R0 ;  /* 0x00000000000873c2 */ /* 0x000f2200000e0000 */
[----:B-1----:R-:W-:Y:S01]  /*0990*/  IABS R2, R4 ;  /* 0x0000000400027213 */ /* 0x002fe20000000000 */
[----:B---3--:R-:W1:Y:S06]  /*09a0*/  I2F.RP R5, UR14 ;  /* 0x0000000e00057d06 */ /* 0x008e6c0008209400 */
[----:B------:R-:W3:Y:S02]  /*09b0*/  R2UR UR11, R2 ;  /* 0x00000000020b73c2 */ /* 0x000ee400000e0000 */
[----:B-1----:R-:W1:Y:S02]  /*09c0*/  MUFU.RCP R3, R5 ;  /* 0x0000000500037308 */ /* 0x002e640000001000 */
[----:B-1----:R-:W-:-:S06]  /*09d0*/  IADD3 R3, R3, 0xffffffe, RZ ;  /* 0x0ffffffe03037810 */ /* 0x002fcc0007ffe0ff */
[----:B------:R-:W1:Y:S02]  /*09e0*/  F2I.FTZ.U32.TRUNC.NTZ R3, R3 ;  /* 0x0000000300037305 */ /* 0x000e64000021f000 */
[----:B-1----:R-:W1:Y:S02]  /*09f0*/  R2UR UR17, R3 ;  /* 0x00000000031173c2 */ /* 0x002e6400000e0000 */
[----:B-1----:R-:W-:-:S04]  /*0a00*/  UIADD3 UR4, URZ, -UR17, URZ ;  /* 0x800000113f047290 */ /* 0x002fc8000fffe03f */
[----:B------:R-:W-:-:S04]  /*0a10*/  UIMAD UR4, UR4, UR14, URZ ;  /* 0x0000000e040472a4 */ /* 0x000fc8000f8e023f */
[----:B------:R-:W-:-:S04]  /*0a20*/  UIMAD.WIDE.U32 UR16, UR17, UR4, UR16 ;  /* 0x00000004111072a5 */ /* 0x000fc8000f8e0010 */
[----:B---3--:R-:W-:-:S04]  /*0a30*/  UIMAD.WIDE.U32 UR16, UR17, UR11, URZ ;  /* 0x0000000b111072a5 */ /* 0x008fc8000f8e003f */
[----:B----4-:R-:W-:-:S04]  /*0a40*/  UIMAD UR8, UR17, UR8, UR11 ;  /* 0x00000008110872a4 */ /* 0x010fc8000f8e020b */
[----:B------:R-:W-:-:S11]  /*0a50*/  UISETP.GT.U32.AND UP2, UPT, UR14, UR8, UPT ;  /* 0x000000080e00728c */ /* 0x000fd6000bf44070 */
[----:B------:R-:W-:Y:S02]  /*0a60*/  @!UP2 UIADD3 UR8, UR8, -UR14, URZ ;  /* 0x8000000e0808a290 */ /* 0x000fe4000fffe03f */
[----:B------:R-:W-:Y:S02]  /*0a70*/  @!UP2 UIADD3 UR17, UR17, 0x1, URZ ;  /* 0x000000011111a890 */ /* 0x000fe4000fffe03f */
[----:B------:R-:W-:Y:S02]  /*0a80*/  UISETP.GE.U32.AND UP3, UPT, UR8, UR14, UPT ;  /* 0x0000000e0800728c */ /* 0x000fe4000bf66070 */
[----:B------:R-:W-:-:S09]  /*0a90*/  UISETP.GE.AND UP2, UPT, UR15, URZ, UPT ;  /* 0x0000003f0f00728c */ /* 0x000fd2000bf46270 */
[----:B------:R-:W-:Y:S02]  /*0aa0*/  @UP3 UIADD3 UR17, UR17, 0x1, URZ ;  /* 0x0000000111113890 */ /* 0x000fe4000fffe03f */
[----:B------:R-:W-:-:S05]  /*0ab0*/  UISETP.NE.AND UP3, UPT, UR5, URZ, UPT ;  /* 0x0000003f0500728c */ /* 0x000fca000bf65270 */
[----:B------:R-:W-:Y:S02]  /*0ac0*/  UMOV UR4, UR17 ;  /* 0x0000001100047c82 */ /* 0x000fe40008000000 */
[----:B------:R-:W-:-:S04]  /*0ad0*/  @!UP2 UIADD3 UR4, -UR4, URZ, URZ ;  /* 0x0000003f0404a290 */ /* 0x000fc8000fffe13f */
[----:B------:R-:W-:Y:S02]  /*0ae0*/  @!UP3 ULOP3.LUT UR4, URZ, UR5, URZ, 0x33, !UPT ;  /* 0x000000053f04b292 */ /* 0x000fe4000f8e333f */
.L_x_387:
[----:B------:R-:W-:Y:S01]  /*0af0*/  ULOP3.LUT UR7, UR7, 0xffff, URZ, 0xc0, !UPT ;  /* 0x0000ffff07077892 */ /* 0x000fe2000f8ec03f */
[----:B------:R-:W-:Y:S01]  /*0b00*/  PLOP3.LUT P2, PT, PT, PT, PT, 0x80, 0x0 ;  /* 0x000000000000781c */ /* 0x000fe20003f4f070 */
[----:B------:R-:W-:Y:S01]  /*0b10*/  IMAD.MOV.U32 R7, RZ, RZ, RZ ;  /* 0x000000ffff077224 */ /* 0x000fe200078e00ff */
[----:B------:R-:W-:Y:S01]  /*0b20*/  CS2R R96, SRZ ;  /* 0x0000000000607805 */ /* 0x000fe2000001ff00 */
[----:B------:R-:W-:Y:S01]  /*0b30*/  UIMAD UR9, UR7, UR4, UR9 ;  /* 0x00000004070972a4 */ /* 0x000fe2000f8e0209 */
        /* <DEDUP_REMOVED lines=8> */
[----:B-1----:R-:W-:Y:S01]  /*0bc0*/  CS2R R2, SRZ ;  /* 0x0000000000027805 */ /* 0x002fe2000001ff00 */
        /* <DEDUP_REMOVED lines=54> */
[----:B------:R-:W-:Y:S01]  /*0f30*/  SHF.R.S32.HI R87, RZ, 0x1f, R84 ;  /* 0x0000001fff577819 */ /* 0x000fe20000011454 */
[----:B------:R-:W-:Y:S01]  /*0f40*/  USHF.R.S32.HI UR7, URZ, 0x1f, UR13 ;  /* 0x0000001f3f077899 */ /* 0x000fe2000801140d */
[----:B------:R-:W-:Y:S01]  /*0f50*/  PLOP3.LUT P1, PT, PT, PT, UP1, 0x80, 0x0 ;  /* 0x000000000000781c */ /* 0x000fe20003f2f018 */
[----:B------:R-:W-:Y:S01]  /*0f60*/  ULDC.64 UR4, c[0x0][0x1b8] ;  /* 0x00006e0000047ab9 */ /* 0x000fe20000000a00 */
[----:B------:R1:W3:Y:S01]  /*0f70*/  @P2 LDG.E R3, [R2.64] ;  /* 0x0000001202032981 */ /* 0x0002e2000c1e1900 */
[CC--:B------:R-:W-:Y:S01]  /*0f80*/  LEA.HI R8, R87.reuse, R84.reuse, RZ, 0x3 ;  /* 0x0000005457087211 */ /* 0x0c0fe200078f18ff */
[----:B------:R-:W-:Y:S01]  /*0f90*/  UIMAD UR7, UR7, UR4, URZ ;  /* 0x00000004070772a4 */ /* 0x000fe2000f8e023f */
[----:B------:R-:W-:Y:S01]  /*0fa0*/  PLOP3.LUT P0, PT, PT, PT, UP1, 0x80, 0x0 ;  /* 0x000000000000781c */ /* 0x000fe20003f0f018 */
[----:B------:R-:W-:Y:S01]  /*0fb0*/  UIMAD.WIDE.U32 UR14, UR13, UR4, URZ ;  /* 0x000000040d0e72a5 */ /* 0x000fe2000f8e003f */
[----:B------:R-:W-:Y:S01]  /*0fc0*/  LOP3.LUT R5, R8, 0xfffffff8, RZ, 0xc0, !PT ;  /* 0xfffffff808057812 */ /* 0x000fe200078ec0ff */
[----:B------:R-:W-:Y:S01]  /*0fd0*/  UIMAD UR7, UR13, UR5, UR7 ;  /* 0x000000050d0772a4 */ /* 0x000fe2000f8e0207 */
[----:B------:R-:W-:Y:S01]  /*0fe0*/  SHF.R.S32.HI R8, RZ, 0x3, R8 ;  /* 0x00000003ff087819 */ /* 0x000fe20000011408 */
[----:B------:R-:W-:Y:S01]  /*0ff0*/  USHF.R.S32.HI UR8, URZ, 0x1f, UR6 ;  /* 0x0000001f3f087899 */ /* 0x000fe20008011406 */
[----:B------:R-:W-:Y:S01]  /*1000*/  LEA.HI R12, R87, R84, RZ, 0x6 ;  /* 0x00000054570c7211 */ /* 0x000fe200078f30ff */
[----:B------:R-:W-:Y:S01]  /*1010*/  IMAD.IADD R0, R84, 0x1, -R5 ;  /* 0x0000000154007824 */ /* 0x000fe200078e0a05 */
[----:B------:R-:W-:Y:S01]  /*1020*/  ULDC.64 UR4, c[0x0][0x1c0] ;  /* 0x0000700000047ab9 */ /* 0x000fe20000000a00 */
[----:B------:R-:W-:Y:S01]  /*1030*/  IMAD.SHL.U32 R207, R8, 0x40, RZ ;  /* 0x0000004008cf7824 */ /* 0x000fe200078e00ff */
[----:B------:R-:W-:Y:S01]  /*1040*/  UIADD3 UR15, UR15, UR7, URZ ;  /* 0x000000070f0f7290 */ /* 0x000fe2000fffe03f */
[C---:B------:R-:W-:Y:S01]  /*1050*/  IMAD R210, R0.reuse, 0x20, R8 ;  /* 0x0000002000d27824 */ /* 0x040fe200078e0208 */
[----:B------:R-:W-:Y:S01]  /*1060*/  UIMAD UR8, UR8, UR4, URZ ;  /* 0x00000004080872a4 */ /* 0x000fe2000f8e023f */
[----:B------:R-:W-:Y:S01]  /*1070*/  IMAD.SHL.U32 R218, R0, 0x8, RZ ;  /* 0x0000000800da7824 */ /* 0x000fe200078e00ff */
[----:B------:R-:W-:Y:S01]  /*1080*/  UIMAD.WIDE.U32 UR14, UR6, UR4, UR14 ;  /* 0x00000004060e72a5 */ /* 0x000fe2000f8e000e */
[----:B------:R-:W-:Y:S01]  /*1090*/  LOP3.LUT R207, R207, 0x1c0, RZ, 0xc0, !PT ;  /* 0x000001c0cfcf7812 */ /* 0x000fe200078ec0ff */
[----:B------:R-:W-:Y:S01]  /*10a0*/  UIMAD UR5, UR6, UR5, UR8 ;  /* 0x00000005060572a4 */ /* 0x000fe2000f8e0208 */
[----:B------:R-:W-:Y:S01]  /*10b0*/  IMAD.SHL.U32 R12, R12, 0x8, RZ ;  /* 0x000000080c0c7824 */ /* 0x000fe200078e00ff */
[----:B------:R-:W-:Y:S01]  /*10c0*/  ULDC UR4, c[0x0][0x168] ;  /* 0x00005a0000047ab9 */ /* 0x000fe20000000800 */
[----:B------:R-:W-:Y:S01]  /*10d0*/  ISETP.GE.AND P3, PT, R218, c[0x0][0x198], PT ;  /* 0x00006600da007a0c */ /* 0x000fe20003f66270 */
[----:B------:R-:W-:Y:S01]  /*10e0*/  UIADD3 UR5, UR15, UR5, URZ ;  /* 0x000000050f057290 */ /* 0x000fe2000fffe03f */
[----:B------:R-:W-:Y:S01]  /*10f0*/  IMAD.U32 R11, RZ, RZ, UR15 ;  /* 0x0000000fff0b7e24 */ /* 0x000fe2000f8e00ff */
[----:B-1----:R-:W-:Y:S01]  /*1100*/  IADD3 R2, R210, UR24, RZ ;  /* 0x00000018d2027c10 */ /* 0x002fe2000fffe0ff */
[----:B------:R-:W-:Y:S01]  /*1110*/  IMAD.U32 R10, RZ, RZ, UR14 ;  /* 0x0000000eff0a7e24 */ /* 0x000fe2000f8e00ff */
[----:B------:R-:W-:Y:S02]  /*1120*/  BSSY B0, `(.L_x_389) ;  /* 0x000003f000007945 */ /* 0x000fe40003800000 */
[----:B------:R-:W-:Y:S01]  /*1130*/  IMAD.U32 R11, RZ, RZ, UR5 ;  /* 0x00000005ff0b7e24 */ /* 0x000fe2000f8e00ff */
[----:B------:R-:W-:Y:S01]  /*1140*/  ULDC UR5, c[0x0][0x2c4] ;  /* 0x0000b10000057ab9 */ /* 0x000fe20000000800 */
[----:B------:R-:W-:Y:S01]  /*1150*/  @P1 IMAD.HI.U32 R4, R2, c[0x0][0x2c8], RZ ;  /* 0x0000b20002041a27 */ /* 0x000fe200078e00ff */
[----:B------:R-:W-:-:S03]  /*1160*/  UIMAD UR4, UR5, UR4, URZ ;  /* 0x00000004050472a4 */ /* 0x000fc6000f8e023f */
[----:B------:R-:W-:Y:S01]  /*1170*/  IMAD.MOV.U32 R7, RZ, RZ, R2 ;  /* 0x000000ffff077224 */ /* 0x000fe200078e0002 */
[----:B------:R-:W-:-:S04]  /*1180*/  @P0 SHF.R.U32.HI R7, RZ, c[0x0][0x2cc], R4 ;  /* 0x0000b300ff070a19 */ /* 0x000fc80000011604 */
[--C-:B------:R-:W-:Y:S01]  /*1190*/  SHF.R.S32.HI R4, RZ, 0x1f, R7.reuse ;  /* 0x0000001fff047819 */ /* 0x100fe20000011407 */
[----:B------:R-:W-:Y:S02]  /*11a0*/  IMAD.MOV R5, RZ, RZ, -R7 ;  /* 0x000000ffff057224 */ /* 0x000fe400078e0a07 */
[----:B------:R-:W-:-:S04]  /*11b0*/  IMAD.WIDE.U32 R10, R7, c[0x0][0x1b0], R10 ;  /* 0x00006c00070a7a25 */ /* 0x000fc800078e000a */
[----:B------:R-:W-:Y:S02]  /*11c0*/  IMAD R5, R5, c[0x0][0x2c4], R2 ;  /* 0x0000b10005057a24 */ /* 0x000fe400078e0202 */
[----:B------:R-:W-:Y:S02]  /*11d0*/  IMAD R4, R4, c[0x0][0x1b0], RZ ;  /* 0x00006c0004047a24 */ /* 0x000fe400078e02ff */
[----:B------:R-:W-:Y:S01]  /*11e0*/  IMAD.MOV.U32 R6, RZ, RZ, R10 ;  /* 0x000000ffff067224 */ /* 0x000fe200078e000a */
[----:B------:R-:W-:Y:S01]  /*11f0*/  SHF.R.S32.HI R2, RZ, 0x1f, R5 ;  /* 0x0000001fff027819 */ /* 0x000fe20000011405 */
[----:B------:R-:W-:Y:S01]  /*1200*/  IMAD R7, R7, c[0x0][0x1b4], R4 ;  /* 0x00006d0007077a24 */ /* 0x000fe200078e0204 */
[----:B------:R-:W-:Y:S02]  /*1210*/  SHF.R.U32.HI R4, RZ, 0x3, R207 ;  /* 0x00000003ff047819 */ /* 0x000fe400000116cf */
[----:B------:R-:W-:Y:S01]  /*1220*/  LOP3.LUT R207, R207, 0x38, R218, 0xf8, !PT ;  /* 0x00000038cfcf7812 */ /* 0x000fe200078ef8da */
[----:B------:R-:W-:-:S02]  /*1230*/  IMAD.IADD R7, R11, 0x1, R7 ;  /* 0x000000010b077824 */ /* 0x000fc400078e0207 */
[----:B------:R-:W-:Y:S01]  /*1240*/  IMAD R2, R2, c[0x0][0x1a8], RZ ;  /* 0x00006a0002027a24 */ /* 0x000fe200078e02ff */
[----:B------:R-:W-:Y:S01]  /*1250*/  LOP3.LUT R207, R207, R4, RZ, 0x3c, !PT ;  /* 0x00000004cfcf7212 */ /* 0x000fe200078e3cff */
[----:B------:R-:W-:Y:S01]  /*1260*/  IMAD.WIDE.U32 R6, R5, c[0x0][0x1a8], R6 ;  /* 0x00006a0005067a25 */ /* 0x000fe200078e0006 */
[----:B------:R-:W-:Y:S02]  /*1270*/  IADD3 R4, R218, 0x40, RZ ;  /* 0x00000040da047810 */ /* 0x000fe40007ffe0ff */
[----:B------:R-:W-:Y:S01]  /*1280*/  LOP3.LUT R207, R207, 0xfffffe00, R12, 0xf8, !PT ;  /* 0xfffffe00cfcf7812 */ /* 0x000fe200078ef80c */
[----:B------:R-:W-:Y:S01]  /*1290*/  IMAD R11, R5, c[0x0][0x1ac], R2 ;  /* 0x00006b00050b7a24 */ /* 0x000fe200078e0202 */
[----:B------:R-:W-:Y:S02]  /*12a0*/  LEA.HI R5, R87, R84, RZ, 0x4 ;  /* 0x0000005457057211 */ /* 0x000fe400078f20ff */
[----:B------:R-:W-:Y:S01]  /*12b0*/  LEA R15, P0, R6, c[0x0][0x160], 0x1 ;  /* 0x00005800060f7a11 */ /* 0x000fe200078008ff */
[----:B------:R-:W-:Y:S01]  /*12c0*/  IMAD.IADD R10, R7, 0x1, R11 ;  /* 0x00000001070a7824 */ /* 0x000fe200078e020b */
[----:B------:R-:W-:-:S02]  /*12d0*/  LOP3.LUT R9, R5, 0xfffffff0, RZ, 0xc0, !PT ;  /* 0xfffffff005097812 */ /* 0x000fc400078ec0ff */
[----:B------:R-:W-:Y:S01]  /*12e0*/  ISETP.GE.AND P4, PT, R4, c[0x0][0x198], PT ;  /* 0x0000660004007a0c */ /* 0x000fe20003f86270 */
[----:B------:R1:W4:Y:S01]  /*12f0*/  SHFL.IDX PT, R16, R15, RZ, 0x181f ;  /* 0x00181fff0f107589 */ /* 0x00032200000e0000 */
[----:B------:R-:W-:Y:S01]  /*1300*/  LEA.HI.X R10, R6, c[0x0][0x164], R10, 0x1, P0 ;  /* 0x00005900060a7a11 */ /* 0x000fe200000f0c0a */
[----:B------:R-:W-:Y:S01]  /*1310*/  IMAD.IADD R2, R84, 0x1, -R9 ;  /* 0x0000000154027824 */ /* 0x000fe200078e0a09 */
[----:B------:R-:W-:Y:S02]  /*1320*/  IADD3 R6, R8, UR24, RZ ;  /* 0x0000001808067c10 */ /* 0x000fe4000fffe0ff */
[----:B------:R-:W-:Y:S01]  /*1330*/  IADD3 R9, R218, 0x80, RZ ;  /* 0x00000080da097810 */ /* 0x000fe20007ffe0ff */
[----:B------:R1:W2:Y:S01]  /*1340*/  SHFL.IDX PT, R17, R10, RZ, 0x181f ;  /* 0x00181fff0a117589 */ /* 0x0002a200000e0000 */
[----:B------:R-:W-:Y:S02]  /*1350*/  SHF.R.S32.HI R7, RZ, 0x1f, R2 ;  /* 0x0000001fff077819 */ /* 0x000fe40000011402 */
[----:B------:R-:W-:-:S02]  /*1360*/  ISETP.GE.AND P5, PT, R6, UR4, PT ;  /* 0x0000000406007c0c */ /* 0x000fc4000bfa6270 */
[----:B------:R-:W-:Y:S02]  /*1370*/  LEA.HI R7, R7, R2, RZ, 0x3 ;  /* 0x0000000207077211 */ /* 0x000fe400078f18ff */
[----:B------:R-:W-:Y:S02]  /*1380*/  ISETP.GE.AND P0, PT, R9, c[0x0][0x198], PT ;  /* 0x0000660009007a0c */ /* 0x000fe40003f06270 */
[----:B------:R-:W-:-:S05]  /*1390*/  LOP3.LUT R11, R7, 0xfffffff8, RZ, 0xc0, !PT ;  /* 0xfffffff8070b7812 */ /* 0x000fca00078ec0ff */
[----:B------:R-:W-:Y:S02]  /*13a0*/  IMAD.IADD R11, R2, 0x1, -R11 ;  /* 0x00000001020b7824 */ /* 0x000fe400078e0a0b */
[----:B------:R-:W-:Y:S01]  /*13b0*/  IMAD.MOV.U32 R2, RZ, RZ, 0x10 ;  /* 0x00000010ff027424 */ /* 0x000fe200078e00ff */
[----:B---3--:R3:W5:Y:S02]  /*13c0*/  @P2 R2UR UR7, R3 ;  /* 0x00000000030723c2 */ /* 0x00876400000e0000 */
[----:B------:R-:W-:Y:S01]  /*13d0*/  R2P PR, R11, 0x6 ;  /* 0x000000060b007804 */ /* 0x000fe20000000000 */
[----:B-----5:R-:W-:-:S04]  /*13e0*/  @!UP2 UMOV UR7, UR6 ;  /* 0x000000060007ac82 */ /* 0x020fc80008000000 */
[----:B------:R-:W-:Y:S01]  /*13f0*/  SEL R2, R2, 0xfffffff0, !P1 ;  /* 0xfffffff002027807 */ /* 0x000fe20004800000 */
[----:B---3--:R-:W-:-:S05]  /*1400*/  IMAD.MOV.U32 R3, RZ, RZ, 0x20 ;  /* 0x00000020ff037424 */ /* 0x008fca00078e00ff */
[----:B------:R-:W-:Y:S01]  /*1410*/  SEL R3, R3, 0xffffffe0, !P2 ;  /* 0xffffffe003037807 */ /* 0x000fe20005000000 */
[----:B------:R-:W-:Y:S05]  /*1420*/  @P5 BRA `(.L_x_390) ;  /* 0x000000e000005947 */ /* 0x000fea0003800000 */
[----:B-12-4-:R-:W-:Y:S01]  /*1430*/  SHF.R.S32.HI R13, RZ, 0x1f, R4 ;  /* 0x0000001fff0d7819 */ /* 0x016fe20000011404 */
[----:B------:R-:W-:Y:S01]  /*1440*/  IMAD.SHL.U32 R14, R207, 0x2, RZ ;  /* 0x00000002cf0e7824 */ /* 0x000fe200078e00ff */
[----:B------:R-:W-:Y:S01]  /*1450*/  SHF.R.S32.HI R12, RZ, 0x1f, R9 ;  /* 0x0000001fff0c7819 */ /* 0x000fe20000011409 */
[----:B------:R-:W-:Y:S01]  /*1460*/  IMAD.WIDE R18, R218, 0x2, R16 ;  /* 0x00000002da127825 */ /* 0x000fe200078e0210 */
[----:B------:R-:W-:Y:S02]  /*1470*/  LEA.HI R13, R13, R4, RZ, 0x3 ;  /* 0x000000040d0d7211 */ /* 0x000fe400078f18ff */
[----:B------:R-:W-:Y:S02]  /*1480*/  LEA.HI R12, R12, R9, RZ, 0x3 ;  /* 0x000000090c0c7211 */ /* 0x000fe400078f18ff */
[----:B------:R-:W-:Y:S01]  /*1490*/  LOP3.LUT R13, R13, 0xfffffff8, RZ, 0xc0, !PT ;  /* 0xfffffff80d0d7812 */ /* 0x000fe200078ec0ff */
[----:B------:R-:W-:Y:S01]  /*14a0*/  @!PT LDS RZ, [RZ] ;  /* 0x00000000fffff984 */ /* 0x000fe20000000800 */
[----:B------:R1:W-:Y:S01]  /*14b0*/  LDGSTS.E.BYPASS.LTC128B.128 [R14+0xc100], [R18.64], !P3 ;  /* 0x0c100000120e7fae */ /* 0x0003e2000d901d52 */
[----:B------:R-:W-:-:S03]  /*14c0*/  LOP3.LUT R12, R12, 0xfffffff8, RZ, 0xc0, !PT ;  /* 0xfffffff80c0c7812 */ /* 0x000fc600078ec0ff */
[----:B------:R-:W-:-:S04]  /*14d0*/  IMAD.WIDE R20, R13, 0x2, R16 ;  /* 0x000000020d147825 */ /* 0x000fc800078e0210 */
[----:B------:R-:W-:Y:S01]  /*14e0*/  IMAD.WIDE R12, R12, 0x2, R16 ;  /* 0x000000020c0c7825 */ /* 0x000fe200078e0210 */
[----:B------:R1:W-:Y:S04]  /*14f0*/  LDGSTS.E.BYPASS.LTC128B.128 [R14+0x10100], [R20.64], !P4 ;  /* 0x10100000140e7fae */ /* 0x0003e8000e101d52 */
[----:B------:R1:W-:Y:S02]  /*1500*/  LDGSTS.E.BYPASS.LTC128B.128 [R14+0x14100], [R12.64], !P0 ;  /* 0x141000000c0e7fae */ /* 0x0003e4000c101d52 */
.L_x_390:
[----:B-12-4-:R-:W-:Y:S05]  /*1510*/  BSYNC B0 ;  /* 0x0000000000007941 */ /* 0x016fea0003800000 */
.L_x_389:
[----:B------:R-:W-:Y:S01]  /*1520*/  IADD3 R12, R6, 0x20, RZ ;  /* 0x00000020060c7810 */ /* 0x000fe20007ffe0ff */
[----:B------:R1:W2:Y:S01]  /*1530*/  SHFL.IDX PT, R17, R10, 0x1, 0x181f ;  /* 0x00381f000a117f89 */ /* 0x0002a200000e0000 */
[----:B------:R-:W-:Y:S02]  /*1540*/  BSSY B0, `(.L_x_391) ;  /* 0x0000012000007945 */ /* 0x000fe40003800000 */
[----:B------:R-:W-:Y:S01]  /*1550*/  ISETP.GE.AND P1, PT, R12, UR4, PT ;  /* 0x000000040c007c0c */ /* 0x000fe2000bf26270 */
[----:B------:R1:W3:-:S12]  /*1560*/  SHFL.IDX PT, R16, R15, 0x1, 0x181f ;  /* 0x00381f000f107f89 */ /* 0x0002d800000e0000 */
[----:B------:R-:W-:Y:S05]  /*1570*/  @P1 BRA `(.L_x_392) ;  /* 0x000000e000001947 */ /* 0x000fea0003800000 */
[----:B------:R-:W-:Y:S01]  /*1580*/  SHF.R.S32.HI R13, RZ, 0x1f, R4 ;  /* 0x0000001fff0d7819 */ /* 0x000fe20000011404 */
[----:B------:R-:W-:Y:S01]  /*1590*/  IMAD.SHL.U32 R14, R207, 0x2, RZ ;  /* 0x00000002cf0e7824 */ /* 0x000fe200078e00ff */
[----:B------:R-:W-:Y:S01]  /*15a0*/  SHF.R.S32.HI R12, RZ, 0x1f, R9 ;  /* 0x0000001fff0c7819 */ /* 0x000fe20000011409 */
[----:B--23--:R-:W-:Y:S01]  /*15b0*/  IMAD.WIDE R18, R218, 0x2, R16 ;  /* 0x00000002da127825 */ /* 0x00cfe200078e0210 */
        /* <DEDUP_REMOVED lines=10> */
.L_x_392:
[----:B------:R-:W-:Y:S05]  /*1660*/  BSYNC B0 ;  /* 0x0000000000007941 */ /* 0x000fea0003800000 */
.L_x_391:
[----:B--2---:R-:W-:Y:S01]  /*1670*/  IADD3 R12, R6, 0x40, RZ ;  /* 0x00000040060c7810 */ /* 0x004fe20007ffe0ff */
[----:B------:R2:W4:Y:S01]  /*1680*/  SHFL.IDX PT, R17, R10, 0x2, 0x181f ;  /* 0x00581f000a117f89 */ /* 0x00052200000e0000 */
[----:B------:R-:W-:Y:S02]  /*1690*/  BSSY B0, `(.L_x_393) ;  /* 0x0000012000007945 */ /* 0x000fe40003800000 */
[----:B------:R-:W-:Y:S01]  /*16a0*/  ISETP.GE.AND P1, PT, R12, UR4, PT ;  /* 0x000000040c007c0c */ /* 0x000fe2000bf26270 */
[----:B---3--:R2:W3:-:S12]  /*16b0*/  SHFL.IDX PT, R16, R15, 0x2, 0x181f ;  /* 0x00581f000f107f89 */ /* 0x0084d800000e0000 */
[----:B------:R-:W-:Y:S05]  /*16c0*/  @P1 BRA `(.L_x_394) ;  /* 0x000000e000001947 */ /* 0x000fea0003800000 */
[----:B------:R-:W-:Y:S01]  /*16d0*/  SHF.R.S32.HI R13, RZ, 0x1f, R4 ;  /* 0x0000001fff0d7819 */ /* 0x000fe20000011404 */
[----:B------:R-:W-:Y:S01]  /*16e0*/  IMAD.SHL.U32 R14, R207, 0x2, RZ ;  /* 0x00000002cf0e7824 */ /* 0x000fe200078e00ff */
[----:B------:R-:W-:Y:S01]  /*16f0*/  SHF.R.S32.HI R12, RZ, 0x1f, R9 ;  /* 0x0000001fff0c7819 */ /* 0x000fe20000011409 */
[----:B---34-:R-:W-:Y:S01]  /*1700*/  IMAD.WIDE R18, R218, 0x2, R16 ;  /* 0x00000002da127825 */ /* 0x018fe200078e0210 */
        /* <DEDUP_REMOVED lines=10> */
.L_x_394:
[----:B------:R-:W-:Y:S05]  /*17b0*/  BSYNC B0 ;  /* 0x0000000000007941 */ /* 0x000fea0003800000 */
.L_x_393:
[----:B---3--:R-:W-:Y:S01]  /*17c0*/  SHFL.IDX PT, R16, R15, 0x3, 0x181f ;  /* 0x00781f000f107f89 */ /* 0x008fe200000e0000 */
[----:B------:R-:W-:Y:S01]  /*17d0*/  IMAD.MOV.U32 R12, RZ, RZ, c[0x0][0x2b8] ;  /* 0x0000ae00ff0c7624 */ /* 0x000fe200078e00ff */
[----:B------:R-:W-:Y:S01]  /*17e0*/  UIADD3 UR25, UR20, -0x1, URZ ;  /* 0xffffffff14197890 */ /* 0x000fe2000fffe03f */
[----:B------:R-:W-:Y:S01]  /*17f0*/  SHF.R.S32.HI R217, RZ, 0x1f, R4 ;  /* 0x0000001fffd97819 */ /* 0x000fe20000011404 */
[----:B----4-:R-:W3:Y:S01]  /*1800*/  SHFL.IDX PT, R17, R10, 0x3, 0x181f ;  /* 0x00781f000a117f89 */ /* 0x010ee200000e0000 */
[----:B------:R-:W-:Y:S01]  /*1810*/  SHF.R.S32.HI R216, RZ, 0x1f, R9 ;  /* 0x0000001fffd87819 */ /* 0x000fe20000011409 */
[----:B------:R-:W-:Y:S01]  /*1820*/  USHF.L.U32 UR11, UR25, 0x6, URZ ;  /* 0x00000006190b7899 */ /* 0x000fe2000800063f */
[----:B------:R-:W-:Y:S01]  /*1830*/  ISETP.NE.AND P2, PT, R12, 0x1, PT ;  /* 0x000000010c00780c */ /* 0x000fe20003f45270 */
[----:B------:R-:W-:Y:S01]  /*1840*/  IMAD.SHL.U32 R207, R207, 0x2, RZ ;  /* 0x00000002cfcf7824 */ /* 0x000fe200078e00ff */
[----:B------:R-:W-:Y:S01]  /*1850*/  IADD3 R12, R6, 0x60, RZ ;  /* 0x00000060060c7810 */ /* 0x000fe20007ffe0ff */
[----:B------:R-:W-:Y:S01]  /*1860*/  USHF.R.S32.HI UR6, URZ, 0x1f, UR7 ;  /* 0x0000001f3f067899 */ /* 0x000fe20008011407 */
[----:B------:R-:W-:Y:S01]  /*1870*/  LEA.HI R217, R217, R4, RZ, 0x3 ;  /* 0x00000004d9d97211 */ /* 0x000fe200078f18ff */
[----:B------:R-:W-:Y:S01]  /*1880*/  IMAD.MOV.U32 R208, RZ, RZ, RZ ;  /* 0x000000ffffd07224 */ /* 0x000fe200078e00ff */
[----:B------:R-:W-:Y:S01]  /*1890*/  ISETP.GE.AND P5, PT, R12, UR4, PT ;  /* 0x000000040c007c0c */ /* 0x000fe2000bfa6270 */
[----:B------:R-:W-:Y:S01]  /*18a0*/  ULDC.64 UR4, c[0x0][0x2b0] ;  /* 0x0000ac0000047ab9 */ /* 0x000fe20000000a00 */
[----:B------:R-:W-:Y:S01]  /*18b0*/  LEA.HI R216, R216, R9, RZ, 0x3 ;  /* 0x00000009d8d87211 */ /* 0x000fe200078f18ff */
[----:B------:R-:W-:Y:S01]  /*18c0*/  UIMAD UR6, UR6, UR4, URZ ;  /* 0x00000004060672a4 */ /* 0x000fe2000f8e023f */
[----:B------:R-:W-:Y:S01]  /*18d0*/  LOP3.LUT R217, R217, 0xfffffff8, RZ, 0xc0, !PT ;  /* 0xfffffff8d9d97812 */ /* 0x000fe200078ec0ff */
[----:B------:R-:W-:Y:S01]  /*18e0*/  UIMAD.WIDE.U32 UR16, UR7, UR4, URZ ;  /* 0x00000004071072a5 */ /* 0x000fe2000f8e003f */
[----:B------:R-:W-:Y:S01]  /*18f0*/  LOP3.LUT R216, R216, 0xfffffff8, RZ, 0xc0, !PT ;  /* 0xfffffff8d8d87812 */ /* 0x000fe200078ec0ff */
[----:B------:R-:W-:Y:S01]  /*1900*/  UIMAD UR5, UR7, UR5, UR6 ;  /* 0x00000005070572a4 */ /* 0x000fe2000f8e0206 */
[----:B------:R-:W-:-:S03]  /*1910*/  IADD3 R6, R210, UR11, RZ ;  /* 0x0000000bd2067c10 */ /* 0x000fc6000fffe0ff */
[----:B------:R-:W-:Y:S01]  /*1920*/  UIADD3 UR8, UR17, UR5, URZ ;  /* 0x0000000511087290 */ /* 0x000fe2000fffe03f */
[C---:B------:R-:W-:Y:S02]  /*1930*/  ISETP.GE.AND P6, PT, R6.reuse, UR10, PT ;  /* 0x0000000a06007c0c */ /* 0x040fe4000bfc6270 */
[----:B------:R-:W-:Y:S01]  /*1940*/  IADD3 R209, R6, UR12, RZ ;  /* 0x0000000c06d17c10 */ /* 0x000fe2000fffe0ff */
[----:B-123--:R-:W-:Y:S01]  /*1950*/  @!P5 IMAD.WIDE R14, R218, 0x2, R16 ;  /* 0x00000002da0ed825 */ /* 0x00efe200078e0210 */
[----:B------:R-:W-:-:S03]  /*1960*/  ISETP.GT.OR P6, PT, R210, 0x3f, P6 ;  /* 0x0000003fd200780c */ /* 0x000fc600037c4670 */
[--C-:B------:R-:W-:Y:S01]  /*1970*/  @!P5 IMAD.WIDE R18, R217, 0x2, R16.reuse ;  /* 0x00000002d912d825 */ /* 0x100fe200078e0210 */
[----:B------:R-:W-:Y:S01]  /*1980*/  @!PT LDS RZ, [RZ] ;  /* 0x00000000fffff984 */ /* 0x000fe20000000800 */
[----:B------:R1:W-:Y:S01]  /*1990*/  @!P5 LDGSTS.E.BYPASS.LTC128B.128 [R207+0xf100], [R14.64], !P3 ;  /* 0x0f1000000ecfdfae */ /* 0x0003e2000d901d52 */
[----:B------:R-:W-:Y:S02]  /*19a0*/  USHF.R.S32.HI UR6, URZ, 0x1f, UR13 ;  /* 0x0000001f3f067899 */ /* 0x000fe4000801140d */
[----:B------:R-:W-:Y:S01]  /*19b0*/  @!P5 IMAD.WIDE R16, R216, 0x2, R16 ;  /* 0x00000002d810d825 */ /* 0x000fe200078e0210 */
[----:B------:R2:W-:Y:S01]  /*19c0*/  @!P5 LDGSTS.E.BYPASS.LTC128B.128 [R207+0x13100], [R18.64], !P4 ;  /* 0x1310000012cfdfae */ /* 0x0005e2000e101d52 */
[----:B------:R-:W-:Y:S02]  /*19d0*/  ULDC.64 UR4, c[0x0][0x1e8] ;  /* 0x00007a0000047ab9 */ /* 0x000fe40000000a00 */
[----:B------:R-:W-:Y:S01]  /*19e0*/  @P2 IMAD.HI.U32 R12, R209, c[0x0][0x2bc], RZ ;  /* 0x0000af00d10c2a27 */ /* 0x000fe200078e00ff */
[----:B------:R3:W-:Y:S03]  /*19f0*/  @!P5 LDGSTS.E.BYPASS.LTC128B.128 [R207+0x17100], [R16.64], !P0 ;  /* 0x1710000010cfdfae */ /* 0x0007e6000c101d52 */
[----:B------:R-:W-:Y:S01]  /*1a00*/  IMAD.MOV.U32 R6, RZ, RZ, R209 ;  /* 0x000000ffff067224 */ /* 0x000fe200078e00d1 */
[----:B------:R-:W0:Y:S01]  /*1a10*/  LDGDEPBAR ;  /* 0x00000000000079af */ /* 0x000e220000000000 */
[----:B------:R-:W-:-:S04]  /*1a20*/  @P2 SHF.R.U32.HI R6, RZ, c[0x0][0x2c0], R12 ;  /* 0x0000b000ff062a19 */ /* 0x000fc8000001160c */
[----:B------:R-:W-:-:S04]  /*1a30*/  @!P6 IADD3 R13, P1, R6, UR16, RZ ;  /* 0x00000010060dec10 */ /* 0x000fc8000ff3e0ff */
[----:B------:R-:W-:Y:S02]  /*1a40*/  @!P6 LEA.HI.X.SX32 R10, R6, UR8, 0x1, P1 ;  /* 0x00000008060aec11 */ /* 0x000fe400088f0eff */
[----:B------:R-:W-:-:S04]  /*1a50*/  @!P6 LEA R12, P1, R13, c[0x0][0x2a0], 0x2 ;  /* 0x0000a8000d0cea11 */ /* 0x000fc800078210ff */
[----:B------:R-:W-:Y:S01]  /*1a60*/  @!P6 LEA.HI.X R13, R13, c[0x0][0x2a4], R10, 0x2, P1 ;  /* 0x0000a9000d0dea11 */ /* 0x000fe200008f140a */
[----:B------:R-:W-:Y:S06]  /*1a70*/  BAR.SYNC.DEFER_BLOCKING 0x0 ;  /* 0x0000000000007b1d */ /* 0x000fec0000010000 */
[----:B------:R4:W5:Y:S01]  /*1a80*/  @!P6 LDG.E R208, [R12.64] ;  /* 0x000000120cd0e981 */ /* 0x000962000c1e1900 */
[----:B------:R-:W-:Y:S01]  /*1a90*/  IMAD.MOV R6, RZ, RZ, -R6 ;  /* 0x000000ffff067224 */ /* 0x000fe200078e0a06 */
[----:B------:R-:W-:Y:S01]  /*1aa0*/  UIMAD UR7, UR6, UR4, URZ ;  /* 0x00000004060772a4 */ /* 0x000fe2000f8e023f */
[----:B-1----:R-:W-:Y:S01]  /*1ab0*/  IMAD.SHL.U32 R15, R0, 0x40, RZ ;  /* 0x00000040000f7824 */ /* 0x002fe200078e00ff */
[----:B------:R-:W-:Y:S01]  /*1ac0*/  UIMAD.WIDE.U32 UR14, UR13, UR4, URZ ;  /* 0x000000040d0e72a5 */ /* 0x000fe2000f8e003f */
[----:B------:R-:W-:Y:S01]  /*1ad0*/  IMAD R209, R6, c[0x0][0x2b8], R209 ;  /* 0x0000ae0006d17a24 */ /* 0x000fe200078e02d1 */
[----:B------:R-:W-:Y:S01]  /*1ae0*/  UIMAD UR7, UR13, UR5, UR7 ;  /* 0x000000050d0772a4 */ /* 0x000fe2000f8e0207 */
[----:B------:R-:W-:Y:S01]  /*1af0*/  IMAD.SHL.U32 R10, R8, 0x8, RZ ;  /* 0x00000008080a7824 */ /* 0x000fe200078e00ff */
[----:B------:R-:W-:Y:S01]  /*1b00*/  LOP3.LUT R15, R15, 0x1c0, RZ, 0xc0, !PT ;  /* 0x000001c00f0f7812 */ /* 0x000fe200078ec0ff */
[----:B------:R-:W-:Y:S01]  /*1b10*/  IMAD.WIDE.U32 R20, R209, c[0x0][0x1e0], RZ ;  /* 0x00007800d1147a25 */ /* 0x000fe200078e00ff */
[----:B------:R-:W-:Y:S01]  /*1b20*/  SHF.R.S32.HI R14, RZ, 0x1f, R209 ;  /* 0x0000001fff0e7819 */ /* 0x000fe200000114d1 */
[----:B------:R-:W-:Y:S01]  /*1b30*/  UIADD3 UR7, UR15, UR7, URZ ;  /* 0x000000070f077290 */ /* 0x000fe2000fffe03f */
[----:B------:R-:W-:Y:S01]  /*1b40*/  LOP3.LUT R10, R15, 0x8, R10, 0xf8, !PT ;  /* 0x000000080f0a7812 */ /* 0x000fe200078ef80a */
[C---:B---3--:R-:W-:Y:S01]  /*1b50*/  IMAD.WIDE.U32 R16, R209.reuse, c[0x0][0x208], RZ ;  /* 0x00008200d1107a25 */ /* 0x048fe200078e00ff */
[----:B------:R-:W-:Y:S01]  /*1b60*/  SHF.R.U32.HI R15, RZ, 0x3, R15 ;  /* 0x00000003ff0f7819 */ /* 0x000fe2000001160f */
[----:B------:R-:W-:Y:S01]  /*1b70*/  ULDC.64 UR4, c[0x0][0x210] ;  /* 0x0000840000047ab9 */ /* 0x000fe20000000a00 */
[----:B------:R-:W-:Y:S01]  /*1b80*/  LOP3.LUT P3, RZ, R0, 0x2, RZ, 0xc0, !PT ;  /* 0x0000000200ff7812 */ /* 0x000fe2000786c0ff */
[C---:B------:R-:W-:Y:S01]  /*1b90*/  IMAD R6, R14.reuse, c[0x0][0x1e0], RZ ;  /* 0x000078000e067a24 */ /* 0x040fe200078e02ff */
[----:B------:R-:W-:Y:S01]  /*1ba0*/  UIMAD UR6, UR6, UR4, URZ ;  /* 0x00000004060672a4 */ /* 0x000fe2000f8e023f */
[----:B------:R-:W-:Y:S01]  /*1bb0*/  IMAD R14, R14, c[0x0][0x208], RZ ;  /* 0x000082000e0e7a24 */ /* 0x000fe200078e02ff */
[----:B------:R-:W-:Y:S01]  /*1bc0*/  LOP3.LUT R10, R10, R15, RZ, 0x3c, !PT ;  /* 0x0000000f0a0a7212 */ /* 0x000fe200078e3cff */
[----:B--2---:R-:W-:Y:S01]  /*1bd0*/  IMAD R18, R209, c[0x0][0x1e4], R6 ;  /* 0x00007900d1127a24 */ /* 0x004fe200078e0206 */
[----:B------:R-:W-:Y:S01]  /*1be0*/  UIMAD.WIDE.U32 UR22, UR13, UR4, URZ ;  /* 0x000000040d1672a5 */ /* 0x000fe2000f8e003f */
[----:B------:R-:W-:Y:S01]  /*1bf0*/  IMAD.U32 R85, RZ, RZ, UR11 ;  /* 0x0000000bff557e24 */ /* 0x000fe2000f8e00ff */
[----:B------:R-:W-:Y:S01]  /*1c00*/  UIMAD UR6, UR13, UR5, UR6 ;  /* 0x000000050d0672a4 */ /* 0x000fe2000f8e0206 */
[----:B------:R-:W-:Y:S01]  /*1c10*/  IMAD.IADD R19, R21, 0x1, R18 ;  /* 0x0000000115137824 */ /* 0x000fe200078e0212 */
[----:B----4-:R-:W-:Y:S01]  /*1c20*/  SHF.R.S32.HI R12, RZ, 0x4, R5 ;  /* 0x00000004ff0c7819 */ /* 0x010fe20000011405 */
[----:B------:R-:W-:Y:S01]  /*1c30*/  IMAD.MOV.U32 R18, RZ, RZ, R20 ;  /* 0x000000ffff127224 */ /* 0x000fe200078e0014 */
[----:B------:R-:W-:Y:S01]  /*1c40*/  UIADD3 UR6, UR23, UR6, URZ ;  /* 0x0000000617067290 */ /* 0x000fe2000fffe03f */
[----:B------:R-:W-:Y:S01]  /*1c50*/  IMAD R13, R209, c[0x0][0x20c], R14 ;  /* 0x00008300d10d7a24 */ /* 0x000fe200078e020e */
[----:B------:R-:W-:Y:S01]  /*1c60*/  LEA.HI R5, R5, R12, RZ, 0x1 ;  /* 0x0000000c05057211 */ /* 0x000fe200078f08ff */
[----:B------:R-:W-:Y:S01]  /*1c70*/  IMAD.SHL.U32 R90, R7, 0x40, RZ ;  /* 0x00000040075a7824 */ /* 0x000fe200078e00ff */
[----:B------:R-:W-:Y:S01]  /*1c80*/  IADD3 R8, -R8, UR10, -R85 ;  /* 0x0000000a08087c10 */ /* 0x000fe2000fffe955 */
[----:B------:R-:W-:Y:S01]  /*1c90*/  IMAD.IADD R13, R17, 0x1, R13 ;  /* 0x00000001110d7824 */ /* 0x000fe200078e020d */
[----:B------:R-:W-:Y:S01]  /*1ca0*/  LOP3.LUT R5, R5, 0xfffffffe, RZ, 0xc0, !PT ;  /* 0xfffffffe05057812 */ /* 0x000fe200078ec0ff */
[----:B------:R-:W-:Y:S01]  /*1cb0*/  UISETP.GT.AND UP2, UPT, UR25, UR9, UPT ;  /* 0x000000091900728c */ /* 0x000fe2000bf44270 */
[----:B------:R-:W-:-:S02]  /*1cc0*/  ISETP.GE.AND P1, PT, R8, 0x1, PT ;  /* 0x000000010800780c */ /* 0x000fc40003f26270 */
[----:B------:R-:W-:Y:S01]  /*1cd0*/  ISETP.GE.AND P5, PT, R218, c[0x0][0x1d4], PT ;  /* 0x00007500da007a0c */ /* 0x000fe20003fa6270 */
[----:B------:R-:W-:Y:S01]  /*1ce0*/  IMAD.IADD R5, R12, 0x1, -R5 ;  /* 0x000000010c057824 */ /* 0x000fe200078e0a05 */
[----:B------:R-:W-:Y:S01]  /*1cf0*/  ISETP.GE.AND P4, PT, R4, c[0x0][0x1d4], PT ;  /* 0x0000750004007a0c */ /* 0x000fe20003f86270 */
[----:B------:R-:W-:Y:S01]  /*1d00*/  IMAD.MOV.U32 R12, RZ, RZ, R16 ;  /* 0x000000ffff0c7224 */ /* 0x000fe200078e0010 */
[----:B------:R-:W-:Y:S01]  /*1d10*/  LEA.HI R88, R87, R84, RZ, 0x5 ;  /* 0x0000005457587211 */ /* 0x000fe200078f28ff */
[----:B------:R-:W-:Y:S01]  /*1d20*/  IMAD.SHL.U32 R16, R11, 0x40, RZ ;  /* 0x000000400b107824 */ /* 0x000fe200078e00ff */
[----:B------:R-:W-:Y:S01]  /*1d30*/  LOP3.LUT R90, R90, 0xfffffe00, RZ, 0xc0, !PT ;  /* 0xfffffe005a5a7812 */ /* 0x000fe200078ec0ff */
[C---:B------:R-:W-:Y:S01]  /*1d40*/  IMAD R205, R5.reuse, 0x200, R10 ;  /* 0x0000020005cd7824 */ /* 0x040fe200078e020a */
[----:B------:R-:W-:Y:S01]  /*1d50*/  SHF.R.S32.HI R86, RZ, 0x5, R88 ;  /* 0x00000005ff567819 */ /* 0x000fe20000011458 */
[----:B------:R-:W-:Y:S01]  /*1d60*/  IMAD.SHL.U32 R89, R5, 0x8, RZ ;  /* 0x0000000805597824 */ /* 0x000fe200078e00ff */
[----:B------:R-:W-:Y:S01]  /*1d70*/  LOP3.LUT R16, R16, 0x1c0, RZ, 0xc0, !PT ;  /* 0x000001c010107812 */ /* 0x000fe200078ec0ff */
[----:B------:R-:W-:Y:S01]  /*1d80*/  IMAD.SHL.U32 R205, R205, 0x2, RZ ;  /* 0x00000002cdcd7824 */ /* 0x000fe200078e00ff */
[----:B------:R-:W-:Y:S01]  /*1d90*/  SHF.R.S32.HI R133, RZ, 0x1f, R218 ;  /* 0x0000001fff857819 */ /* 0x000fe200000114da */
[----:B------:R-:W-:Y:S01]  /*1da0*/  IMAD R206, R86, 0x400, R90 ;  /* 0x0000040056ce7824 */ /* 0x000fe200078e025a */
[----:B------:R-:W-:-:S02]  /*1db0*/  LOP3.LUT R89, R16, 0x8, R89, 0xf8, !PT ;  /* 0x0000000810597812 */ /* 0x000fc400078ef859 */
[----:B------:R-:W-:Y:S02]  /*1dc0*/  IADD3 R204, R205, 0x6120, RZ ;  /* 0x00006120cdcc7810 */ /* 0x000fe40007ffe0ff */
[----:B------:R-:W-:Y:S02]  /*1dd0*/  SHF.R.U32.HI R16, RZ, 0x3, R16 ;  /* 0x00000003ff107819 */ /* 0x000fe40000011610 */
[----:B------:R-:W-:Y:S02]  /*1de0*/  IADD3 R213, R207, 0x100, RZ ;  /* 0x00000100cfd57810 */ /* 0x000fe40007ffe0ff */
[----:B------:R-:W-:Y:S02]  /*1df0*/  LOP3.LUT R89, R89, R16, RZ, 0x3c, !PT ;  /* 0x0000001059597212 */ /* 0x000fe400078e3cff */
[----:B------:R-:W-:Y:S02]  /*1e00*/  SHF.R.S32.HI R220, RZ, 0x1f, R217 ;  /* 0x0000001fffdc7819 */ /* 0x000fe400000114d9 */
[----:B------:R-:W-:Y:S01]  /*1e10*/  SHF.R.S32.HI R219, RZ, 0x1f, R216 ;  /* 0x0000001fffdb7819 */ /* 0x000fe200000114d8 */
[----:B------:R-:W-:-:S04]  /*1e20*/  IMAD.IADD R206, R89, 0x1, R206 ;  /* 0x0000000159ce7824 */ /* 0x000fc800078e02ce */
[----:B------:R-:W-:-:S04]  /*1e30*/  IMAD.SHL.U32 R206, R206, 0x2, RZ ;  /* 0x00000002cece7824 */ /* 0x000fc800078e00ff */
[--C-:B------:R-:W-:Y:S02]  /*1e40*/  IMAD R202, R2, 0x2, R206.reuse ;  /* 0x0000000202ca7824 */ /* 0x100fe400078e02ce */
[C---:B------:R-:W-:Y:S02]  /*1e50*/  IMAD R201, R3.reuse, 0x2, R206 ;  /* 0x0000000203c97824 */ /* 0x040fe400078e02ce */
[----:B------:R-:W-:Y:S01]  /*1e60*/  IMAD R199, R3, 0x2, R202 ;  /* 0x0000000203c77824 */ /* 0x000fe200078e02ca */
[----:B-----5:R-:W-:Y:S01]  /*1e70*/  SHF.R.S32.HI R6, RZ, 0x1f, R208 ;  /* 0x0000001fff067819 */ /* 0x020fe200000114d0 */
[----:B------:R-:W-:-:S04]  /*1e80*/  IMAD.WIDE.U32 R18, R208, c[0x0][0x1f0], R18 ;  /* 0x00007c00d0127a25 */ /* 0x000fc800078e0012 */
[----:B------:R-:W-:Y:S01]  /*1e90*/  IMAD R21, R6, c[0x0][0x1f0], RZ ;  /* 0x00007c0006157a24 */ /* 0x000fe200078e02ff */
[----:B------:R-:W-:Y:S01]  /*1ea0*/  IADD3 R17, P0, R18, UR14, RZ ;  /* 0x0000000e12117c10 */ /* 0x000fe2000ff1e0ff */
[----:B------:R-:W-:Y:S02]  /*1eb0*/  IMAD R11, R6, c[0x0][0x218], RZ ;  /* 0x00008600060b7a24 */ /* 0x000fe400078e02ff */
[C---:B------:R-:W-:Y:S02]  /*1ec0*/  IMAD R14, R208.reuse, c[0x0][0x1f4], R21 ;  /* 0x00007d00d00e7a24 */ /* 0x040fe400078e0215 */
[----:B------:R-:W-:-:S03]  /*1ed0*/  IMAD R5, R208, c[0x0][0x21c], R11 ;  /* 0x00008700d0057a24 */ /* 0x000fc600078e020b */
[----:B------:R-:W-:Y:S02]  /*1ee0*/  IADD3.X R14, R19, UR7, R14, P0, !PT ;  /* 0x00000007130e7c10 */ /* 0x000fe400087fe40e */
[----:B------:R-:W-:-:S04]  /*1ef0*/  LEA R18, P0, R17, c[0x0][0x1c8], 0x1 ;  /* 0x0000720011127a11 */ /* 0x000fc800078008ff */
[----:B------:R-:W-:Y:S01]  /*1f00*/  LEA.HI.X R17, R17, c[0x0][0x1cc], R14, 0x1, P0 ;  /* 0x0000730011117a11 */ /* 0x000fe200000f0c0e */
[----:B------:R-:W-:Y:S01]  /*1f10*/  IMAD.WIDE.U32 R14, R208, c[0x0][0x218], R12 ;  /* 0x00008600d00e7a25 */ /* 0x000fe200078e000c */
[----:B------:R-:W-:Y:S04]  /*1f20*/  SHFL.IDX PT, R10, R18, 0x1, 0x181f ;  /* 0x00381f00120a7f89 */ /* 0x000fe800000e0000 */
[----:B------:R-:W-:Y:S01]  /*1f30*/  SHFL.IDX PT, R12, R18, RZ, 0x181f ;  /* 0x00181fff120c7589 */ /* 0x000fe200000e0000 */
[----:B------:R-:W-:-:S03]  /*1f40*/  IADD3 R6, P0, R14, UR22, RZ ;  /* 0x000000160e067c10 */ /* 0x000fc6000ff1e0ff */
[----:B------:R-:W1:Y:S01]  /*1f50*/  SHFL.IDX PT, R13, R17, RZ, 0x181f ;  /* 0x00181fff110d7589 */ /* 0x000e6200000e0000 */
[----:B------:R-:W-:Y:S02]  /*1f60*/  IADD3.X R5, R15, UR6, R5, P0, !PT ;  /* 0x000000060f057c10 */ /* 0x000fe400087fe405 */
[----:B------:R-:W-:Y:S01]  /*1f70*/  IADD3 R15, R205, 0x6100, RZ ;  /* 0x00006100cd0f7810 */ /* 0x000fe20007ffe0ff */
[----:B------:R-:W2:Y:S01]  /*1f80*/  SHFL.IDX PT, R11, R17, 0x1, 0x181f ;  /* 0x00381f00110b7f89 */ /* 0x000ea200000e0000 */
[C---:B------:R-:W-:Y:S02]  /*1f90*/  LEA R14, P0, R6.reuse, c[0x0][0x1f8], 0x1 ;  /* 0x00007e00060e7a11 */ /* 0x040fe400078008ff */
[----:B------:R-:W-:Y:S02]  /*1fa0*/  @P3 IADD3 R204, R15, -0x20, RZ ;  /* 0xffffffe00fcc3810 */ /* 0x000fe40007ffe0ff */
[----:B------:R-:W-:Y:S01]  /*1fb0*/  LEA.HI.X R15, R6, c[0x0][0x1fc], R5, 0x1, P0 ;  /* 0x00007f00060f7a11 */ /* 0x000fe200000f0c05 */
[----:B------:R-:W3:Y:S01]  /*1fc0*/  SHFL.IDX PT, R16, R14, RZ, 0x181f ;  /* 0x00181fff0e107589 */ /* 0x000ee200000e0000 */
[----:B------:R-:W-:-:S02]  /*1fd0*/  ISETP.GT.AND P0, PT, R8, 0x20, PT ;  /* 0x000000200800780c */ /* 0x000fc40003f04270 */
[----:B------:R-:W-:Y:S01]  /*1fe0*/  ISETP.GE.AND P3, PT, R9, c[0x0][0x1d4], PT ;  /* 0x0000750009007a0c */ /* 0x000fe20003f66270 */
[----:B------:R-:W4:Y:S01]  /*1ff0*/  SHFL.IDX PT, R40, R14, 0x1, 0x181f ;  /* 0x00381f000e287f89 */ /* 0x000f2200000e0000 */
[C---:B------:R-:W-:Y:S02]  /*2000*/  IADD3 R195, R204.reuse, 0x800, RZ ;  /* 0x00000800ccc37810 */ /* 0x040fe40007ffe0ff */
[----:B------:R-:W-:Y:S01]  /*2010*/  SEL R221, RZ, 0x10, P3 ;  /* 0x00000010ffdd7807 */ /* 0x000fe20001800000 */
[----:B------:R-:W5:Y:S01]  /*2020*/  SHFL.IDX PT, R6, R15, RZ, 0x181f ;  /* 0x00181fff0f067589 */ /* 0x000f6200000e0000 */
[C---:B------:R-:W-:Y:S02]  /*2030*/  IADD3 R194, R204.reuse, 0x1000, RZ ;  /* 0x00001000ccc27810 */ /* 0x040fe40007ffe0ff */
[C---:B------:R-:W-:Y:S01]  /*2040*/  IADD3 R193, R204.reuse, 0x1800, RZ ;  /* 0x00001800ccc17810 */ /* 0x040fe20007ffe0ff */
[----:B------:R3:W3:Y:S01]  /*2050*/  SHFL.IDX PT, R5, R15, 0x1, 0x181f ;  /* 0x00381f000f057f89 */ /* 0x0006e200000e0000 */
[----:B------:R-:W-:Y:S01]  /*2060*/  IADD3 R191, R204, 0x2000, RZ ;  /* 0x00002000ccbf7810 */ /* 0x000fe20007ffe0ff */
[----:B-1----:R-:W-:Y:S01]  /*2070*/  @P1 IMAD.WIDE R20, R218, 0x2, R12 ;  /* 0x00000002da141825 */ /* 0x002fe200078e020c */
[----:B------:R-:W-:-:S02]  /*2080*/  IADD3 R190, R204, 0x2800, RZ ;  /* 0x00002800ccbe7810 */ /* 0x000fc40007ffe0ff */
[C---:B------:R-:W-:Y:S01]  /*2090*/  IADD3 R189, R204.reuse, 0x3000, RZ ;  /* 0x00003000ccbd7810 */ /* 0x040fe20007ffe0ff */
[--C-:B------:R-:W-:Y:S01]  /*20a0*/  @P1 IMAD.WIDE R18, R217, 0x2, R12.reuse ;  /* 0x00000002d9121825 */ /* 0x100fe200078e020c */
[----:B------:R1:W-:Y:S01]  /*20b0*/  @P1 LDGSTS.E.BYPASS.LTC128B.128 [R207+0x6100], [R20.64], !P5 ;  /* 0x0610000014cf1fae */ /* 0x0003e2000e901d52 */
[----:B------:R-:W-:Y:S02]  /*20c0*/  IADD3 R188, R204, 0x3800, RZ ;  /* 0x00003800ccbc7810 */ /* 0x000fe40007ffe0ff */
[----:B------:R-:W-:Y:S01]  /*20d0*/  @P1 IMAD.WIDE R22, R216, 0x2, R12 ;  /* 0x00000002d8161825 */ /* 0x000fe200078e020c */
[----:B------:R1:W-:Y:S01]  /*20e0*/  @P1 LDGSTS.E.BYPASS.LTC128B.128 [R207+0x8100], [R18.64], !P4 ;  /* 0x0810000012cf1fae */ /* 0x0003e2000e101d52 */
[----:B------:R-:W-:Y:S02]  /*20f0*/  IADD3 R187, R204, 0x4000, RZ ;  /* 0x00004000ccbb7810 */ /* 0x000fe40007ffe0ff */
[----:B--2---:R-:W-:Y:S01]  /*2100*/  @P0 IMAD.WIDE R12, R218, 0x2, R10 ;  /* 0x00000002da0c0825 */ /* 0x004fe200078e020a */
[----:B------:R2:W-:Y:S01]  /*2110*/  @P1 LDGSTS.E.BYPASS.LTC128B.128 [R207+0xa100], [R22.64], !P3 ;  /* 0x0a10000016cf1fae */ /* 0x0005e2000d901d52 */
[----:B------:R-:W-:-:S02]  /*2120*/  IADD3 R186, R204, 0x4800, RZ ;  /* 0x00004800ccba7810 */ /* 0x000fc40007ffe0ff */
[C-C-:B------:R-:W-:Y:S01]  /*2130*/  @P0 IMAD.WIDE R24, R217.reuse, 0x2, R10.reuse ;  /* 0x00000002d9180825 */ /* 0x140fe200078e020a */
[----:B------:R2:W-:Y:S01]  /*2140*/  @P0 LDGSTS.E.BYPASS.LTC128B.128 [R207+0x7100], [R12.64], !P5 ;  /* 0x071000000ccf0fae */ /* 0x0005e2000e901d52 */
[----:B------:R-:W-:Y:S02]  /*2150*/  IADD3 R185, R204, 0x5000, RZ ;  /* 0x00005000ccb97810 */ /* 0x000fe40007ffe0ff */
[----:B------:R-:W-:Y:S01]  /*2160*/  @P0 IMAD.WIDE R26, R216, 0x2, R10 ;  /* 0x00000002d81a0825 */ /* 0x000fe200078e020a */
[----:B------:R2:W-:Y:S01]  /*2170*/  @P0 LDGSTS.E.BYPASS.LTC128B.128 [R207+0x9100], [R24.64], !P4 ;  /* 0x0910000018cf0fae */ /* 0x0005e2000e101d52 */
[----:B------:R-:W-:Y:S02]  /*2180*/  IADD3 R184, R204, 0x5800, RZ ;  /* 0x00005800ccb87810 */ /* 0x000fe40007ffe0ff */
[----:B------:R-:W-:Y:S01]  /*2190*/  IMAD.WIDE R10, R218, 0x2, RZ ;  /* 0x00000002da0a7825 */ /* 0x000fe200078e02ff */
[----:B------:R2:W-:Y:S03]  /*21a0*/  @P0 LDGSTS.E.BYPASS.LTC128B.128 [R207+0xb100], [R26.64], !P3 ;  /* 0x0b1000001acf0fae */ /* 0x0005e6000d901d52 */
[----:B---3--:R-:W-:Y:S01]  /*21b0*/  IMAD.WIDE R14, R217, 0x2, RZ ;  /* 0x00000002d90e7825 */ /* 0x008fe200078e02ff */
[----:B------:R-:W0:Y:S01]  /*21c0*/  LDGDEPBAR ;  /* 0x00000000000079af */ /* 0x000e220000000000 */
[----:B------:R-:W-:-:S02]  /*21d0*/  IADD3 R48, P0, R16, R10, RZ ;  /* 0x0000000a10307210 */ /* 0x000fc40007f1e0ff */
[----:B----4-:R-:W-:-:S03]  /*21e0*/  IADD3 R10, P1, R10, R40, RZ ;  /* 0x000000280a0a7210 */ /* 0x010fc60007f3e0ff */
[----:B-----5:R-:W-:Y:S01]  /*21f0*/  IMAD.X R49, R6, 0x1, R11, P0 ;  /* 0x0000000106317824 */ /* 0x020fe200000e060b */
[----:B------:R-:W-:Y:S01]  /*2200*/  IADD3 R42, P0, R14, R40, RZ ;  /* 0x000000280e2a7210 */ /* 0x000fe20007f1e0ff */
[----:B------:R-:W-:Y:S01]  /*2210*/  IMAD.X R11, R11, 0x1, R5, P1 ;  /* 0x000000010b0b7824 */ /* 0x000fe200008e0605 */
[----:B-1----:R-:W-:-:S03]  /*2220*/  IADD3 R18, P6, R16, R14, RZ ;  /* 0x0000000e10127210 */ /* 0x002fc60007fde0ff */
[----:B------:R-:W-:Y:S02]  /*2230*/  IMAD.X R43, R15, 0x1, R5, P0 ;  /* 0x000000010f2b7824 */ /* 0x000fe400000e0605 */
[----:B------:R-:W-:Y:S01]  /*2240*/  IMAD.X R19, R6, 0x1, R15, P6 ;  /* 0x0000000106137824 */ /* 0x000fe200030e060f */
[----:B------:R-:W-:Y:S01]  /*2250*/  ISETP.GE.AND P6, PT, R4, c[0x0][0x1d4], PT ;  /* 0x0000750004007a0c */ /* 0x000fe20003fc6270 */
[----:B--2---:R-:W-:-:S05]  /*2260*/  IMAD.WIDE R12, R216, 0x2, RZ ;  /* 0x00000002d80c7825 */ /* 0x004fca00078e02ff */
[----:B------:R-:W-:Y:S02]  /*2270*/  IADD3 R16, P1, R16, R12, RZ ;  /* 0x0000000c10107210 */ /* 0x000fe40007f3e0ff */
[----:B------:R-:W-:Y:S01]  /*2280*/  IADD3 R40, P0, R12, R40, RZ ;  /* 0x000000280c287210 */ /* 0x000fe20007f1e0ff */
[----:B------:R-:W-:-:S04]  /*2290*/  DEPBAR.LE SB0, 0x1 ;  /* 0x000080400000791a */ /* 0x000fc80000000000 */
[----:B------:R-:W-:-:S04]  /*22a0*/  DEPBAR.LE SB0, 0x0 ;  /* 0x000080000000791a */ /* 0x000fc80000000000 */
[----:B------:R-:W-:Y:S01]  /*22b0*/  BAR.SYNC.DEFER_BLOCKING 0x0 ;  /* 0x0000000000007b1d */ /* 0x000fe20000010000 */
[----:B------:R-:W-:Y:S01]  /*22c0*/  IMAD.X R17, R6, 0x1, R13, P1 ;  /* 0x0000000106117824 */ /* 0x000fe200008e060d */
[----:B------:R-:W-:Y:S01]  /*22d0*/  ISETP.GE.AND P1, PT, R218, c[0x0][0x1d4], PT ;  /* 0x00007500da007a0c */ /* 0x000fe20003f26270 */
[----:B------:R-:W-:-:S03]  /*22e0*/  IMAD.X R41, R13, 0x1, R5, P0 ;  /* 0x000000010d297824 */ /* 0x000fc600000e0605 */
[C---:B------:R-:W-:Y:S02]  /*22f0*/  ISETP.LT.OR P0, PT, R8.reuse, 0x1, P1 ;  /* 0x000000010800780c */ /* 0x040fe40000f01670 */
[----:B------:R-:W-:Y:S01]  /*2300*/  ISETP.GE.AND P1, PT, R9, c[0x0][0x1d4], PT ;  /* 0x0000750009007a0c */ /* 0x000fe20003f26270 */
[----:B------:R-:W-:Y:S04]  /*2310*/  LDSM.16.M88.4 R28, [R206+0xc100] ;  /* 0x00c10000ce1c783b */ /* 0x000fe80000000200 */
[----:B------:R-:W-:Y:S04]  /*2320*/  LDSM.16.M88.4 R12, [R202+0xc100] ;  /* 0x00c10000ca0c783b */ /* 0x000fe80000000200 */
[----:B------:R-:W1:Y:S04]  /*2330*/  LDSM.16.M88.4 R20, [R205+0x6100] ;  /* 0x00610000cd14783b */ /* 0x000e680000000200 */
[----:B------:R-:W-:Y:S04]  /*2340*/  LDSM.16.M88.4 R64, [R205+0x6900] ;  /* 0x00690000cd40783b */ /* 0x000fe80000000200 */
[----:B------:R-:W2:Y:S04]  /*2350*/  LDSM.16.M88.4 R56, [R205+0x7100] ;  /* 0x00710000cd38783b */ /* 0x000ea80000000200 */
[----:B------:R-:W3:Y:S04]  /*2360*/  LDSM.16.M88.4 R32, [R205+0x7900] ;  /* 0x00790000cd20783b */ /* 0x000ee80000000200 */
[----:B------:R-:W4:Y:S04]  /*2370*/  LDSM.16.M88.4 R4, [R204] ;  /* 0x00000000cc04783b */ /* 0x000f280000000200 */
[----:B------:R-:W5:Y:S04]  /*2380*/  LDSM.16.M88.4 R80, [R204+0x800] ;  /* 0x00080000cc50783b */ /* 0x000f680000000200 */
[----:B------:R-:W3:Y:S04]  /*2390*/  LDSM.16.M88.4 R44, [R204+0x1000] ;  /* 0x00100000cc2c783b */ /* 0x000ee80000000200 */
[----:B------:R-:W3:Y:S04]  /*23a0*/  LDSM.16.M88.4 R36, [R204+0x1800] ;  /* 0x00180000cc24783b */ /* 0x000ee80000000200 */
        /* <DEDUP_REMOVED lines=9> */
[----:B------:R-:W-:Y:S01]  /*2440*/  HMMA.16816.F32.BF16 R20, R28, R22, RZ ;  /* 0x000000161c14723c */ /* 0x000fe200000418ff */
[----:B------:R-:W-:-:S07]  /*2450*/  ISETP.LT.OR P1, PT, R8, 0x21, P1 ;  /* 0x000000210800780c */ /* 0x000fce0000f21670 */
[----:B--2---:R-:W-:Y:S04]  /*2460*/  HMMA.16816.F32.BF16 R60, R28, R56, RZ ;  /* 0x000000381c3c723c */ /* 0x004fe800000418ff */
[----:B------:R1:W-:Y:S01]  /*2470*/  LDGSTS.E.BYPASS.LTC128B.128 [R207+0x4100], [R16.64], !P0 ;  /* 0x0410000010cf7fae */ /* 0x0003e2000c101d52 */
[----:B------:R-:W-:-:S03]  /*2480*/  ISETP.GE.AND P0, PT, R218, c[0x0][0x1d4], PT ;  /* 0x00007500da007a0c */ /* 0x000fc60003f06270 */
[----:B------:R-:W-:Y:S01]  /*2490*/  HMMA.16816.F32.BF16 R56, R28, R58, RZ ;  /* 0x0000003a1c38723c */ /* 0x000fe200000418ff */
[----:B------:R-:W-:-:S07]  /*24a0*/  ISETP.LT.OR P0, PT, R8, 0x21, P0 ;  /* 0x000000210800780c */ /* 0x000fce0000701670 */
[----:B---3--:R-:W-:Y:S06]  /*24b0*/  HMMA.16816.F32.BF16 R52, R28, R32, RZ ;  /* 0x000000201c34723c */ /* 0x008fec00000418ff */
[----:B------:R2:W-:Y:S01]  /*24c0*/  LDGSTS.E.BYPASS.LTC128B.128 [R207+0x1100], [R10.64], !P0 ;  /* 0x011000000acf7fae */ /* 0x0005e2000c101d52 */
[----:B------:R-:W-:Y:S01]  /*24d0*/  LOP3.LUT P0, RZ, R0, 0x4, RZ, 0xc0, !PT ;  /* 0x0000000400ff7812 */ /* 0x000fe2000780c0ff */
[----:B------:R-:W-:Y:S01]  /*24e0*/  IMAD.MOV.U32 R0, RZ, RZ, 0x40 ;  /* 0x00000040ff007424 */ /* 0x000fe200078e00ff */
[----:B----4-:R-:W-:Y:S01]  /*24f0*/  HMMA.16816.F32.BF16 R24, R12, R4, R24 ;  /* 0x000000040c18723c */ /* 0x010fe20000041818 */
[----:B------:R3:W-:Y:S03]  /*2500*/  LDGSTS.E.BYPASS.LTC128B.128 [R207+0x3100], [R42.64], !P6 ;  /* 0x031000002acf7fae */ /* 0x0007e6000f101d52 */
[----:B------:R-:W-:Y:S01]  /*2510*/  SEL R0, R0, 0xffffffc0, !P0 ;  /* 0xffffffc000007807 */ /* 0x000fe20004000000 */
[----:B------:R3:W-:Y:S01]  /*2520*/  LDGSTS.E.BYPASS.LTC128B.128 [R207+0x5100], [R40.64], !P1 ;  /* 0x0510000028cf7fae */ /* 0x0007e2000c901d52 */
[----:B------:R-:W-:-:S02]  /*2530*/  PLOP3.LUT P0, PT, PT, PT, UP2, 0x40, 0x0 ;  /* 0x000000000000781c */ /* 0x000fc40003f0e828 */
[C---:B-1----:R-:W-:Y:S01]  /*2540*/  HMMA.16816.F32.BF16 R16, R28.reuse, R64, RZ ;  /* 0x000000401c10723c */ /* 0x042fe200000418ff */
[----:B------:R-:W-:Y:S01]  /*2550*/  IMAD.IADD R200, R205, 0x1, R0 ;  /* 0x00000001cdc87824 */ /* 0x000fe200078e0200 */
[----:B------:R-:W-:Y:S01]  /*2560*/  LDSM.16.M88.4 R48, [R201+0xc100] ;  /* 0x00c10000c930783b */ /* 0x000fe20000000200 */
[----:B------:R-:W-:Y:S01]  /*2570*/  IMAD.IADD R192, R0, 0x1, R204 ;  /* 0x0000000100c07824 */ /* 0x000fe200078e02cc */
[----:B------:R-:W-:Y:S02]  /*2580*/  ISETP.GT.AND P1, PT, R210, 0x3f, PT ;  /* 0x0000003fd200780c */ /* 0x000fe40003f24270 */
[----:B------:R-:W-:Y:S02]  /*2590*/  LDSM.16.M88.4 R76, [R200+0x6900] ;  /* 0x00690000c84c783b */ /* 0x000fe40000000200 */
[C---:B------:R-:W-:Y:S02]  /*25a0*/  HMMA.16816.F32.BF16 R64, R28.reuse, R66, RZ ;  /* 0x000000421c40723c */ /* 0x040fe400000418ff */
[----:B------:R-:W-:Y:S04]  /*25b0*/  LDSM.16.M88.4 R72, [R200+0x7100] ;  /* 0x00710000c848783b */ /* 0x000fe80000000200 */
[----:B------:R-:W-:Y:S02]  /*25c0*/  LDSM.16.M88.4 R68, [R192+0x800] ;  /* 0x00080000c044783b */ /* 0x000fe40000000200 */
[----:B------:R-:W-:Y:S02]  /*25d0*/  HMMA.16816.F32.BF16 R28, R28, R34, RZ ;  /* 0x000000221c1c723c */ /* 0x000fe400000418ff */
[----:B--2---:R-:W1:Y:S04]  /*25e0*/  LDSM.16.M88.4 R8, [R200+0x6100] ;  /* 0x00610000c808783b */ /* 0x004e680000000200 */
[----:B------:R-:W-:Y:S02]  /*25f0*/  LDSM.16.M88.4 R32, [R199+0xc100] ;  /* 0x00c10000c720783b */ /* 0x000fe40000000200 */
[C---:B------:R-:W-:Y:S02]  /*2600*/  HMMA.16816.F32.BF16 R20, R12.reuse, R6, R20 ;  /* 0x000000060c14723c */ /* 0x040fe40000041814 */
[----:B---3--:R-:W2:Y:S04]  /*2610*/  LDSM.16.M88.4 R40, [R200+0x7900] ;  /* 0x00790000c828783b */ /* 0x008ea80000000200 */
[----:B------:R-:W3:Y:S02]  /*2620*/  LDSM.16.M88.4 R4, [R192] ;  /* 0x00000000c004783b */ /* 0x000ee40000000200 */
[C---:B-----5:R-:W-:Y:S02]  /*2630*/  HMMA.16816.F32.BF16 R16, R12.reuse, R80, R16 ;  /* 0x000000500c10723c */ /* 0x060fe40000041810 */
[----:B------:R-:W0:Y:S06]  /*2640*/  LDGDEPBAR ;  /* 0x00000000000079af */ /* 0x000e2c0000000000 */
[C---:B------:R-:W-:Y:S01]  /*2650*/  HMMA.16816.F32.BF16 R64, R12.reuse, R82, R64 ;  /* 0x000000520c40723c */ /* 0x040fe20000041840 */
[----:B------:R-:W-:Y:S07]  /*2660*/  LDSM.16.M88.4 R80, [R205+0x8900] ;  /* 0x00890000cd50783b */ /* 0x000fee0000000200 */
[C---:B------:R-:W-:Y:S08]  /*2670*/  HMMA.16816.F32.BF16 R60, R12.reuse, R44, R60 ;  /* 0x0000002c0c3c723c */ /* 0x040ff0000004183c */
[C---:B------:R-:W-:Y:S01]  /*2680*/  HMMA.16816.F32.BF16 R56, R12.reuse, R46, R56 ;  /* 0x0000002e0c38723c */ /* 0x040fe20000041838 */
[----:B------:R-:W4:Y:S07]  /*2690*/  LDSM.16.M88.4 R44, [R192+0x1000] ;  /* 0x00100000c02c783b */ /* 0x000f2e0000000200 */
[C---:B------:R-:W-:Y:S08]  /*26a0*/  HMMA.16816.F32.BF16 R52, R12.reuse, R36, R52 ;  /* 0x000000240c34723c */ /* 0x040ff00000041834 */
[----:B------:R-:W-:Y:S01]  /*26b0*/  HMMA.16816.F32.BF16 R28, R12, R38, R28 ;  /* 0x000000260c1c723c */ /* 0x000fe2000004181c */
[----:B------:R-:W5:Y:S04]  /*26c0*/  LDSM.16.M88.4 R36, [R192+0x1800] ;  /* 0x00180000c024783b */ /* 0x000f680000000200 */
[----:B------:R-:W-:Y:S03]  /*26d0*/  LDSM.16.M88.4 R12, [R206+0x10100] ;  /* 0x01010000ce0c783b */ /* 0x000fe60000000200 */
[C---:B-1----:R-:W-:Y:S08]  /*26e0*/  HMMA.16816.F32.BF16 R24, R48.reuse, R8, R24 ;  /* 0x000000083018723c */ /* 0x042ff00000041818 */
[C---:B------:R-:W-:Y:S01]  /*26f0*/  HMMA.16816.F32.BF16 R20, R48.reuse, R10, R20 ;  /* 0x0000000a3014723c */ /* 0x040fe20000041814 */
[----:B------:R-:W1:Y:S07]  /*2700*/  LDSM.16.M88.4 R8, [R205+0x8100] ;  /* 0x00810000cd08783b */ /* 0x000e6e0000000200 */
[C---:B------:R-:W-:Y:S08]  /*2710*/  HMMA.16816.F32.BF16 R16, R48.reuse, R76, R16 ;  /* 0x0000004c3010723c */ /* 0x040ff00000041810 */
[C---:B------:R-:W-:Y:S01]  /*2720*/  HMMA.16816.F32.BF16 R64, R48.reuse, R78, R64 ;  /* 0x0000004e3040723c */ /* 0x040fe20000041840 */
[----:B------:R-:W1:Y:S07]  /*2730*/  LDSM.16.M88.4 R76, [R205+0x9100] ;  /* 0x00910000cd4c783b */ /* 0x000e6e0000000200 */
[C---:B------:R-:W-:Y:S08]  /*2740*/  HMMA.16816.F32.BF16 R60, R48.reuse, R72, R60 ;  /* 0x00000048303c723c */ /* 0x040ff0000004183c */
[C---:B------:R-:W-:Y:S01]  /*2750*/  HMMA.16816.F32.BF16 R56, R48.reuse, R74, R56 ;  /* 0x0000004a3038723c */ /* 0x040fe20000041838 */
[----:B------:R-:W-:Y:S07]  /*2760*/  LDSM.16.M88.4 R72, [R204+0x2800] ;  /* 0x00280000cc48783b */ /* 0x000fee0000000200 */
[C---:B--2---:R-:W-:Y:S08]  /*2770*/  HMMA.16816.F32.BF16 R52, R48.reuse, R40, R52 ;  /* 0x000000283034723c */ /* 0x044ff00000041834 */
[----:B------:R-:W-:Y:S01]  /*2780*/  HMMA.16816.F32.BF16 R48, R48, R42, R28 ;  /* 0x0000002a3030723c */ /* 0x000fe2000004181c */
[----:B------:R-:W2:Y:S04]  /*2790*/  LDSM.16.M88.4 R28, [R205+0x9900] ;  /* 0x00990000cd1c783b */ /* 0x000ea80000000200 */
[----:B------:R-:W-:Y:S03]  /*27a0*/  LDSM.16.M88.4 R40, [R202+0x10100] ;  /* 0x01010000ca28783b */ /* 0x000fe60000000200 */
[C---:B---3--:R-:W-:Y:S08]  /*27b0*/  HMMA.16816.F32.BF16 R24, R32.reuse, R4, R24 ;  /* 0x000000042018723c */ /* 0x048ff00000041818 */
[C---:B------:R-:W-:Y:S01]  /*27c0*/  HMMA.16816.F32.BF16 R20, R32.reuse, R6, R20 ;  /* 0x000000062014723c */ /* 0x040fe20000041814 */
[----:B------:R-:W3:Y:S07]  /*27d0*/  LDSM.16.M88.4 R4, [R204+0x2000] ;  /* 0x00200000cc04783b */ /* 0x000eee0000000200 */
[C---:B------:R-:W-:Y:S08]  /*27e0*/  HMMA.16816.F32.BF16 R16, R32.reuse, R68, R16 ;  /* 0x000000442010723c */ /* 0x040ff00000041810 */
[C---:B------:R-:W-:Y:S01]  /*27f0*/  HMMA.16816.F32.BF16 R64, R32.reuse, R70, R64 ;  /* 0x000000462040723c */ /* 0x040fe20000041840 */
[----:B------:R-:W2:Y:S07]  /*2800*/  LDSM.16.M88.4 R68, [R204+0x3000] ;  /* 0x00300000cc44783b */ /* 0x000eae0000000200 */
[C---:B----4-:R-:W-:Y:S08]  /*2810*/  HMMA.16816.F32.BF16 R60, R32.reuse, R44, R60 ;  /* 0x0000002c203c723c */ /* 0x050ff0000004183c */
[C---:B------:R-:W-:Y:S01]  /*2820*/  HMMA.16816.F32.BF16 R56, R32.reuse, R46, R56 ;  /* 0x0000002e2038723c */ /* 0x040fe20000041838 */
[----:B------:R-:W4:Y:S07]  /*2830*/  LDSM.16.M88.4 R44, [R204+0x3800] ;  /* 0x00380000cc2c783b */ /* 0x000f2e0000000200 */
[C---:B-----5:R-:W-:Y:S08]  /*2840*/  HMMA.16816.F32.BF16 R52, R32.reuse, R36, R52 ;  /* 0x000000242034723c */ /* 0x060ff00000041834 */
[----:B------:R-:W-:Y:S01]  /*2850*/  HMMA.16816.F32.BF16 R48, R32, R38, R48 ;  /* 0x000000262030723c */ /* 0x000fe20000041830 */
[----:B------:R-:W-:Y:S04]  /*2860*/  LDSM.16.M88.4 R36, [R200+0x8100] ;  /* 0x00810000c824783b */ /* 0x000fe80000000200 */
[----:B------:R-:W-:Y:S03]  /*2870*/  LDSM.16.M88.4 R32, [R200+0x8900] ;  /* 0x00890000c820783b */ /* 0x000fe60000000200 */
[C---:B-1----:R-:W-:Y:S08]  /*2880*/  HMMA.16816.F32.BF16 R24, R12.reuse, R8, R24 ;  /* 0x000000080c18723c */ /* 0x042ff00000041818 */
[C---:B------:R-:W-:Y:S01]  /*2890*/  HMMA.16816.F32.BF16 R20, R12.reuse, R10, R20 ;  /* 0x0000000a0c14723c */ /* 0x040fe20000041814 */
[----:B------:R-:W1:Y:S07]  /*28a0*/  LDSM.16.M88.4 R8, [R201+0x10100] ;  /* 0x01010000c908783b */ /* 0x000e6e0000000200 */
[C---:B------:R-:W-:Y:S08]  /*28b0*/  HMMA.16816.F32.BF16 R16, R12.reuse, R80, R16 ;  /* 0x000000500c10723c */ /* 0x040ff00000041810 */
[C---:B------:R-:W-:Y:S01]  /*28c0*/  HMMA.16816.F32.BF16 R64, R12.reuse, R82, R64 ;  /* 0x000000520c40723c */ /* 0x040fe20000041840 */
[----:B------:R-:W-:Y:S07]  /*28d0*/  LDSM.16.M88.4 R80, [R192+0x2800] ;  /* 0x00280000c050783b */ /* 0x000fee0000000200 */
[C---:B------:R-:W-:Y:S08]  /*28e0*/  HMMA.16816.F32.BF16 R60, R12.reuse, R76, R60 ;  /* 0x0000004c0c3c723c */ /* 0x040ff0000004183c */
[C---:B------:R-:W-:Y:S01]  /*28f0*/  HMMA.16816.F32.BF16 R56, R12.reuse, R78, R56 ;  /* 0x0000004e0c38723c */ /* 0x040fe20000041838 */
[----:B------:R-:W-:Y:S07]  /*2900*/  LDSM.16.M88.4 R76, [R199+0x10100] ;  /* 0x01010000c74c783b */ /* 0x000fee0000000200 */
[C---:B--2---:R-:W-:Y:S08]  /*2910*/  HMMA.16816.F32.BF16 R52, R12.reuse, R28, R52 ;  /* 0x0000001c0c34723c */ /* 0x044ff00000041834 */
[----:B------:R-:W-:Y:S01]  /*2920*/  HMMA.16816.F32.BF16 R48, R12, R30, R48 ;  /* 0x0000001e0c30723c */ /* 0x000fe20000041830 */
[----:B------:R-:W2:Y:S04]  /*2930*/  LDSM.16.M88.4 R28, [R200+0x9100] ;  /* 0x00910000c81c783b */ /* 0x000ea80000000200 */
[----:B------:R-:W5:Y:S03]  /*2940*/  LDSM.16.M88.4 R12, [R200+0x9900] ;  /* 0x00990000c80c783b */ /* 0x000f660000000200 */
[C---:B---3--:R-:W-:Y:S08]  /*2950*/  HMMA.16816.F32.BF16 R24, R40.reuse, R4, R24 ;  /* 0x000000042818723c */ /* 0x048ff00000041818 */
[C---:B------:R-:W-:Y:S01]  /*2960*/  HMMA.16816.F32.BF16 R20, R40.reuse, R6, R20 ;  /* 0x000000062814723c */ /* 0x040fe20000041814 */
[----:B------:R-:W3:Y:S07]  /*2970*/  LDSM.16.M88.4 R4, [R192+0x2000] ;  /* 0x00200000c004783b */ /* 0x000eee0000000200 */
[C---:B------:R-:W-:Y:S08]  /*2980*/  HMMA.16816.F32.BF16 R16, R40.reuse, R72, R16 ;  /* 0x000000482810723c */ /* 0x040ff00000041810 */
[C---:B------:R-:W-:Y:S01]  /*2990*/  HMMA.16816.F32.BF16 R64, R40.reuse, R74, R64 ;  /* 0x0000004a2840723c */ /* 0x040fe20000041840 */
[----:B------:R-:W2:Y:S07]  /*29a0*/  LDSM.16.M88.4 R72, [R192+0x3000] ;  /* 0x00300000c048783b */ /* 0x000eae0000000200 */
[C---:B------:R-:W-:Y:S08]  /*29b0*/  HMMA.16816.F32.BF16 R60, R40.reuse, R68, R60 ;  /* 0x00000044283c723c */ /* 0x040ff0000004183c */
[C---:B------:R-:W-:Y:S01]  /*29c0*/  HMMA.16816.F32.BF16 R56, R40.reuse, R70, R56 ;  /* 0x000000462838723c */ /* 0x040fe20000041838 */
[----:B------:R-:W2:Y:S07]  /*29d0*/  LDSM.16.M88.4 R68, [R192+0x3800] ;  /* 0x00380000c044783b */ /* 0x000eae0000000200 */
[C---:B----4-:R-:W-:Y:S08]  /*29e0*/  HMMA.16816.F32.BF16 R52, R40.reuse, R44, R52 ;  /* 0x0000002c2834723c */ /* 0x050ff00000041834 */
[----:B------:R-:W-:Y:S01]  /*29f0*/  HMMA.16816.F32.BF16 R48, R40, R46, R48 ;  /* 0x0000002e2830723c */ /* 0x000fe20000041830 */
[----:B------:R-:W-:Y:S04]  /*2a00*/  LDSM.16.M88.4 R44, [R206+0x14100] ;  /* 0x01410000ce2c783b */ /* 0x000fe80000000200 */
[----:B------:R-:W4:Y:S03]  /*2a10*/  LDSM.16.M88.4 R40, [R205+0xa100] ;  /* 0x00a10000cd28783b */ /* 0x000f260000000200 */
[C---:B-1----:R-:W-:Y:S08]  /*2a20*/  HMMA.16816.F32.BF16 R24, R8.reuse, R36, R24 ;  /* 0x000000240818723c */ /* 0x042ff00000041818 */
[C---:B------:R-:W-:Y:S01]  /*2a30*/  HMMA.16816.F32.BF16 R20, R8.reuse, R38, R20 ;  /* 0x000000260814723c */ /* 0x040fe20000041814 */
[----:B------:R-:W1:Y:S07]  /*2a40*/  LDSM.16.M88.4 R36, [R205+0xa900] ;  /* 0x00a90000cd24783b */ /* 0x000e6e0000000200 */
[C---:B------:R-:W-:Y:S08]  /*2a50*/  HMMA.16816.F32.BF16 R16, R8.reuse, R32, R16 ;  /* 0x000000200810723c */ /* 0x040ff00000041810 */
[C---:B------:R-:W-:Y:S01]  /*2a60*/  HMMA.16816.F32.BF16 R64, R8.reuse, R34, R64 ;  /* 0x000000220840723c */ /* 0x040fe20000041840 */
[----:B------:R-:W1:Y:S07]  /*2a70*/  LDSM.16.M88.4 R32, [R205+0xb100] ;  /* 0x00b10000cd20783b */ /* 0x000e6e0000000200 */
[C---:B--2---:R-:W-:Y:S08]  /*2a80*/  HMMA.16816.F32.BF16 R60, R8.reuse, R28, R60 ;  /* 0x0000001c083c723c */ /* 0x044ff0000004183c */
[C---:B------:R-:W-:Y:S01]  /*2a90*/  HMMA.16816.F32.BF16 R56, R8.reuse, R30, R56 ;  /* 0x0000001e0838723c */ /* 0x040fe20000041838 */
[----:B------:R-:W2:Y:S07]  /*2aa0*/  LDSM.16.M88.4 R28, [R205+0xb900] ;  /* 0x00b90000cd1c783b */ /* 0x000eae0000000200 */
[C---:B-----5:R-:W-:Y:S08]  /*2ab0*/  HMMA.16816.F32.BF16 R52, R8.reuse, R12, R52 ;  /* 0x0000000c0834723c */ /* 0x060ff00000041834 */
[----:B------:R-:W-:Y:S01]  /*2ac0*/  HMMA.16816.F32.BF16 R48, R8, R14, R48 ;  /* 0x0000000e0830723c */ /* 0x000fe20000041830 */
[----:B------:R-:W-:Y:S04]  /*2ad0*/  LDSM.16.M88.4 R12, [R202+0x14100] ;  /* 0x01410000ca0c783b */ /* 0x000fe80000000200 */
[----:B------:R-:W5:Y:S03]  /*2ae0*/  LDSM.16.M88.4 R8, [R204+0x4000] ;  /* 0x00400000cc08783b */ /* 0x000f660000000200 */
[C---:B---3--:R-:W-:Y:S08]  /*2af0*/  HMMA.16816.F32.BF16 R24, R76.reuse, R4, R24 ;  /* 0x000000044c18723c */ /* 0x048ff00000041818 */
[C---:B------:R-:W-:Y:S01]  /*2b00*/  HMMA.16816.F32.BF16 R20, R76.reuse, R6, R20 ;  /* 0x000000064c14723c */ /* 0x040fe20000041814 */
[----:B------:R-:W3:Y:S07]  /*2b10*/  LDSM.16.M88.4 R4, [R204+0x4800] ;  /* 0x00480000cc04783b */ /* 0x000eee0000000200 */
[C---:B------:R-:W-:Y:S08]  /*2b20*/  HMMA.16816.F32.BF16 R16, R76.reuse, R80, R16 ;  /* 0x000000504c10723c */ /* 0x040ff00000041810 */
[C---:B------:R-:W-:Y:S08]  /*2b30*/  HMMA.16816.F32.BF16 R64, R76.reuse, R82, R64 ;  /* 0x000000524c40723c */ /* 0x040ff00000041840 */
[C---:B------:R-:W-:Y:S08]  /*2b40*/  HMMA.16816.F32.BF16 R60, R76.reuse, R72, R60 ;  /* 0x000000484c3c723c */ /* 0x040ff0000004183c */
[C---:B------:R-:W-:Y:S08]  /*2b50*/  HMMA.16816.F32.BF16 R56, R76.reuse, R74, R56 ;  /* 0x0000004a4c38723c */ /* 0x040ff00000041838 */
[C---:B------:R-:W-:Y:S08]  /*2b60*/  HMMA.16816.F32.BF16 R52, R76.reuse, R68, R52 ;  /* 0x000000444c34723c */ /* 0x040ff00000041834 */
[----:B------:R-:W-:Y:S01]  /*2b70*/  HMMA.16816.F32.BF16 R48, R76, R70, R48 ;  /* 0x000000464c30723c */ /* 0x000fe20000041830 */
[----:B------:R-:W2:Y:S07]  /*2b80*/  LDSM.16.M88.4 R68, [R204+0x5000] ;  /* 0x00500000cc44783b */ /* 0x000eae0000000200 */
[C---:B----4-:R-:W-:Y:S08]  /*2b90*/  HMMA.16816.F32.BF16 R24, R44.reuse, R40, R24 ;  /* 0x000000282c18723c */ /* 0x050ff00000041818 */
[C---:B------:R-:W-:Y:S01]  /*2ba0*/  HMMA.16816.F32.BF16 R20, R44.reuse, R42, R20 ;  /* 0x0000002a2c14723c */ /* 0x040fe20000041814 */
[----:B------:R-:W4:Y:S07]  /*2bb0*/  LDSM.16.M88.4 R40, [R204+0x5800] ;  /* 0x00580000cc28783b */ /* 0x000f2e0000000200 */
[C---:B-1----:R-:W-:Y:S08]  /*2bc0*/  HMMA.16816.F32.BF16 R16, R44.reuse, R36, R16 ;  /* 0x000000242c10723c */ /* 0x042ff00000041810 */
[C---:B------:R-:W-:Y:S01]  /*2bd0*/  HMMA.16816.F32.BF16 R64, R44.reuse, R38, R64 ;  /* 0x000000262c40723c */ /* 0x040fe20000041840 */
[----:B------:R-:W-:Y:S07]  /*2be0*/  LDSM.16.M88.4 R36, [R200+0xb100] ;  /* 0x00b10000c824783b */ /* 0x000fee0000000200 */
[C---:B------:R-:W-:Y:S08]  /*2bf0*/  HMMA.16816.F32.BF16 R60, R44.reuse, R32, R60 ;  /* 0x000000202c3c723c */ /* 0x040ff0000004183c */
[C---:B------:R-:W-:Y:S01]  /*2c00*/  HMMA.16816.F32.BF16 R56, R44.reuse, R34, R56 ;  /* 0x000000222c38723c */ /* 0x040fe20000041838 */
[----:B------:R-:W-:Y:S07]  /*2c10*/  LDSM.16.M88.4 R32, [R200+0xb900] ;  /* 0x00b90000c820783b */ /* 0x000fee0000000200 */
[C---:B--2---:R-:W-:Y:S08]  /*2c20*/  HMMA.16816.F32.BF16 R52, R44.reuse, R28, R52 ;  /* 0x0000001c2c34723c */ /* 0x044ff00000041834 */
[----:B------:R-:W-:Y:S01]  /*2c30*/  HMMA.16816.F32.BF16 R48, R44, R30, R48 ;  /* 0x0000001e2c30723c */ /* 0x000fe20000041830 */
[----:B------:R-:W-:Y:S04]  /*2c40*/  LDSM.16.M88.4 R28, [R201+0x14100] ;  /* 0x01410000c91c783b */ /* 0x000fe80000000200 */
[----:B------:R-:W-:Y:S03]  /*2c50*/  LDSM.16.M88.4 R44, [R199+0x14100] ;  /* 0x01410000c72c783b */ /* 0x000fe60000000200 */
[C---:B-----5:R-:W-:Y:S08]  /*2c60*/  HMMA.16816.F32.BF16 R24, R12.reuse, R8, R24 ;  /* 0x000000080c18723c */ /* 0x060ff00000041818 */
[C---:B------:R-:W-:Y:S01]  /*2c70*/  HMMA.16816.F32.BF16 R20, R12.reuse, R10, R20 ;  /* 0x0000000a0c14723c */ /* 0x040fe20000041814 */
[----:B------:R-:W1:Y:S07]  /*2c80*/  LDSM.16.M88.4 R8, [R200+0xa100] ;  /* 0x00a10000c808783b */ /* 0x000e6e0000000200 */
[C---:B---3--:R-:W-:Y:S08]  /*2c90*/  HMMA.16816.F32.BF16 R16, R12.reuse, R4, R16 ;  /* 0x000000040c10723c */ /* 0x048ff00000041810 */
[C---:B------:R-:W-:Y:S01]  /*2ca0*/  HMMA.16816.F32.BF16 R64, R12.reuse, R6, R64 ;  /* 0x000000060c40723c */ /* 0x040fe20000041840 */
[----:B------:R-:W2:Y:S07]  /*2cb0*/  LDSM.16.M88.4 R4, [R200+0xa900] ;  /* 0x00a90000c804783b */ /* 0x000eae0000000200 */
[C---:B------:R-:W-:Y:S08]  /*2cc0*/  HMMA.16816.F32.BF16 R60, R12.reuse, R68, R60 ;  /* 0x000000440c3c723c */ /* 0x040ff0000004183c */
[C---:B------:R-:W-:Y:S08]  /*2cd0*/  HMMA.16816.F32.BF16 R56, R12.reuse, R70, R56 ;  /* 0x000000460c38723c */ /* 0x040ff00000041838 */
[----:B----4-:R-:W-:Y:S01]  /*2ce0*/  HMMA.16816.F32.BF16 R68, R12, R40, R52 ;  /* 0x000000280c44723c */ /* 0x010fe20000041834 */
[----:B------:R-:W3:Y:S07]  /*2cf0*/  LDSM.16.M88.4 R52, [R192+0x4000] ;  /* 0x00400000c034783b */ /* 0x000eee0000000200 */
[----:B-1----:R-:W-:Y:S08]  /*2d00*/  HMMA.16816.F32.BF16 R24, R28, R8, R24 ;  /* 0x000000081c18723c */ /* 0x002ff00000041818 */
[----:B------:R-:W-:Y:S01]  /*2d10*/  HMMA.16816.F32.BF16 R48, R12, R42, R48 ;  /* 0x0000002a0c30723c */ /* 0x000fe20000041830 */
[----:B------:R-:W1:Y:S04]  /*2d20*/  LDSM.16.M88.4 R12, [R192+0x4800] ;  /* 0x00480000c00c783b */ /* 0x000e680000000200 */
[----:B------:R-:W-:Y:S03]  /*2d30*/  LDSM.16.M88.4 R40, [R192+0x5000] ;  /* 0x00500000c028783b */ /* 0x000fe60000000200 */
[----:B------:R-:W-:Y:S01]  /*2d40*/  HMMA.16816.F32.BF16 R20, R28, R10, R20 ;  /* 0x0000000a1c14723c */ /* 0x000fe20000041814 */
[----:B------:R-:W4:Y:S01]  /*2d50*/  LDSM.16.M88.4 R8, [R192+0x5800] ;  /* 0x00580000c008783b */ /* 0x000f220000000200 */
[----:B------:R-:W-:-:S06]  /*2d60*/  DEPBAR.LE SB0, 0x0 ;  /* 0x000080000000791a */ /* 0x000fcc0000000000 */
[C---:B--2---:R-:W-:Y:S07]  /*2d70*/  HMMA.16816.F32.BF16 R16, R28.reuse, R4, R16 ;  /* 0x000000041c10723c */ /* 0x044fee0000041810 */
[----:B------:R-:W-:Y:S01]  /*2d80*/  LOP3.LUT R4, R89, R90, RZ, 0xfc, !PT ;  /* 0x0000005a59047212 */ /* 0x000fe200078efcff */
[----:B------:R-:W-:Y:S08]  /*2d90*/  HMMA.16816.F32.BF16 R68, R28, R32, R68 ;  /* 0x000000201c44723c */ /* 0x000ff00000041844 */
[----:B---3--:R-:W-:Y:S08]  /*2da0*/  HMMA.16816.F32.BF16 R24, R44, R52, R24 ;  /* 0x000000342c18723c */ /* 0x008ff00000041818 */
[C---:B------:R-:W-:Y:S08]  /*2db0*/  HMMA.16816.F32.BF16 R64, R28.reuse, R6, R64 ;  /* 0x000000061c40723c */ /* 0x040ff00000041840 */
[C---:B------:R-:W-:Y:S08]  /*2dc0*/  HMMA.16816.F32.BF16 R60, R28.reuse, R36, R60 ;  /* 0x000000241c3c723c */ /* 0x040ff0000004183c */
[----:B------:R-:W-:Y:S01]  /*2dd0*/  HMMA.16816.F32.BF16 R56, R28, R38, R56 ;  /* 0x000000261c38723c */ /* 0x000fe20000041838 */
[----:B------:R-:W-:-:S06]  /*2de0*/  FMUL.FTZ R0, R26, c[0x0][0x320] ;  /* 0x0000c8001a007a20 */ /* 0x000fcc0000410000 */
[----:B------:R-:W2:Y:S01]  /*2df0*/  MUFU.TANH R0, R0 ;  /* 0x0000000000007308 */ /* 0x000ea20000002400 */
[----:B------:R-:W-:Y:S08]  /*2e00*/  HMMA.16816.F32.BF16 R48, R28, R34, R48 ;  /* 0x000000221c30723c */ /* 0x000ff00000041830 */
[C---:B-1----:R-:W-:Y:S07]  /*2e10*/  HMMA.16816.F32.BF16 R16, R44.reuse, R12, R16 ;  /* 0x0000000c2c10723c */ /* 0x042fee0000041810 */
[----:B------:R-:W-:Y:S01]  /*2e20*/  FMUL.FTZ R13, R24, c[0x0][0x320] ;  /* 0x0000c800180d7a20 */ /* 0x000fe20000410000 */
[C---:B----4-:R-:W-:Y:S05]  /*2e30*/  HMMA.16816.F32.BF16 R68, R44.reuse, R8, R68 ;  /* 0x000000082c44723c */ /* 0x050fea0000041844 */
[----:B------:R-:W1:Y:S02]  /*2e40*/  MUFU.TANH R13, R13 ;  /* 0x0000000d000d7308 */ /* 0x000e640000002400 */
[----:B------:R-:W-:Y:S01]  /*2e50*/  FMUL.FTZ R8, R25, c[0x0][0x320] ;  /* 0x0000c80019087a20 */ /* 0x000fe20000410000 */
[C---:B------:R-:W-:Y:S05]  /*2e60*/  HMMA.16816.F32.BF16 R20, R44.reuse, R54, R20 ;  /* 0x000000362c14723c */ /* 0x040fea0000041814 */
[----:B------:R-:W3:Y:S03]  /*2e70*/  MUFU.TANH R8, R8 ;  /* 0x0000000800087308 */ /* 0x000ee60000002400 */
[C---:B------:R-:W-:Y:S08]  /*2e80*/  HMMA.16816.F32.BF16 R64, R44.reuse, R14, R64 ;  /* 0x0000000e2c40723c */ /* 0x040ff00000041840 */
[C---:B------:R-:W-:Y:S08]  /*2e90*/  HMMA.16816.F32.BF16 R60, R44.reuse, R40, R60 ;  /* 0x000000282c3c723c */ /* 0x040ff0000004183c */
[C---:B------:R-:W-:Y:S08]  /*2ea0*/  HMMA.16816.F32.BF16 R56, R44.reuse, R42, R56 ;  /* 0x0000002a2c38723c */ /* 0x040ff00000041838 */
[----:B------:R-:W-:Y:S01]  /*2eb0*/  HMMA.16816.F32.BF16 R48, R44, R10, R48 ;  /* 0x0000000a2c30723c */ /* 0x000fe20000041830 */
[----:B------:R-:W-:Y:S06]  /*2ec0*/  BAR.SYNC.DEFER_BLOCKING 0x0 ;  /* 0x0000000000007b1d */ /* 0x000fec0000010000 */
[----:B------:R-:W-:Y:S05]  /*2ed0*/  @P0 BRA `(.L_x_395) ;  /* 0x0000041000000947 */ /* 0x000fea0003800000 */
[----:B-123--:R-:W-:Y:S01]  /*2ee0*/  IADD3 R209, R210, UR12, R85 ;  /* 0x0000000cd2d17c10 */ /* 0x00efe2000fffe055 */
[----:B------:R-:W-:-:S03]  /*2ef0*/  IMAD.MOV.U32 R208, RZ, RZ, RZ ;  /* 0x000000ffffd07224 */ /* 0x000fc600078e00ff */
[----:B------:R-:W-:-:S05]  /*2f00*/  IADD3 R209, R209, -0x40, RZ ;  /* 0xffffffc0d1d17810 */ /* 0x000fca0007ffe0ff */
        /* <DEDUP_REMOVED lines=9> */
[----:B------:R-:W-:Y:S02]  /*2fa0*/  IADD3 R14, -R221, 0x10, RZ ;  /* 0x00000010dd0e7810 */ /* 0x000fe40007ffe1ff */
[----:B------:R-:W-:Y:S01]  /*2fb0*/  SHF.L.U64.HI R9, R217, 0x1, R220 ;  /* 0x00000001d9097819 */ /* 0x000fe200000102dc */
[----:B------:R-:W-:Y:S01]  /*2fc0*/  IMAD R209, R10, c[0x0][0x2b8], R209 ;  /* 0x0000ae000ad17a24 */ /* 0x000fe200078e02d1 */
[----:B------:R-:W-:-:S03]  /*2fd0*/  LOP3.LUT R14, R14, 0xf, RZ, 0xc0, !PT ;  /* 0x0000000f0e0e7812 */ /* 0x000fc600078ec0ff */
[----:B------:R-:W-:Y:S01]  /*2fe0*/  IMAD.WIDE.U32 R10, R209, c[0x0][0x1e0], RZ ;  /* 0x00007800d10a7a25 */ /* 0x000fe200078e00ff */
[----:B------:R-:W-:-:S05]  /*2ff0*/  SHF.R.S32.HI R12, RZ, 0x1f, R209 ;  /* 0x0000001fff0c7819 */ /* 0x000fca00000114d1 */
[----:B------:R-:W-:-:S04]  /*3000*/  IMAD R12, R12, c[0x0][0x1e0], RZ ;  /* 0x000078000c0c7a24 */ /* 0x000fc800078e02ff */
[----:B------:R-:W-:Y:S01]  /*3010*/  IMAD R5, R209, c[0x0][0x1e4], R12 ;  /* 0x00007900d1057a24 */ /* 0x000fe200078e020c */
[----:B------:R-:W-:-:S03]  /*3020*/  SHF.L.U64.HI R12, R218, 0x1, R133 ;  /* 0x00000001da0c7819 */ /* 0x000fc60000010285 */
        /* <DEDUP_REMOVED lines=15> */
[----:B------:R-:W1:Y:S01]  /*3120*/  SHFL.IDX PT, R24, R5, 0x1, 0x181f ;  /* 0x00381f0005187f89 */ /* 0x000e6200000e0000 */
[----:B------:R-:W-:Y:S01]  /*3130*/  IMAD.SHL.U32 R7, R217, 0x2, RZ ;  /* 0x00000002d9077824 */ /* 0x000fe200078e00ff */
[----:B------:R-:W-:Y:S02]  /*3140*/  LOP3.LUT R28, R28, 0xf, RZ, 0xc0, !PT ;  /* 0x0000000f1c1c7812 */ /* 0x000fe400078ec0ff */
[----:B------:R-:W2:Y:S04]  /*3150*/  SHFL.IDX PT, R15, R32, 0x1, 0x181f ;  /* 0x00381f00200f7f89 */ /* 0x000ea800000e0000 */
[----:B------:R3:W4:Y:S04]  /*3160*/  SHFL.IDX PT, R26, R5, RZ, 0x181f ;  /* 0x00181fff051a7589 */ /* 0x00072800000e0000 */
[----:B------:R5:W4:Y:S01]  /*3170*/  SHFL.IDX PT, R25, R32, RZ, 0x181f ;  /* 0x00181fff20197589 */ /* 0x000b2200000e0000 */
[----:B-1----:R-:W-:-:S04]  /*3180*/  IADD3 R30, P6, P0, R30, R24, R11 ;  /* 0x000000181e1e7210 */ /* 0x002fc800078de00b */
[----:B--2---:R-:W-:Y:S02]  /*3190*/  IADD3.X R31, RZ, R15, R12, P6, P0 ;  /* 0x0000000fff1f7210 */ /* 0x004fe400037e040c */
[----:B------:R-:W-:Y:S01]  /*31a0*/  IADD3 R28, P6, P0, R28, R24, R7 ;  /* 0x000000181c1c7210 */ /* 0x000fe200078de007 */
[----:B---3--:R-:W-:-:S03]  /*31b0*/  IMAD.SHL.U32 R5, R216, 0x2, RZ ;  /* 0x00000002d8057824 */ /* 0x008fc600078e00ff */
[----:B------:R-:W-:Y:S02]  /*31c0*/  IADD3.X R29, RZ, R15, R9, P6, P0 ;  /* 0x0000000fff1d7210 */ /* 0x000fe400037e0409 */
[----:B-----5:R-:W-:Y:S02]  /*31d0*/  IADD3 R32, P6, P0, R14, R24, R5 ;  /* 0x000000180e207210 */ /* 0x020fe400078de005 */
[----:B------:R-:W-:-:S04]  /*31e0*/  SHF.L.U64.HI R14, R216, 0x1, R219 ;  /* 0x00000001d80e7819 */ /* 0x000fc800000102db */
[----:B------:R-:W-:Y:S02]  /*31f0*/  IADD3.X R33, RZ, R15, R14, P6, P0 ;  /* 0x0000000fff217210 */ /* 0x000fe400037e040e */
[C---:B----4-:R-:W-:Y:S02]  /*3200*/  IADD3 R34, P6, R26.reuse, R11, RZ ;  /* 0x0000000b1a227210 */ /* 0x050fe40007fde0ff */
[----:B------:R-:W-:-:S03]  /*3210*/  IADD3 R36, P0, R26, R7, RZ ;  /* 0x000000071a247210 */ /* 0x000fc60007f1e0ff */
[C---:B------:R-:W-:Y:S01]  /*3220*/  IMAD.X R35, R25.reuse, 0x1, R12, P6 ;  /* 0x0000000119237824 */ /* 0x040fe200030e060c */
        /* <DEDUP_REMOVED lines=12> */
.L_x_395:
[----:B-123--:R-:W-:Y:S01]  /*32f0*/  FMUL.FTZ R9, R17, c[0x0][0x320] ;  /* 0x0000c80011097a20 */ /* 0x00efe20000410000 */
[----:B------:R-:W-:Y:S01]  /*3300*/  LOP3.LUT R17, R88, 0xffffffe0, RZ, 0xc0, !PT ;  /* 0xffffffe058117812 */ /* 0x000fe200078ec0ff */
[----:B------:R-:W-:Y:S01]  /*3310*/  UIADD3 UR4, UR10, 0x1, -UR11 ;  /* 0x000000010a047890 */ /* 0x000fe2000fffe80b */
[----:B------:R-:W-:Y:S01]  /*3320*/  LEA.HI R87, R87, R84, RZ, 0x2 ;  /* 0x0000005457577211 */ /* 0x000fe200078f10ff */
[----:B------:R-:W-:Y:S01]  /*3330*/  FMUL.FTZ R24, R21, c[0x0][0x320] ;  /* 0x0000c80015187a20 */ /* 0x000fe20000410000 */
[----:B------:R-:W-:Y:S01]  /*3340*/  SHF.R.S32.HI R15, RZ, 0x1f, R86 ;  /* 0x0000001fff0f7819 */ /* 0x000fe20000011456 */
[----:B------:R-:W-:Y:S01]  /*3350*/  IMAD.IADD R10, R84, 0x1, -R17 ;  /* 0x00000001540a7824 */ /* 0x000fe200078e0a11 */
[----:B------:R-:W-:Y:S01]  /*3360*/  LOP3.LUT R87, R87, 0xfffffffc, RZ, 0xc0, !PT ;  /* 0xfffffffc57577812 */ /* 0x000fe200078ec0ff */
[----:B------:R-:W-:Y:S01]  /*3370*/  IMAD.U32 R21, RZ, RZ, UR4 ;  /* 0x00000004ff157e24 */ /* 0x000fe2000f8e00ff */
[----:B------:R-:W-:Y:S01]  /*3380*/  LEA.HI R15, R15, R86, RZ, 0x3 ;  /* 0x000000560f0f7211 */ /* 0x000fe200078f18ff */
[----:B------:R-:W-:Y:S01]  /*3390*/  FMUL.FTZ R11, R16, c[0x0][0x320] ;  /* 0x0000c800100b7a20 */ /* 0x000fe20000410000 */
[----:B------:R-:W-:Y:S01]  /*33a0*/  SHF.R.S32.HI R17, RZ, 0x1f, R10 ;  /* 0x0000001fff117819 */ /* 0x000fe2000001140a */
[----:B------:R-:W-:Y:S01]  /*33b0*/  IMAD.IADD R87, R84, 0x1, -R87 ;  /* 0x0000000154577824 */ /* 0x000fe200078e0a57 */
[----:B------:R-:W-:Y:S01]  /*33c0*/  LOP3.LUT R15, R15, 0xffffff8, RZ, 0xc0, !PT ;  /* 0x0ffffff80f0f7812 */ /* 0x000fe200078ec0ff */
[----:B------:R-:W-:Y:S01]  /*33d0*/  FMUL.FTZ R7, R64, c[0x0][0x320] ;  /* 0x0000c80040077a20 */ /* 0x000fe20000410000 */
[----:B------:R-:W-:Y:S01]  /*33e0*/  LEA.HI R12, R17, R10, RZ, 0x2 ;  /* 0x0000000a110c7211 */ /* 0x000fe200078f10ff */
[----:B------:R-:W-:Y:S01]  /*33f0*/  FMUL.FTZ R5, R65, c[0x0][0x320] ;  /* 0x0000c80041057a20 */ /* 0x000fe20000410000 */
[----:B------:R-:W-:Y:S01]  /*3400*/  LEA.HI R6, R87, R87, RZ, 0x1 ;  /* 0x0000005757067211 */ /* 0x000fe200078f08ff */
[----:B------:R-:W-:Y:S01]  /*3410*/  IMAD.IADD R15, R86, 0x1, -R15 ;  /* 0x00000001560f7824 */ /* 0x000fe200078e0a0f */
[----:B------:R-:W-:Y:S01]  /*3420*/  LEA.HI.SX32 R14, R12, UR24, 0x1e ;  /* 0x000000180c0e7c11 */ /* 0x000fe2000f8ff2ff */
[----:B------:R-:W-:Y:S01]  /*3430*/  FMUL.FTZ R60, R60, c[0x0][0x320] ;  /* 0x0000c8003c3c7a20 */ /* 0x000fe20000410000 */
[----:B------:R-:W-:Y:S01]  /*3440*/  LOP3.LUT R6, R6, 0x1ffffffe, RZ, 0xc0, !PT ;  /* 0x1ffffffe06067812 */ /* 0x000fe200078ec0ff */
[----:B------:R-:W-:Y:S01]  /*3450*/  FMUL.FTZ R61, R61, c[0x0][0x320] ;  /* 0x0000c8003d3d7a20 */ /* 0x000fe20000410000 */
[----:B------:R-:W-:Y:S01]  /*3460*/  PLOP3.LUT P6, PT, PT, PT, UP1, 0x80, 0x0 ;  /* 0x000000000000781c */ /* 0x000fe20003fcf018 */
[----:B------:R-:W-:Y:S01]  /*3470*/  FMUL.FTZ R56, R56, c[0x0][0x320] ;  /* 0x0000c80038387a20 */ /* 0x000fe20000410000 */
[----:B------:R-:W-:Y:S01]  /*3480*/  LEA R14, R15, R14, 0x4 ;  /* 0x0000000e0f0e7211 */ /* 0x000fe200078e20ff */
[----:B------:R-:W-:Y:S01]  /*3490*/  IMAD.IADD R211, R87, 0x1, -R6 ;  /* 0x0000000157d37824 */ /* 0x000fe200078e0a06 */
[----:B------:R-:W-:Y:S01]  /*34a0*/  PLOP3.LUT P0, PT, PT, PT, UP1, 0x80, 0x0 ;  /* 0x000000000000781c */ /* 0x000fe20003f0f018 */
[----:B------:R-:W-:Y:S01]  /*34b0*/  FMUL.FTZ R68, R68, c[0x0][0x320] ;  /* 0x0000c80044447a20 */ /* 0x000fe20000410000 */
[----:B------:R-:W-:Y:S01]  /*34c0*/  LOP3.LUT R15, R12, 0x7ffffffc, RZ, 0xc0, !PT ;  /* 0x7ffffffc0c0f7812 */ /* 0x000fe200078ec0ff */
[----:B------:R-:W-:Y:S01]  /*34d0*/  IMAD R211, R211, 0x8, R14 ;  /* 0x00000008d3d37824 */ /* 0x000fe200078e020e */
[----:B------:R-:W-:Y:S01]  /*34e0*/  ULDC UR25, c[0x0][0x2ac] ;  /* 0x0000ab0000197ab9 */ /* 0x000fe20000000800 */
[----:B------:R-:W-:Y:S01]  /*34f0*/  FMUL.FTZ R69, R69, c[0x0][0x320] ;  /* 0x0000c80045457a20 */ /* 0x000fe20000410000 */
[----:B------:R-:W-:Y:S01]  /*3500*/  ULDC UR4, c[0x0][0x1d0] ;  /* 0x0000740000047ab9 */ /* 0x000fe20000000800 */
[----:B------:R-:W-:Y:S01]  /*3510*/  IMAD.IADD R212, R10, 0x1, -R15 ;  /* 0x000000010ad47824 */ /* 0x000fe200078e0a0f */
[----:B------:R-:W-:Y:S01]  /*3520*/  MOV R6, R211 ;  /* 0x000000d300067202 */ /* 0x000fe20000000f00 */
[----:B------:R-:W-:Y:S01]  /*3530*/  @P6 IMAD.HI.U32 R14, R211, c[0x0][0x2c8], RZ ;  /* 0x0000b200d30e6a27 */ /* 0x000fe200078e00ff */
[----:B------:R-:W1:Y:S01]  /*3540*/  MUFU.TANH R11, R11 ;  /* 0x0000000b000b7308 */ /* 0x000e620000002400 */
[----:B------:R-:W-:Y:S01]  /*3550*/  ULDC UR5, c[0x0][0x324] ;  /* 0x0000c90000057ab9 */ /* 0x000fe20000000800 */
[----:B------:R-:W-:Y:S01]  /*3560*/  SHF.L.U32 R212, R212, 0x1, RZ ;  /* 0x00000001d4d47819 */ /* 0x000fe200000006ff */
[----:B------:R-:W-:Y:S01]  /*3570*/  FMUL.FTZ R15, R20, c[0x0][0x320] ;  /* 0x0000c800140f7a20 */ /* 0x000fe20000410000 */
[----:B------:R-:W-:Y:S01]  /*3580*/  @P0 SHF.R.U32.HI R6, RZ, c[0x0][0x2cc], R14 ;  /* 0x0000b300ff060a19 */ /* 0x000fe2000001160e */
[----:B------:R-:W-:Y:S01]  /*3590*/  FMUL.FTZ R48, R48, c[0x0][0x320] ;  /* 0x0000c80030307a20 */ /* 0x000fe20000410000 */
[----:B------:R-:W-:Y:S01]  /*35a0*/  PLOP3.LUT P0, PT, PT, PT, UP0, 0x40, 0x0 ;  /* 0x000000000000781c */ /* 0x000fe20003f0e808 */
[----:B------:R-:W-:Y:S01]  /*35b0*/  FMUL.FTZ R49, R49, c[0x0][0x320] ;  /* 0x0000c80031317a20 */ /* 0x000fe20000410000 */
[----:B------:R-:W-:Y:S01]  /*35c0*/  IADD3 R12, R21, -c[0x0][0x168], -R212 ;  /* 0x80005a00150c7a10 */ /* 0x000fe20007ffe8d4 */
[----:B------:R-:W2:Y:S01]  /*35d0*/  SHFL.IDX PT, R17, R6, RZ, 0x1c1f ;  /* 0x001c1fff06117589 */ /* 0x000ea200000e0000 */
[----:B------:R-:W-:Y:S01]  /*35e0*/  FMUL.FTZ R57, R57, c[0x0][0x320] ;  /* 0x0000c80039397a20 */ /* 0x000fe20000410000 */
[----:B------:R-:W3:Y:S01]  /*35f0*/  MUFU.TANH R9, R9 ;  /* 0x0000000900097308 */ /* 0x000ee20000002400 */
[----:B------:R-:W-:Y:S01]  /*3600*/  UIMAD UR4, UR25, UR4, -UR11 ;  /* 0x00000004190472a4 */ /* 0x000fe2000f8e0a0b */
[----:B------:R-:W-:Y:S01]  /*3610*/  IADD3 R14, R12, c[0x0][0x328], RZ ;  /* 0x0000ca000c0e7a10 */ /* 0x000fe20007ffe0ff */
[----:B------:R-:W-:Y:S01]  /*3620*/  ULOP3.LUT UR11, URZ, UR5, URZ, 0x33, !UPT ;  /* 0x000000053f0b7292 */ /* 0x000fe2000f8e333f */
[----:B------:R-:W0:Y:S03]  /*3630*/  LDGDEPBAR ;  /* 0x00000000000079af */ /* 0x000e260000000000 */
[----:B------:R-:W-:Y:S01]  /*3640*/  IADD3 R10, -R212, UR4, RZ ;  /* 0x00000004d40a7c10 */ /* 0x000fe2000fffe1ff */
[----:B------:R-:W4:Y:S01]  /*3650*/  MUFU.TANH R7, R7 ;  /* 0x0000000700077308 */ /* 0x000f220000002400 */
[----:B------:R-:W-:-:S07]  /*3660*/  IADD3 R12, R12, UR11, RZ ;  /* 0x0000000b0c0c7c10 */ /* 0x000fce000fffe0ff */
[----:B------:R-:W1:Y:S01]  /*3670*/  MUFU.TANH R5, R5 ;  /* 0x0000000500057308 */ /* 0x000e620000002400 */
[----:B--2---:R-:W-:Y:S01]  /*3680*/  IMAD.IADD R21, R14, 0x1, R17 ;  /* 0x000000010e157824 */ /* 0x004fe200078e0211 */
[----:B------:R-:W-:-:S06]  /*3690*/  IADD3 R20, R12, R17, RZ ;  /* 0x000000110c147210 */ /* 0x000fcc0007ffe0ff */
[----:B------:R2:W1:Y:S01]  /*36a0*/  MUFU.TANH R165, R60 ;  /* 0x0000003c00a57308 */ /* 0x0004620000002400 */
[----:B------:R-:W-:-:S07]  /*36b0*/  IMNMX R21, R21, R10, PT ;  /* 0x0000000a15157217 */ /* 0x000fce0003800200 */
[----:B------:R2:W1:Y:S08]  /*36c0*/  MUFU.TANH R159, R61 ;  /* 0x0000003d009f7308 */ /* 0x0004700000002400 */
[----:B------:R2:W1:Y:S08]  /*36d0*/  MUFU.TANH R157, R56 ;  /* 0x00000038009d7308 */ /* 0x0004700000002400 */
[----:B------:R2:W1:Y:S08]  /*36e0*/  MUFU.TANH R169, R68 ;  /* 0x0000004400a97308 */ /* 0x0004700000002400 */
[----:B------:R2:W1:Y:S08]  /*36f0*/  MUFU.TANH R167, R69 ;  /* 0x0000004500a77308 */ /* 0x0004700000002400 */
[----:B------:R2:W1:Y:S08]  /*3700*/  MUFU.TANH R143, R48 ;  /* 0x00000030008f7308 */ /* 0x0004700000002400 */
[----:B------:R2:W1:Y:S08]  /*3710*/  MUFU.TANH R141, R49 ;  /* 0x00000031008d7308 */ /* 0x0004700000002400 */
[----:B------:R-:W1:Y:S08]  /*3720*/  MUFU.TANH R24, R24 ;  /* 0x0000001800187308 */ /* 0x000e700000002400 */
[----:B------:R-:W1:Y:S08]  /*3730*/  MUFU.TANH R15, R15 ;  /* 0x0000000f000f7308 */ /* 0x000e700000002400 */
[----:B------:R2:W1:Y:S01]  /*3740*/  MUFU.TANH R163, R57 ;  /* 0x0000003900a37308 */ /* 0x0004620000002400 */
[----:B------:R-:W-:Y:S05]  /*3750*/  @P0 BRA `(.L_x_396) ;  /* 0x0000016000000947 */ /* 0x000fea0003800000 */
[----:B---34-:R-:W-:Y:S01]  /*3760*/  IMAD.U32 R16, RZ, RZ, UR10 ;  /* 0x0000000aff107e24 */ /* 0x018fe2000f8e00ff */
[----:B------:R-:W-:Y:S04]  /*3770*/  BSSY B0, `(.L_x_397) ;  /* 0x000000f000007945 */ /* 0x000fe80003800000 */
[----:B------:R-:W-:-:S04]  /*3780*/  IADD3 R26, R16, -c[0x0][0x168], R17 ;  /* 0x80005a00101a7a10 */ /* 0x000fc80007ffe011 */
[----:B------:R-:W-:-:S13]  /*3790*/  ISETP.GT.AND P0, PT, R26, -0x1, PT ;  /* 0xffffffff1a00780c */ /* 0x000fda0003f04270 */
[----:B------:R-:W-:Y:S05]  /*37a0*/  @P0 BRA `(.L_x_398) ;  /* 0x0000007000000947 */ /* 0x000fea0003800000 */
[----:B------:R-:W-:Y:S01]  /*37b0*/  IMAD.MOV.U32 R16, RZ, RZ, c[0x0][0x32c] ;  /* 0x0000cb00ff107624 */ /* 0x000fe200078e00ff */
[----:B------:R-:W-:-:S04]  /*37c0*/  LOP3.LUT R26, RZ, R26, RZ, 0x33, !PT ;  /* 0x0000001aff1a7212 */ /* 0x000fc800078e33ff */
[----:B------:R-:W-:-:S13]  /*37d0*/  ISETP.NE.AND P0, PT, R16, 0x1, PT ;  /* 0x000000011000780c */ /* 0x000fda0003f05270 */
[----:B------:R-:W-:-:S05]  /*37e0*/  @P0 IMAD.HI.U32 R16, R26, c[0x0][0x330], RZ ;  /* 0x0000cc001a100a27 */ /* 0x000fca00078e00ff */
[----:B------:R-:W-:-:S04]  /*37f0*/  @P0 SHF.R.U32.HI R26, RZ, c[0x0][0x334], R16 ;  /* 0x0000cd00ff1a0a19 */ /* 0x000fc80000011610 */
[----:B------:R-:W-:Y:S01]  /*3800*/  LOP3.LUT R26, RZ, R26, RZ, 0x33, !PT ;  /* 0x0000001aff1a7212 */ /* 0x000fe200078e33ff */
[----:B------:R-:W-:Y:S05]  /*3810*/  BRA `(.L_x_399) ;  /* 0x0000004000007947 */ /* 0x000fea0003800000 */
.L_x_398:
[----:B------:R-:W-:-:S04]  /*3820*/  MOV R16, c[0x0][0x32c] ;  /* 0x0000cb0000107a02 */ /* 0x000fc80000000f00 */
[----:B------:R-:W-:-:S13]  /*3830*/  ISETP.NE.AND P0, PT, R16, 0x1, PT ;  /* 0x000000011000780c */ /* 0x000fda0003f05270 */
[----:B------:R-:W-:-:S05]  /*3840*/  @P0 IMAD.HI.U32 R16, R26, c[0x0][0x330], RZ ;  /* 0x0000cc001a100a27 */ /* 0x000fca00078e00ff */
[----:B------:R-:W-:Y:S02]  /*3850*/  @P0 SHF.R.U32.HI R26, RZ, c[0x0][0x334], R16 ;  /* 0x0000cd00ff1a0a19 */ /* 0x000fe40000011610 */
.L_x_399:
[----:B------:R-:W-:Y:S05]  /*3860*/  BSYNC B0 ;  /* 0x0000000000007941 */ /* 0x000fea0003800000 */
.L_x_397:
[----:B------:R-:W-:-:S04]  /*3870*/  IMAD R17, R26, c[0x0][0x32c], -R85 ;  /* 0x0000cb001a117a24 */ /* 0x000fc800078e0a55 */
[----:B------:R-:W-:-:S05]  /*3880*/  IMAD.IADD R17, R17, 0x1, -R212 ;  /* 0x0000000111117824 */ /* 0x000fca00078e0ad4 */
[----:B------:R-:W-:Y:S02]  /*3890*/  IADD3 R16, R17, c[0x0][0x32c], RZ ;  /* 0x0000cb0011107a10 */ /* 0x000fe40007ffe0ff */
[----:B------:R-:W-:Y:S02]  /*38a0*/  IMNMX R20, R20, R17, !PT ;  /* 0x0000001114147217 */ /* 0x000fe40007800200 */
[----:B------:R-:W-:Y:S02]  /*38b0*/  IMNMX R21, R21, R16, PT ;  /* 0x0000001015157217 */ /* 0x000fe40003800200 */
.L_x_396:
[----:B---34-:R-:W-:Y:S01]  /*38c0*/  ISETP.LT.AND P6, PT, RZ, UR20, PT ;  /* 0x00000014ff007c0c */ /* 0x018fe2000bfc1270 */
[----:B------:R-:W-:Y:S02]  /*38d0*/  FMUL.FTZ R25, R27, c[0x0][0x320] ;  /* 0x0000c8001b197a20 */ /* 0x000fe40000410000 */
[----:B------:R-:W3:Y:S01]  /*38e0*/  SHFL.IDX PT, R27, R6, 0x1, 0x1c1f ;  /* 0x003c1f00061b7f89 */ /* 0x000ee200000e0000 */
[----:B------:R-:W-:Y:S01]  /*38f0*/  ISETP.GT.AND P0, PT, R20, RZ, P6 ;  /* 0x000000ff1400720c */ /* 0x000fe20003704270 */
[----:B------:R-:W-:Y:S02]  /*3900*/  FMUL.FTZ R18, R18, c[0x0][0x320] ;  /* 0x0000c80012127a20 */ /* 0x000fe40000410000 */
[----:B------:R-:W-:Y:S01]  /*3910*/  FMUL.FTZ R19, R19, c[0x0][0x320] ;  /* 0x0000c80013137a20 */ /* 0x000fe20000410000 */
[----:B------:R-:W-:Y:S01]  /*3920*/  ISETP.LT.OR P0, PT, R21, 0x1, P0 ;  /* 0x000000011500780c */ /* 0x000fe20000701670 */
[----:B------:R-:W-:Y:S01]  /*3930*/  FMUL.FTZ R58, R58, c[0x0][0x320] ;  /* 0x0000c8003a3a7a20 */ /* 0x000fe20000410000 */
[----:B------:R-:W4:Y:S01]  /*3940*/  MUFU.TANH R25, R25 ;  /* 0x0000001900197308 */ /* 0x000f220000002400 */
[----:B------:R-:W-:Y:S01]  /*3950*/  FMUL.FTZ R59, R59, c[0x0][0x320] ;  /* 0x0000c8003b3b7a20 */ /* 0x000fe20000410000 */
[----:B------:R-:W-:Y:S01]  /*3960*/  FSEL R16, R13, -INF , !P0 ;  /* 0xff8000000d107808 */ /* 0x000fe20004000000 */
[----:B------:R-:W-:Y:S01]  /*3970*/  FMUL.FTZ R70, R70, c[0x0][0x320] ;  /* 0x0000c80046467a20 */ /* 0x000fe20000410000 */
[----:B------:R-:W-:Y:S01]  /*3980*/  ISETP.GT.AND P0, PT, R20, 0x1, P6 ;  /* 0x000000011400780c */ /* 0x000fe20003704270 */
[----:B------:R-:W-:-:S02]  /*3990*/  FMUL.FTZ R71, R71, c[0x0][0x320] ;  /* 0x0000c80047477a20 */ /* 0x000fc40000410000 */
[----:B------:R-:W-:Y:S01]  /*39a0*/  FMUL.FTZ R62, R62, c[0x0][0x320] ;  /* 0x0000c8003e3e7a20 */ /* 0x000fe20000410000 */
[----:B------:R-:W-:Y:S01]  /*39b0*/  ISETP.LT.OR P0, PT, R21, 0x2, P0 ;  /* 0x000000021500780c */ /* 0x000fe20000701670 */
[----:B------:R-:W-:Y:S01]  /*39c0*/  FMUL.FTZ R50, R50, c[0x0][0x320] ;  /* 0x0000c80032327a20 */ /* 0x000fe20000410000 */
[----:B------:R2:W1:Y:S01]  /*39d0*/  MUFU.TANH R164, R58 ;  /* 0x0000003a00a47308 */ /* 0x0004620000002400 */
[----:B------:R-:W-:Y:S01]  /*39e0*/  FMUL.FTZ R51, R51, c[0x0][0x320] ;  /* 0x0000c80033337a20 */ /* 0x000fe20000410000 */
[----:B------:R-:W-:Y:S01]  /*39f0*/  FSEL R17, R8, -INF , !P0 ;  /* 0xff80000008117808 */ /* 0x000fe20004000000 */
[----:B------:R-:W-:Y:S01]  /*3a00*/  FMUL.FTZ R8, R67, c[0x0][0x320] ;  /* 0x0000c80043087a20 */ /* 0x000fe20000410000 */
[----:B------:R-:W-:Y:S01]  /*3a10*/  ISETP.GT.AND P0, PT, R20, 0x8, P6 ;  /* 0x000000081400780c */ /* 0x000fe20003704270 */
[----:B------:R-:W-:Y:S02]  /*3a20*/  FMUL.FTZ R63, R63, c[0x0][0x320] ;  /* 0x0000c8003f3f7a20 */ /* 0x000fe40000410000 */
[----:B------:R-:W-:Y:S01]  /*3a30*/  FMUL.FTZ R23, R23, c[0x0][0x320] ;  /* 0x0000c80017177a20 */ /* 0x000fe20000410000 */
[----:B------:R-:W-:Y:S01]  /*3a40*/  ISETP.LT.OR P0, PT, R21, 0x9, P0 ;  /* 0x000000091500780c */ /* 0x000fe20000701670 */
[----:B------:R2:W1:Y:S03]  /*3a50*/  MUFU.TANH R170, R59 ;  /* 0x0000003b00aa7308 */ /* 0x0004660000002400 */
[----:B-1----:R-:W-:-:S02]  /*3a60*/  FSEL R15, R15, -INF , !P0 ;  /* 0xff8000000f0f7808 */ /* 0x002fc40004000000 */
[----:B------:R-:W-:-:S03]  /*3a70*/  ISETP.GT.AND P0, PT, R20, 0x9, P6 ;  /* 0x000000091400780c */ /* 0x000fc60003704270 */
[----:B------:R-:W1:Y:S01]  /*3a80*/  MUFU.TANH R8, R8 ;  /* 0x0000000800087308 */ /* 0x000e620000002400 */
[----:B------:R-:W-:-:S04]  /*3a90*/  ISETP.LT.OR P0, PT, R21, 0xa, P0 ;  /* 0x0000000a1500780c */ /* 0x000fc80000701670 */
[----:B------:R-:W-:Y:S01]  /*3aa0*/  FSEL R13, R24, -INF , !P0 ;  /* 0xff800000180d7808 */ /* 0x000fe20004000000 */
[----:B------:R-:W-:Y:S01]  /*3ab0*/  FMUL.FTZ R24, R66, c[0x0][0x320] ;  /* 0x0000c80042187a20 */ /* 0x000fe20000410000 */
[----:B------:R-:W-:Y:S01]  /*3ac0*/  ISETP.GT.AND P0, PT, R20, 0x10, P6 ;  /* 0x000000101400780c */ /* 0x000fe20003704270 */
[----:B------:R-:W1:Y:S03]  /*3ad0*/  MUFU.TANH R18, R18 ;  /* 0x0000001200127308 */ /* 0x000e660000002400 */
[----:B------:R-:W-:-:S04]  /*3ae0*/  ISETP.LT.OR P0, PT, R21, 0x11, P0 ;  /* 0x000000111500780c */ /* 0x000fc80000701670 */
[----:B------:R-:W-:Y:S01]  /*3af0*/  FSEL R11, R11, -INF , !P0 ;  /* 0xff8000000b0b7808 */ /* 0x000fe20004000000 */
[----:B------:R2:W1:Y:S01]  /*3b00*/  MUFU.TANH R166, R70 ;  /* 0x0000004600a67308 */ /* 0x0004620000002400 */
[----:B------:R-:W-:-:S04]  /*3b10*/  ISETP.GT.AND P0, PT, R20, 0x11, P6 ;  /* 0x000000111400780c */ /* 0x000fc80003704270 */
[----:B------:R-:W-:-:S03]  /*3b20*/  ISETP.LT.OR P0, PT, R21, 0x12, P0 ;  /* 0x000000121500780c */ /* 0x000fc60000701670 */
[----:B------:R2:W1:Y:S01]  /*3b30*/  MUFU.TANH R142, R71 ;  /* 0x00000047008e7308 */ /* 0x0004620000002400 */
[----:B------:R-:W-:Y:S02]  /*3b40*/  FSEL R9, R9, -INF , !P0 ;  /* 0xff80000009097808 */ /* 0x000fe40004000000 */
[----:B------:R-:W-:-:S04]  /*3b50*/  ISETP.GT.AND P0, PT, R20, 0x18, P6 ;  /* 0x000000181400780c */ /* 0x000fc80003704270 */
[----:B------:R-:W-:Y:S01]  /*3b60*/  ISETP.LT.OR P0, PT, R21, 0x19, P0 ;  /* 0x000000191500780c */ /* 0x000fe20000701670 */
[----:B------:R-:W1:Y:S03]  /*3b70*/  MUFU.TANH R19, R19 ;  /* 0x0000001300137308 */ /* 0x000e660000002400 */
[----:B------:R-:W-:Y:S02]  /*3b80*/  FSEL R7, R7, -INF , !P0 ;  /* 0xff80000007077808 */ /* 0x000fe40004000000 */
[----:B------:R-:W-:-:S03]  /*3b90*/  ISETP.GT.AND P0, PT, R20, 0x19, P6 ;  /* 0x000000191400780c */ /* 0x000fc60003704270 */
[----:B------:R2:W1:Y:S01]  /*3ba0*/  MUFU.TANH R162, R62 ;  /* 0x0000003e00a27308 */ /* 0x0004620000002400 */
[----:B------:R-:W-:-:S04]  /*3bb0*/  ISETP.LT.OR P0, PT, R21, 0x1a, P0 ;  /* 0x0000001a1500780c */ /* 0x000fc80000701670 */
[----:B------:R-:W-:Y:S02]  /*3bc0*/  FSEL R5, R5, -INF , !P0 ;  /* 0xff80000005057808 */ /* 0x000fe40004000000 */
[----:B------:R-:W-:Y:S01]  /*3bd0*/  ISETP.GT.AND P0, PT, R20, 0x20, P6 ;  /* 0x000000201400780c */ /* 0x000fe20003704270 */
[----:B------:R2:W1:Y:S03]  /*3be0*/  MUFU.TANH R140, R50 ;  /* 0x00000032008c7308 */ /* 0x0004660000002400 */
        /* <DEDUP_REMOVED lines=15> */
[----:B------:R-:W-:-:S04]  /*3ce0*/  ISETP.GT.AND P0, PT, R20, 0x30, P6 ;  /* 0x000000301400780c */ /* 0x000fc80003704270 */
        /* <DEDUP_REMOVED lines=8> */
[----:B------:R-:W-:Y:S01]  /*3d70*/  ISETP.GT.AND P0, PT, R20, 0x39, P6 ;  /* 0x000000391400780c */ /* 0x000fe20003704270 */
[----:B------:R-:W-:Y:S02]  /*3d80*/  FMUL.FTZ R20, R22, c[0x0][0x320] ;  /* 0x0000c80016147a20 */ /* 0x000fe40000410000 */
[--C-:B---3--:R-:W-:Y:S01]  /*3d90*/  IMAD.IADD R22, R12, 0x1, R27.reuse ;  /* 0x000000010c167824 */ /* 0x108fe200078e021b */
[----:B------:R-:W-:Y:S01]  /*3da0*/  ISETP.LT.OR P0, PT, R21, 0x3a, P0 ;  /* 0x0000003a1500780c */ /* 0x000fe20000701670 */
[----:B------:R2:W3:Y:S01]  /*3db0*/  MUFU.TANH R6, R20 ;  /* 0x0000001400067308 */ /* 0x0004e20000002400 */
[----:B------:R-:W-:Y:S02]  /*3dc0*/  IMAD.IADD R21, R14, 0x1, R27 ;  /* 0x000000010e157824 */ /* 0x000fe400078e021b */
[----:B------:R-:W-:-:S02]  /*3dd0*/  FSEL R141, R141, -INF , !P0 ;  /* 0xff8000008d8d7808 */ /* 0x000fc40004000000 */
[----:B------:R-:W-:Y:S02]  /*3de0*/  PLOP3.LUT P0, PT, PT, PT, UP0, 0x40, 0x0 ;  /* 0x000000000000781c */ /* 0x000fe40003f0e808 */
[----:B------:R-:W-:-:S11]  /*3df0*/  IMNMX R21, R21, R10, PT ;  /* 0x0000000a15157217 */ /* 0x000fd60003800200 */
[----:B------:R-:W-:Y:S05]  /*3e00*/  @P0 BRA `(.L_x_400) ;  /* 0x0000016000000947 */ /* 0x000fea0003800000 */
[----:B-1234-:R-:W-:Y:S01]  /*3e10*/  IMAD.U32 R10, RZ, RZ, UR10 ;  /* 0x0000000aff0a7e24 */ /* 0x01efe2000f8e00ff */
        /* <DEDUP_REMOVED lines=11> */
.L_x_402:
[----:B------:R-:W-:-:S04]  /*3ed0*/  MOV R10, c[0x0][0x32c] ;  /* 0x0000cb00000a7a02 */ /* 0x000fc80000000f00 */
[----:B------:R-:W-:-:S13]  /*3ee0*/  ISETP.NE.AND P0, PT, R10, 0x1, PT ;  /* 0x000000010a00780c */ /* 0x000fda0003f05270 */
[----:B------:R-:W-:-:S05]  /*3ef0*/  @P0 IMAD.HI.U32 R10, R12, c[0x0][0x330], RZ ;  /* 0x0000cc000c0a0a27 */ /* 0x000fca00078e00ff */
[----:B------:R-:W-:Y:S02]  /*3f00*/  @P0 SHF.R.U32.HI R12, RZ, c[0x0][0x334], R10 ;  /* 0x0000cd00ff0c0a19 */ /* 0x000fe4000001160a */
.L_x_403:
[----:B------:R-:W-:Y:S05]  /*3f10*/  BSYNC B0 ;  /* 0x0000000000007941 */ /* 0x000fea0003800000 */
.L_x_401:
[----:B------:R-:W-:-:S04]  /*3f20*/  IMAD R23, R12, c[0x0][0x32c], -R85 ;  /* 0x0000cb000c177a24 */ /* 0x000fc800078e0a55 */
[----:B------:R-:W-:-:S05]  /*3f30*/  IMAD.IADD R23, R23, 0x1, -R212 ;  /* 0x0000000117177824 */ /* 0x000fca00078e0ad4 */
[----:B------:R-:W-:Y:S02]  /*3f40*/  IADD3 R10, R23, c[0x0][0x32c], RZ ;  /* 0x0000cb00170a7a10 */ /* 0x000fe40007ffe0ff */
[----:B------:R-:W-:Y:S02]  /*3f50*/  IMNMX R22, R22, R23, !PT ;  /* 0x0000001716167217 */ /* 0x000fe40007800200 */
[----:B------:R-:W-:Y:S02]  /*3f60*/  IMNMX R21, R21, R10, PT ;  /* 0x0000000a15157217 */ /* 0x000fe40003800200 */
.L_x_400:
[----:B-1234-:R-:W-:Y:S01]  /*3f70*/  ISETP.GT.AND P0, PT, R22, 0x1, P6 ;  /* 0x000000011600780c */ /* 0x01efe20003704270 */
[----:B------:R-:W-:Y:S01]  /*3f80*/  IMAD.SHL.U32 R203, R4, 0x2, RZ ;  /* 0x0000000204cb7824 */ /* 0x000fe200078e00ff */
[----:B------:R-:W-:Y:S02]  /*3f90*/  ULDC.64 UR4, c[0x0][0x2c8] ;  /* 0x0000b20000047ab9 */ /* 0x000fe40000000a00 */
[----:B------:R-:W-:Y:S01]  /*3fa0*/  ISETP.LT.OR P0, PT, R21, 0x2, P0 ;  /* 0x000000021500780c */ /* 0x000fe20000701670 */
[--C-:B------:R-:W-:Y:S01]  /*3fb0*/  IMAD R197, R3, 0x2, R203.reuse ;  /* 0x0000000203c57824 */ /* 0x100fe200078e02cb */
[----:B------:R-:W-:Y:S01]  /*3fc0*/  LDSM.16.MT88.4 R40, [R203+0x2100] ;  /* 0x00210000cb28783b */ /* 0x000fe20000004200 */
[----:B------:R-:W-:Y:S01]  /*3fd0*/  IMAD R198, R2, 0x2, R203 ;  /* 0x0000000202c67824 */ /* 0x000fe200078e02cb */
[----:B------:R-:W-:Y:S01]  /*3fe0*/  FSEL R20, R25, -INF , !P0 ;  /* 0xff80000019147808 */ /* 0x000fe20004000000 */
[----:B------:R-:W-:Y:S01]  /*3ff0*/  UIMAD.WIDE.U32 UR26, UR24, UR4, URZ ;  /* 0x00000004181a72a5 */ /* 0x000fe2000f8e003f */
[----:B------:R-:W-:Y:S01]  /*4000*/  ISETP.GT.AND P0, PT, R22, 0x8, P6 ;  /* 0x000000081600780c */ /* 0x000fe20003704270 */
[----:B------:R-:W-:Y:S01]  /*4010*/  LDSM.16.MT88.4 R56, [R197+0x2100] ;  /* 0x00210000c538783b */ /* 0x000fe20000004200 */
[----:B------:R-:W-:Y:S01]  /*4020*/  IMAD R196, R3, 0x2, R198 ;  /* 0x0000000203c47824 */ /* 0x000fe200078e02c6 */
[----:B------:R-:W-:Y:S01]  /*4030*/  UIADD3 UR20, UR20, -0x2, URZ ;  /* 0xfffffffe14147890 */ /* 0x000fe2000fffe03f */
[----:B------:R-:W-:Y:S01]  /*4040*/  ISETP.LT.OR P0, PT, R21, 0x9, P0 ;  /* 0x000000091500780c */ /* 0x000fe20000701670 */
[----:B------:R-:W-:Y:S01]  /*4050*/  LDSM.16.MT88.4 R124, [R203+0x100] ;  /* 0x00010000cb7c783b */ /* 0x000fe20000004200 */
[----:B------:R-:W-:-:S02]  /*4060*/  @UP1 UMOV UR25, UR27 ;  /* 0x0000001b00191c82 */ /* 0x000fc40008000000 */
[----:B------:R-:W-:Y:S01]  /*4070*/  FSEL R6, R6, -INF , !P0 ;  /* 0xff80000006067808 */ /* 0x000fe20004000000 */
[----:B------:R-:W-:Y:S01]  /*4080*/  LDSM.16.MT88.4 R116, [R198+0x100] ;  /* 0x00010000c674783b */ /* 0x000fe20000004200 */
[----:B------:R-:W-:Y:S01]  /*4090*/  ISETP.GT.AND P0, PT, R22, 0x9, P6 ;  /* 0x000000091600780c */ /* 0x000fe20003704270 */
[----:B------:R-:W-:Y:S02]  /*40a0*/  @UP1 USHF.R.U32.HI UR24, URZ, UR5, UR25 ;  /* 0x000000053f181299 */ /* 0x000fe40008011619 */
[----:B------:R-:W-:Y:S01]  /*40b0*/  LDSM.16.MT88.4 R108, [R197+0x100] ;  /* 0x00010000c56c783b */ /* 0x000fe20000004200 */
[----:B------:R-:W-:Y:S01]  /*40c0*/  ISETP.LT.OR P0, PT, R21, 0xa, P0 ;  /* 0x0000000a1500780c */ /* 0x000fe20000701670 */
[----:B------:R-:W-:Y:S02]  /*40d0*/  UIADD3 UR4, UR21, UR24, URZ ;  /* 0x0000001815047290 */ /* 0x000fe4000fffe03f */
[----:B------:R-:W-:Y:S01]  /*40e0*/  LDSM.16.MT88.4 R100, [R196+0x100] ;  /* 0x00010000c464783b */ /* 0x000fe20000004200 */
[----:B------:R-:W-:Y:S01]  /*40f0*/  FSEL R144, R144, -INF , !P0 ;  /* 0xff80000090907808 */ /* 0x000fe20004000000 */
[----:B------:R-:W-:Y:S01]  /*4100*/  ULDC UR21, c[0x0][0x328] ;  /* 0x0000ca0000157ab9 */ /* 0x000fe20000000800 */
[----:B------:R-:W-:Y:S01]  /*4110*/  ISETP.GT.AND P0, PT, R22, 0x10, P6 ;  /* 0x000000101600780c */ /* 0x000fe20003704270 */
[----:B------:R-:W-:Y:S01]  /*4120*/  LDSM.16.MT88.4 R48, [R198+0x2100] ;  /* 0x00210000c630783b */ /* 0x000fe20000004200 */
[----:B------:R-:W-:-:S02]  /*4130*/  UIADD3 UR21, UR4, UR21, URZ ;  /* 0x0000001504157290 */ /* 0x000fc4000fffe03f */
[C---:B------:R-:W-:Y:S01]  /*4140*/  ISETP.LT.OR P0, PT, R21.reuse, 0x11, P0 ;  /* 0x000000111500780c */ /* 0x040fe20000701670 */
[----:B------:R-:W-:Y:S03]  /*4150*/  LDSM.16.MT88.4 R64, [R196+0x2100] ;  /* 0x00210000c440783b */ /* 0x000fe60000004200 */
[----:B------:R-:W-:Y:S01]  /*4160*/  FSEL R14, R18, -INF , !P0 ;  /* 0xff800000120e7808 */ /* 0x000fe20004000000 */
[----:B------:R-:W-:Y:S01]  /*4170*/  LDSM.16.MT88.4 R72, [R203+0x4100] ;  /* 0x00410000cb48783b */ /* 0x000fe20000004200 */
[----:B------:R-:W-:Y:S02]  /*4180*/  ISETP.GT.AND P0, PT, R22, 0x11, P6 ;  /* 0x000000111600780c */ /* 0x000fe40003704270 */
[----:B------:R-:W-:Y:S01]  /*4190*/  FMNMX.FTZ R18, R16, R17, !PT ;  /* 0x0000001110127209 */ /* 0x000fe20007810000 */
[----:B------:R-:W-:Y:S01]  /*41a0*/  LDSM.16.MT88.4 R80, [R198+0x4100] ;  /* 0x00410000c650783b */ /* 0x000fe20000004200 */
[----:B------:R-:W-:-:S02]  /*41b0*/  ISETP.LT.OR P0, PT, R21, 0x12, P0 ;  /* 0x000000121500780c */ /* 0x000fc40000701670 */
[----:B------:R-:W-:Y:S01]  /*41c0*/  FMNMX.FTZ R18, R15, R18, !PT ;  /* 0x000000120f127209 */ /* 0x000fe20007810000 */
[----:B------:R-:W-:Y:S01]  /*41d0*/  LDSM.16.MT88.4 R88, [R197+0x4100] ;  /* 0x00410000c558783b */ /* 0x000fe20000004200 */
[----:B------:R-:W-:Y:S02]  /*41e0*/  FSEL R12, R19, -INF , !P0 ;  /* 0xff800000130c7808 */ /* 0x000fe40004000000 */
[----:B------:R-:W-:Y:S01]  /*41f0*/  ISETP.GT.AND P0, PT, R22, 0x18, P6 ;  /* 0x000000181600780c */ /* 0x000fe20003704270 */
[----:B------:R-:W-:Y:S01]  /*4200*/  LDSM.16.MT88.4 R136, [R198+0x900] ;  /* 0x00090000c688783b */ /* 0x000fe20000004200 */
[----:B------:R-:W-:Y:S02]  /*4210*/  FMNMX.FTZ R18, R13, R18, !PT ;  /* 0x000000120d127209 */ /* 0x000fe40007810000 */
[----:B------:R-:W-:Y:S01]  /*4220*/  ISETP.LT.OR P0, PT, R21, 0x19, P0 ;  /* 0x000000191500780c */ /* 0x000fe20000701670 */
[----:B------:R-:W-:Y:S01]  /*4230*/  LDSM.16.MT88.4 R32, [R197+0x900] ;  /* 0x00090000c520783b */ /* 0x000fe20000004200 */
[----:B------:R-:W-:-:S02]  /*4240*/  FMNMX.FTZ R18, R11, R18, !PT ;  /* 0x000000120b127209 */ /* 0x000fc40007810000 */
[----:B------:R-:W-:Y:S01]  /*4250*/  FSEL R10, R24, -INF , !P0 ;  /* 0xff800000180a7808 */ /* 0x000fe20004000000 */
[----:B------:R-:W-:Y:S01]  /*4260*/  LDSM.16.MT88.4 R28, [R196+0x900] ;  /* 0x00090000c41c783b */ /* 0x000fe20000004200 */
[----:B------:R-:W-:Y:S02]  /*4270*/  ISETP.GT.AND P0, PT, R22, 0x19, P6 ;  /* 0x000000191600780c */ /* 0x000fe40003704270 */
[----:B------:R-:W-:Y:S02]  /*4280*/  FMNMX.FTZ R24, R9, R18, !PT ;  /* 0x0000001209187209 */ /* 0x000fe40007810000 */
        /* <DEDUP_REMOVED lines=8> */
[----:B------:R-:W-:-:S04]  /*4310*/  ISETP.GT.AND P0, PT, R22, RZ, P6 ;  /* 0x000000ff1600720c */ /* 0x000fc80003704270 */
[----:B------:R-:W-:-:S04]  /*4320*/  ISETP.LT.OR P0, PT, R21, 0x1, P0 ;  /* 0x000000011500780c */ /* 0x000fc80000701670 */
[----:B------:R-:W-:Y:S02]  /*4330*/  FSEL R18, R0, -INF , !P0 ;  /* 0xff80000000127808 */ /* 0x000fe40004000000 */
[----:B------:R-:W-:Y:S02]  /*4340*/  FMNMX.FTZ R0, R7, R24, !PT ;  /* 0x0000001807007209 */ /* 0x000fe40007810000 */
[----:B------:R-:W-:Y:S01]  /*4350*/  FMNMX.FTZ R23, R18, R20, !PT ;  /* 0x0000001412177209 */ /* 0x000fe20007810000 */
[----:B------:R-:W-:Y:S01]  /*4360*/  LDSM.16.MT88.4 R24, [R198+0x2900] ;  /* 0x00290000c618783b */ /* 0x000fe20000004200 */
[----:B------:R-:W-:Y:S02]  /*4370*/  FMNMX.FTZ R0, R5, R0, !PT ;  /* 0x0000000005007209 */ /* 0x000fe40007810000 */
[----:B------:R-:W-:Y:S02]  /*4380*/  ISETP.GT.AND P0, PT, R22, 0x28, P6 ;  /* 0x000000281600780c */ /* 0x000fe40003704270 */
[----:B------:R-:W-:-:S02]  /*4390*/  FMNMX.FTZ R0, R165, R0, !PT ;  /* 0x00000000a5007209 */ /* 0x000fc40007810000 */
[----:B------:R-:W-:Y:S02]  /*43a0*/  FMNMX.FTZ R23, R6, R23, !PT ;  /* 0x0000001706177209 */ /* 0x000fe40007810000 */
[----:B------:R-:W-:Y:S02]  /*43b0*/  FMNMX.FTZ R0, R159, R0, !PT ;  /* 0x000000009f007209 */ /* 0x000fe40007810000 */
[----:B------:R-:W-:Y:S02]  /*43c0*/  ISETP.LT.OR P0, PT, R21, 0x29, P0 ;  /* 0x000000291500780c */ /* 0x000fe40000701670 */
[----:B------:R-:W-:Y:S02]  /*43d0*/  FMNMX.FTZ R23, R144, R23, !PT ;  /* 0x0000001790177209 */ /* 0x000fe40007810000 */
[----:B------:R-:W-:Y:S02]  /*43e0*/  FMNMX.FTZ R0, R157, R0, !PT ;  /* 0x000000009d007209 */ /* 0x000fe40007810000 */
[----:B------:R-:W-:-:S02]  /*43f0*/  FSEL R164, R164, -INF , !P0 ;  /* 0xff800000a4a47808 */ /* 0x000fc40004000000 */
[----:B------:R-:W-:Y:S02]  /*4400*/  FMNMX.FTZ R23, R14, R23, !PT ;  /* 0x000000170e177209 */ /* 0x000fe40007810000 */
[----:B------:R-:W-:Y:S02]  /*4410*/  ISETP.GT.AND P0, PT, R22, 0x29, P6 ;  /* 0x000000291600780c */ /* 0x000fe40003704270 */
[----:B------:R-:W-:Y:S02]  /*4420*/  FMNMX.FTZ R0, R163, R0, !PT ;  /* 0x00000000a3007209 */ /* 0x000fe40007810000 */
[----:B------:R-:W-:Y:S02]  /*4430*/  FMNMX.FTZ R23, R12, R23, !PT ;  /* 0x000000170c177209 */ /* 0x000fe40007810000 */
[----:B------:R-:W-:Y:S02]  /*4440*/  ISETP.LT.OR P0, PT, R21, 0x2a, P0 ;  /* 0x0000002a1500780c */ /* 0x000fe40000701670 */
[----:B------:R-:W-:-:S02]  /*4450*/  FMNMX.FTZ R0, R169, R0, !PT ;  /* 0x00000000a9007209 */ /* 0x000fc40007810000 */
[----:B------:R-:W-:Y:S02]  /*4460*/  FMNMX.FTZ R23, R10, R23, !PT ;  /* 0x000000170a177209 */ /* 0x000fe40007810000 */
[----:B------:R-:W-:Y:S02]  /*4470*/  FSEL R170, R170, -INF , !P0 ;  /* 0xff800000aaaa7808 */ /* 0x000fe40004000000 */
[----:B------:R-:W-:Y:S02]  /*4480*/  ISETP.GT.AND P0, PT, R22, 0x30, P6 ;  /* 0x000000301600780c */ /* 0x000fe40003704270 */
[----:B------:R-:W-:Y:S02]  /*4490*/  FMNMX.FTZ R0, R167, R0, !PT ;  /* 0x00000000a7007209 */ /* 0x000fe40007810000 */
[----:B------:R-:W-:Y:S02]  /*44a0*/  FMNMX.FTZ R23, R8, R23, !PT ;  /* 0x0000001708177209 */ /* 0x000fe40007810000 */
[----:B------:R-:W-:-:S02]  /*44b0*/  ISETP.LT.OR P0, PT, R21, 0x31, P0 ;  /* 0x000000311500780c */ /* 0x000fc40000701670 */
[----:B------:R-:W-:Y:S02]  /*44c0*/  FMNMX.FTZ R0, R143, R0, !PT ;  /* 0x000000008f007209 */ /* 0x000fe40007810000 */
[----:B------:R-:W-:Y:S02]  /*44d0*/  FMNMX.FTZ R23, R162, R23, !PT ;  /* 0x00000017a2177209 */ /* 0x000fe40007810000 */
[----:B------:R-:W-:Y:S02]  /*44e0*/  FSEL R166, R166, -INF , !P0 ;  /* 0xff800000a6a67808 */ /* 0x000fe40004000000 */
[----:B------:R-:W-:Y:S02]  /*44f0*/  ISETP.GT.AND P0, PT, R22, 0x31, P6 ;  /* 0x000000311600780c */ /* 0x000fe40003704270 */
[----:B------:R-:W-:Y:S02]  /*4500*/  FMNMX.FTZ R0, R141, R0, !PT ;  /* 0x000000008d007209 */ /* 0x000fe40007810000 */
[----:B------:R-:W-:-:S02]  /*4510*/  FMNMX.FTZ R23, R172, R23, !PT ;  /* 0x00000017ac177209 */ /* 0x000fc40007810000 */
[----:B------:R-:W-:Y:S01]  /*4520*/  ISETP.LT.OR P0, PT, R21, 0x32, P0 ;  /* 0x000000321500780c */ /* 0x000fe20000701670 */
[----:B------:R-:W1:Y:S01]  /*4530*/  SHFL.BFLY PT, R19, R0, 0x2, 0x1f ;  /* 0x0c401f0000137f89 */ /* 0x000e6200000e0000 */
[----:B------:R-:W-:Y:S02]  /*4540*/  FMNMX.FTZ R23, R164, R23, !PT ;  /* 0x00000017a4177209 */ /* 0x000fe40007810000 */
[----:B------:R-:W-:Y:S02]  /*4550*/  FSEL R142, R142, -INF , !P0 ;  /* 0xff8000008e8e7808 */ /* 0x000fe40004000000 */
[----:B------:R-:W-:Y:S02]  /*4560*/  ISETP.GT.AND P0, PT, R22, 0x38, P6 ;  /* 0x000000381600780c */ /* 0x000fe40003704270 */
[----:B------:R-:W-:Y:S02]  /*4570*/  FMNMX.FTZ R23, R170, R23, !PT ;  /* 0x00000017aa177209 */ /* 0x000fe40007810000 */
[----:B------:R-:W-:-:S02]  /*4580*/  ISETP.GT.AND P6, PT, R22, 0x39, P6 ;  /* 0x000000391600780c */ /* 0x000fc400037c4270 */
[C---:B------:R-:W-:Y:S02]  /*4590*/  ISETP.LT.OR P0, PT, R21.reuse, 0x39, P0 ;  /* 0x000000391500780c */ /* 0x040fe40000701670 */
[----:B------:R-:W-:Y:S02]  /*45a0*/  FMNMX.FTZ R23, R166, R23, !PT ;  /* 0x00000017a6177209 */ /* 0x000fe40007810000 */
[----:B------:R-:W-:Y:S02]  /*45b0*/  ISETP.LT.OR P6, PT, R21, 0x3a, P6 ;  /* 0x0000003a1500780c */ /* 0x000fe400037c1670 */
[----:B------:R-:W-:Y:S02]  /*45c0*/  FSEL R140, R140, -INF , !P0 ;  /* 0xff8000008c8c7808 */ /* 0x000fe40004000000 */
[----:B------:R-:W-:Y:S02]  /*45d0*/  FMNMX.FTZ R23, R142, R23, !PT ;  /* 0x000000178e177209 */ /* 0x000fe40007810000 */
[----:B------:R-:W-:-:S02]  /*45e0*/  FSEL R160, R160, -INF , !P6 ;  /* 0xff800000a0a07808 */ /* 0x000fc40007000000 */
[----:B------:R-:W-:Y:S02]  /*45f0*/  FMNMX.FTZ R21, R140, R23, !PT ;  /* 0x000000178c157209 */ /* 0x000fe40007810000 */
[----:B-1----:R-:W-:Y:S02]  /*4600*/  FMNMX.FTZ R22, R0, R19, !PT ;  /* 0x0000001300167209 */ /* 0x002fe40007810000 */
[----:B------:R-:W-:-:S03]  /*4610*/  FMNMX.FTZ R21, R160, R21, !PT ;  /* 0x00000015a0157209 */ /* 0x000fc60007810000 */
[----:B------:R-:W-:Y:S04]  /*4620*/  SHFL.BFLY PT, R23, R22, 0x1, 0x1f ;  /* 0x0c201f0016177f89 */ /* 0x000fe800000e0000 */
[----:B------:R-:W1:Y:S02]  /*4630*/  SHFL.BFLY PT, R0, R21, 0x2, 0x1f ;  /* 0x0c401f0015007f89 */ /* 0x000e6400000e0000 */
[----:B-1----:R-:W-:Y:S02]  /*4640*/  FMNMX.FTZ R19, R21, R0, !PT ;  /* 0x0000000015137209 */ /* 0x002fe40007810000 */
[----:B------:R-:W-:-:S03]  /*4650*/  FMNMX.FTZ R0, R22, R23, !PT ;  /* 0x0000001716007209 */ /* 0x000fc60007810000 */
[----:B------:R-:W1:Y:S01]  /*4660*/  SHFL.BFLY PT, R132, R19, 0x1, 0x1f ;  /* 0x0c201f0013847f89 */ /* 0x000e6200000e0000 */
[C---:B------:R-:W-:Y:S01]  /*4670*/  FSETP.NEU.FTZ.AND P0, PT, R0.reuse, -INF , PT ;  /* 0xff8000000000780b */ /* 0x040fe20003f1d000 */
[----:B------:R-:W-:-:S05]  /*4680*/  FMUL.FTZ R168, R0, c[0x0][0x2d0] ;  /* 0x0000b40000a87a20 */ /* 0x000fca0000410000 */
[----:B------:R-:W-:-:S05]  /*4690*/  FSEL R168, R168, RZ, P0 ;  /* 0x000000ffa8a87208 */ /* 0x000fca0000000000 */
[--C-:B------:R-:W-:Y:S02]  /*46a0*/  FFMA.FTZ R155, R16, c[0x0][0x2d0], -R168.reuse ;  /* 0x0000b400109b7a23 */ /* 0x100fe400000108a8 */
[--C-:B------:R-:W-:Y:S02]  /*46b0*/  FFMA.FTZ R154, R17, c[0x0][0x2d0], -R168.reuse ;  /* 0x0000b400119a7a23 */ /* 0x100fe400000108a8 */
[--C-:B------:R-:W-:Y:S02]  /*46c0*/  FFMA.FTZ R153, R15, c[0x0][0x2d0], -R168.reuse ;  /* 0x0000b4000f997a23 */ /* 0x100fe400000108a8 */
[--C-:B------:R-:W-:Y:S01]  /*46d0*/  FFMA.FTZ R148, R13, c[0x0][0x2d0], -R168.reuse ;  /* 0x0000b4000d947a23 */ /* 0x100fe200000108a8 */
[----:B------:R-:W-:Y:S01]  /*46e0*/  MUFU.EX2 R155, R155 ;  /* 0x0000009b009b7308 */ /* 0x000fe20000000800 */
[--C-:B------:R-:W-:Y:S02]  /*46f0*/  FFMA.FTZ R146, R7, c[0x0][0x2d0], -R168.reuse ;  /* 0x0000b40007927a23 */ /* 0x100fe400000108a8 */
[--C-:B------:R-:W-:Y:S01]  /*4700*/  FFMA.FTZ R135, R5, c[0x0][0x2d0], -R168.reuse ;  /* 0x0000b40005877a23 */ /* 0x100fe200000108a8 */
[----:B-1----:R-:W-:Y:S01]  /*4710*/  FMNMX.FTZ R132, R132, R19, !PT ;  /* 0x0000001384847209 */ /* 0x002fe20007810000 */
[----:B------:R-:W-:-:S03]  /*4720*/  FFMA.FTZ R152, R11, c[0x0][0x2d0], -R168 ;  /* 0x0000b4000b987a23 */ /* 0x000fc600000108a8 */
[----:B------:R-:W1:Y:S01]  /*4730*/  MUFU.EX2 R154, R154 ;  /* 0x0000009a009a7308 */ /* 0x000e620000000800 */
[C---:B------:R-:W-:Y:S01]  /*4740*/  FSETP.NEU.FTZ.AND P0, PT, R132.reuse, -INF , PT ;  /* 0xff8000008400780b */ /* 0x040fe20003f1d000 */
[----:B------:R-:W-:Y:S02]  /*4750*/  FMUL.FTZ R161, R132, c[0x0][0x2d0] ;  /* 0x0000b40084a17a20 */ /* 0x000fe40000410000 */
[--C-:B------:R-:W-:Y:S02]  /*4760*/  FFMA.FTZ R147, R9, c[0x0][0x2d0], -R168.reuse ;  /* 0x0000b40009937a23 */ /* 0x100fe400000108a8 */
[--C-:B------:R-:W-:Y:S01]  /*4770*/  FFMA.FTZ R156, R165, c[0x0][0x2d0], -R168.reuse ;  /* 0x0000b400a59c7a23 */ /* 0x100fe200000108a8 */
[----:B------:R-:W-:Y:S01]  /*4780*/  FSEL R161, R161, RZ, P0 ;  /* 0x000000ffa1a17208 */ /* 0x000fe20000000000 */
[----:B------:R-:W-:Y:S01]  /*4790*/  MUFU.EX2 R153, R153 ;  /* 0x0000009900997308 */ /* 0x000fe20000000800 */
[--C-:B------:R-:W-:Y:S01]  /*47a0*/  FFMA.FTZ R158, R163, c[0x0][0x2d0], -R168.reuse ;  /* 0x0000b400a39e7a23 */ /* 0x100fe200000108a8 */
[----:B------:R-:W-:Y:S01]  /*47b0*/  PLOP3.LUT P0, PT, PT, PT, UP0, 0x40, 0x0 ;  /* 0x000000000000781c */ /* 0x000fe20003f0e808 */
[----:B------:R-:W-:-:S02]  /*47c0*/  FFMA.FTZ R159, R159, c[0x0][0x2d0], -R168 ;  /* 0x0000b4009f9f7a23 */ /* 0x000fc400000108a8 */
[--C-:B------:R-:W-:Y:S02]  /*47d0*/  FFMA.FTZ R149, R18, c[0x0][0x2d0], -R161.reuse ;  /* 0x0000b40012957a23 */ /* 0x100fe400000108a1 */
[--C-:B------:R-:W-:Y:S01]  /*47e0*/  FFMA.FTZ R150, R20, c[0x0][0x2d0], -R161.reuse ;  /* 0x0000b40014967a23 */ /* 0x100fe200000108a1 */
[----:B------:R-:W2:Y:S01]  /*47f0*/  MUFU.EX2 R148, R148 ;  /* 0x0000009400947308 */ /* 0x000ea20000000800 */
[--C-:B------:R-:W-:Y:S01]  /*4800*/  FFMA.FTZ R151, R6, c[0x0][0x2d0], -R161.reuse ;  /* 0x0000b40006977a23 */ /* 0x100fe200000108a1 */
[----:B------:R-:W-:Y:S01]  /*4810*/  LDSM.16.MT88.4 R16, [R197+0x2900] ;  /* 0x00290000c510783b */ /* 0x000fe20000004200 */
[--C-:B------:R-:W-:Y:S01]  /*4820*/  FFMA.FTZ R144, R144, c[0x0][0x2d0], -R161.reuse ;  /* 0x0000b40090907a23 */ /* 0x100fe200000108a1 */
[----:B-1----:R-:W-:Y:S01]  /*4830*/  F2FP.BF16.PACK_AB R96, R154, R155 ;  /* 0x0000009b9a60723e */ /* 0x002fe200000010ff */
[--C-:B------:R-:W-:Y:S01]  /*4840*/  FFMA.FTZ R3, R10, c[0x0][0x2d0], -R161.reuse ;  /* 0x0000b4000a037a23 */ /* 0x100fe200000108a1 */
[----:B------:R-:W1:Y:S01]  /*4850*/  LDSM.16.MT88.4 R4, [R196+0x4100] ;  /* 0x00410000c404783b */ /* 0x000e620000004200 */
[--C-:B------:R-:W-:Y:S01]  /*4860*/  FFMA.FTZ R2, R8, c[0x0][0x2d0], -R161.reuse ;  /* 0x0000b40008027a23 */ /* 0x100fe200000108a1 */
[----:B------:R-:W-:Y:S01]  /*4870*/  MUFU.EX2 R149, R149 ;  /* 0x0000009500957308 */ /* 0x000fe20000000800 */
[--C-:B------:R-:W-:Y:S01]  /*4880*/  FFMA.FTZ R145, R14, c[0x0][0x2d0], -R161.reuse ;  /* 0x0000b4000e917a23 */ /* 0x100fe200000108a1 */
[----:B------:R-:W3:Y:S01]  /*4890*/  LDSM.16.MT88.4 R8, [R203+0x2900] ;  /* 0x00290000cb08783b */ /* 0x000ee20000004200 */
[----:B------:R-:W-:-:S02]  /*48a0*/  FFMA.FTZ R134, R12, c[0x0][0x2d0], -R161 ;  /* 0x0000b4000c867a23 */ /* 0x000fc400000108a1 */
[--C-:B------:R-:W-:Y:S01]  /*48b0*/  FFMA.FTZ R157, R157, c[0x0][0x2d0], -R168.reuse ;  /* 0x0000b4009d9d7a23 */ /* 0x100fe200000108a8 */
[----:B------:R-:W4:Y:S01]  /*48c0*/  LDSM.16.MT88.4 R20, [R203+0x900] ;  /* 0x00090000cb14783b */ /* 0x000f220000004200 */
[--C-:B------:R-:W-:Y:S01]  /*48d0*/  FFMA.FTZ R162, R162, c[0x0][0x2d0], -R161.reuse ;  /* 0x0000b400a2a27a23 */ /* 0x100fe200000108a1 */
[----:B------:R-:W5:Y:S01]  /*48e0*/  MUFU.EX2 R150, R150 ;  /* 0x0000009600967308 */ /* 0x000f620000000800 */
[----:B--2---:R-:W-:Y:S01]  /*48f0*/  F2FP.BF16.PACK_AB R98, R148, R153 ;  /* 0x000000999462723e */ /* 0x004fe200000010ff */
[----:B------:R-:W2:Y:S01]  /*4900*/  LDSM.16.MT88.4 R12, [R196+0x2900] ;  /* 0x00290000c40c783b */ /* 0x000ea20000004200 */
[--C-:B------:R-:W-:Y:S02]  /*4910*/  FFMA.FTZ R163, R172, c[0x0][0x2d0], -R161.reuse ;  /* 0x0000b400aca37a23 */ /* 0x100fe400000108a1 */
[--C-:B------:R-:W-:Y:S02]  /*4920*/  FFMA.FTZ R164, R164, c[0x0][0x2d0], -R161.reuse ;  /* 0x0000b400a4a47a23 */ /* 0x100fe400000108a1 */
[----:B------:R-:W-:Y:S01]  /*4930*/  FFMA.FTZ R165, R170, c[0x0][0x2d0], -R161 ;  /* 0x0000b400aaa57a23 */ /* 0x000fe200000108a1 */
[----:B------:R-:W-:Y:S01]  /*4940*/  MUFU.EX2 R151, R151 ;  /* 0x0000009700977308 */ /* 0x000fe20000000800 */
[----:B------:R-:W-:-:S02]  /*4950*/  FFMA.FTZ R170, R167, c[0x0][0x2d0], -R168 ;  /* 0x0000b400a7aa7a23 */ /* 0x000fc400000108a8 */
[--C-:B------:R-:W-:Y:S02]  /*4960*/  FFMA.FTZ R169, R169, c[0x0][0x2d0], -R168.reuse ;  /* 0x0000b400a9a97a23 */ /* 0x100fe400000108a8 */
[--C-:B------:R-:W-:Y:S02]  /*4970*/  FFMA.FTZ R167, R143, c[0x0][0x2d0], -R168.reuse ;  /* 0x0000b4008fa77a23 */ /* 0x100fe400000108a8 */
[----:B------:R-:W-:Y:S01]  /*4980*/  FFMA.FTZ R214, R141, c[0x0][0x2d0], -R168 ;  /* 0x0000b4008dd67a23 */ /* 0x000fe200000108a8 */
[----:B------:R-:W1:Y:S01]  /*4990*/  MUFU.EX2 R144, R144 ;  /* 0x0000009000907308 */ /* 0x000e620000000800 */
[----:B-----5:R-:W-:Y:S01]  /*49a0*/  F2FP.BF16.PACK_AB R97, R150, R149 ;  /* 0x000000959661723e */ /* 0x020fe200000010ff */
[--C-:B------:R-:W-:Y:S02]  /*49b0*/  FFMA.FTZ R166, R166, c[0x0][0x2d0], -R161.reuse ;  /* 0x0000b400a6a67a23 */ /* 0x100fe400000108a1 */
[--C-:B------:R-:W-:Y:S02]  /*49c0*/  FFMA.FTZ R171, R142, c[0x0][0x2d0], -R161.reuse ;  /* 0x0000b4008eab7a23 */ /* 0x100fe400000108a1 */
[----:B------:R-:W-:-:S02]  /*49d0*/  FFMA.FTZ R168, R140, c[0x0][0x2d0], -R161 ;  /* 0x0000b4008ca87a23 */ /* 0x000fc400000108a1 */
[----:B------:R-:W-:Y:S01]  /*49e0*/  MUFU.EX2 R152, R152 ;  /* 0x0000009800987308 */ /* 0x000fe20000000800 */
[----:B------:R-:W-:Y:S01]  /*49f0*/  FFMA.FTZ R215, R160, c[0x0][0x2d0], -R161 ;  /* 0x0000b400a0d77a23 */ /* 0x000fe200000108a1 */
[----:B------:R-:W-:Y:S01]  /*4a00*/  LDSM.16.MT88.4 R140, [R198+0x1900] ;  /* 0x00190000c68c783b */ /* 0x000fe20000004200 */
[----:B------:R-:W-:Y:S02]  /*4a10*/  FADD.FTZ R154, R155, R154 ;  /* 0x0000009a9b9a7221 */ /* 0x000fe40000010000 */
[----:B------:R-:W-:Y:S02]  /*4a20*/  FADD.FTZ R150, R149, R150 ;  /* 0x0000009695967221 */ /* 0x000fe40000010000 */
[----:B------:R-:W-:Y:S01]  /*4a30*/  FADD.FTZ R153, R153, R154 ;  /* 0x0000009a99997221 */ /* 0x000fe20000010000 */
[----:B-1----:R-:W-:Y:S01]  /*4a40*/  F2FP.BF16.PACK_AB R99, R144, R151 ;  /* 0x000000979063723e */ /* 0x002fe200000010ff */
[----:B------:R-:W1:Y:S01]  /*4a50*/  MUFU.EX2 R147, R147 ;  /* 0x0000009300937308 */ /* 0x000e620000000800 */
[----:B------:R-:W-:-:S02]  /*4a60*/  FADD.FTZ R151, R151, R150 ;  /* 0x0000009697977221 */ /* 0x000fc40000010000 */
        /* <DEDUP_REMOVED lines=46> */
[C---:B------:R-:W-:Y:S07]  /*4d50*/  HMMA.16816.F32.BF16 R92, R96.reuse, R4, RZ ;  /* 0x00000004605c723c */ /* 0x040fee00000418ff */
        /* <DEDUP_REMOVED lines=12> */
[----:B---3--:R-:W-:Y:S01]  /*4e20*/  HMMA.16816.F32.BF16 R36, R4, R8, R36 ;  /* 0x000000080424723c */ /* 0x008fe20000041824 */
[----:B------:R-:W-:-:S07]  /*4e30*/  FADD.FTZ R3, R2, R3 ;  /* 0x0000000302037221 */ /* 0x000fce0000010000 */
[C---:B------:R-:W-:Y:S01]  /*4e40*/  HMMA.16816.F32.BF16 R40, R4.reuse, R10, R40 ;  /* 0x0000000a0428723c */ /* 0x040fe20000041828 */
[----:B------:R-:W1:Y:S07]  /*4e50*/  LDSM.16.MT88.4 R8, [R198+0x4900] ;  /* 0x00490000c608783b */ /* 0x000e6e0000004200 */
[C---:B------:R-:W-:Y:S08]  /*4e60*/  HMMA.16816.F32.BF16 R52, R4.reuse, R16, R52 ;  /* 0x000000100434723c */ /* 0x040ff00000041834 */
[C---:B------:R-:W-:Y:S01]  /*4e70*/  HMMA.16816.F32.BF16 R56, R4.reuse, R18, R56 ;  /* 0x000000120438723c */ /* 0x040fe20000041838 */
[----:B------:R-:W3:Y:S07]  /*4e80*/  LDSM.16.MT88.4 R16, [R197+0x4900] ;  /* 0x00490000c510783b */ /* 0x000eee0000004200 */
[C---:B----4-:R-:W-:Y:S08]  /*4e90*/  HMMA.16816.F32.BF16 R128, R4.reuse, R20, R128 ;  /* 0x000000140480723c */ /* 0x050ff00000041880 */
        /* <DEDUP_REMOVED lines=116> */
[----:B------:R-:W-:Y:S07]  /*55e0*/  @P0 BRA `(.L_x_404) ;  /* 0x0000018000000947 */ /* 0x000fee0003800000 */
[----:B------:R-:W-:Y:S01]  /*55f0*/  ISETP.LT.AND P0, PT, RZ, UR4, PT ;  /* 0x00000004ff007c0c */ /* 0x000fe2000bf01270 */
[----:B------:R-:W-:-:S12]  /*5600*/  UIADD3 UR24, UR4, -0x1, URZ ;  /* 0xffffffff04187890 */ /* 0x000fd8000fffe03f */
[----:B------:R-:W-:Y:S05]  /*5610*/  @P0 BRA `(.L_x_405) ;  /* 0x000000a000000947 */ /* 0x000fea0003800000 */
[----:B------:R-:W-:Y:S02]  /*5620*/  UMOV UR24, 0x1 ;  /* 0x0000000100187882 */ /* 0x000fe40000000000 */
        /* <DEDUP_REMOVED lines=9> */
.L_x_405:
[----:B------:R-:W-:Y:S02]  /*56c0*/  UMOV UR5, 0x1 ;  /* 0x0000000100057882 */ /* 0x000fe40000000000 */
[----:B------:R-:W-:Y:S02]  /*56d0*/  ULDC UR4, c[0x0][0x32c] ;  /* 0x0000cb0000047ab9 */ /* 0x000fe40000000800 */
[----:B------:R-:W-:-:S03]  /*56e0*/  UISETP.NE.AND UP2, UPT, UR5, UR4, UPT ;  /* 0x000000040500728c */ /* 0x000fc6000bf45270 */
[----:B------:R-:W-:Y:S02]  /*56f0*/  ULDC.64 UR4, c[0x0][0x330] ;  /* 0x0000cc0000047ab9 */ /* 0x000fe40000000a00 */
[----:B------:R-:W-:-:S07]  /*5700*/  UIMAD.WIDE.U32 UR26, UR24, UR4, URZ ;  /* 0x00000004181a72a5 */ /* 0x000fce000f8e003f */
[----:B------:R-:W-:Y:S02]  /*5710*/  @UP2 UMOV UR25, UR27 ;  /* 0x0000001b00192c82 */ /* 0x000fe40008000000 */
[----:B------:R-:W-:Y:S02]  /*5720*/  @UP2 USHF.R.U32.HI UR24, URZ, UR5, UR25 ;  /* 0x000000053f182299 */ /* 0x000fe40008011619 */
.L_x_406:
[----:B------:R-:W-:Y:S02]  /*5730*/  ULDC UR4, c[0x0][0x32c] ;  /* 0x0000cb0000047ab9 */ /* 0x000fe40000000800 */
[----:B------:R-:W-:-:S04]  /*5740*/  UIMAD UR4, UR24, UR4, UR4 ;  /* 0x00000004180472a4 */ /* 0x000fc8000f8e0204 */
[----:B------:R-:W-:-:S04]  /*5750*/  UISETP.LT.AND UP2, UPT, UR21, UR4, UPT ;  /* 0x000000041500728c */ /* 0x000fc8000bf41270 */
[----:B------:R-:W-:-:S04]  /*5760*/  USEL UR21, UR21, UR4, UP2 ;  /* 0x0000000415157287 */ /* 0x000fc80009000000 */
.L_x_404:
[----:B------:R-:W-:-:S04]  /*5770*/  USHF.R.S32.HI UR4, URZ, 0x1f, UR21 ;  /* 0x0000001f3f047899 */ /* 0x000fc80008011415 */
[----:B------:R-:W-:-:S04]  /*5780*/  ULEA.HI UR4, UR4, UR21, URZ, 0x6 ;  /* 0x0000001504047291 */ /* 0x000fc8000f8f303f */
[----:B------:R-:W-:-:S04]  /*5790*/  USHF.R.S32.HI UR4, URZ, 0x6, UR4 ;  /* 0x000000063f047899 */ /* 0x000fc80008011404 */
[----:B------:R-:W-:-:S04]  /*57a0*/  UISETP.LT.AND UP2, UPT, UR9, UR4, UPT ;  /* 0x000000040900728c */ /* 0x000fc8000bf41270 */
[----:B------:R-:W-:-:S04]  /*57b0*/  USEL UR4, UR9, UR4, !UP2 ;  /* 0x0000000409047287 */ /* 0x000fc8000d000000 */
[----:B------:R-:W-:-:S06]  /*57c0*/  UISETP.GE.AND UP2, UPT, UR20, UR4, UPT ;  /* 0x000000041400728c */ /* 0x000fcc000bf46270 */
[----:B------:R-:W-:-:S13]  /*57d0*/  PLOP3.LUT P0, PT, PT, PT, UP2, 0x40, 0x0 ;  /* 0x000000000000781c */ /* 0x000fda0003f0e828 */
[----:B------:R-:W-:Y:S05]  /*57e0*/  @P0 BRA `(.L_x_407) ;  /* 0x00003bd000000947 */ /* 0x000fea0003800000 */
[C---:B------:R-:W-:Y:S01]  /*57f0*/  SHF.L.U64.HI R222, R218.reuse, 0x1, R133 ;  /* 0x00000001dade7819 */ /* 0x040fe20000010285 */
[----:B------:R-:W-:Y:S01]  /*5800*/  IMAD.MOV.U32 R2, RZ, RZ, R132 ;  /* 0x000000ffff027224 */ /* 0x000fe200078e0084 */
[----:B------:R-:W-:Y:S01]  /*5810*/  SHF.L.U32 R183, R218, 0x1, RZ ;  /* 0x00000001dab77819 */ /* 0x000fe200000006ff */
[----:B------:R-:W-:Y:S01]  /*5820*/  IMAD.MOV.U32 R3, RZ, RZ, R0 ;  /* 0x000000ffff037224 */ /* 0x000fe200078e0000 */
[C---:B------:R-:W-:Y:S01]  /*5830*/  SHF.L.U64.HI R182, R217.reuse, 0x1, R220 ;  /* 0x00000001d9b67819 */ /* 0x040fe200000102dc */
[----:B------:R-:W-:Y:S01]  /*5840*/  IMAD.SHL.U32 R181, R217, 0x2, RZ ;  /* 0x00000002d9b57824 */ /* 0x000fe200078e00ff */
[----:B------:R-:W-:Y:S02]  /*5850*/  SEL R180, RZ, 0x10, P4 ;  /* 0x00000010ffb47807 */ /* 0x000fe40002000000 */
.L_x_418:
[----:B------:R-:W-:Y:S04]  /*5860*/  DEPBAR.LE SB0, 0x0 ;  /* 0x000080000000791a */ /* 0x000fe80000000000 */
[----:B------:R-:W-:Y:S01]  /*5870*/  BAR.SYNC.DEFER_BLOCKING 0x0 ;  /* 0x0000000000007b1d */ /* 0x000fe20000010000 */
[----:B------:R-:W-:Y:S06]  /*5880*/  UISETP.GT.AND UP2, UPT, UR9, UR20, UPT ;  /* 0x000000140900728c */ /* 0x000fec000bf44270 */
[----:B------:R-:W-:Y:S01]  /*5890*/  PLOP3.LUT P0, PT, PT, PT, UP2, 0x80, 0x0 ;  /* 0x000000000000781c */ /* 0x000fe20003f0f028 */
[----:B------:R1:W2:Y:S04]  /*58a0*/  LDSM.16.M88.4 R132, [R206+0xc100] ;  /* 0x00c10000ce84783b */ /* 0x0002a80000000200 */
[----:B------:R1:W3:Y:S04]  /*58b0*/  LDSM.16.M88.4 R136, [R205+0x6100] ;  /* 0x00610000cd88783b */ /* 0x0002e80000000200 */
[----:B------:R1:W4:Y:S04]  /*58c0*/  LDSM.16.M88.4 R140, [R205+0x6900] ;  /* 0x00690000cd8c783b */ /* 0x0003280000000200 */
[----:B------:R1:W1:Y:S04]  /*58d0*/  LDSM.16.M88.4 R144, [R205+0x7100] ;  /* 0x00710000cd90783b */ /* 0x0002680000000200 */
[----:B------:R1:W1:Y:S04]  /*58e0*/  LDSM.16.M88.4 R148, [R205+0x7900] ;  /* 0x00790000cd94783b */ /* 0x0002680000000200 */
[----:B------:R1:W1:Y:S04]  /*58f0*/  LDSM.16.M88.4 R152, [R202+0xc100] ;  /* 0x00c10000ca98783b */ /* 0x0002680000000200 */
[----:B------:R1:W1:Y:S04]  /*5900*/  LDSM.16.M88.4 R156, [R204] ;  /* 0x00000000cc9c783b */ /* 0x0002680000000200 */
[----:B------:R1:W1:Y:S04]  /*5910*/  LDSM.16.M88.4 R160, [R195] ;  /* 0x00000000c3a0783b */ /* 0x0002680000000200 */
[----:B------:R1:W1:Y:S04]  /*5920*/  LDSM.16.M88.4 R164, [R194] ;  /* 0x00000000c2a4783b */ /* 0x0002680000000200 */
[----:B------:R1:W1:Y:S01]  /*5930*/  LDSM.16.M88.4 R168, [R193] ;  /* 0x00000000c1a8783b */ /* 0x0002620000000200 */
[----:B------:R-:W-:-:S05]  /*5940*/  @P0 BRA `(.L_x_408) ;  /* 0x000002b000000947 */ /* 0x000fca0003800000 */
[----:B------:R-:W-:Y:S01]  /*5950*/  SHF.R.S32.HI R5, RZ, 0x1f, R209 ;  /* 0x0000001fff057819 */ /* 0x000fe200000114d1 */
[----:B------:R-:W-:Y:S01]  /*5960*/  IMAD.WIDE.U32 R6, R209, c[0x0][0x208], RZ ;  /* 0x00008200d1067a25 */ /* 0x000fe200078e00ff */
[----:B------:R-:W-:Y:S02]  /*5970*/  SHF.R.S32.HI R4, RZ, 0x1f, R208 ;  /* 0x0000001fff047819 */ /* 0x000fe400000114d0 */
[----:B------:R-:W-:Y:S01]  /*5980*/  IADD3 R12, -R180, 0x10, RZ ;  /* 0x00000010b40c7810 */ /* 0x000fe20007ffe1ff */
[----:B------:R-:W-:Y:S01]  /*5990*/  IMAD R5, R5, c[0x0][0x208], RZ ;  /* 0x0000820005057a24 */ /* 0x000fe200078e02ff */
[----:B------:R-:W-:Y:S01]  /*59a0*/  IADD3 R11, -R221, 0x10, RZ ;  /* 0x00000010dd0b7810 */ /* 0x000fe20007ffe1ff */
[----:B------:R-:W-:Y:S01]  /*59b0*/  IMAD R4, R4, c[0x0][0x218], RZ ;  /* 0x0000860004047a24 */ /* 0x000fe200078e02ff */
[----:B------:R-:W-:Y:S01]  /*59c0*/  LOP3.LUT R12, R12, 0xf, RZ, 0xc0, !PT ;  /* 0x0000000f0c0c7812 */ /* 0x000fe200078ec0ff */
[----:B------:R-:W-:Y:S01]  /*59d0*/  IMAD R5, R209, c[0x0][0x20c], R5 ;  /* 0x00008300d1057a24 */ /* 0x000fe200078e0205 */
[----:B------:R-:W-:Y:S01]  /*59e0*/  LOP3.LUT R11, R11, 0xf, RZ, 0xc0, !PT ;  /* 0x0000000f0b0b7812 */ /* 0x000fe200078ec0ff */
[C---:B------:R-:W-:Y:S02]  /*59f0*/  IMAD R4, R208.reuse, c[0x0][0x21c], R4 ;  /* 0x00008700d0047a24 */ /* 0x040fe400078e0204 */
[----:B------:R-:W-:Y:S04]  /*5a00*/  IMAD.IADD R7, R7, 0x1, R5 ;  /* 0x0000000107077824 */ /* 0x000fe800078e0205 */
[----:B------:R-:W-:Y:S05]  /*5a10*/  IMAD.WIDE.U32 R6, R208, c[0x0][0x218], R6 ;  /* 0x00008600d0067a25 */ /* 0x000fea00078e0006 */
[----:B------:R-:W-:Y:S04]  /*5a20*/  IADD3 R0, P0, R6, UR22, RZ ;  /* 0x0000001606007c10 */ /* 0x000fe8000ff1e0ff */
[----:B------:R-:W-:Y:S02]  /*5a30*/  IADD3.X R7, R7, UR6, R4, P0, !PT ;  /* 0x0000000607077c10 */ /* 0x000fe400087fe404 */
[----:B------:R-:W-:Y:S02]  /*5a40*/  LEA R14, P0, R0, c[0x0][0x1f8], 0x1 ;  /* 0x00007e00000e7a11 */ /* 0x000fe400078008ff */
[----:B------:R-:W-:Y:S02]  /*5a50*/  SHF.L.U64.HI R4, R216, 0x1, R219 ;  /* 0x00000001d8047819 */ /* 0x000fe400000102db */
[----:B------:R-:W-:Y:S01]  /*5a60*/  LEA.HI.X R9, R0, c[0x0][0x1fc], R7, 0x1, P0 ;  /* 0x00007f0000097a11 */ /* 0x000fe200000f0c07 */
[----:B------:R-:W5:Y:S01]  /*5a70*/  SHFL.IDX PT, R6, R14, 0x1, 0x181f ;  /* 0x00381f000e067f89 */ /* 0x000f6200000e0000 */
[----:B------:R-:W-:Y:S03]  /*5a80*/  IMAD.SHL.U32 R0, R216, 0x2, RZ ;  /* 0x00000002d8007824 */ /* 0x000fe600078e00ff */
[----:B------:R-:W4:Y:S04]  /*5a90*/  SHFL.IDX PT, R5, R9, 0x1, 0x181f ;  /* 0x00381f0009057f89 */ /* 0x000f2800000e0000 */
[----:B------:R-:W3:Y:S04]  /*5aa0*/  SHFL.IDX PT, R8, R14, RZ, 0x181f ;  /* 0x00181fff0e087589 */ /* 0x000ee800000e0000 */
[----:B------:R-:W2:Y:S01]  /*5ab0*/  SHFL.IDX PT, R7, R9, RZ, 0x181f ;  /* 0x00181fff09077589 */ /* 0x000ea200000e0000 */
[-C--:B-----5:R-:W-:Y:S04]  /*5ac0*/  IADD3 R12, P6, P0, R12, R6.reuse, R181 ;  /* 0x000000060c0c7210 */ /* 0x0a0fe800078de0b5 */
[-C--:B----4-:R-:W-:Y:S02]  /*5ad0*/  IADD3.X R13, RZ, R5.reuse, R182, P6, P0 ;  /* 0x00000005ff0d7210 */ /* 0x090fe400037e04b6 */
[----:B------:R-:W-:Y:S04]  /*5ae0*/  IADD3 R10, P6, P0, R11, R6, R0 ;  /* 0x000000060b0a7210 */ /* 0x000fe800078de000 */
[--C-:B------:R-:W-:Y:S02]  /*5af0*/  IADD3.X R11, RZ, R5, R4.reuse, P6, P0 ;  /* 0x00000005ff0b7210 */ /* 0x100fe400037e0404 */
[C---:B---3--:R-:W-:Y:S02]  /*5b00*/  IADD3 R14, P6, R8.reuse, R0, RZ ;  /* 0x00000000080e7210 */ /* 0x048fe40007fde0ff */
[C---:B------:R-:W-:Y:S03]  /*5b10*/  IADD3 R16, P0, R8.reuse, R183, RZ ;  /* 0x000000b708107210 */ /* 0x040fe60007f1e0ff */
[C---:B--2---:R-:W-:Y:S01]  /*5b20*/  IMAD.X R15, R7.reuse, 0x1, R4, P6 ;  /* 0x00000001070f7824 */ /* 0x044fe200030e0604 */
[----:B------:R-:W-:Y:S01]  /*5b30*/  IADD3 R8, P6, R8, R181, RZ ;  /* 0x000000b508087210 */ /* 0x000fe20007fde0ff */
[C---:B------:R-:W-:Y:S01]  /*5b40*/  IMAD.X R17, R7.reuse, 0x1, R222, P0 ;  /* 0x0000000107117824 */ /* 0x040fe200000e06de */
[----:B------:R-:W-:Y:S03]  /*5b50*/  IADD3 R6, P0, R6, R183, RZ ;  /* 0x000000b706067210 */ /* 0x000fe60007f1e0ff */
[----:B------:R-:W-:Y:S01]  /*5b60*/  IMAD.X R9, R7, 0x1, R182, P6 ;  /* 0x0000000107097824 */ /* 0x000fe200030e06b6 */
[----:B------:R2:W-:Y:S01]  /*5b70*/  LDGSTS.E.BYPASS.LTC128B.128 [R213], [R16.64], !P5 ;  /* 0x0000000010d57fae */ /* 0x0005e2000e901d52 */
[----:B------:R-:W-:Y:S01]  /*5b80*/  ISETP.NE.U32.AND P6, PT, R180, RZ, PT ;  /* 0x000000ffb400720c */ /* 0x000fe20003fc5070 */
[----:B------:R-:W-:Y:S01]  /*5b90*/  IMAD.X R7, R5, 0x1, R222, P0 ;  /* 0x0000000105077824 */ /* 0x000fe200000e06de */
[----:B------:R-:W-:Y:S01]  /*5ba0*/  ISETP.NE.U32.AND P0, PT, R221, RZ, PT ;  /* 0x000000ffdd00720c */ /* 0x000fe20003f05070 */
[----:B------:R2:W-:Y:S04]  /*5bb0*/  LDGSTS.E.BYPASS.LTC128B.128 [R213+0x2000], [R8.64], !P4 ;  /* 0x0200000008d57fae */ /* 0x0005e8000e101d52 */
[----:B------:R2:W-:Y:S04]  /*5bc0*/  LDGSTS.E.BYPASS.LTC128B.128 [R213+0x4000], [R14.64], !P3 ;  /* 0x040000000ed57fae */ /* 0x0005e8000d901d52 */
[----:B------:R2:W-:Y:S04]  /*5bd0*/  LDGSTS.E.BYPASS.LTC128B.128 [R213+0x1000], [R6.64], !P5 ;  /* 0x0100000006d57fae */ /* 0x0005e8000e901d52 */
[----:B------:R2:W-:Y:S04]  /*5be0*/  LDGSTS.E.BYPASS.LTC128B.128.ZFILL [R213+0x3000], [R12.64], P6 ;  /* 0x030000000cd57fae */ /* 0x0005e8000b141d52 */
[----:B------:R2:W-:Y:S02]  /*5bf0*/  LDGSTS.E.BYPASS.LTC128B.128.ZFILL [R213+0x5000], [R10.64], P0 ;  /* 0x050000000ad57fae */ /* 0x0005e40008141d52 */
.L_x_408:
[C---:B--23--:R-:W-:Y:S01]  /*5c00*/  HMMA.16816.F32.BF16 R4, R132.reuse, R136, RZ ;  /* 0x000000888404723c */ /* 0x04cfe200000418ff */
[----:B------:R-:W-:Y:S01]  /*5c10*/  LDSM.16.M88.4 R172, [R201+0xc100] ;  /* 0x00c10000c9ac783b */ /* 0x000fe20000000200 */
[----:B------:R-:W-:Y:S06]  /*5c20*/  UISETP.GT.AND UP2, UPT, UR20, UR9, UPT ;  /* 0x000000091400728c */ /* 0x000fec000bf44270 */
[C---:B------:R-:W-:Y:S01]  /*5c30*/  HMMA.16816.F32.BF16 R8, R132.reuse, R138, RZ ;  /* 0x0000008a8408723c */ /* 0x040fe200000418ff */
[----:B------:R-:W0:Y:S01]  /*5c40*/  LDGDEPBAR ;  /* 0x00000000000079af */ /* 0x000e220000000000 */
[----:B------:R-:W-:Y:S06]  /*5c50*/  PLOP3.LUT P0, PT, PT, PT, UP2, 0x40, 0x0 ;  /* 0x000000000000781c */ /* 0x000fec0003f0e828 */
[C---:B----4-:R-:W-:Y:S01]  /*5c60*/  HMMA.16816.F32.BF16 R12, R132.reuse, R140, RZ ;  /* 0x0000008c840c723c */ /* 0x050fe200000418ff */
[----:B------:R-:W2:Y:S07]  /*5c70*/  LDSM.16.M88.4 R176, [R200+0x6100] ;  /* 0x00610000c8b0783b */ /* 0x000eae0000000200 */
[C---:B------:R-:W-:Y:S01]  /*5c80*/  HMMA.16816.F32.BF16 R16, R132.reuse, R142, RZ ;  /* 0x0000008e8410723c */ /* 0x040fe200000418ff */
[----:B------:R-:W-:Y:S07]  /*5c90*/  LDSM.16.M88.4 R136, [R200+0x7100] ;  /* 0x00710000c888783b */ /* 0x000fee0000000200 */
[C---:B-1----:R-:W-:Y:S01]  /*5ca0*/  HMMA.16816.F32.BF16 R20, R132.reuse, R144, RZ ;  /* 0x000000908414723c */ /* 0x042fe200000418ff */
[----:B------:R-:W-:Y:S07]  /*5cb0*/  LDSM.16.M88.4 R140, [R200+0x7900] ;  /* 0x00790000c88c783b */ /* 0x000fee0000000200 */
[C---:B------:R-:W-:Y:S01]  /*5cc0*/  HMMA.16816.F32.BF16 R24, R132.reuse, R146, RZ ;  /* 0x000000928418723c */ /* 0x040fe200000418ff */
[----:B------:R-:W-:Y:S07]  /*5cd0*/  LDSM.16.M88.4 R144, [R199+0xc100] ;  /* 0x00c10000c790783b */ /* 0x000fee0000000200 */
[C---:B------:R-:W-:Y:S08]  /*5ce0*/  HMMA.16816.F32.BF16 R28, R132.reuse, R148, RZ ;  /* 0x00000094841c723c */ /* 0x040ff000000418ff */
[----:B------:R-:W-:Y:S01]  /*5cf0*/  HMMA.16816.F32.BF16 R32, R132, R150, RZ ;  /* 0x000000968420723c */ /* 0x000fe200000418ff */
[----:B------:R-:W1:Y:S07]  /*5d00*/  LDSM.16.M88.4 R132, [R200+0x6900] ;  /* 0x00690000c884783b */ /* 0x000e6e0000000200 */
[C---:B------:R-:W-:Y:S01]  /*5d10*/  HMMA.16816.F32.BF16 R4, R152.reuse, R156, R4 ;  /* 0x0000009c9804723c */ /* 0x040fe20000041804 */
[----:B------:R-:W3:Y:S07]  /*5d20*/  LDSM.16.M88.4 R148, [R192] ;  /* 0x00000000c094783b */ /* 0x000eee0000000200 */
[C---:B------:R-:W-:Y:S01]  /*5d30*/  HMMA.16816.F32.BF16 R8, R152.reuse, R158, R8 ;  /* 0x0000009e9808723c */ /* 0x040fe20000041808 */
[----:B------:R-:W-:Y:S07]  /*5d40*/  LDSM.16.M88.4 R156, [R192+0x1000] ;  /* 0x00100000c09c783b */ /* 0x000fee0000000200 */
[C---:B------:R-:W-:Y:S08]  /*5d50*/  HMMA.16816.F32.BF16 R12, R152.reuse, R160, R12 ;  /* 0x000000a0980c723c */ /* 0x040ff0000004180c */
[C---:B------:R-:W-:Y:S01]  /*5d60*/  HMMA.16816.F32.BF16 R16, R152.reuse, R162, R16 ;  /* 0x000000a29810723c */ /* 0x040fe20000041810 */
[----:B------:R-:W-:Y:S07]  /*5d70*/  LDSM.16.M88.4 R160, [R192+0x1800] ;  /* 0x00180000c0a0783b */ /* 0x000fee0000000200 */
[C---:B------:R-:W-:Y:S08]  /*5d80*/  HMMA.16816.F32.BF16 R20, R152.reuse, R164, R20 ;  /* 0x000000a49814723c */ /* 0x040ff00000041814 */
[C---:B------:R-:W-:Y:S01]  /*5d90*/  HMMA.16816.F32.BF16 R24, R152.reuse, R166, R24 ;  /* 0x000000a69818723c */ /* 0x040fe20000041818 */
[----:B------:R-:W-:Y:S07]  /*5da0*/  LDSM.16.M88.4 R164, [R206+0x10100] ;  /* 0x01010000cea4783b */ /* 0x000fee0000000200 */
[C---:B------:R-:W-:Y:S08]  /*5db0*/  HMMA.16816.F32.BF16 R28, R152.reuse, R168, R28 ;  /* 0x000000a8981c723c */ /* 0x040ff0000004181c */
[----:B------:R-:W-:Y:S01]  /*5dc0*/  HMMA.16816.F32.BF16 R32, R152, R170, R32 ;  /* 0x000000aa9820723c */ /* 0x000fe20000041820 */
[----:B------:R-:W4:Y:S07]  /*5dd0*/  LDSM.16.M88.4 R152, [R192+0x800] ;  /* 0x00080000c098783b */ /* 0x000f2e0000000200 */
[C---:B--2---:R-:W-:Y:S01]  /*5de0*/  HMMA.16816.F32.BF16 R4, R172.reuse, R176, R4 ;  /* 0x000000b0ac04723c */ /* 0x044fe20000041804 */
[----:B------:R-:W2:Y:S07]  /*5df0*/  LDSM.16.M88.4 R168, [R205+0x8100] ;  /* 0x00810000cda8783b */ /* 0x000eae0000000200 */
[C---:B------:R-:W-:Y:S01]  /*5e00*/  HMMA.16816.F32.BF16 R8, R172.reuse, R178, R8 ;  /* 0x000000b2ac08723c */ /* 0x040fe20000041808 */
[----:B------:R-:W-:Y:S07]  /*5e10*/  LDSM.16.M88.4 R176, [R191] ;  /* 0x00000000bfb0783b */ /* 0x000fee0000000200 */
[C---:B-1----:R-:W-:Y:S08]  /*5e20*/  HMMA.16816.F32.BF16 R12, R172.reuse, R132, R12 ;  /* 0x00000084ac0c723c */ /* 0x042ff0000004180c */
[C---:B------:R-:W-:Y:S01]  /*5e30*/  HMMA.16816.F32.BF16 R16, R172.reuse, R134, R16 ;  /* 0x00000086ac10723c */ /* 0x040fe20000041810 */
[----:B------:R-:W1:Y:S07]  /*5e40*/  LDSM.16.M88.4 R132, [R205+0x8900] ;  /* 0x00890000cd84783b */ /* 0x000e6e0000000200 */
[C---:B------:R-:W-:Y:S08]  /*5e50*/  HMMA.16816.F32.BF16 R20, R172.reuse, R136, R20 ;  /* 0x00000088ac14723c */ /* 0x040ff00000041814 */
[C---:B------:R-:W-:Y:S01]  /*5e60*/  HMMA.16816.F32.BF16 R24, R172.reuse, R138, R24 ;  /* 0x0000008aac18723c */ /* 0x040fe20000041818 */
[----:B------:R-:W5:Y:S07]  /*5e70*/  LDSM.16.M88.4 R136, [R205+0x9100] ;  /* 0x00910000cd88783b */ /* 0x000f6e0000000200 */
[C---:B------:R-:W-:Y:S08]  /*5e80*/  HMMA.16816.F32.BF16 R28, R172.reuse, R140, R28 ;  /* 0x0000008cac1c723c */ /* 0x040ff0000004181c */
[----:B------:R-:W-:Y:S01]  /*5e90*/  HMMA.16816.F32.BF16 R32, R172, R142, R32 ;  /* 0x0000008eac20723c */ /* 0x000fe20000041820 */
[----:B------:R-:W1:Y:S07]  /*5ea0*/  LDSM.16.M88.4 R140, [R205+0x9900] ;  /* 0x00990000cd8c783b */ /* 0x000e6e0000000200 */
[C---:B---3--:R-:W-:Y:S01]  /*5eb0*/  HMMA.16816.F32.BF16 R4, R144.reuse, R148, R4 ;  /* 0x000000949004723c */ /* 0x048fe20000041804 */
[----:B------:R-:W3:Y:S07]  /*5ec0*/  LDSM.16.M88.4 R172, [R202+0x10100] ;  /* 0x01010000caac783b */ /* 0x000eee0000000200 */
[C---:B------:R-:W-:Y:S01]  /*5ed0*/  HMMA.16816.F32.BF16 R8, R144.reuse, R150, R8 ;  /* 0x000000969008723c */ /* 0x040fe20000041808 */
[----:B------:R-:W-:Y:S07]  /*5ee0*/  LDSM.16.M88.4 R148, [R189] ;  /* 0x00000000bd94783b */ /* 0x000fee0000000200 */
[C---:B----4-:R-:W-:Y:S08]  /*5ef0*/  HMMA.16816.F32.BF16 R12, R144.reuse, R152, R12 ;  /* 0x00000098900c723c */ /* 0x050ff0000004180c */
[C---:B------:R-:W-:Y:S01]  /*5f00*/  HMMA.16816.F32.BF16 R16, R144.reuse, R154, R16 ;  /* 0x0000009a9010723c */ /* 0x040fe20000041810 */
[----:B------:R-:W-:Y:S07]  /*5f10*/  LDSM.16.M88.4 R152, [R188] ;  /* 0x00000000bc98783b */ /* 0x000fee0000000200 */
[C---:B------:R-:W-:Y:S08]  /*5f20*/  HMMA.16816.F32.BF16 R20, R144.reuse, R156, R20 ;  /* 0x0000009c9014723c */ /* 0x040ff00000041814 */
[C---:B------:R-:W-:Y:S01]  /*5f30*/  HMMA.16816.F32.BF16 R24, R144.reuse, R158, R24 ;  /* 0x0000009e9018723c */ /* 0x040fe20000041818 */
[----:B------:R-:W-:Y:S07]  /*5f40*/  LDSM.16.M88.4 R156, [R201+0x10100] ;  /* 0x01010000c99c783b */ /* 0x000fee0000000200 */
[C---:B------:R-:W-:Y:S08]  /*5f50*/  HMMA.16816.F32.BF16 R28, R144.reuse, R160, R28 ;  /* 0x000000a0901c723c */ /* 0x040ff0000004181c */
[----:B------:R-:W-:Y:S01]  /*5f60*/  HMMA.16816.F32.BF16 R32, R144, R162, R32 ;  /* 0x000000a29020723c */ /* 0x000fe20000041820 */
[----:B------:R-:W4:Y:S07]  /*5f70*/  LDSM.16.M88.4 R144, [R190] ;  /* 0x00000000be90783b */ /* 0x000f2e0000000200 */
[C---:B--2---:R-:W-:Y:S01]  /*5f80*/  HMMA.16816.F32.BF16 R4, R164.reuse, R168, R4 ;  /* 0x000000a8a404723c */ /* 0x044fe20000041804 */
[----:B------:R-:W2:Y:S07]  /*5f90*/  LDSM.16.M88.4 R160, [R200+0x8100] ;  /* 0x00810000c8a0783b */ /* 0x000eae0000000200 */
[C---:B------:R-:W-:Y:S01]  /*5fa0*/  HMMA.16816.F32.BF16 R8, R164.reuse, R170, R8 ;  /* 0x000000aaa408723c */ /* 0x040fe20000041808 */
[----:B------:R-:W-:Y:S07]  /*5fb0*/  LDSM.16.M88.4 R168, [R192+0x2000] ;  /* 0x00200000c0a8783b */ /* 0x000fee0000000200 */
[C---:B-1----:R-:W-:Y:S08]  /*5fc0*/  HMMA.16816.F32.BF16 R12, R164.reuse, R132, R12 ;  /* 0x00000084a40c723c */ /* 0x042ff0000004180c */
[C---:B------:R-:W-:Y:S01]  /*5fd0*/  HMMA.16816.F32.BF16 R16, R164.reuse, R134, R16 ;  /* 0x00000086a410723c */ /* 0x040fe20000041810 */
[----:B------:R-:W1:Y:S07]  /*5fe0*/  LDSM.16.M88.4 R132, [R200+0x8900] ;  /* 0x00890000c884783b */ /* 0x000e6e0000000200 */
[C---:B-----5:R-:W-:Y:S08]  /*5ff0*/  HMMA.16816.F32.BF16 R20, R164.reuse, R136, R20 ;  /* 0x00000088a414723c */ /* 0x060ff00000041814 */
        /* <DEDUP_REMOVED lines=8> */
[----:B------:R-:W-:Y:S07]  /*6080*/  LDSM.16.M88.4 R176, [R205+0xa100] ;  /* 0x00a10000cdb0783b */ /* 0x000fee0000000200 */
[C---:B----4-:R-:W-:Y:S08]  /*6090*/  HMMA.16816.F32.BF16 R12, R172.reuse, R144, R12 ;  /* 0x00000090ac0c723c */ /* 0x050ff0000004180c */
[C---:B------:R-:W-:Y:S01]  /*60a0*/  HMMA.16816.F32.BF16 R16, R172.reuse, R146, R16 ;  /* 0x00000092ac10723c */ /* 0x040fe20000041810 */
[----:B------:R-:W4:Y:S07]  /*60b0*/  LDSM.16.M88.4 R144, [R192+0x2800] ;  /* 0x00280000c090783b */ /* 0x000f2e0000000200 */
[C---:B------:R-:W-:Y:S08]  /*60c0*/  HMMA.16816.F32.BF16 R20, R172.reuse, R148, R20 ;  /* 0x00000094ac14723c */ /* 0x040ff00000041814 */
[C---:B------:R-:W-:Y:S01]  /*60d0*/  HMMA.16816.F32.BF16 R24, R172.reuse, R150, R24 ;  /* 0x00000096ac18723c */ /* 0x040fe20000041818 */
[----:B------:R-:W3:Y:S07]  /*60e0*/  LDSM.16.M88.4 R148, [R192+0x3000] ;  /* 0x00300000c094783b */ /* 0x000eee0000000200 */
[C---:B------:R-:W-:Y:S08]  /*60f0*/  HMMA.16816.F32.BF16 R28, R172.reuse, R152, R28 ;  /* 0x00000098ac1c723c */ /* 0x040ff0000004181c */
[----:B------:R-:W-:Y:S01]  /*6100*/  HMMA.16816.F32.BF16 R32, R172, R154, R32 ;  /* 0x0000009aac20723c */ /* 0x000fe20000041820 */
[----:B------:R-:W3:Y:S07]  /*6110*/  LDSM.16.M88.4 R152, [R192+0x3800] ;  /* 0x00380000c098783b */ /* 0x000eee0000000200 */
[C---:B--2---:R-:W-:Y:S01]  /*6120*/  HMMA.16816.F32.BF16 R4, R156.reuse, R160, R4 ;  /* 0x000000a09c04723c */ /* 0x044fe20000041804 */
[----:B------:R-:W2:Y:S07]  /*6130*/  LDSM.16.M88.4 R172, [R206+0x14100] ;  /* 0x01410000ceac783b */ /* 0x000eae0000000200 */
[C---:B------:R-:W-:Y:S01]  /*6140*/  HMMA.16816.F32.BF16 R8, R156.reuse, R162, R8 ;  /* 0x000000a29c08723c */ /* 0x040fe20000041808 */
[----:B------:R-:W-:Y:S07]  /*6150*/  LDSM.16.M88.4 R160, [R187] ;  /* 0x00000000bba0783b */ /* 0x000fee0000000200 */
        /* <DEDUP_REMOVED lines=15> */
[----:B------:R-:W4:Y:S07]  /*6250*/  LDSM.16.M88.4 R144, [R186] ;  /* 0x00000000ba90783b */ /* 0x000f2e0000000200 */
[C---:B------:R-:W-:Y:S08]  /*6260*/  HMMA.16816.F32.BF16 R20, R164.reuse, R148, R20 ;  /* 0x00000094a414723c */ /* 0x040ff00000041814 */
[C---:B------:R-:W-:Y:S01]  /*6270*/  HMMA.16816.F32.BF16 R24, R164.reuse, R150, R24 ;  /* 0x00000096a418723c */ /* 0x040fe20000041818 */
[----:B------:R-:W3:Y:S07]  /*6280*/  LDSM.16.M88.4 R148, [R185] ;  /* 0x00000000b994783b */ /* 0x000eee0000000200 */
[C---:B------:R-:W-:Y:S08]  /*6290*/  HMMA.16816.F32.BF16 R28, R164.reuse, R152, R28 ;  /* 0x00000098a41c723c */ /* 0x040ff0000004181c */
[----:B------:R-:W-:Y:S01]  /*62a0*/  HMMA.16816.F32.BF16 R32, R164, R154, R32 ;  /* 0x0000009aa420723c */ /* 0x000fe20000041820 */
[----:B------:R-:W3:Y:S07]  /*62b0*/  LDSM.16.M88.4 R152, [R184] ;  /* 0x00000000b898783b */ /* 0x000eee0000000200 */
        /* <DEDUP_REMOVED lines=15> */
[C---:B------:R-:W-:Y:S08]  /*63b0*/  HMMA.16816.F32.BF16 R8, R156.reuse, R162, R8 ;  /* 0x000000a29c08723c */ /* 0x040ff00000041808 */
[C---:B----4-:R-:W-:Y:S08]  /*63c0*/  HMMA.16816.F32.BF16 R12, R156.reuse, R144, R12 ;  /* 0x000000909c0c723c */ /* 0x050ff0000004180c */
[C---:B------:R-:W-:Y:S08]  /*63d0*/  HMMA.16816.F32.BF16 R16, R156.reuse, R146, R16 ;  /* 0x000000929c10723c */ /* 0x040ff00000041810 */
[C---:B------:R-:W-:Y:S08]  /*63e0*/  HMMA.16816.F32.BF16 R20, R156.reuse, R148, R20 ;  /* 0x000000949c14723c */ /* 0x040ff00000041814 */
[C---:B------:R-:W-:Y:S08]  /*63f0*/  HMMA.16816.F32.BF16 R24, R156.reuse, R150, R24 ;  /* 0x000000969c18723c */ /* 0x040ff00000041818 */
[C---:B------:R-:W-:Y:S08]  /*6400*/  HMMA.16816.F32.BF16 R28, R156.reuse, R152, R28 ;  /* 0x000000989c1c723c */ /* 0x040ff0000004181c */
[----:B------:R-:W-:Y:S08]  /*6410*/  HMMA.16816.F32.BF16 R32, R156, R154, R32 ;  /* 0x0000009a9c20723c */ /* 0x000ff00000041820 */
[C---:B--2---:R-:W-:Y:S08]  /*6420*/  HMMA.16816.F32.BF16 R4, R164.reuse, R168, R4 ;  /* 0x000000a8a404723c */ /* 0x044ff00000041804 */
[C---:B------:R-:W-:Y:S08]  /*6430*/  HMMA.16816.F32.BF16 R8, R164.reuse, R170, R8 ;  /* 0x000000aaa408723c */ /* 0x040ff00000041808 */
[C---:B-1----:R-:W-:Y:S08]  /*6440*/  HMMA.16816.F32.BF16 R12, R164.reuse, R132, R12 ;  /* 0x00000084a40c723c */ /* 0x042ff0000004180c */
[C---:B------:R-:W-:Y:S01]  /*6450*/  HMMA.16816.F32.BF16 R16, R164.reuse, R134, R16 ;  /* 0x00000086a410723c */ /* 0x040fe20000041810 */
[----:B------:R-:W1:Y:S07]  /*6460*/  LDSM.16.M88.4 R132, [R192+0x4800] ;  /* 0x00480000c084783b */ /* 0x000e6e0000000200 */
[C---:B-----5:R-:W-:Y:S08]  /*6470*/  HMMA.16816.F32.BF16 R20, R164.reuse, R136, R20 ;  /* 0x00000088a414723c */ /* 0x060ff00000041814 */
[C---:B------:R-:W-:Y:S01]  /*6480*/  HMMA.16816.F32.BF16 R24, R164.reuse, R138, R24 ;  /* 0x0000008aa418723c */ /* 0x040fe20000041818 */
[----:B------:R-:W2:Y:S07]  /*6490*/  LDSM.16.M88.4 R136, [R192+0x5000] ;  /* 0x00500000c088783b */ /* 0x000eae0000000200 */
[C---:B------:R-:W-:Y:S08]  /*64a0*/  HMMA.16816.F32.BF16 R28, R164.reuse, R140, R28 ;  /* 0x0000008ca41c723c */ /* 0x040ff0000004181c */
[----:B------:R-:W-:Y:S08]  /*64b0*/  HMMA.16816.F32.BF16 R32, R164, R142, R32 ;  /* 0x0000008ea420723c */ /* 0x000ff00000041820 */
[C---:B---3--:R-:W-:Y:S08]  /*64c0*/  HMMA.16816.F32.BF16 R4, R172.reuse, R176, R4 ;  /* 0x000000b0ac04723c */ /* 0x048ff00000041804 */
[C---:B------:R-:W-:Y:S08]  /*64d0*/  HMMA.16816.F32.BF16 R8, R172.reuse, R178, R8 ;  /* 0x000000b2ac08723c */ /* 0x040ff00000041808 */
[C---:B-1----:R-:W-:Y:S08]  /*64e0*/  HMMA.16816.F32.BF16 R12, R172.reuse, R132, R12 ;  /* 0x00000084ac0c723c */ /* 0x042ff0000004180c */
[C---:B------:R-:W-:Y:S01]  /*64f0*/  HMMA.16816.F32.BF16 R16, R172.reuse, R134, R16 ;  /* 0x00000086ac10723c */ /* 0x040fe20000041810 */
[----:B------:R-:W1:Y:S01]  /*6500*/  LDSM.16.M88.4 R132, [R192+0x5800] ;  /* 0x00580000c084783b */ /* 0x000e620000000200 */
[----:B------:R-:W-:Y:S04]  /*6510*/  DEPBAR.LE SB0, 0x0 ;  /* 0x000080000000791a */ /* 0x000fe80000000000 */
[----:B------:R-:W-:Y:S02]  /*6520*/  FMUL.FTZ R225, R4, c[0x0][0x320] ;  /* 0x0000c80004e17a20 */ /* 0x000fe40000410000 */
[C---:B--2---:R-:W-:Y:S04]  /*6530*/  HMMA.16816.F32.BF16 R20, R172.reuse, R136, R20 ;  /* 0x00000088ac14723c */ /* 0x044fe80000041814 */
        /* <DEDUP_REMOVED lines=10> */
[----:B------:R-:W4:Y:S01]  /*65e0*/  MUFU.TANH R0, R0 ;  /* 0x0000000000007308 */ /* 0x000f220000002400 */
        /* <DEDUP_REMOVED lines=18> */
[----:B------:R-:W-:Y:S02]  /*6710*/  FMUL.FTZ R249, R24, c[0x0][0x320] ;  /* 0x0000c80018f97a20 */ /* 0x000fe40000410000 */
[----:B------:R-:W-:Y:S02]  /*6720*/  FMUL.FTZ R248, R25, c[0x0][0x320] ;  /* 0x0000c80019f87a20 */ /* 0x000fe40000410000 */
[----:B------:R-:W-:Y:S01]  /*6730*/  FMUL.FTZ R242, R26, c[0x0][0x320] ;  /* 0x0000c8001af27a20 */ /* 0x000fe20000410000 */
        /* <DEDUP_REMOVED lines=34> */
[----:B------:R-:W1:Y:S01]  /*6960*/  MUFU.TANH R246, R246 ;  /* 0x000000f600f67308 */ /* 0x000e620000002400 */
[----:B------:R-:W-:-:S05]  /*6970*/  @P0 BRA `(.L_x_409) ;  /* 0x0000039000000947 */ /* 0x000fca0003800000 */
[----:B--234-:R-:W-:Y:S01]  /*6980*/  IADD3 R12, -R180, 0x10, RZ ;  /* 0x00000010b40c7810 */ /* 0x01cfe20007ffe1ff */
[----:B------:R-:W-:Y:S01]  /*6990*/  ULEA UR5, UR20, UR12, 0x6 ;  /* 0x0000000c14057291 */ /* 0x000fe2000f8e303f */
[----:B------:R-:W-:Y:S01]  /*69a0*/  IADD3 R11, -R221, 0x10, RZ ;  /* 0x00000010dd0b7810 */ /* 0x000fe20007ffe1ff */
[----:B------:R-:W-:Y:S01]  /*69b0*/  IMAD.MOV.U32 R208, RZ, RZ, RZ ;  /* 0x000000ffffd07224 */ /* 0x000fe200078e00ff */
[----:B------:R-:W-:Y:S02]  /*69c0*/  LOP3.LUT R12, R12, 0xf, RZ, 0xc0, !PT ;  /* 0x0000000f0c0c7812 */ /* 0x000fe400078ec0ff */
[----:B------:R-:W-:Y:S01]  /*69d0*/  LOP3.LUT R11, R11, 0xf, RZ, 0xc0, !PT ;  /* 0x0000000f0b0b7812 */ /* 0x000fe200078ec0ff */
        /* <DEDUP_REMOVED lines=12> */
[----:B------:R2:W3:Y:S04]  /*6aa0*/  @!P1 LDG.E R208, [R6.64] ;  /* 0x0000001206d09981 */ /* 0x0004e8000c1e1900 */
[----:B------:R-:W-:Y:S04]  /*6ab0*/  IMAD R5, R5, c[0x0][0x1e0], RZ ;  /* 0x0000780005057a24 */ /* 0x000fe800078e02ff */
[C---:B------:R-:W-:Y:S02]  /*6ac0*/  IMAD R5, R209.reuse, c[0x0][0x1e4], R5 ;  /* 0x00007900d1057a24 */ /* 0x040fe400078e0205 */
[----:B--2---:R-:W-:Y:S04]  /*6ad0*/  IMAD.WIDE.U32 R6, R209, c[0x0][0x1e0], RZ ;  /* 0x00007800d1067a25 */ /* 0x004fe800078e00ff */
[----:B------:R-:W-:Y:S01]  /*6ae0*/  IMAD.IADD R7, R7, 0x1, R5 ;  /* 0x0000000107077824 */ /* 0x000fe200078e0205 */
[----:B---3--:R-:W-:Y:S03]  /*6af0*/  SHF.R.S32.HI R4, RZ, 0x1f, R208 ;  /* 0x0000001fff047819 */ /* 0x008fe600000114d0 */
[----:B------:R-:W-:Y:S04]  /*6b00*/  IMAD.WIDE.U32 R6, R208, c[0x0][0x1f0], R6 ;  /* 0x00007c00d0067a25 */ /* 0x000fe800078e0006 */
[----:B------:R-:W-:Y:S01]  /*6b10*/  IMAD R4, R4, c[0x0][0x1f0], RZ ;  /* 0x00007c0004047a24 */ /* 0x000fe200078e02ff */
[----:B------:R-:W-:Y:S03]  /*6b20*/  IADD3 R5, P0, R6, UR14, RZ ;  /* 0x0000000e06057c10 */ /* 0x000fe6000ff1e0ff */
[----:B------:R-:W-:Y:S05]  /*6b30*/  IMAD R4, R208, c[0x0][0x1f4], R4 ;  /* 0x00007d00d0047a24 */ /* 0x000fea00078e0204 */
[----:B------:R-:W-:Y:S02]  /*6b40*/  IADD3.X R4, R7, UR7, R4, P0, !PT ;  /* 0x0000000707047c10 */ /* 0x000fe400087fe404 */
[C---:B------:R-:W-:Y:S04]  /*6b50*/  LEA R15, P0, R5.reuse, c[0x0][0x1c8], 0x1 ;  /* 0x00007200050f7a11 */ /* 0x040fe800078008ff */
[----:B------:R-:W-:Y:S01]  /*6b60*/  LEA.HI.X R14, R5, c[0x0][0x1cc], R4, 0x1, P0 ;  /* 0x00007300050e7a11 */ /* 0x000fe200000f0c04 */
[----:B------:R-:W2:Y:S01]  /*6b70*/  SHFL.IDX PT, R6, R15, 0x1, 0x181f ;  /* 0x00381f000f067f89 */ /* 0x000ea200000e0000 */
[C---:B------:R-:W-:Y:S01]  /*6b80*/  IMAD.SHL.U32 R4, R216.reuse, 0x2, RZ ;  /* 0x00000002d8047824 */ /* 0x040fe200078e00ff */
[----:B------:R-:W-:Y:S02]  /*6b90*/  SHF.L.U64.HI R5, R216, 0x1, R219 ;  /* 0x00000001d8057819 */ /* 0x000fe400000102db */
[----:B------:R-:W3:Y:S04]  /*6ba0*/  SHFL.IDX PT, R7, R14, 0x1, 0x181f ;  /* 0x00381f000e077f89 */ /* 0x000ee800000e0000 */
[----:B------:R-:W4:Y:S04]  /*6bb0*/  SHFL.IDX PT, R8, R15, RZ, 0x181f ;  /* 0x00181fff0f087589 */ /* 0x000f2800000e0000 */
[----:B------:R5:W1:Y:S01]  /*6bc0*/  SHFL.IDX PT, R9, R14, RZ, 0x181f ;  /* 0x00181fff0e097589 */ /* 0x000a6200000e0000 */
[-C--:B--2---:R-:W-:Y:S04]  /*6bd0*/  IADD3 R12, P6, P0, R12, R6.reuse, R181 ;  /* 0x000000060c0c7210 */ /* 0x084fe800078de0b5 */
[-C--:B---3--:R-:W-:Y:S02]  /*6be0*/  IADD3.X R13, RZ, R7.reuse, R182, P6, P0 ;  /* 0x00000007ff0d7210 */ /* 0x088fe400037e04b6 */
[----:B------:R-:W-:Y:S04]  /*6bf0*/  IADD3 R10, P6, P0, R11, R6, R4 ;  /* 0x000000060b0a7210 */ /* 0x000fe800078de004 */
[--C-:B------:R-:W-:Y:S02]  /*6c00*/  IADD3.X R11, RZ, R7, R5.reuse, P6, P0 ;  /* 0x00000007ff0b7210 */ /* 0x100fe400037e0405 */
[C---:B----4-:R-:W-:Y:S02]  /*6c10*/  IADD3 R4, P6, R8.reuse, R4, RZ ;  /* 0x0000000408047210 */ /* 0x050fe40007fde0ff */
[C---:B-----5:R-:W-:Y:S03]  /*6c20*/  IADD3 R14, P0, R8.reuse, R183, RZ ;  /* 0x000000b7080e7210 */ /* 0x060fe60007f1e0ff */
[C---:B-1----:R-:W-:Y:S01]  /*6c30*/  IMAD.X R5, R9.reuse, 0x1, R5, P6 ;  /* 0x0000000109057824 */ /* 0x042fe200030e0605 */
[----:B------:R-:W-:Y:S01]  /*6c40*/  IADD3 R8, P6, R8, R181, RZ ;  /* 0x000000b508087210 */ /* 0x000fe20007fde0ff */
[C---:B------:R-:W-:Y:S01]  /*6c50*/  IMAD.X R15, R9.reuse, 0x1, R222, P0 ;  /* 0x00000001090f7824 */ /* 0x040fe200000e06de */
[----:B------:R-:W-:Y:S03]  /*6c60*/  IADD3 R6, P0, R6, R183, RZ ;  /* 0x000000b706067210 */ /* 0x000fe60007f1e0ff */
[----:B------:R-:W-:Y:S01]  /*6c70*/  IMAD.X R9, R9, 0x1, R182, P6 ;  /* 0x0000000109097824 */ /* 0x000fe200030e06b6 */
[----:B------:R1:W-:Y:S01]  /*6c80*/  LDGSTS.E.BYPASS.LTC128B.128 [R207+0x6100], [R14.64], !P5 ;  /* 0x061000000ecf7fae */ /* 0x0003e2000e901d52 */
        /* <DEDUP_REMOVED lines=8> */
.L_x_409:
[----:B-1234-:R-:W-:Y:S01]  /*6d10*/  IMAD.MOV.U32 R11, RZ, RZ, R211 ;  /* 0x000000ffff0b7224 */ /* 0x01efe200078e00d3 */
[----:B------:R-:W-:Y:S01]  /*6d20*/  PLOP3.LUT P6, PT, PT, PT, UP1, 0x80, 0x0 ;  /* 0x000000000000781c */ /* 0x000fe20003fcf018 */
[----:B------:R-:W0:Y:S01]  /*6d30*/  LDGDEPBAR ;  /* 0x00000000000079af */ /* 0x000e220000000000 */
[----:B------:R-:W-:Y:S01]  /*6d40*/  PLOP3.LUT P0, PT, PT, PT, UP1, 0x80, 0x0 ;  /* 0x000000000000781c */ /* 0x000fe20003f0f018 */
[----:B------:R-:W-:Y:S06]  /*6d50*/  USHF.L.U32 UR5, UR20, 0x6, URZ ;  /* 0x0000000614057899 */ /* 0x000fec000800063f */
[----:B------:R-:W-:Y:S04]  /*6d60*/  IMAD.U32 R5, RZ, RZ, UR5 ;  /* 0x00000005ff057e24 */ /* 0x000fe8000f8e00ff */
[----:B------:R-:W-:Y:S01]  /*6d70*/  @P6 IMAD.HI.U32 R4, R211, c[0x0][0x2c8], RZ ;  /* 0x0000b200d3046a27 */ /* 0x000fe200078e00ff */
[----:B------:R-:W-:Y:S04]  /*6d80*/  IADD3 R5, -R212, 0x1, -R5 ;  /* 0x00000001d4057810 */ /* 0x000fe80007ffe905 */
[----:B------:R-:W-:Y:S01]  /*6d90*/  @P0 SHF.R.U32.HI R11, RZ, c[0x0][0x2cc], R4 ;  /* 0x0000b300ff0b0a19 */ /* 0x000fe20000011604 */
[----:B------:R-:W-:Y:S01]  /*6da0*/  IMAD.MOV.U32 R4, RZ, RZ, c[0x0][0x2ac] ;  /* 0x0000ab00ff047624 */ /* 0x000fe200078e00ff */
[----:B------:R-:W-:Y:S03]  /*6db0*/  PLOP3.LUT P0, PT, PT, PT, UP0, 0x40, 0x0 ;  /* 0x000000000000781c */ /* 0x000fe60003f0e808 */
[----:B------:R-:W1:Y:S01]  /*6dc0*/  SHFL.IDX PT, R13, R11, RZ, 0x1c1f ;  /* 0x001c1fff0b0d7589 */ /* 0x000e6200000e0000 */
[----:B------:R-:W-:Y:S05]  /*6dd0*/  IMAD R5, R4, c[0x0][0x1d0], R5 ;  /* 0x0000740004057a24 */ /* 0x000fea00078e0205 */
[----:B------:R-:W-:Y:S04]  /*6de0*/  IADD3 R4, R5, -c[0x0][0x168], RZ ;  /* 0x80005a0005047a10 */ /* 0x000fe80007ffe0ff */
[C---:B------:R-:W-:Y:S02]  /*6df0*/  IADD3 R5, R4.reuse, c[0x0][0x328], RZ ;  /* 0x0000ca0004057a10 */ /* 0x040fe40007ffe0ff */
[----:B------:R-:W-:Y:S03]  /*6e00*/  IADD3 R4, R4, UR11, RZ ;  /* 0x0000000b04047c10 */ /* 0x000fe6000fffe0ff */
[--C-:B-1----:R-:W-:Y:S02]  /*6e10*/  IMAD.IADD R9, R5, 0x1, R13.reuse ;  /* 0x0000000105097824 */ /* 0x102fe400078e020d */
[----:B------:R-:W-:Y:S01]  /*6e20*/  IMAD.IADD R7, R4, 0x1, R13 ;  /* 0x0000000104077824 */ /* 0x000fe200078e020d */
[----:B------:R-:W-:-:S05]  /*6e30*/  @P0 BRA `(.L_x_410) ;  /* 0x000001b000000947 */ /* 0x000fca0003800000 */
[----:B------:R-:W-:Y:S01]  /*6e40*/  MOV R6, c[0x0][0x2ac] ;  /* 0x0000ab0000067a02 */ /* 0x000fe20000000f00 */
[----:B------:R-:W-:Y:S04]  /*6e50*/  BSSY B0, `(.L_x_411) ;  /* 0x0000013000007945 */ /* 0x000fe80003800000 */
[----:B------:R-:W-:Y:S05]  /*6e60*/  IMAD R13, R6, c[0x0][0x1d0], R13 ;  /* 0x00007400060d7a24 */ /* 0x000fea00078e020d */
[----:B------:R-:W-:Y:S04]  /*6e70*/  IADD3 R13, R13, -c[0x0][0x168], RZ ;  /* 0x80005a000d0d7a10 */ /* 0x000fe80007ffe0ff */
[----:B------:R-:W-:Y:S11]  /*6e80*/  ISETP.GT.AND P0, PT, R13, -0x1, PT ;  /* 0xffffffff0d00780c */ /* 0x000ff60003f04270 */
[----:B------:R-:W-:Y:S02]  /*6e90*/  @!UPT UIADD3 URZ, URZ, URZ, URZ ;  /* 0x0000003f3f3ff290 */ /* 0x000fe4000fffe03f */
[----:B------:R-:W-:-:S05]  /*6ea0*/  @P0 BRA `(.L_x_412) ;  /* 0x0000008000000947 */ /* 0x000fca0003800000 */
[----:B------:R-:W-:Y:S01]  /*6eb0*/  LOP3.LUT R13, RZ, R13, RZ, 0x33, !PT ;  /* 0x0000000dff0d7212 */ /* 0x000fe200078e33ff */
[----:B------:R-:W-:Y:S05]  /*6ec0*/  IMAD.MOV.U32 R6, RZ, RZ, c[0x0][0x32c] ;  /* 0x0000cb00ff067624 */ /* 0x000fea00078e00ff */
[----:B------:R-:W-:Y:S11]  /*6ed0*/  ISETP.NE.AND P0, PT, R6, 0x1, PT ;  /* 0x000000010600780c */ /* 0x000ff60003f05270 */
[----:B------:R-:W-:Y:S02]  /*6ee0*/  @!UPT UIADD3 URZ, URZ, URZ, URZ ;  /* 0x0000003f3f3ff290 */ /* 0x000fe4000fffe03f */
[----:B------:R-:W-:Y:S05]  /*6ef0*/  @P0 IMAD.HI.U32 R6, R13, c[0x0][0x330], RZ ;  /* 0x0000cc000d060a27 */ /* 0x000fea00078e00ff */
[----:B------:R-:W-:Y:S04]  /*6f00*/  @P0 SHF.R.U32.HI R13, RZ, c[0x0][0x334], R6 ;  /* 0x0000cd00ff0d0a19 */ /* 0x000fe80000011606 */
[----:B------:R-:W-:Y:S01]  /*6f10*/  LOP3.LUT R13, RZ, R13, RZ, 0x33, !PT ;  /* 0x0000000dff0d7212 */ /* 0x000fe200078e33ff */
[----:B------:R-:W-:-:S05]  /*6f20*/  BRA `(.L_x_413) ;  /* 0x0000005000007947 */ /* 0x000fca0003800000 */
.L_x_412:
[----:B------:R-:W-:Y:S04]  /*6f30*/  MOV R6, c[0x0][0x32c] ;  /* 0x0000cb0000067a02 */ /* 0x000fe80000000f00 */
[----:B------:R-:W-:Y:S11]  /*6f40*/  ISETP.NE.AND P0, PT, R6, 0x1, PT ;  /* 0x000000010600780c */ /* 0x000ff60003f05270 */
[----:B------:R-:W-:Y:S02]  /*6f50*/  @!UPT UIADD3 URZ, URZ, URZ, URZ ;  /* 0x0000003f3f3ff290 */ /* 0x000fe4000fffe03f */
[----:B------:R-:W-:Y:S05]  /*6f60*/  @P0 IMAD.HI.U32 R6, R13, c[0x0][0x330], RZ ;  /* 0x0000cc000d060a27 */ /* 0x000fea00078e00ff */
[----:B------:R-:W-:Y:S02]  /*6f70*/  @P0 SHF.R.U32.HI R13, RZ, c[0x0][0x334], R6 ;  /* 0x0000cd00ff0d0a19 */ /* 0x000fe40000011606 */
.L_x_413:
[----:B------:R-:W-:Y:S05]  /*6f80*/  BSYNC B0 ;  /* 0x0000000000007941 */ /* 0x000fea0003800000 */
.L_x_411:
[----:B------:R-:W-:Y:S04]  /*6f90*/  IMAD.MOV.U32 R6, RZ, RZ, c[0x0][0x32c] ;  /* 0x0000cb00ff067624 */ /* 0x000fe800078e00ff */
[----:B------:R-:W-:Y:S04]  /*6fa0*/  IMAD R13, R13, R6, -UR5 ;  /* 0x800000050d0d7e24 */ /* 0x000fe8000f8e0206 */
[----:B------:R-:W-:Y:S05]  /*6fb0*/  IMAD.IADD R8, R13, 0x1, -R212 ;  /* 0x000000010d087824 */ /* 0x000fea00078e0ad4 */
[----:B------:R-:W-:Y:S02]  /*6fc0*/  IADD3 R6, R8, c[0x0][0x32c], RZ ;  /* 0x0000cb0008067a10 */ /* 0x000fe40007ffe0ff */
[----:B------:R-:W-:Y:S02]  /*6fd0*/  IMNMX R7, R7, R8, !PT ;  /* 0x0000000807077217 */ /* 0x000fe40007800200 */
[----:B------:R-:W-:Y:S02]  /*6fe0*/  IMNMX R9, R9, R6, PT ;  /* 0x0000000609097217 */ /* 0x000fe40003800200 */
.L_x_410:
[----:B------:R-:W-:Y:S01]  /*6ff0*/  UISETP.GT.AND UP2, UPT, UR20, -0x1, UPT ;  /* 0xffffffff1400788c */ /* 0x000fe2000bf44270 */
[----:B------:R-:W1:Y:S05]  /*7000*/  SHFL.IDX PT, R11, R11, 0x1, 0x1c1f ;  /* 0x003c1f000b0b7f89 */ /* 0x000e6a00000e0000 */
[----:B------:R-:W-:Y:S02]  /*7010*/  PLOP3.LUT P0, PT, PT, PT, UP2, 0x80, 0x0 ;  /* 0x000000000000781c */ /* 0x000fe40003f0f028 */
[----:B------:R-:W-:Y:S02]  /*7020*/  PLOP3.LUT P6, PT, PT, PT, UP2, 0x80, 0x0 ;  /* 0x000000000000781c */ /* 0x000fe40003fcf028 */
[C---:B------:R-:W-:Y:S02]  /*7030*/  ISETP.GT.AND P0, PT, R7.reuse, RZ, P0 ;  /* 0x000000ff0700720c */ /* 0x040fe40000704270 */
[----:B------:R-:W-:Y:S02]  /*7040*/  ISETP.GT.AND P6, PT, R7, 0x1, P6 ;  /* 0x000000010700780c */ /* 0x000fe400037c4270 */
[C---:B------:R-:W-:Y:S02]  /*7050*/  ISETP.LT.OR P0, PT, R9.reuse, 0x1, P0 ;  /* 0x000000010900780c */ /* 0x040fe40000701670 */
[----:B------:R-:W-:Y:S02]  /*7060*/  ISETP.LT.OR P6, PT, R9, 0x2, P6 ;  /* 0x000000020900780c */ /* 0x000fe400037c1670 */
[----:B------:R-:W-:Y:S02]  /*7070*/  FSEL R10, R225, -INF , !P0 ;  /* 0xff800000e10a7808 */ /* 0x000fe40004000000 */
[----:B------:R-:W-:Y:S02]  /*7080*/  PLOP3.LUT P0, PT, PT, PT, UP2, 0x80, 0x0 ;  /* 0x000000000000781c */ /* 0x000fe40003f0f028 */
[----:B------:R-:W-:Y:S02]  /*7090*/  FSEL R8, R227, -INF , !P6 ;  /* 0xff800000e3087808 */ /* 0x000fe40007000000 */
[----:B------:R-:W-:Y:S01]  /*70a0*/  ISETP.GT.AND P0, PT, R7, 0x8, P0 ;  /* 0x000000080700780c */ /* 0x000fe20000704270 */
[--C-:B-1----:R-:W-:Y:S01]  /*70b0*/  IMAD.IADD R5, R5, 0x1, R11.reuse ;  /* 0x0000000105057824 */ /* 0x102fe200078e020b */
[----:B------:R-:W-:Y:S01]  /*70c0*/  PLOP3.LUT P6, PT, PT, PT, UP2, 0x80, 0x0 ;  /* 0x000000000000781c */ /* 0x000fe20003fcf028 */
[----:B------:R-:W-:Y:S01]  /*70d0*/  IMAD.IADD R4, R4, 0x1, R11 ;  /* 0x0000000104047824 */ /* 0x000fe200078e020b */
[----:B------:R-:W-:Y:S02]  /*70e0*/  ISETP.LT.OR P0, PT, R9, 0x9, P0 ;  /* 0x000000090900780c */ /* 0x000fe40000701670 */
[----:B------:R-:W-:Y:S02]  /*70f0*/  ISETP.GT.AND P6, PT, R7, 0x9, P6 ;  /* 0x000000090700780c */ /* 0x000fe400037c4270 */
[----:B------:R-:W-:Y:S02]  /*7100*/  FSEL R228, R228, -INF , !P0 ;  /* 0xff800000e4e47808 */ /* 0x000fe40004000000 */
[----:B------:R-:W-:Y:S02]  /*7110*/  PLOP3.LUT P0, PT, PT, PT, UP2, 0x80, 0x0 ;  /* 0x000000000000781c */ /* 0x000fe40003f0f028 */
[----:B------:R-:W-:Y:S02]  /*7120*/  ISETP.LT.OR P6, PT, R9, 0xa, P6 ;  /* 0x0000000a0900780c */ /* 0x000fe400037c1670 */
[----:B------:R-:W-:Y:S02]  /*7130*/  ISETP.GT.AND P0, PT, R7, 0x10, P0 ;  /* 0x000000100700780c */ /* 0x000fe40000704270 */
[----:B------:R-:W-:Y:S02]  /*7140*/  FSEL R6, R231, -INF , !P6 ;  /* 0xff800000e7067808 */ /* 0x000fe40007000000 */
[----:B------:R-:W-:Y:S02]  /*7150*/  ISETP.LT.OR P0, PT, R9, 0x11, P0 ;  /* 0x000000110900780c */ /* 0x000fe40000701670 */
[----:B------:R-:W-:Y:S02]  /*7160*/  PLOP3.LUT P6, PT, PT, PT, UP2, 0x80, 0x0 ;  /* 0x000000000000781c */ /* 0x000fe40003fcf028 */
[----:B------:R-:W-:Y:S02]  /*7170*/  FSEL R164, R235, -INF , !P0 ;  /* 0xff800000eba47808 */ /* 0x000fe40004000000 */
[----:B------:R-:W-:Y:S02]  /*7180*/  PLOP3.LUT P0, PT, PT, PT, UP2, 0x80, 0x0 ;  /* 0x000000000000781c */ /* 0x000fe40003f0f028 */
[C---:B------:R-:W-:Y:S02]  /*7190*/  ISETP.GT.AND P6, PT, R7.reuse, 0x11, P6 ;  /* 0x000000110700780c */ /* 0x040fe400037c4270 */
[----:B------:R-:W-:Y:S02]  /*71a0*/  ISETP.GT.AND P0, PT, R7, 0x18, P0 ;  /* 0x000000180700780c */ /* 0x000fe40000704270 */
[C---:B------:R-:W-:Y:S02]  /*71b0*/  ISETP.LT.OR P6, PT, R9.reuse, 0x12, P6 ;  /* 0x000000120900780c */ /* 0x040fe400037c1670 */
[----:B------:R-:W-:Y:S02]  /*71c0*/  ISETP.LT.OR P0, PT, R9, 0x19, P0 ;  /* 0x000000190900780c */ /* 0x000fe40000701670 */
[----:B------:R-:W-:Y:S02]  /*71d0*/  FSEL R162, R234, -INF , !P6 ;  /* 0xff800000eaa27808 */ /* 0x000fe40007000000 */
[----:B------:R-:W-:Y:S02]  /*71e0*/  FSEL R142, R236, -INF , !P0 ;  /* 0xff800000ec8e7808 */ /* 0x000fe40004000000 */
[----:B------:R-:W-:Y:S02]  /*71f0*/  PLOP3.LUT P0, PT, PT, PT, UP2, 0x80, 0x0 ;  /* 0x000000000000781c */ /* 0x000fe40003f0f028 */
[----:B------:R-:W-:Y:S02]  /*7200*/  PLOP3.LUT P6, PT, PT, PT, UP2, 0x80, 0x0 ;  /* 0x000000000000781c */ /* 0x000fe40003fcf028 */
[C---:B------:R-:W-:Y:S02]  /*7210*/  ISETP.GT.AND P0, PT, R7.reuse, 0x20, P0 ;  /* 0x000000200700780c */ /* 0x040fe40000704270 */
[----:B------:R-:W-:Y:S02]  /*7220*/  ISETP.GT.AND P6, PT, R7, 0x19, P6 ;  /* 0x000000190700780c */ /* 0x000fe400037c4270 */
[C---:B------:R-:W-:Y:S02]  /*7230*/  ISETP.LT.OR P0, PT, R9.reuse, 0x21, P0 ;  /* 0x000000210900780c */ /* 0x040fe40000701670 */
[----:B------:R-:W-:Y:S02]  /*7240*/  ISETP.LT.OR P6, PT, R9, 0x1a, P6 ;  /* 0x0000001a0900780c */ /* 0x000fe400037c1670 */
[----:B------:R-:W-:Y:S02]  /*7250*/  FSEL R160, R240, -INF , !P0 ;  /* 0xff800000f0a07808 */ /* 0x000fe40004000000 */
        /* <DEDUP_REMOVED lines=26> */
[----:B------:R-:W-:Y:S04]  /*7400*/  PLOP3.LUT P6, PT, PT, PT, UP2, 0x80, 0x0 ;  /* 0x000000000000781c */ /* 0x000fe80003fcf028 */
[----:B------:R-:W-:Y:S04]  /*7410*/  ISETP.GT.AND P6, PT, R7, 0x39, P6 ;  /* 0x000000390700780c */ /* 0x000fe800037c4270 */
[----:B------:R-:W-:Y:S04]  /*7420*/  ISETP.LT.OR P6, PT, R9, 0x3a, P6 ;  /* 0x0000003a0900780c */ /* 0x000fe800037c1670 */
[----:B------:R-:W-:Y:S01]  /*7430*/  FSEL R146, R252, -INF , !P6 ;  /* 0xff800000fc927808 */ /* 0x000fe20007000000 */
        /* <DEDUP_REMOVED lines=9> */
[----:B------:R-:W-:Y:S05]  /*74d0*/  IMAD.MOV.U32 R7, RZ, RZ, 0x1 ;  /* 0x00000001ff077424 */ /* 0x000fea00078e00ff */
[----:B------:R-:W-:Y:S11]  /*74e0*/  ISETP.NE.AND P0, PT, R7, c[0x0][0x32c], PT ;  /* 0x0000cb0007007a0c */ /* 0x000ff60003f05270 */
[----:B------:R-:W-:Y:S02]  /*74f0*/  @!UPT UIADD3 URZ, URZ, URZ, URZ ;  /* 0x0000003f3f3ff290 */ /* 0x000fe4000fffe03f */
[----:B------:R-:W-:Y:S05]  /*7500*/  @P0 IMAD.HI.U32 R7, R12, c[0x0][0x330], RZ ;  /* 0x0000cc000c070a27 */ /* 0x000fea00078e00ff */
[----:B------:R-:W-:Y:S04]  /*7510*/  @P0 SHF.R.U32.HI R12, RZ, c[0x0][0x334], R7 ;  /* 0x0000cd00ff0c0a19 */ /* 0x000fe80000011607 */
[----:B------:R-:W-:Y:S01]  /*7520*/  LOP3.LUT R12, RZ, R12, RZ, 0x33, !PT ;  /* 0x0000000cff0c7212 */ /* 0x000fe200078e33ff */
[----:B------:R-:W-:-:S05]  /*7530*/  BRA `(.L_x_417) ;  /* 0x0000005000007947 */ /* 0x000fca0003800000 */
.L_x_416:
[----:B------:R-:W-:Y:S04]  /*7540*/  MOV R7, 0x1 ;  /* 0x0000000100077802 */ /* 0x000fe80000000f00 */
[----:B------:R-:W-:Y:S11]  /*7550*/  ISETP.NE.AND P0, PT, R7, c[0x0][0x32c], PT ;  /* 0x0000cb0007007a0c */ /* 0x000ff60003f05270 */
[----:B------:R-:W-:Y:S02]  /*7560*/  @!UPT UIADD3 URZ, URZ, URZ, URZ ;  /* 0x0000003f3f3ff290 */ /* 0x000fe4000fffe03f */
[----:B------:R-:W-:Y:S05]  /*7570*/  @P0 IMAD.HI.U32 R7, R12, c[0x0][0x330], RZ ;  /* 0x0000cc000c070a27 */ /* 0x000fea00078e00ff */
[----:B------:R-:W-:Y:S02]  /*7580*/  @P0 SHF.R.U32.HI R12, RZ, c[0x0][0x334], R7 ;  /* 0x0000cd00ff0c0a19 */ /* 0x000fe40000011607 */
.L_x_417:
[----:B------:R-:W-:Y:S05]  /*7590*/  BSYNC B0 ;  /* 0x0000000000007941 */ /* 0x000fea0003800000 */
.L_x_415:
[----:B------:R-:W-:Y:S04]  /*75a0*/  IMAD.MOV.U32 R7, RZ, RZ, c[0x0][0x32c] ;  /* 0x0000cb00ff077624 */ /* 0x000fe800078e00ff */
[----:B------:R-:W-:Y:S04]  /*75b0*/  IMAD R7, R12, R7, -UR5 ;  /* 0x800000050c077e24 */ /* 0x000fe8000f8e0207 */
[----:B------:R-:W-:Y:S05]  /*75c0*/  IMAD.IADD R7, R7, 0x1, -R212 ;  /* 0x0000000107077824 */ /* 0x000fea00078e0ad4 */
[----:B------:R-:W-:Y:S02]  /*75d0*/  IADD3 R12, R7, c[0x0][0x32c], RZ ;  /* 0x0000cb00070c7a10 */ /* 0x000fe40007ffe0ff */
[----:B------:R-:W-:Y:S02]  /*75e0*/  IMNMX R4, R4, R7, !PT ;  /* 0x0000000704047217 */ /* 0x000fe40007800200 */
[----:B------:R-:W-:Y:S02]  /*75f0*/  IMNMX R5, R5, R12, PT ;  /* 0x0000000c05057217 */ /* 0x000fe40003800200 */
.L_x_414:
[----:B------:R-:W-:Y:S01]  /*7600*/  PLOP3.LUT P6, PT, PT, PT, UP2, 0x80, 0x0 ;  /* 0x000000000000781c */ /* 0x000fe20003fcf028 */
[----:B------:R-:W-:Y:S01]  /*7610*/  LDSM.16.MT88.4 R20, [R198+0x100] ;  /* 0x00010000c614783b */ /* 0x000fe20000004200 */
[----:B------:R-:W-:Y:S02]  /*7620*/  PLOP3.LUT P0, PT, PT, PT, UP2, 0x80, 0x0 ;  /* 0x000000000000781c */ /* 0x000fe40003f0f028 */
[----:B------:R-:W-:Y:S02]  /*7630*/  ISETP.GT.AND P6, PT, R4, RZ, P6 ;  /* 0x000000ff0400720c */ /* 0x000fe400037c4270 */
[----:B------:R-:W-:Y:S02]  /*7640*/  FMNMX.FTZ R7, R10, R3, !PT ;  /* 0x000000030a077209 */ /* 0x000fe40007810000 */
[C---:B------:R-:W-:Y:S01]  /*7650*/  ISETP.LT.OR P6, PT, R5.reuse, 0x1, P6 ;  /* 0x000000010500780c */ /* 0x040fe200037c1670 */
[----:B------:R-:W-:Y:S01]  /*7660*/  LDSM.16.MT88.4 R28, [R197+0x100] ;  /* 0x00010000c51c783b */ /* 0x000fe20000004200 */
[----:B------:R-:W-:Y:S02]  /*7670*/  ISETP.GT.AND P0, PT, R4, 0x1, P0 ;  /* 0x000000010400780c */ /* 0x000fe40000704270 */
[----:B------:R-:W-:Y:S02]  /*7680*/  FMNMX.FTZ R7, R8, R7, !PT ;  /* 0x0000000708077209 */ /* 0x000fe40007810000 */
[----:B------:R-:W-:Y:S02]  /*7690*/  FSEL R13, R0, -INF , !P6 ;  /* 0xff800000000d7808 */ /* 0x000fe40007000000 */
[----:B------:R-:W-:Y:S02]  /*76a0*/  ISETP.LT.OR P0, PT, R5, 0x2, P0 ;  /* 0x000000020500780c */ /* 0x000fe40000701670 */
[----:B------:R-:W-:Y:S02]  /*76b0*/  PLOP3.LUT P6, PT, PT, PT, UP2, 0x80, 0x0 ;  /* 0x000000000000781c */ /* 0x000fe40003fcf028 */
[----:B------:R-:W-:Y:S02]  /*76c0*/  FMNMX.FTZ R7, R228, R7, !PT ;  /* 0x00000007e4077209 */ /* 0x000fe40007810000 */
[----:B------:R-:W-:Y:S02]  /*76d0*/  FSEL R223, R223, -INF , !P0 ;  /* 0xff800000dfdf7808 */ /* 0x000fe40004000000 */
[----:B------:R-:W-:Y:S02]  /*76e0*/  ISETP.GT.AND P6, PT, R4, 0x8, P6 ;  /* 0x000000080400780c */ /* 0x000fe400037c4270 */
[----:B------:R-:W-:Y:S02]  /*76f0*/  PLOP3.LUT P0, PT, PT, PT, UP2, 0x80, 0x0 ;  /* 0x000000000000781c */ /* 0x000fe40003f0f028 */
[----:B------:R-:W-:Y:S02]  /*7700*/  FMNMX.FTZ R7, R6, R7, !PT ;  /* 0x0000000706077209 */ /* 0x000fe40007810000 */
[----:B------:R-:W-:Y:S02]  /*7710*/  ISETP.GT.AND P0, PT, R4, 0x9, P0 ;  /* 0x000000090400780c */ /* 0x000fe40000704270 */
[C---:B------:R-:W-:Y:S02]  /*7720*/  ISETP.LT.OR P6, PT, R5.reuse, 0x9, P6 ;  /* 0x000000090500780c */ /* 0x040fe400037c1670 */
[----:B------:R-:W-:Y:S02]  /*7730*/  FMNMX.FTZ R7, R164, R7, !PT ;  /* 0x00000007a4077209 */ /* 0x000fe40007810000 */
[----:B------:R-:W-:Y:S02]  /*7740*/  FSEL R11, R224, -INF , !P6 ;  /* 0xff800000e00b7808 */ /* 0x000fe40007000000 */
[C---:B------:R-:W-:Y:S02]  /*7750*/  ISETP.LT.OR P0, PT, R5.reuse, 0xa, P0 ;  /* 0x0000000a0500780c */ /* 0x040fe40000701670 */
[----:B------:R-:W-:Y:S02]  /*7760*/  PLOP3.LUT P6, PT, PT, PT, UP2, 0x80, 0x0 ;  /* 0x000000000000781c */ /* 0x000fe40003fcf028 */
[----:B------:R-:W-:Y:S02]  /*7770*/  FMNMX.FTZ R7, R162, R7, !PT ;  /* 0x00000007a2077209 */ /* 0x000fe40007810000 */
[----:B------:R-:W-:Y:S02]  /*7780*/  FSEL R9, R226, -INF , !P0 ;  /* 0xff800000e2097808 */ /* 0x000fe40004000000 */
[----:B------:R-:W-:Y:S02]  /*7790*/  ISETP.GT.AND P6, PT, R4, 0x10, P6 ;  /* 0x000000100400780c */ /* 0x000fe400037c4270 */
[----:B------:R-:W-:Y:S02]  /*77a0*/  PLOP3.LUT P0, PT, PT, PT, UP2, 0x80, 0x0 ;  /* 0x000000000000781c */ /* 0x000fe40003f0f028 */
[----:B------:R-:W-:Y:S02]  /*77b0*/  FMNMX.FTZ R7, R142, R7, !PT ;  /* 0x000000078e077209 */ /* 0x000fe40007810000 */
[C---:B------:R-:W-:Y:S02]  /*77c0*/  ISETP.LT.OR P6, PT, R5.reuse, 0x11, P6 ;  /* 0x000000110500780c */ /* 0x040fe400037c1670 */
        /* <DEDUP_REMOVED lines=10> */
[----:B------:R-:W-:Y:S02]  /*7870*/  FMNMX.FTZ R0, R13, R2, !PT ;  /* 0x000000020d007209 */ /* 0x000fe40007810000 */
[----:B------:R-:W-:Y:S02]  /*7880*/  ISETP.LT.OR P6, PT, R5, 0x19, P6 ;  /* 0x000000190500780c */ /* 0x000fe400037c1670 */
[----:B------:R-:W-:Y:S02]  /*7890*/  ISETP.GT.AND P0, PT, R4, 0x19, P0 ;  /* 0x000000190400780c */ /* 0x000fe40000704270 */
[----:B------:R-:W-:Y:S02]  /*78a0*/  FMNMX.FTZ R7, R156, R7, !PT ;  /* 0x000000079c077209 */ /* 0x000fe40007810000 */
[----:B------:R-:W-:Y:S02]  /*78b0*/  FSEL R143, R233, -INF , !P6 ;  /* 0xff800000e98f7808 */ /* 0x000fe40007000000 */
[----:B------:R-:W-:Y:S02]  /*78c0*/  ISETP.LT.OR P0, PT, R5, 0x1a, P0 ;  /* 0x0000001a0500780c */ /* 0x000fe40000701670 */
[----:B------:R-:W-:Y:S02]  /*78d0*/  FMNMX.FTZ R0, R223, R0, !PT ;  /* 0x00000000df007209 */ /* 0x000fe40007810000 */
[----:B------:R-:W-:Y:S02]  /*78e0*/  PLOP3.LUT P6, PT, PT, PT, UP2, 0x80, 0x0 ;  /* 0x000000000000781c */ /* 0x000fe40003fcf028 */
[----:B------:R-:W-:Y:S02]  /*78f0*/  FMNMX.FTZ R7, R154, R7, !PT ;  /* 0x000000079a077209 */ /* 0x000fe40007810000 */
[----:B------:R-:W-:Y:S02]  /*7900*/  FSEL R141, R232, -INF , !P0 ;  /* 0xff800000e88d7808 */ /* 0x000fe40004000000 */
[----:B------:R-:W-:Y:S02]  /*7910*/  FMNMX.FTZ R0, R11, R0, !PT ;  /* 0x000000000b007209 */ /* 0x000fe40007810000 */
[----:B------:R-:W-:Y:S02]  /*7920*/  ISETP.GT.AND P6, PT, R4, 0x20, P6 ;  /* 0x000000200400780c */ /* 0x000fe400037c4270 */
[----:B------:R-:W-:Y:S02]  /*7930*/  PLOP3.LUT P0, PT, PT, PT, UP2, 0x80, 0x0 ;  /* 0x000000000000781c */ /* 0x000fe40003f0f028 */
[----:B------:R-:W-:Y:S02]  /*7940*/  FMNMX.FTZ R7, R152, R7, !PT ;  /* 0x0000000798077209 */ /* 0x000fe40007810000 */
[----:B------:R-:W-:Y:S02]  /*7950*/  ISETP.LT.OR P6, PT, R5, 0x21, P6 ;  /* 0x000000210500780c */ /* 0x000fe400037c1670 */
[----:B------:R-:W-:Y:S02]  /*7960*/  FMNMX.FTZ R0, R9, R0, !PT ;  /* 0x0000000009007209 */ /* 0x000fe40007810000 */
[----:B------:R-:W-:Y:S02]  /*7970*/  ISETP.GT.AND P0, PT, R4, 0x21, P0 ;  /* 0x000000210400780c */ /* 0x000fe40000704270 */
[----:B------:R-:W-:Y:S02]  /*7980*/  FMNMX.FTZ R7, R150, R7, !PT ;  /* 0x0000000796077209 */ /* 0x000fe40007810000 */
[----:B------:R-:W-:Y:S02]  /*7990*/  FSEL R159, R238, -INF , !P6 ;  /* 0xff800000ee9f7808 */ /* 0x000fe40007000000 */
[----:B------:R-:W-:Y:S02]  /*79a0*/  FMNMX.FTZ R12, R163, R0, !PT ;  /* 0x00000000a30c7209 */ /* 0x000fe40007810000 */
[----:B------:R-:W-:Y:S02]  /*79b0*/  ISETP.LT.OR P0, PT, R5, 0x22, P0 ;  /* 0x000000220500780c */ /* 0x000fe40000701670 */
[----:B------:R-:W-:Y:S02]  /*79c0*/  PLOP3.LUT P6, PT, PT, PT, UP2, 0x80, 0x0 ;  /* 0x000000000000781c */ /* 0x000fe40003fcf028 */
[----:B------:R-:W-:Y:S02]  /*79d0*/  FMNMX.FTZ R7, R148, R7, !PT ;  /* 0x0000000794077209 */ /* 0x000fe40007810000 */
[----:B------:R-:W-:Y:S02]  /*79e0*/  FSEL R157, R237, -INF , !P0 ;  /* 0xff800000ed9d7808 */ /* 0x000fe40004000000 */
[----:B------:R-:W-:Y:S02]  /*79f0*/  FMNMX.FTZ R12, R161, R12, !PT ;  /* 0x0000000ca10c7209 */ /* 0x000fe40007810000 */
[----:B------:R-:W-:Y:S02]  /*7a00*/  ISETP.GT.AND P6, PT, R4, 0x28, P6 ;  /* 0x000000280400780c */ /* 0x000fe400037c4270 */
[----:B------:R-:W-:Y:S02]  /*7a10*/  PLOP3.LUT P0, PT, PT, PT, UP2, 0x80, 0x0 ;  /* 0x000000000000781c */ /* 0x000fe40003f0f028 */
[----:B------:R-:W-:Y:S02]  /*7a20*/  FMNMX.FTZ R0, R146, R7, !PT ;  /* 0x0000000792007209 */ /* 0x000fe40007810000 */
[----:B------:R-:W-:Y:S02]  /*7a30*/  FMNMX.FTZ R12, R143, R12, !PT ;  /* 0x0000000c8f0c7209 */ /* 0x000fe40007810000 */
[----:B------:R-:W-:Y:S01]  /*7a40*/  ISETP.LT.OR P6, PT, R5, 0x29, P6 ;  /* 0x000000290500780c */ /* 0x000fe200037c1670 */
[----:B------:R-:W1:Y:S01]  /*7a50*/  SHFL.BFLY PT, R7, R0, 0x2, 0x1f ;  /* 0x0c401f0000077f89 */ /* 0x000e6200000e0000 */
[----:B------:R-:W-:Y:S02]  /*7a60*/  ISETP.GT.AND P0, PT, R4, 0x29, P0 ;  /* 0x000000290400780c */ /* 0x000fe40000704270 */
[----:B------:R-:W-:Y:S02]  /*7a70*/  FSEL R155, R242, -INF , !P6 ;  /* 0xff800000f29b7808 */ /* 0x000fe40007000000 */
[----:B------:R-:W-:Y:S02]  /*7a80*/  FMNMX.FTZ R12, R141, R12, !PT ;  /* 0x0000000c8d0c7209 */ /* 0x000fe40007810000 */
[----:B------:R-:W-:Y:S02]  /*7a90*/  ISETP.LT.OR P0, PT, R5, 0x2a, P0 ;  /* 0x0000002a0500780c */ /* 0x000fe40000701670 */
[----:B------:R-:W-:Y:S02]  /*7aa0*/  PLOP3.LUT P6, PT, PT, PT, UP2, 0x80, 0x0 ;  /* 0x000000000000781c */ /* 0x000fe40003fcf028 */
[----:B------:R-:W-:Y:S02]  /*7ab0*/  FSEL R153, R241, -INF , !P0 ;  /* 0xff800000f1997808 */ /* 0x000fe40004000000 */
[----:B------:R-:W-:Y:S02]  /*7ac0*/  FMNMX.FTZ R12, R159, R12, !PT ;  /* 0x0000000c9f0c7209 */ /* 0x000fe40007810000 */
[C---:B------:R-:W-:Y:S02]  /*7ad0*/  ISETP.GT.AND P6, PT, R4.reuse, 0x30, P6 ;  /* 0x000000300400780c */ /* 0x040fe400037c4270 */
[----:B------:R-:W-:Y:S02]  /*7ae0*/  PLOP3.LUT P0, PT, PT, PT, UP2, 0x80, 0x0 ;  /* 0x000000000000781c */ /* 0x000fe40003f0f028 */
[----:B------:R-:W-:Y:S02]  /*7af0*/  FMNMX.FTZ R12, R157, R12, !PT ;  /* 0x0000000c9d0c7209 */ /* 0x000fe40007810000 */
[----:B------:R-:W-:Y:S02]  /*7b00*/  ISETP.LT.OR P6, PT, R5, 0x31, P6 ;  /* 0x000000310500780c */ /* 0x000fe400037c1670 */
        /* <DEDUP_REMOVED lines=8> */
[----:B------:R-:W-:Y:S01]  /*7b90*/  PLOP3.LUT P0, PT, PT, PT, UP2, 0x80, 0x0 ;  /* 0x000000000000781c */ /* 0x000fe20003f0f028 */
[----:B------:R-:W-:Y:S01]  /*7ba0*/  UISETP.GT.AND UP2, UPT, UR20, UR4, UPT ;  /* 0x000000041400728c */ /* 0x000fe2000bf44270 */
[----:B------:R-:W-:Y:S01]  /*7bb0*/  FMNMX.FTZ R14, R149, R14, !PT ;  /* 0x0000000e950e7209 */ /* 0x000fe20007810000 */
[----:B------:R-:W-:Y:S01]  /*7bc0*/  UIADD3 UR20, UR20, -0x1, URZ ;  /* 0xffffffff14147890 */ /* 0x000fe2000fffe03f */
[----:B------:R-:W-:Y:S02]  /*7bd0*/  ISETP.LT.OR P6, PT, R5, 0x39, P6 ;  /* 0x000000390500780c */ /* 0x000fe400037c1670 */
[----:B------:R-:W-:Y:S02]  /*7be0*/  ISETP.GT.AND P0, PT, R4, 0x39, P0 ;  /* 0x000000390400780c */ /* 0x000fe40000704270 */
[----:B-1----:R-:W-:Y:S02]  /*7bf0*/  FMNMX.FTZ R12, R0, R7, !PT ;  /* 0x00000007000c7209 */ /* 0x002fe40007810000 */
[----:B------:R-:W-:Y:S02]  /*7c00*/  FSEL R145, R247, -INF , !P6 ;  /* 0xff800000f7917808 */ /* 0x000fe40007000000 */
[----:B------:R-:W-:Y:S01]  /*7c10*/  FMNMX.FTZ R0, R147, R14, !PT ;  /* 0x0000000e93007209 */ /* 0x000fe20007810000 */
[----:B------:R-:W1:Y:S01]  /*7c20*/  SHFL.BFLY PT, R15, R12, 0x1, 0x1f ;  /* 0x0c201f000c0f7f89 */ /* 0x000e6200000e0000 */
[----:B------:R-:W-:Y:S02]  /*7c30*/  ISETP.LT.OR P0, PT, R5, 0x3a, P0 ;  /* 0x0000003a0500780c */ /* 0x000fe40000701670 */
[----:B------:R-:W-:Y:S02]  /*7c40*/  FMNMX.FTZ R0, R145, R0, !PT ;  /* 0x0000000091007209 */ /* 0x000fe40007810000 */
[----:B------:R-:W-:Y:S04]  /*7c50*/  FSEL R133, R246, -INF , !P0 ;  /* 0xff800000f6857808 */ /* 0x000fe80004000000 */
[----:B------:R-:W-:Y:S05]  /*7c60*/  FMNMX.FTZ R4, R133, R0, !PT ;  /* 0x0000000085047209 */ /* 0x000fea0007810000 */
[----:B------:R-:W2:Y:S01]  /*7c70*/  SHFL.BFLY PT, R7, R4, 0x2, 0x1f ;  /* 0x0c401f0004077f89 */ /* 0x000ea200000e0000 */
[----:B-1----:R-:W-:Y:S04]  /*7c80*/  FMNMX.FTZ R0, R12, R15, !PT ;  /* 0x0000000f0c007209 */ /* 0x002fe80007810000 */
[C---:B------:R-:W-:Y:S01]  /*7c90*/  FSETP.NEU.FTZ.AND P0, PT, R0.reuse, -INF , PT ;  /* 0xff8000000000780b */ /* 0x040fe20003f1d000 */
[----:B------:R-:W-:Y:S05]  /*7ca0*/  FMUL.FTZ R151, R0, c[0x0][0x2d0] ;  /* 0x0000b40000977a20 */ /* 0x000fea0000410000 */
[----:B------:R-:W-:Y:S02]  /*7cb0*/  FSEL R151, R151, RZ, P0 ;  /* 0x000000ff97977208 */ /* 0x000fe40000000000 */
[----:B--2---:R-:W-:Y:S03]  /*7cc0*/  FMNMX.FTZ R5, R4, R7, !PT ;  /* 0x0000000704057209 */ /* 0x004fe60007810000 */
[--C-:B------:R-:W-:Y:S01]  /*7cd0*/  FFMA.FTZ R168, R10, c[0x0][0x2d0], -R151.reuse ;  /* 0x0000b4000aa87a23 */ /* 0x100fe20000010897 */
[----:B------:R-:W-:Y:S01]  /*7ce0*/  FSEL R4, R0, RZ, P0 ;  /* 0x000000ff00047208 */ /* 0x000fe20000000000 */
[--C-:B------:R-:W-:Y:S01]  /*7cf0*/  FFMA.FTZ R135, R8, c[0x0][0x2d0], -R151.reuse ;  /* 0x0000b40008877a23 */ /* 0x100fe20000010897 */
[----:B------:R-:W1:Y:S01]  /*7d00*/  SHFL.BFLY PT, R132, R5, 0x1, 0x1f ;  /* 0x0c201f0005847f89 */ /* 0x000e6200000e0000 */
[----:B------:R-:W-:Y:S02]  /*7d10*/  FFMA.FTZ R134, R228, c[0x0][0x2d0], -R151 ;  /* 0x0000b400e4867a23 */ /* 0x000fe40000010897 */
[----:B------:R-:W-:Y:S01]  /*7d20*/  MUFU.EX2 R168, R168 ;  /* 0x000000a800a87308 */ /* 0x000fe20000000800 */
[----:B------:R-:W-:Y:S02]  /*7d30*/  FADD.FTZ R3, -R4, R3 ;  /* 0x0000000304037221 */ /* 0x000fe40000010100 */
[--C-:B------:R-:W-:Y:S02]  /*7d40*/  FFMA.FTZ R169, R6, c[0x0][0x2d0], -R151.reuse ;  /* 0x0000b40006a97a23 */ /* 0x100fe40000010897 */
[----:B------:R-:W-:Y:S02]  /*7d50*/  FMUL.FTZ R6, R3, c[0x0][0x2d0] ;  /* 0x0000b40003067a20 */ /* 0x000fe40000410000 */
[--C-:B------:R-:W-:Y:S02]  /*7d60*/  FFMA.FTZ R174, R164, c[0x0][0x2d0], -R151.reuse ;  /* 0x0000b400a4ae7a23 */ /* 0x100fe40000010897 */
[----:B------:R-:W-:Y:S01]  /*7d70*/  LDSM.16.MT88.4 R164, [R203+0x5900] ;  /* 0x00590000cba4783b */ /* 0x000fe20000004200 */
[----:B------:R-:W2:Y:S01]  /*7d80*/  MUFU.EX2 R135, R135 ;  /* 0x0000008700877308 */ /* 0x000ea20000000800 */
[--C-:B------:R-:W-:Y:S02]  /*7d90*/  FFMA.FTZ R175, R162, c[0x0][0x2d0], -R151.reuse ;  /* 0x0000b400a2af7a23 */ /* 0x100fe40000010897 */
[--C-:B------:R-:W-:Y:S02]  /*7da0*/  FFMA.FTZ R176, R142, c[0x0][0x2d0], -R151.reuse ;  /* 0x0000b4008eb07a23 */ /* 0x100fe40000010897 */
[--C-:B------:R-:W-:Y:S02]  /*7db0*/  FFMA.FTZ R177, R140, c[0x0][0x2d0], -R151.reuse ;  /* 0x0000b4008cb17a23 */ /* 0x100fe40000010897 */
[--C-:B------:R-:W-:Y:S02]  /*7dc0*/  FFMA.FTZ R225, R160, c[0x0][0x2d0], -R151.reuse ;  /* 0x0000b400a0e17a23 */ /* 0x100fe40000010897 */
[--C-:B------:R-:W-:Y:S01]  /*7dd0*/  FFMA.FTZ R226, R158, c[0x0][0x2d0], -R151.reuse ;  /* 0x0000b4009ee27a23 */ /* 0x100fe20000010897 */
[----:B------:R-:W-:Y:S01]  /*7de0*/  MUFU.EX2 R134, R134 ;  /* 0x0000008600867308 */ /* 0x000fe20000000800 */
[--C-:B------:R-:W-:Y:S01]  /*7df0*/  FFMA.FTZ R227, R156, c[0x0][0x2d0], -R151.reuse ;  /* 0x0000b4009ce37a23 */ /* 0x100fe20000010897 */
[----:B-1----:R-:W-:Y:S01]  /*7e00*/  FMNMX.FTZ R132, R132, R5, !PT ;  /* 0x0000000584847209 */ /* 0x002fe20007810000 */
[--C-:B------:R-:W-:Y:S02]  /*7e10*/  FFMA.FTZ R228, R154, c[0x0][0x2d0], -R151.reuse ;  /* 0x0000b4009ae47a23 */ /* 0x100fe40000010897 */
[--C-:B------:R-:W-:Y:S01]  /*7e20*/  FFMA.FTZ R233, R152, c[0x0][0x2d0], -R151.reuse ;  /* 0x0000b40098e97a23 */ /* 0x100fe20000010897 */
[C---:B------:R-:W-:Y:S01]  /*7e30*/  FSETP.NEU.FTZ.AND P0, PT, R132.reuse, -INF , PT ;  /* 0xff8000008400780b */ /* 0x040fe20003f1d000 */
[----:B------:R-:W-:Y:S02]  /*7e40*/  FMUL.FTZ R144, R132, c[0x0][0x2d0] ;  /* 0x0000b40084907a20 */ /* 0x000fe40000410000 */
[--C-:B------:R-:W-:Y:S01]  /*7e50*/  FFMA.FTZ R234, R150, c[0x0][0x2d0], -R151.reuse ;  /* 0x0000b40096ea7a23 */ /* 0x100fe20000010897 */
[----:B------:R-:W-:Y:S01]  /*7e60*/  FSEL R5, R132, RZ, P0 ;  /* 0x000000ff84057208 */ /* 0x000fe20000000000 */
[----:B------:R-:W1:Y:S01]  /*7e70*/  MUFU.EX2 R169, R169 ;  /* 0x000000a900a97308 */ /* 0x000e620000000800 */
[----:B------:R-:W-:Y:S01]  /*7e80*/  FSEL R144, R144, RZ, P0 ;  /* 0x000000ff90907208 */ /* 0x000fe20000000000 */
[--C-:B------:R-:W-:Y:S01]  /*7e90*/  FFMA.FTZ R235, R148, c[0x0][0x2d0], -R151.reuse ;  /* 0x0000b40094eb7a23 */ /* 0x100fe20000010897 */
[----:B--2---:R-:W-:Y:S01]  /*7ea0*/  F2FP.BF16.PACK_AB R136, R135, R168 ;  /* 0x000000a88788723e */ /* 0x004fe200000010ff */
[----:B------:R-:W-:Y:S01]  /*7eb0*/  FADD.FTZ R5, -R5, R2 ;  /* 0x0000000205057221 */ /* 0x000fe20000010100 */
[----:B------:R-:W-:Y:S01]  /*7ec0*/  PLOP3.LUT P0, PT, PT, PT, UP2, 0x80, 0x0 ;  /* 0x000000000000781c */ /* 0x000fe20003f0f028 */
[--C-:B------:R-:W-:Y:S02]  /*7ed0*/  FFMA.FTZ R173, R13, c[0x0][0x2d0], -R144.reuse ;  /* 0x0000b4000dad7a23 */ /* 0x100fe40000010890 */
[----:B------:R-:W2:Y:S01]  /*7ee0*/  LDSM.16.MT88.4 R12, [R203+0x100] ;  /* 0x00010000cb0c783b */ /* 0x000ea20000004200 */
[--C-:B------:R-:W-:Y:S01]  /*7ef0*/  FFMA.FTZ R172, R223, c[0x0][0x2d0], -R144.reuse ;  /* 0x0000b400dfac7a23 */ /* 0x100fe20000010890 */
[----:B------:R-:W3:Y:S01]  /*7f00*/  MUFU.EX2 R3, R6 ;  /* 0x0000000600037308 */ /* 0x000ee20000000800 */
[--C-:B------:R-:W-:Y:S02]  /*7f10*/  FFMA.FTZ R171, R11, c[0x0][0x2d0], -R144.reuse ;  /* 0x0000b4000bab7a23 */ /* 0x100fe40000010890 */
[--C-:B------:R-:W-:Y:S02]  /*7f20*/  FFMA.FTZ R170, R9, c[0x0][0x2d0], -R144.reuse ;  /* 0x0000b40009aa7a23 */ /* 0x100fe40000010890 */
[----:B------:R-:W-:Y:S02]  /*7f30*/  FMUL.FTZ R2, R5, c[0x0][0x2d0] ;  /* 0x0000b40005027a20 */ /* 0x000fe40000410000 */
[--C-:B------:R-:W-:Y:S02]  /*7f40*/  FFMA.FTZ R178, R163, c[0x0][0x2d0], -R144.reuse ;  /* 0x0000b400a3b27a23 */ /* 0x100fe40000010890 */
[--C-:B------:R-:W-:Y:S01]  /*7f50*/  FFMA.FTZ R179, R161, c[0x0][0x2d0], -R144.reuse ;  /* 0x0000b400a1b37a23 */ /* 0x100fe20000010890 */
[----:B------:R-:W-:Y:S01]  /*7f60*/  MUFU.EX2 R173, R173 ;  /* 0x000000ad00ad7308 */ /* 0x000fe20000000800 */
[----:B------:R-:W-:Y:S01]  /*7f70*/  LDSM.16.MT88.4 R160, [R196+0x3900] ;  /* 0x00390000c4a0783b */ /* 0x000fe20000004200 */
[--C-:B------:R-:W-:Y:S01]  /*7f80*/  FFMA.FTZ R223, R143, c[0x0][0x2d0], -R144.reuse ;  /* 0x0000b4008fdf7a23 */ /* 0x100fe20000010890 */
[----:B-1----:R-:W-:Y:S01]  /*7f90*/  F2FP.BF16.PACK_AB R138, R169, R134 ;  /* 0x00000086a98a723e */ /* 0x002fe200000010ff */
[--C-:B------:R-:W-:Y:S02]  /*7fa0*/  FFMA.FTZ R224, R141, c[0x0][0x2d0], -R144.reuse ;  /* 0x0000b4008de07a23 */ /* 0x100fe40000010890 */
[--C-:B------:R-:W-:Y:S03]  /*7fb0*/  FFMA.FTZ R229, R159, c[0x0][0x2d0], -R144.reuse ;  /* 0x0000b4009fe57a23 */ /* 0x100fe60000010890 */
[----:B------:R-:W-:Y:S01]  /*7fc0*/  LDSM.16.MT88.4 R140, [R197+0x2900] ;  /* 0x00290000c58c783b */ /* 0x000fe20000004200 */
[----:B------:R-:W1:Y:S01]  /*7fd0*/  MUFU.EX2 R172, R172 ;  /* 0x000000ac00ac7308 */ /* 0x000e620000000800 */
[--C-:B------:R-:W-:Y:S02]  /*7fe0*/  FFMA.FTZ R230, R157, c[0x0][0x2d0], -R144.reuse ;  /* 0x0000b4009de67a23 */ /* 0x100fe40000010890 */
[--C-:B------:R-:W-:Y:S02]  /*7ff0*/  FFMA.FTZ R231, R155, c[0x0][0x2d0], -R144.reuse ;  /* 0x0000b4009be77a23 */ /* 0x100fe40000010890 */
[C---:B---3--:R-:W-:Y:S02]  /*8000*/  FMUL.FTZ R4, R3.reuse, R128 ;  /* 0x0000008003047220 */ /* 0x048fe40000410000 */
[C---:B------:R-:W-:Y:S01]  /*8010*/  FMUL.FTZ R5, R3.reuse, R129 ;  /* 0x0000008103057220 */ /* 0x040fe20000410000 */
[----:B------:R-:W-:Y:S01]  /*8020*/  LDSM.16.MT88.4 R156, [R197+0x3900] ;  /* 0x00390000c59c783b */ /* 0x000fe20000004200 */
[C---:B------:R-:W-:Y:S01]  /*8030*/  FMUL.FTZ R8, R3.reuse, R124 ;  /* 0x0000007c03087220 */ /* 0x040fe20000410000 */
[----:B------:R-:W-:Y:S01]  /*8040*/  MUFU.EX2 R171, R171 ;  /* 0x000000ab00ab7308 */ /* 0x000fe20000000800 */
[C---:B------:R-:W-:Y:S02]  /*8050*/  FMUL.FTZ R9, R3.reuse, R125 ;  /* 0x0000007d03097220 */ /* 0x040fe40000410000 */
[C---:B------:R-:W-:Y:S02]  /*8060*/  FMUL.FTZ R16, R3.reuse, R116 ;  /* 0x0000007403107220 */ /* 0x040fe40000410000 */
[C---:B------:R-:W-:Y:S02]  /*8070*/  FMUL.FTZ R17, R3.reuse, R117 ;  /* 0x0000007503117220 */ /* 0x040fe40000410000 */
[C---:B------:R-:W-:Y:S02]  /*8080*/  FMUL.FTZ R24, R3.reuse, R108 ;  /* 0x0000006c03187220 */ /* 0x040fe40000410000 */
[C---:B------:R-:W-:Y:S01]  /*8090*/  FMUL.FTZ R25, R3.reuse, R109 ;  /* 0x0000006d03197220 */ /* 0x040fe20000410000 */
[----:B------:R-:W3:Y:S01]  /*80a0*/  MUFU.EX2 R170, R170 ;  /* 0x000000aa00aa7308 */ /* 0x000ee20000000800 */
[C---:B------:R-:W-:Y:S02]  /*80b0*/  FMUL.FTZ R32, R3.reuse, R100 ;  /* 0x0000006403207220 */ /* 0x040fe40000410000 */
[----:B------:R-:W-:Y:S01]  /*80c0*/  FMUL.FTZ R33, R3, R101 ;  /* 0x0000006503217220 */ /* 0x000fe20000410000 */
[----:B-1----:R-:W-:Y:S01]  /*80d0*/  F2FP.BF16.PACK_AB R137, R172, R173 ;  /* 0x000000adac89723e */ /* 0x002fe200000010ff */
[--C-:B------:R-:W-:Y:S02]  /*80e0*/  FFMA.FTZ R232, R153, c[0x0][0x2d0], -R144.reuse ;  /* 0x0000b40099e87a23 */ /* 0x100fe40000010890 */
[----:B------:R-:W-:Y:S01]  /*80f0*/  LDSM.16.MT88.4 R152, [R198+0x3900] ;  /* 0x00390000c698783b */ /* 0x000fe20000004200 */
[--C-:B------:R-:W-:Y:S02]  /*8100*/  FFMA.FTZ R237, R149, c[0x0][0x2d0], -R144.reuse ;  /* 0x0000b40095ed7a23 */ /* 0x100fe40000010890 */
[----:B------:R-:W1:Y:S01]  /*8110*/  MUFU.EX2 R2, R2 ;  /* 0x0000000200027308 */ /* 0x000e620000000800 */
[--C-:B------:R-:W-:Y:S02]  /*8120*/  FFMA.FTZ R238, R147, c[0x0][0x2d0], -R144.reuse ;  /* 0x0000b40093ee7a23 */ /* 0x100fe40000010890 */
[--C-:B------:R-:W-:Y:S02]  /*8130*/  FFMA.FTZ R239, R145, c[0x0][0x2d0], -R144.reuse ;  /* 0x0000b40091ef7a23 */ /* 0x100fe40000010890 */
[----:B------:R-:W-:Y:S02]  /*8140*/  FFMA.FTZ R151, R146, c[0x0][0x2d0], -R151 ;  /* 0x0000b40092977a23 */ /* 0x000fe40000010897 */
[----:B------:R-:W-:Y:S02]  /*8150*/  FFMA.FTZ R144, R133, c[0x0][0x2d0], -R144 ;  /* 0x0000b40085907a23 */ /* 0x000fe40000010890 */
[C---:B------:R-:W-:Y:S01]  /*8160*/  FMUL.FTZ R36, R3.reuse, R36 ;  /* 0x0000002403247220 */ /* 0x040fe20000410000 */
[----:B------:R-:W-:Y:S01]  /*8170*/  MUFU.EX2 R236, R151 ;  /* 0x0000009700ec7308 */ /* 0x000fe20000000800 */
[C---:B------:R-:W-:Y:S02]  /*8180*/  FMUL.FTZ R37, R3.reuse, R37 ;  /* 0x0000002503257220 */ /* 0x040fe40000410000 */
[C---:B------:R-:W-:Y:S01]  /*8190*/  FMUL.FTZ R40, R3.reuse, R40 ;  /* 0x0000002803287220 */ /* 0x040fe20000410000 */
[----:B---3--:R-:W-:Y:S01]  /*81a0*/  F2FP.BF16.PACK_AB R139, R170, R171 ;  /* 0x000000abaa8b723e */ /* 0x008fe200000010ff */
[C---:B------:R-:W-:Y:S02]  /*81b0*/  FMUL.FTZ R41, R3.reuse, R41 ;  /* 0x0000002903297220 */ /* 0x040fe40000410000 */
[C---:B------:R-:W-:Y:S02]  /*81c0*/  FMUL.FTZ R44, R3.reuse, R44 ;  /* 0x0000002c032c7220 */ /* 0x040fe40000410000 */
[C---:B------:R-:W-:Y:S01]  /*81d0*/  FMUL.FTZ R45, R3.reuse, R45 ;  /* 0x0000002d032d7220 */ /* 0x040fe20000410000 */
[----:B------:R3:W-:Y:S01]  /*81e0*/  MUFU.EX2 R240, R144 ;  /* 0x0000009000f07308 */ /* 0x0007e20000000800 */
[C---:B------:R-:W-:Y:S02]  /*81f0*/  FMUL.FTZ R48, R3.reuse, R48 ;  /* 0x0000003003307220 */ /* 0x040fe40000410000 */
[C---:B------:R-:W-:Y:S02]  /*8200*/  FMUL.FTZ R49, R3.reuse, R49 ;  /* 0x0000003103317220 */ /* 0x040fe40000410000 */
[C---:B-1----:R-:W-:Y:S02]  /*8210*/  FMUL.FTZ R6, R2.reuse, R130 ;  /* 0x0000008202067220 */ /* 0x042fe40000410000 */
[C---:B------:R-:W-:Y:S02]  /*8220*/  FMUL.FTZ R7, R2.reuse, R131 ;  /* 0x0000008302077220 */ /* 0x040fe40000410000 */
[----:B------:R-:W-:Y:S01]  /*8230*/  LDSM.16.MT88.4 R128, [R198+0x2900] ;  /* 0x00290000c680783b */ /* 0x000fe20000004200 */
[C---:B------:R-:W-:Y:S01]  /*8240*/  FMUL.FTZ R10, R2.reuse, R126 ;  /* 0x0000007e020a7220 */ /* 0x040fe20000410000 */
[----:B------:R-:W-:Y:S01]  /*8250*/  MUFU.EX2 R174, R174 ;  /* 0x000000ae00ae7308 */ /* 0x000fe20000000800 */
[C---:B------:R-:W-:Y:S02]  /*8260*/  FMUL.FTZ R11, R2.reuse, R127 ;  /* 0x0000007f020b7220 */ /* 0x040fe40000410000 */
[C---:B--2---:R-:W-:Y:S03]  /*8270*/  HMMA.16816.F32.BF16 R4, R136.reuse, R12, R4 ;  /* 0x0000000c8804723c */ /* 0x044fe60000041804 */
[----:B------:R-:W-:Y:S02]  /*8280*/  LDSM.16.MT88.4 R124, [R203+0x2900] ;  /* 0x00290000cb7c783b */ /* 0x000fe40000004200 */
[C---:B------:R-:W-:Y:S02]  /*8290*/  FMUL.FTZ R18, R2.reuse, R118 ;  /* 0x0000007602127220 */ /* 0x040fe40000410000 */
[C---:B------:R-:W-:Y:S01]  /*82a0*/  FMUL.FTZ R12, R3.reuse, R120 ;  /* 0x00000078030c7220 */ /* 0x040fe20000410000 */
[C---:B------:R-:W-:Y:S01]  /*82b0*/  HMMA.16816.F32.BF16 R8, R136.reuse, R14, R8 ;  /* 0x0000000e8808723c */ /* 0x040fe20000041808 */
[----:B------:R-:W1:Y:S02]  /*82c0*/  MUFU.EX2 R175, R175 ;  /* 0x000000af00af7308 */ /* 0x000e640000000800 */
[----:B---3--:R-:W-:Y:S01]  /*82d0*/  LDSM.16.MT88.4 R144, [R196+0x1900] ;  /* 0x00190000c490783b */ /* 0x008fe20000004200 */
[C---:B------:R-:W-:Y:S02]  /*82e0*/  FMUL.FTZ R13, R3.reuse, R121 ;  /* 0x00000079030d7220 */ /* 0x040fe40000410000 */
[C---:B------:R-:W-:Y:S02]  /*82f0*/  FMUL.FTZ R19, R2.reuse, R119 ;  /* 0x0000007702137220 */ /* 0x040fe40000410000 */
[C---:B------:R-:W-:Y:S03]  /*8300*/  FMUL.FTZ R14, R2.reuse, R122 ;  /* 0x0000007a020e7220 */ /* 0x040fe60000410000 */
[----:B------:R-:W-:Y:S01]  /*8310*/  LDSM.16.MT88.4 R116, [R198+0x900] ;  /* 0x00090000c674783b */ /* 0x000fe20000004200 */
[C---:B------:R-:W-:Y:S01]  /*8320*/  FMUL.FTZ R15, R2.reuse, R123 ;  /* 0x0000007b020f7220 */ /* 0x040fe20000410000 */
[----:B------:R-:W-:Y:S01]  /*8330*/  MUFU.EX2 R176, R176 ;  /* 0x000000b000b07308 */ /* 0x000fe20000000800 */
[C---:B------:R-:W-:Y:S02]  /*8340*/  FMUL.FTZ R26, R2.reuse, R110 ;  /* 0x0000006e021a7220 */ /* 0x040fe40000410000 */
[C---:B------:R-:W-:Y:S02]  /*8350*/  FMUL.FTZ R27, R2.reuse, R111 ;  /* 0x0000006f021b7220 */ /* 0x040fe40000410000 */
[C---:B------:R-:W-:Y:S01]  /*8360*/  FMUL.FTZ R34, R2.reuse, R102 ;  /* 0x0000006602227220 */ /* 0x040fe20000410000 */
[C---:B------:R-:W-:Y:S01]  /*8370*/  HMMA.16816.F32.BF16 R12, R136.reuse, R20, R12 ;  /* 0x00000014880c723c */ /* 0x040fe2000004180c */
[----:B------:R-:W2:Y:S02]  /*8380*/  LDSM.16.MT88.4 R120, [R196+0x100] ;  /* 0x00010000c478783b */ /* 0x000ea40000004200 */
[C---:B------:R-:W-:Y:S01]  /*8390*/  FMUL.FTZ R35, R2.reuse, R103 ;  /* 0x0000006702237220 */ /* 0x040fe20000410000 */
[----:B------:R-:W-:Y:S01]  /*83a0*/  MUFU.EX2 R177, R177 ;  /* 0x000000b100b17308 */ /* 0x000fe20000000800 */
[C---:B------:R-:W-:Y:S02]  /*83b0*/  FMUL.FTZ R38, R2.reuse, R38 ;  /* 0x0000002602267220 */ /* 0x040fe40000410000 */
[C---:B------:R-:W-:Y:S01]  /*83c0*/  FMUL.FTZ R20, R3.reuse, R112 ;  /* 0x0000007003147220 */ /* 0x040fe20000410000 */
[C---:B------:R-:W-:Y:S01]  /*83d0*/  HMMA.16816.F32.BF16 R16, R136.reuse, R22, R16 ;  /* 0x000000168810723c */ /* 0x040fe20000041810 */
[----:B------:R-:W-:Y:S03]  /*83e0*/  LDSM.16.MT88.4 R100, [R197+0x2100] ;  /* 0x00210000c564783b */ /* 0x000fe60000004200 */
[C---:B------:R-:W-:Y:S02]  /*83f0*/  FMUL.FTZ R21, R3.reuse, R113 ;  /* 0x0000007103157220 */ /* 0x040fe40000410000 */
[C---:B------:R-:W-:Y:S01]  /*8400*/  FMUL.FTZ R39, R2.reuse, R39 ;  /* 0x0000002702277220 */ /* 0x040fe20000410000 */
[----:B------:R-:W-:Y:S01]  /*8410*/  MUFU.EX2 R178, R178 ;  /* 0x000000b200b27308 */ /* 0x000fe20000000800 */
[C---:B------:R-:W-:Y:S01]  /*8420*/  FMUL.FTZ R22, R2.reuse, R114 ;  /* 0x0000007202167220 */ /* 0x040fe20000410000 */
[----:B------:R-:W-:Y:S03]  /*8430*/  LDSM.16.MT88.4 R108, [R196+0x2100] ;  /* 0x00210000c46c783b */ /* 0x000fe60000004200 */
[C---:B------:R-:W-:Y:S02]  /*8440*/  FMUL.FTZ R23, R2.reuse, R115 ;  /* 0x0000007302177220 */ /* 0x040fe40000410000 */
[C---:B------:R-:W-:Y:S02]  /*8450*/  FMUL.FTZ R42, R2.reuse, R42 ;  /* 0x0000002a022a7220 */ /* 0x040fe40000410000 */
[C---:B------:R-:W-:Y:S01]  /*8460*/  FMUL.FTZ R43, R2.reuse, R43 ;  /* 0x0000002b022b7220 */ /* 0x040fe20000410000 */
[----:B------:R-:W3:Y:S01]  /*8470*/  LDSM.16.MT88.4 R112, [R203+0x2100] ;  /* 0x00210000cb70783b */ /* 0x000ee20000004200 */
[C---:B------:R-:W-:Y:S01]  /*8480*/  FMUL.FTZ R46, R2.reuse, R46 ;  /* 0x0000002e022e7220 */ /* 0x040fe20000410000 */
[C---:B------:R-:W-:Y:S01]  /*8490*/  HMMA.16816.F32.BF16 R20, R136.reuse, R28, R20 ;  /* 0x0000001c8814723c */ /* 0x040fe20000041814 */
[----:B------:R-:W4:Y:S02]  /*84a0*/  MUFU.EX2 R179, R179 ;  /* 0x000000b300b37308 */ /* 0x000f240000000800 */
[C---:B------:R-:W-:Y:S02]  /*84b0*/  FMUL.FTZ R47, R2.reuse, R47 ;  /* 0x0000002f022f7220 */ /* 0x040fe40000410000 */
[C---:B------:R-:W-:Y:S01]  /*84c0*/  FMUL.FTZ R50, R2.reuse, R50 ;  /* 0x0000003202327220 */ /* 0x040fe20000410000 */
[----:B------:R-:W-:Y:S01]  /*84d0*/  LDSM.16.MT88.4 R148, [R203+0x3900] ;  /* 0x00390000cb94783b */ /* 0x000fe20000004200 */
[C---:B------:R-:W-:Y:S01]  /*84e0*/  FMUL.FTZ R28, R3.reuse, R104 ;  /* 0x00000068031c7220 */ /* 0x040fe20000410000 */
[C---:B------:R-:W-:Y:S03]  /*84f0*/  HMMA.16816.F32.BF16 R24, R136.reuse, R30, R24 ;  /* 0x0000001e8818723c */ /* 0x040fe60000041818 */
[----:B------:R-:W-:Y:S01]  /*8500*/  MUFU.EX2 R223, R223 ;  /* 0x000000df00df7308 */ /* 0x000fe20000000800 */
[C---:B------:R-:W-:Y:S02]  /*8510*/  FMUL.FTZ R29, R3.reuse, R105 ;  /* 0x00000069031d7220 */ /* 0x040fe40000410000 */
[C---:B------:R-:W-:Y:S02]  /*8520*/  FMUL.FTZ R51, R2.reuse, R51 ;  /* 0x0000003302337220 */ /* 0x040fe40000410000 */
[C---:B------:R-:W-:Y:S04]  /*8530*/  FMUL.FTZ R30, R2.reuse, R106 ;  /* 0x0000006a021e7220 */ /* 0x040fe80000410000 */
[C---:B------:R-:W-:Y:S01]  /*8540*/  FMUL.FTZ R31, R2.reuse, R107 ;  /* 0x0000006b021f7220 */ /* 0x040fe20000410000 */
[----:B------:R-:W5:Y:S01]  /*8550*/  MUFU.EX2 R224, R224 ;  /* 0x000000e000e07308 */ /* 0x000f620000000800 */
[----:B------:R-:W1:Y:S01]  /*8560*/  LDSM.16.MT88.4 R104, [R198+0x2100] ;  /* 0x00210000c668783b */ /* 0x000e620000004200 */
[C---:B------:R-:W-:Y:S02]  /*8570*/  FMUL.FTZ R52, R3.reuse, R52 ;  /* 0x0000003403347220 */ /* 0x040fe40000410000 */
[C---:B------:R-:W-:Y:S02]  /*8580*/  FMUL.FTZ R53, R3.reuse, R53 ;  /* 0x0000003503357220 */ /* 0x040fe40000410000 */
[C---:B--2---:R-:W-:Y:S03]  /*8590*/  HMMA.16816.F32.BF16 R28, R136.reuse, R120, R28 ;  /* 0x00000078881c723c */ /* 0x044fe6000004181c */
        /* <DEDUP_REMOVED lines=8> */
[----:B------:R-:W2:Y:S01]  /*8620*/  MUFU.EX2 R226, R226 ;  /* 0x000000e200e27308 */ /* 0x000ea20000000800 */
[C---:B---3--:R-:W-:Y:S04]  /*8630*/  HMMA.16816.F32.BF16 R36, R136.reuse, R112, R36 ;  /* 0x000000708824723c */ /* 0x048fe80000041824 */
[C---:B------:R-:W-:Y:S02]  /*8640*/  FMUL.FTZ R59, R2.reuse, R59 ;  /* 0x0000003b023b7220 */ /* 0x040fe40000410000 */
[C---:B------:R-:W-:Y:S02]  /*8650*/  FMUL.FTZ R60, R3.reuse, R60 ;  /* 0x0000003c033c7220 */ /* 0x040fe40000410000 */
[C---:B------:R-:W-:Y:S01]  /*8660*/  HMMA.16816.F32.BF16 R40, R136.reuse, R114, R40 ;  /* 0x000000728828723c */ /* 0x040fe20000041828 */
[----:B------:R-:W-:Y:S01]  /*8670*/  LDSM.16.MT88.4 R112, [R203+0x900] ;  /* 0x00090000cb70783b */ /* 0x000fe20000004200 */
[----:B------:R-:W-:Y:S02]  /*8680*/  MUFU.EX2 R227, R227 ;  /* 0x000000e300e37308 */ /* 0x000fe40000000800 */
[C---:B------:R-:W-:Y:S02]  /*8690*/  FMUL.FTZ R61, R3.reuse, R61 ;  /* 0x0000003d033d7220 */ /* 0x040fe40000410000 */
[C---:B------:R-:W-:Y:S02]  /*86a0*/  FMUL.FTZ R62, R2.reuse, R62 ;  /* 0x0000003e023e7220 */ /* 0x040fe40000410000 */
[C---:B------:R-:W-:Y:S01]  /*86b0*/  FMUL.FTZ R63, R2.reuse, R63 ;  /* 0x0000003f023f7220 */ /* 0x040fe20000410000 */
[C---:B-1----:R-:W-:Y:S03]  /*86c0*/  HMMA.16816.F32.BF16 R44, R136.reuse, R104, R44 ;  /* 0x00000068882c723c */ /* 0x042fe6000004182c */
[----:B------:R-:W1:Y:S01]  /*86d0*/  MUFU.EX2 R228, R228 ;  /* 0x000000e400e47308 */ /* 0x000e620000000800 */
[C---:B------:R-:W-:Y:S02]  /*86e0*/  FMUL.FTZ R64, R3.reuse, R64 ;  /* 0x0000004003407220 */ /* 0x040fe40000410000 */
[C---:B------:R-:W-:Y:S02]  /*86f0*/  FMUL.FTZ R65, R3.reuse, R65 ;  /* 0x0000004103417220 */ /* 0x040fe40000410000 */
[C---:B------:R-:W-:Y:S01]  /*8700*/  FMUL.FTZ R66, R2.reuse, R66 ;  /* 0x0000004202427220 */ /* 0x040fe20000410000 */
[C---:B------:R-:W-:Y:S01]  /*8710*/  HMMA.16816.F32.BF16 R48, R136.reuse, R106, R48 ;  /* 0x0000006a8830723c */ /* 0x040fe20000041830 */
[----:B------:R-:W3:Y:S03]  /*8720*/  LDSM.16.MT88.4 R104, [R203+0x4100] ;  /* 0x00410000cb68783b */ /* 0x000ee60000004200 */
[----:B------:R-:W-:Y:S01]  /*8730*/  MUFU.EX2 R229, R229 ;  /* 0x000000e500e57308 */ /* 0x000fe20000000800 */
[C---:B------:R-:W-:Y:S02]  /*8740*/  FMUL.FTZ R67, R2.reuse, R67 ;  /* 0x0000004302437220 */ /* 0x040fe40000410000 */
[C---:B------:R-:W-:Y:S01]  /*8750*/  FMUL.FTZ R68, R3.reuse, R68 ;  /* 0x0000004403447220 */ /* 0x040fe20000410000 */
[C---:B------:R-:W-:Y:S04]  /*8760*/  HMMA.16816.F32.BF16 R52, R136.reuse, R100, R52 ;  /* 0x000000648834723c */ /* 0x040fe80000041834 */
[C---:B------:R-:W-:Y:S02]  /*8770*/  FMUL.FTZ R69, R3.reuse, R69 ;  /* 0x0000004503457220 */ /* 0x040fe40000410000 */
[----:B------:R-:W1:Y:S01]  /*8780*/  MUFU.EX2 R230, R230 ;  /* 0x000000e600e67308 */ /* 0x000e620000000800 */
[C---:B------:R-:W-:Y:S01]  /*8790*/  FMUL.FTZ R70, R2.reuse, R70 ;  /* 0x0000004602467220 */ /* 0x040fe20000410000 */
[C---:B------:R-:W-:Y:S01]  /*87a0*/  HMMA.16816.F32.BF16 R56, R136.reuse, R102, R56 ;  /* 0x000000668838723c */ /* 0x040fe20000041838 */
[----:B------:R-:W1:Y:S03]  /*87b0*/  LDSM.16.MT88.4 R100, [R198+0x4100] ;  /* 0x00410000c664783b */ /* 0x000e660000004200 */
[C---:B------:R-:W-:Y:S02]  /*87c0*/  FMUL.FTZ R71, R2.reuse, R71 ;  /* 0x0000004702477220 */ /* 0x040fe40000410000 */
[C---:B------:R-:W-:Y:S02]  /*87d0*/  FMUL.FTZ R72, R3.reuse, R72 ;  /* 0x0000004803487220 */ /* 0x040fe40000410000 */
[----:B------:R-:W-:Y:S01]  /*87e0*/  MUFU.EX2 R231, R231 ;  /* 0x000000e700e77308 */ /* 0x000fe20000000800 */
[C---:B------:R-:W-:Y:S03]  /*87f0*/  HMMA.16816.F32.BF16 R60, R136.reuse, R108, R60 ;  /* 0x0000006c883c723c */ /* 0x040fe6000004183c */
[C---:B------:R-:W-:Y:S02]  /*8800*/  FMUL.FTZ R73, R3.reuse, R73 ;  /* 0x0000004903497220 */ /* 0x040fe40000410000 */
[C---:B------:R-:W-:Y:S03]  /*8810*/  FMUL.FTZ R74, R2.reuse, R74 ;  /* 0x0000004a024a7220 */ /* 0x040fe60000410000 */
[C---:B------:R-:W-:Y:S01]  /*8820*/  HMMA.16816.F32.BF16 R64, R136.reuse, R110, R64 ;  /* 0x0000006e8840723c */ /* 0x040fe20000041840 */
[----:B------:R-:W2:Y:S01]  /*8830*/  LDSM.16.MT88.4 R108, [R197+0x4100] ;  /* 0x00410000c56c783b */ /* 0x000ea20000004200 */
[----:B------:R-:W2:Y:S02]  /*8840*/  MUFU.EX2 R232, R232 ;  /* 0x000000e800e87308 */ /* 0x000ea40000000800 */
[C---:B------:R-:W-:Y:S02]  /*8850*/  FMUL.FTZ R75, R2.reuse, R75 ;  /* 0x0000004b024b7220 */ /* 0x040fe40000410000 */
[C---:B------:R-:W-:Y:S02]  /*8860*/  FMUL.FTZ R76, R3.reuse, R76 ;  /* 0x0000004c034c7220 */ /* 0x040fe40000410000 */
[C---:B------:R-:W-:Y:S01]  /*8870*/  FMUL.FTZ R77, R3.reuse, R77 ;  /* 0x0000004d034d7220 */ /* 0x040fe20000410000 */
[C---:B---3--:R-:W-:Y:S03]  /*8880*/  HMMA.16816.F32.BF16 R68, R136.reuse, R104, R68 ;  /* 0x000000688844723c */ /* 0x048fe60000041844 */
[C---:B------:R-:W-:Y:S01]  /*8890*/  FMUL.FTZ R78, R2.reuse, R78 ;  /* 0x0000004e024e7220 */ /* 0x040fe20000410000 */
[----:B------:R-:W-:Y:S01]  /*88a0*/  MUFU.EX2 R233, R233 ;  /* 0x000000e900e97308 */ /* 0x000fe20000000800 */
[C---:B------:R-:W-:Y:S02]  /*88b0*/  FMUL.FTZ R79, R2.reuse, R79 ;  /* 0x0000004f024f7220 */ /* 0x040fe40000410000 */
[C---:B------:R-:W-:Y:S01]  /*88c0*/  FMUL.FTZ R80, R3.reuse, R80 ;  /* 0x0000005003507220 */ /* 0x040fe20000410000 */
[C---:B------:R-:W-:Y:S01]  /*88d0*/  HMMA.16816.F32.BF16 R72, R136.reuse, R106, R72 ;  /* 0x0000006a8848723c */ /* 0x040fe20000041848 */
[----:B------:R-:W3:Y:S03]  /*88e0*/  LDSM.16.MT88.4 R104, [R196+0x4100] ;  /* 0x00410000c468783b */ /* 0x000ee60000004200 */
[C---:B------:R-:W-:Y:S02]  /*88f0*/  FMUL.FTZ R81, R3.reuse, R81 ;  /* 0x0000005103517220 */ /* 0x040fe40000410000 */
[C---:B------:R-:W-:Y:S01]  /*8900*/  FMUL.FTZ R82, R2.reuse, R82 ;  /* 0x0000005202527220 */ /* 0x040fe20000410000 */
[----:B------:R-:W2:Y:S01]  /*8910*/  MUFU.EX2 R234, R234 ;  /* 0x000000ea00ea7308 */ /* 0x000ea20000000800 */
[C---:B-1----:R-:W-:Y:S04]  /*8920*/  HMMA.16816.F32.BF16 R76, R136.reuse, R100, R76 ;  /* 0x00000064884c723c */ /* 0x042fe8000004184c */
[C---:B------:R-:W-:Y:S02]  /*8930*/  FMUL.FTZ R83, R2.reuse, R83 ;  /* 0x0000005302537220 */ /* 0x040fe40000410000 */
[----:B------:R-:W-:Y:S01]  /*8940*/  FMUL.FTZ R84, R3, R84 ;  /* 0x0000005403547220 */ /* 0x000fe20000410000 */
[----:B------:R-:W-:Y:S01]  /*8950*/  F2FP.BF16.PACK_AB R100, R175, R174 ;  /* 0x000000aeaf64723e */ /* 0x000fe200000010ff */
[----:B------:R-:W-:Y:S01]  /*8960*/  FMUL.FTZ R85, R3, R85 ;  /* 0x0000005503557220 */ /* 0x000fe20000410000 */
[----:B----4-:R-:W-:Y:S01]  /*8970*/  F2FP.BF16.PACK_AB R101, R179, R178 ;  /* 0x000000b2b365723e */ /* 0x010fe200000010ff */
[----:B------:R-:W-:Y:S01]  /*8980*/  MUFU.EX2 R235, R235 ;  /* 0x000000eb00eb7308 */ /* 0x000fe20000000800 */
[C---:B------:R-:W-:Y:S03]  /*8990*/  HMMA.16816.F32.BF16 R80, R136.reuse, R102, R80 ;  /* 0x000000668850723c */ /* 0x040fe60000041850 */
[C---:B------:R-:W-:Y:S02]  /*89a0*/  FMUL.FTZ R86, R2.reuse, R86 ;  /* 0x0000005602567220 */ /* 0x040fe40000410000 */
[C---:B------:R-:W-:Y:S02]  /*89b0*/  FMUL.FTZ R87, R2.reuse, R87 ;  /* 0x0000005702577220 */ /* 0x040fe40000410000 */
[----:B------:R-:W-:Y:S01]  /*89c0*/  FMUL.FTZ R88, R3, R88 ;  /* 0x0000005803587220 */ /* 0x000fe20000410000 */
[----:B------:R-:W-:Y:S01]  /*89d0*/  F2FP.BF16.PACK_AB R102, R177, R176 ;  /* 0x000000b0b166723e */ /* 0x000fe200000010ff */
[C---:B------:R-:W-:Y:S01]  /*89e0*/  FMUL.FTZ R89, R3.reuse, R89 ;  /* 0x0000005903597220 */ /* 0x040fe20000410000 */
[----:B------:R-:W-:Y:S02]  /*89f0*/  MUFU.EX2 R237, R237 ;  /* 0x000000ed00ed7308 */ /* 0x000fe40000000800 */
[C---:B--2---:R-:W-:Y:S03]  /*8a00*/  HMMA.16816.F32.BF16 R84, R136.reuse, R108, R84 ;  /* 0x0000006c8854723c */ /* 0x044fe60000041854 */
[----:B------:R-:W-:Y:S01]  /*8a10*/  FMUL.FTZ R90, R2, R90 ;  /* 0x0000005a025a7220 */ /* 0x000fe20000410000 */
[----:B-----5:R-:W-:Y:S01]  /*8a20*/  F2FP.BF16.PACK_AB R103, R224, R223 ;  /* 0x000000dfe067723e */ /* 0x020fe200000010ff */
[C---:B------:R-:W-:Y:S02]  /*8a30*/  FMUL.FTZ R91, R2.reuse, R91 ;  /* 0x0000005b025b7220 */ /* 0x040fe40000410000 */
[C---:B------:R-:W-:Y:S01]  /*8a40*/  FMUL.FTZ R92, R3.reuse, R92 ;  /* 0x0000005c035c7220 */ /* 0x040fe20000410000 */
[----:B------:R-:W1:Y:S01]  /*8a50*/  MUFU.EX2 R238, R238 ;  /* 0x000000ee00ee7308 */ /* 0x000e620000000800 */
[C---:B------:R-:W-:Y:S03]  /*8a60*/  FMUL.FTZ R93, R3.reuse, R93 ;  /* 0x0000005d035d7220 */ /* 0x040fe60000410000 */
[C---:B------:R-:W-:Y:S01]  /*8a70*/  HMMA.16816.F32.BF16 R88, R136.reuse, R110, R88 ;  /* 0x0000006e8858723c */ /* 0x040fe20000041858 */
[----:B------:R-:W2:Y:S02]  /*8a80*/  LDSM.16.MT88.4 R108, [R197+0x900] ;  /* 0x00090000c56c783b */ /* 0x000ea40000004200 */
[C---:B------:R-:W-:Y:S02]  /*8a90*/  FMUL.FTZ R94, R2.reuse, R94 ;  /* 0x0000005e025e7220 */ /* 0x040fe40000410000 */
[C---:B------:R-:W-:Y:S01]  /*8aa0*/  FMUL.FTZ R95, R2.reuse, R95 ;  /* 0x0000005f025f7220 */ /* 0x040fe20000410000 */
[----:B------:R-:W4:Y:S01]  /*8ab0*/  MUFU.EX2 R239, R239 ;  /* 0x000000ef00ef7308 */ /* 0x000f220000000800 */
[C---:B------:R-:W-:Y:S02]  /*8ac0*/  FMUL.FTZ R96, R3.reuse, R96 ;  /* 0x0000006003607220 */ /* 0x040fe40000410000 */
[C---:B------:R-:W-:Y:S03]  /*8ad0*/  FMUL.FTZ R97, R3.reuse, R97 ;  /* 0x0000006103617220 */ /* 0x040fe60000410000 */
[C---:B---3--:R-:W-:Y:S03]  /*8ae0*/  HMMA.16816.F32.BF16 R92, R136.reuse, R104, R92 ;  /* 0x00000068885c723c */ /* 0x048fe6000004185c */
[C---:B------:R-:W-:Y:S02]  /*8af0*/  FMUL.FTZ R98, R2.reuse, R98 ;  /* 0x0000006202627220 */ /* 0x040fe40000410000 */
[C---:B------:R-:W-:Y:S02]  /*8b00*/  FMUL.FTZ R99, R2.reuse, R99 ;  /* 0x0000006302637220 */ /* 0x040fe40000410000 */
[----:B------:R-:W-:Y:S02]  /*8b10*/  FFMA.FTZ R168, R3, R214, R168 ;  /* 0x000000d603a87223 */ /* 0x000fe400000100a8 */
[----:B------:R-:W-:Y:S03]  /*8b20*/  FFMA.FTZ R173, R2, R215, R173 ;  /* 0x000000d702ad7223 */ /* 0x000fe600000100ad */
[----:B------:R-:W-:Y:S01]  /*8b30*/  HMMA.16816.F32.BF16 R96, R136, R106, R96 ;  /* 0x0000006a8860723c */ /* 0x000fe20000041860 */
[----:B------:R-:W3:Y:S02]  /*8b40*/  LDSM.16.MT88.4 R104, [R196+0x2900] ;  /* 0x00290000c468783b */ /* 0x000ee40000004200 */
[----:B------:R-:W-:Y:S02]  /*8b50*/  FADD.FTZ R135, R135, R168 ;  /* 0x000000a887877221 */ /* 0x000fe40000010000 */
[----:B------:R-:W-:Y:S02]  /*8b60*/  FADD.FTZ R172, R172, R173 ;  /* 0x000000adacac7221 */ /* 0x000fe40000010000 */
[----:B------:R-:W-:Y:S01]  /*8b70*/  FADD.FTZ R134, R134, R135 ;  /* 0x0000008786867221 */ /* 0x000fe20000010000 */
[C---:B------:R-:W-:Y:S01]  /*8b80*/  HMMA.16816.F32.BF16 R4, R100.reuse, R112, R4 ;  /* 0x000000706404723c */ /* 0x040fe20000041804 */
[----:B------:R-:W-:Y:S04]  /*8b90*/  LDSM.16.MT88.4 R136, [R197+0x3100] ;  /* 0x00310000c588783b */ /* 0x000fe80000004200 */
[----:B------:R-:W-:Y:S02]  /*8ba0*/  FADD.FTZ R3, R171, R172 ;  /* 0x000000acab037221 */ /* 0x000fe40000010000 */
[----:B------:R-:W-:Y:S01]  /*8bb0*/  FADD.FTZ R169, R169, R134 ;  /* 0x00000086a9a97221 */ /* 0x000fe20000010000 */
[C---:B------:R-:W-:Y:S01]  /*8bc0*/  HMMA.16816.F32.BF16 R8, R100.reuse, R114, R8 ;  /* 0x000000726408723c */ /* 0x040fe20000041808 */
[----:B------:R-:W-:Y:S03]  /*8bd0*/  LDSM.16.MT88.4 R112, [R198+0x4900] ;  /* 0x00490000c670783b */ /* 0x000fe60000004200 */
[----:B------:R-:W-:Y:S02]  /*8be0*/  FADD.FTZ R3, R170, R3 ;  /* 0x00000003aa037221 */ /* 0x000fe40000010000 */
[----:B------:R-:W-:Y:S02]  /*8bf0*/  FADD.FTZ R174, R174, R169 ;  /* 0x000000a9aeae7221 */ /* 0x000fe40000010000 */
[C---:B------:R-:W-:Y:S04]  /*8c00*/  HMMA.16816.F32.BF16 R12, R100.reuse, R116, R12 ;  /* 0x00000074640c723c */ /* 0x040fe8000004180c */
[----:B------:R-:W-:Y:S01]  /*8c10*/  FADD.FTZ R2, R178, R3 ;  /* 0x00000003b2027221 */ /* 0x000fe20000010000 */
[----:B------:R-:W-:Y:S01]  /*8c20*/  MOV R3, R0 ;  /* 0x0000000000037202 */ /* 0x000fe20000000f00 */
[----:B------:R-:W-:Y:S02]  /*8c30*/  FADD.FTZ R175, R175, R174 ;  /* 0x000000aeafaf7221 */ /* 0x000fe40000010000 */
[C---:B------:R-:W-:Y:S01]  /*8c40*/  HMMA.16816.F32.BF16 R16, R100.reuse, R118, R16 ;  /* 0x000000766410723c */ /* 0x040fe20000041810 */
[----:B------:R-:W-:Y:S03]  /*8c50*/  LDSM.16.MT88.4 R116, [R197+0x4900] ;  /* 0x00490000c574783b */ /* 0x000fe60000004200 */
[----:B------:R-:W-:Y:S02]  /*8c60*/  FADD.FTZ R2, R179, R2 ;  /* 0x00000002b3027221 */ /* 0x000fe40000010000 */
[----:B------:R-:W-:Y:S02]  /*8c70*/  FADD.FTZ R176, R176, R175 ;  /* 0x000000afb0b07221 */ /* 0x000fe40000010000 */
[C---:B--2---:R-:W-:Y:S04]  /*8c80*/  HMMA.16816.F32.BF16 R20, R100.reuse, R108, R20 ;  /* 0x0000006c6414723c */ /* 0x044fe80000041814 */
[----:B------:R-:W-:Y:S01]  /*8c90*/  FADD.FTZ R223, R223, R2 ;  /* 0x00000002dfdf7221 */ /* 0x000fe20000010000 */
[----:B------:R-:W-:Y:S01]  /*8ca0*/  MOV R2, R132 ;  /* 0x0000008400027202 */ /* 0x000fe20000000f00 */
[----:B------:R-:W-:Y:S02]  /*8cb0*/  FADD.FTZ R176, R177, R176 ;  /* 0x000000b0b1b07221 */ /* 0x000fe40000010000 */
[C---:B------:R-:W-:Y:S01]  /*8cc0*/  HMMA.16816.F32.BF16 R24, R100.reuse, R110, R24 ;  /* 0x0000006e6418723c */ /* 0x040fe20000041818 */
[----:B------:R-:W2:Y:S03]  /*8cd0*/  LDSM.16.MT88.4 R108, [R203+0x4900] ;  /* 0x00490000cb6c783b */ /* 0x000ea60000004200 */
[----:B------:R-:W-:Y:S04]  /*8ce0*/  FADD.FTZ R224, R224, R223 ;  /* 0x000000dfe0e07221 */ /* 0x000fe80000010000 */
        /* <DEDUP_REMOVED lines=20> */
[----:B------:R-:W5:Y:S07]  /*8e30*/  LDSM.16.MT88.4 R112, [R197+0x1100] ;  /* 0x00110000c570783b */ /* 0x000f6e0000004200 */
[C---:B------:R-:W-:Y:S08]  /*8e40*/  HMMA.16816.F32.BF16 R84, R100.reuse, R116, R84 ;  /* 0x000000746454723c */ /* 0x040ff00000041854 */
[C---:B------:R-:W-:Y:S01]  /*8e50*/  HMMA.16816.F32.BF16 R88, R100.reuse, R118, R88 ;  /* 0x000000766458723c */ /* 0x040fe20000041858 */
[----:B------:R-:W1:Y:S07]  /*8e60*/  LDSM.16.MT88.4 R116, [R203+0x3100] ;  /* 0x00310000cb74783b */ /* 0x000e6e0000004200 */
[C---:B---3--:R-:W-:Y:S08]  /*8e70*/  HMMA.16816.F32.BF16 R92, R100.reuse, R104, R92 ;  /* 0x00000068645c723c */ /* 0x048ff0000004185c */
[----:B------:R-:W-:Y:S01]  /*8e80*/  HMMA.16816.F32.BF16 R96, R100, R106, R96 ;  /* 0x0000006a6460723c */ /* 0x000fe20000041860 */
[----:B------:R-:W3:Y:S06]  /*8e90*/  LDSM.16.MT88.4 R104, [R196+0x3100] ;  /* 0x00310000c468783b */ /* 0x000eec0000004200 */
[----:B------:R-:W-:Y:S01]  /*8ea0*/  F2FP.BF16.PACK_AB R100, R226, R225 ;  /* 0x000000e1e264723e */ /* 0x000fe200000010ff */
[----:B------:R-:W-:Y:S01]  /*8eb0*/  FADD.FTZ R225, R225, R176 ;  /* 0x000000b0e1e17221 */ /* 0x000fe20000010000 */
[----:B------:R-:W-:Y:S03]  /*8ec0*/  F2FP.BF16.PACK_AB R102, R228, R227 ;  /* 0x000000e3e466723e */ /* 0x000fe600000010ff */
[----:B------:R-:W-:Y:S01]  /*8ed0*/  F2FP.BF16.PACK_AB R101, R230, R229 ;  /* 0x000000e5e665723e */ /* 0x000fe200000010ff */
[----:B------:R-:W-:Y:S01]  /*8ee0*/  FADD.FTZ R229, R229, R224 ;  /* 0x000000e0e5e57221 */ /* 0x000fe20000010000 */
[----:B------:R-:W-:Y:S01]  /*8ef0*/  F2FP.BF16.PACK_AB R103, R232, R231 ;  /* 0x000000e7e867723e */ /* 0x000fe200000010ff */
[----:B------:R-:W-:Y:S02]  /*8f00*/  FADD.FTZ R226, R226, R225 ;  /* 0x000000e1e2e27221 */ /* 0x000fe40000010000 */
[----:B------:R-:W-:Y:S02]  /*8f10*/  FADD.FTZ R230, R230, R229 ;  /* 0x000000e5e6e67221 */ /* 0x000fe40000010000 */
[----:B------:R-:W-:Y:S02]  /*8f20*/  FADD.FTZ R227, R227, R226 ;  /* 0x000000e2e3e37221 */ /* 0x000fe40000010000 */
[C---:B--2---:R-:W-:Y:S03]  /*8f30*/  HMMA.16816.F32.BF16 R4, R100.reuse, R108, R4 ;  /* 0x0000006c6404723c */ /* 0x044fe60000041804 */
[----:B------:R-:W-:Y:S02]  /*8f40*/  FADD.FTZ R231, R231, R230 ;  /* 0x000000e6e7e77221 */ /* 0x000fe40000010000 */
[----:B------:R-:W-:Y:S02]  /*8f50*/  FADD.FTZ R228, R228, R227 ;  /* 0x000000e3e4e47221 */ /* 0x000fe40000010000 */
[----:B------:R-:W-:Y:S01]  /*8f60*/  FADD.FTZ R232, R232, R231 ;  /* 0x000000e7e8e87221 */ /* 0x000fe20000010000 */
[C---:B------:R-:W-:Y:S01]  /*8f70*/  HMMA.16816.F32.BF16 R8, R100.reuse, R110, R8 ;  /* 0x0000006e6408723c */ /* 0x040fe20000041808 */
[----:B------:R-:W2:Y:S07]  /*8f80*/  LDSM.16.MT88.4 R108, [R203+0x5100] ;  /* 0x00510000cb6c783b */ /* 0x000eae0000004200 */
[C---:B------:R-:W-:Y:S08]  /*8f90*/  HMMA.16816.F32.BF16 R12, R100.reuse, R120, R12 ;  /* 0x00000078640c723c */ /* 0x040ff0000004180c */
[C---:B------:R-:W-:Y:S08]  /*8fa0*/  HMMA.16816.F32.BF16 R16, R100.reuse, R122, R16 ;  /* 0x0000007a6410723c */ /* 0x040ff00000041810 */
[C---:B-----5:R-:W-:Y:S08]  /*8fb0*/  HMMA.16816.F32.BF16 R20, R100.reuse, R112, R20 ;  /* 0x000000706414723c */ /* 0x060ff00000041814 */
[C---:B------:R-:W-:Y:S01]  /*8fc0*/  HMMA.16816.F32.BF16 R24, R100.reuse, R114, R24 ;  /* 0x000000726418723c */ /* 0x040fe20000041818 */
[----:B------:R-:W5:Y:S07]  /*8fd0*/  LDSM.16.MT88.4 R112, [R198+0x5100] ;  /* 0x00510000c670783b */ /* 0x000f6e0000004200 */
[C---:B------:R-:W-:Y:S08]  /*8fe0*/  HMMA.16816.F32.BF16 R28, R100.reuse, R124, R28 ;  /* 0x0000007c641c723c */ /* 0x040ff0000004181c */
[C---:B------:R-:W-:Y:S01]  /*8ff0*/  HMMA.16816.F32.BF16 R32, R100.reuse, R126, R32 ;  /* 0x0000007e6420723c */ /* 0x040fe20000041820 */
[----:B------:R-:W-:Y:S07]  /*9000*/  LDSM.16.MT88.4 R124, [R203+0x1900] ;  /* 0x00190000cb7c783b */ /* 0x000fee0000004200 */
[C---:B-1----:R-:W-:Y:S08]  /*9010*/  HMMA.16816.F32.BF16 R36, R100.reuse, R116, R36 ;  /* 0x000000746424723c */ /* 0x042ff00000041824 */
[C---:B------:R-:W-:Y:S01]  /*9020*/  HMMA.16816.F32.BF16 R40, R100.reuse, R118, R40 ;  /* 0x000000766428723c */ /* 0x040fe20000041828 */
[----:B------:R-:W1:Y:S07]  /*9030*/  LDSM.16.MT88.4 R116, [R197+0x5100] ;  /* 0x00510000c574783b */ /* 0x000e6e0000004200 */
        /* <DEDUP_REMOVED lines=9> */
[----:B----4-:R-:W-:Y:S01]  /*90d0*/  F2FP.BF16.PACK_AB R139, R240, R239 ;  /* 0x000000eff08b723e */ /* 0x010fe200000010ff */
[----:B------:R-:W-:Y:S02]  /*90e0*/  FADD.FTZ R237, R237, R232 ;  /* 0x000000e8eded7221 */ /* 0x000fe40000010000 */
[----:B------:R-:W-:Y:S01]  /*90f0*/  FADD.FTZ R234, R234, R233 ;  /* 0x000000e9eaea7221 */ /* 0x000fe20000010000 */
[C---:B------:R-:W-:Y:S01]  /*9100*/  HMMA.16816.F32.BF16 R64, R100.reuse, R106, R64 ;  /* 0x0000006a6440723c */ /* 0x040fe20000041840 */
[----:B------:R-:W3:Y:S03]  /*9110*/  LDSM.16.MT88.4 R104, [R196+0x5100] ;  /* 0x00510000c468783b */ /* 0x000ee60000004200 */
[----:B------:R-:W-:Y:S02]  /*9120*/  FADD.FTZ R238, R238, R237 ;  /* 0x000000edeeee7221 */ /* 0x000fe40000010000 */
[----:B------:R-:W-:Y:S02]  /*9130*/  FADD.FTZ R235, R235, R234 ;  /* 0x000000eaebeb7221 */ /* 0x000fe40000010000 */
[C---:B--2---:R-:W-:Y:S04]  /*9140*/  HMMA.16816.F32.BF16 R68, R100.reuse, R108, R68 ;  /* 0x0000006c6444723c */ /* 0x044fe80000041844 */
[----:B------:R-:W-:Y:S02]  /*9150*/  FADD.FTZ R215, R239, R238 ;  /* 0x000000eeefd77221 */ /* 0x000fe40000010000 */
[----:B------:R-:W-:Y:S02]  /*9160*/  FADD.FTZ R214, R236, R235 ;  /* 0x000000ebecd67221 */ /* 0x000fe40000010000 */
[C---:B------:R-:W-:Y:S01]  /*9170*/  HMMA.16816.F32.BF16 R72, R100.reuse, R110, R72 ;  /* 0x0000006e6448723c */ /* 0x040fe20000041848 */
[----:B------:R-:W2:Y:S03]  /*9180*/  LDSM.16.MT88.4 R108, [R198+0x1900] ;  /* 0x00190000c66c783b */ /* 0x000ea60000004200 */
[----:B------:R-:W-:Y:S04]  /*9190*/  FADD.FTZ R215, R240, R215 ;  /* 0x000000d7f0d77221 */ /* 0x000fe80000010000 */
[C---:B-----5:R-:W-:Y:S08]  /*91a0*/  HMMA.16816.F32.BF16 R76, R100.reuse, R112, R76 ;  /* 0x00000070644c723c */ /* 0x060ff0000004184c */
[C---:B------:R-:W-:Y:S08]  /*91b0*/  HMMA.16816.F32.BF16 R80, R100.reuse, R114, R80 ;  /* 0x000000726450723c */ /* 0x040ff00000041850 */
[C---:B-1----:R-:W-:Y:S08]  /*91c0*/  HMMA.16816.F32.BF16 R84, R100.reuse, R116, R84 ;  /* 0x000000746454723c */ /* 0x042ff00000041854 */
[C---:B------:R-:W-:Y:S08]  /*91d0*/  HMMA.16816.F32.BF16 R88, R100.reuse, R118, R88 ;  /* 0x000000766458723c */ /* 0x040ff00000041858 */
[C---:B---3--:R-:W-:Y:S08]  /*91e0*/  HMMA.16816.F32.BF16 R92, R100.reuse, R104, R92 ;  /* 0x00000068645c723c */ /* 0x048ff0000004185c */
[----:B------:R-:W-:Y:S08]  /*91f0*/  HMMA.16816.F32.BF16 R96, R100, R106, R96 ;  /* 0x0000006a6460723c */ /* 0x000ff00000041860 */
[C---:B------:R-:W-:Y:S01]  /*9200*/  HMMA.16816.F32.BF16 R128, R136.reuse, R124, R4 ;  /* 0x0000007c8880723c */ /* 0x040fe20000041804 */
[----:B------:R-:W1:Y:S07]  /*9210*/  LDSM.16.MT88.4 R4, [R198+0x5900] ;  /* 0x00590000c604783b */ /* 0x000e6e0000004200 */
[C---:B------:R-:W-:Y:S01]  /*9220*/  HMMA.16816.F32.BF16 R124, R136.reuse, R126, R8 ;  /* 0x0000007e887c723c */ /* 0x040fe20000041808 */
[----:B------:R-:W3:Y:S07]  /*9230*/  LDSM.16.MT88.4 R8, [R197+0x5900] ;  /* 0x00590000c508783b */ /* 0x000eee0000004200 */
[C---:B--2---:R-:W-:Y:S01]  /*9240*/  HMMA.16816.F32.BF16 R120, R136.reuse, R108, R12 ;  /* 0x0000006c8878723c */ /* 0x044fe2000004180c */
[----:B------:R-:W2:Y:S07]  /*9250*/  LDSM.16.MT88.4 R12, [R196+0x5900] ;  /* 0x00590000c40c783b */ /* 0x000eae0000004200 */
        /* <DEDUP_REMOVED lines=15> */
[C---:B-1----:R-:W-:Y:S08]  /*9350*/  HMMA.16816.F32.BF16 R76, R136.reuse, R4, R76 ;  /* 0x00000004884c723c */ /* 0x042ff0000004184c */
[C---:B------:R-:W-:Y:S08]  /*9360*/  HMMA.16816.F32.BF16 R80, R136.reuse, R6, R80 ;  /* 0x000000068850723c */ /* 0x040ff00000041850 */
[C---:B---3--:R-:W-:Y:S08]  /*9370*/  HMMA.16816.F32.BF16 R84, R136.reuse, R8, R84 ;  /* 0x000000088854723c */ /* 0x048ff00000041854 */
[C---:B------:R-:W-:Y:S08]  /*9380*/  HMMA.16816.F32.BF16 R88, R136.reuse, R10, R88 ;  /* 0x0000000a8858723c */ /* 0x040ff00000041858 */
[C---:B--2---:R-:W-:Y:S08]  /*9390*/  HMMA.16816.F32.BF16 R92, R136.reuse, R12, R92 ;  /* 0x0000000c885c723c */ /* 0x044ff0000004185c */
[----:B------:R-:W-:Y:S01]  /*93a0*/  HMMA.16816.F32.BF16 R96, R136, R14, R96 ;  /* 0x0000000e8860723c */ /* 0x000fe20000041860 */
[----:B------:R-:W-:-:S07]  /*93b0*/  @P0 BRA `(.L_x_418) ;  /* 0xffffc4a000000947 */ /* 0x000fce000383ffff */
.L_x_407:
[----:B------:R-:W1:Y:S01]  /*93c0*/  S2UR UR26, SR_CTAID.X ;  /* 0x00000000001a79c3 */ /* 0x000e620000002500 */
[----:B------:R-:W-:Y:S01]  /*93d0*/  UMOV UR25, 0x1 ;  /* 0x0000000100197882 */ /* 0x000fe20000000000 */
[----:B------:R-:W-:Y:S01]  /*93e0*/  PLOP3.LUT P0, PT, PT, PT, UP0, 0x40, 0x0 ;  /* 0x000000000000781c */ /* 0x000fe20003f0e808 */
[----:B------:R-:W-:-:S02]  /*93f0*/  ULDC UR21, c[0x0][0x168] ;  /* 0x00005a0000157ab9 */ /* 0x000fc40000000800 */
[----:B------:R-:W-:Y:S02]  /*9400*/  ULDC.64 UR4, c[0x0][0x2c8] ;  /* 0x0000b20000047ab9 */ /* 0x000fe40000000a00 */
[----:B------:R-:W-:Y:S02]  /*9410*/  UIADD3 UR21, UR25, -UR21, URZ ;  /* 0x8000001519157290 */ /* 0x000fe4000fffe03f */
[----:B------:R-:W-:Y:S02]  /*9420*/  ULDC UR24, c[0x0][0x2ac] ;  /* 0x0000ab0000187ab9 */ /* 0x000fe40000000800 */
[----:B-1----:R-:W-:-:S04]  /*9430*/  ULEA UR26, UR26, 0x7f, 0x7 ;  /* 0x0000007f1a1a7891 */ /* 0x002fc8000f8e383f */
[----:B------:R-:W-:-:S03]  /*9440*/  UIMAD.WIDE.U32 UR28, UR26, UR4, URZ ;  /* 0x000000041a1c72a5 */ /* 0x000fc6000f8e003f */
[----:B------:R-:W-:Y:S02]  /*9450*/  ULDC UR4, c[0x0][0x1d0] ;  /* 0x0000740000047ab9 */ /* 0x000fe40000000800 */
[----:B------:R-:W-:Y:S02]  /*9460*/  UIMAD UR4, UR24, UR4, UR21 ;  /* 0x00000004180472a4 */ /* 0x000fe4000f8e0215 */
[----:B------:R-:W-:Y:S02]  /*9470*/  @UP1 USHF.R.U32.HI UR26, URZ, UR5, UR29 ;  /* 0x000000053f1a1299 */ /* 0x000fe4000801161d */
[----:B------:R-:W-:Y:S02]  /*9480*/  ULDC UR21, c[0x0][0x324] ;  /* 0x0000c90000157ab9 */ /* 0x000fe40000000800 */
[----:B------:R-:W-:-:S04]  /*9490*/  UIADD3 UR24, UR4, UR26, URZ ;  /* 0x0000001a04187290 */ /* 0x000fc8000fffe03f */
[----:B------:R-:W-:Y:S01]  /*94a0*/  UIADD3 UR21, UR24, -UR21, URZ ;  /* 0x8000001518157290 */ /* 0x000fe2000fffe03f */
[----:B------:R-:W-:Y:S05]  /*94b0*/  @P0 BRA `(.L_x_419) ;  /* 0x0000016000000947 */ /* 0x000fea0003800000 */
[----:B------:R-:W-:-:S06]  /*94c0*/  UISETP.GT.AND UP2, UPT, UR24, -0x1, UPT ;  /* 0xffffffff1800788c */ /* 0x000fcc000bf44270 */
[----:B------:R-:W-:-:S13]  /*94d0*/  PLOP3.LUT P0, PT, PT, PT, UP2, 0x80, 0x0 ;  /* 0x000000000000781c */ /* 0x000fda0003f0f028 */
[----:B------:R-:W-:Y:S05]  /*94e0*/  @P0 BRA `(.L_x_420) ;  /* 0x0000009000000947 */ /* 0x000fea0003800000 */
[----:B------:R-:W-:Y:S02]  /*94f0*/  ULDC UR4, c[0x0][0x32c] ;  /* 0x0000cb0000047ab9 */ /* 0x000fe40000000800 */
[----:B------:R-:W-:Y:S02]  /*9500*/  UISETP.NE.AND UP2, UPT, UR25, UR4, UPT ;  /* 0x000000041900728c */ /* 0x000fe4000bf45270 */
[----:B------:R-:W-:Y:S02]  /*9510*/  ULOP3.LUT UR24, URZ, UR24, URZ, 0x33, !UPT ;  /* 0x000000183f187292 */ /* 0x000fe4000f8e333f */
[----:B------:R-:W-:Y:S02]  /*9520*/  ULDC.64 UR4, c[0x0][0x330] ;  /* 0x0000cc0000047ab9 */ /* 0x000fe40000000a00 */
[----:B------:R-:W-:-:S07]  /*9530*/  UIMAD.WIDE.U32 UR26, UR24, UR4, URZ ;  /* 0x00000004181a72a5 */ /* 0x000fce000f8e003f */
[----:B------:R-:W-:Y:S02]  /*9540*/  @UP2 UMOV UR25, UR27 ;  /* 0x0000001b00192c82 */ /* 0x000fe40008000000 */
[----:B------:R-:W-:-:S04]  /*9550*/  @UP2 USHF.R.U32.HI UR24, URZ, UR5, UR25 ;  /* 0x000000053f182299 */ /* 0x000fc80008011619 */
[----:B------:R-:W-:Y:S01]  /*9560*/  ULOP3.LUT UR24, URZ, UR24, URZ, 0x33, !UPT ;  /* 0x000000183f187292 */ /* 0x000fe2000f8e333f */
[----:B------:R-:W-:Y:S05]  /*9570*/  BRA `(.L_x_421) ;  /* 0x0000006000007947 */ /* 0x000fea0003800000 */
.L_x_420:
[----:B------:R-:W-:Y:S02]  /*9580*/  ULDC UR4, c[0x0][0x32c] ;  /* 0x0000cb0000047ab9 */ /* 0x000fe40000000800 */
[----:B------:R-:W-:-:S03]  /*9590*/  UISETP.NE.AND UP2, UPT, UR25, UR4, UPT ;  /* 0x000000041900728c */ /* 0x000fc6000bf45270 */
[----:B------:R-:W-:Y:S02]  /*95a0*/  ULDC.64 UR4, c[0x0][0x330] ;  /* 0x0000cc0000047ab9 */ /* 0x000fe40000000a00 */
[----:B------:R-:W-:-:S07]  /*95b0*/  UIMAD.WIDE.U32 UR26, UR24, UR4, URZ ;  /* 0x00000004181a72a5 */ /* 0x000fce000f8e003f */
[----:B------:R-:W-:Y:S02]  /*95c0*/  @UP2 UMOV UR25, UR27 ;  /* 0x0000001b00192c82 */ /* 0x000fe40008000000 */
[----:B------:R-:W-:Y:S02]  /*95d0*/  @UP2 USHF.R.U32.HI UR24, URZ, UR5, UR25 ;  /* 0x000000053f182299 */ /* 0x000fe40008011619 */
.L_x_421:
[----:B------:R-:W-:Y:S02]  /*95e0*/  ULDC UR4, c[0x0][0x32c] ;  /* 0x0000cb0000047ab9 */ /* 0x000fe40000000800 */
[----:B------:R-:W-:-:S04]  /*95f0*/  UIMAD UR4, UR24, UR4, URZ ;  /* 0x00000004180472a4 */ /* 0x000fc8000f8e023f */
[----:B------:R-:W-:-:S04]  /*9600*/  UISETP.LT.AND UP2, UPT, UR21, UR4, UPT ;  /* 0x000000041500728c */ /* 0x000fc8000bf41270 */
[----:B------:R-:W-:-:S04]  /*9610*/  USEL UR21, UR21, UR4, !UP2 ;  /* 0x0000000415157287 */ /* 0x000fc8000d000000 */
.L_x_419:
[----:B------:R-:W-:-:S04]  /*9620*/  UIADD3 UR21, UR21, 0x3f, URZ ;  /* 0x0000003f15157890 */ /* 0x000fc8000fffe03f */
        /* <DEDUP_REMOVED lines=8> */
[----:B------:R-:W-:Y:S01]  /*96b0*/  SHF.R.S32.HI R5, RZ, 0x1f, R218 ;  /* 0x0000001fff057819 */ /* 0x000fe200000114da */
[----:B------:R-:W-:Y:S01]  /*96c0*/  IMAD.MOV.U32 R135, RZ, RZ, R132 ;  /* 0x000000ffff877224 */ /* 0x000fe200078e0084 */
[C---:B------:R-:W-:Y:S01]  /*96d0*/  SHF.L.U64.HI R224, R217.reuse, 0x1, R220 ;  /* 0x00000001d9e07819 */ /* 0x040fe200000102dc */
[----:B------:R-:W-:Y:S01]  /*96e0*/  IMAD.MOV.U32 R3, RZ, RZ, R0 ;  /* 0x000000ffff037224 */ /* 0x000fe200078e0000 */
[----:B------:R-:W-:Y:S01]  /*96f0*/  SEL R222, RZ, 0x10, P4 ;  /* 0x00000010ffde7807 */ /* 0x000fe20002000000 */
[C---:B------:R-:W-:Y:S01]  /*9700*/  IMAD.SHL.U32 R225, R218.reuse, 0x2, RZ ;  /* 0x00000002dae17824 */ /* 0x040fe200078e00ff */
[----:B------:R-:W-:Y:S01]  /*9710*/  SHF.L.U64.HI R226, R218, 0x1, R5 ;  /* 0x00000001dae27819 */ /* 0x000fe20000010205 */
[----:B------:R-:W-:Y:S02]  /*9720*/  IMAD.SHL.U32 R223, R217, 0x2, RZ ;  /* 0x00000002d9df7824 */ /* 0x000fe400078e00ff */
.L_x_425:
        /* <DEDUP_REMOVED lines=37> */
[----:B------:R3:W2:Y:S01]  /*9980*/  SHFL.IDX PT, R7, R12, RZ, 0x181f ;  /* 0x00181fff0c077589 */ /* 0x0006a200000e0000 */
        /* <DEDUP_REMOVED lines=20> */
.L_x_423:
        /* <DEDUP_REMOVED lines=14> */
[C---:B------:R-:W-:Y:S01]  /*9bb0*/  HMMA.16816.F32.BF16 R28, R136.reuse, R32, RZ ;  /* 0x00000020881c723c */ /* 0x040fe200000418ff */
[----:B------:R-:W-:Y:S07]  /*9bc0*/  LDSM.16.M88.4 R180, [R192] ;  /* 0x00000000c0b4783b */ /* 0x000fee0000000200 */
[----:B------:R-:W-:Y:S01]  /*9bd0*/  HMMA.16816.F32.BF16 R32, R136, R34, RZ ;  /* 0x000000228820723c */ /* 0x000fe200000418ff */
[----:B------:R-:W1:Y:S07]  /*9be0*/  LDSM.16.M88.4 R136, [R200+0x6900] ;  /* 0x00690000c888783b */ /* 0x000e6e0000000200 */
[C---:B------:R-:W-:Y:S08]  /*9bf0*/  HMMA.16816.F32.BF16 R4, R144.reuse, R148, R4 ;  /* 0x000000949004723c */ /* 0x040ff00000041804 */
        /* <DEDUP_REMOVED lines=10> */
[----:B------:R-:W3:Y:S07]  /*9ca0*/  LDSM.16.M88.4 R144, [R192+0x800] ;  /* 0x00080000c090783b */ /* 0x000eee0000000200 */
[C---:B--2---:R-:W-:Y:S01]  /*9cb0*/  HMMA.16816.F32.BF16 R4, R164.reuse, R168, R4 ;  /* 0x000000a8a404723c */ /* 0x044fe20000041804 */
        /* <DEDUP_REMOVED lines=8> */
[----:B------:R-:W4:Y:S07]  /*9d40*/  LDSM.16.M88.4 R140, [R205+0x9100] ;  /* 0x00910000cd8c783b */ /* 0x000f2e0000000200 */
[C---:B------:R-:W-:Y:S08]  /*9d50*/  HMMA.16816.F32.BF16 R28, R164.reuse, R172, R28 ;  /* 0x000000aca41c723c */ /* 0x040ff0000004181c */
[----:B------:R-:W-:Y:S01]  /*9d60*/  HMMA.16816.F32.BF16 R32, R164, R174, R32 ;  /* 0x000000aea420723c */ /* 0x000fe20000041820 */
[----:B------:R-:W5:Y:S07]  /*9d70*/  LDSM.16.M88.4 R164, [R205+0x9900] ;  /* 0x00990000cda4783b */ /* 0x000f6e0000000200 */
[C---:B------:R-:W-:Y:S01]  /*9d80*/  HMMA.16816.F32.BF16 R4, R176.reuse, R180, R4 ;  /* 0x000000b4b004723c */ /* 0x040fe20000041804 */
[----:B------:R-:W1:Y:S07]  /*9d90*/  LDSM.16.M88.4 R172, [R191] ;  /* 0x00000000bfac783b */ /* 0x000e6e0000000200 */
[C---:B------:R-:W-:Y:S01]  /*9da0*/  HMMA.16816.F32.BF16 R8, R176.reuse, R182, R8 ;  /* 0x000000b6b008723c */ /* 0x040fe20000041808 */
[----:B------:R-:W-:Y:S07]  /*9db0*/  LDSM.16.M88.4 R180, [R200+0x8100] ;  /* 0x00810000c8b4783b */ /* 0x000fee0000000200 */
[C---:B---3--:R-:W-:Y:S08]  /*9dc0*/  HMMA.16816.F32.BF16 R12, R176.reuse, R144, R12 ;  /* 0x00000090b00c723c */ /* 0x048ff0000004180c */
[C---:B------:R-:W-:Y:S01]  /*9dd0*/  HMMA.16816.F32.BF16 R16, R176.reuse, R146, R16 ;  /* 0x00000092b010723c */ /* 0x040fe20000041810 */
[----:B------:R-:W3:Y:S07]  /*9de0*/  LDSM.16.M88.4 R144, [R190] ;  /* 0x00000000be90783b */ /* 0x000eee0000000200 */
        /* <DEDUP_REMOVED lines=13> */
[C---:B----4-:R-:W-:Y:S08]  /*9ec0*/  HMMA.16816.F32.BF16 R20, R156.reuse, R140, R20 ;  /* 0x0000008c9c14723c */ /* 0x050ff00000041814 */
[C---:B------:R-:W-:Y:S01]  /*9ed0*/  HMMA.16816.F32.BF16 R24, R156.reuse, R142, R24 ;  /* 0x0000008e9c18723c */ /* 0x040fe20000041818 */
[----:B------:R-:W4:Y:S07]  /*9ee0*/  LDSM.16.M88.4 R140, [R200+0x9100] ;  /* 0x00910000c88c783b */ /* 0x000f2e0000000200 */
[C---:B-----5:R-:W-:Y:S08]  /*9ef0*/  HMMA.16816.F32.BF16 R28, R156.reuse, R164, R28 ;  /* 0x000000a49c1c723c */ /* 0x060ff0000004181c */
[----:B------:R-:W-:Y:S01]  /*9f00*/  HMMA.16816.F32.BF16 R32, R156, R166, R32 ;  /* 0x000000a69c20723c */ /* 0x000fe20000041820 */
[----:B------:R-:W5:Y:S07]  /*9f10*/  LDSM.16.M88.4 R156, [R200+0x9900] ;  /* 0x00990000c89c783b */ /* 0x000f6e0000000200 */
        /* <DEDUP_REMOVED lines=54> */
[C---:B------:R-:W-:Y:S08]  /*a280*/  HMMA.16816.F32.BF16 R8, R176.reuse, R182, R8 ;  /* 0x000000b6b008723c */ /* 0x040ff00000041808 */
[C---:B---3--:R-:W-:Y:S08]  /*a290*/  HMMA.16816.F32.BF16 R12, R176.reuse, R144, R12 ;  /* 0x00000090b00c723c */ /* 0x048ff0000004180c */
        /* <DEDUP_REMOVED lines=10> */
[C---:B----4-:R-:W-:Y:S08]  /*a340*/  HMMA.16816.F32.BF16 R20, R160.reuse, R140, R20 ;  /* 0x0000008ca014723c */ /* 0x050ff00000041814 */
[C---:B------:R-:W-:Y:S01]  /*a350*/  HMMA.16816.F32.BF16 R24, R160.reuse, R142, R24 ;  /* 0x0000008ea018723c */ /* 0x040fe20000041818 */
[----:B------:R-:W2:Y:S07]  /*a360*/  LDSM.16.M88.4 R140, [R192+0x5000] ;  /* 0x00500000c08c783b */ /* 0x000eae0000000200 */
[C---:B-----5:R-:W-:Y:S08]  /*a370*/  HMMA.16816.F32.BF16 R28, R160.reuse, R156, R28 ;  /* 0x0000009ca01c723c */ /* 0x060ff0000004181c */
[----:B------:R-:W-:Y:S08]  /*a380*/  HMMA.16816.F32.BF16 R32, R160, R158, R32 ;  /* 0x0000009ea020723c */ /* 0x000ff00000041820 */
[C---:B------:R-:W-:Y:S08]  /*a390*/  HMMA.16816.F32.BF16 R4, R168.reuse, R172, R4 ;  /* 0x000000aca804723c */ /* 0x040ff00000041804 */
[C---:B------:R-:W-:Y:S08]  /*a3a0*/  HMMA.16816.F32.BF16 R8, R168.reuse, R174, R8 ;  /* 0x000000aea808723c */ /* 0x040ff00000041808 */
[C---:B-1----:R-:W-:Y:S08]  /*a3b0*/  HMMA.16816.F32.BF16 R12, R168.reuse, R136, R12 ;  /* 0x00000088a80c723c */ /* 0x042ff0000004180c */
[C---:B------:R-:W-:Y:S04]  /*a3c0*/  HMMA.16816.F32.BF16 R16, R168.reuse, R138, R16 ;  /* 0x0000008aa810723c */ /* 0x040fe80000041810 */
[----:B------:R-:W-:Y:S02]  /*a3d0*/  FMUL.FTZ R172, R4, c[0x0][0x320] ;  /* 0x0000c80004ac7a20 */ /* 0x000fe40000410000 */
[----:B------:R-:W-:Y:S02]  /*a3e0*/  FMUL.FTZ R144, R5, c[0x0][0x320] ;  /* 0x0000c80005907a20 */ /* 0x000fe40000410000 */
[----:B------:R-:W-:Y:S01]  /*a3f0*/  FMUL.FTZ R9, R9, c[0x0][0x320] ;  /* 0x0000c80009097a20 */ /* 0x000fe20000410000 */
[C---:B--2---:R-:W-:Y:S01]  /*a400*/  HMMA.16816.F32.BF16 R20, R168.reuse, R140, R20 ;  /* 0x0000008ca814723c */ /* 0x044fe20000041814 */
[----:B------:R-:W1:Y:S02]  /*a410*/  MUFU.TANH R172, R172 ;  /* 0x000000ac00ac7308 */ /* 0x000e640000002400 */
[----:B------:R-:W-:Y:S02]  /*a420*/  FMUL.FTZ R10, R10, c[0x0][0x320] ;  /* 0x0000c8000a0a7a20 */ /* 0x000fe40000410000 */
[----:B------:R-:W-:Y:S02]  /*a430*/  FMUL.FTZ R11, R11, c[0x0][0x320] ;  /* 0x0000c8000b0b7a20 */ /* 0x000fe40000410000 */
[----:B------:R-:W-:Y:S01]  /*a440*/  FMUL.FTZ R178, R8, c[0x0][0x320] ;  /* 0x0000c80008b27a20 */ /* 0x000fe20000410000 */
[C---:B------:R-:W-:Y:S03]  /*a450*/  HMMA.16816.F32.BF16 R24, R168.reuse, R142, R24 ;  /* 0x0000008ea818723c */ /* 0x040fe60000041818 */
[----:B------:R-:W2:Y:S01]  /*a460*/  MUFU.TANH R180, R9 ;  /* 0x0000000900b47308 */ /* 0x000ea20000002400 */
[----:B------:R-:W-:Y:S02]  /*a470*/  FMUL.FTZ R176, R6, c[0x0][0x320] ;  /* 0x0000c80006b07a20 */ /* 0x000fe40000410000 */
[----:B------:R-:W-:Y:S02]  /*a480*/  FMUL.FTZ R175, R7, c[0x0][0x320] ;  /* 0x0000c80007af7a20 */ /* 0x000fe40000410000 */
[----:B------:R-:W-:Y:S04]  /*a490*/  FMUL.FTZ R166, R12, c[0x0][0x320] ;  /* 0x0000c8000ca67a20 */ /* 0x000fe80000410000 */
[----:B------:R-:W-:Y:S01]  /*a4a0*/  FMUL.FTZ R162, R16, c[0x0][0x320] ;  /* 0x0000c80010a27a20 */ /* 0x000fe20000410000 */
[----:B------:R-:W3:Y:S01]  /*a4b0*/  MUFU.TANH R179, R10 ;  /* 0x0000000a00b37308 */ /* 0x000ee20000002400 */
[----:B------:R-:W-:Y:S02]  /*a4c0*/  FMUL.FTZ R13, R13, c[0x0][0x320] ;  /* 0x0000c8000d0d7a20 */ /* 0x000fe40000410000 */
[----:B------:R-:W-:Y:S02]  /*a4d0*/  FMUL.FTZ R158, R20, c[0x0][0x320] ;  /* 0x0000c800149e7a20 */ /* 0x000fe40000410000 */
[----:B------:R-:W-:Y:S02]  /*a4e0*/  FMUL.FTZ R14, R14, c[0x0][0x320] ;  /* 0x0000c8000e0e7a20 */ /* 0x000fe40000410000 */
[----:B------:R-:W-:Y:S02]  /*a4f0*/  FMUL.FTZ R15, R15, c[0x0][0x320] ;  /* 0x0000c8000f0f7a20 */ /* 0x000fe40000410000 */
[----:B------:R-:W-:Y:S01]  /*a500*/  FMUL.FTZ R17, R17, c[0x0][0x320] ;  /* 0x0000c80011117a20 */ /* 0x000fe20000410000 */
[----:B------:R4:W1:Y:S01]  /*a510*/  MUFU.TANH R177, R11 ;  /* 0x0000000b00b17308 */ /* 0x0008620000002400 */
        /* <DEDUP_REMOVED lines=10> */
[----:B------:R-:W1:Y:S01]  /*a5c0*/  MUFU.TANH R176, R176 ;  /* 0x000000b000b07308 */ /* 0x000e620000002400 */
[----:B----4-:R-:W4:Y:S01]  /*a5d0*/  LDSM.16.M88.4 R8, [R192+0x5800] ;  /* 0x00580000c008783b */ /* 0x010f220000000200 */
[----:B------:R-:W-:Y:S08]  /*a5e0*/  DEPBAR.LE SB0, 0x0 ;  /* 0x000080000000791a */ /* 0x000ff00000000000 */
[----:B------:R-:W1:Y:S01]  /*a5f0*/  MUFU.TANH R175, R175 ;  /* 0x000000af00af7308 */ /* 0x000e620000002400 */
[----:B------:R-:W-:Y:S09]  /*a600*/  BAR.SYNC.DEFER_BLOCKING 0x0 ;  /* 0x0000000000007b1d */ /* 0x000ff20000010000 */
[----:B------:R-:W1:Y:S10]  /*a610*/  MUFU.TANH R178, R178 ;  /* 0x000000b200b27308 */ /* 0x000e740000002400 */
[----:B------:R-:W1:Y:S10]  /*a620*/  MUFU.TANH R166, R166 ;  /* 0x000000a600a67308 */ /* 0x000e740000002400 */
[----:B------:R1:W1:Y:S01]  /*a630*/  MUFU.TANH R164, R13 ;  /* 0x0000000d00a47308 */ /* 0x0002620000002400 */
[C---:B----4-:R-:W-:Y:S09]  /*a640*/  HMMA.16816.F32.BF16 R28, R168.reuse, R8, R28 ;  /* 0x00000008a81c723c */ /* 0x050ff2000004181c */
[----:B------:R4:W1:Y:S01]  /*a650*/  MUFU.TANH R167, R14 ;  /* 0x0000000e00a77308 */ /* 0x0008620000002400 */
[----:B------:R-:W-:Y:S09]  /*a660*/  HMMA.16816.F32.BF16 R32, R168, R10, R32 ;  /* 0x0000000aa820723c */ /* 0x000ff20000041820 */
[----:B------:R4:W1:Y:S05]  /*a670*/  MUFU.TANH R165, R15 ;  /* 0x0000000f00a57308 */ /* 0x00086a0000002400 */
[----:B------:R-:W-:Y:S05]  /*a680*/  FMUL.FTZ R148, R28, c[0x0][0x320] ;  /* 0x0000c8001c947a20 */ /* 0x000fea0000410000 */
[----:B------:R-:W1:Y:S01]  /*a690*/  MUFU.TANH R162, R162 ;  /* 0x000000a200a27308 */ /* 0x000e620000002400 */
[----:B------:R-:W-:Y:S02]  /*a6a0*/  FMUL.FTZ R29, R29, c[0x0][0x320] ;  /* 0x0000c8001d1d7a20 */ /* 0x000fe40000410000 */
[----:B------:R-:W-:Y:S02]  /*a6b0*/  FMUL.FTZ R30, R30, c[0x0][0x320] ;  /* 0x0000c8001e1e7a20 */ /* 0x000fe40000410000 */
[----:B------:R-:W-:Y:S02]  /*a6c0*/  FMUL.FTZ R31, R31, c[0x0][0x320] ;  /* 0x0000c8001f1f7a20 */ /* 0x000fe40000410000 */
[----:B------:R-:W-:Y:S02]  /*a6d0*/  FMUL.FTZ R146, R32, c[0x0][0x320] ;  /* 0x0000c80020927a20 */ /* 0x000fe40000410000 */
[----:B------:R-:W-:Y:S01]  /*a6e0*/  FMUL.FTZ R33, R33, c[0x0][0x320] ;  /* 0x0000c80021217a20 */ /* 0x000fe20000410000 */
[----:B------:R4:W1:Y:S01]  /*a6f0*/  MUFU.TANH R160, R17 ;  /* 0x0000001100a07308 */ /* 0x0008620000002400 */
[----:B------:R-:W-:Y:S02]  /*a700*/  FMUL.FTZ R34, R34, c[0x0][0x320] ;  /* 0x0000c80022227a20 */ /* 0x000fe40000410000 */
[----:B------:R-:W-:Y:S07]  /*a710*/  FMUL.FTZ R35, R35, c[0x0][0x320] ;  /* 0x0000c80023237a20 */ /* 0x000fee0000410000 */
[----:B------:R4:W1:Y:S10]  /*a720*/  MUFU.TANH R163, R18 ;  /* 0x0000001200a37308 */ /* 0x0008740000002400 */
[----:B------:R4:W1:Y:S10]  /*a730*/  MUFU.TANH R161, R19 ;  /* 0x0000001300a17308 */ /* 0x0008740000002400 */
[----:B------:R-:W1:Y:S10]  /*a740*/  MUFU.TANH R158, R158 ;  /* 0x0000009e009e7308 */ /* 0x000e740000002400 */
[----:B------:R4:W1:Y:S10]  /*a750*/  MUFU.TANH R156, R21 ;  /* 0x00000015009c7308 */ /* 0x0008740000002400 */
        /* <DEDUP_REMOVED lines=13> */
[----:B------:R4:W1:Y:S01]  /*a830*/  MUFU.TANH R133, R35 ;  /* 0x0000002300857308 */ /* 0x0008620000002400 */
[----:B------:R-:W-:-:S05]  /*a840*/  @P0 BRA `(.L_x_424) ;  /* 0x0000039000000947 */ /* 0x000fca0003800000 */
[----:B--23--:R-:W-:Y:S01]  /*a850*/  IADD3 R10, -R222, 0x10, RZ ;  /* 0x00000010de0a7810 */ /* 0x00cfe20007ffe1ff */
[----:B------:R-:W-:Y:S01]  /*a860*/  ULEA UR5, UR20, UR12, 0x6 ;  /* 0x0000000c14057291 */ /* 0x000fe2000f8e303f */
[----:B------:R-:W-:Y:S02]  /*a870*/  IMAD.MOV.U32 R208, RZ, RZ, RZ ;  /* 0x000000ffffd07224 */ /* 0x000fe400078e00ff */
[----:B------:R-:W-:Y:S03]  /*a880*/  LOP3.LUT R10, R10, 0xf, RZ, 0xc0, !PT ;  /* 0x0000000f0a0a7812 */ /* 0x000fe600078ec0ff */
[----:B------:R-:W-:Y:S05]  /*a890*/  IMAD.U32 R209, RZ, RZ, UR5 ;  /* 0x00000005ffd17e24 */ /* 0x000fea000f8e00ff */
[----:B------:R-:W-:Y:S05]  /*a8a0*/  IADD3 R209, R209, -0x40, R210 ;  /* 0xffffffc0d1d17810 */ /* 0x000fea0007ffe0d2 */
[----:B------:R-:W-:Y:S04]  /*a8b0*/  @P2 IMAD.HI.U32 R2, R209, c[0x0][0x2bc], RZ ;  /* 0x0000af00d1022a27 */ /* 0x000fe800078e00ff */
[--C-:B------:R-:W-:Y:S01]  /*a8c0*/  IMAD.MOV.U32 R0, RZ, RZ, R209.reuse ;  /* 0x000000ffff007224 */ /* 0x100fe200078e00d1 */
[----:B------:R-:W-:Y:S04]  /*a8d0*/  @P2 SHF.R.U32.HI R0, RZ, c[0x0][0x2c0], R2 ;  /* 0x0000b000ff002a19 */ /* 0x000fe80000011602 */
[C---:B------:R-:W-:Y:S04]  /*a8e0*/  @!P1 IADD3 R7, P0, R0.reuse, UR16, RZ ;  /* 0x0000001000079c10 */ /* 0x040fe8000ff1e0ff */
[----:B------:R-:W-:Y:S01]  /*a8f0*/  @!P1 LEA.HI.X.SX32 R2, R0, UR8, 0x1, P0 ;  /* 0x0000000800029c11 */ /* 0x000fe200080f0eff */
[----:B------:R-:W-:Y:S01]  /*a900*/  IMAD.MOV R0, RZ, RZ, -R0 ;  /* 0x000000ffff007224 */ /* 0x000fe200078e0a00 */
[C---:B------:R-:W-:Y:S03]  /*a910*/  @!P1 LEA R4, P0, R7.reuse, c[0x0][0x2a0], 0x2 ;  /* 0x0000a80007049a11 */ /* 0x040fe600078010ff */
[----:B------:R-:W-:Y:S01]  /*a920*/  IMAD R209, R0, c[0x0][0x2b8], R209 ;  /* 0x0000ae0000d17a24 */ /* 0x000fe200078e02d1 */
[----:B------:R-:W-:Y:S02]  /*a930*/  @!P1 LEA.HI.X R5, R7, c[0x0][0x2a4], R2, 0x2, P0 ;  /* 0x0000a90007059a11 */ /* 0x000fe400000f1402 */
[----:B------:R-:W-:Y:S01]  /*a940*/  SHF.L.U64.HI R2, R216, 0x1, R219 ;  /* 0x00000001d8027819 */ /* 0x000fe200000102db */
[----:B------:R-:W-:Y:S01]  /*a950*/  IMAD.WIDE.U32 R6, R209, c[0x0][0x1e0], RZ ;  /* 0x00007800d1067a25 */ /* 0x000fe200078e00ff */
[----:B------:R-:W-:Y:S01]  /*a960*/  SHF.R.S32.HI R9, RZ, 0x1f, R209 ;  /* 0x0000001fff097819 */ /* 0x000fe200000114d1 */
[----:B------:R-:W2:Y:S04]  /*a970*/  @!P1 LDG.E R208, [R4.64] ;  /* 0x0000001204d09981 */ /* 0x000ea8000c1e1900 */
[----:B------:R-:W-:Y:S04]  /*a980*/  IMAD R9, R9, c[0x0][0x1e0], RZ ;  /* 0x0000780009097a24 */ /* 0x000fe800078e02ff */
[----:B------:R-:W-:Y:S04]  /*a990*/  IMAD R9, R209, c[0x0][0x1e4], R9 ;  /* 0x00007900d1097a24 */ /* 0x000fe800078e0209 */
[----:B------:R-:W-:Y:S01]  /*a9a0*/  IMAD.IADD R7, R7, 0x1, R9 ;  /* 0x0000000107077824 */ /* 0x000fe200078e0209 */
[----:B------:R-:W-:Y:S04]  /*a9b0*/  IADD3 R9, -R221, 0x10, RZ ;  /* 0x00000010dd097810 */ /* 0x000fe80007ffe1ff */
[----:B------:R-:W-:Y:S02]  /*a9c0*/  LOP3.LUT R9, R9, 0xf, RZ, 0xc0, !PT ;  /* 0x0000000f09097812 */ /* 0x000fe400078ec0ff */
[----:B--2---:R-:W-:Y:S01]  /*a9d0*/  SHF.R.S32.HI R0, RZ, 0x1f, R208 ;  /* 0x0000001fff007819 */ /* 0x004fe200000114d0 */
[----:B------:R-:W-:Y:S04]  /*a9e0*/  IMAD.WIDE.U32 R6, R208, c[0x0][0x1f0], R6 ;  /* 0x00007c00d0067a25 */ /* 0x000fe800078e0006 */
[----:B------:R-:W-:Y:S01]  /*a9f0*/  IMAD R0, R0, c[0x0][0x1f0], RZ ;  /* 0x00007c0000007a24 */ /* 0x000fe200078e02ff */
[----:B------:R-:W-:Y:S03]  /*aa00*/  IADD3 R5, P0, R6, UR14, RZ ;  /* 0x0000000e06057c10 */ /* 0x000fe6000ff1e0ff */
[----:B------:R-:W-:Y:S05]  /*aa10*/  IMAD R0, R208, c[0x0][0x1f4], R0 ;  /* 0x00007d00d0007a24 */ /* 0x000fea00078e0200 */
[----:B------:R-:W-:Y:S02]  /*aa20*/  IADD3.X R0, R7, UR7, R0, P0, !PT ;  /* 0x0000000707007c10 */ /* 0x000fe400087fe400 */
[C---:B-1----:R-:W-:Y:S04]  /*aa30*/  LEA R13, P0, R5.reuse, c[0x0][0x1c8], 0x1 ;  /* 0x00007200050d7a11 */ /* 0x042fe800078008ff */
[----:B------:R-:W-:Y:S01]  /*aa40*/  LEA.HI.X R12, R5, c[0x0][0x1cc], R0, 0x1, P0 ;  /* 0x00007300050c7a11 */ /* 0x000fe200000f0c00 */
[----:B------:R-:W1:Y:S01]  /*aa50*/  SHFL.IDX PT, R4, R13, 0x1, 0x181f ;  /* 0x00381f000d047f89 */ /* 0x000e6200000e0000 */
[----:B------:R-:W-:Y:S03]  /*aa60*/  IMAD.SHL.U32 R0, R216, 0x2, RZ ;  /* 0x00000002d8007824 */ /* 0x000fe600078e00ff */
[----:B------:R-:W2:Y:S04]  /*aa70*/  SHFL.IDX PT, R5, R12, 0x1, 0x181f ;  /* 0x00381f000c057f89 */ /* 0x000ea800000e0000 */
[----:B------:R-:W3:Y:S04]  /*aa80*/  SHFL.IDX PT, R6, R13, RZ, 0x181f ;  /* 0x00181fff0d067589 */ /* 0x000ee800000e0000 */
[----:B------:R3:W5:Y:S01]  /*aa90*/  SHFL.IDX PT, R7, R12, RZ, 0x181f ;  /* 0x00181fff0c077589 */ /* 0x00076200000e0000 */
[-C--:B-1----:R-:W-:Y:S04]  /*aaa0*/  IADD3 R10, P6, P0, R10, R4.reuse, R223 ;  /* 0x000000040a0a7210 */ /* 0x082fe800078de0df */
[-C--:B--2---:R-:W-:Y:S02]  /*aab0*/  IADD3.X R11, RZ, R5.reuse, R224, P6, P0 ;  /* 0x00000005ff0b7210 */ /* 0x084fe400037e04e0 */
[----:B------:R-:W-:Y:S04]  /*aac0*/  IADD3 R8, P6, P0, R9, R4, R0 ;  /* 0x0000000409087210 */ /* 0x000fe800078de000 */
[--C-:B------:R-:W-:Y:S02]  /*aad0*/  IADD3.X R9, RZ, R5, R2.reuse, P6, P0 ;  /* 0x00000005ff097210 */ /* 0x100fe400037e0402 */
[C---:B---3--:R-:W-:Y:S02]  /*aae0*/  IADD3 R12, P6, R6.reuse, R0, RZ ;  /* 0x00000000060c7210 */ /* 0x048fe40007fde0ff */
[C---:B----4-:R-:W-:Y:S03]  /*aaf0*/  IADD3 R14, P0, R6.reuse, R225, RZ ;  /* 0x000000e1060e7210 */ /* 0x050fe60007f1e0ff */
[C---:B-----5:R-:W-:Y:S01]  /*ab00*/  IMAD.X R13, R7.reuse, 0x1, R2, P6 ;  /* 0x00000001070d7824 */ /* 0x060fe200030e0602 */
        /* <DEDUP_REMOVED lines=13> */
.L_x_424:
[----:B-123--:R-:W-:Y:S01]  /*abe0*/  FMNMX.FTZ R5, R172, R3, !PT ;  /* 0x00000003ac057209 */ /* 0x00efe20007810000 */
[----:B----4-:R-:W-:Y:S01]  /*abf0*/  LDSM.16.MT88.4 R12, [R203+0x100] ;  /* 0x00010000cb0c783b */ /* 0x010fe20000004200 */
        /* <DEDUP_REMOVED lines=26> */
[----:B------:R-:W0:Y:S01]  /*ada0*/  LDGDEPBAR ;  /* 0x00000000000079af */ /* 0x000e220000000000 */
        /* <DEDUP_REMOVED lines=8> */
[----:B------:R-:W-:Y:S02]  /*ae30*/  PLOP3.LUT P0, PT, PT, PT, UP2, 0x80, 0x0 ;  /* 0x000000000000781c */ /* 0x000fe40003f0f028 */
[----:B------:R-:W-:Y:S02]  /*ae40*/  FMNMX.FTZ R8, R145, R0, !PT ;  /* 0x0000000091087209 */ /* 0x000fe40007810000 */
[----:B------:R-:W-:Y:S03]  /*ae50*/  FMNMX.FTZ R0, R134, R7, !PT ;  /* 0x0000000786007209 */ /* 0x000fe60007810000 */
[----:B------:R-:W-:Y:S01]  /*ae60*/  SHFL.BFLY PT, R9, R8, 0x2, 0x1f ;  /* 0x0c401f0008097f89 */ /* 0x000fe200000e0000 */
[----:B------:R-:W-:Y:S07]  /*ae70*/  FMNMX.FTZ R4, R133, R0, !PT ;  /* 0x0000000085047209 */ /* 0x000fee0007810000 */
[----:B------:R-:W1:Y:S02]  /*ae80*/  SHFL.BFLY PT, R7, R4, 0x2, 0x1f ;  /* 0x0c401f0004077f89 */ /* 0x000e6400000e0000 */
[----:B-1----:R-:W-:Y:S02]  /*ae90*/  FMNMX.FTZ R5, R4, R7, !PT ;  /* 0x0000000704057209 */ /* 0x002fe40007810000 */
[----:B------:R-:W-:Y:S04]  /*aea0*/  FMNMX.FTZ R6, R8, R9, !PT ;  /* 0x0000000908067209 */ /* 0x000fe80007810000 */
[----:B------:R-:W1:Y:S08]  /*aeb0*/  SHFL.BFLY PT, R132, R5, 0x1, 0x1f ;  /* 0x0c201f0005847f89 */ /* 0x000e7000000e0000 */
[----:B------:R-:W2:Y:S01]  /*aec0*/  SHFL.BFLY PT, R9, R6, 0x1, 0x1f ;  /* 0x0c201f0006097f89 */ /* 0x000ea200000e0000 */
[----:B-1----:R-:W-:Y:S02]  /*aed0*/  FMNMX.FTZ R132, R132, R5, !PT ;  /* 0x0000000584847209 */ /* 0x002fe40007810000 */
[----:B--2---:R-:W-:Y:S05]  /*aee0*/  FMNMX.FTZ R0, R6, R9, !PT ;  /* 0x0000000906007209 */ /* 0x004fea0007810000 */
[C---:B------:R-:W-:Y:S02]  /*aef0*/  FMUL.FTZ R151, R0.reuse, c[0x0][0x2d0] ;  /* 0x0000b40000977a20 */ /* 0x040fe40000410000 */
[----:B------:R-:W-:Y:S02]  /*af00*/  FADD.FTZ R2, -R0, R3 ;  /* 0x0000000300027221 */ /* 0x000fe40000010100 */
[----:B------:R-:W-:Y:S02]  /*af10*/  FFMA.FTZ R173, R144, c[0x0][0x2d0], -R151 ;  /* 0x0000b40090ad7a23 */ /* 0x000fe40000010897 */
[----:B------:R-:W-:Y:S02]  /*af20*/  FMUL.FTZ R144, R132, c[0x0][0x2d0] ;  /* 0x0000b40084907a20 */ /* 0x000fe40000410000 */
[----:B------:R-:W-:Y:S02]  /*af30*/  FMUL.FTZ R3, R2, c[0x0][0x2d0] ;  /* 0x0000b40002037a20 */ /* 0x000fe40000410000 */
[----:B------:R-:W-:Y:S01]  /*af40*/  FADD.FTZ R2, -R132, R135 ;  /* 0x0000008784027221 */ /* 0x000fe20000010100 */
[----:B------:R-:W-:Y:S01]  /*af50*/  MUFU.EX2 R173, R173 ;  /* 0x000000ad00ad7308 */ /* 0x000fe20000000800 */
[--C-:B------:R-:W-:Y:S02]  /*af60*/  FFMA.FTZ R174, R172, c[0x0][0x2d0], -R151.reuse ;  /* 0x0000b400acae7a23 */ /* 0x100fe40000010897 */
[--C-:B------:R-:W-:Y:S02]  /*af70*/  FFMA.FTZ R172, R178, c[0x0][0x2d0], -R151.reuse ;  /* 0x0000b400b2ac7a23 */ /* 0x100fe40000010897 */
[--C-:B------:R-:W-:Y:S02]  /*af80*/  FFMA.FTZ R171, R180, c[0x0][0x2d0], -R151.reuse ;  /* 0x0000b400b4ab7a23 */ /* 0x100fe40000010897 */
[--C-:B------:R-:W-:Y:S02]  /*af90*/  FFMA.FTZ R170, R176, c[0x0][0x2d0], -R144.reuse ;  /* 0x0000b400b0aa7a23 */ /* 0x100fe40000010890 */
[--C-:B------:R-:W-:Y:S01]  /*afa0*/  FFMA.FTZ R169, R175, c[0x0][0x2d0], -R144.reuse ;  /* 0x0000b400afa97a23 */ /* 0x100fe20000010890 */
[----:B------:R-:W1:Y:S01]  /*afb0*/  MUFU.EX2 R3, R3 ;  /* 0x0000000300037308 */ /* 0x000e620000000800 */
[--C-:B------:R-:W-:Y:S02]  /*afc0*/  FFMA.FTZ R168, R179, c[0x0][0x2d0], -R144.reuse ;  /* 0x0000b400b3a87a23 */ /* 0x100fe40000010890 */
[--C-:B------:R-:W-:Y:S02]  /*afd0*/  FFMA.FTZ R135, R177, c[0x0][0x2d0], -R144.reuse ;  /* 0x0000b400b1877a23 */ /* 0x100fe40000010890 */
[----:B------:R-:W-:Y:S02]  /*afe0*/  FMUL.FTZ R4, R2, c[0x0][0x2d0] ;  /* 0x0000b40002047a20 */ /* 0x000fe40000410000 */
[--C-:B------:R-:W-:Y:S02]  /*aff0*/  FFMA.FTZ R175, R166, c[0x0][0x2d0], -R151.reuse ;  /* 0x0000b400a6af7a23 */ /* 0x100fe40000010897 */
[--C-:B------:R-:W-:Y:S01]  /*b000*/  FFMA.FTZ R176, R164, c[0x0][0x2d0], -R151.reuse ;  /* 0x0000b400a4b07a23 */ /* 0x100fe20000010897 */
[----:B------:R2:W3:Y:S01]  /*b010*/  MUFU.EX2 R2, R4 ;  /* 0x0000000400027308 */ /* 0x0004e20000000800 */
[--C-:B------:R-:W-:Y:S02]  /*b020*/  FFMA.FTZ R177, R167, c[0x0][0x2d0], -R144.reuse ;  /* 0x0000b400a7b17a23 */ /* 0x100fe40000010890 */
[--C-:B------:R-:W-:Y:S02]  /*b030*/  FFMA.FTZ R178, R165, c[0x0][0x2d0], -R144.reuse ;  /* 0x0000b400a5b27a23 */ /* 0x100fe40000010890 */
[----:B------:R-:W-:Y:S01]  /*b040*/  LDSM.16.MT88.4 R164, [R203+0x5900] ;  /* 0x00590000cba4783b */ /* 0x000fe20000004200 */
[--C-:B------:R-:W-:Y:S02]  /*b050*/  FFMA.FTZ R179, R162, c[0x0][0x2d0], -R151.reuse ;  /* 0x0000b400a2b37a23 */ /* 0x100fe40000010897 */
[--C-:B------:R-:W-:Y:S02]  /*b060*/  FFMA.FTZ R180, R160, c[0x0][0x2d0], -R151.reuse ;  /* 0x0000b400a0b47a23 */ /* 0x100fe40000010897 */
[----:B------:R-:W4:Y:S01]  /*b070*/  MUFU.EX2 R174, R174 ;  /* 0x000000ae00ae7308 */ /* 0x000f220000000800 */
[--C-:B------:R-:W-:Y:S02]  /*b080*/  FFMA.FTZ R181, R163, c[0x0][0x2d0], -R144.reuse ;  /* 0x0000b400a3b57a23 */ /* 0x100fe40000010890 */
[--C-:B------:R-:W-:Y:S02]  /*b090*/  FFMA.FTZ R182, R161, c[0x0][0x2d0], -R144.reuse ;  /* 0x0000b400a1b67a23 */ /* 0x100fe40000010890 */
[C---:B-1----:R-:W-:Y:S01]  /*b0a0*/  FMUL.FTZ R5, R3.reuse, R129 ;  /* 0x0000008103057220 */ /* 0x042fe20000410000 */
[----:B------:R-:W-:Y:S01]  /*b0b0*/  LDSM.16.MT88.4 R160, [R196+0x3900] ;  /* 0x00390000c4a0783b */ /* 0x000fe20000004200 */
[C---:B------:R-:W-:Y:S02]  /*b0c0*/  FMUL.FTZ R8, R3.reuse, R124 ;  /* 0x0000007c03087220 */ /* 0x040fe40000410000 */
[C---:B------:R-:W-:Y:S01]  /*b0d0*/  FMUL.FTZ R9, R3.reuse, R125 ;  /* 0x0000007d03097220 */ /* 0x040fe20000410000 */
[----:B------:R-:W-:Y:S01]  /*b0e0*/  MUFU.EX2 R172, R172 ;  /* 0x000000ac00ac7308 */ /* 0x000fe20000000800 */
[C---:B------:R-:W-:Y:S02]  /*b0f0*/  FMUL.FTZ R16, R3.reuse, R116 ;  /* 0x0000007403107220 */ /* 0x040fe40000410000 */
[C---:B------:R-:W-:Y:S02]  /*b100*/  FMUL.FTZ R17, R3.reuse, R117 ;  /* 0x0000007503117220 */ /* 0x040fe40000410000 */
[----:B--2---:R-:W-:Y:S02]  /*b110*/  FMUL.FTZ R4, R3, R128 ;  /* 0x0000008003047220 */ /* 0x004fe40000410000 */
[C---:B---3--:R-:W-:Y:S02]  /*b120*/  FMUL.FTZ R6, R2.reuse, R130 ;  /* 0x0000008202067220 */ /* 0x048fe40000410000 */
[C---:B------:R-:W-:Y:S01]  /*b130*/  FMUL.FTZ R7, R2.reuse, R131 ;  /* 0x0000008302077220 */ /* 0x040fe20000410000 */
[----:B------:R-:W1:Y:S01]  /*b140*/  MUFU.EX2 R171, R171 ;  /* 0x000000ab00ab7308 */ /* 0x000e620000000800 */
[C---:B------:R-:W-:Y:S02]  /*b150*/  FMUL.FTZ R10, R2.reuse, R126 ;  /* 0x0000007e020a7220 */ /* 0x040fe40000410000 */
[C---:B------:R-:W-:Y:S01]  /*b160*/  FMUL.FTZ R11, R2.reuse, R127 ;  /* 0x0000007f020b7220 */ /* 0x040fe20000410000 */
[----:B----4-:R-:W-:Y:S01]  /*b170*/  F2FP.BF16.PACK_AB R128, R173, R174 ;  /* 0x000000aead80723e */ /* 0x010fe200000010ff */
[C---:B------:R-:W-:Y:S01]  /*b180*/  FMUL.FTZ R18, R2.reuse, R118 ;  /* 0x0000007602127220 */ /* 0x040fe20000410000 */
[----:B------:R-:W-:Y:S01]  /*b190*/  LDSM.16.MT88.4 R124, [R203+0x2900] ;  /* 0x00290000cb7c783b */ /* 0x000fe20000004200 */
[C---:B------:R-:W-:Y:S02]  /*b1a0*/  FMUL.FTZ R19, R2.reuse, R119 ;  /* 0x0000007702137220 */ /* 0x040fe40000410000 */
[C---:B------:R-:W-:Y:S01]  /*b1b0*/  FMUL.FTZ R24, R3.reuse, R108 ;  /* 0x0000006c03187220 */ /* 0x040fe20000410000 */
[----:B------:R-:W-:Y:S01]  /*b1c0*/  MUFU.EX2 R170, R170 ;  /* 0x000000aa00aa7308 */ /* 0x000fe20000000800 */
[C---:B------:R-:W-:Y:S02]  /*b1d0*/  FMUL.FTZ R25, R3.reuse, R109 ;  /* 0x0000006d03197220 */ /* 0x040fe40000410000 */
[C---:B------:R-:W-:Y:S01]  /*b1e0*/  FMUL.FTZ R26, R2.reuse, R110 ;  /* 0x0000006e021a7220 */ /* 0x040fe20000410000 */
[----:B------:R-:W-:Y:S01]  /*b1f0*/  LDSM.16.MT88.4 R116, [R198+0x900] ;  /* 0x00090000c674783b */ /* 0x000fe20000004200 */
[C---:B------:R-:W-:Y:S02]  /*b200*/  FMUL.FTZ R27, R2.reuse, R111 ;  /* 0x0000006f021b7220 */ /* 0x040fe40000410000 */
[C---:B------:R-:W-:Y:S02]  /*b210*/  FMUL.FTZ R32, R3.reuse, R100 ;  /* 0x0000006403207220 */ /* 0x040fe40000410000 */
[----:B------:R-:W-:Y:S01]  /*b220*/  FMUL.FTZ R33, R3, R101 ;  /* 0x0000006503217220 */ /* 0x000fe20000410000 */
[----:B------:R-:W2:Y:S01]  /*b230*/  MUFU.EX2 R169, R169 ;  /* 0x000000a900a97308 */ /* 0x000ea20000000800 */
[C---:B------:R-:W-:Y:S01]  /*b240*/  FMUL.FTZ R34, R2.reuse, R102 ;  /* 0x0000006602227220 */ /* 0x040fe20000410000 */
[----:B------:R-:W-:Y:S01]  /*b250*/  LDSM.16.MT88.4 R108, [R196+0x2100] ;  /* 0x00210000c46c783b */ /* 0x000fe20000004200 */
[----:B------:R-:W-:Y:S01]  /*b260*/  FMUL.FTZ R35, R2, R103 ;  /* 0x0000006702237220 */ /* 0x000fe20000410000 */
[----:B-1----:R-:W-:Y:S01]  /*b270*/  F2FP.BF16.PACK_AB R130, R171, R172 ;  /* 0x000000acab82723e */ /* 0x002fe200000010ff */
[--C-:B------:R-:W-:Y:S02]  /*b280*/  FFMA.FTZ R183, R158, c[0x0][0x2d0], -R151.reuse ;  /* 0x0000b4009eb77a23 */ /* 0x100fe40000010897 */
[--C-:B------:R-:W-:Y:S02]  /*b290*/  FFMA.FTZ R228, R156, c[0x0][0x2d0], -R151.reuse ;  /* 0x0000b4009ce47a23 */ /* 0x100fe40000010897 */
[--C-:B------:R-:W-:Y:S01]  /*b2a0*/  FFMA.FTZ R227, R159, c[0x0][0x2d0], -R144.reuse ;  /* 0x0000b4009fe37a23 */ /* 0x100fe20000010890 */
[----:B------:R-:W-:Y:S01]  /*b2b0*/  MUFU.EX2 R168, R168 ;  /* 0x000000a800a87308 */ /* 0x000fe20000000800 */
[----:B------:R-:W-:Y:S01]  /*b2c0*/  LDSM.16.MT88.4 R100, [R197+0x2100] ;  /* 0x00210000c564783b */ /* 0x000fe20000004200 */
[--C-:B------:R-:W-:Y:S02]  /*b2d0*/  FFMA.FTZ R230, R157, c[0x0][0x2d0], -R144.reuse ;  /* 0x0000b4009de67a23 */ /* 0x100fe40000010890 */
[--C-:B------:R-:W-:Y:S02]  /*b2e0*/  FFMA.FTZ R229, R154, c[0x0][0x2d0], -R151.reuse ;  /* 0x0000b4009ae57a23 */ /* 0x100fe40000010897 */
[--C-:B------:R-:W-:Y:S02]  /*b2f0*/  FFMA.FTZ R232, R152, c[0x0][0x2d0], -R151.reuse ;  /* 0x0000b40098e87a23 */ /* 0x100fe40000010897 */
[--C-:B------:R-:W-:Y:S01]  /*b300*/  FFMA.FTZ R231, R155, c[0x0][0x2d0], -R144.reuse ;  /* 0x0000b4009be77a23 */ /* 0x100fe20000010890 */
[----:B------:R-:W-:Y:S01]  /*b310*/  LDSM.16.MT88.4 R156, [R197+0x3900] ;  /* 0x00390000c59c783b */ /* 0x000fe20000004200 */
[----:B------:R-:W1:Y:S01]  /*b320*/  MUFU.EX2 R135, R135 ;  /* 0x0000008700877308 */ /* 0x000e620000000800 */
[--C-:B------:R-:W-:Y:S02]  /*b330*/  FFMA.FTZ R234, R153, c[0x0][0x2d0], -R144.reuse ;  /* 0x0000b40099ea7a23 */ /* 0x100fe40000010890 */
[--C-:B------:R-:W-:Y:S01]  /*b340*/  FFMA.FTZ R233, R148, c[0x0][0x2d0], -R151.reuse ;  /* 0x0000b40094e97a23 */ /* 0x100fe20000010897 */
[----:B--2---:R-:W-:Y:S01]  /*b350*/  F2FP.BF16.PACK_AB R129, R169, R170 ;  /* 0x000000aaa981723e */ /* 0x004fe200000010ff */
[--C-:B------:R-:W-:Y:S02]  /*b360*/  FFMA.FTZ R236, R150, c[0x0][0x2d0], -R151.reuse ;  /* 0x0000b40096ec7a23 */ /* 0x100fe40000010897 */
[----:B------:R-:W-:Y:S01]  /*b370*/  LDSM.16.MT88.4 R152, [R198+0x3900] ;  /* 0x00390000c698783b */ /* 0x000fe20000004200 */
[--C-:B------:R-:W-:Y:S02]  /*b380*/  FFMA.FTZ R235, R149, c[0x0][0x2d0], -R144.reuse ;  /* 0x0000b40095eb7a23 */ /* 0x100fe40000010890 */
[--C-:B------:R-:W-:Y:S01]  /*b390*/  FFMA.FTZ R238, R147, c[0x0][0x2d0], -R144.reuse ;  /* 0x0000b40093ee7a23 */ /* 0x100fe20000010890 */
[----:B------:R-:W-:Y:S01]  /*b3a0*/  MUFU.EX2 R175, R175 ;  /* 0x000000af00af7308 */ /* 0x000fe20000000800 */
[--C-:B------:R-:W-:Y:S02]  /*b3b0*/  FFMA.FTZ R237, R146, c[0x0][0x2d0], -R151.reuse ;  /* 0x0000b40092ed7a23 */ /* 0x100fe40000010897 */
[----:B------:R-:W-:Y:S02]  /*b3c0*/  FFMA.FTZ R151, R145, c[0x0][0x2d0], -R151 ;  /* 0x0000b40091977a23 */ /* 0x000fe40000010897 */
[C---:B------:R-:W-:Y:S02]  /*b3d0*/  FMUL.FTZ R36, R3.reuse, R36 ;  /* 0x0000002403247220 */ /* 0x040fe40000410000 */
[----:B------:R-:W-:Y:S02]  /*b3e0*/  FMUL.FTZ R37, R3, R37 ;  /* 0x0000002503257220 */ /* 0x000fe40000410000 */
[C---:B------:R-:W-:Y:S01]  /*b3f0*/  FMUL.FTZ R38, R2.reuse, R38 ;  /* 0x0000002602267220 */ /* 0x040fe20000410000 */
[----:B------:R2:W-:Y:S01]  /*b400*/  MUFU.EX2 R240, R151 ;  /* 0x0000009700f07308 */ /* 0x0005e20000000800 */
[C---:B------:R-:W-:Y:S01]  /*b410*/  FMUL.FTZ R39, R2.reuse, R39 ;  /* 0x0000002702277220 */ /* 0x040fe20000410000 */
[----:B-1----:R-:W-:Y:S01]  /*b420*/  F2FP.BF16.PACK_AB R131, R135, R168 ;  /* 0x000000a88783723e */ /* 0x002fe200000010ff */
[C---:B------:R-:W-:Y:S02]  /*b430*/  FMUL.FTZ R40, R3.reuse, R40 ;  /* 0x0000002803287220 */ /* 0x040fe40000410000 */
[C---:B------:R-:W-:Y:S02]  /*b440*/  FMUL.FTZ R41, R3.reuse, R41 ;  /* 0x0000002903297220 */ /* 0x040fe40000410000 */
[C---:B------:R-:W-:Y:S02]  /*b450*/  FMUL.FTZ R42, R2.reuse, R42 ;  /* 0x0000002a022a7220 */ /* 0x040fe40000410000 */
[C---:B------:R-:W-:Y:S01]  /*b460*/  HMMA.16816.F32.BF16 R4, R128.reuse, R12, R4 ;  /* 0x0000000c8004723c */ /* 0x040fe20000041804 */
[----:B------:R-:W1:Y:S04]  /*b470*/  MUFU.EX2 R176, R176 ;  /* 0x000000b000b07308 */ /* 0x000e680000000800 */
[C---:B------:R-:W-:Y:S02]  /*b480*/  FMUL.FTZ R43, R2.reuse, R43 ;  /* 0x0000002b022b7220 */ /* 0x040fe40000410000 */
[C---:B------:R-:W-:Y:S01]  /*b490*/  FMUL.FTZ R12, R3.reuse, R120 ;  /* 0x00000078030c7220 */ /* 0x040fe20000410000 */
[C---:B------:R-:W-:Y:S03]  /*b4a0*/  HMMA.16816.F32.BF16 R8, R128.reuse, R14, R8 ;  /* 0x0000000e8008723c */ /* 0x040fe60000041808 */
[----:B------:R-:W-:Y:S01]  /*b4b0*/  MUFU.EX2 R177, R177 ;  /* 0x000000b100b17308 */ /* 0x000fe20000000800 */
[C---:B------:R-:W-:Y:S01]  /*b4c0*/  FMUL.FTZ R13, R3.reuse, R121 ;  /* 0x00000079030d7220 */ /* 0x040fe20000410000 */
[----:B--2---:R-:W-:Y:S02]  /*b4d0*/  LDSM.16.MT88.4 R148, [R203+0x3900] ;  /* 0x00390000cb94783b */ /* 0x004fe40000004200 */
[C---:B------:R-:W-:Y:S02]  /*b4e0*/  FMUL.FTZ R14, R2.reuse, R122 ;  /* 0x0000007a020e7220 */ /* 0x040fe40000410000 */
[C---:B------:R-:W-:Y:S03]  /*b4f0*/  FMUL.FTZ R15, R2.reuse, R123 ;  /* 0x0000007b020f7220 */ /* 0x040fe60000410000 */
[C---:B------:R-:W-:Y:S01]  /*b500*/  FMUL.FTZ R44, R3.reuse, R44 ;  /* 0x0000002c032c7220 */ /* 0x040fe20000410000 */
[----:B------:R-:W2:Y:S01]  /*b510*/  MUFU.EX2 R178, R178 ;  /* 0x000000b200b27308 */ /* 0x000ea20000000800 */
[----:B------:R-:W3:Y:S01]  /*b520*/  LDSM.16.MT88.4 R120, [R196+0x100] ;  /* 0x00010000c478783b */ /* 0x000ee20000004200 */
[C---:B------:R-:W-:Y:S01]  /*b530*/  FMUL.FTZ R45, R3.reuse, R45 ;  /* 0x0000002d032d7220 */ /* 0x040fe20000410000 */
[C---:B------:R-:W-:Y:S03]  /*b540*/  HMMA.16816.F32.BF16 R12, R128.reuse, R20, R12 ;  /* 0x00000014800c723c */ /* 0x040fe6000004180c */
[C---:B------:R-:W-:Y:S02]  /*b550*/  FMUL.FTZ R46, R2.reuse, R46 ;  /* 0x0000002e022e7220 */ /* 0x040fe40000410000 */
[C---:B------:R-:W-:Y:S02]  /*b560*/  FMUL.FTZ R47, R2.reuse, R47 ;  /* 0x0000002f022f7220 */ /* 0x040fe40000410000 */
[C---:B------:R-:W-:Y:S01]  /*b570*/  FMUL.FTZ R20, R3.reuse, R112 ;  /* 0x0000007003147220 */ /* 0x040fe20000410000 */
[C---:B------:R-:W-:Y:S01]  /*b580*/  HMMA.16816.F32.BF16 R16, R128.reuse, R22, R16 ;  /* 0x000000168010723c */ /* 0x040fe20000041810 */
[----:B------:R-:W-:Y:S03]  /*b590*/  MUFU.EX2 R179, R179 ;  /* 0x000000b300b37308 */ /* 0x000fe60000000800 */
[C---:B------:R-:W-:Y:S02]  /*b5a0*/  FMUL.FTZ R21, R3.reuse, R113 ;  /* 0x0000007103157220 */ /* 0x040fe40000410000 */
[C---:B------:R-:W-:Y:S02]  /*b5b0*/  FMUL.FTZ R48, R3.reuse, R48 ;  /* 0x0000003003307220 */ /* 0x040fe40000410000 */
[C---:B------:R-:W-:Y:S03]  /*b5c0*/  FMUL.FTZ R22, R2.reuse, R114 ;  /* 0x0000007202167220 */ /* 0x040fe60000410000 */
[----:B------:R-:W4:Y:S01]  /*b5d0*/  MUFU.EX2 R180, R180 ;  /* 0x000000b400b47308 */ /* 0x000f220000000800 */
[C---:B------:R-:W-:Y:S02]  /*b5e0*/  FMUL.FTZ R23, R2.reuse, R115 ;  /* 0x0000007302177220 */ /* 0x040fe40000410000 */
[----:B------:R-:W5:Y:S01]  /*b5f0*/  LDSM.16.MT88.4 R112, [R203+0x2100] ;  /* 0x00210000cb70783b */ /* 0x000f620000004200 */
[C---:B------:R-:W-:Y:S02]  /*b600*/  FMUL.FTZ R49, R3.reuse, R49 ;  /* 0x0000003103317220 */ /* 0x040fe40000410000 */
[C---:B------:R-:W-:Y:S02]  /*b610*/  FMUL.FTZ R50, R2.reuse, R50 ;  /* 0x0000003202327220 */ /* 0x040fe40000410000 */
[C---:B------:R-:W-:Y:S02]  /*b620*/  HMMA.16816.F32.BF16 R20, R128.reuse, R28, R20 ;  /* 0x0000001c8014723c */ /* 0x040fe40000041814 */
[----:B------:R-:W-:Y:S01]  /*b630*/  MUFU.EX2 R181, R181 ;  /* 0x000000b500b57308 */ /* 0x000fe20000000800 */
[C---:B------:R-:W-:Y:S02]  /*b640*/  FMUL.FTZ R51, R2.reuse, R51 ;  /* 0x0000003302337220 */ /* 0x040fe40000410000 */
[C---:B------:R-:W-:Y:S02]  /*b650*/  FMUL.FTZ R52, R3.reuse, R52 ;  /* 0x0000003403347220 */ /* 0x040fe40000410000 */
[C---:B------:R-:W-:Y:S01]  /*b660*/  FMUL.FTZ R28, R3.reuse, R104 ;  /* 0x00000068031c7220 */ /* 0x040fe20000410000 */
[C---:B------:R-:W-:Y:S04]  /*b670*/  HMMA.16816.F32.BF16 R24, R128.reuse, R30, R24 ;  /* 0x0000001e8018723c */ /* 0x040fe80000041818 */
[C---:B------:R-:W-:Y:S01]  /*b680*/  FMUL.FTZ R29, R3.reuse, R105 ;  /* 0x00000069031d7220 */ /* 0x040fe20000410000 */
[----:B------:R-:W1:Y:S01]  /*b690*/  MUFU.EX2 R182, R182 ;  /* 0x000000b600b67308 */ /* 0x000e620000000800 */
[C---:B------:R-:W-:Y:S02]  /*b6a0*/  FMUL.FTZ R53, R3.reuse, R53 ;  /* 0x0000003503357220 */ /* 0x040fe40000410000 */
[C---:B------:R-:W-:Y:S04]  /*b6b0*/  FMUL.FTZ R30, R2.reuse, R106 ;  /* 0x0000006a021e7220 */ /* 0x040fe80000410000 */
[C---:B------:R-:W-:Y:S02]  /*b6c0*/  FMUL.FTZ R31, R2.reuse, R107 ;  /* 0x0000006b021f7220 */ /* 0x040fe40000410000 */
[----:B------:R-:W1:Y:S01]  /*b6d0*/  LDSM.16.MT88.4 R104, [R198+0x2100] ;  /* 0x00210000c668783b */ /* 0x000e620000004200 */
[C---:B------:R-:W-:Y:S01]  /*b6e0*/  FMUL.FTZ R54, R2.reuse, R54 ;  /* 0x0000003602367220 */ /* 0x040fe20000410000 */
[----:B------:R-:W-:Y:S01]  /*b6f0*/  MUFU.EX2 R183, R183 ;  /* 0x000000b700b77308 */ /* 0x000fe20000000800 */
[C---:B------:R-:W-:Y:S02]  /*b700*/  FMUL.FTZ R55, R2.reuse, R55 ;  /* 0x0000003702377220 */ /* 0x040fe40000410000 */
[C---:B---3--:R-:W-:Y:S03]  /*b710*/  HMMA.16816.F32.BF16 R28, R128.reuse, R120, R28 ;  /* 0x00000078801c723c */ /* 0x048fe6000004181c */
[C---:B------:R-:W-:Y:S02]  /*b720*/  FMUL.FTZ R56, R3.reuse, R56 ;  /* 0x0000003803387220 */ /* 0x040fe40000410000 */
[C---:B------:R-:W-:Y:S02]  /*b730*/  FMUL.FTZ R57, R3.reuse, R57 ;  /* 0x0000003903397220 */ /* 0x040fe40000410000 */
[C---:B------:R-:W-:Y:S01]  /*b740*/  FMUL.FTZ R58, R2.reuse, R58 ;  /* 0x0000003a023a7220 */ /* 0x040fe20000410000 */
[C---:B------:R-:W-:Y:S01]  /*b750*/  HMMA.16816.F32.BF16 R32, R128.reuse, R122, R32 ;  /* 0x0000007a8020723c */ /* 0x040fe20000041820 */
[----:B------:R-:W-:Y:S01]  /*b760*/  LDSM.16.MT88.4 R120, [R196+0x900] ;  /* 0x00090000c478783b */ /* 0x000fe20000004200 */
[----:B------:R-:W3:Y:S02]  /*b770*/  MUFU.EX2 R228, R228 ;  /* 0x000000e400e47308 */ /* 0x000ee40000000800 */
[C---:B------:R-:W-:Y:S02]  /*b780*/  FMUL.FTZ R59, R2.reuse, R59 ;  /* 0x0000003b023b7220 */ /* 0x040fe40000410000 */
[C---:B------:R-:W-:Y:S02]  /*b790*/  FMUL.FTZ R60, R3.reuse, R60 ;  /* 0x0000003c033c7220 */ /* 0x040fe40000410000 */
[C---:B-----5:R-:W-:Y:S04]  /*b7a0*/  HMMA.16816.F32.BF16 R36, R128.reuse, R112, R36 ;  /* 0x000000708024723c */ /* 0x060fe80000041824 */
[C---:B------:R-:W-:Y:S01]  /*b7b0*/  FMUL.FTZ R61, R3.reuse, R61 ;  /* 0x0000003d033d7220 */ /* 0x040fe20000410000 */
[----:B------:R-:W-:Y:S01]  /*b7c0*/  MUFU.EX2 R227, R227 ;  /* 0x000000e300e37308 */ /* 0x000fe20000000800 */
[C---:B------:R-:W-:Y:S02]  /*b7d0*/  FMUL.FTZ R62, R2.reuse, R62 ;  /* 0x0000003e023e7220 */ /* 0x040fe40000410000 */
[C---:B------:R-:W-:Y:S01]  /*b7e0*/  HMMA.16816.F32.BF16 R40, R128.reuse, R114, R40 ;  /* 0x000000728028723c */ /* 0x040fe20000041828 */
[----:B------:R-:W-:Y:S03]  /*b7f0*/  LDSM.16.MT88.4 R112, [R203+0x900] ;  /* 0x00090000cb70783b */ /* 0x000fe60000004200 */
[C---:B------:R-:W-:Y:S02]  /*b800*/  FMUL.FTZ R63, R2.reuse, R63 ;  /* 0x0000003f023f7220 */ /* 0x040fe40000410000 */
[C---:B------:R-:W-:Y:S01]  /*b810*/  FMUL.FTZ R64, R3.reuse, R64 ;  /* 0x0000004003407220 */ /* 0x040fe20000410000 */
[----:B------:R-:W5:Y:S01]  /*b820*/  MUFU.EX2 R230, R230 ;  /* 0x000000e600e67308 */ /* 0x000f620000000800 */
[C---:B------:R-:W-:Y:S01]  /*b830*/  FMUL.FTZ R65, R3.reuse, R65 ;  /* 0x0000004103417220 */ /* 0x040fe20000410000 */
[C---:B-1----:R-:W-:Y:S03]  /*b840*/  HMMA.16816.F32.BF16 R44, R128.reuse, R104, R44 ;  /* 0x00000068802c723c */ /* 0x042fe6000004182c */
[C---:B------:R-:W-:Y:S02]  /*b850*/  FMUL.FTZ R66, R2.reuse, R66 ;  /* 0x0000004202427220 */ /* 0x040fe40000410000 */
[C---:B------:R-:W-:Y:S03]  /*b860*/  FMUL.FTZ R67, R2.reuse, R67 ;  /* 0x0000004302437220 */ /* 0x040fe60000410000 */
[----:B------:R-:W-:Y:S01]  /*b870*/  MUFU.EX2 R229, R229 ;  /* 0x000000e500e57308 */ /* 0x000fe20000000800 */
[C---:B------:R-:W-:Y:S01]  /*b880*/  FMUL.FTZ R68, R3.reuse, R68 ;  /* 0x0000004403447220 */ /* 0x040fe20000410000 */
[C---:B------:R-:W-:Y:S01]  /*b890*/  HMMA.16816.F32.BF16 R48, R128.reuse, R106, R48 ;  /* 0x0000006a8030723c */ /* 0x040fe20000041830 */
[----:B------:R-:W1:Y:S02]  /*b8a0*/  LDSM.16.MT88.4 R104, [R203+0x4100] ;  /* 0x00410000cb68783b */ /* 0x000e640000004200 */
[C---:B------:R-:W-:Y:S02]  /*b8b0*/  FMUL.FTZ R69, R3.reuse, R69 ;  /* 0x0000004503457220 */ /* 0x040fe40000410000 */
[C---:B------:R-:W-:Y:S03]  /*b8c0*/  FMUL.FTZ R70, R2.reuse, R70 ;  /* 0x0000004602467220 */ /* 0x040fe60000410000 */
[C---:B------:R-:W-:Y:S01]  /*b8d0*/  HMMA.16816.F32.BF16 R52, R128.reuse, R100, R52 ;  /* 0x000000648034723c */ /* 0x040fe20000041834 */
[----:B------:R-:W1:Y:S03]  /*b8e0*/  MUFU.EX2 R232, R232 ;  /* 0x000000e800e87308 */ /* 0x000e660000000800 */
[C---:B------:R-:W-:Y:S02]  /*b8f0*/  FMUL.FTZ R71, R2.reuse, R71 ;  /* 0x0000004702477220 */ /* 0x040fe40000410000 */
[C---:B------:R-:W-:Y:S02]  /*b900*/  FMUL.FTZ R72, R3.reuse, R72 ;  /* 0x0000004803487220 */ /* 0x040fe40000410000 */
[C---:B------:R-:W-:Y:S01]  /*b910*/  HMMA.16816.F32.BF16 R56, R128.reuse, R102, R56 ;  /* 0x000000668038723c */ /* 0x040fe20000041838 */
[----:B------:R-:W2:Y:S02]  /*b920*/  LDSM.16.MT88.4 R100, [R198+0x4100] ;  /* 0x00410000c664783b */ /* 0x000ea40000004200 */
[----:B------:R-:W-:Y:S01]  /*b930*/  MUFU.EX2 R231, R231 ;  /* 0x000000e700e77308 */ /* 0x000fe20000000800 */
[C---:B------:R-:W-:Y:S02]  /*b940*/  FMUL.FTZ R73, R3.reuse, R73 ;  /* 0x0000004903497220 */ /* 0x040fe40000410000 */
[C---:B------:R-:W-:Y:S02]  /*b950*/  FMUL.FTZ R74, R2.reuse, R74 ;  /* 0x0000004a024a7220 */ /* 0x040fe40000410000 */
[C---:B------:R-:W-:Y:S04]  /*b960*/  HMMA.16816.F32.BF16 R60, R128.reuse, R108, R60 ;  /* 0x0000006c803c723c */ /* 0x040fe8000004183c */
[C---:B------:R-:W-:Y:S01]  /*b970*/  FMUL.FTZ R75, R2.reuse, R75 ;  /* 0x0000004b024b7220 */ /* 0x040fe20000410000 */
[----:B------:R-:W2:Y:S01]  /*b980*/  MUFU.EX2 R234, R234 ;  /* 0x000000ea00ea7308 */ /* 0x000ea20000000800 */
[C---:B------:R-:W-:Y:S02]  /*b990*/  FMUL.FTZ R76, R3.reuse, R76 ;  /* 0x0000004c034c7220 */ /* 0x040fe40000410000 */
[C---:B------:R-:W-:Y:S01]  /*b9a0*/  HMMA.16816.F32.BF16 R64, R128.reuse, R110, R64 ;  /* 0x0000006e8040723c */ /* 0x040fe20000041840 */
[----:B------:R-:W3:Y:S03]  /*b9b0*/  LDSM.16.MT88.4 R108, [R197+0x4100] ;  /* 0x00410000c56c783b */ /* 0x000ee60000004200 */
[C---:B------:R-:W-:Y:S02]  /*b9c0*/  FMUL.FTZ R77, R3.reuse, R77 ;  /* 0x0000004d034d7220 */ /* 0x040fe40000410000 */
[C---:B------:R-:W-:Y:S01]  /*b9d0*/  FMUL.FTZ R78, R2.reuse, R78 ;  /* 0x0000004e024e7220 */ /* 0x040fe20000410000 */
[----:B------:R-:W-:Y:S01]  /*b9e0*/  MUFU.EX2 R233, R233 ;  /* 0x000000e900e97308 */ /* 0x000fe20000000800 */
[C---:B------:R-:W-:Y:S01]  /*b9f0*/  FMUL.FTZ R79, R2.reuse, R79 ;  /* 0x0000004f024f7220 */ /* 0x040fe20000410000 */
[C---:B-1----:R-:W-:Y:S03]  /*ba00*/  HMMA.16816.F32.BF16 R68, R128.reuse, R104, R68 ;  /* 0x000000688044723c */ /* 0x042fe60000041844 */
[C---:B------:R-:W-:Y:S02]  /*ba10*/  FMUL.FTZ R80, R3.reuse, R80 ;  /* 0x0000005003507220 */ /* 0x040fe40000410000 */
[C---:B------:R-:W-:Y:S02]  /*ba20*/  FMUL.FTZ R81, R3.reuse, R81 ;  /* 0x0000005103517220 */ /* 0x040fe40000410000 */
[C---:B------:R-:W-:Y:S01]  /*ba30*/  FMUL.FTZ R82, R2.reuse, R82 ;  /* 0x0000005202527220 */ /* 0x040fe20000410000 */
[C---:B------:R-:W-:Y:S01]  /*ba40*/  HMMA.16816.F32.BF16 R72, R128.reuse, R106, R72 ;  /* 0x0000006a8048723c */ /* 0x040fe20000041848 */
[----:B------:R-:W1:Y:S01]  /*ba50*/  LDSM.16.MT88.4 R104, [R196+0x4100] ;  /* 0x00410000c468783b */ /* 0x000e620000004200 */
[----:B------:R-:W1:Y:S02]  /*ba60*/  MUFU.EX2 R236, R236 ;  /* 0x000000ec00ec7308 */ /* 0x000e640000000800 */
[C---:B------:R-:W-:Y:S02]  /*ba70*/  FMUL.FTZ R83, R2.reuse, R83 ;  /* 0x0000005302537220 */ /* 0x040fe40000410000 */
[C---:B------:R-:W-:Y:S02]  /*ba80*/  FMUL.FTZ R84, R3.reuse, R84 ;  /* 0x0000005403547220 */ /* 0x040fe40000410000 */
[C---:B--2---:R-:W-:Y:S04]  /*ba90*/  HMMA.16816.F32.BF16 R76, R128.reuse, R100, R76 ;  /* 0x00000064804c723c */ /* 0x044fe8000004184c */
[C---:B------:R-:W-:Y:S01]  /*baa0*/  FMUL.FTZ R85, R3.reuse, R85 ;  /* 0x0000005503557220 */ /* 0x040fe20000410000 */
[----:B------:R-:W-:Y:S01]  /*bab0*/  MUFU.EX2 R235, R235 ;  /* 0x000000eb00eb7308 */ /* 0x000fe20000000800 */
[----:B------:R-:W-:Y:S01]  /*bac0*/  FMUL.FTZ R86, R2, R86 ;  /* 0x0000005602567220 */ /* 0x000fe20000410000 */
[----:B------:R-:W-:Y:S01]  /*bad0*/  F2FP.BF16.PACK_AB R100, R176, R175 ;  /* 0x000000afb064723e */ /* 0x000fe200000010ff */
[C---:B------:R-:W-:Y:S04]  /*bae0*/  HMMA.16816.F32.BF16 R80, R128.reuse, R102, R80 ;  /* 0x000000668050723c */ /* 0x040fe80000041850 */
[----:B------:R-:W-:Y:S01]  /*baf0*/  FMUL.FTZ R87, R2, R87 ;  /* 0x0000005702577220 */ /* 0x000fe20000410000 */
[----:B------:R-:W-:Y:S01]  /*bb00*/  F2FP.BF16.PACK_AB R101, R178, R177 ;  /* 0x000000b1b265723e */ /* 0x000fe200000010ff */
[C---:B------:R-:W-:Y:S01]  /*bb10*/  FMUL.FTZ R88, R3.reuse, R88 ;  /* 0x0000005803587220 */ /* 0x040fe20000410000 */
[----:B----4-:R-:W-:Y:S01]  /*bb20*/  F2FP.BF16.PACK_AB R102, R180, R179 ;  /* 0x000000b3b466723e */ /* 0x010fe200000010ff */
[C---:B------:R-:W-:Y:S01]  /*bb30*/  FMUL.FTZ R89, R3.reuse, R89 ;  /* 0x0000005903597220 */ /* 0x040fe20000410000 */
[----:B------:R-:W-:Y:S01]  /*bb40*/  F2FP.BF16.PACK_AB R103, R182, R181 ;  /* 0x000000b5b667723e */ /* 0x000fe200000010ff */
[----:B------:R-:W2:Y:S01]  /*bb50*/  MUFU.EX2 R238, R238 ;  /* 0x000000ee00ee7308 */ /* 0x000ea20000000800 */
[C---:B---3--:R-:W-:Y:S03]  /*bb60*/  HMMA.16816.F32.BF16 R84, R128.reuse, R108, R84 ;  /* 0x0000006c8054723c */ /* 0x048fe60000041854 */
[C---:B------:R-:W-:Y:S02]  /*bb70*/  FMUL.FTZ R90, R2.reuse, R90 ;  /* 0x0000005a025a7220 */ /* 0x040fe40000410000 */
[C---:B------:R-:W-:Y:S02]  /*bb80*/  FMUL.FTZ R91, R2.reuse, R91 ;  /* 0x0000005b025b7220 */ /* 0x040fe40000410000 */
[C---:B------:R-:W-:Y:S02]  /*bb90*/  FMUL.FTZ R92, R3.reuse, R92 ;  /* 0x0000005c035c7220 */ /* 0x040fe40000410000 */
[C---:B------:R-:W-:Y:S01]  /*bba0*/  FMUL.FTZ R93, R3.reuse, R93 ;  /* 0x0000005d035d7220 */ /* 0x040fe20000410000 */
[----:B------:R-:W3:Y:S02]  /*bbb0*/  MUFU.EX2 R237, R237 ;  /* 0x000000ed00ed7308 */ /* 0x000ee40000000800 */
[C---:B------:R-:W-:Y:S01]  /*bbc0*/  HMMA.16816.F32.BF16 R88, R128.reuse, R110, R88 ;  /* 0x0000006e8058723c */ /* 0x040fe20000041858 */
[----:B------:R-:W4:Y:S02]  /*bbd0*/  LDSM.16.MT88.4 R108, [R197+0x900] ;  /* 0x00090000c56c783b */ /* 0x000f240000004200 */
[C---:B------:R-:W-:Y:S02]  /*bbe0*/  FMUL.FTZ R94, R2.reuse, R94 ;  /* 0x0000005e025e7220 */ /* 0x040fe40000410000 */
[C---:B------:R-:W-:Y:S02]  /*bbf0*/  FMUL.FTZ R95, R2.reuse, R95 ;  /* 0x0000005f025f7220 */ /* 0x040fe40000410000 */
[C---:B------:R-:W-:Y:S02]  /*bc00*/  FMUL.FTZ R96, R3.reuse, R96 ;  /* 0x0000006003607220 */ /* 0x040fe40000410000 */
[----:B------:R-:W-:Y:S03]  /*bc10*/  FMUL.FTZ R97, R3, R97 ;  /* 0x0000006103617220 */ /* 0x000fe60000410000 */
[C---:B-1----:R-:W-:Y:S03]  /*bc20*/  HMMA.16816.F32.BF16 R92, R128.reuse, R104, R92 ;  /* 0x00000068805c723c */ /* 0x042fe6000004185c */
[C---:B------:R-:W-:Y:S02]  /*bc30*/  FMUL.FTZ R98, R2.reuse, R98 ;  /* 0x0000006202627220 */ /* 0x040fe40000410000 */
[----:B------:R-:W-:Y:S02]  /*bc40*/  FMUL.FTZ R99, R2, R99 ;  /* 0x0000006302637220 */ /* 0x000fe40000410000 */
[--C-:B------:R-:W-:Y:S02]  /*bc50*/  FFMA.FTZ R134, R134, c[0x0][0x2d0], -R144.reuse ;  /* 0x0000b40086867a23 */ /* 0x100fe40000010890 */
[----:B------:R-:W-:Y:S03]  /*bc60*/  FFMA.FTZ R144, R133, c[0x0][0x2d0], -R144 ;  /* 0x0000b40085907a23 */ /* 0x000fe60000010890 */
[----:B------:R-:W-:Y:S01]  /*bc70*/  HMMA.16816.F32.BF16 R96, R128, R106, R96 ;  /* 0x0000006a8060723c */ /* 0x000fe20000041860 */
[----:B------:R-:W1:Y:S01]  /*bc80*/  LDSM.16.MT88.4 R104, [R196+0x2900] ;  /* 0x00290000c468783b */ /* 0x000e620000004200 */
[----:B------:R2:W-:Y:S01]  /*bc90*/  MUFU.EX2 R133, R144 ;  /* 0x0000009000857308 */ /* 0x0005e20000000800 */
[----:B------:R-:W-:Y:S01]  /*bca0*/  FFMA.FTZ R174, R3, R214, R174 ;  /* 0x000000d603ae7223 */ /* 0x000fe200000100ae */
[----:B------:R-:W-:Y:S01]  /*bcb0*/  MOV R3, R0 ;  /* 0x0000000000037202 */ /* 0x000fe20000000f00 */
[----:B------:R-:W-:Y:S02]  /*bcc0*/  FFMA.FTZ R170, R2, R215, R170 ;  /* 0x000000d702aa7223 */ /* 0x000fe400000100aa */
[----:B------:R-:W-:Y:S01]  /*bcd0*/  FADD.FTZ R173, R173, R174 ;  /* 0x000000aeadad7221 */ /* 0x000fe20000010000 */
[C---:B------:R-:W-:Y:S01]  /*bce0*/  HMMA.16816.F32.BF16 R4, R100.reuse, R112, R4 ;  /* 0x000000706404723c */ /* 0x040fe20000041804 */
[----:B------:R-:W-:Y:S03]  /*bcf0*/  LDSM.16.MT88.4 R128, [R198+0x3100] ;  /* 0x00310000c680783b */ /* 0x000fe60000004200 */
[----:B------:R-:W1:Y:S01]  /*bd00*/  MUFU.EX2 R134, R134 ;  /* 0x0000008600867308 */ /* 0x000e620000000800 */
[----:B------:R-:W-:Y:S02]  /*bd10*/  FADD.FTZ R169, R169, R170 ;  /* 0x000000aaa9a97221 */ /* 0x000fe40000010000 */
[----:B------:R-:W-:Y:S01]  /*bd20*/  FADD.FTZ R172, R172, R173 ;  /* 0x000000adacac7221 */ /* 0x000fe20000010000 */
[C---:B------:R-:W-:Y:S01]  /*bd30*/  HMMA.16816.F32.BF16 R8, R100.reuse, R114, R8 ;  /* 0x000000726408723c */ /* 0x040fe20000041808 */
[----:B------:R-:W-:Y:S03]  /*bd40*/  LDSM.16.MT88.4 R112, [R198+0x4900] ;  /* 0x00490000c670783b */ /* 0x000fe60000004200 */
[----:B------:R-:W-:Y:S02]  /*bd50*/  FADD.FTZ R2, R168, R169 ;  /* 0x000000a9a8027221 */ /* 0x000fe40000010000 */
[----:B------:R-:W-:Y:S02]  /*bd60*/  FADD.FTZ R172, R171, R172 ;  /* 0x000000acabac7221 */ /* 0x000fe40000010000 */
[C---:B------:R-:W-:Y:S01]  /*bd70*/  HMMA.16816.F32.BF16 R12, R100.reuse, R116, R12 ;  /* 0x00000074640c723c */ /* 0x040fe2000004180c */
[----:B--2---:R-:W-:Y:S03]  /*bd80*/  LDSM.16.MT88.4 R144, [R196+0x1900] ;  /* 0x00190000c490783b */ /* 0x004fe60000004200 */
[----:B------:R-:W-:Y:S01]  /*bd90*/  FADD.FTZ R2, R135, R2 ;  /* 0x0000000287027221 */ /* 0x000fe20000010000 */
[----:B------:R-:W-:Y:S01]  /*bda0*/  MOV R135, R132 ;  /* 0x0000008400877202 */ /* 0x000fe20000000f00 */
[----:B------:R-:W-:Y:S02]  /*bdb0*/  FADD.FTZ R175, R175, R172 ;  /* 0x000000acafaf7221 */ /* 0x000fe40000010000 */
[C---:B------:R-:W-:Y:S01]  /*bdc0*/  HMMA.16816.F32.BF16 R16, R100.reuse, R118, R16 ;  /* 0x000000766410723c */ /* 0x040fe20000041810 */
[----:B------:R-:W-:Y:S03]  /*bdd0*/  LDSM.16.MT88.4 R116, [R197+0x4900] ;  /* 0x00490000c574783b */ /* 0x000fe60000004200 */
[----:B------:R-:W-:Y:S02]  /*bde0*/  FADD.FTZ R177, R177, R2 ;  /* 0x00000002b1b17221 */ /* 0x000fe40000010000 */
[----:B------:R-:W-:Y:S02]  /*bdf0*/  FADD.FTZ R176, R176, R175 ;  /* 0x000000afb0b07221 */ /* 0x000fe40000010000 */
[C---:B----4-:R-:W-:Y:S04]  /*be00*/  HMMA.16816.F32.BF16 R20, R100.reuse, R108, R20 ;  /* 0x0000006c6414723c */ /* 0x050fe80000041814 */
[----:B------:R-:W-:Y:S02]  /*be10*/  FADD.FTZ R178, R178, R177 ;  /* 0x000000b1b2b27221 */ /* 0x000fe40000010000 */
[----:B------:R-:W-:Y:S02]  /*be20*/  FADD.FTZ R179, R179, R176 ;  /* 0x000000b0b3b37221 */ /* 0x000fe40000010000 */
[C---:B------:R-:W-:Y:S01]  /*be30*/  HMMA.16816.F32.BF16 R24, R100.reuse, R110, R24 ;  /* 0x0000006e6418723c */ /* 0x040fe20000041818 */
[----:B------:R-:W2:Y:S03]  /*be40*/  LDSM.16.MT88.4 R108, [R203+0x4900] ;  /* 0x00490000cb6c783b */ /* 0x000ea60000004200 */
[----:B------:R-:W-:Y:S02]  /*be50*/  FADD.FTZ R181, R181, R178 ;  /* 0x000000b2b5b57221 */ /* 0x000fe40000010000 */
[----:B------:R-:W-:Y:S02]  /*be60*/  FADD.FTZ R180, R180, R179 ;  /* 0x000000b3b4b47221 */ /* 0x000fe40000010000 */
[C---:B------:R-:W-:Y:S04]  /*be70*/  HMMA.16816.F32.BF16 R28, R100.reuse, R120, R28 ;  /* 0x00000078641c723c */ /* 0x040fe8000004181c */
[----:B------:R-:W-:Y:S04]  /*be80*/  FADD.FTZ R182, R182, R181 ;  /* 0x000000b5b6b67221 */ /* 0x000fe80000010000 */
        /* <DEDUP_REMOVED lines=11> */
[C---:B-1----:R-:W-:Y:S08]  /*bf40*/  HMMA.16816.F32.BF16 R60, R100.reuse, R104, R60 ;  /* 0x00000068643c723c */ /* 0x042ff0000004183c */
[C---:B------:R-:W-:Y:S01]  /*bf50*/  HMMA.16816.F32.BF16 R64, R100.reuse, R106, R64 ;  /* 0x0000006a6440723c */ /* 0x040fe20000041840 */
[----:B------:R-:W1:Y:S07]  /*bf60*/  LDSM.16.MT88.4 R104, [R196+0x4900] ;  /* 0x00490000c468783b */ /* 0x000e6e0000004200 */
[C---:B--2---:R-:W-:Y:S08]  /*bf70*/  HMMA.16816.F32.BF16 R68, R100.reuse, R108, R68 ;  /* 0x0000006c6444723c */ /* 0x044ff00000041844 */
[C---:B------:R-:W-:Y:S01]  /*bf80*/  HMMA.16816.F32.BF16 R72, R100.reuse, R110, R72 ;  /* 0x0000006e6448723c */ /* 0x040fe20000041848 */
[----:B------:R-:W2:Y:S07]  /*bf90*/  LDSM.16.MT88.4 R108, [R203+0x1100] ;  /* 0x00110000cb6c783b */ /* 0x000eae0000004200 */
[C---:B------:R-:W-:Y:S08]  /*bfa0*/  HMMA.16816.F32.BF16 R76, R100.reuse, R112, R76 ;  /* 0x00000070644c723c */ /* 0x040ff0000004184c */
[C---:B------:R-:W-:Y:S01]  /*bfb0*/  HMMA.16816.F32.BF16 R80, R100.reuse, R114, R80 ;  /* 0x000000726450723c */ /* 0x040fe20000041850 */
[----:B------:R-:W4:Y:S07]  /*bfc0*/  LDSM.16.MT88.4 R112, [R197+0x1100] ;  /* 0x00110000c570783b */ /* 0x000f2e0000004200 */
[C---:B------:R-:W-:Y:S08]  /*bfd0*/  HMMA.16816.F32.BF16 R84, R100.reuse, R116, R84 ;  /* 0x000000746454723c */ /* 0x040ff00000041854 */
[C---:B------:R-:W-:Y:S01]  /*bfe0*/  HMMA.16816.F32.BF16 R88, R100.reuse, R118, R88 ;  /* 0x000000766458723c */ /* 0x040fe20000041858 */
[----:B------:R-:W3:Y:S07]  /*bff0*/  LDSM.16.MT88.4 R116, [R203+0x3100] ;  /* 0x00310000cb74783b */ /* 0x000eee0000004200 */
[C---:B-1----:R-:W-:Y:S08]  /*c000*/  HMMA.16816.F32.BF16 R92, R100.reuse, R104, R92 ;  /* 0x00000068645c723c */ /* 0x042ff0000004185c */
[----:B------:R-:W-:Y:S01]  /*c010*/  HMMA.16816.F32.BF16 R96, R100, R106, R96 ;  /* 0x0000006a6460723c */ /* 0x000fe20000041860 */
[----:B------:R-:W1:Y:S06]  /*c020*/  LDSM.16.MT88.4 R104, [R196+0x3100] ;  /* 0x00310000c468783b */ /* 0x000e6c0000004200 */
[----:B------:R-:W-:Y:S01]  /*c030*/  F2FP.BF16.PACK_AB R100, R228, R183 ;  /* 0x000000b7e464723e */ /* 0x000fe200000010ff */
[----:B------:R-:W-:Y:S01]  /*c040*/  FADD.FTZ R183, R183, R180 ;  /* 0x000000b4b7b77221 */ /* 0x000fe20000010000 */
[----:B-----5:R-:W-:Y:S03]  /*c050*/  F2FP.BF16.PACK_AB R101, R230, R227 ;  /* 0x000000e3e665723e */ /* 0x020fe600000010ff */
        /* <DEDUP_REMOVED lines=14> */
[C---:B----4-:R-:W-:Y:S08]  /*c140*/  HMMA.16816.F32.BF16 R20, R100.reuse, R112, R20 ;  /* 0x000000706414723c */ /* 0x050ff00000041814 */
[C---:B------:R-:W-:Y:S01]  /*c150*/  HMMA.16816.F32.BF16 R24, R100.reuse, R114, R24 ;  /* 0x000000726418723c */ /* 0x040fe20000041818 */
[----:B------:R-:W4:Y:S07]  /*c160*/  LDSM.16.MT88.4 R112, [R198+0x5100] ;  /* 0x00510000c670783b */ /* 0x000f2e0000004200 */
[C---:B------:R-:W-:Y:S08]  /*c170*/  HMMA.16816.F32.BF16 R28, R100.reuse, R124, R28 ;  /* 0x0000007c641c723c */ /* 0x040ff0000004181c */
[C---:B------:R-:W-:Y:S01]  /*c180*/  HMMA.16816.F32.BF16 R32, R100.reuse, R126, R32 ;  /* 0x0000007e6420723c */ /* 0x040fe20000041820 */
[----:B------:R-:W-:Y:S07]  /*c190*/  LDSM.16.MT88.4 R124, [R203+0x1900] ;  /* 0x00190000cb7c783b */ /* 0x000fee0000004200 */
[C---:B---3--:R-:W-:Y:S08]  /*c1a0*/  HMMA.16816.F32.BF16 R36, R100.reuse, R116, R36 ;  /* 0x000000746424723c */ /* 0x048ff00000041824 */
[C---:B------:R-:W-:Y:S01]  /*c1b0*/  HMMA.16816.F32.BF16 R40, R100.reuse, R118, R40 ;  /* 0x000000766428723c */ /* 0x040fe20000041828 */
[----:B------:R-:W3:Y:S07]  /*c1c0*/  LDSM.16.MT88.4 R116, [R197+0x5100] ;  /* 0x00510000c574783b */ /* 0x000eee0000004200 */
        /* <DEDUP_REMOVED lines=8> */
[C---:B-1----:R-:W-:Y:S04]  /*c250*/  HMMA.16816.F32.BF16 R60, R100.reuse, R104, R60 ;  /* 0x00000068643c723c */ /* 0x042fe8000004183c */
[----:B------:R-:W-:Y:S01]  /*c260*/  F2FP.BF16.PACK_AB R139, R133, R134 ;  /* 0x00000086858b723e */ /* 0x000fe200000010ff */
[----:B------:R-:W-:Y:S02]  /*c270*/  FADD.FTZ R235, R235, R234 ;  /* 0x000000eaebeb7221 */ /* 0x000fe40000010000 */
[----:B------:R-:W-:Y:S01]  /*c280*/  FADD.FTZ R236, R236, R233 ;  /* 0x000000e9ecec7221 */ /* 0x000fe20000010000 */
[C---:B------:R-:W-:Y:S01]  /*c290*/  HMMA.16816.F32.BF16 R64, R100.reuse, R106, R64 ;  /* 0x0000006a6440723c */ /* 0x040fe20000041840 */
[----:B------:R-:W1:Y:S03]  /*c2a0*/  LDSM.16.MT88.4 R104, [R196+0x5100] ;  /* 0x00510000c468783b */ /* 0x000e660000004200 */
        /* <DEDUP_REMOVED lines=8> */
[C---:B----4-:R-:W-:Y:S08]  /*c330*/  HMMA.16816.F32.BF16 R76, R100.reuse, R112, R76 ;  /* 0x00000070644c723c */ /* 0x050ff0000004184c */
[C---:B------:R-:W-:Y:S08]  /*c340*/  HMMA.16816.F32.BF16 R80, R100.reuse, R114, R80 ;  /* 0x000000726450723c */ /* 0x040ff00000041850 */
[C---:B---3--:R-:W-:Y:S08]  /*c350*/  HMMA.16816.F32.BF16 R84, R100.reuse, R116, R84 ;  /* 0x000000746454723c */ /* 0x048ff00000041854 */
[C---:B------:R-:W-:Y:S08]  /*c360*/  HMMA.16816.F32.BF16 R88, R100.reuse, R118, R88 ;  /* 0x000000766458723c */ /* 0x040ff00000041858 */
[C---:B-1----:R-:W-:Y:S08]  /*c370*/  HMMA.16816.F32.BF16 R92, R100.reuse, R104, R92 ;  /* 0x00000068645c723c */ /* 0x042ff0000004185c */
        /* <DEDUP_REMOVED lines=29> */
.L_x_422:
[----:B------:R-:W-:-:S06]  /*c550*/  UISETP.GE.AND UP2, UPT, UR20, UR9, UPT ;  /* 0x000000091400728c */ /* 0x000fcc000bf46270 */
[----:B------:R-:W-:-:S13]  /*c560*/  PLOP3.LUT P0, PT, PT, PT, UP2, 0x40, 0x0 ;  /* 0x000000000000781c */ /* 0x000fda0003f0e828 */
[----:B------:R-:W-:Y:S05]  /*c570*/  @P0 BRA `(.L_x_426) ;  /* 0x00003ae000000947 */ /* 0x000fea0003800000 */
[----:B------:R-:W-:Y:S01]  /*c580*/  SHF.R.S32.HI R5, RZ, 0x1f, R218 ;  /* 0x0000001fff057819 */ /* 0x000fe200000114da */
[----:B------:R-:W-:Y:S01]  /*c590*/  IMAD.MOV.U32 R2, RZ, RZ, R132 ;  /* 0x000000ffff027224 */ /* 0x000fe200078e0084 */
[C---:B------:R-:W-:Y:S01]  /*c5a0*/  SHF.L.U64.HI R220, R217.reuse, 0x1, R220 ;  /* 0x00000001d9dc7819 */ /* 0x040fe200000102dc */
[----:B------:R-:W-:Y:S01]  /*c5b0*/  IMAD.MOV.U32 R3, RZ, RZ, R0 ;  /* 0x000000ffff037224 */ /* 0x000fe200078e0000 */
[----:B------:R-:W-:Y:S01]  /*c5c0*/  SHF.L.U64.HI R180, R218, 0x1, R5 ;  /* 0x00000001dab47819 */ /* 0x000fe20000010205 */
[----:B------:R-:W-:Y:S01]  /*c5d0*/  IMAD.SHL.U32 R217, R217, 0x2, RZ ;  /* 0x00000002d9d97824 */ /* 0x000fe200078e00ff */
[----:B------:R-:W-:Y:S02]  /*c5e0*/  SHF.L.U64.HI R219, R216, 0x1, R219 ;  /* 0x00000001d8db7819 */ /* 0x000fe400000102db */
[----:B------:R-:W-:Y:S02]  /*c5f0*/  SHF.L.U32 R218, R218, 0x1, RZ ;  /* 0x00000001dada7819 */ /* 0x000fe400000006ff */
[----:B------:R-:W-:-:S02]  /*c600*/  SHF.L.U32 R216, R216, 0x1, RZ ;  /* 0x00000001d8d87819 */ /* 0x000fc400000006ff */
.L_x_436:
[----:B------:R-:W-:Y:S01]  /*c610*/  SHF.R.S32.HI R5, RZ, 0x1f, R209 ;  /* 0x0000001fff057819 */ /* 0x000fe200000114d1 */
[----:B------:R-:W-:Y:S01]  /*c620*/  IMAD.WIDE.U32 R8, R209, c[0x0][0x208], RZ ;  /* 0x00008200d1087a25 */ /* 0x000fe200078e00ff */
[----:B------:R-:W-:Y:S01]  /*c630*/  SHF.R.S32.HI R6, RZ, 0x1f, R208 ;  /* 0x0000001fff067819 */ /* 0x000fe200000114d0 */
[----:B------:R-:W-:Y:S04]  /*c640*/  DEPBAR.LE SB0, 0x0 ;  /* 0x000080000000791a */ /* 0x000fe80000000000 */
[----:B------:R-:W-:Y:S01]  /*c650*/  IMAD R5, R5, c[0x0][0x208], RZ ;  /* 0x0000820005057a24 */ /* 0x000fe200078e02ff */
[----:B------:R-:W-:Y:S01]  /*c660*/  BAR.SYNC.DEFER_BLOCKING 0x0 ;  /* 0x0000000000007b1d */ /* 0x000fe20000010000 */
[----:B------:R-:W-:Y:S01]  /*c670*/  IMAD R6, R6, c[0x0][0x218], RZ ;  /* 0x0000860006067a24 */ /* 0x000fe200078e02ff */
[----:B------:R-:W-:Y:S01]  /*c680*/  UISETP.GT.AND UP2, UPT, UR20, UR9, UPT ;  /* 0x000000091400728c */ /* 0x000fe2000bf44270 */
[----:B------:R-:W-:Y:S02]  /*c690*/  IMAD R5, R209, c[0x0][0x20c], R5 ;  /* 0x00008300d1057a24 */ /* 0x000fe400078e0205 */
[C---:B------:R-:W-:Y:S03]  /*c6a0*/  IMAD R6, R208.reuse, c[0x0][0x21c], R6 ;  /* 0x00008700d0067a24 */ /* 0x040fe600078e0206 */
[----:B------:R-:W-:Y:S05]  /*c6b0*/  IADD3 R9, R9, R5, RZ ;  /* 0x0000000509097210 */ /* 0x000fea0007ffe0ff */
[----:B------:R-:W-:Y:S05]  /*c6c0*/  IMAD.WIDE.U32 R8, R208, c[0x0][0x218], R8 ;  /* 0x00008600d0087a25 */ /* 0x000fea00078e0008 */
[----:B------:R-:W-:Y:S04]  /*c6d0*/  IADD3 R5, P0, R8, UR22, RZ ;  /* 0x0000001608057c10 */ /* 0x000fe8000ff1e0ff */
[----:B------:R-:W-:Y:S02]  /*c6e0*/  IADD3.X R6, R9, UR6, R6, P0, !PT ;  /* 0x0000000609067c10 */ /* 0x000fe400087fe406 */
[C---:B------:R-:W-:Y:S01]  /*c6f0*/  LEA R4, P0, R5.reuse, c[0x0][0x1f8], 0x1 ;  /* 0x00007e0005047a11 */ /* 0x040fe200078008ff */
[----:B------:R-:W-:Y:S03]  /*c700*/  LDSM.16.M88.4 R32, [R206+0xc100] ;  /* 0x00c10000ce20783b */ /* 0x000fe60000000200 */
[----:B------:R-:W-:Y:S04]  /*c710*/  LEA.HI.X R0, R5, c[0x0][0x1fc], R6, 0x1, P0 ;  /* 0x00007f0005007a11 */ /* 0x000fe800000f0c06 */
[----:B------:R-:W1:Y:S07]  /*c720*/  SHFL.IDX PT, R21, R4, RZ, 0x181f ;  /* 0x00181fff04157589 */ /* 0x000e6e00000e0000 */
[----:B------:R-:W2:Y:S07]  /*c730*/  SHFL.IDX PT, R7, R0, RZ, 0x181f ;  /* 0x00181fff00077589 */ /* 0x000eae00000e0000 */
[----:B------:R-:W-:Y:S07]  /*c740*/  LDSM.16.M88.4 R8, [R205+0x6100] ;  /* 0x00610000cd08783b */ /* 0x000fee0000000200 */
[----:B------:R-:W3:Y:S07]  /*c750*/  SHFL.IDX PT, R165, R4, 0x1, 0x181f ;  /* 0x00381f0004a57f89 */ /* 0x000eee00000e0000 */
[----:B------:R-:W4:Y:S07]  /*c760*/  SHFL.IDX PT, R5, R0, 0x1, 0x181f ;  /* 0x00381f0000057f89 */ /* 0x000f2e00000e0000 */
[----:B------:R-:W5:Y:S07]  /*c770*/  LDSM.16.M88.4 R16, [R205+0x6900] ;  /* 0x00690000cd10783b */ /* 0x000f6e0000000200 */
[----:B------:R-:W1:Y:S07]  /*c780*/  LDSM.16.M88.4 R24, [R205+0x7100] ;  /* 0x00710000cd18783b */ /* 0x000e6e0000000200 */
[----:B------:R-:W2:Y:S07]  /*c790*/  LDSM.16.M88.4 R132, [R205+0x7900] ;  /* 0x00790000cd84783b */ /* 0x000eae0000000200 */
[----:B------:R-:W-:Y:S07]  /*c7a0*/  LDSM.16.M88.4 R136, [R202+0xc100] ;  /* 0x00c10000ca88783b */ /* 0x000fee0000000200 */
[----:B------:R-:W5:Y:S07]  /*c7b0*/  LDSM.16.M88.4 R140, [R204] ;  /* 0x00000000cc8c783b */ /* 0x000f6e0000000200 */
[----:B------:R-:W5:Y:S07]  /*c7c0*/  LDSM.16.M88.4 R144, [R195] ;  /* 0x00000000c390783b */ /* 0x000f6e0000000200 */
[----:B------:R-:W5:Y:S07]  /*c7d0*/  LDSM.16.M88.4 R148, [R194] ;  /* 0x00000000c294783b */ /* 0x000f6e0000000200 */
[----:B------:R-:W5:Y:S01]  /*c7e0*/  LDSM.16.M88.4 R152, [R193] ;  /* 0x00000000c198783b */ /* 0x000f620000000200 */
[C---:B-1----:R-:W-:Y:S02]  /*c7f0*/  IADD3 R14, P6, R21.reuse, R218, RZ ;  /* 0x000000da150e7210 */ /* 0x042fe40007fde0ff */
[----:B------:R-:W-:Y:S02]  /*c800*/  IADD3 R12, P0, R21, R217, RZ ;  /* 0x000000d9150c7210 */ /* 0x000fe40007f1e0ff */
[C---:B--2---:R-:W-:Y:S02]  /*c810*/  IADD3.X R15, R7.reuse, R180, RZ, P6, !PT ;  /* 0x000000b4070f7210 */ /* 0x044fe400037fe4ff */
[----:B------:R-:W-:Y:S02]  /*c820*/  IADD3.X R13, R7, R220, RZ, P0, !PT ;  /* 0x000000dc070d7210 */ /* 0x000fe400007fe4ff */
[----:B------:R-:W-:Y:S01]  /*c830*/  IADD3 R20, P6, R21, R216, RZ ;  /* 0x000000d815147210 */ /* 0x000fe20007fde0ff */
[----:B------:R-:W-:Y:S01]  /*c840*/  @!PT LDS RZ, [RZ] ;  /* 0x00000000fffff984 */ /* 0x000fe20000000800 */
[----:B------:R-:W-:Y:S01]  /*c850*/  @!PT LDS RZ, [RZ] ;  /* 0x00000000fffff984 */ /* 0x000fe20000000800 */
[----:B------:R-:W-:Y:S01]  /*c860*/  @!PT LDS RZ, [RZ] ;  /* 0x00000000fffff984 */ /* 0x000fe20000000800 */
[----:B------:R5:W-:Y:S01]  /*c870*/  LDGSTS.E.BYPASS.LTC128B.128 [R213], [R14.64], !P5 ;  /* 0x000000000ed57fae */ /* 0x000be2000e901d52 */
[----:B---3--:R-:W-:Y:S02]  /*c880*/  IADD3 R168, P0, R165, R218, RZ ;  /* 0x000000daa5a87210 */ /* 0x008fe40007f1e0ff */
[----:B------:R-:W-:Y:S02]  /*c890*/  IADD3.X R21, R7, R219, RZ, P6, !PT ;  /* 0x000000db07157210 */ /* 0x000fe400037fe4ff */
[----:B------:R-:W-:Y:S02]  /*c8a0*/  IADD3 R166, P6, R165, R217, RZ ;  /* 0x000000d9a5a67210 */ /* 0x000fe40007fde0ff */
[----:B------:R5:W-:Y:S01]  /*c8b0*/  LDGSTS.E.BYPASS.LTC128B.128 [R213+0x2000], [R12.64], !P4 ;  /* 0x020000000cd57fae */ /* 0x000be2000e101d52 */
[----:B----4-:R-:W-:Y:S02]  /*c8c0*/  IADD3.X R169, R5, R180, RZ, P0, !PT ;  /* 0x000000b405a97210 */ /* 0x010fe400007fe4ff */
[----:B------:R-:W-:Y:S02]  /*c8d0*/  IADD3 R164, P0, R165, R216, RZ ;  /* 0x000000d8a5a47210 */ /* 0x000fe40007f1e0ff */
[C---:B------:R-:W-:Y:S02]  /*c8e0*/  IADD3.X R167, R5.reuse, R220, RZ, P6, !PT ;  /* 0x000000dc05a77210 */ /* 0x040fe400037fe4ff */
[----:B------:R-:W-:Y:S01]  /*c8f0*/  IADD3.X R165, R5, R219, RZ, P0, !PT ;  /* 0x000000db05a57210 */ /* 0x000fe200007fe4ff */
[----:B------:R1:W-:Y:S01]  /*c900*/  LDGSTS.E.BYPASS.LTC128B.128 [R213+0x4000], [R20.64], !P3 ;  /* 0x0400000014d57fae */ /* 0x0003e2000d901d52 */
[C---:B------:R-:W-:Y:S01]  /*c910*/  HMMA.16816.F32.BF16 R4, R32.reuse, R8, RZ ;  /* 0x000000082004723c */ /* 0x040fe200000418ff */
[----:B------:R-:W-:Y:S05]  /*c920*/  PLOP3.LUT P0, PT, PT, PT, UP2, 0x40, 0x0 ;  /* 0x000000000000781c */ /* 0x000fea0003f0e828 */
[----:B------:R2:W-:Y:S02]  /*c930*/  LDGSTS.E.BYPASS.LTC128B.128 [R213+0x1000], [R168.64], !P5 ;  /* 0x01000000a8d57fae */ /* 0x0005e4000e901d52 */
[C---:B------:R-:W-:Y:S05]  /*c940*/  HMMA.16816.F32.BF16 R8, R32.reuse, R10, RZ ;  /* 0x0000000a2008723c */ /* 0x040fea00000418ff */
[----:B------:R3:W-:Y:S03]  /*c950*/  LDGSTS.E.BYPASS.LTC128B.128 [R213+0x3000], [R166.64], !P4 ;  /* 0x03000000a6d57fae */ /* 0x0007e6000e101d52 */
[C---:B-----5:R-:W-:Y:S04]  /*c960*/  HMMA.16816.F32.BF16 R12, R32.reuse, R16, RZ ;  /* 0x00000010200c723c */ /* 0x060fe800000418ff */
[----:B------:R3:W-:Y:S04]  /*c970*/  LDGSTS.E.BYPASS.LTC128B.128 [R213+0x5000], [R164.64], !P3 ;  /* 0x05000000a4d57fae */ /* 0x0007e8000d901d52 */
[C---:B------:R-:W-:Y:S03]  /*c980*/  HMMA.16816.F32.BF16 R16, R32.reuse, R18, RZ ;  /* 0x000000122010723c */ /* 0x040fe600000418ff */
[----:B------:R-:W-:Y:S05]  /*c990*/  LDSM.16.M88.4 R156, [R201+0xc100] ;  /* 0x00c10000c99c783b */ /* 0x000fea0000000200 */
[C---:B-1----:R-:W-:Y:S02]  /*c9a0*/  HMMA.16816.F32.BF16 R20, R32.reuse, R24, RZ ;  /* 0x000000182014723c */ /* 0x042fe400000418ff */
[----:B------:R-:W0:Y:S06]  /*c9b0*/  LDGDEPBAR ;  /* 0x00000000000079af */ /* 0x000e2c0000000000 */
[C---:B------:R-:W-:Y:S01]  /*c9c0*/  HMMA.16816.F32.BF16 R24, R32.reuse, R26, RZ ;  /* 0x0000001a2018723c */ /* 0x040fe200000418ff */
[----:B------:R-:W1:Y:S07]  /*c9d0*/  LDSM.16.M88.4 R160, [R200+0x6100] ;  /* 0x00610000c8a0783b */ /* 0x000e6e0000000200 */
[C---:B------:R-:W-:Y:S01]  /*c9e0*/  HMMA.16816.F32.BF16 R28, R32.reuse, R132, RZ ;  /* 0x00000084201c723c */ /* 0x040fe200000418ff */
[----:B---3--:R-:W-:Y:S07]  /*c9f0*/  LDSM.16.M88.4 R164, [R200+0x7100] ;  /* 0x00710000c8a4783b */ /* 0x008fee0000000200 */
[----:B------:R-:W-:Y:S01]  /*ca00*/  HMMA.16816.F32.BF16 R32, R32, R134, RZ ;  /* 0x000000862020723c */ /* 0x000fe200000418ff */
[----:B------:R-:W3:Y:S07]  /*ca10*/  LDSM.16.M88.4 R132, [R200+0x6900] ;  /* 0x00690000c884783b */ /* 0x000eee0000000200 */
[C---:B------:R-:W-:Y:S01]  /*ca20*/  HMMA.16816.F32.BF16 R4, R136.reuse, R140, R4 ;  /* 0x0000008c8804723c */ /* 0x040fe20000041804 */
[----:B--2---:R-:W2:Y:S07]  /*ca30*/  LDSM.16.M88.4 R168, [R200+0x7900] ;  /* 0x00790000c8a8783b */ /* 0x004eae0000000200 */
[C---:B------:R-:W-:Y:S01]  /*ca40*/  HMMA.16816.F32.BF16 R8, R136.reuse, R142, R8 ;  /* 0x0000008e8808723c */ /* 0x040fe20000041808 */
[----:B------:R-:W-:Y:S07]  /*ca50*/  LDSM.16.M88.4 R172, [R199+0xc100] ;  /* 0x00c10000c7ac783b */ /* 0x000fee0000000200 */
[C---:B------:R-:W-:Y:S01]  /*ca60*/  HMMA.16816.F32.BF16 R12, R136.reuse, R144, R12 ;  /* 0x00000090880c723c */ /* 0x040fe2000004180c */
[----:B------:R-:W4:Y:S07]  /*ca70*/  LDSM.16.M88.4 R176, [R192] ;  /* 0x00000000c0b0783b */ /* 0x000f2e0000000200 */
[C---:B------:R-:W-:Y:S01]  /*ca80*/  HMMA.16816.F32.BF16 R16, R136.reuse, R146, R16 ;  /* 0x000000928810723c */ /* 0x040fe20000041810 */
[----:B------:R-:W-:Y:S07]  /*ca90*/  LDSM.16.M88.4 R140, [R192+0x1000] ;  /* 0x00100000c08c783b */ /* 0x000fee0000000200 */
[C---:B------:R-:W-:Y:S01]  /*caa0*/  HMMA.16816.F32.BF16 R20, R136.reuse, R148, R20 ;  /* 0x000000948814723c */ /* 0x040fe20000041814 */
[----:B------:R-:W-:Y:S07]  /*cab0*/  LDSM.16.M88.4 R144, [R192+0x1800] ;  /* 0x00180000c090783b */ /* 0x000fee0000000200 */
[C---:B------:R-:W-:Y:S01]  /*cac0*/  HMMA.16816.F32.BF16 R24, R136.reuse, R150, R24 ;  /* 0x000000968818723c */ /* 0x040fe20000041818 */
[----:B------:R-:W-:Y:S07]  /*cad0*/  LDSM.16.M88.4 R148, [R206+0x10100] ;  /* 0x01010000ce94783b */ /* 0x000fee0000000200 */
[C---:B------:R-:W-:Y:S08]  /*cae0*/  HMMA.16816.F32.BF16 R28, R136.reuse, R152, R28 ;  /* 0x00000098881c723c */ /* 0x040ff0000004181c */
[----:B------:R-:W-:Y:S01]  /*caf0*/  HMMA.16816.F32.BF16 R32, R136, R154, R32 ;  /* 0x0000009a8820723c */ /* 0x000fe20000041820 */
[----:B------:R-:W5:Y:S07]  /*cb00*/  LDSM.16.M88.4 R136, [R192+0x800] ;  /* 0x00080000c088783b */ /* 0x000f6e0000000200 */
[C---:B-1----:R-:W-:Y:S01]  /*cb10*/  HMMA.16816.F32.BF16 R4, R156.reuse, R160, R4 ;  /* 0x000000a09c04723c */ /* 0x042fe20000041804 */
        /* <DEDUP_REMOVED lines=8> */
[----:B------:R-:W-:Y:S07]  /*cba0*/  LDSM.16.M88.4 R164, [R202+0x10100] ;  /* 0x01010000caa4783b */ /* 0x000fee0000000200 */
[C---:B--2---:R-:W-:Y:S08]  /*cbb0*/  HMMA.16816.F32.BF16 R28, R156.reuse, R168, R28 ;  /* 0x000000a89c1c723c */ /* 0x044ff0000004181c */
[----:B------:R-:W-:Y:S01]  /*cbc0*/  HMMA.16816.F32.BF16 R32, R156, R170, R32 ;  /* 0x000000aa9c20723c */ /* 0x000fe20000041820 */
[----:B------:R-:W2:Y:S07]  /*cbd0*/  LDSM.16.M88.4 R156, [R205+0x9100] ;  /* 0x00910000cd9c783b */ /* 0x000eae0000000200 */
[C---:B----4-:R-:W-:Y:S01]  /*cbe0*/  HMMA.16816.F32.BF16 R4, R172.reuse, R176, R4 ;  /* 0x000000b0ac04723c */ /* 0x050fe20000041804 */
[----:B------:R-:W4:Y:S07]  /*cbf0*/  LDSM.16.M88.4 R168, [R191] ;  /* 0x00000000bfa8783b */ /* 0x000f2e0000000200 */
[C---:B------:R-:W-:Y:S01]  /*cc00*/  HMMA.16816.F32.BF16 R8, R172.reuse, R178, R8 ;  /* 0x000000b2ac08723c */ /* 0x040fe20000041808 */
[----:B------:R-:W-:Y:S07]  /*cc10*/  LDSM.16.M88.4 R176, [R200+0x8100] ;  /* 0x00810000c8b0783b */ /* 0x000fee0000000200 */
[C---:B-----5:R-:W-:Y:S08]  /*cc20*/  HMMA.16816.F32.BF16 R12, R172.reuse, R136, R12 ;  /* 0x00000088ac0c723c */ /* 0x060ff0000004180c */
[C---:B------:R-:W-:Y:S01]  /*cc30*/  HMMA.16816.F32.BF16 R16, R172.reuse, R138, R16 ;  /* 0x0000008aac10723c */ /* 0x040fe20000041810 */
[----:B------:R-:W5:Y:S07]  /*cc40*/  LDSM.16.M88.4 R136, [R190] ;  /* 0x00000000be88783b */ /* 0x000f6e0000000200 */
[C---:B------:R-:W-:Y:S08]  /*cc50*/  HMMA.16816.F32.BF16 R20, R172.reuse, R140, R20 ;  /* 0x0000008cac14723c */ /* 0x040ff00000041814 */
[C---:B------:R-:W-:Y:S01]  /*cc60*/  HMMA.16816.F32.BF16 R24, R172.reuse, R142, R24 ;  /* 0x0000008eac18723c */ /* 0x040fe20000041818 */
[----:B------:R-:W2:Y:S07]  /*cc70*/  LDSM.16.M88.4 R140, [R189] ;  /* 0x00000000bd8c783b */ /* 0x000eae0000000200 */
[C---:B------:R-:W-:Y:S08]  /*cc80*/  HMMA.16816.F32.BF16 R28, R172.reuse, R144, R28 ;  /* 0x00000090ac1c723c */ /* 0x040ff0000004181c */
[----:B------:R-:W-:Y:S01]  /*cc90*/  HMMA.16816.F32.BF16 R32, R172, R146, R32 ;  /* 0x00000092ac20723c */ /* 0x000fe20000041820 */
[----:B------:R-:W4:Y:S07]  /*cca0*/  LDSM.16.M88.4 R144, [R188] ;  /* 0x00000000bc90783b */ /* 0x000f2e0000000200 */
[C---:B-1----:R-:W-:Y:S01]  /*ccb0*/  HMMA.16816.F32.BF16 R4, R148.reuse, R152, R4 ;  /* 0x000000989404723c */ /* 0x042fe20000041804 */
[----:B------:R-:W1:Y:S07]  /*ccc0*/  LDSM.16.M88.4 R172, [R201+0x10100] ;  /* 0x01010000c9ac783b */ /* 0x000e6e0000000200 */
[C---:B------:R-:W-:Y:S01]  /*ccd0*/  HMMA.16816.F32.BF16 R8, R148.reuse, R154, R8 ;  /* 0x0000009a9408723c */ /* 0x040fe20000041808 */
[----:B------:R-:W-:Y:S07]  /*cce0*/  LDSM.16.M88.4 R152, [R200+0x9900] ;  /* 0x00990000c898783b */ /* 0x000fee0000000200 */
[C---:B---3--:R-:W-:Y:S08]  /*ccf0*/  HMMA.16816.F32.BF16 R12, R148.reuse, R132, R12 ;  /* 0x00000084940c723c */ /* 0x048ff0000004180c */
[C---:B------:R-:W-:Y:S01]  /*cd00*/  HMMA.16816.F32.BF16 R16, R148.reuse, R134, R16 ;  /* 0x000000869410723c */ /* 0x040fe20000041810 */
[----:B------:R-:W3:Y:S07]  /*cd10*/  LDSM.16.M88.4 R132, [R200+0x8900] ;  /* 0x00890000c884783b */ /* 0x000eee0000000200 */
[C---:B--2---:R-:W-:Y:S08]  /*cd20*/  HMMA.16816.F32.BF16 R20, R148.reuse, R156, R20 ;  /* 0x0000009c9414723c */ /* 0x044ff00000041814 */
[C---:B------:R-:W-:Y:S01]  /*cd30*/  HMMA.16816.F32.BF16 R24, R148.reuse, R158, R24 ;  /* 0x0000009e9418723c */ /* 0x040fe20000041818 */
[----:B------:R-:W-:Y:S07]  /*cd40*/  LDSM.16.M88.4 R156, [R199+0x10100] ;  /* 0x01010000c79c783b */ /* 0x000fee0000000200 */
[C---:B------:R-:W-:Y:S08]  /*cd50*/  HMMA.16816.F32.BF16 R28, R148.reuse, R160, R28 ;  /* 0x000000a0941c723c */ /* 0x040ff0000004181c */
[----:B------:R-:W-:Y:S01]  /*cd60*/  HMMA.16816.F32.BF16 R32, R148, R162, R32 ;  /* 0x000000a29420723c */ /* 0x000fe20000041820 */
[----:B------:R-:W2:Y:S07]  /*cd70*/  LDSM.16.M88.4 R148, [R200+0x9100] ;  /* 0x00910000c894783b */ /* 0x000eae0000000200 */
[C---:B----4-:R-:W-:Y:S01]  /*cd80*/  HMMA.16816.F32.BF16 R4, R164.reuse, R168, R4 ;  /* 0x000000a8a404723c */ /* 0x050fe20000041804 */
[----:B------:R-:W4:Y:S07]  /*cd90*/  LDSM.16.M88.4 R160, [R192+0x2000] ;  /* 0x00200000c0a0783b */ /* 0x000f2e0000000200 */
[C---:B------:R-:W-:Y:S01]  /*cda0*/  HMMA.16816.F32.BF16 R8, R164.reuse, R170, R8 ;  /* 0x000000aaa408723c */ /* 0x040fe20000041808 */
[----:B------:R-:W-:Y:S07]  /*cdb0*/  LDSM.16.M88.4 R168, [R205+0xa100] ;  /* 0x00a10000cda8783b */ /* 0x000fee0000000200 */
[C---:B-----5:R-:W-:Y:S08]  /*cdc0*/  HMMA.16816.F32.BF16 R12, R164.reuse, R136, R12 ;  /* 0x00000088a40c723c */ /* 0x060ff0000004180c */
[C---:B------:R-:W-:Y:S01]  /*cdd0*/  HMMA.16816.F32.BF16 R16, R164.reuse, R138, R16 ;  /* 0x0000008aa410723c */ /* 0x040fe20000041810 */
[----:B------:R-:W5:Y:S07]  /*cde0*/  LDSM.16.M88.4 R136, [R192+0x2800] ;  /* 0x00280000c088783b */ /* 0x000f6e0000000200 */
[C---:B------:R-:W-:Y:S08]  /*cdf0*/  HMMA.16816.F32.BF16 R20, R164.reuse, R140, R20 ;  /* 0x0000008ca414723c */ /* 0x040ff00000041814 */
[C---:B------:R-:W-:Y:S01]  /*ce00*/  HMMA.16816.F32.BF16 R24, R164.reuse, R142, R24 ;  /* 0x0000008ea418723c */ /* 0x040fe20000041818 */
[----:B------:R-:W2:Y:S07]  /*ce10*/  LDSM.16.M88.4 R140, [R192+0x3000] ;  /* 0x00300000c08c783b */ /* 0x000eae0000000200 */
[C---:B------:R-:W-:Y:S08]  /*ce20*/  HMMA.16816.F32.BF16 R28, R164.reuse, R144, R28 ;  /* 0x00000090a41c723c */ /* 0x040ff0000004181c */
[----:B------:R-:W-:Y:S01]  /*ce30*/  HMMA.16816.F32.BF16 R32, R164, R146, R32 ;  /* 0x00000092a420723c */ /* 0x000fe20000041820 */
[----:B------:R-:W4:Y:S07]  /*ce40*/  LDSM.16.M88.4 R144, [R192+0x3800] ;  /* 0x00380000c090783b */ /* 0x000f2e0000000200 */
[C---:B-1----:R-:W-:Y:S01]  /*ce50*/  HMMA.16816.F32.BF16 R4, R172.reuse, R176, R4 ;  /* 0x000000b0ac04723c */ /* 0x042fe20000041804 */
[----:B------:R-:W1:Y:S07]  /*ce60*/  LDSM.16.M88.4 R164, [R206+0x14100] ;  /* 0x01410000cea4783b */ /* 0x000e6e0000000200 */
[C---:B------:R-:W-:Y:S01]  /*ce70*/  HMMA.16816.F32.BF16 R8, R172.reuse, R178, R8 ;  /* 0x000000b2ac08723c */ /* 0x040fe20000041808 */
[----:B------:R-:W-:Y:S07]  /*ce80*/  LDSM.16.M88.4 R176, [R187] ;  /* 0x00000000bbb0783b */ /* 0x000fee0000000200 */
[C---:B---3--:R-:W-:Y:S08]  /*ce90*/  HMMA.16816.F32.BF16 R12, R172.reuse, R132, R12 ;  /* 0x00000084ac0c723c */ /* 0x048ff0000004180c */
[C---:B------:R-:W-:Y:S01]  /*cea0*/  HMMA.16816.F32.BF16 R16, R172.reuse, R134, R16 ;  /* 0x00000086ac10723c */ /* 0x040fe20000041810 */
[----:B------:R-:W3:Y:S07]  /*ceb0*/  LDSM.16.M88.4 R132, [R205+0xa900] ;  /* 0x00a90000cd84783b */ /* 0x000eee0000000200 */
[C---:B--2---:R-:W-:Y:S08]  /*cec0*/  HMMA.16816.F32.BF16 R20, R172.reuse, R148, R20 ;  /* 0x00000094ac14723c */ /* 0x044ff00000041814 */
[C---:B------:R-:W-:Y:S01]  /*ced0*/  HMMA.16816.F32.BF16 R24, R172.reuse, R150, R24 ;  /* 0x00000096ac18723c */ /* 0x040fe20000041818 */
[----:B------:R-:W2:Y:S07]  /*cee0*/  LDSM.16.M88.4 R148, [R205+0xb100] ;  /* 0x00b10000cd94783b */ /* 0x000eae0000000200 */
[C---:B------:R-:W-:Y:S08]  /*cef0*/  HMMA.16816.F32.BF16 R28, R172.reuse, R152, R28 ;  /* 0x00000098ac1c723c */ /* 0x040ff0000004181c */
[----:B------:R-:W-:Y:S01]  /*cf00*/  HMMA.16816.F32.BF16 R32, R172, R154, R32 ;  /* 0x0000009aac20723c */ /* 0x000fe20000041820 */
[----:B------:R-:W1:Y:S07]  /*cf10*/  LDSM.16.M88.4 R152, [R205+0xb900] ;  /* 0x00b90000cd98783b */ /* 0x000e6e0000000200 */
[C---:B----4-:R-:W-:Y:S01]  /*cf20*/  HMMA.16816.F32.BF16 R4, R156.reuse, R160, R4 ;  /* 0x000000a09c04723c */ /* 0x050fe20000041804 */
[----:B------:R-:W4:Y:S07]  /*cf30*/  LDSM.16.M88.4 R172, [R202+0x14100] ;  /* 0x01410000caac783b */ /* 0x000f2e0000000200 */
        /* <DEDUP_REMOVED lines=24> */
[----:B------:R-:W1:Y:S01]  /*d0c0*/  LDSM.16.M88.4 R164, [R199+0x14100] ;  /* 0x01410000c7a4783b */ /* 0x000e620000000200 */
[C---:B----4-:R-:W-:Y:S08]  /*d0d0*/  HMMA.16816.F32.BF16 R4, R172.reuse, R176, R4 ;  /* 0x000000b0ac04723c */ /* 0x050ff00000041804 */
[C---:B------:R-:W-:Y:S08]  /*d0e0*/  HMMA.16816.F32.BF16 R8, R172.reuse, R178, R8 ;  /* 0x000000b2ac08723c */ /* 0x040ff00000041808 */
[C---:B-----5:R-:W-:Y:S08]  /*d0f0*/  HMMA.16816.F32.BF16 R12, R172.reuse, R136, R12 ;  /* 0x00000088ac0c723c */ /* 0x060ff0000004180c */
[C---:B------:R-:W-:Y:S08]  /*d100*/  HMMA.16816.F32.BF16 R16, R172.reuse, R138, R16 ;  /* 0x0000008aac10723c */ /* 0x040ff00000041810 */
[C---:B------:R-:W-:Y:S08]  /*d110*/  HMMA.16816.F32.BF16 R20, R172.reuse, R140, R20 ;  /* 0x0000008cac14723c */ /* 0x040ff00000041814 */
[C---:B------:R-:W-:Y:S08]  /*d120*/  HMMA.16816.F32.BF16 R24, R172.reuse, R142, R24 ;  /* 0x0000008eac18723c */ /* 0x040ff00000041818 */
[C---:B------:R-:W-:Y:S08]  /*d130*/  HMMA.16816.F32.BF16 R28, R172.reuse, R144, R28 ;  /* 0x00000090ac1c723c */ /* 0x040ff0000004181c */
[----:B------:R-:W-:Y:S08]  /*d140*/  HMMA.16816.F32.BF16 R32, R172, R146, R32 ;  /* 0x00000092ac20723c */ /* 0x000ff00000041820 */
[C---:B-1----:R-:W-:Y:S08]  /*d150*/  HMMA.16816.F32.BF16 R4, R156.reuse, R160, R4 ;  /* 0x000000a09c04723c */ /* 0x042ff00000041804 */
[C---:B------:R-:W-:Y:S08]  /*d160*/  HMMA.16816.F32.BF16 R8, R156.reuse, R162, R8 ;  /* 0x000000a29c08723c */ /* 0x040ff00000041808 */
[C---:B---3--:R-:W-:Y:S08]  /*d170*/  HMMA.16816.F32.BF16 R12, R156.reuse, R132, R12 ;  /* 0x000000849c0c723c */ /* 0x048ff0000004180c */
        /* <DEDUP_REMOVED lines=11> */
[----:B------:R-:W-:Y:S02]  /*d230*/  FMUL.FTZ R138, R5, c[0x0][0x320] ;  /* 0x0000c800058a7a20 */ /* 0x000fe40000410000 */
[----:B------:R-:W1:Y:S01]  /*d240*/  MUFU.TANH R137, R137 ;  /* 0x0000008900897308 */ /* 0x000e620000002400 */
[----:B------:R-:W-:Y:S02]  /*d250*/  FMUL.FTZ R0, R6, c[0x0][0x320] ;  /* 0x0000c80006007a20 */ /* 0x000fe40000410000 */
[----:B------:R-:W-:Y:S04]  /*d260*/  FMUL.FTZ R9, R9, c[0x0][0x320] ;  /* 0x0000c80009097a20 */ /* 0x000fe80000410000 */
[----:B------:R-:W-:Y:S02]  /*d270*/  FMUL.FTZ R10, R10, c[0x0][0x320] ;  /* 0x0000c8000a0a7a20 */ /* 0x000fe40000410000 */
[----:B------:R-:W-:Y:S01]  /*d280*/  FMUL.FTZ R11, R11, c[0x0][0x320] ;  /* 0x0000c8000b0b7a20 */ /* 0x000fe20000410000 */
[----:B------:R-:W2:Y:S01]  /*d290*/  MUFU.TANH R140, R9 ;  /* 0x00000009008c7308 */ /* 0x000ea20000002400 */
[----:B------:R-:W-:Y:S02]  /*d2a0*/  FMUL.FTZ R136, R7, c[0x0][0x320] ;  /* 0x0000c80007887a20 */ /* 0x000fe40000410000 */
[----:B------:R-:W3:Y:S01]  /*d2b0*/  LDSM.16.M88.4 R4, [R192+0x5000] ;  /* 0x00500000c004783b */ /* 0x000ee20000000200 */
[----:B------:R-:W-:Y:S02]  /*d2c0*/  FMUL.FTZ R139, R8, c[0x0][0x320] ;  /* 0x0000c800088b7a20 */ /* 0x000fe40000410000 */
[----:B------:R-:W-:Y:S02]  /*d2d0*/  FMUL.FTZ R8, R12, c[0x0][0x320] ;  /* 0x0000c8000c087a20 */ /* 0x000fe40000410000 */
[----:B------:R-:W-:Y:S02]  /*d2e0*/  FMUL.FTZ R13, R13, c[0x0][0x320] ;  /* 0x0000c8000d0d7a20 */ /* 0x000fe40000410000 */
[----:B------:R-:W4:Y:S01]  /*d2f0*/  MUFU.TANH R132, R10 ;  /* 0x0000000a00847308 */ /* 0x000f220000002400 */
[----:B------:R-:W-:Y:S02]  /*d300*/  FMUL.FTZ R142, R16, c[0x0][0x320] ;  /* 0x0000c800108e7a20 */ /* 0x000fe40000410000 */
[----:B------:R-:W-:Y:S02]  /*d310*/  FMUL.FTZ R14, R14, c[0x0][0x320] ;  /* 0x0000c8000e0e7a20 */ /* 0x000fe40000410000 */
[----:B------:R-:W-:Y:S02]  /*d320*/  FMUL.FTZ R15, R15, c[0x0][0x320] ;  /* 0x0000c8000f0f7a20 */ /* 0x000fe40000410000 */
[----:B------:R-:W-:Y:S02]  /*d330*/  FMUL.FTZ R18, R18, c[0x0][0x320] ;  /* 0x0000c80012127a20 */ /* 0x000fe40000410000 */
[----:B------:R-:W-:Y:S01]  /*d340*/  FMUL.FTZ R19, R19, c[0x0][0x320] ;  /* 0x0000c80013137a20 */ /* 0x000fe20000410000 */
[----:B------:R-:W1:Y:S10]  /*d350*/  MUFU.TANH R133, R11 ;  /* 0x0000000b00857308 */ /* 0x000e740000002400 */
[----:B------:R5:W1:Y:S10]  /*d360*/  MUFU.TANH R12, R8 ;  /* 0x00000008000c7308 */ /* 0x000a740000002400 */
[----:B------:R-:W1:Y:S01]  /*d370*/  MUFU.TANH R138, R138 ;  /* 0x0000008a008a7308 */ /* 0x000e620000002400 */
[C---:B---3--:R-:W-:Y:S09]  /*d380*/  HMMA.16816.F32.BF16 R20, R164.reuse, R4, R20 ;  /* 0x00000004a414723c */ /* 0x048ff20000041814 */
[----:B------:R-:W3:Y:S01]  /*d390*/  MUFU.TANH R0, R0 ;  /* 0x0000000000007308 */ /* 0x000ee20000002400 */
[C---:B------:R-:W-:Y:S01]  /*d3a0*/  HMMA.16816.F32.BF16 R24, R164.reuse, R6, R24 ;  /* 0x00000006a418723c */ /* 0x040fe20000041818 */
[----:B-----5:R-:W5:Y:S01]  /*d3b0*/  LDSM.16.M88.4 R8, [R192+0x5800] ;  /* 0x00580000c008783b */ /* 0x020f620000000200 */
[----:B------:R-:W-:Y:S04]  /*d3c0*/  DEPBAR.LE SB0, 0x0 ;  /* 0x000080000000791a */ /* 0x000fe80000000000 */
[----:B------:R-:W-:Y:S03]  /*d3d0*/  FMUL.FTZ R4, R17, c[0x0][0x320] ;  /* 0x0000c80011047a20 */ /* 0x000fe60000410000 */
[----:B------:R-:W1:Y:S01]  /*d3e0*/  MUFU.TANH R136, R136 ;  /* 0x0000008800887308 */ /* 0x000e620000002400 */
[----:B------:R-:W-:Y:S04]  /*d3f0*/  BAR.SYNC.DEFER_BLOCKING 0x0 ;  /* 0x0000000000007b1d */ /* 0x000fe80000010000 */
[----:B------:R-:W-:Y:S02]  /*d400*/  FMUL.FTZ R160, R20, c[0x0][0x320] ;  /* 0x0000c80014a07a20 */ /* 0x000fe40000410000 */
[----:B------:R-:W-:Y:S03]  /*d410*/  FMUL.FTZ R21, R21, c[0x0][0x320] ;  /* 0x0000c80015157a20 */ /* 0x000fe60000410000 */
[----:B------:R-:W1:Y:S01]  /*d420*/  MUFU.TANH R139, R139 ;  /* 0x0000008b008b7308 */ /* 0x000e620000002400 */
[----:B------:R-:W-:Y:S02]  /*d430*/  FMUL.FTZ R22, R22, c[0x0][0x320] ;  /* 0x0000c80016167a20 */ /* 0x000fe40000410000 */
[----:B------:R-:W-:Y:S02]  /*d440*/  FMUL.FTZ R23, R23, c[0x0][0x320] ;  /* 0x0000c80017177a20 */ /* 0x000fe40000410000 */
[----:B------:R-:W-:Y:S02]  /*d450*/  FMUL.FTZ R156, R24, c[0x0][0x320] ;  /* 0x0000c800189c7a20 */ /* 0x000fe40000410000 */
[----:B------:R-:W-:Y:S02]  /*d460*/  FMUL.FTZ R25, R25, c[0x0][0x320] ;  /* 0x0000c80019197a20 */ /* 0x000fe40000410000 */
[----:B------:R-:W-:Y:S01]  /*d470*/  FMUL.FTZ R26, R26, c[0x0][0x320] ;  /* 0x0000c8001a1a7a20 */ /* 0x000fe20000410000 */
[----:B------:R1:W1:Y:S01]  /*d480*/  MUFU.TANH R162, R13 ;  /* 0x0000000d00a27308 */ /* 0x0002620000002400 */
[----:B------:R-:W-:Y:S09]  /*d490*/  FMUL.FTZ R27, R27, c[0x0][0x320] ;  /* 0x0000c8001b1b7a20 */ /* 0x000ff20000410000 */
[----:B------:R1:W1:Y:S01]  /*d4a0*/  MUFU.TANH R163, R14 ;  /* 0x0000000e00a37308 */ /* 0x0002620000002400 */
[C---:B-----5:R-:W-:Y:S09]  /*d4b0*/  HMMA.16816.F32.BF16 R28, R164.reuse, R8, R28 ;  /* 0x00000008a41c723c */ /* 0x060ff2000004181c */
[----:B------:R1:W1:Y:S01]  /*d4c0*/  MUFU.TANH R161, R15 ;  /* 0x0000000f00a17308 */ /* 0x0002620000002400 */
[----:B------:R-:W-:Y:S09]  /*d4d0*/  HMMA.16816.F32.BF16 R32, R164, R10, R32 ;  /* 0x0000000aa420723c */ /* 0x000ff20000041820 */
[----:B------:R-:W1:Y:S05]  /*d4e0*/  MUFU.TANH R142, R142 ;  /* 0x0000008e008e7308 */ /* 0x000e6a0000002400 */
        /* <DEDUP_REMOVED lines=26> */
[----:B------:R-:W1:Y:S01]  /*d690*/  MUFU.TANH R5, R5 ;  /* 0x0000000500057308 */ /* 0x000e620000002400 */
[----:B------:R-:W-:-:S05]  /*d6a0*/  @P0 BRA `(.L_x_427) ;  /* 0x0000031000000947 */ /* 0x000fca0003800000 */
[----:B--234-:R-:W-:Y:S01]  /*d6b0*/  ULEA UR4, UR20, UR12, 0x6 ;  /* 0x0000000c14047291 */ /* 0x01cfe2000f8e303f */
        /* <DEDUP_REMOVED lines=11> */
[----:B------:R-:W-:Y:S03]  /*d770*/  @!P1 LEA.HI.X R9, R10, c[0x0][0x2a4], R7, 0x2, P0 ;  /* 0x0000a9000a099a11 */ /* 0x000fe600000f1407 */
[----:B------:R-:W-:Y:S01]  /*d780*/  IMAD.WIDE.U32 R10, R209, c[0x0][0x1e0], RZ ;  /* 0x00007800d10a7a25 */ /* 0x000fe200078e00ff */
        /* <DEDUP_REMOVED lines=13> */
[----:B------:R-:W2:Y:S04]  /*d860*/  SHFL.IDX PT, R11, R20, RZ, 0x181f ;  /* 0x00181fff140b7589 */ /* 0x000ea800000e0000 */
[----:B-1----:R-:W1:Y:S04]  /*d870*/  SHFL.IDX PT, R13, R8, RZ, 0x181f ;  /* 0x00181fff080d7589 */ /* 0x002e6800000e0000 */
[----:B------:R-:W3:Y:S04]  /*d880*/  SHFL.IDX PT, R7, R20, 0x1, 0x181f ;  /* 0x00381f0014077f89 */ /* 0x000ee800000e0000 */
[----:B------:R-:W4:Y:S01]  /*d890*/  SHFL.IDX PT, R9, R8, 0x1, 0x181f ;  /* 0x00381f0008097f89 */ /* 0x000f2200000e0000 */
[C---:B--2---:R-:W-:Y:S02]  /*d8a0*/  IADD3 R14, P6, R11.reuse, R218, RZ ;  /* 0x000000da0b0e7210 */ /* 0x044fe40007fde0ff */
[-C--:B------:R-:W-:Y:S02]  /*d8b0*/  IADD3 R10, P0, R11, R217.reuse, RZ ;  /* 0x000000d90b0a7210 */ /* 0x080fe40007f1e0ff */
[----:B-1----:R-:W-:Y:S02]  /*d8c0*/  IADD3.X R15, R13, R180, RZ, P6, !PT ;  /* 0x000000b40d0f7210 */ /* 0x002fe400037fe4ff */
[----:B------:R-:W-:Y:S01]  /*d8d0*/  IADD3 R18, P6, R11, R216, RZ ;  /* 0x000000d80b127210 */ /* 0x000fe20007fde0ff */
[----:B------:R-:W-:Y:S01]  /*d8e0*/  IMAD.X R11, R13, 0x1, R220, P0 ;  /* 0x000000010d0b7824 */ /* 0x000fe200000e06dc */
[----:B---3--:R-:W-:Y:S01]  /*d8f0*/  IADD3 R16, P0, R7, R218, RZ ;  /* 0x000000da07107210 */ /* 0x008fe20007f1e0ff */
[----:B------:R1:W-:Y:S02]  /*d900*/  LDGSTS.E.BYPASS.LTC128B.128 [R207+0x6100], [R14.64], !P5 ;  /* 0x061000000ecf7fae */ /* 0x0003e4000e901d52 */
[--C-:B------:R-:W-:Y:S01]  /*d910*/  IMAD.X R19, R13, 0x1, R219.reuse, P6 ;  /* 0x000000010d137824 */ /* 0x100fe200030e06db */
[----:B------:R-:W-:Y:S01]  /*d920*/  IADD3 R6, P6, R7, R217, RZ ;  /* 0x000000d907067210 */ /* 0x000fe20007fde0ff */
[----:B------:R1:W-:Y:S01]  /*d930*/  LDGSTS.E.BYPASS.LTC128B.128 [R207+0x8100], [R10.64], !P4 ;  /* 0x081000000acf7fae */ /* 0x0003e2000e101d52 */
[----:B----4-:R-:W-:Y:S01]  /*d940*/  IMAD.X R17, R9, 0x1, R180, P0 ;  /* 0x0000000109117824 */ /* 0x010fe200000e06b4 */
[----:B------:R-:W-:Y:S02]  /*d950*/  IADD3 R8, P0, R7, R216, RZ ;  /* 0x000000d807087210 */ /* 0x000fe40007f1e0ff */
[----:B------:R1:W-:Y:S01]  /*d960*/  LDGSTS.E.BYPASS.LTC128B.128 [R207+0xa100], [R18.64], !P3 ;  /* 0x0a10000012cf7fae */ /* 0x0003e2000d901d52 */
[C---:B------:R-:W-:Y:S02]  /*d970*/  IADD3.X R7, R9.reuse, R220, RZ, P6, !PT ;  /* 0x000000dc09077210 */ /* 0x040fe400037fe4ff */
[----:B------:R-:W-:Y:S01]  /*d980*/  IMAD.X R9, R9, 0x1, R219, P0 ;  /* 0x0000000109097824 */ /* 0x000fe200000e06db */
[----:B------:R1:W-:Y:S04]  /*d990*/  LDGSTS.E.BYPASS.LTC128B.128 [R207+0x7100], [R16.64], !P5 ;  /* 0x0710000010cf7fae */ /* 0x0003e8000e901d52 */
[----:B------:R1:W-:Y:S04]  /*d9a0*/  LDGSTS.E.BYPASS.LTC128B.128 [R207+0x9100], [R6.64], !P4 ;  /* 0x0910000006cf7fae */ /* 0x0003e8000e101d52 */
[----:B------:R1:W-:Y:S02]  /*d9b0*/  LDGSTS.E.BYPASS.LTC128B.128 [R207+0xb100], [R8.64], !P3 ;  /* 0x0b10000008cf7fae */ /* 0x0003e4000d901d52 */
.L_x_427:
[----:B--234-:R-:W-:Y:S01]  /*d9c0*/  PLOP3.LUT P6, PT, PT, PT, UP1, 0x80, 0x0 ;  /* 0x000000000000781c */ /* 0x01cfe20003fcf018 */
[----:B------:R-:W0:Y:S01]  /*d9d0*/  LDGDEPBAR ;  /* 0x00000000000079af */ /* 0x000e220000000000 */
[----:B------:R-:W-:Y:S01]  /*d9e0*/  PLOP3.LUT P0, PT, PT, PT, UP1, 0x80, 0x0 ;  /* 0x000000000000781c */ /* 0x000fe20003f0f018 */
[----:B-1----:R-:W-:Y:S01]  /*d9f0*/  IMAD.MOV.U32 R14, RZ, RZ, R211 ;  /* 0x000000ffff0e7224 */ /* 0x002fe200078e00d3 */
[----:B------:R-:W-:Y:S06]  /*da00*/  USHF.L.U32 UR4, UR20, 0x6, URZ ;  /* 0x0000000614047899 */ /* 0x000fec000800063f */
[----:B------:R-:W-:Y:S03]  /*da10*/  IMAD.U32 R7, RZ, RZ, UR4 ;  /* 0x00000004ff077e24 */ /* 0x000fe6000f8e00ff */
[----:B------:R-:W-:Y:S02]  /*da20*/  @P6 IMAD.HI.U32 R6, R211, c[0x0][0x2c8], RZ ;  /* 0x0000b200d3066a27 */ /* 0x000fe400078e00ff */
[----:B------:R-:W-:Y:S03]  /*da30*/  IADD3 R7, -R212, 0x1, -R7 ;  /* 0x00000001d4077810 */ /* 0x000fe60007ffe907 */
[----:B------:R-:W-:Y:S01]  /*da40*/  @P0 SHF.R.U32.HI R14, RZ, c[0x0][0x2cc], R6 ;  /* 0x0000b300ff0e0a19 */ /* 0x000fe20000011606 */
[----:B------:R-:W-:Y:S01]  /*da50*/  IMAD.U32 R6, RZ, RZ, UR10 ;  /* 0x0000000aff067e24 */ /* 0x000fe2000f8e00ff */
[----:B------:R-:W-:Y:S03]  /*da60*/  PLOP3.LUT P0, PT, PT, PT, UP0, 0x40, 0x0 ;  /* 0x000000000000781c */ /* 0x000fe60003f0e808 */
[----:B------:R-:W1:Y:S01]  /*da70*/  SHFL.IDX PT, R8, R14, RZ, 0x1c1f ;  /* 0x001c1fff0e087589 */ /* 0x000e6200000e0000 */
[----:B------:R-:W-:Y:S04]  /*da80*/  IADD3 R6, R7, -c[0x0][0x168], R6 ;  /* 0x80005a0007067a10 */ /* 0x000fe80007ffe006 */
        /* <DEDUP_REMOVED lines=20> */
.L_x_430:
[----:B------:R-:W-:Y:S04]  /*dbd0*/  MOV R6, c[0x0][0x32c] ;  /* 0x0000cb0000067a02 */ /* 0x000fe80000000f00 */
[----:B------:R-:W-:Y:S11]  /*dbe0*/  ISETP.NE.AND P0, PT, R6, 0x1, PT ;  /* 0x000000010600780c */ /* 0x000ff60003f05270 */
[----:B------:R-:W-:Y:S02]  /*dbf0*/  @!UPT UIADD3 URZ, URZ, URZ, URZ ;  /* 0x0000003f3f3ff290 */ /* 0x000fe4000fffe03f */
[----:B------:R-:W-:Y:S05]  /*dc00*/  @P0 IMAD.HI.U32 R6, R15, c[0x0][0x330], RZ ;  /* 0x0000cc000f060a27 */ /* 0x000fea00078e00ff */
[----:B------:R-:W-:Y:S02]  /*dc10*/  @P0 SHF.R.U32.HI R15, RZ, c[0x0][0x334], R6 ;  /* 0x0000cd00ff0f0a19 */ /* 0x000fe40000011606 */
.L_x_431:
[----:B------:R-:W-:Y:S05]  /*dc20*/  BSYNC B0 ;  /* 0x0000000000007941 */ /* 0x000fea0003800000 */
.L_x_429:
[----:B------:R-:W-:Y:S04]  /*dc30*/  IMAD.MOV.U32 R6, RZ, RZ, c[0x0][0x32c] ;  /* 0x0000cb00ff067624 */ /* 0x000fe800078e00ff */
[----:B------:R-:W-:Y:S04]  /*dc40*/  IMAD R15, R15, R6, -UR4 ;  /* 0x800000040f0f7e24 */ /* 0x000fe8000f8e0206 */
[----:B------:R-:W-:Y:S05]  /*dc50*/  IMAD.IADD R8, R15, 0x1, -R212 ;  /* 0x000000010f087824 */ /* 0x000fea00078e0ad4 */
[----:B------:R-:W-:Y:S02]  /*dc60*/  IADD3 R6, R8, c[0x0][0x32c], RZ ;  /* 0x0000cb0008067a10 */ /* 0x000fe40007ffe0ff */
[----:B------:R-:W-:Y:S02]  /*dc70*/  IMNMX R11, R11, R8, !PT ;  /* 0x000000080b0b7217 */ /* 0x000fe40007800200 */
[----:B------:R-:W-:Y:S02]  /*dc80*/  IMNMX R13, R13, R6, PT ;  /* 0x000000060d0d7217 */ /* 0x000fe40003800200 */
.L_x_428:
[----:B------:R-:W-:Y:S06]  /*dc90*/  UISETP.GT.AND UP2, UPT, UR20, -0x1, UPT ;  /* 0xffffffff1400788c */ /* 0x000fec000bf44270 */
        /* <DEDUP_REMOVED lines=9> */
[----:B------:R-:W-:Y:S02]  /*dd30*/  ISETP.GT.AND P0, PT, R11, 0x8, P0 ;  /* 0x000000080b00780c */ /* 0x000fe40000704270 */
[----:B------:R-:W-:Y:S02]  /*dd40*/  PLOP3.LUT P6, PT, PT, PT, UP2, 0x80, 0x0 ;  /* 0x000000000000781c */ /* 0x000fe40003fcf028 */
        /* <DEDUP_REMOVED lines=10> */
[----:B------:R-:W-:Y:S01]  /*ddf0*/  PLOP3.LUT P0, PT, PT, PT, UP2, 0x80, 0x0 ;  /* 0x000000000000781c */ /* 0x000fe20003f0f028 */
[----:B------:R-:W1:Y:S01]  /*de00*/  SHFL.IDX PT, R12, R14, 0x1, 0x1c1f ;  /* 0x003c1f000e0c7f89 */ /* 0x000e6200000e0000 */
        /* <DEDUP_REMOVED lines=11> */
[----:B------:R-:W-:Y:S01]  /*dec0*/  ISETP.LT.OR P6, PT, R13, 0x1a, P6 ;  /* 0x0000001a0d00780c */ /* 0x000fe200037c1670 */
[--C-:B-1----:R-:W-:Y:S01]  /*ded0*/  IMAD.IADD R7, R7, 0x1, R12.reuse ;  /* 0x0000000107077824 */ /* 0x102fe200078e020c */
[----:B------:R-:W-:Y:S02]  /*dee0*/  FSEL R160, R160, -INF , !P0 ;  /* 0xff800000a0a07808 */ /* 0x000fe40004000000 */
[----:B------:R-:W-:Y:S02]  /*def0*/  PLOP3.LUT P0, PT, PT, PT, UP2, 0x80, 0x0 ;  /* 0x000000000000781c */ /* 0x000fe40003f0f028 */
[----:B------:R-:W-:Y:S01]  /*df00*/  FSEL R140, R4, -INF , !P6 ;  /* 0xff800000048c7808 */ /* 0x000fe20007000000 */
[----:B------:R-:W-:Y:S01]  /*df10*/  IMAD.IADD R4, R9, 0x1, R12 ;  /* 0x0000000109047824 */ /* 0x000fe200078e020c */
        /* <DEDUP_REMOVED lines=44> */
.L_x_434:
[----:B------:R-:W-:Y:S04]  /*e1e0*/  MOV R9, 0x1 ;  /* 0x0000000100097802 */ /* 0x000fe80000000f00 */
[----:B------:R-:W-:Y:S11]  /*e1f0*/  ISETP.NE.AND P0, PT, R9, c[0x0][0x32c], PT ;  /* 0x0000cb0009007a0c */ /* 0x000ff60003f05270 */
[----:B------:R-:W-:Y:S02]  /*e200*/  @!UPT UIADD3 URZ, URZ, URZ, URZ ;  /* 0x0000003f3f3ff290 */ /* 0x000fe4000fffe03f */
[----:B------:R-:W-:Y:S05]  /*e210*/  @P0 IMAD.HI.U32 R9, R12, c[0x0][0x330], RZ ;  /* 0x0000cc000c090a27 */ /* 0x000fea00078e00ff */
[----:B------:R-:W-:Y:S02]  /*e220*/  @P0 SHF.R.U32.HI R12, RZ, c[0x0][0x334], R9 ;  /* 0x0000cd00ff0c0a19 */ /* 0x000fe40000011609 */
.L_x_435:
[----:B------:R-:W-:Y:S05]  /*e230*/  BSYNC B0 ;  /* 0x0000000000007941 */ /* 0x000fea0003800000 */
.L_x_433:
[----:B------:R-:W-:Y:S04]  /*e240*/  IMAD.MOV.U32 R9, RZ, RZ, c[0x0][0x32c] ;  /* 0x0000cb00ff097624 */ /* 0x000fe800078e00ff */
[----:B------:R-:W-:Y:S04]  /*e250*/  IMAD R9, R12, R9, -UR4 ;  /* 0x800000040c097e24 */ /* 0x000fe8000f8e0209 */
[----:B------:R-:W-:Y:S05]  /*e260*/  IMAD.IADD R12, R9, 0x1, -R212 ;  /* 0x00000001090c7824 */ /* 0x000fea00078e0ad4 */
[----:B------:R-:W-:Y:S02]  /*e270*/  IADD3 R9, R12, c[0x0][0x32c], RZ ;  /* 0x0000cb000c097a10 */ /* 0x000fe40007ffe0ff */
[----:B------:R-:W-:Y:S02]  /*e280*/  IMNMX R7, R7, R12, !PT ;  /* 0x0000000c07077217 */ /* 0x000fe40007800200 */
[----:B------:R-:W-:Y:S02]  /*e290*/  IMNMX R4, R4, R9, PT ;  /* 0x0000000904047217 */ /* 0x000fe40003800200 */
.L_x_432:
[----:B------:R-:W-:Y:S01]  /*e2a0*/  PLOP3.LUT P6, PT, PT, PT, UP2, 0x80, 0x0 ;  /* 0x000000000000781c */ /* 0x000fe20003fcf028 */
[----:B------:R-:W-:Y:S01]  /*e2b0*/  LDSM.16.MT88.4 R20, [R198+0x100] ;  /* 0x00010000c614783b */ /* 0x000fe20000004200 */
[----:B------:R-:W-:Y:S02]  /*e2c0*/  PLOP3.LUT P0, PT, PT, PT, UP2, 0x80, 0x0 ;  /* 0x000000000000781c */ /* 0x000fe40003f0f028 */
[C---:B------:R-:W-:Y:S02]  /*e2d0*/  ISETP.GT.AND P6, PT, R7.reuse, RZ, P6 ;  /* 0x000000ff0700720c */ /* 0x040fe400037c4270 */
[----:B------:R-:W-:Y:S02]  /*e2e0*/  FMNMX.FTZ R17, R10, R3, !PT ;  /* 0x000000030a117209 */ /* 0x000fe40007810000 */
[----:B------:R-:W-:Y:S01]  /*e2f0*/  ISETP.LT.OR P6, PT, R4, 0x1, P6 ;  /* 0x000000010400780c */ /* 0x000fe200037c1670 */
[----:B------:R-:W-:Y:S01]  /*e300*/  LDSM.16.MT88.4 R28, [R197+0x100] ;  /* 0x00010000c51c783b */ /* 0x000fe20000004200 */
[C---:B------:R-:W-:Y:S02]  /*e310*/  ISETP.GT.AND P0, PT, R7.reuse, 0x1, P0 ;  /* 0x000000010700780c */ /* 0x040fe40000704270 */
[----:B------:R-:W-:Y:S02]  /*e320*/  FMNMX.FTZ R17, R138, R17, !PT ;  /* 0x000000118a117209 */ /* 0x000fe40007810000 */
[----:B------:R-:W-:Y:S02]  /*e330*/  FSEL R15, R0, -INF , !P6 ;  /* 0xff800000000f7808 */ /* 0x000fe40007000000 */
[----:B------:R-:W-:Y:S02]  /*e340*/  ISETP.LT.OR P0, PT, R4, 0x2, P0 ;  /* 0x000000020400780c */ /* 0x000fe40000701670 */
[----:B------:R-:W-:Y:S02]  /*e350*/  PLOP3.LUT P6, PT, PT, PT, UP2, 0x80, 0x0 ;  /* 0x000000000000781c */ /* 0x000fe40003fcf028 */
[----:B------:R-:W-:Y:S02]  /*e360*/  FMNMX.FTZ R17, R8, R17, !PT ;  /* 0x0000001108117209 */ /* 0x000fe40007810000 */
[----:B------:R-:W-:Y:S02]  /*e370*/  FSEL R13, R136, -INF , !P0 ;  /* 0xff800000880d7808 */ /* 0x000fe40004000000 */
[C---:B------:R-:W-:Y:S02]  /*e380*/  ISETP.GT.AND P6, PT, R7.reuse, 0x8, P6 ;  /* 0x000000080700780c */ /* 0x040fe400037c4270 */
[----:B------:R-:W-:Y:S02]  /*e390*/  PLOP3.LUT P0, PT, PT, PT, UP2, 0x80, 0x0 ;  /* 0x000000000000781c */ /* 0x000fe40003f0f028 */
[----:B------:R-:W-:Y:S02]  /*e3a0*/  FMNMX.FTZ R17, R6, R17, !PT ;  /* 0x0000001106117209 */ /* 0x000fe40007810000 */
[----:B------:R-:W-:Y:S02]  /*e3b0*/  ISETP.GT.AND P0, PT, R7, 0x9, P0 ;  /* 0x000000090700780c */ /* 0x000fe40000704270 */
[----:B------:R-:W-:Y:S02]  /*e3c0*/  ISETP.LT.OR P6, PT, R4, 0x9, P6 ;  /* 0x000000090400780c */ /* 0x000fe400037c1670 */
        /* <DEDUP_REMOVED lines=9> */
[----:B------:R-:W-:Y:S02]  /*e460*/  ISETP.LT.OR P6, PT, R4, 0x11, P6 ;  /* 0x000000110400780c */ /* 0x000fe400037c1670 */
        /* <DEDUP_REMOVED lines=39> */
[C---:B------:R-:W-:Y:S01]  /*e6e0*/  ISETP.LT.OR P6, PT, R4.reuse, 0x29, P6 ;  /* 0x000000290400780c */ /* 0x040fe200037c1670 */
[----:B------:R-:W1:Y:S01]  /*e6f0*/  SHFL.BFLY PT, R17, R0, 0x2, 0x1f ;  /* 0x0c401f0000117f89 */ /* 0x000e6200000e0000 */
[----:B------:R-:W-:Y:S02]  /*e700*/  ISETP.GT.AND P0, PT, R7, 0x29, P0 ;  /* 0x000000290700780c */ /* 0x000fe40000704270 */
[----:B------:R-:W-:Y:S02]  /*e710*/  FSEL R155, R155, -INF , !P6 ;  /* 0xff8000009b9b7808 */ /* 0x000fe40007000000 */
[----:B------:R-:W-:Y:S02]  /*e720*/  FMNMX.FTZ R12, R141, R12, !PT ;  /* 0x0000000c8d0c7209 */ /* 0x000fe40007810000 */
[C---:B------:R-:W-:Y:S02]  /*e730*/  ISETP.LT.OR P0, PT, R4.reuse, 0x2a, P0 ;  /* 0x0000002a0400780c */ /* 0x040fe40000701670 */
[----:B------:R-:W-:Y:S02]  /*e740*/  PLOP3.LUT P6, PT, PT, PT, UP2, 0x80, 0x0 ;  /* 0x000000000000781c */ /* 0x000fe40003fcf028 */
[----:B------:R-:W-:Y:S02]  /*e750*/  FSEL R153, R153, -INF , !P0 ;  /* 0xff80000099997808 */ /* 0x000fe40004000000 */
[----:B------:R-:W-:Y:S02]  /*e760*/  FMNMX.FTZ R12, R159, R12, !PT ;  /* 0x0000000c9f0c7209 */ /* 0x000fe40007810000 */
[----:B------:R-:W-:Y:S02]  /*e770*/  ISETP.GT.AND P6, PT, R7, 0x30, P6 ;  /* 0x000000300700780c */ /* 0x000fe400037c4270 */
[----:B------:R-:W-:Y:S02]  /*e780*/  PLOP3.LUT P0, PT, PT, PT, UP2, 0x80, 0x0 ;  /* 0x000000000000781c */ /* 0x000fe40003f0f028 */
[----:B------:R-:W-:Y:S02]  /*e790*/  FMNMX.FTZ R12, R157, R12, !PT ;  /* 0x0000000c9d0c7209 */ /* 0x000fe40007810000 */
[C---:B------:R-:W-:Y:S02]  /*e7a0*/  ISETP.LT.OR P6, PT, R4.reuse, 0x31, P6 ;  /* 0x000000310400780c */ /* 0x040fe400037c1670 */
        /* <DEDUP_REMOVED lines=8> */
[----:B------:R-:W-:Y:S01]  /*e830*/  PLOP3.LUT P0, PT, PT, PT, UP2, 0x80, 0x0 ;  /* 0x000000000000781c */ /* 0x000fe20003f0f028 */
[----:B------:R-:W-:Y:S01]  /*e840*/  UISETP.GT.AND UP2, UPT, UR20, UR9, UPT ;  /* 0x000000091400728c */ /* 0x000fe2000bf44270 */
[----:B------:R-:W-:Y:S01]  /*e850*/  FMNMX.FTZ R12, R149, R12, !PT ;  /* 0x0000000c950c7209 */ /* 0x000fe20007810000 */
[----:B------:R-:W-:Y:S01]  /*e860*/  UIADD3 UR20, UR20, -0x1, URZ ;  /* 0xffffffff14147890 */ /* 0x000fe2000fffe03f */
[----:B------:R-:W-:Y:S02]  /*e870*/  ISETP.LT.OR P6, PT, R4, 0x39, P6 ;  /* 0x000000390400780c */ /* 0x000fe400037c1670 */
[----:B------:R-:W-:Y:S02]  /*e880*/  ISETP.GT.AND P0, PT, R7, 0x39, P0 ;  /* 0x000000390700780c */ /* 0x000fe40000704270 */
[----:B------:R-:W-:Y:S02]  /*e890*/  FSEL R145, R145, -INF , !P6 ;  /* 0xff80000091917808 */ /* 0x000fe40007000000 */
[----:B-1----:R-:W-:Y:S02]  /*e8a0*/  FMNMX.FTZ R17, R0, R17, !PT ;  /* 0x0000001100117209 */ /* 0x002fe40007810000 */
[----:B------:R-:W-:Y:S02]  /*e8b0*/  FMNMX.FTZ R0, R147, R12, !PT ;  /* 0x0000000c93007209 */ /* 0x000fe40007810000 */
[----:B------:R-:W-:Y:S01]  /*e8c0*/  ISETP.LT.OR P0, PT, R4, 0x3a, P0 ;  /* 0x0000003a0400780c */ /* 0x000fe20000701670 */
[----:B------:R-:W1:Y:S01]  /*e8d0*/  SHFL.BFLY PT, R12, R17, 0x1, 0x1f ;  /* 0x0c201f00110c7f89 */ /* 0x000e6200000e0000 */
        /* <DEDUP_REMOVED lines=8> */
[----:B--2---:R-:W-:Y:S02]  /*e960*/  FMNMX.FTZ R5, R4, R7, !PT ;  /* 0x0000000704057209 */ /* 0x004fe40007810000 */
[----:B------:R-:W-:Y:S01]  /*e970*/  FSEL R4, R0, RZ, P0 ;  /* 0x000000ff00047208 */ /* 0x000fe20000000000 */
[--C-:B------:R-:W-:Y:S02]  /*e980*/  FFMA.FTZ R168, R10, c[0x0][0x2d0], -R151.reuse ;  /* 0x0000b4000aa87a23 */ /* 0x100fe40000010897 */
[----:B------:R-:W1:Y:S01]  /*e990*/  SHFL.BFLY PT, R132, R5, 0x1, 0x1f ;  /* 0x0c201f0005847f89 */ /* 0x000e6200000e0000 */
[----:B------:R-:W-:Y:S02]  /*e9a0*/  FFMA.FTZ R135, R138, c[0x0][0x2d0], -R151 ;  /* 0x0000b4008a877a23 */ /* 0x000fe40000010897 */
[----:B------:R-:W-:Y:S01]  /*e9b0*/  FADD.FTZ R4, -R4, R3 ;  /* 0x0000000304047221 */ /* 0x000fe20000010100 */
[----:B------:R-:W-:Y:S01]  /*e9c0*/  MUFU.EX2 R168, R168 ;  /* 0x000000a800a87308 */ /* 0x000fe20000000800 */
[--C-:B------:R-:W-:Y:S02]  /*e9d0*/  FFMA.FTZ R134, R8, c[0x0][0x2d0], -R151.reuse ;  /* 0x0000b40008867a23 */ /* 0x100fe40000010897 */
        /* <DEDUP_REMOVED lines=10> */
[----:B-1----:R-:W-:Y:S01]  /*ea80*/  FMNMX.FTZ R132, R132, R5, !PT ;  /* 0x0000000584847209 */ /* 0x002fe20007810000 */
[----:B------:R-:W-:Y:S01]  /*ea90*/  MUFU.EX2 R134, R134 ;  /* 0x0000008600867308 */ /* 0x000fe20000000800 */
[--C-:B------:R-:W-:Y:S02]  /*eaa0*/  FFMA.FTZ R221, R156, c[0x0][0x2d0], -R151.reuse ;  /* 0x0000b4009cdd7a23 */ /* 0x100fe40000010897 */
[C---:B------:R-:W-:Y:S01]  /*eab0*/  FSETP.NEU.FTZ.AND P0, PT, R132.reuse, -INF , PT ;  /* 0xff8000008400780b */ /* 0x040fe20003f1d000 */
[----:B------:R-:W-:Y:S02]  /*eac0*/  FMUL.FTZ R144, R132, c[0x0][0x2d0] ;  /* 0x0000b40084907a20 */ /* 0x000fe40000410000 */
[--C-:B------:R-:W-:Y:S01]  /*ead0*/  FFMA.FTZ R224, R154, c[0x0][0x2d0], -R151.reuse ;  /* 0x0000b4009ae07a23 */ /* 0x100fe20000010897 */
[----:B------:R-:W-:Y:S01]  /*eae0*/  FSEL R5, R132, RZ, P0 ;  /* 0x000000ff84057208 */ /* 0x000fe20000000000 */
[--C-:B------:R-:W-:Y:S01]  /*eaf0*/  FFMA.FTZ R227, R152, c[0x0][0x2d0], -R151.reuse ;  /* 0x0000b40098e37a23 */ /* 0x100fe20000010897 */
[----:B------:R-:W-:Y:S01]  /*eb00*/  FSEL R144, R144, RZ, P0 ;  /* 0x000000ff90907208 */ /* 0x000fe20000000000 */
[----:B------:R-:W1:Y:S01]  /*eb10*/  MUFU.EX2 R169, R169 ;  /* 0x000000a900a97308 */ /* 0x000e620000000800 */
[--C-:B------:R-:W-:Y:S01]  /*eb20*/  FFMA.FTZ R230, R150, c[0x0][0x2d0], -R151.reuse ;  /* 0x0000b40096e67a23 */ /* 0x100fe20000010897 */
[----:B------:R-:W-:Y:S01]  /*eb30*/  PLOP3.LUT P0, PT, PT, PT, UP2, 0x80, 0x0 ;  /* 0x000000000000781c */ /* 0x000fe20003f0f028 */
[----:B------:R-:W-:Y:S01]  /*eb40*/  FADD.FTZ R5, -R5, R2 ;  /* 0x0000000205057221 */ /* 0x000fe20000010100 */
[----:B--2---:R-:W-:Y:S01]  /*eb50*/  F2FP.BF16.PACK_AB R136, R135, R168 ;  /* 0x000000a88788723e */ /* 0x004fe200000010ff */
[--C-:B------:R-:W-:Y:S02]  /*eb60*/  FFMA.FTZ R173, R15, c[0x0][0x2d0], -R144.reuse ;  /* 0x0000b4000fad7a23 */ /* 0x100fe40000010890 */
[--C-:B------:R-:W-:Y:S02]  /*eb70*/  FFMA.FTZ R172, R13, c[0x0][0x2d0], -R144.reuse ;  /* 0x0000b4000dac7a23 */ /* 0x100fe40000010890 */
[----:B------:R-:W2:Y:S01]  /*eb80*/  LDSM.16.MT88.4 R12, [R203+0x100] ;  /* 0x00010000cb0c783b */ /* 0x000ea20000004200 */
[--C-:B------:R-:W-:Y:S01]  /*eb90*/  FFMA.FTZ R171, R11, c[0x0][0x2d0], -R144.reuse ;  /* 0x0000b4000bab7a23 */ /* 0x100fe20000010890 */
[----:B------:R-:W3:Y:S01]  /*eba0*/  MUFU.EX2 R3, R3 ;  /* 0x0000000300037308 */ /* 0x000ee20000000800 */
[--C-:B------:R-:W-:Y:S02]  /*ebb0*/  FFMA.FTZ R170, R9, c[0x0][0x2d0], -R144.reuse ;  /* 0x0000b40009aa7a23 */ /* 0x100fe40000010890 */
[----:B------:R-:W-:Y:S02]  /*ebc0*/  FMUL.FTZ R2, R5, c[0x0][0x2d0] ;  /* 0x0000b40005027a20 */ /* 0x000fe40000410000 */
[--C-:B------:R-:W-:Y:S02]  /*ebd0*/  FFMA.FTZ R178, R163, c[0x0][0x2d0], -R144.reuse ;  /* 0x0000b400a3b27a23 */ /* 0x100fe40000010890 */
[--C-:B------:R-:W-:Y:S02]  /*ebe0*/  FFMA.FTZ R179, R161, c[0x0][0x2d0], -R144.reuse ;  /* 0x0000b400a1b37a23 */ /* 0x100fe40000010890 */
[----:B------:R-:W-:Y:S01]  /*ebf0*/  LDSM.16.MT88.4 R160, [R196+0x3900] ;  /* 0x00390000c4a0783b */ /* 0x000fe20000004200 */
[----:B------:R-:W-:Y:S01]  /*ec00*/  MUFU.EX2 R173, R173 ;  /* 0x000000ad00ad7308 */ /* 0x000fe20000000800 */
[--C-:B------:R-:W-:Y:S01]  /*ec10*/  FFMA.FTZ R181, R143, c[0x0][0x2d0], -R144.reuse ;  /* 0x0000b4008fb57a23 */ /* 0x100fe20000010890 */
[----:B-1----:R-:W-:Y:S01]  /*ec20*/  F2FP.BF16.PACK_AB R138, R169, R134 ;  /* 0x00000086a98a723e */ /* 0x002fe200000010ff */
[--C-:B------:R-:W-:Y:S02]  /*ec30*/  FFMA.FTZ R182, R141, c[0x0][0x2d0], -R144.reuse ;  /* 0x0000b4008db67a23 */ /* 0x100fe40000010890 */
[--C-:B------:R-:W-:Y:S02]  /*ec40*/  FFMA.FTZ R223, R159, c[0x0][0x2d0], -R144.reuse ;  /* 0x0000b4009fdf7a23 */ /* 0x100fe40000010890 */
[----:B------:R-:W-:Y:S01]  /*ec50*/  LDSM.16.MT88.4 R140, [R197+0x2900] ;  /* 0x00290000c58c783b */ /* 0x000fe20000004200 */
[--C-:B------:R-:W-:Y:S02]  /*ec60*/  FFMA.FTZ R226, R157, c[0x0][0x2d0], -R144.reuse ;  /* 0x0000b4009de27a23 */ /* 0x100fe40000010890 */
[----:B------:R-:W1:Y:S01]  /*ec70*/  MUFU.EX2 R172, R172 ;  /* 0x000000ac00ac7308 */ /* 0x000e620000000800 */
[--C-:B------:R-:W-:Y:S02]  /*ec80*/  FFMA.FTZ R225, R155, c[0x0][0x2d0], -R144.reuse ;  /* 0x0000b4009be17a23 */ /* 0x100fe40000010890 */
[--C-:B------:R-:W-:Y:S02]  /*ec90*/  FFMA.FTZ R228, R153, c[0x0][0x2d0], -R144.reuse ;  /* 0x0000b40099e47a23 */ /* 0x100fe40000010890 */
[C---:B---3--:R-:W-:Y:S01]  /*eca0*/  FMUL.FTZ R4, R3.reuse, R128 ;  /* 0x0000008003047220 */ /* 0x048fe20000410000 */
        /* <DEDUP_REMOVED lines=15> */
[--C-:B------:R-:W-:Y:S02]  /*eda0*/  FFMA.FTZ R231, R149, c[0x0][0x2d0], -R144.reuse ;  /* 0x0000b40095e77a23 */ /* 0x100fe40000010890 */
[--C-:B------:R-:W-:Y:S01]  /*edb0*/  FFMA.FTZ R234, R147, c[0x0][0x2d0], -R144.reuse ;  /* 0x0000b40093ea7a23 */ /* 0x100fe20000010890 */
[----:B------:R-:W1:Y:S01]  /*edc0*/  MUFU.EX2 R2, R2 ;  /* 0x0000000200027308 */ /* 0x000e620000000800 */
[--C-:B------:R-:W-:Y:S02]  /*edd0*/  FFMA.FTZ R233, R145, c[0x0][0x2d0], -R144.reuse ;  /* 0x0000b40091e97a23 */ /* 0x100fe40000010890 */
[----:B------:R-:W-:Y:S02]  /*ede0*/  FFMA.FTZ R151, R146, c[0x0][0x2d0], -R151 ;  /* 0x0000b40092977a23 */ /* 0x000fe40000010897 */
[----:B------:R-:W-:Y:S02]  /*edf0*/  FFMA.FTZ R144, R133, c[0x0][0x2d0], -R144 ;  /* 0x0000b40085907a23 */ /* 0x000fe40000010890 */
[C---:B------:R-:W-:Y:S02]  /*ee00*/  FMUL.FTZ R36, R3.reuse, R36 ;  /* 0x0000002403247220 */ /* 0x040fe40000410000 */
        /* <DEDUP_REMOVED lines=123> */
[----:B------:R-:W3:Y:S01]  /*f5c0*/  MUFU.EX2 R230, R230 ;  /* 0x000000e600e67308 */ /* 0x000ee20000000800 */
[C---:B-1----:R-:W-:Y:S04]  /*f5d0*/  HMMA.16816.F32.BF16 R76, R136.reuse, R100, R76 ;  /* 0x00000064884c723c */ /* 0x042fe8000004184c */
[C---:B------:R-:W-:Y:S02]  /*f5e0*/  FMUL.FTZ R84, R3.reuse, R84 ;  /* 0x0000005403547220 */ /* 0x040fe40000410000 */
[----:B------:R-:W-:Y:S01]  /*f5f0*/  FMUL.FTZ R85, R3, R85 ;  /* 0x0000005503557220 */ /* 0x000fe20000410000 */
[----:B------:R-:W-:Y:S01]  /*f600*/  F2FP.BF16.PACK_AB R100, R175, R174 ;  /* 0x000000aeaf64723e */ /* 0x000fe200000010ff */
[C---:B------:R-:W-:Y:S01]  /*f610*/  HMMA.16816.F32.BF16 R80, R136.reuse, R102, R80 ;  /* 0x000000668850723c */ /* 0x040fe20000041850 */
[----:B------:R-:W-:Y:S03]  /*f620*/  MUFU.EX2 R229, R229 ;  /* 0x000000e500e57308 */ /* 0x000fe60000000800 */
[C---:B------:R-:W-:Y:S01]  /*f630*/  FMUL.FTZ R86, R2.reuse, R86 ;  /* 0x0000005602567220 */ /* 0x040fe20000410000 */
[----:B----4-:R-:W-:Y:S01]  /*f640*/  F2FP.BF16.PACK_AB R101, R179, R178 ;  /* 0x000000b2b365723e */ /* 0x010fe200000010ff */
[----:B------:R-:W-:Y:S01]  /*f650*/  FMUL.FTZ R87, R2, R87 ;  /* 0x0000005702577220 */ /* 0x000fe20000410000 */
[----:B------:R-:W-:Y:S01]  /*f660*/  F2FP.BF16.PACK_AB R102, R177, R176 ;  /* 0x000000b0b166723e */ /* 0x000fe200000010ff */
[C---:B------:R-:W-:Y:S01]  /*f670*/  FMUL.FTZ R88, R3.reuse, R88 ;  /* 0x0000005803587220 */ /* 0x040fe20000410000 */
[----:B-----5:R-:W-:Y:S02]  /*f680*/  F2FP.BF16.PACK_AB R103, R182, R181 ;  /* 0x000000b5b667723e */ /* 0x020fe400000010ff */
[----:B------:R-:W-:Y:S01]  /*f690*/  MUFU.EX2 R231, R231 ;  /* 0x000000e700e77308 */ /* 0x000fe20000000800 */
[C---:B------:R-:W-:Y:S01]  /*f6a0*/  FMUL.FTZ R89, R3.reuse, R89 ;  /* 0x0000005903597220 */ /* 0x040fe20000410000 */
[C---:B--2---:R-:W-:Y:S03]  /*f6b0*/  HMMA.16816.F32.BF16 R84, R136.reuse, R108, R84 ;  /* 0x0000006c8854723c */ /* 0x044fe60000041854 */
[C---:B------:R-:W-:Y:S02]  /*f6c0*/  FMUL.FTZ R90, R2.reuse, R90 ;  /* 0x0000005a025a7220 */ /* 0x040fe40000410000 */
        /* <DEDUP_REMOVED lines=153> */
.L_x_426:
[----:B------:R-:W1:Y:S01]  /*10060*/  SHFL.BFLY PT, R3, R214, 0x2, 0x1f ;  /* 0x0c401f00d6037f89 */ /* 0x000e6200000e0000 */
[----:B------:R-:W-:-:S02]  /*10070*/  MOV R7, RZ ;  /* 0x000000ff00077202 */ /* 0x000fc40000000f00 */
[----:B------:R-:W-:Y:S01]  /*10080*/  MOV R4, RZ ;  /* 0x000000ff00047202 */ /* 0x000fe20000000f00 */
[----:B------:R-:W2:Y:S01]  /*10090*/  SHFL.BFLY PT, R2, R215, 0x2, 0x1f ;  /* 0x0c401f00d7027f89 */ /* 0x000ea200000e0000 */
[----:B------:R-:W-:Y:S01]  /*100a0*/  PLOP3.LUT P2, PT, PT, PT, PT, 0x8, 0x0 ;  /* 0x000000000000781c */ /* 0x000fe20003f4e170 */
[----:B-1----:R-:W-:Y:S02]  /*100b0*/  FADD.FTZ R3, R3, R214 ;  /* 0x000000d603037221 */ /* 0x002fe40000010000 */
[----:B--2---:R-:W-:-:S03]  /*100c0*/  FADD.FTZ R2, R2, R215 ;  /* 0x000000d702027221 */ /* 0x004fc60000010000 */
[----:B------:R-:W1:Y:S04]  /*100d0*/  SHFL.BFLY PT, R6, R3, 0x1, 0x1f ;  /* 0x0c201f0003067f89 */ /* 0x000e6800000e0000 */
[----:B------:R-:W2:Y:S01]  /*100e0*/  SHFL.BFLY PT, R5, R2, 0x1, 0x1f ;  /* 0x0c201f0002057f89 */ /* 0x000ea200000e0000 */
[----:B-1----:R-:W-:Y:S02]  /*100f0*/  FADD.FTZ R6, R3, R6 ;  /* 0x0000000603067221 */ /* 0x002fe40000010000 */
[----:B--2---:R-:W-:-:S03]  /*10100*/  FADD.FTZ R5, R5, R2 ;  /* 0x0000000205057221 */ /* 0x004fc60000010000 */
[----:B------:R-:W-:Y:S02]  /*10110*/  FSETP.NE.FTZ.AND P1, PT, R6, RZ, PT ;  /* 0x000000ff0600720b */ /* 0x000fe40003f35000 */
[----:B------:R-:W-:-:S11]  /*10120*/  FSETP.NE.FTZ.AND P0, PT, R5, RZ, PT ;  /* 0x000000ff0500720b */ /* 0x000fd60003f15000 */
[----:B------:R-:W1:Y:S01]  /*10130*/  @P1 MUFU.RCP R7, R6 ;  /* 0x0000000600071308 */ /* 0x000e620000001000 */
[----:B------:R-:W-:Y:S02]  /*10140*/  @P1 MOV R10, 0x3f317218 ;  /* 0x3f317218000a1802 */ /* 0x000fe40000000f00 */
[----:B------:R-:W-:-:S05]  /*10150*/  @P0 MOV R11, 0x3f317218 ;  /* 0x3f317218000b0802 */ /* 0x000fca0000000f00 */
[----:B------:R-:W2:Y:S01]  /*10160*/  @P1 MUFU.LG2 R6, R6 ;  /* 0x0000000600061308 */ /* 0x000ea20000000c00 */
[----:B------:R-:W-:-:S07]  /*10170*/  @P0 FMUL.FTZ R11, R11, c[0x0][0x2d0] ;  /* 0x0000b4000b0b0a20 */ /* 0x000fce0000410000 */
[----:B------:R-:W3:Y:S01]  /*10180*/  @P0 MUFU.LG2 R8, R5 ;  /* 0x0000000500080308 */ /* 0x000ee20000000c00 */
[C---:B-1----:R-:W-:Y:S02]  /*10190*/  FMUL.FTZ R128, R7.reuse, R128 ;  /* 0x0000008007807220 */ /* 0x042fe40000410000 */
[C---:B------:R-:W-:Y:S02]  /*101a0*/  FMUL.FTZ R129, R7.reuse, R129 ;  /* 0x0000008107817220 */ /* 0x040fe40000410000 */
[C---:B------:R-:W-:Y:S02]  /*101b0*/  FMUL.FTZ R124, R7.reuse, R124 ;  /* 0x0000007c077c7220 */ /* 0x040fe40000410000 */
[----:B------:R-:W-:Y:S01]  /*101c0*/  FMUL.FTZ R125, R7, R125 ;  /* 0x0000007d077d7220 */ /* 0x000fe20000410000 */
[----:B------:R1:W4:Y:S01]  /*101d0*/  @P0 MUFU.RCP R4, R5 ;  /* 0x0000000500040308 */ /* 0x0003220000001000 */
[----:B--2---:R-:W-:Y:S02]  /*101e0*/  @P1 FMUL.FTZ R9, R6, 0.69314718246459960938 ;  /* 0x3f31721806091820 */ /* 0x004fe40000410000 */
[----:B------:R-:W-:-:S02]  /*101f0*/  @P1 FMUL.FTZ R6, R10, c[0x0][0x2d0] ;  /* 0x0000b4000a061a20 */ /* 0x000fc40000410000 */
[C---:B------:R-:W-:Y:S02]  /*10200*/  FMUL.FTZ R120, R7.reuse, R120 ;  /* 0x0000007807787220 */ /* 0x040fe40000410000 */
[C---:B------:R-:W-:Y:S02]  /*10210*/  FMUL.FTZ R121, R7.reuse, R121 ;  /* 0x0000007907797220 */ /* 0x040fe40000410000 */
[----:B---3--:R-:W-:Y:S02]  /*10220*/  @P0 FMUL.FTZ R8, R8, 0.69314718246459960938 ;  /* 0x3f31721808080820 */ /* 0x008fe40000410000 */
[C---:B------:R-:W-:Y:S02]  /*10230*/  FMUL.FTZ R116, R7.reuse, R116 ;  /* 0x0000007407747220 */ /* 0x040fe40000410000 */
[C---:B------:R-:W-:Y:S02]  /*10240*/  FMUL.FTZ R117, R7.reuse, R117 ;  /* 0x0000007507757220 */ /* 0x040fe40000410000 */
[C---:B------:R-:W-:Y:S01]  /*10250*/  FMUL.FTZ R112, R7.reuse, R112 ;  /* 0x0000007007707220 */ /* 0x040fe20000410000 */
[----:B-1----:R-:W-:Y:S01]  /*10260*/  MOV R5, 0xff800000 ;  /* 0xff80000000057802 */ /* 0x002fe20000000f00 */
        /* <DEDUP_REMOVED lines=90> */
.L_x_388:
[----:B------:R-:W-:Y:S05]  /*10810*/  @P2 BRA `(.L_x_437) ;  /* 0x0000197000002947 */ /* 0x000fea0003800000 */
[----:B------:R-:W1:Y:S01]  /*10820*/  S2R R9, SR_CTAID.Y ;  /* 0x0000000000097919 */ /* 0x000e620000002600 */
[----:B------:R-:W-:Y:S01]  /*10830*/  IMAD R8, RZ, RZ, -UR13 ;  /* 0x8000000dff087e24 */ /* 0x000fe2000f8e02ff */
[----:B------:R-:W-:Y:S01]  /*10840*/  USHF.R.S32.HI UR6, URZ, 0x1f, UR13 ;  /* 0x0000001f3f067899 */ /* 0x000fe2000801140d */
[----:B------:R-:W-:Y:S01]  /*10850*/  BSSY B0, `(.L_x_438) ;  /* 0x0000101000007945 */ /* 0x000fe20003800000 */
[----:B------:R-:W3:Y:S01]  /*10860*/  S2R R4, SR_TID.X ;  /* 0x0000000000047919 */ /* 0x000ee20000002100 */
[----:B------:R-:W-:-:S02]  /*10870*/  ULDC.64 UR4, c[0x0][0x4d0] ;  /* 0x0001340000047ab9 */ /* 0x000fc40000000a00 */
[----:B------:R-:W-:Y:S01]  /*10880*/  UIMAD UR7, UR6, UR4, URZ ;  /* 0x00000004060772a4 */ /* 0x000fe2000f8e023f */
[----:B------:R-:W4:Y:S01]  /*10890*/  S2R R11, SR_CTAID.Z ;  /* 0x00000000000b7919 */ /* 0x000f220000002700 */
[----:B------:R-:W-:Y:S02]  /*108a0*/  UIMAD.WIDE.U32 UR8, UR13, UR4, URZ ;  /* 0x000000040d0872a5 */ /* 0x000fe4000f8e003f */
[----:B------:R-:W-:Y:S01]  /*108b0*/  UIMAD UR7, UR13, UR5, UR7 ;  /* 0x000000050d0772a4 */ /* 0x000fe2000f8e0207 */
[----:B------:R-:W5:Y:S02]  /*108c0*/  S2R R12, SR_CTAID.X ;  /* 0x00000000000c7919 */ /* 0x000f640000002500 */
[----:B------:R-:W-:Y:S01]  /*108d0*/  ULDC.64 UR4, c[0x0][0x438] ;  /* 0x00010e0000047ab9 */ /* 0x000fe20000000a00 */
[----:B------:R-:W-:Y:S01]  /*108e0*/  MOV R19, UR9 ;  /* 0x0000000900137c02 */ /* 0x000fe20008000f00 */
[----:B------:R-:W-:Y:S01]  /*108f0*/  UIMAD.WIDE.U32 UR10, UR13, UR4, URZ ;  /* 0x000000040d0a72a5 */ /* 0x000fe2000f8e003f */
[----:B------:R-:W-:Y:S01]  /*10900*/  IMAD.U32 R18, RZ, RZ, UR8 ;  /* 0x00000008ff127e24 */ /* 0x000fe2000f8e00ff */
[----:B------:R-:W-:-:S02]  /*10910*/  UIMAD UR4, UR6, UR4, URZ ;  /* 0x00000004060472a4 */ /* 0x000fc4000f8e023f */
[----:B------:R-:W-:Y:S02]  /*10920*/  UIADD3 UR7, UR9, UR7, URZ ;  /* 0x0000000709077290 */ /* 0x000fe4000fffe03f */
[----:B------:R-:W-:Y:S01]  /*10930*/  UIMAD UR4, UR13, UR5, UR4 ;  /* 0x000000050d0472a4 */ /* 0x000fe2000f8e0204 */
[----:B------:R-:W-:Y:S01]  /*10940*/  MOV R16, UR10 ;  /* 0x0000000a00107c02 */ /* 0x000fe20008000f00 */
[----:B-1----:R-:W-:Y:S02]  /*10950*/  IMAD R8, R8, c[0x0][0x550], R9 ;  /* 0x0001540008087a24 */ /* 0x002fe400078e0209 */
[----:B------:R-:W-:Y:S01]  /*10960*/  UIADD3 UR4, UR11, UR4, URZ ;  /* 0x000000040b047290 */ /* 0x000fe2000fffe03f */
[----:B------:R-:W-:Y:S01]  /*10970*/  IMAD.U32 R17, RZ, RZ, UR11 ;  /* 0x0000000bff117e24 */ /* 0x000fe2000f8e00ff */
[----:B---3--:R-:W-:Y:S01]  /*10980*/  SHF.R.S32.HI R9, RZ, 0x1f, R4 ;  /* 0x0000001fff097819 */ /* 0x008fe20000011404 */
[----:B------:R-:W-:-:S03]  /*10990*/  IMAD.U32 R19, RZ, RZ, UR7 ;  /* 0x00000007ff137e24 */ /* 0x000fc6000f8e00ff */
[CC--:B------:R-:W-:Y:S01]  /*109a0*/  LEA.HI R0, R9.reuse, R4.reuse, RZ, 0x5 ;  /* 0x0000000409007211 */ /* 0x0c0fe200078f28ff */
[----:B------:R-:W-:Y:S01]  /*109b0*/  IMAD.U32 R17, RZ, RZ, UR4 ;  /* 0x00000004ff117e24 */ /* 0x000fe2000f8e00ff */
[-C--:B------:R-:W-:Y:S01]  /*109c0*/  LEA.HI R9, R9, R4.reuse, RZ, 0x2 ;  /* 0x0000000409097211 */ /* 0x080fe200078f10ff */
[C---:B----4-:R-:W-:Y:S01]  /*109d0*/  IMAD.WIDE.U32 R18, R11.reuse, c[0x0][0x4d8], R18 ;  /* 0x000136000b127a25 */ /* 0x050fe200078e0012 */
[----:B------:R-:W-:Y:S02]  /*109e0*/  LOP3.LUT R13, R0, 0xffffffe0, RZ, 0xc0, !PT ;  /* 0xffffffe0000d7812 */ /* 0x000fe400078ec0ff */
[----:B------:R-:W-:Y:S01]  /*109f0*/  SHF.R.S32.HI R15, RZ, 0x5, R0 ;  /* 0x00000005ff0f7819 */ /* 0x000fe20000011400 */
[----:B------:R-:W-:Y:S01]  /*10a00*/  IMAD.WIDE.U32 R16, R11, c[0x0][0x440], R16 ;  /* 0x000110000b107a25 */ /* 0x000fe200078e0010 */
[----:B------:R-:W-:Y:S02]  /*10a10*/  SHF.R.S32.HI R0, RZ, 0x1f, R0 ;  /* 0x0000001fff007819 */ /* 0x000fe40000011400 */
[----:B------:R-:W-:Y:S01]  /*10a20*/  LOP3.LUT R9, R9, 0xfffffffc, RZ, 0xc0, !PT ;  /* 0xfffffffc09097812 */ /* 0x000fe200078ec0ff */
[----:B------:R-:W-:Y:S01]  /*10a30*/  IMAD.IADD R6, R4, 0x1, -R13 ;  /* 0x0000000104067824 */ /* 0x000fe200078e0a0d */
[----:B------:R-:W-:Y:S01]  /*10a40*/  LEA.HI R0, R0, R15, RZ, 0x3 ;  /* 0x0000000f00007211 */ /* 0x000fe200078f18ff */
[----:B------:R-:W-:Y:S01]  /*10a50*/  IMAD.MOV.U32 R20, RZ, RZ, R18 ;  /* 0x000000ffff147224 */ /* 0x000fe200078e0012 */
[----:B------:R-:W-:-:S02]  /*10a60*/  IADD3 R9, -R9, R4, RZ ;  /* 0x0000000409097210 */ /* 0x000fc40007ffe1ff */
[----:B------:R-:W-:Y:S02]  /*10a70*/  LOP3.LUT R0, R0, 0xffffff8, RZ, 0xc0, !PT ;  /* 0x0ffffff800007812 */ /* 0x000fe400078ec0ff */
[----:B------:R-:W-:Y:S02]  /*10a80*/  SHF.R.S32.HI R13, RZ, 0x1f, R6 ;  /* 0x0000001fff0d7819 */ /* 0x000fe40000011406 */
[----:B------:R-:W-:Y:S01]  /*10a90*/  SHF.R.S32.HI R10, RZ, 0x1f, R11 ;  /* 0x0000001fff0a7819 */ /* 0x000fe2000001140b */
[----:B------:R-:W-:Y:S01]  /*10aa0*/  IMAD.IADD R15, R15, 0x1, -R0 ;  /* 0x000000010f0f7824 */ /* 0x000fe200078e0a00 */
[----:B------:R-:W-:Y:S02]  /*10ab0*/  LEA.HI R0, R9, R9, RZ, 0x1 ;  /* 0x0000000909007211 */ /* 0x000fe400078f08ff */
[----:B------:R-:W-:Y:S01]  /*10ac0*/  LEA.HI R4, R13, R6, RZ, 0x2 ;  /* 0x000000060d047211 */ /* 0x000fe200078f10ff */
[----:B------:R-:W-:Y:S01]  /*10ad0*/  IMAD.MOV.U32 R13, RZ, RZ, c[0x0][0x4e8] ;  /* 0x00013a00ff0d7624 */ /* 0x000fe200078e00ff */
[----:B------:R-:W-:-:S02]  /*10ae0*/  LOP3.LUT R0, R0, 0x1ffffffe, RZ, 0xc0, !PT ;  /* 0x1ffffffe00007812 */ /* 0x000fc400078ec0ff */
[----:B------:R-:W-:Y:S02]  /*10af0*/  SHF.R.S32.HI R14, RZ, 0x2, R4 ;  /* 0x00000002ff0e7819 */ /* 0x000fe40000011404 */
[----:B------:R-:W-:Y:S01]  /*10b00*/  IADD3 R0, R9, -R0, RZ ;  /* 0x8000000009007210 */ /* 0x000fe20007ffe0ff */
[----:B------:R-:W-:Y:S01]  /*10b10*/  BAR.SYNC.DEFER_BLOCKING 0x1, 0x100 ;  /* 0x0044000000007b1d */ /* 0x000fe20000010000 */
[----:B------:R-:W-:Y:S01]  /*10b20*/  ISETP.NE.AND P1, PT, R13, 0x1, PT ;  /* 0x000000010d00780c */ /* 0x000fe20003f25270 */
[----:B------:R-:W-:Y:S01]  /*10b30*/  IMAD R15, R15, 0x10, R14 ;  /* 0x000000100f0f7824 */ /* 0x000fe200078e020e */
[----:B------:R-:W-:Y:S01]  /*10b40*/  MOV R22, R16 ;  /* 0x0000001000167202 */ /* 0x000fe20000000f00 */
[----:B------:R-:W-:Y:S02]  /*10b50*/  IMAD R14, R10, c[0x0][0x4d8], RZ ;  /* 0x000136000a0e7a24 */ /* 0x000fe400078e02ff */
[----:B------:R-:W-:Y:S01]  /*10b60*/  IMAD R9, R0, 0x8, R15 ;  /* 0x0000000800097824 */ /* 0x000fe200078e020f */
[----:B------:R-:W-:Y:S01]  /*10b70*/  SHF.R.S32.HI R0, RZ, 0x1f, R8 ;  /* 0x0000001fff007819 */ /* 0x000fe20000011408 */
[----:B------:R-:W-:-:S02]  /*10b80*/  IMAD R10, R10, c[0x0][0x440], RZ ;  /* 0x000110000a0a7a24 */ /* 0x000fc400078e02ff */
[C---:B------:R-:W-:Y:S01]  /*10b90*/  IMAD R14, R11.reuse, c[0x0][0x4dc], R14 ;  /* 0x000137000b0e7a24 */ /* 0x040fe200078e020e */
[C---:B-----5:R-:W-:Y:S01]  /*10ba0*/  LEA R9, R12.reuse, R9, 0x7 ;  /* 0x000000090c097211 */ /* 0x060fe200078e38ff */
[----:B------:R-:W-:Y:S01]  /*10bb0*/  IMAD R10, R11, c[0x0][0x444], R10 ;  /* 0x000111000b0a7a24 */ /* 0x000fe200078e020a */
[----:B------:R-:W-:Y:S01]  /*10bc0*/  LEA R12, R12, R15, 0x7 ;  /* 0x0000000f0c0c7211 */ /* 0x000fe200078e38ff */
[----:B------:R-:W-:Y:S01]  /*10bd0*/  IMAD.IADD R21, R19, 0x1, R14 ;  /* 0x0000000113157824 */ /* 0x000fe200078e020e */
[----:B------:R-:W-:Y:S01]  /*10be0*/  MOV R11, R9 ;  /* 0x00000009000b7202 */ /* 0x000fe20000000f00 */
[----:B------:R-:W-:Y:S02]  /*10bf0*/  IMAD.IADD R23, R17, 0x1, R10 ;  /* 0x0000000111177824 */ /* 0x000fe400078e020a */
[----:B------:R-:W-:-:S04]  /*10c00*/  @P1 IMAD.HI.U32 R10, R9, c[0x0][0x4ec], RZ ;  /* 0x00013b00090a1a27 */ /* 0x000fc800078e00ff */
        /* <DEDUP_REMOVED lines=11> */
[----:B------:R-:W-:-:S03]  /*10cc0*/  IADD3 R16, P0, R11, R20, RZ ;  /* 0x000000140b107210 */ /* 0x000fc60007f1e0ff */
[----:B------:R-:W-:Y:S01]  /*10cd0*/  IMAD R0, R0, c[0x0][0x4e8], R9 ;  /* 0x00013a0000007a24 */ /* 0x000fe200078e0209 */
[----:B------:R-:W-:Y:S01]  /*10ce0*/  @P1 SHF.R.U32.HI R10, RZ, c[0x0][0x4f0], R8 ;  /* 0x00013c00ff0a1a19 */ /* 0x000fe20000011608 */
[----:B------:R-:W-:Y:S01]  /*10cf0*/  IMAD.IADD R23, R23, 0x1, R19 ;  /* 0x0000000117177824 */ /* 0x000fe200078e0213 */
[----:B------:R-:W-:Y:S01]  /*10d00*/  IADD3.X R17, R14, R21, R17, P0, !PT ;  /* 0x000000150e117210 */ /* 0x000fe200007fe411 */
[----:B------:R-:W-:Y:S01]  /*10d10*/  IMAD R13, R13, c[0x0][0x388], RZ ;  /* 0x0000e2000d0d7a24 */ /* 0x000fe200078e02ff */
[----:B------:R-:W-:Y:S01]  /*10d20*/  SHF.R.S32.HI R8, RZ, 0x1f, R0 ;  /* 0x0000001fff087819 */ /* 0x000fe20000011400 */
[C---:B------:R-:W-:Y:S01]  /*10d30*/  IMAD.WIDE.U32 R22, R10.reuse, c[0x0][0x430], R22 ;  /* 0x00010c000a167a25 */ /* 0x040fe200078e0016 */
[----:B------:R-:W-:Y:S02]  /*10d40*/  IADD3 R14, -R10, RZ, RZ ;  /* 0x000000ff0a0e7210 */ /* 0x000fe40007ffe1ff */
        /* <DEDUP_REMOVED lines=10> */
[----:B------:R-:W-:Y:S01]  /*10df0*/  SHFL.IDX PT, R18, R0, 0x1, 0x1c1f ;  /* 0x003c1f0000127f89 */ /* 0x000fe200000e0000 */
[----:B------:R-:W-:Y:S02]  /*10e00*/  SHF.R.S32.HI R8, RZ, 0x1f, R14 ;  /* 0x0000001fff087819 */ /* 0x000fe4000001140e */
[----:B------:R-:W-:Y:S01]  /*10e10*/  LEA.HI.X R11, R16, c[0x0][0x4ac], R11, 0x2, P0 ;  /* 0x00012b00100b7a11 */ /* 0x000fe200000f140b */
[----:B------:R-:W-:Y:S01]  /*10e20*/  IMAD R9, R10, c[0x0][0x434], R9 ;  /* 0x00010d000a097a24 */ /* 0x000fe200078e0209 */
[----:B------:R-:W-:Y:S03]  /*10e30*/  SHFL.IDX PT, R16, R0, RZ, 0x1c1f ;  /* 0x001c1fff00107589 */ /* 0x000fe600000e0000 */
[----:B------:R-:W-:Y:S01]  /*10e40*/  IMAD.IADD R23, R23, 0x1, R9 ;  /* 0x0000000117177824 */ /* 0x000fe200078e0209 */
[----:B------:R-:W1:Y:S01]  /*10e50*/  SHFL.IDX PT, R17, R11, RZ, 0x1c1f ;  /* 0x001c1fff0b117589 */ /* 0x000e6200000e0000 */
[----:B------:R-:W-:Y:S01]  /*10e60*/  IMAD R9, R8, c[0x0][0x428], RZ ;  /* 0x00010a0008097a24 */ /* 0x000fe200078e02ff */
[----:B------:R-:W-:-:S02]  /*10e70*/  IADD3 R8, R12, 0x8, RZ ;  /* 0x000000080c087810 */ /* 0x000fc40007ffe0ff */
[----:B------:R3:W4:Y:S01]  /*10e80*/  SHFL.IDX PT, R19, R11, 0x1, 0x1c1f ;  /* 0x003c1f000b137f89 */ /* 0x00072200000e0000 */
[----:B------:R-:W-:Y:S01]  /*10e90*/  IMAD R9, R14, c[0x0][0x42c], R9 ;  /* 0x00010b000e097a24 */ /* 0x000fe200078e0209 */
[----:B------:R-:W-:Y:S01]  /*10ea0*/  ISETP.GE.OR P1, PT, R8, R13, P1 ;  /* 0x0000000d0800720c */ /* 0x000fe20000f26670 */
[----:B------:R-:W-:-:S05]  /*10eb0*/  IMAD.WIDE.U32 R14, R14, c[0x0][0x428], R22 ;  /* 0x00010a000e0e7a25 */ /* 0x000fca00078e0016 */
[----:B------:R-:W-:Y:S02]  /*10ec0*/  IADD3 R10, R15, R9, RZ ;  /* 0x000000090f0a7210 */ /* 0x000fe40007ffe0ff */
[----:B------:R-:W-:-:S04]  /*10ed0*/  LEA R9, P0, R14, c[0x0][0x400], 0x2 ;  /* 0x000100000e097a11 */ /* 0x000fc800078010ff */
[----:B------:R-:W-:Y:S02]  /*10ee0*/  LEA.HI.X R10, R14, c[0x0][0x404], R10, 0x2, P0 ;  /* 0x000101000e0a7a11 */ /* 0x000fe400000f140a */
[----:B------:R2:W2:Y:S01]  /*10ef0*/  SHFL.IDX PT, R14, R9, RZ, 0x1c1f ;  /* 0x001c1fff090e7589 */ /* 0x0004a200000e0000 */
[----:B------:R-:W-:-:S03]  /*10f00*/  ISETP.GE.AND P0, PT, R8, R13, PT ;  /* 0x0000000d0800720c */ /* 0x000fc60003f06270 */
[----:B-1----:R1:W-:Y:S01]  /*10f10*/  @!P2 ST.E [R16.64], R5 ;  /* 0x000000051000a985 */ /* 0x0023e2000c101912 */
[----:B---3--:R-:W-:-:S03]  /*10f20*/  LOP3.LUT R11, R4, 0x7ffffffc, RZ, 0xc0, !PT ;  /* 0x7ffffffc040b7812 */ /* 0x008fc600078ec0ff */
[----:B----4-:R1:W-:Y:S01]  /*10f30*/  @!P1 ST.E [R18.64], R7 ;  /* 0x0000000712009985 */ /* 0x0103e2000c101912 */
[----:B------:R-:W-:Y:S01]  /*10f40*/  ISETP.GE.AND P1, PT, R12, R13, PT ;  /* 0x0000000d0c00720c */ /* 0x000fe20003f26270 */
[----:B------:R-:W-:Y:S02]  /*10f50*/  IMAD.IADD R11, R6, 0x1, -R11 ;  /* 0x00000001060b7824 */ /* 0x000fe400078e0a0b */
[----:B------:R1:W3:Y:S03]  /*10f60*/  SHFL.IDX PT, R15, R10, RZ, 0x1c1f ;  /* 0x001c1fff0a0f7589 */ /* 0x0002e600000e0000 */
[----:B------:R-:W-:-:S07]  /*10f70*/  SHF.L.U32 R11, R11, 0x1, RZ ;  /* 0x000000010b0b7819 */ /* 0x000fce00000006ff */
[----:B------:R-:W-:Y:S05]  /*10f80*/  @P1 BRA `(.L_x_439) ;  /* 0x000008d000001947 */ /* 0x000fea0003800000 */
[C---:B------:R-:W-:Y:S02]  /*10f90*/  ISETP.GE.AND P1, PT, R11.reuse, c[0x0][0x3c8], PT ;  /* 0x0000f2000b007a0c */ /* 0x040fe40003f26270 */
[C---:B-1----:R-:W-:Y:S02]  /*10fa0*/  IADD3 R7, R11.reuse, 0x8, RZ ;  /* 0x000000080b077810 */ /* 0x042fe40007ffe0ff */
[C---:B------:R-:W-:Y:S02]  /*10fb0*/  IADD3 R6, R11.reuse, 0x10, RZ ;  /* 0x000000100b067810 */ /* 0x040fe40007ffe0ff */
[----:B------:R-:W-:Y:S02]  /*10fc0*/  IADD3 R5, R11, 0x18, RZ ;  /* 0x000000180b057810 */ /* 0x000fe40007ffe0ff */
[----:B------:R-:W-:Y:S02]  /*10fd0*/  ISETP.GE.AND P5, PT, R7, c[0x0][0x3c8], PT ;  /* 0x0000f20007007a0c */ /* 0x000fe40003fa6270 */
[----:B------:R-:W-:-:S02]  /*10fe0*/  ISETP.GE.AND P4, PT, R6, c[0x0][0x3c8], PT ;  /* 0x0000f20006007a0c */ /* 0x000fc40003f86270 */
[C---:B------:R-:W-:Y:S01]  /*10ff0*/  IADD3 R4, R11.reuse, 0x20, RZ ;  /* 0x000000200b047810 */ /* 0x040fe20007ffe0ff */
[----:B--23--:R-:W-:Y:S01]  /*11000*/  @!P1 IMAD.WIDE R12, R11, 0x4, R14 ;  /* 0x000000040b0c9825 */ /* 0x00cfe200078e020e */
[----:B------:R-:W-:Y:S02]  /*11010*/  ISETP.GE.AND P3, PT, R5, c[0x0][0x3c8], PT ;  /* 0x0000f20005007a0c */ /* 0x000fe40003f66270 */
[----:B------:R-:W-:Y:S02]  /*11020*/  ISETP.GE.AND P2, PT, R4, c[0x0][0x3c8], PT ;  /* 0x0000f20004007a0c */ /* 0x000fe40003f46270 */
[C---:B------:R-:W-:Y:S01]  /*11030*/  IADD3 R0, R11.reuse, 0x28, RZ ;  /* 0x000000280b007810 */ /* 0x040fe20007ffe0ff */
[----:B------:R1:W-:Y:S01]  /*11040*/  @!P1 ST.E.64 [R12.64], R128 ;  /* 0x000000800c009985 */ /* 0x0003e2000c101b12 */
[----:B------:R-:W-:Y:S02]  /*11050*/  IADD3 R8, R11, 0x30, RZ ;  /* 0x000000300b087810 */ /* 0x000fe40007ffe0ff */
[----:B------:R-:W-:-:S02]  /*11060*/  ISETP.GE.AND P6, PT, R0, c[0x0][0x3c8], PT ;  /* 0x0000f20000007a0c */ /* 0x000fc40003fc6270 */
[----:B------:R-:W-:Y:S02]  /*11070*/  @!P5 LEA.HI R7, R7, R7, RZ, 0x1 ;  /* 0x000000070707d211 */ /* 0x000fe400078f08ff */
[----:B------:R-:W-:Y:S02]  /*11080*/  ISETP.GE.AND P1, PT, R8, c[0x0][0x3c8], PT ;  /* 0x0000f20008007a0c */ /* 0x000fe40003f26270 */
[----:B------:R-:W-:Y:S02]  /*11090*/  @!P4 LEA.HI R6, R6, R6, RZ, 0x1 ;  /* 0x000000060606c211 */ /* 0x000fe400078f08ff */
[----:B------:R-:W-:Y:S02]  /*110a0*/  @!P3 LEA.HI R5, R5, R5, RZ, 0x1 ;  /* 0x000000050505b211 */ /* 0x000fe400078f08ff */
[----:B------:R-:W-:Y:S02]  /*110b0*/  @!P5 LOP3.LUT R7, R7, 0xfffffffe, RZ, 0xc0, !PT ;  /* 0xfffffffe0707d812 */ /* 0x000fe400078ec0ff */
[----:B------:R-:W-:-:S02]  /*110c0*/  @!P4 LOP3.LUT R17, R6, 0xfffffffe, RZ, 0xc0, !PT ;  /* 0xfffffffe0611c812 */ /* 0x000fc400078ec0ff */
[----:B------:R-:W-:Y:S01]  /*110d0*/  @!P2 LEA.HI R4, R4, R4, RZ, 0x1 ;  /* 0x000000040404a211 */ /* 0x000fe200078f08ff */
[--C-:B------:R-:W-:Y:S01]  /*110e0*/  @!P5 IMAD.WIDE R6, R7, 0x4, R14.reuse ;  /* 0x000000040706d825 */ /* 0x100fe200078e020e */
[----:B------:R-:W-:Y:S02]  /*110f0*/  @!P3 LOP3.LUT R5, R5, 0xfffffffe, RZ, 0xc0, !PT ;  /* 0xfffffffe0505b812 */ /* 0x000fe400078ec0ff */
[----:B------:R-:W-:Y:S02]  /*11100*/  @!P2 LOP3.LUT R19, R4, 0xfffffffe, RZ, 0xc0, !PT ;  /* 0xfffffffe0413a812 */ /* 0x000fe400078ec0ff */
[----:B------:R-:W-:Y:S01]  /*11110*/  @!P6 LEA.HI R0, R0, R0, RZ, 0x1 ;  /* 0x000000000000e211 */ /* 0x000fe200078f08ff */
[--C-:B------:R-:W-:Y:S01]  /*11120*/  @!P3 IMAD.WIDE R4, R5, 0x4, R14.reuse ;  /* 0x000000040504b825 */ /* 0x100fe200078e020e */
[----:B------:R-:W-:Y:S01]  /*11130*/  @!P1 LEA.HI R8, R8, R8, RZ, 0x1 ;  /* 0x0000000808089211 */ /* 0x000fe200078f08ff */
[----:B------:R2:W-:Y:S01]  /*11140*/  @!P5 ST.E.64 [R6.64], R124 ;  /* 0x0000007c0600d985 */ /* 0x0005e2000c101b12 */
[----:B------:R-:W-:Y:S01]  /*11150*/  IADD3 R21, R11, 0x38, RZ ;  /* 0x000000380b157810 */ /* 0x000fe20007ffe0ff */
[----:B-1----:R-:W-:Y:S01]  /*11160*/  @!P4 IMAD.WIDE R12, R17, 0x4, R14 ;  /* 0x00000004110cc825 */ /* 0x002fe200078e020e */
[----:B------:R-:W-:-:S02]  /*11170*/  IADD3 R20, R11, 0x40, RZ ;  /* 0x000000400b147810 */ /* 0x000fc40007ffe0ff */
[----:B------:R-:W-:Y:S01]  /*11180*/  ISETP.GE.AND P5, PT, R21, c[0x0][0x3c8], PT ;  /* 0x0000f20015007a0c */ /* 0x000fe20003fa6270 */
[----:B------:R-:W-:Y:S01]  /*11190*/  @!P2 IMAD.WIDE R16, R19, 0x4, R14 ;  /* 0x000000041310a825 */ /* 0x000fe200078e020e */
[----:B------:R1:W-:Y:S01]  /*111a0*/  @!P4 ST.E.64 [R12.64], R120 ;  /* 0x000000780c00c985 */ /* 0x0003e2000c101b12 */
[C---:B------:R-:W-:Y:S02]  /*111b0*/  IADD3 R19, R11.reuse, 0x48, RZ ;  /* 0x000000480b137810 */ /* 0x040fe40007ffe0ff */
[----:B------:R-:W-:Y:S01]  /*111c0*/  IADD3 R18, R11, 0x50, RZ ;  /* 0x000000500b127810 */ /* 0x000fe20007ffe0ff */
[----:B------:R3:W-:Y:S01]  /*111d0*/  @!P3 ST.E.64 [R4.64], R116 ;  /* 0x000000740400b985 */ /* 0x0007e2000c101b12 */
[----:B------:R-:W-:Y:S02]  /*111e0*/  ISETP.GE.AND P4, PT, R20, c[0x0][0x3c8], PT ;  /* 0x0000f20014007a0c */ /* 0x000fe40003f86270 */
[----:B------:R-:W-:Y:S01]  /*111f0*/  ISETP.GE.AND P3, PT, R19, c[0x0][0x3c8], PT ;  /* 0x0000f20013007a0c */ /* 0x000fe20003f66270 */
[----:B------:R4:W-:Y:S01]  /*11200*/  @!P2 ST.E.64 [R16.64], R112 ;  /* 0x000000701000a985 */ /* 0x0009e2000c101b12 */
[----:B------:R-:W-:-:S02]  /*11210*/  ISETP.GE.AND P2, PT, R18, c[0x0][0x3c8], PT ;  /* 0x0000f20012007a0c */ /* 0x000fc40003f46270 */
[----:B------:R-:W-:-:S04]  /*11220*/  @!P5 LEA.HI R21, R21, R21, RZ, 0x1 ;  /* 0x000000151515d211 */ /* 0x000fc800078f08ff */
[----:B------:R-:W-:-:S03]  /*11230*/  @!P5 LOP3.LUT R21, R21, 0xfffffffe, RZ, 0xc0, !PT ;  /* 0xfffffffe1515d812 */ /* 0x000fc600078ec0ff */
[----:B------:R-:W-:Y:S02]  /*11240*/  @!P4 LEA.HI R20, R20, R20, RZ, 0x1 ;  /* 0x000000141414c211 */ /* 0x000fe400078f08ff */
[----:B------:R-:W-:Y:S02]  /*11250*/  @!P3 LEA.HI R19, R19, R19, RZ, 0x1 ;  /* 0x000000131313b211 */ /* 0x000fe400078f08ff */
[----:B--2---:R-:W-:Y:S02]  /*11260*/  @!P6 LOP3.LUT R7, R0, 0xfffffffe, RZ, 0xc0, !PT ;  /* 0xfffffffe0007e812 */ /* 0x004fe400078ec0ff */
[----:B------:R-:W-:Y:S02]  /*11270*/  IADD3 R0, R11, 0x58, RZ ;  /* 0x000000580b007810 */ /* 0x000fe40007ffe0ff */
[----:B------:R-:W-:Y:S01]  /*11280*/  @!P2 LEA.HI R18, R18, R18, RZ, 0x1 ;  /* 0x000000121212a211 */ /* 0x000fe200078f08ff */
[----:B------:R-:W-:Y:S01]  /*11290*/  @!P6 IMAD.WIDE R6, R7, 0x4, R14 ;  /* 0x000000040706e825 */ /* 0x000fe200078e020e */
[----:B------:R-:W-:-:S02]  /*112a0*/  @!P3 LOP3.LUT R19, R19, 0xfffffffe, RZ, 0xc0, !PT ;  /* 0xfffffffe1313b812 */ /* 0x000fc400078ec0ff */
[----:B-1----:R-:W-:Y:S02]  /*112b0*/  @!P4 LOP3.LUT R13, R20, 0xfffffffe, RZ, 0xc0, !PT ;  /* 0xfffffffe140dc812 */ /* 0x002fe400078ec0ff */
[----:B------:R1:W-:Y:S01]  /*112c0*/  @!P6 ST.E.64 [R6.64], R108 ;  /* 0x0000006c0600e985 */ /* 0x0003e2000c101b12 */
[----:B---3--:R-:W-:Y:S02]  /*112d0*/  @!P1 LOP3.LUT R5, R8, 0xfffffffe, RZ, 0xc0, !PT ;  /* 0xfffffffe08059812 */ /* 0x008fe400078ec0ff */
[----:B------:R-:W-:Y:S01]  /*112e0*/  IADD3 R8, R11, 0x60, RZ ;  /* 0x000000600b087810 */ /* 0x000fe20007ffe0ff */
[--C-:B------:R-:W-:Y:S01]  /*112f0*/  @!P4 IMAD.WIDE R12, R13, 0x4, R14.reuse ;  /* 0x000000040d0cc825 */ /* 0x100fe200078e020e */
[----:B------:R-:W-:Y:S02]  /*11300*/  IADD3 R20, R11, 0x68, RZ ;  /* 0x000000680b147810 */ /* 0x000fe40007ffe0ff */
[----:B------:R-:W-:Y:S01]  /*11310*/  ISETP.GE.AND P6, PT, R8, c[0x0][0x3c8], PT ;  /* 0x0000f20008007a0c */ /* 0x000fe20003fc6270 */
[----:B------:R-:W-:-:S04]  /*11320*/  @!P1 IMAD.WIDE R4, R5, 0x4, R14 ;  /* 0x0000000405049825 */ /* 0x000fc800078e020e */
[----:B----4-:R-:W-:Y:S01]  /*11330*/  @!P3 IMAD.WIDE R16, R19, 0x4, R14 ;  /* 0x000000041310b825 */ /* 0x010fe200078e020e */
[----:B------:R2:W-:Y:S01]  /*11340*/  @!P1 ST.E.64 [R4.64], R104 ;  /* 0x0000006804009985 */ /* 0x0005e2000c101b12 */
[----:B------:R-:W-:Y:S02]  /*11350*/  ISETP.GE.AND P1, PT, R0, c[0x0][0x3c8], PT ;  /* 0x0000f20000007a0c */ /* 0x000fe40003f26270 */
[----:B------:R-:W-:-:S04]  /*11360*/  IADD3 R19, R11, 0x70, RZ ;  /* 0x000000700b137810 */ /* 0x000fc80007ffe0ff */
[----:B------:R-:W-:-:S07]  /*11370*/  @!P6 LEA.HI R8, R8, R8, RZ, 0x1 ;  /* 0x000000080808e211 */ /* 0x000fce00078f08ff */
[----:B------:R-:W-:Y:S02]  /*11380*/  @!P1 LEA.HI R0, R0, R0, RZ, 0x1 ;  /* 0x0000000000009211 */ /* 0x000fe400078f08ff */
[----:B-1----:R-:W-:Y:S02]  /*11390*/  @!P2 LOP3.LUT R7, R18, 0xfffffffe, RZ, 0xc0, !PT ;  /* 0xfffffffe1207a812 */ /* 0x002fe400078ec0ff */
[----:B------:R-:W-:Y:S02]  /*113a0*/  @!P1 LOP3.LUT R23, R0, 0xfffffffe, RZ, 0xc0, !PT ;  /* 0xfffffffe00179812 */ /* 0x000fe400078ec0ff */
[----:B------:R-:W-:Y:S01]  /*113b0*/  IADD3 R18, R11, 0x78, RZ ;  /* 0x000000780b127810 */ /* 0x000fe20007ffe0ff */
[----:B------:R-:W-:Y:S01]  /*113c0*/  @!P2 IMAD.WIDE R6, R7, 0x4, R14 ;  /* 0x000000040706a825 */ /* 0x000fe200078e020e */
[----:B------:R-:W-:-:S03]  /*113d0*/  IADD3 R0, R11, 0x88, RZ ;  /* 0x000000880b007810 */ /* 0x000fc60007ffe0ff */
[----:B--2---:R-:W-:Y:S01]  /*113e0*/  @!P5 IMAD.WIDE R4, R21, 0x4, R14 ;  /* 0x000000041504d825 */ /* 0x004fe200078e020e */
        /* <DEDUP_REMOVED lines=25> */
[----:B------:R-:W-:-:S05]  /*11580*/  @!P5 IMAD.WIDE R6, R7, 0x4, R14 ;  /* 0x000000040706d825 */ /* 0x000fca00078e020e */
[----:B------:R-:W-:Y:S01]  /*11590*/  @!P1 LEA.HI R0, R0, R0, RZ, 0x1 ;  /* 0x0000000000009211 */ /* 0x000fe200078f08ff */
[----:B------:R3:W-:Y:S01]  /*115a0*/  @!P5 ST.E.64 [R6.64], R56 ;  /* 0x000000380600d985 */ /* 0x0007e2000c101b12 */
[----:B------:R-:W-:-:S03]  /*115b0*/  ISETP.GE.AND P5, PT, R8, c[0x0][0x3c8], PT ;  /* 0x0000f20008007a0c */ /* 0x000fc60003fa6270 */
[----:B------:R4:W-:Y:S01]  /*115c0*/  @!P4 ST.E.64 [R16.64], R60 ;  /* 0x0000003c1000c985 */ /* 0x0009e2000c101b12 */
[----:B-1----:R-:W-:Y:S01]  /*115d0*/  @!P3 LOP3.LUT R13, R18, 0xfffffffe, RZ, 0xc0, !PT ;  /* 0xfffffffe120db812 */ /* 0x002fe200078ec0ff */
[--C-:B------:R-:W-:Y:S01]  /*115e0*/  @!P2 IMAD.WIDE R18, R21, 0x4, R14.reuse ;  /* 0x000000041512a825 */ /* 0x100fe200078e020e */
[----:B------:R-:W-:Y:S02]  /*115f0*/  IADD3 R21, R11, 0xa0, RZ ;  /* 0x000000a00b157810 */ /* 0x000fe40007ffe0ff */
[----:B--2---:R-:W-:Y:S01]  /*11600*/  @!P1 LOP3.LUT R5, R0, 0xfffffffe, RZ, 0xc0, !PT ;  /* 0xfffffffe00059812 */ /* 0x004fe200078ec0ff */
[--C-:B------:R-:W-:Y:S01]  /*11610*/  @!P3 IMAD.WIDE R12, R13, 0x4, R14.reuse ;  /* 0x000000040d0cb825 */ /* 0x100fe200078e020e */
[----:B------:R-:W-:Y:S02]  /*11620*/  IADD3 R0, R11, 0x90, RZ ;  /* 0x000000900b007810 */ /* 0x000fe40007ffe0ff */
[----:B------:R-:W-:Y:S01]  /*11630*/  ISETP.GE.AND P4, PT, R21, c[0x0][0x3c8], PT ;  /* 0x0000f20015007a0c */ /* 0x000fe20003f86270 */
        /* <DEDUP_REMOVED lines=13> */
[----:B------:R-:W-:Y:S02]  /*11710*/  @!P3 LEA.HI R20, R20, R20, RZ, 0x1 ;  /* 0x000000141414b211 */ /* 0x000fe400078f08ff */
[----:B------:R-:W-:Y:S02]  /*11720*/  @!P4 LOP3.LUT R21, R21, 0xfffffffe, RZ, 0xc0, !PT ;  /* 0xfffffffe1515c812 */ /* 0x000fe400078ec0ff */
[----:B----4-:R-:W-:Y:S02]  /*11730*/  @!P3 LOP3.LUT R17, R20, 0xfffffffe, RZ, 0xc0, !PT ;  /* 0xfffffffe1411b812 */ /* 0x010fe400078ec0ff */
[----:B------:R-:W-:Y:S01]  /*11740*/  @!P2 LEA.HI R7, R7, R7, RZ, 0x1 ;  /* 0x000000070707a211 */ /* 0x000fe200078f08ff */
[----:B------:R-:W-:Y:S01]  /*11750*/  @!P4 IMAD.WIDE R20, R21, 0x4, R14 ;  /* 0x000000041514c825 */ /* 0x000fe200078e020e */
[----:B------:R-:W-:-:S02]  /*11760*/  @!P1 LEA.HI R6, R6, R6, RZ, 0x1 ;  /* 0x0000000606069211 */ /* 0x000fc400078f08ff */
        /* <DEDUP_REMOVED lines=15> */
.L_x_439:
[----:B------:R-:W-:Y:S05]  /*11860*/  BSYNC B0 ;  /* 0x0000000000007941 */ /* 0x000fea0003800000 */
.L_x_438:
[----:B-1----:R1:W4:Y:S04]  /*11870*/  SHFL.IDX PT, R5, R10, 0x1, 0x1c1f ;  /* 0x003c1f000a057f89 */ /* 0x00232800000e0000 */
        /* <DEDUP_REMOVED lines=9> */
[C---:B-12---:R-:W-:Y:S01]  /*11910*/  IADD3 R9, R11.reuse, 0x20, RZ ;  /* 0x000000200b097810 */ /* 0x046fe20007ffe0ff */
[C---:B---34-:R-:W-:Y:S01]  /*11920*/  @!P1 IMAD.WIDE R12, R11.reuse, 0x4, R4 ;  /* 0x000000040b0c9825 */ /* 0x058fe200078e0204 */
[----:B------:R-:W-:-:S02]  /*11930*/  IADD3 R8, R11, 0x28, RZ ;  /* 0x000000280b087810 */ /* 0x000fc40007ffe0ff */
[----:B------:R-:W-:Y:S02]  /*11940*/  @!P0 LEA.HI R3, R3, R3, RZ, 0x1 ;  /* 0x0000000303038211 */ /* 0x000fe400078f08ff */
[----:B------:R-:W-:Y:S01]  /*11950*/  IADD3 R7, R11, 0x30, RZ ;  /* 0x000000300b077810 */ /* 0x000fe20007ffe0ff */
[----:B------:R1:W-:Y:S01]  /*11960*/  @!P1 ST.E.64 [R12.64], R130 ;  /* 0x000000820c009985 */ /* 0x0003e2000c101b12 */
[----:B------:R-:W-:Y:S02]  /*11970*/  @!P0 LOP3.LUT R3, R3, 0xfffffffe, RZ, 0xc0, !PT ;  /* 0xfffffffe03038812 */ /* 0x000fe400078ec0ff */
[----:B------:R-:W-:Y:S02]  /*11980*/  IADD3 R6, R11, 0x38, RZ ;  /* 0x000000380b067810 */ /* 0x000fe40007ffe0ff */
[----:B------:R-:W-:Y:S01]  /*11990*/  ISETP.GE.AND P4, PT, R9, c[0x0][0x3c8], PT ;  /* 0x0000f20009007a0c */ /* 0x000fe20003f86270 */
[----:B------:R-:W-:Y:S01]  /*119a0*/  @!P0 IMAD.WIDE R14, R3, 0x4, R4 ;  /* 0x00000004030e8825 */ /* 0x000fe200078e0204 */
        /* <DEDUP_REMOVED lines=8> */
[----:B------:R-:W-:Y:S02]  /*11a30*/  @!P4 LEA.HI R9, R9, R9, RZ, 0x1 ;  /* 0x000000090909c211 */ /* 0x000fe400078f08ff */
[----:B------:R-:W-:Y:S02]  /*11a40*/  @!P3 LEA.HI R8, R8, R8, RZ, 0x1 ;  /* 0x000000080808b211 */ /* 0x000fe400078f08ff */
[----:B------:R-:W-:Y:S02]  /*11a50*/  @!P2 LEA.HI R7, R7, R7, RZ, 0x1 ;  /* 0x000000070707a211 */ /* 0x000fe400078f08ff */
[----:B------:R-:W-:Y:S02]  /*11a60*/  @!P1 LEA.HI R6, R6, R6, RZ, 0x1 ;  /* 0x0000000606069211 */ /* 0x000fe400078f08ff */
[----:B-1----:R-:W-:Y:S02]  /*11a70*/  @!P6 LOP3.LUT R13, R2, 0xfffffffe, RZ, 0xc0, !PT ;  /* 0xfffffffe020de812 */ /* 0x002fe400078ec0ff */
[----:B------:R-:W-:-:S02]  /*11a80*/  IADD3 R2, R11, 0x48, RZ ;  /* 0x000000480b027810 */ /* 0x000fc40007ffe0ff */
[----:B------:R-:W-:Y:S01]  /*11a90*/  @!P0 LEA.HI R3, R3, R3, RZ, 0x1 ;  /* 0x0000000303038211 */ /* 0x000fe200078f08ff */
[--C-:B------:R-:W-:Y:S01]  /*11aa0*/  @!P6 IMAD.WIDE R12, R13, 0x4, R4.reuse ;  /* 0x000000040d0ce825 */ /* 0x100fe200078e0204 */
[----:B------:R-:W-:Y:S02]  /*11ab0*/  @!P4 LOP3.LUT R9, R9, 0xfffffffe, RZ, 0xc0, !PT ;  /* 0xfffffffe0909c812 */ /* 0x000fe400078ec0ff */
[----:B------:R-:W-:Y:S02]  /*11ac0*/  @!P3 LOP3.LUT R17, R8, 0xfffffffe, RZ, 0xc0, !PT ;  /* 0xfffffffe0811b812 */ /* 0x000fe400078ec0ff */
[----:B------:R1:W-:Y:S01]  /*11ad0*/  @!P6 ST.E.64 [R12.64], R122 ;  /* 0x0000007a0c00e985 */ /* 0x0003e2000c101b12 */
[----:B------:R-:W-:Y:S01]  /*11ae0*/  ISETP.GE.AND P6, PT, R2, c[0x0][0x3c8], PT ;  /* 0x0000f20002007a0c */ /* 0x000fe20003fc6270 */
[----:B------:R-:W-:Y:S01]  /*11af0*/  @!P4 IMAD.WIDE R8, R9, 0x4, R4 ;  /* 0x000000040908c825 */ /* 0x000fe200078e0204 */
[----:B--2---:R-:W-:Y:S02]  /*11b00*/  @!P5 LOP3.LUT R15, R0, 0xfffffffe, RZ, 0xc0, !PT ;  /* 0xfffffffe000fd812 */ /* 0x004fe400078ec0ff */
[----:B------:R-:W-:-:S02]  /*11b10*/  IADD3 R0, R11, 0x50, RZ ;  /* 0x000000500b007810 */ /* 0x000fc40007ffe0ff */
[----:B------:R-:W-:Y:S01]  /*11b20*/  @!P2 LOP3.LUT R7, R7, 0xfffffffe, RZ, 0xc0, !PT ;  /* 0xfffffffe0707a812 */ /* 0x000fe200078ec0ff */
[----:B------:R-:W-:Y:S01]  /*11b30*/  @!P5 IMAD.WIDE R14, R15, 0x4, R4 ;  /* 0x000000040f0ed825 */ /* 0x000fe200078e0204 */
[----:B------:R-:W-:Y:S02]  /*11b40*/  @!P0 LOP3.LUT R3, R3, 0xfffffffe, RZ, 0xc0, !PT ;  /* 0xfffffffe03038812 */ /* 0x000fe400078ec0ff */
[C---:B------:R-:W-:Y:S02]  /*11b50*/  IADD3 R20, R11.reuse, 0x58, RZ ;  /* 0x000000580b147810 */ /* 0x040fe40007ffe0ff */
[----:B------:R2:W-:Y:S01]  /*11b60*/  @!P5 ST.E.64 [R14.64], R118 ;  /* 0x000000760e00d985 */ /* 0x0005e2000c101b12 */
[----:B------:R-:W-:Y:S02]  /*11b70*/  ISETP.GE.AND P5, PT, R0, c[0x0][0x3c8], PT ;  /* 0x0000f20000007a0c */ /* 0x000fe40003fa6270 */
[C---:B------:R-:W-:Y:S01]  /*11b80*/  IADD3 R19, R11.reuse, 0x60, RZ ;  /* 0x000000600b137810 */ /* 0x040fe20007ffe0ff */
[----:B------:R3:W-:Y:S01]  /*11b90*/  @!P4 ST.E.64 [R8.64], R114 ;  /* 0x000000720800c985 */ /* 0x0007e2000c101b12 */
[----:B------:R-:W-:-:S02]  /*11ba0*/  IADD3 R18, R11, 0x68, RZ ;  /* 0x000000680b127810 */ /* 0x000fc40007ffe0ff */
[----:B------:R-:W-:Y:S02]  /*11bb0*/  IADD3 R10, R11, 0x70, RZ ;  /* 0x000000700b0a7810 */ /* 0x000fe40007ffe0ff */
[----:B------:R-:W-:Y:S02]  /*11bc0*/  ISETP.GE.AND P4, PT, R20, c[0x0][0x3c8], PT ;  /* 0x0000f20014007a0c */ /* 0x000fe40003f86270 */
[----:B------:R-:W-:-:S03]  /*11bd0*/  @!P6 LEA.HI R2, R2, R2, RZ, 0x1 ;  /* 0x000000020202e211 */ /* 0x000fc600078f08ff */
[----:B------:R-:W-:Y:S02]  /*11be0*/  @!P5 LEA.HI R0, R0, R0, RZ, 0x1 ;  /* 0x000000000000d211 */ /* 0x000fe400078f08ff */
[----:B-1----:R-:W-:Y:S01]  /*11bf0*/  @!P1 LOP3.LUT R13, R6, 0xfffffffe, RZ, 0xc0, !PT ;  /* 0xfffffffe060d9812 */ /* 0x002fe200078ec0ff */
[----:B------:R-:W-:-:S04]  /*11c00*/  @!P2 IMAD.WIDE R6, R7, 0x4, R4 ;  /* 0x000000040706a825 */ /* 0x000fc800078e0204 */
[----:B------:R-:W-:Y:S01]  /*11c10*/  @!P1 IMAD.WIDE R12, R13, 0x4, R4 ;  /* 0x000000040d0c9825 */ /* 0x000fe200078e0204 */
[----:B------:R-:W-:-:S03]  /*11c20*/  @!P4 LEA.HI R20, R20, R20, RZ, 0x1 ;  /* 0x000000141414c211 */ /* 0x000fc600078f08ff */
[----:B--2---:R-:W-:-:S04]  /*11c30*/  @!P3 IMAD.WIDE R14, R17, 0x4, R4 ;  /* 0x00000004110eb825 */ /* 0x004fc800078e0204 */
[----:B------:R-:W-:Y:S01]  /*11c40*/  @!P0 IMAD.WIDE R16, R3, 0x4, R4 ;  /* 0x0000000403108825 */ /* 0x000fe200078e0204 */
[----:B------:R1:W-:Y:S01]  /*11c50*/  @!P3 ST.E.64 [R14.64], R110 ;  /* 0x0000006e0e00b985 */ /* 0x0003e2000c101b12 */
[----:B------:R-:W-:Y:S02]  /*11c60*/  IADD3 R3, R11, 0x78, RZ ;  /* 0x000000780b037810 */ /* 0x000fe40007ffe0ff */
[----:B------:R-:W-:Y:S01]  /*11c70*/  ISETP.GE.AND P3, PT, R19, c[0x0][0x3c8], PT ;  /* 0x0000f20013007a0c */ /* 0x000fe20003f66270 */
[----:B------:R2:W-:Y:S01]  /*11c80*/  @!P2 ST.E.64 [R6.64], R106 ;  /* 0x0000006a0600a985 */ /* 0x0005e2000c101b12 */
[----:B------:R-:W-:Y:S02]  /*11c90*/  ISETP.GE.AND P2, PT, R18, c[0x0][0x3c8], PT ;  /* 0x0000f20012007a0c */ /* 0x000fe40003f46270 */
[----:B---3--:R-:W-:Y:S01]  /*11ca0*/  @!P5 LOP3.LUT R9, R0, 0xfffffffe, RZ, 0xc0, !PT ;  /* 0xfffffffe0009d812 */ /* 0x008fe200078ec0ff */
[----:B------:R3:W-:Y:S01]  /*11cb0*/  @!P1 ST.E.64 [R12.64], R102 ;  /* 0x000000660c009985 */ /* 0x0007e2000c101b12 */
[----:B------:R-:W-:-:S02]  /*11cc0*/  ISETP.GE.AND P1, PT, R10, c[0x0][0x3c8], PT ;  /* 0x0000f2000a007a0c */ /* 0x000fc40003f26270 */
[----:B------:R-:W-:Y:S01]  /*11cd0*/  IADD3 R0, R11, 0x88, RZ ;  /* 0x000000880b007810 */ /* 0x000fe20007ffe0ff */
[----:B------:R4:W-:Y:S01]  /*11ce0*/  @!P0 ST.E.64 [R16.64], R38 ;  /* 0x0000002610008985 */ /* 0x0009e2000c101b12 */
[----:B------:R-:W-:Y:S01]  /*11cf0*/  ISETP.GE.AND P0, PT, R3, c[0x0][0x3c8], PT ;  /* 0x0000f20003007a0c */ /* 0x000fe20003f06270 */
[----:B------:R-:W-:Y:S02]  /*11d00*/  @!P5 IMAD.WIDE R8, R9, 0x4, R4 ;  /* 0x000000040908d825 */ /* 0x000fe400078e0204 */
[----:B------:R-:W-:Y:S02]  /*11d10*/  @!P3 LEA.HI R19, R19, R19, RZ, 0x1 ;  /* 0x000000131313b211 */ /* 0x000fe400078f08ff */
[----:B------:R-:W-:Y:S02]  /*11d20*/  @!P2 LEA.HI R18, R18, R18, RZ, 0x1 ;  /* 0x000000121212a211 */ /* 0x000fe400078f08ff */
[----:B------:R-:W-:Y:S02]  /*11d30*/  @!P3 LOP3.LUT R19, R19, 0xfffffffe, RZ, 0xc0, !PT ;  /* 0xfffffffe1313b812 */ /* 0x000fe400078ec0ff */
[----:B------:R-:W-:-:S04]  /*11d40*/  @!P1 LEA.HI R10, R10, R10, RZ, 0x1 ;  /* 0x0000000a0a0a9211 */ /* 0x000fc800078f08ff */
[----:B------:R-:W-:Y:S01]  /*11d50*/  @!P0 LEA.HI R3, R3, R3, RZ, 0x1 ;  /* 0x0000000303038211 */ /* 0x000fe200078f08ff */
[----:B-1----:R-:W-:-:S03]  /*11d60*/  @!P3 IMAD.WIDE R14, R19, 0x4, R4 ;  /* 0x00000004130eb825 */ /* 0x002fc600078e0204 */
[----:B------:R-:W-:Y:S02]  /*11d70*/  @!P0 LOP3.LUT R3, R3, 0xfffffffe, RZ, 0xc0, !PT ;  /* 0xfffffffe03038812 */ /* 0x000fe400078ec0ff */
[C---:B------:R-:W-:Y:S02]  /*11d80*/  IADD3 R19, R11.reuse, 0x98, RZ ;  /* 0x000000980b137810 */ /* 0x040fe40007ffe0ff */
[----:B--2---:R-:W-:Y:S02]  /*11d90*/  @!P6 LOP3.LUT R7, R2, 0xfffffffe, RZ, 0xc0, !PT ;  /* 0xfffffffe0207e812 */ /* 0x004fe400078ec0ff */
[----:B------:R-:W-:Y:S02]  /*11da0*/  IADD3 R2, R11, 0x80, RZ ;  /* 0x000000800b027810 */ /* 0x000fe40007ffe0ff */
[----:B---3--:R-:W-:Y:S01]  /*11db0*/  @!P4 LOP3.LUT R13, R20, 0xfffffffe, RZ, 0xc0, !PT ;  /* 0xfffffffe140dc812 */ /* 0x008fe200078ec0ff */
[----:B------:R-:W-:Y:S01]  /*11dc0*/  @!P6 IMAD.WIDE R6, R7, 0x4, R4 ;  /* 0x000000040706e825 */ /* 0x000fe200078e0204 */
[----:B------:R-:W-:-:S03]  /*11dd0*/  IADD3 R20, R11, 0x90, RZ ;  /* 0x000000900b147810 */ /* 0x000fc60007ffe0ff */
[--C-:B------:R-:W-:Y:S01]  /*11de0*/  @!P4 IMAD.WIDE R12, R13, 0x4, R4.reuse ;  /* 0x000000040d0cc825 */ /* 0x100fe200078e0204 */
[----:B------:R1:W-:Y:S01]  /*11df0*/  @!P6 ST.E.64 [R6.64], R42 ;  /* 0x0000002a0600e985 */ /* 0x0003e2000c101b12 */
[----:B------:R-:W-:Y:S02]  /*11e00*/  ISETP.GE.AND P6, PT, R2, c[0x0][0x3c8], PT ;  /* 0x0000f20002007a0c */ /* 0x000fe40003fc6270 */
[----:B----4-:R-:W-:Y:S01]  /*11e10*/  @!P0 IMAD.WIDE R16, R3, 0x4, R4 ;  /* 0x0000000403108825 */ /* 0x010fe200078e0204 */
        /* <DEDUP_REMOVED lines=55> */
.L_x_437:
[----:B------:R-:W1:Y:S02]  /*12190*/  S2R R4, SR_TID.X ;  /* 0x0000000000047919 */ /* 0x000e640000002100 */
        /* <DEDUP_REMOVED lines=15> */
[----:B------:R-:W-:Y:S01]  /*12290*/  UIMAD.WIDE.U32 UR8, UR13, UR4, URZ ;  /* 0x000000040d0872a5 */ /* 0x000fe2000f8e003f */
        /* <DEDUP_REMOVED lines=33> */
.L_x_440:
        /* <DEDUP_REMOVED lines=13> */
.L_x_6221:


//--------------------- .text._ZN7cutlass13device_kernelIN5flash19enable_sm80_to_sm89INS1_16FlashAttnFwdSm80INS1_25CollectiveMainloopFwdSm80ILi8ELi1ELb0EN4cute5tupleIJNS5_1CILi128EEENS7_ILi64EEENS7_ILi192EEEEEELi192ENS_10bfloat16_tEfNS_4arch4Sm80ELb0ELb1ELb1ELb1ELb1ELb0ELb1ELb1EEENS1_21CollectiveEpilogueFwdINS6_IJS8_SA_S9_EEENS6_IJNS7_ILi1EEESI_SI_EEESC_SE_Li256ELb1ELb1ELb1ELb0EEENS1_36VarlenDynamicPersistentTileSchedulerILi128ELi64ELi256ELi256ELb1ELb1ELb0ELb1ELb0ELb1EEEEEEEEEvNT_6ParamsE --------------------------
	.section	.text._ZN7cutlass13device_kernelIN5flash19enable_sm80_to_sm89INS1_16FlashAttnFwdSm80INS1_25CollectiveMainloopFwdSm80ILi8ELi1ELb0EN4cute5tupleIJNS5_1CILi128EEENS7_ILi64EEENS7_ILi192EEEEEELi192ENS_10bfloat16_tEfNS_4arch4Sm80ELb0ELb1ELb1ELb1ELb1ELb0ELb1ELb1EEENS1_21CollectiveEpilogueFwdINS6_IJS8_SA_S9_EEENS6_IJNS7_ILi1EEESI_SI_EEESC_SE_Li256ELb1ELb1ELb1ELb0EEENS1_36VarlenDynamicPersistentTileSchedulerILi128ELi64ELi256ELi256ELb1ELb1ELb0ELb1ELb0ELb1EEEEEEEEEvNT_6ParamsE,"ax",@progbits
	.sectioninfo	@"SHI_REGISTERS=255"
	.align	128
.text._ZN7cutlass13device_kernelIN5flash19enable_sm80_to_sm89INS1_16FlashAttnFwdSm80INS1_25CollectiveMainloopFwdSm80ILi8ELi1ELb0EN4cute5tupleIJNS5_1CILi128EEENS7_ILi64EEENS7_ILi192EEEEEELi192ENS_10bfloat16_tEfNS_4arch4Sm80ELb0ELb1ELb1ELb1ELb1ELb0ELb1ELb1EEENS1_21CollectiveEpilogueFwdINS6_IJS8_SA_S9_EEENS6_IJNS7_ILi1EEESI_SI_EEESC_SE_Li256ELb1ELb1ELb1ELb0EEENS1_36VarlenDynamicPersistentTileSchedulerILi128ELi64ELi256ELi256ELb1ELb1ELb0ELb1ELb0ELb1EEEEEEEEEvNT_6ParamsE:
        .type           _ZN7cutlass13device_kernelIN5flash19enable_sm80_to_sm89INS1_16FlashAttnFwdSm80INS1_25CollectiveMainloopFwdSm80ILi8ELi1ELb0EN4cute5tupleIJNS5_1CILi128EEENS7_ILi64EEENS7_ILi192EEEEEELi192ENS_10bfloat16_tEfNS_4arch4Sm80ELb0ELb1ELb1ELb1ELb1ELb0ELb1ELb1EEENS1_21CollectiveEpilogueFwdINS6_IJS8_SA_S9_EEENS6_IJNS7_ILi1EEESI_SI_EEESC_SE_Li256ELb1ELb1ELb1ELb0EEENS1_36VarlenDynamicPersistentTileSchedulerILi128ELi64ELi256ELi256ELb1ELb1ELb0ELb1ELb0ELb1EEEEEEEEEvNT_6ParamsE,@function
        .size           _ZN7cutlass13device_kernelIN5flash19enable_sm80_to_sm89INS1_16FlashAttnFwdSm80INS1_25CollectiveMainloopFwdSm80ILi8ELi1ELb0EN4cute5tupleIJNS5_1CILi128EEENS7_ILi64EEENS7_ILi192EEEEEELi192ENS_10bfloat16_tEfNS_4arch4Sm80ELb0ELb1ELb1ELb1ELb1ELb0ELb1ELb1EEENS1_21CollectiveEpilogueFwdINS6_IJS8_SA_S9_EEENS6_IJNS7_ILi1EEESI_SI_EEESC_SE_Li256ELb1ELb1ELb1ELb0EEENS1_36VarlenDynamicPersistentTileSchedulerILi128ELi64ELi256ELi256ELb1ELb1ELb0ELb1ELb0ELb1EEEEEEEEEvNT_6ParamsE,(.L_x_6222 - _ZN7cutlass13device_kernelIN5flash19enable_sm80_to_sm89INS1_16FlashAttnFwdSm80INS1_25CollectiveMainloopFwdSm80ILi8ELi1ELb0EN4cute5tupleIJNS5_1CILi128EEENS7_ILi64EEENS7_ILi192EEEEEELi192ENS_10bfloat16_tEfNS_4arch4Sm80ELb0ELb1ELb1ELb1ELb1ELb0ELb1ELb1EEENS1_21CollectiveEpilogueFwdINS6_IJS8_SA_S9_EEENS6_IJNS7_ILi1EEESI_SI_EEESC_SE_Li256ELb1ELb1ELb1ELb0EEENS1_36VarlenDynamicPersistentTileSchedulerILi128ELi64ELi256ELi256ELb1ELb1ELb0ELb1ELb0ELb1EEEEEEEEEvNT_6ParamsE)
        .other          _ZN7cutlass13device_kernelIN5flash19enable_sm80_to_sm89INS1_16FlashAttnFwdSm80INS1_25CollectiveMainloopFwdSm80ILi8ELi1ELb0EN4cute5tupleIJNS5_1CILi128EEENS7_ILi64EEENS7_ILi192EEEEEELi192ENS_10bfloat16_tEfNS_4arch4Sm80ELb0ELb1ELb1ELb1ELb1ELb0ELb1ELb1EEENS1_21CollectiveEpilogueFwdINS6_IJS8_SA_S9_EEENS6_IJNS7_ILi1EEESI_SI_EEESC_SE_Li256ELb1ELb1ELb1ELb0EEENS1_36VarlenDynamicPersistentTileSchedulerILi128ELi64ELi256ELi256ELb1ELb1ELb0ELb1ELb0ELb1EEEEEEEEEvNT_6ParamsE,@"STO_CUDA_ENTRY STV_DEFAULT"
_ZN7cutlass13device_kernelIN5flash19enable_sm80_to_sm89INS1_16FlashAttnFwdSm80INS1_25CollectiveMainloopFwdSm80ILi8ELi1ELb0EN4cute5tupleIJNS5_1CILi128EEENS7_ILi64EEENS7_ILi192EEEEEELi192ENS_10bfloat16_tEfNS_4arch4Sm80ELb0ELb1ELb1ELb1ELb1ELb0ELb1ELb1EEENS1_21CollectiveEpilogueFwdINS6_IJS8_SA_S9_EEENS6_IJNS7_ILi1EEESI_SI_EEESC_SE_Li256ELb1ELb1ELb1ELb0EEENS1_36VarlenDynamicPersistentTileSchedulerILi128ELi64ELi256ELi256ELb1ELb1ELb0ELb1ELb0ELb1EEEEEEEEEvNT_6ParamsE:
        /* <DEDUP_REMOVED lines=13> */
[----:B------:R-:W-:-:S03]  /*00d0*/  CS2R R8, SRZ ;  /* 0x0000000000087805 */ /* 0x000fc6000001ff00 */
        /* <DEDUP_REMOVED lines=10> */
[C---:B------:R-:W-:Y:S01]  /*0180*/  ISETP.GE.U32.AND P4, PT, R13.reuse, 0x2, PT ;  /* 0x000000020d00780c */ /* 0x040fe20003f86070 */
[----:B------:R-:W-:Y:S01]  /*0190*/  IMAD.MOV.U32 R7, RZ, RZ, RZ ;  /* 0x000000ffff077224 */ /* 0x000fe200078e00ff */
        /* <DEDUP_REMOVED lines=26> */
.L_x_446:
        /* <DEDUP_REMOVED lines=9> */
[----:B------:R-:W-:-:S04]  /*03d0*/  @!P0 IMAD.WIDE R4, R0, R2, c[0x0][0x580] ;  /* 0x0001600000048625 */ /* 0x000fc800078e0202 */
[----:B------:R-:W-:Y:S01]  /*03e0*/  @!P0 IMAD.WIDE R2, R0, R3, c[0x0][0x578] ;  /* 0x00015e0000028625 */ /* 0x000fe200078e0203 */
[----:B------:R-:W2:Y:S04]  /*03f0*/  @!P0 LDG.E R9, [R4.64] ;  /* 0x0000000804098981 */ /* 0x000ea8000c1e1900 */
[----:B------:R-:W2:Y:S02]  /*0400*/  @!P0 LDG.E R8, [R2.64] ;  /* 0x0000000802088981 */ /* 0x000ea4000c1e1900 */
[----:B--2---:R-:W-:Y:S01]  /*0410*/  IMAD R5, R9, R8, RZ ;  /* 0x0000000809057224 */ /* 0x004fe200078e02ff */
[----:B------:R-:W-:Y:S05]  /*0420*/  BRA.DIV ~URZ, `(.L_x_444) ;  /* 0x000160027f007947 */ /* 0x000fea000b800000 */
[----:B------:R2:W3:Y:S02]  /*0430*/  SHFL.UP PT, R0, R5, 0x1, RZ ;  /* 0x0420000005007989 */ /* 0x0004e400000e00ff */
.L_x_622:
        /* <DEDUP_REMOVED lines=16> */
.L_x_623:
[----:B---3--:R-:W-:-:S05]  /*0540*/  IMAD R0, R0, c[0x0][0x538], RZ ;  /* 0x00014e0000007a24 */ /* 0x008fca00078e02ff */
[----:B------:R-:W-:-:S04]  /*0550*/  IADD3 R6, R0, R6, RZ ;  /* 0x0000000600067210 */ /* 0x000fc80007ffe0ff */
[----:B------:R-:W-:-:S13]  /*0560*/  ISETP.GT.AND P0, PT, R6, UR4, PT ;  /* 0x0000000406007c0c */ /* 0x000fda000bf04270 */
[----:B-12---:R-:W-:Y:S05]  /*0570*/  @!P0 BRA `(.L_x_446) ;  /* 0xfffffdc000008947 */ /* 0x006fea000383ffff */
.L_x_442:
[----:B------:R-:W-:-:S05]  /*0580*/  IADD3 R10, -R0, R6, RZ ;  /* 0x00000006000a7210 */ /* 0x000fca0007ffe1ff */
[----:B------:R-:W-:-:S05]  /*0590*/  IMAD R0, R4, c[0x0][0x538], R10 ;  /* 0x00014e0004007a24 */ /* 0x000fca00078e020a */
[----:B------:R-:W-:Y:S01]  /*05a0*/  ISETP.GT.AND P0, PT, R0, UR4, PT ;  /* 0x0000000400007c0c */ /* 0x000fe2000bf04270 */
[----:B------:R-:W-:-:S12]  /*05b0*/  BRA.DIV ~URZ, `(.L_x_447) ;  /* 0x000160927f007947 */ /* 0x000fd8000b800000 */
[----:B------:R-:W-:-:S04]  /*05c0*/  VOTE.ANY R6, PT, !P0 ;  /* 0x0000000000067806 */ /* 0x000fc800040e0100 */
.L_x_624:
[----:B------:R-:W2:Y:S02]  /*05d0*/  POPC R0, R6 ;  /* 0x0000000600007309 */ /* 0x000ea40000000000 */
[----:B-12---:R-:W-:Y:S01]  /*05e0*/  IADD3 R215, R0, R7, RZ ;  /* 0x0000000700d77210 */ /* 0x006fe20007ffe0ff */
[----:B------:R-:W-:Y:S05]  /*05f0*/  BRA.DIV ~URZ, `(.L_x_448) ;  /* 0x000160a27f007947 */ /* 0x000fea000b800000 */
[----:B------:R1:W2:Y:S01]  /*0600*/  SHFL.IDX PT, R12, R9, R0, 0x1f ;  /* 0x00001f00090c7589 */ /* 0x0002a200000e0000 */
[----:B------:R-:W-:-:S03]  /*0610*/  MOV R5, RZ ;  /* 0x000000ff00057202 */ /* 0x000fc60000000f00 */
[----:B------:R1:W3:Y:S04]  /*0620*/  SHFL.IDX PT, R9, R8, R0, 0x1f ;  /* 0x00001f0008097589 */ /* 0x0002e800000e0000 */
.L_x_625:
[----:B------:R-:W-:Y:S01]  /*0630*/  ISETP.NE.AND P0, PT, R6, RZ, PT ;  /* 0x000000ff0600720c */ /* 0x000fe20003f05270 */
[----:B------:R-:W-:-:S12]  /*0640*/  BSSY B0, `(.L_x_449) ;  /* 0x0000005000007945 */ /* 0x000fd80003800000 */
[----:B------:R-:W-:Y:S05]  /*0650*/  @!P0 BRA `(.L_x_450) ;  /* 0x0000003000008947 */ /* 0x000fea0003800000 */
[----:B-1----:R-:W-:Y:S01]  /*0660*/  IADD3 R0, R0, -0x1, RZ ;  /* 0xffffffff00007810 */ /* 0x002fe20007ffe0ff */
[----:B------:R-:W-:Y:S05]  /*0670*/  BRA.DIV ~URZ, `(.L_x_451) ;  /* 0x000161027f007947 */ /* 0x000fea000b800000 */
[----:B------:R1:W4:Y:S02]  /*0680*/  SHFL.IDX PT, R5, R4, R0, 0x1f ;  /* 0x00001f0004057589 */ /* 0x00032400000e0000 */
.L_x_450:
[----:B------:R-:W-:Y:S05]  /*0690*/  BSYNC B0 ;  /* 0x0000000000007941 */ /* 0x000fea0003800000 */
.L_x_449:
[----:B---3--:R-:W-:Y:S01]  /*06a0*/  ISETP.NE.AND P0, PT, R9, 0x1, PT ;  /* 0x000000010900780c */ /* 0x008fe20003f05270 */
[----:B----4-:R-:W-:Y:S01]  /*06b0*/  IMAD R212, R5, c[0x0][0x538], R10 ;  /* 0x00014e0005d47a24 */ /* 0x010fe200078e020a */
[----:B------:R-:W-:Y:S04]  /*06c0*/  BSSY B0, `(.L_x_452) ;  /* 0x0000085000007945 */ /* 0x000fe80003800000 */
[----:B------:R-:W-:-:S07]  /*06d0*/  IADD3 R11, -R212, UR4, RZ ;  /* 0x00000004d40b7c10 */ /* 0x000fce000fffe1ff */
[----:B------:R-:W-:Y:S05]  /*06e0*/  @!P0 BRA `(.L_x_453) ;  /* 0x000003e000008947 */ /* 0x000fea0003800000 */
[-C--:B-12---:R-:W-:Y:S02]  /*06f0*/  IABS R0, R12.reuse ;  /* 0x0000000c00007213 */ /* 0x086fe40000000000 */
[----:B------:R-:W-:-:S03]  /*0700*/  IABS R6, R12 ;  /* 0x0000000c00067213 */ /* 0x000fc60000000000 */
[----:B------:R-:W-:Y:S01]  /*0710*/  IMAD.MOV.U32 R5, RZ, RZ, R0 ;  /* 0x000000ffff057224 */ /* 0x000fe200078e0000 */
[----:B------:R-:W-:-:S03]  /*0720*/  IABS R0, R9 ;  /* 0x0000000900007213 */ /* 0x000fc60000000000 */
[----:B------:R-:W1:Y:S02]  /*0730*/  I2F.RP R2, R5 ;  /* 0x0000000500027306 */ /* 0x000e640000209400 */
[----:B------:R-:W-:Y:S01]  /*0740*/  IMAD.MOV.U32 R8, RZ, RZ, R0 ;  /* 0x000000ffff087224 */ /* 0x000fe200078e0000 */
[----:B------:R-:W-:-:S05]  /*0750*/  IABS R0, R11 ;  /* 0x0000000b00007213 */ /* 0x000fca0000000000 */
[----:B------:R-:W-:Y:S08]  /*0760*/  I2F.RP R7, R8 ;  /* 0x0000000800077306 */ /* 0x000ff00000209400 */
[----:B-1----:R-:W1:Y:S02]  /*0770*/  MUFU.RCP R2, R2 ;  /* 0x0000000200027308 */ /* 0x002e640000001000 */
[----:B-1----:R-:W-:-:S06]  /*0780*/  IADD3 R2, R2, 0xffffffe, RZ ;  /* 0x0ffffffe02027810 */ /* 0x002fcc0007ffe0ff */
[----:B------:R-:W1:Y:S02]  /*0790*/  F2I.FTZ.U32.TRUNC.NTZ R3, R2 ;  /* 0x0000000200037305 */ /* 0x000e64000021f000 */
[----:B-1----:R-:W-:-:S04]  /*07a0*/  IMAD.MOV R2, RZ, RZ, -R3 ;  /* 0x000000ffff027224 */ /* 0x002fc800078e0a03 */
[----:B------:R-:W-:Y:S02]  /*07b0*/  IMAD R4, R2, R5, RZ ;  /* 0x0000000502047224 */ /* 0x000fe400078e02ff */
[----:B------:R-:W-:-:S04]  /*07c0*/  IMAD.MOV.U32 R2, RZ, RZ, RZ ;  /* 0x000000ffff027224 */ /* 0x000fc800078e00ff */
[----:B------:R-:W-:Y:S01]  /*07d0*/  IMAD.HI.U32 R2, R3, R4, R2 ;  /* 0x0000000403027227 */ /* 0x000fe200078e0002 */
[----:B------:R-:W-:-:S03]  /*07e0*/  MOV R3, R0 ;  /* 0x0000000000037202 */ /* 0x000fc60000000f00 */
[----:B------:R-:W-:Y:S02]  /*07f0*/  IMAD.MOV R0, RZ, RZ, -R6 ;  /* 0x000000ffff007224 */ /* 0x000fe400078e0a06 */
        /* <DEDUP_REMOVED lines=28> */
[----:B------:R-:W-:-:S03]  /*09c0*/  IMAD.MOV R5, RZ, RZ, -R4 ;  /* 0x000000ffff057224 */ /* 0x000fc600078e0a04 */
        /* <DEDUP_REMOVED lines=10> */
[----:B------:R-:W-:-:S04]  /*0a70*/  IMAD.MOV R2, RZ, RZ, -R0 ;  /* 0x000000ffff027224 */ /* 0x000fc800078e0a00 */
[C---:B------:R-:W-:Y:S01]  /*0a80*/  IMAD R3, R9.reuse, R2, R4 ;  /* 0x0000000209037224 */ /* 0x040fe200078e0204 */
[----:B------:R-:W-:Y:S01]  /*0a90*/  LEA R2, R9, R0, 0x18 ;  /* 0x0000000009027211 */ /* 0x000fe200078ec0ff */
[----:B------:R-:W-:-:S04]  /*0aa0*/  IMAD R0, R12, R5, R11 ;  /* 0x000000050c007224 */ /* 0x000fc800078e020b */
[----:B------:R-:W-:Y:S01]  /*0ab0*/  IMAD R214, R3, 0x10000, R2 ;  /* 0x0001000003d67824 */ /* 0x000fe200078e0202 */
[----:B------:R-:W-:Y:S05]  /*0ac0*/  BRA `(.L_x_454) ;  /* 0x0000044000007947 */ /* 0x000fea0003800000 */
.L_x_453:
[----:B------:R-:W-:-:S04]  /*0ad0*/  IMAD.MOV.U32 R2, RZ, RZ, 0x4 ;  /* 0x00000004ff027424 */ /* 0x000fc800078e00ff */
[----:B------:R-:W-:-:S05]  /*0ae0*/  IMAD.WIDE R2, R215, R2, c[0x0][0x590] ;  /* 0x00016400d7027625 */ /* 0x000fca00078e0202 */
[----:B------:R-:W3:Y:S02]  /*0af0*/  LDG.E R7, [R2.64] ;  /* 0x0000000802077981 */ /* 0x000ee4000c1e1900 */
[----:B-123--:R-:W-:-:S05]  /*0b00*/  IMAD R9, R7, R12, RZ ;  /* 0x0000000c07097224 */ /* 0x00efca00078e02ff */
[-C--:B------:R-:W-:Y:S02]  /*0b10*/  IABS R0, R9.reuse ;  /* 0x0000000900007213 */ /* 0x080fe40000000000 */
[----:B------:R-:W-:-:S03]  /*0b20*/  IABS R8, R9 ;  /* 0x0000000900087213 */ /* 0x000fc60000000000 */
[----:B------:R-:W-:-:S04]  /*0b30*/  IMAD.MOV.U32 R6, RZ, RZ, R0 ;  /* 0x000000ffff067224 */ /* 0x000fc800078e0000 */
[----:B------:R-:W1:Y:S08]  /*0b40*/  I2F.RP R2, R6 ;  /* 0x0000000600027306 */ /* 0x000e700000209400 */
[----:B-1----:R-:W1:Y:S02]  /*0b50*/  MUFU.RCP R2, R2 ;  /* 0x0000000200027308 */ /* 0x002e640000001000 */
[----:B-1----:R-:W-:-:S06]  /*0b60*/  IADD3 R2, R2, 0xffffffe, RZ ;  /* 0x0ffffffe02027810 */ /* 0x002fcc0007ffe0ff */
[----:B------:R-:W1:Y:S02]  /*0b70*/  F2I.FTZ.U32.TRUNC.NTZ R3, R2 ;  /* 0x0000000200037305 */ /* 0x000e64000021f000 */
[----:B-1----:R-:W-:-:S04]  /*0b80*/  IMAD.MOV R0, RZ, RZ, -R3 ;  /* 0x000000ffff007224 */ /* 0x002fc800078e0a03 */
[----:B------:R-:W-:Y:S01]  /*0b90*/  IMAD.MOV.U32 R2, RZ, RZ, R0 ;  /* 0x000000ffff027224 */ /* 0x000fe200078e0000 */
[----:B------:R-:W-:-:S03]  /*0ba0*/  IABS R0, R11 ;  /* 0x0000000b00007213 */ /* 0x000fc60000000000 */
[----:B------:R-:W-:Y:S01]  /*0bb0*/  IMAD R4, R2, R6, RZ ;  /* 0x0000000602047224 */ /* 0x000fe200078e02ff */
[----:B------:R-:W-:Y:S01]  /*0bc0*/  MOV R5, R0 ;  /* 0x0000000000057202 */ /* 0x000fe20000000f00 */
[----:B------:R-:W-:-:S04]  /*0bd0*/  IMAD.MOV.U32 R2, RZ, RZ, RZ ;  /* 0x000000ffff027224 */ /* 0x000fc800078e00ff */
[----:B------:R-:W-:-:S04]  /*0be0*/  IMAD.HI.U32 R0, R3, R4, R2 ;  /* 0x0000000403007227 */ /* 0x000fc800078e0002 */
[----:B------:R-:W-:Y:S02]  /*0bf0*/  IMAD.MOV R2, RZ, RZ, -R8 ;  /* 0x000000ffff027224 */ /* 0x000fe400078e0a08 */
        /* <DEDUP_REMOVED lines=9> */
[----:B------:R-:W-:-:S04]  /*0c90*/  @P2 IADD3 R0, R0, 0x1, RZ ;  /* 0x0000000100002810 */ /* 0x000fc80007ffe0ff */
[----:B------:R-:W-:-:S05]  /*0ca0*/  MOV R4, R0 ;  /* 0x0000000000047202 */ /* 0x000fca0000000f00 */
[----:B------:R-:W-:Y:S01]  /*0cb0*/  @!P1 IMAD.MOV R4, RZ, RZ, -R4 ;  /* 0x000000ffff049224 */ /* 0x000fe200078e0a04 */
[----:B------:R-:W-:-:S05]  /*0cc0*/  @!P0 LOP3.LUT R4, RZ, R9, RZ, 0x33, !PT ;  /* 0x00000009ff048212 */ /* 0x000fca00078e33ff */
[----:B------:R-:W-:-:S05]  /*0cd0*/  IMAD R10, R7, R4, RZ ;  /* 0x00000004070a7224 */ /* 0x000fca00078e02ff */
[----:B------:R-:W-:-:S04]  /*0ce0*/  IADD3 R0, -R10, c[0x0][0x538], RZ ;  /* 0x00014e000a007a10 */ /* 0x000fc80007ffe1ff */
[----:B------:R-:W-:-:S04]  /*0cf0*/  IMNMX R6, R7, R0, PT ;  /* 0x0000000007067217 */ /* 0x000fc80003800200 */
[----:B------:R-:W-:-:S05]  /*0d00*/  IABS R0, R6 ;  /* 0x0000000600007213 */ /* 0x000fca0000000000 */
[----:B------:R-:W-:-:S04]  /*0d10*/  IMAD.MOV.U32 R5, RZ, RZ, R0 ;  /* 0x000000ffff057224 */ /* 0x000fc800078e0000 */
[----:B------:R-:W1:Y:S08]  /*0d20*/  I2F.RP R2, R5 ;  /* 0x0000000500027306 */ /* 0x000e700000209400 */
[----:B-1----:R-:W1:Y:S02]  /*0d30*/  MUFU.RCP R2, R2 ;  /* 0x0000000200027308 */ /* 0x002e640000001000 */
[----:B-1----:R-:W-:-:S06]  /*0d40*/  IADD3 R2, R2, 0xffffffe, RZ ;  /* 0x0ffffffe02027810 */ /* 0x002fcc0007ffe0ff */
[----:B------:R1:W2:Y:S02]  /*0d50*/  F2I.FTZ.U32.TRUNC.NTZ R3, R2 ;  /* 0x0000000200037305 */ /* 0x0002a4000021f000 */
[----:B-1----:R-:W-:Y:S01]  /*0d60*/  IMAD.MOV R2, RZ, RZ, -R4 ;  /* 0x000000ffff027224 */ /* 0x002fe200078e0a04 */
[----:B--2---:R-:W-:-:S03]  /*0d70*/  IADD3 R0, RZ, -R3, RZ ;  /* 0x80000003ff007210 */ /* 0x004fc60007ffe0ff */
[----:B------:R-:W-:Y:S01]  /*0d80*/  IMAD R8, R9, R2, R11 ;  /* 0x0000000209087224 */ /* 0x000fe200078e020b */
[----:B------:R-:W-:Y:S01]  /*0d90*/  IABS R9, R6 ;  /* 0x0000000600097213 */ /* 0x000fe20000000000 */
[----:B------:R-:W-:-:S03]  /*0da0*/  IMAD.MOV.U32 R2, RZ, RZ, R0 ;  /* 0x000000ffff027224 */ /* 0x000fc600078e0000 */
[----:B------:R-:W-:Y:S01]  /*0db0*/  IABS R0, R8 ;  /* 0x0000000800007213 */ /* 0x000fe20000000000 */
[----:B------:R-:W-:Y:S02]  /*0dc0*/  IMAD R7, R2, R5, RZ ;  /* 0x0000000502077224 */ /* 0x000fe400078e02ff */
[----:B------:R-:W-:Y:S02]  /*0dd0*/  IMAD.MOV.U32 R2, RZ, RZ, RZ ;  /* 0x000000ffff027224 */ /* 0x000fe400078e00ff */
[----:B------:R-:W-:Y:S01]  /*0de0*/  IMAD.MOV.U32 R4, RZ, RZ, R0 ;  /* 0x000000ffff047224 */ /* 0x000fe200078e0000 */
[----:B------:R-:W-:Y:S01]  /*0df0*/  IADD3 R0, RZ, -R9, RZ ;  /* 0x80000009ff007210 */ /* 0x000fe20007ffe0ff */
[----:B------:R-:W-:-:S04]  /*0e00*/  IMAD.HI.U32 R3, R3, R7, R2 ;  /* 0x0000000703037227 */ /* 0x000fc800078e0002 */
[----:B------:R-:W-:Y:S02]  /*0e10*/  IMAD.MOV.U32 R2, RZ, RZ, R0 ;  /* 0x000000ffff027224 */ /* 0x000fe400078e0000 */
[----:B------:R-:W-:Y:S01]  /*0e20*/  IMAD.HI.U32 R0, R3, R4, RZ ;  /* 0x0000000403007227 */ /* 0x000fe200078e00ff */
[----:B------:R-:W-:-:S03]  /*0e30*/  IADD3 R3, R10, 0x1000000, R8 ;  /* 0x010000000a037810 */ /* 0x000fc60007ffe008 */
[----:B------:R-:W-:-:S05]  /*0e40*/  IMAD R2, R0, R2, R4 ;  /* 0x0000000200027224 */ /* 0x000fca00078e0204 */
[----:B------:R-:W-:-:S13]  /*0e50*/  ISETP.GT.U32.AND P0, PT, R5, R2, PT ;  /* 0x000000020500720c */ /* 0x000fda0003f04070 */
[----:B------:R-:W-:Y:S01]  /*0e60*/  @!P0 IMAD.IADD R2, R2, 0x1, -R5 ;  /* 0x0000000102028824 */ /* 0x000fe200078e0a05 */
[----:B------:R-:W-:Y:S02]  /*0e70*/  @!P0 IADD3 R0, R0, 0x1, RZ ;  /* 0x0000000100008810 */ /* 0x000fe40007ffe0ff */
[----:B------:R-:W-:Y:S02]  /*0e80*/  ISETP.NE.AND P0, PT, R6, RZ, PT ;  /* 0x000000ff0600720c */ /* 0x000fe40003f05270 */
[----:B------:R-:W-:Y:S02]  /*0e90*/  ISETP.GE.U32.AND P2, PT, R2, R5, PT ;  /* 0x000000050200720c */ /* 0x000fe40003f46070 */
[----:B------:R-:W-:-:S04]  /*0ea0*/  LOP3.LUT R2, R8, R6, RZ, 0x3c, !PT ;  /* 0x0000000608027212 */ /* 0x000fc800078e3cff */
[----:B------:R-:W-:Y:S01]  /*0eb0*/  ISETP.GE.AND P1, PT, R2, RZ, PT ;  /* 0x000000ff0200720c */ /* 0x000fe20003f26270 */
[----:B------:R-:W-:-:S06]  /*0ec0*/  IMAD.MOV R2, RZ, RZ, -R6 ;  /* 0x000000ffff027224 */ /* 0x000fcc00078e0a06 */
[----:B------:R-:W-:-:S06]  /*0ed0*/  @P2 IADD3 R0, R0, 0x1, RZ ;  /* 0x0000000100002810 */ /* 0x000fcc0007ffe0ff */
[----:B------:R-:W-:Y:S02]  /*0ee0*/  @!P1 IADD3 R0, -R0, RZ, RZ ;  /* 0x000000ff00009210 */ /* 0x000fe40007ffe1ff */
[----:B------:R-:W-:-:S05]  /*0ef0*/  @!P0 LOP3.LUT R0, RZ, R6, RZ, 0x33, !PT ;  /* 0x00000006ff008212 */ /* 0x000fca00078e33ff */
[----:B------:R-:W-:Y:S02]  /*0f00*/  IMAD R214, R0, R2, R3 ;  /* 0x0000000200d67224 */ /* 0x000fe400078e0203 */
.L_x_454:
[----:B------:R-:W-:Y:S05]  /*0f10*/  BSYNC B0 ;  /* 0x0000000000007941 */ /* 0x000fea0003800000 */
.L_x_452:
[----:B------:R-:W-:-:S04]  /*0f20*/  LOP3.LUT R0, RZ, R0, RZ, 0x33, !PT ;  /* 0x00000000ff007212 */ /* 0x000fc800078e33ff */
[----:B------:R-:W-:Y:S01]  /*0f30*/  IADD3 R213, R0, R12, RZ ;  /* 0x0000000c00d57210 */ /* 0x000fe20007ffe0ff */
[----:B------:R-:W-:Y:S05]  /*0f40*/  BRA `(.L_x_455) ;  /* 0x0000004000007947 */ /* 0x000fea0003800000 */
.L_x_443:
[----:B-1----:R-:W-:Y:S01]  /*0f50*/  IMAD.MOV.U32 R213, RZ, RZ, RZ ;  /* 0x000000ffffd57224 */ /* 0x002fe200078e00ff */
[----:B------:R-:W-:Y:S01]  /*0f60*/  MOV R214, RZ ;  /* 0x000000ff00d67202 */ /* 0x000fe20000000f00 */
[----:B------:R-:W-:Y:S01]  /*0f70*/  IMAD.U32 R212, RZ, RZ, UR4 ;  /* 0x00000004ffd47e24 */ /* 0x000fe2000f8e00ff */
[----:B------:R-:W-:Y:S02]  /*0f80*/  MOV R215, c[0x0][0x53c] ;  /* 0x00014f0000d77a02 */ /* 0x000fe40000000f00 */
.L_x_455:
[----:B------:R-:W-:Y:S01]  /*0f90*/  ISETP.NE.AND P0, PT, R13, RZ, PT ;  /* 0x000000ff0d00720c */ /* 0x000fe20003f05270 */
[----:B------:R-:W-:-:S12]  /*0fa0*/  WARPSYNC 0xffffffff ;  /* 0xffffffff00007948 */ /* 0x000fd80003800000 */
[----:B------:R1:W-:Y:S04]  /*0fb0*/  @!P0 STS.128 [0x18100], R212 ;  /* 0x018100d4ff008388 */ /* 0x0003e80000000c00 */
[----:B------:R-:W-:Y:S06]  /*0fc0*/  BAR.ARV 0x5, 0x100 ;  /* 0x0144000000007b1d */ /* 0x000fec0000002000 */
.L_x_441:
[----:B-1----:R-:W-:-:S13]  /*0fd0*/  ISETP.GE.AND P0, PT, R215, c[0x0][0x53c], PT ;  /* 0x00014f00d7007a0c */ /* 0x002fda0003f06270 */
        /* <DEDUP_REMOVED lines=13> */
[----:B------:R-:W-:Y:S02]  /*10b0*/  SHF.R.S32.HI R217, RZ, 0x3, R15 ;  /* 0x00000003ffd97819 */ /* 0x000fe4000001140f */
[----:B------:R-:W-:Y:S01]  /*10c0*/  LEA.HI R8, R9, R17, RZ, 0x5 ;  /* 0x0000001109087211 */ /* 0x000fe200078f28ff */
[----:B------:R-:W-:Y:S01]  /*10d0*/  IMAD.IADD R14, R3, 0x1, -R0 ;  /* 0x00000001030e7824 */ /* 0x000fe200078e0a00 */
[----:B------:R-:W-:Y:S01]  /*10e0*/  LOP3.LUT R0, R2, 0xfffffff0, RZ, 0xc0, !PT ;  /* 0xfffffff002007812 */ /* 0x000fe200078ec0ff */
[----:B------:R-:W-:Y:S01]  /*10f0*/  IMAD.SHL.U32 R4, R217, 0x40, RZ ;  /* 0x00000040d9047824 */ /* 0x000fe200078e00ff */
[----:B------:R-:W-:Y:S02]  /*1100*/  SHF.R.S32.HI R2, RZ, 0x1f, R13 ;  /* 0x0000001fff027819 */ /* 0x000fe4000001140d */
[----:B------:R-:W-:Y:S01]  /*1110*/  LOP3.LUT R3, R15, 0xfffffff8, RZ, 0xc0, !PT ;  /* 0xfffffff80f037812 */ /* 0x000fe200078ec0ff */
[----:B------:R-:W-:Y:S01]  /*1120*/  IMAD.IADD R0, R17, 0x1, -R0 ;  /* 0x0000000111007824 */ /* 0x000fe200078e0a00 */
[----:B------:R-:W-:-:S02]  /*1130*/  LEA.HI R2, R2, R7, RZ, 0x3 ;  /* 0x0000000702027211 */ /* 0x000fc400078f18ff */
[----:B------:R-:W-:Y:S01]  /*1140*/  LEA.HI R9, R9, R17, RZ, 0x6 ;  /* 0x0000001109097211 */ /* 0x000fe200078f30ff */
[----:B------:R-:W-:Y:S01]  /*1150*/  IMAD.IADD R198, R17, 0x1, -R3 ;  /* 0x0000000111c67824 */ /* 0x000fe200078e0a03 */
[----:B------:R-:W-:Y:S02]  /*1160*/  SHF.R.S32.HI R5, RZ, 0x1f, R0 ;  /* 0x0000001fff057819 */ /* 0x000fe40000011400 */
[----:B------:R-:W-:Y:S01]  /*1170*/  LOP3.LUT R3, R2, 0xfffffff8, RZ, 0xc0, !PT ;  /* 0xfffffff802037812 */ /* 0x000fe200078ec0ff */
[----:B------:R-:W-:Y:S01]  /*1180*/  IMAD.SHL.U32 R184, R198, 0x8, RZ ;  /* 0x00000008c6b87824 */ /* 0x000fe200078e00ff */
[----:B------:R-:W-:Y:S01]  /*1190*/  LEA.HI R11, R5, R0, RZ, 0x3 ;  /* 0x00000000050b7211 */ /* 0x000fe200078f18ff */
[----:B------:R-:W-:Y:S01]  /*11a0*/  IMAD.SHL.U32 R9, R9, 0x8, RZ ;  /* 0x0000000809097824 */ /* 0x000fe200078e00ff */
[----:B------:R-:W-:Y:S01]  /*11b0*/  LOP3.LUT R2, R4, 0x1c0, RZ, 0xc0, !PT ;  /* 0x000001c004027812 */ /* 0x000fe200078ec0ff */
[----:B------:R-:W-:Y:S01]  /*11c0*/  IMAD.IADD R7, R7, 0x1, -R3 ;  /* 0x0000000107077824 */ /* 0x000fe200078e0a03 */
[----:B------:R-:W-:Y:S01]  /*11d0*/  LOP3.LUT R3, R11, 0xfffffff8, RZ, 0xc0, !PT ;  /* 0xfffffff80b037812 */ /* 0x000fe200078ec0ff */
[----:B------:R-:W-:Y:S01]  /*11e0*/  IMAD R197, R198, 0x20, R217 ;  /* 0x00000020c6c57824 */ /* 0x000fe200078e02d9 */
[----:B------:R-:W-:-:S02]  /*11f0*/  SHF.R.U32.HI R4, RZ, 0x3, R2 ;  /* 0x00000003ff047819 */ /* 0x000fc40000011602 */
[----:B------:R-:W-:Y:S01]  /*1200*/  LOP3.LUT R2, R2, 0x38, R184, 0xf8, !PT ;  /* 0x0000003802027812 */ /* 0x000fe200078ef8b8 */
[----:B------:R-:W-:Y:S01]  /*1210*/  IMAD.IADD R5, R0, 0x1, -R3 ;  /* 0x0000000100057824 */ /* 0x000fe200078e0a03 */
[----:B------:R-:W-:Y:S02]  /*1220*/  LOP3.LUT R0, R8, 0xffffffe0, RZ, 0xc0, !PT ;  /* 0xffffffe008007812 */ /* 0x000fe400078ec0ff */
[----:B------:R-:W-:Y:S02]  /*1230*/  LOP3.LUT R10, R2, R4, RZ, 0x3c, !PT ;  /* 0x00000004020a7212 */ /* 0x000fe400078e3cff */
[----:B------:R-:W-:Y:S01]  /*1240*/  SHF.R.S32.HI R4, RZ, 0x5, R8 ;  /* 0x00000005ff047819 */ /* 0x000fe20000011408 */
        /* <DEDUP_REMOVED lines=32> */
[----:B------:R-:W-:Y:S01]  /*1450*/  IMAD.IADD R216, R0, 0x1, -R3 ;  /* 0x0000000100d87824 */ /* 0x000fe200078e0a03 */
[----:B------:R-:W-:Y:S01]  /*1460*/  SHF.R.U32.HI R2, RZ, 0x3, R2 ;  /* 0x00000003ff027819 */ /* 0x000fe20000011602 */
[----:B------:R1:W-:Y:S01]  /*1470*/  STL [R1+0x10], R15 ;  /* 0x0000100f01007387 */ /* 0x0003e20000100800 */
[----:B------:R-:W-:Y:S01]  /*1480*/  LEA.HI R3, R4, R4, RZ, 0x1d ;  /* 0x0000000404037211 */ /* 0x000fe200078fe8ff */
[----:B------:R-:W-:Y:S01]  /*1490*/  IMAD R0, R14, 0x200, R13 ;  /* 0x000002000e007824 */ /* 0x000fe200078e020d */
[----:B------:R-:W-:Y:S01]  /*14a0*/  LOP3.LUT R2, R6, R2, RZ, 0x3c, !PT ;  /* 0x0000000206027212 */ /* 0x000fe200078e3cff */
[----:B------:R-:W-:Y:S01]  /*14b0*/  IMAD R216, R216, 0x8, R15 ;  /* 0x00000008d8d87824 */ /* 0x000fe200078e020f */
[----:B------:R-:W-:Y:S01]  /*14c0*/  LOP3.LUT R4, R7, 0xfffffe00, RZ, 0xc0, !PT ;  /* 0xfffffe0007047812 */ /* 0x000fe200078ec0ff */
[----:B------:R-:W-:Y:S01]  /*14d0*/  IMAD.IADD R7, R5, 0x1, R3 ;  /* 0x0000000105077824 */ /* 0x000fe200078e0203 */
[----:B------:R-:W-:-:S02]  /*14e0*/  IADD3 R192, R184, 0x40, RZ ;  /* 0x00000040b8c07810 */ /* 0x000fc40007ffe0ff */
[CC--:B------:R-:W-:Y:S01]  /*14f0*/  IADD3 R3, R2.reuse, R4.reuse, R8 ;  /* 0x0000000402037210 */ /* 0x0c0fe20007ffe008 */
[----:B------:R-:W-:Y:S01]  /*1500*/  IMAD.MOV.U32 R8, RZ, RZ, 0x20 ;  /* 0x00000020ff087424 */ /* 0x000fe200078e00ff */
[----:B------:R-:W-:Y:S02]  /*1510*/  LOP3.LUT R4, R2, R4, RZ, 0xfc, !PT ;  /* 0x0000000402047212 */ /* 0x000fe400078efcff */
[----:B------:R-:W-:Y:S02]  /*1520*/  LOP3.LUT R2, R12, 0x7ffffffc, RZ, 0xc0, !PT ;  /* 0x7ffffffc0c027812 */ /* 0x000fe400078ec0ff */
[----:B------:R-:W-:Y:S01]  /*1530*/  LOP3.LUT R9, R10, 0x7ffffe00, R9, 0xf8, !PT ;  /* 0x7ffffe000a097812 */ /* 0x000fe200078ef809 */
[----:B------:R-:W-:Y:S01]  /*1540*/  IMAD.MOV.U32 R10, RZ, RZ, 0x40 ;  /* 0x00000040ff0a7424 */ /* 0x000fe200078e00ff */
[----:B------:R-:W-:Y:S01]  /*1550*/  LEA R226, R7, 0x80, 0x1 ;  /* 0x0000008007e27811 */ /* 0x000fe200078e08ff */
[----:B------:R-:W-:Y:S01]  /*1560*/  IMAD.IADD R2, R16, 0x1, -R2 ;  /* 0x0000000110027824 */ /* 0x000fe200078e0a02 */
[----:B------:R-:W-:Y:S01]  /*1570*/  IADD3 R193, R184, 0x80, RZ ;  /* 0x00000080b8c17810 */ /* 0x000fe20007ffe0ff */
[----:B------:R-:W-:Y:S01]  /*1580*/  IMAD.SHL.U32 R179, R9, 0x2, RZ ;  /* 0x0000000209b37824 */ /* 0x000fe200078e00ff */
[----:B------:R-:W-:Y:S01]  /*1590*/  SHF.R.S32.HI R5, RZ, 0x1f, R192 ;  /* 0x0000001fff057819 */ /* 0x000fe200000114c0 */
[----:B------:R-:W-:Y:S01]  /*15a0*/  IMAD.SHL.U32 R199, R2, 0x2, RZ ;  /* 0x0000000202c77824 */ /* 0x000fe200078e00ff */
[----:B------:R-:W-:-:S02]  /*15b0*/  SEL R5, R8, 0xffffffe0, !P1 ;  /* 0xffffffe008057807 */ /* 0x000fc40004800000 */
[----:B------:R-:W-:Y:S02]  /*15c0*/  SEL R2, R8, 0xffffffe0, !P4 ;  /* 0xffffffe008027807 */ /* 0x000fe40006000000 */
[C---:B------:R-:W-:Y:S01]  /*15d0*/  IADD3 R252, R199.reuse, 0x8, RZ ;  /* 0x00000008c7fc7810 */ /* 0x040fe20007ffe0ff */
[----:B------:R-:W-:Y:S01]  /*15e0*/  IMAD.IADD R229, R226, 0x1, R5 ;  /* 0x00000001e2e57824 */ /* 0x000fe200078e0205 */
[C---:B------:R-:W-:Y:S02]  /*15f0*/  IADD3 R250, R199.reuse, 0x18, RZ ;  /* 0x00000018c7fa7810 */ /* 0x040fe40007ffe0ff */
[C---:B------:R-:W-:Y:S02]  /*1600*/  IADD3 R249, R199.reuse, 0x20, RZ ;  /* 0x00000020c7f97810 */ /* 0x040fe40007ffe0ff */
[C---:B------:R-:W-:Y:S02]  /*1610*/  IADD3 R247, R199.reuse, 0x30, RZ ;  /* 0x00000030c7f77810 */ /* 0x040fe40007ffe0ff */
[----:B------:R-:W-:-:S02]  /*1620*/  IADD3 R246, R199, 0x38, RZ ;  /* 0x00000038c7f67810 */ /* 0x000fc40007ffe0ff */
[C---:B------:R-:W-:Y:S02]  /*1630*/  IADD3 R244, R199.reuse, 0x48, RZ ;  /* 0x00000048c7f47810 */ /* 0x040fe40007ffe0ff */
[C---:B------:R-:W-:Y:S02]  /*1640*/  IADD3 R243, R199.reuse, 0x50, RZ ;  /* 0x00000050c7f37810 */ /* 0x040fe40007ffe0ff */
[----:B------:R-:W-:Y:S02]  /*1650*/  SHF.R.S32.HI R8, RZ, 0x1f, R199 ;  /* 0x0000001fff087819 */ /* 0x000fe400000114c7 */
[C---:B------:R-:W-:Y:S02]  /*1660*/  IADD3 R241, R199.reuse, 0x60, RZ ;  /* 0x00000060c7f17810 */ /* 0x040fe40007ffe0ff */
[----:B------:R-:W-:Y:S02]  /*1670*/  IADD3 R240, R199, 0x68, RZ ;  /* 0x00000068c7f07810 */ /* 0x000fe40007ffe0ff */
[----:B------:R-:W-:-:S02]  /*1680*/  SHF.R.S32.HI R7, RZ, 0x1f, R252 ;  /* 0x0000001fff077819 */ /* 0x000fc400000114fc */
[C---:B------:R-:W-:Y:S02]  /*1690*/  IADD3 R238, R199.reuse, 0x78, RZ ;  /* 0x00000078c7ee7810 */ /* 0x040fe40007ffe0ff */
[----:B------:R-:W-:Y:S02]  /*16a0*/  IADD3 R237, R199, 0x80, RZ ;  /* 0x00000080c7ed7810 */ /* 0x000fe40007ffe0ff */
[----:B------:R-:W-:Y:S02]  /*16b0*/  SHF.R.S32.HI R8, RZ, 0x1f, R250 ;  /* 0x0000001fff087819 */ /* 0x000fe400000114fa */
[----:B------:R-:W-:Y:S02]  /*16c0*/  SHF.R.S32.HI R7, RZ, 0x1f, R249 ;  /* 0x0000001fff077819 */ /* 0x000fe400000114f9 */
[----:B------:R-:W-:Y:S02]  /*16d0*/  IADD3 R227, R226, -0x10, RZ ;  /* 0xfffffff0e2e37810 */ /* 0x000fe40007ffe0ff */
[----:B------:R-:W-:-:S02]  /*16e0*/  SHF.R.S32.HI R6, RZ, 0x1f, R193 ;  /* 0x0000001fff067819 */ /* 0x000fc400000114c1 */
[C---:B------:R-:W-:Y:S02]  /*16f0*/  IADD3 R235, R199.reuse, 0x90, RZ ;  /* 0x00000090c7eb7810 */ /* 0x040fe40007ffe0ff */
[----:B------:R-:W-:Y:S02]  /*1700*/  IADD3 R234, R199, 0x98, RZ ;  /* 0x00000098c7ea7810 */ /* 0x000fe40007ffe0ff */
[----:B------:R-:W-:Y:S02]  /*1710*/  SHF.R.S32.HI R8, RZ, 0x1f, R247 ;  /* 0x0000001fff087819 */ /* 0x000fe400000114f7 */
[----:B------:R-:W-:Y:S02]  /*1720*/  SHF.R.S32.HI R7, RZ, 0x1f, R246 ;  /* 0x0000001fff077819 */ /* 0x000fe400000114f6 */
[----:B------:R-:W-:Y:S02]  /*1730*/  @P0 IADD3 R227, R226, 0x10, RZ ;  /* 0x00000010e2e30810 */ /* 0x000fe40007ffe0ff */
[----:B------:R-:W-:-:S02]  /*1740*/  SEL R6, R10, 0xffffffc0, !P2 ;  /* 0xffffffc00a067807 */ /* 0x000fc40005000000 */
[----:B------:R-:W-:Y:S01]  /*1750*/  IADD3 R232, R199, 0xa8, RZ ;  /* 0x000000a8c7e87810 */ /* 0x000fe20007ffe0ff */
[----:B------:R-:W-:Y:S01]  /*1760*/  IMAD.IADD R228, R5, 0x1, R227 ;  /* 0x0000000105e47824 */ /* 0x000fe200078e02e3 */
[C---:B------:R-:W-:Y:S02]  /*1770*/  IADD3 R231, R199.reuse, 0xb0, RZ ;  /* 0x000000b0c7e77810 */ /* 0x040fe40007ffe0ff */
[----:B------:R-:W-:Y:S02]  /*1780*/  SHF.R.S32.HI R8, RZ, 0x1f, R244 ;  /* 0x0000001fff087819 */ /* 0x000fe400000114f4 */
[----:B------:R-:W-:Y:S02]  /*1790*/  SHF.R.S32.HI R7, RZ, 0x1f, R243 ;  /* 0x0000001fff077819 */ /* 0x000fe400000114f3 */
[----:B------:R-:W-:Y:S02]  /*17a0*/  IADD3 R230, R199, 0xb8, RZ ;  /* 0x000000b8c7e67810 */ /* 0x000fe40007ffe0ff */
[----:B------:R-:W-:-:S02]  /*17b0*/  SHF.R.S32.HI R8, RZ, 0x1f, R241 ;  /* 0x0000001fff087819 */ /* 0x000fc400000114f1 */
[----:B------:R-:W-:Y:S02]  /*17c0*/  SHF.R.S32.HI R7, RZ, 0x1f, R240 ;  /* 0x0000001fff077819 */ /* 0x000fe400000114f0 */
[----:B------:R-:W-:Y:S02]  /*17d0*/  SHF.R.S32.HI R8, RZ, 0x1f, R238 ;  /* 0x0000001fff087819 */ /* 0x000fe400000114ee */
[----:B------:R-:W-:Y:S02]  /*17e0*/  SHF.R.S32.HI R7, RZ, 0x1f, R237 ;  /* 0x0000001fff077819 */ /* 0x000fe400000114ed */
[----:B------:R-:W-:Y:S01]  /*17f0*/  LEA R173, R3, 0xc100, 0x1 ;  /* 0x0000c10003ad7811 */ /* 0x000fe200078e08ff */
[----:B------:R-:W-:Y:S01]  /*1800*/  IMAD.IADD R3, R6, 0x1, R227 ;  /* 0x0000000106037824 */ /* 0x000fe200078e02e3 */
[----:B------:R-:W-:Y:S02]  /*1810*/  LEA R167, R4, 0x100, 0x1 ;  /* 0x0000010004a77811 */ /* 0x000fe400078e08ff */
[----:B------:R-:W-:Y:S01]  /*1820*/  SHF.R.S32.HI R8, RZ, 0x1f, R235 ;  /* 0x0000001fff087819 */ /* 0x000fe200000114eb */
[----:B------:R-:W-:Y:S01]  /*1830*/  IMAD.IADD R174, R173, 0x1, R2 ;  /* 0x00000001adae7824 */ /* 0x000fe200078e0202 */
[----:B------:R-:W-:Y:S01]  /*1840*/  SHF.R.S32.HI R7, RZ, 0x1f, R234 ;  /* 0x0000001fff077819 */ /* 0x000fe200000114ea */
[----:B------:R-:W-:Y:S01]  /*1850*/  IMAD.IADD R168, R2, 0x1, R167 ;  /* 0x0000000102a87824 */ /* 0x000fe200078e02a7 */
[----:B------:R-:W-:Y:S01]  /*1860*/  SHF.R.S32.HI R8, RZ, 0x1f, R232 ;  /* 0x0000001fff087819 */ /* 0x000fe200000114e8 */
[--C-:B------:R-:W-:Y:S01]  /*1870*/  IMAD.IADD R8, R226, 0x1, R6.reuse ;  /* 0x00000001e2087824 */ /* 0x100fe200078e0206 */
[----:B------:R-:W-:Y:S01]  /*1880*/  SHF.R.S32.HI R7, RZ, 0x1f, R231 ;  /* 0x0000001fff077819 */ /* 0x000fe200000114e7 */
[----:B------:R-:W-:Y:S01]  /*1890*/  IMAD.IADD R2, R228, 0x1, R6 ;  /* 0x00000001e4027824 */ /* 0x000fe200078e0206 */
[----:B------:R-:W-:Y:S01]  /*18a0*/  SHF.R.S32.HI R7, RZ, 0x1f, R230 ;  /* 0x0000001fff077819 */ /* 0x000fe200000114e6 */
[----:B------:R-:W-:Y:S01]  /*18b0*/  IMAD.IADD R7, R229, 0x1, R6 ;  /* 0x00000001e5077824 */ /* 0x000fe200078e0206 */
[----:B------:R1:W-:Y:S01]  /*18c0*/  STL [R1+0xc], R8 ;  /* 0x00000c0801007387 */ /* 0x0003e20000100800 */
[----:B------:R-:W-:-:S02]  /*18d0*/  IADD3 R251, R199, 0x10, RZ ;  /* 0x00000010c7fb7810 */ /* 0x000fc40007ffe0ff */
[C---:B------:R-:W-:Y:S01]  /*18e0*/  IADD3 R248, R199.reuse, 0x28, RZ ;  /* 0x00000028c7f87810 */ /* 0x040fe20007ffe0ff */
[----:B------:R1:W-:Y:S01]  /*18f0*/  STL [R1+0x8], R7 ;  /* 0x0000080701007387 */ /* 0x0003e20000100800 */
[C---:B------:R-:W-:Y:S02]  /*1900*/  IADD3 R245, R199.reuse, 0x40, RZ ;  /* 0x00000040c7f57810 */ /* 0x040fe40007ffe0ff */
[C---:B------:R-:W-:Y:S01]  /*1910*/  IADD3 R242, R199.reuse, 0x58, RZ ;  /* 0x00000058c7f27810 */ /* 0x040fe20007ffe0ff */
[----:B------:R1:W-:Y:S01]  /*1920*/  STL [R1+0x4], R3 ;  /* 0x0000040301007387 */ /* 0x0003e20000100800 */
[----:B------:R-:W-:Y:S02]  /*1930*/  LEA R164, R0, 0x6100, 0x1 ;  /* 0x0000610000a47811 */ /* 0x000fe400078e08ff */
[----:B------:R-:W-:Y:S01]  /*1940*/  IADD3 R239, R199, 0x70, RZ ;  /* 0x00000070c7ef7810 */ /* 0x000fe20007ffe0ff */
[----:B------:R1:W-:Y:S01]  /*1950*/  STL [R1], R2 ;  /* 0x0000000201007387 */ /* 0x0003e20000100800 */
[----:B------:R-:W-:-:S02]  /*1960*/  SHF.R.S32.HI R9, RZ, 0x1f, R251 ;  /* 0x0000001fff097819 */ /* 0x000fc400000114fb */
[----:B------:R-:W-:Y:S02]  /*1970*/  SEL R0, R10, 0xffffffc0, !P3 ;  /* 0xffffffc00a007807 */ /* 0x000fe40005800000 */
[----:B------:R-:W-:Y:S02]  /*1980*/  IADD3 R236, R199, 0x88, RZ ;  /* 0x00000088c7ec7810 */ /* 0x000fe40007ffe0ff */
[----:B------:R-:W-:Y:S01]  /*1990*/  SHF.R.S32.HI R9, RZ, 0x1f, R248 ;  /* 0x0000001fff097819 */ /* 0x000fe200000114f8 */
[--C-:B------:R-:W-:Y:S01]  /*19a0*/  IMAD.IADD R176, R173, 0x1, R0.reuse ;  /* 0x00000001adb07824 */ /* 0x100fe200078e0200 */
[----:B------:R-:W-:Y:S01]  /*19b0*/  IADD3 R233, R199, 0xa0, RZ ;  /* 0x000000a0c7e97810 */ /* 0x000fe20007ffe0ff */
        /* <DEDUP_REMOVED lines=9> */
.L_x_621:
[----:B------:R-:W-:Y:S01]  /*1a50*/  ISETP.NE.U32.AND P0, PT, RZ, c[0x0][0x370], PT ;  /* 0x0000dc00ff007a0c */ /* 0x000fe20003f05070 */
[----:B------:R-:W-:Y:S01]  /*1a60*/  IMAD.MOV.U32 R13, RZ, RZ, 0x4 ;  /* 0x00000004ff0d7424 */ /* 0x000fe200078e00ff */
[----:B------:R-:W-:Y:S01]  /*1a70*/  ISETP.NE.U32.AND P2, PT, RZ, c[0x0][0x360], PT ;  /* 0x0000d800ff007a0c */ /* 0x000fe20003f45070 */
[----:B------:R-:W-:Y:S01]  /*1a80*/  IMAD.MOV.U32 R201, RZ, RZ, RZ ;  /* 0x000000ffffc97224 */ /* 0x000fe200078e00ff */
[----:B------:R-:W-:Y:S01]  /*1a90*/  ISETP.NE.AND.EX P1, PT, RZ, c[0x0][0x374], PT, P0 ;  /* 0x0000dd00ff007a0c */ /* 0x000fe20003f25300 */
[----:B------:R-:W-:Y:S01]  /*1aa0*/  IMAD.MOV.U32 R12, RZ, RZ, RZ ;  /* 0x000000ffff0c7224 */ /* 0x000fe200078e00ff */
[----:B------:R-:W-:Y:S01]  /*1ab0*/  ISETP.NE.AND.EX P0, PT, RZ, c[0x0][0x364], PT, P2 ;  /* 0x0000d900ff007a0c */ /* 0x000fe20003f05320 */
[----:B-1----:R-:W-:Y:S01]  /*1ac0*/  IMAD.WIDE R2, R215, R13, c[0x0][0x348] ;  /* 0x0000d200d7027625 */ /* 0x002fe200078e020d */
[----:B------:R-:W-:-:S04]  /*1ad0*/  ISETP.NE.U32.AND P3, PT, RZ, c[0x0][0x348], PT ;  /* 0x0000d200ff007a0c */ /* 0x000fc80003f65070 */
[----:B------:R-:W-:-:S05]  /*1ae0*/  ISETP.NE.AND.EX P3, PT, RZ, c[0x0][0x34c], PT, P3 ;  /* 0x0000d300ff007a0c */ /* 0x000fca0003f65330 */
[----:B------:R-:W-:-:S04]  /*1af0*/  @P1 IMAD.WIDE R6, R215, R13, c[0x0][0x370] ;  /* 0x0000dc00d7061625 */ /* 0x000fc800078e020d */
[----:B------:R-:W-:Y:S01]  /*1b00*/  @P0 IMAD.WIDE R4, R215, R13, c[0x0][0x360] ;  /* 0x0000d800d7040625 */ /* 0x000fe200078e020d */
[----:B------:R1:W5:Y:S04]  /*1b10*/  @P1 LDG.E R201, [R6.64] ;  /* 0x0000000806c91981 */ /* 0x000368000c1e1900 */
        /* <DEDUP_REMOVED lines=9> */
.L_x_456:
[----:B------:R-:W-:-:S04]  /*1bb0*/  ISETP.NE.U32.AND P0, PT, RZ, c[0x0][0x368], PT ;  /* 0x0000da00ff007a0c */ /* 0x000fc80003f05070 */
[----:B------:R-:W-:-:S13]  /*1bc0*/  ISETP.NE.AND.EX P0, PT, RZ, c[0x0][0x36c], PT, P0 ;  /* 0x0000db00ff007a0c */ /* 0x000fda0003f05300 */
[----:B------:R-:W-:Y:S05]  /*1bd0*/  @!P0 BRA `(.L_x_457) ;  /* 0x0000003000008947 */ /* 0x000fea0003800000 */
[----:B-1----:R-:W-:-:S05]  /*1be0*/  IMAD.WIDE R2, R215, R13, c[0x0][0x368] ;  /* 0x0000da00d7027625 */ /* 0x002fca00078e020d */
[----:B------:R1:W5:Y:S01]  /*1bf0*/  LDG.E R0, [R2.64] ;  /* 0x0000000802007981 */ /* 0x000362000c1e1900 */
[----:B------:R-:W-:Y:S05]  /*1c00*/  BRA `(.L_x_458) ;  /* 0x0000008000007947 */ /* 0x000fea0003800000 */
.L_x_457:
[----:B------:R-:W-:Y:S01]  /*1c10*/  ISETP.NE.U32.AND P0, PT, RZ, c[0x0][0x350], PT ;  /* 0x0000d400ff007a0c */ /* 0x000fe20003f05070 */
[----:B------:R-:W-:-:S03]  /*1c20*/  IMAD.U32 R0, RZ, RZ, UR5 ;  /* 0x00000005ff007e24 */ /* 0x000fc6000f8e00ff */
[----:B------:R-:W-:-:S13]  /*1c30*/  ISETP.NE.AND.EX P0, PT, RZ, c[0x0][0x354], PT, P0 ;  /* 0x0000d500ff007a0c */ /* 0x000fda0003f05300 */
[----:B------:R-:W-:Y:S05]  /*1c40*/  @!P0 BRA `(.L_x_458) ;  /* 0x0000004000008947 */ /* 0x000fea0003800000 */
[----:B-1----:R-:W-:-:S05]  /*1c50*/  IMAD.WIDE R2, R215, R13, c[0x0][0x350] ;  /* 0x0000d400d7027625 */ /* 0x002fca00078e020d */
[----:B------:R-:W2:Y:S04]  /*1c60*/  LDG.E R4, [R2.64] ;  /* 0x0000000802047981 */ /* 0x000ea8000c1e1900 */
[----:B------:R-:W2:Y:S02]  /*1c70*/  LDG.E R0, [R2.64+0x4] ;  /* 0x0000040802007981 */ /* 0x000ea4000c1e1900 */
[----:B--2---:R-:W-:Y:S02]  /*1c80*/  IADD3 R0, -R4, R0, RZ ;  /* 0x0000000004007210 */ /* 0x004fe40007ffe1ff */
.L_x_458:
[----:B-1----:R-:W-:Y:S01]  /*1c90*/  IMAD.MOV.U32 R2, RZ, RZ, c[0x0][0x2c4] ;  /* 0x0000b100ff027624 */ /* 0x002fe200078e00ff */
[----:B------:R-:W-:Y:S01]  /*1ca0*/  LOP3.LUT R223, R223, 0xfffffffe, RZ, 0xc0, !PT ;  /* 0xfffffffedfdf7812 */ /* 0x000fe200078ec0ff */
[----:B------:R-:W-:Y:S02]  /*1cb0*/  IMAD.SHL.U32 R211, R213, 0x80, RZ ;  /* 0x00000080d5d37824 */ /* 0x000fe400078e00ff */
[----:B------:R-:W-:Y:S01]  /*1cc0*/  IMAD.MOV.U32 R7, RZ, RZ, c[0x0][0x32c] ;  /* 0x0000cb00ff077624 */ /* 0x000fe200078e00ff */
[----:B------:R-:W-:Y:S01]  /*1cd0*/  ISETP.NE.AND P4, PT, R2, 0x1, PT ;  /* 0x000000010200780c */ /* 0x000fe20003f85270 */
[----:B-----5:R-:W-:Y:S01]  /*1ce0*/  IMAD.IADD R195, R0, 0x1, -R201 ;  /* 0x0000000100c37824 */ /* 0x020fe200078e0ac9 */
[----:B------:R-:W-:-:S02]  /*1cf0*/  IADD3 R2, R211, 0x7f, RZ ;  /* 0x0000007fd3027810 */ /* 0x000fc40007ffe0ff */
[----:B------:R-:W-:-:S03]  /*1d00*/  ISETP.GE.AND P1, PT, R7, 0x1, PT ;  /* 0x000000010700780c */ /* 0x000fc60003f26270 */
[----:B------:R-:W-:-:S06]  /*1d10*/  IMAD.MOV.U32 R0, RZ, RZ, R2 ;  /* 0x000000ffff007224 */ /* 0x000fcc00078e0002 */
[----:B------:R-:W-:Y:S01]  /*1d20*/  @P4 IMAD.HI.U32 R3, R2, c[0x0][0x2c8], RZ ;  /* 0x0000b20002034a27 */ /* 0x000fe200078e00ff */
[----:B------:R-:W-:Y:S02]  /*1d30*/  IADD3 R2, R195, 0x1, -R196 ;  /* 0x00000001c3027810 */ /* 0x000fe40007ffe8c4 */
[----:B------:R-:W-:Y:S02]  /*1d40*/  @P4 LOP3.LUT R223, R223, 0x1, RZ, 0xfc, !PT ;  /* 0x00000001dfdf4812 */ /* 0x000fe400078efcff */
[----:B------:R-:W-:Y:S02]  /*1d50*/  @P4 SHF.R.U32.HI R0, RZ, c[0x0][0x2cc], R3 ;  /* 0x0000b300ff004a19 */ /* 0x000fe40000011603 */
[----:B------:R-:W-:-:S03]  /*1d60*/  LOP3.LUT R223, R223, 0xfffffffd, RZ, 0xc0, !PT ;  /* 0xfffffffddfdf7812 */ /* 0x000fc600078ec0ff */
[----:B------:R-:W-:Y:S01]  /*1d70*/  IMAD.IADD R0, R2, 0x1, R0 ;  /* 0x0000000102007824 */ /* 0x000fe200078e0200 */
[----:B------:R-:W-:-:S04]  /*1d80*/  @P1 LOP3.LUT R223, R223, 0x2, RZ, 0xfc, !PT ;  /* 0x00000002dfdf1812 */ /* 0x000fc800078efcff */
[----:B------:R-:W-:Y:S01]  /*1d90*/  IADD3 R3, R0, c[0x0][0x328], RZ ;  /* 0x0000ca0000037a10 */ /* 0x000fe20007ffe0ff */
[----:B------:R-:W-:Y:S05]  /*1da0*/  @!P1 BRA `(.L_x_459) ;  /* 0x0000010000009947 */ /* 0x000fea0003800000 */
[C---:B------:R-:W-:Y:S01]  /*1db0*/  ISETP.GT.AND P0, PT, R0.reuse, RZ, PT ;  /* 0x000000ff0000720c */ /* 0x040fe20003f04270 */
[----:B------:R-:W-:Y:S01]  /*1dc0*/  BSSY B0, `(.L_x_460) ;  /* 0x000000c000007945 */ /* 0x000fe20003800000 */
[----:B------:R-:W-:-:S11]  /*1dd0*/  IADD3 R2, R0, -0x1, RZ ;  /* 0xffffffff00027810 */ /* 0x000fd60007ffe0ff */
[----:B------:R-:W-:Y:S05]  /*1de0*/  @P0 BRA `(.L_x_461) ;  /* 0x0000006000000947 */ /* 0x000fea0003800000 */
[----:B------:R-:W-:Y:S01]  /*1df0*/  ISETP.NE.AND P0, PT, R7, 0x1, PT ;  /* 0x000000010700780c */ /* 0x000fe20003f05270 */
[----:B------:R-:W-:-:S12]  /*1e00*/  IMAD.MOV R0, RZ, RZ, -R0 ;  /* 0x000000ffff007224 */ /* 0x000fd800078e0a00 */
[----:B------:R-:W-:-:S05]  /*1e10*/  @P0 IMAD.HI.U32 R2, R0, c[0x0][0x330], RZ ;  /* 0x0000cc0000020a27 */ /* 0x000fca00078e00ff */
[----:B------:R-:W-:-:S04]  /*1e20*/  @P0 SHF.R.U32.HI R0, RZ, c[0x0][0x334], R2 ;  /* 0x0000cd00ff000a19 */ /* 0x000fc80000011602 */
[----:B------:R-:W-:Y:S01]  /*1e30*/  LOP3.LUT R2, RZ, R0, RZ, 0x33, !PT ;  /* 0x00000000ff027212 */ /* 0x000fe200078e33ff */
[----:B------:R-:W-:Y:S05]  /*1e40*/  BRA `(.L_x_462) ;  /* 0x0000003000007947 */ /* 0x000fea0003800000 */
.L_x_461:
[----:B------:R-:W-:-:S13]  /*1e50*/  ISETP.NE.AND P0, PT, R7, 0x1, PT ;  /* 0x000000010700780c */ /* 0x000fda0003f05270 */
[----:B------:R-:W-:-:S05]  /*1e60*/  @P0 IMAD.HI.U32 R0, R2, c[0x0][0x330], RZ ;  /* 0x0000cc0002000a27 */ /* 0x000fca00078e00ff */
[----:B------:R-:W-:Y:S02]  /*1e70*/  @P0 SHF.R.U32.HI R2, RZ, c[0x0][0x334], R0 ;  /* 0x0000cd00ff020a19 */ /* 0x000fe40000011600 */
.L_x_462:
[----:B------:R-:W-:Y:S05]  /*1e80*/  BSYNC B0 ;  /* 0x0000000000007941 */ /* 0x000fea0003800000 */
.L_x_460:
[----:B------:R-:W-:-:S05]  /*1e90*/  IMAD R2, R2, R7, c[0x0][0x32c] ;  /* 0x0000cb0002027624 */ /* 0x000fca00078e0207 */
[----:B------:R-:W-:-:S04]  /*1ea0*/  IMNMX R3, R3, R2, PT ;  /* 0x0000000203037217 */ /* 0x000fc80003800200 */
.L_x_459:
[----:B------:R-:W-:Y:S01]  /*1eb0*/  IADD3 R3, R3, 0x3f, RZ ;  /* 0x0000003f03037810 */ /* 0x000fe20007ffe0ff */
[----:B------:R-:W-:Y:S01]  /*1ec0*/  @P4 IMAD.HI.U32 R4, R211, c[0x0][0x2c8], RZ ;  /* 0x0000b200d3044a27 */ /* 0x000fe200078e00ff */
[C---:B------:R-:W-:Y:S02]  /*1ed0*/  IADD3 R2, R195.reuse, 0x3f, RZ ;  /* 0x0000003fc3027810 */ /* 0x040fe40007ffe0ff */
[----:B------:R-:W-:Y:S01]  /*1ee0*/  SHF.R.S32.HI R5, RZ, 0x1f, R3 ;  /* 0x0000001fff057819 */ /* 0x000fe20000011403 */
[----:B------:R-:W-:Y:S01]  /*1ef0*/  IMAD.MOV.U32 R0, RZ, RZ, R211 ;  /* 0x000000ffff007224 */ /* 0x000fe200078e00d3 */
[----:B------:R-:W-:Y:S01]  /*1f00*/  SHF.R.S32.HI R6, RZ, 0x1f, R2 ;  /* 0x0000001fff067819 */ /* 0x000fe20000011402 */
[----:B------:R-:W-:Y:S01]  /*1f10*/  IMAD.IADD R222, R195, 0x1, -R196 ;  /* 0x00000001c3de7824 */ /* 0x000fe200078e0ac4 */
[----:B------:R-:W-:Y:S02]  /*1f20*/  @P4 SHF.R.U32.HI R0, RZ, c[0x0][0x2cc], R4 ;  /* 0x0000b300ff004a19 */ /* 0x000fe40000011604 */
[----:B------:R-:W-:-:S02]  /*1f30*/  LEA.HI R3, R5, R3, RZ, 0x6 ;  /* 0x0000000305037211 */ /* 0x000fc400078f30ff */
[----:B------:R-:W-:Y:S01]  /*1f40*/  LEA.HI R2, R6, R2, RZ, 0x6 ;  /* 0x0000000206027211 */ /* 0x000fe200078f30ff */
[----:B------:R-:W-:Y:S01]  /*1f50*/  IMAD.IADD R0, R222, 0x1, R0 ;  /* 0x00000001de007824 */ /* 0x000fe200078e0200 */
[----:B------:R-:W-:Y:S02]  /*1f60*/  SHF.R.S32.HI R3, RZ, 0x6, R3 ;  /* 0x00000006ff037819 */ /* 0x000fe40000011403 */
[----:B------:R-:W-:Y:S02]  /*1f70*/  SHF.R.S32.HI R4, RZ, 0x6, R2 ;  /* 0x00000006ff047819 */ /* 0x000fe40000011402 */
[----:B------:R-:W-:Y:S02]  /*1f80*/  IADD3 R2, R0, -c[0x0][0x324], RZ ;  /* 0x8000c90000027a10 */ /* 0x000fe40007ffe0ff */
[----:B------:R-:W-:Y:S01]  /*1f90*/  IMNMX R11, R4, R3, PT ;  /* 0x00000003040b7217 */ /* 0x000fe20003800200 */
[----:B------:R-:W-:Y:S05]  /*1fa0*/  @!P1 BRA `(.L_x_463) ;  /* 0x000000f000009947 */ /* 0x000fea0003800000 */
[----:B------:R-:W-:Y:S01]  /*1fb0*/  ISETP.GT.AND P0, PT, R0, -0x1, PT ;  /* 0xffffffff0000780c */ /* 0x000fe20003f04270 */
[----:B------:R-:W-:-:S12]  /*1fc0*/  BSSY B0, `(.L_x_464) ;  /* 0x000000b000007945 */ /* 0x000fd80003800000 */
[----:B------:R-:W-:Y:S05]  /*1fd0*/  @P0 BRA `(.L_x_465) ;  /* 0x0000006000000947 */ /* 0x000fea0003800000 */
[----:B------:R-:W-:Y:S02]  /*1fe0*/  ISETP.NE.AND P0, PT, R7, 0x1, PT ;  /* 0x000000010700780c */ /* 0x000fe40003f05270 */
[----:B------:R-:W-:-:S11]  /*1ff0*/  LOP3.LUT R0, RZ, R0, RZ, 0x33, !PT ;  /* 0x00000000ff007212 */ /* 0x000fd600078e33ff */
[----:B------:R-:W-:-:S05]  /*2000*/  @P0 IMAD.HI.U32 R3, R0, c[0x0][0x330], RZ ;  /* 0x0000cc0000030a27 */ /* 0x000fca00078e00ff */
[----:B------:R-:W-:-:S04]  /*2010*/  @P0 SHF.R.U32.HI R0, RZ, c[0x0][0x334], R3 ;  /* 0x0000cd00ff000a19 */ /* 0x000fc80000011603 */
[----:B------:R-:W-:Y:S01]  /*2020*/  LOP3.LUT R0, RZ, R0, RZ, 0x33, !PT ;  /* 0x00000000ff007212 */ /* 0x000fe200078e33ff */
[----:B------:R-:W-:Y:S05]  /*2030*/  BRA `(.L_x_466) ;  /* 0x0000003000007947 */ /* 0x000fea0003800000 */
.L_x_465:
[----:B------:R-:W-:-:S13]  /*2040*/  ISETP.NE.AND P0, PT, R7, 0x1, PT ;  /* 0x000000010700780c */ /* 0x000fda0003f05270 */
[----:B------:R-:W-:-:S05]  /*2050*/  @P0 IMAD.HI.U32 R3, R0, c[0x0][0x330], RZ ;  /* 0x0000cc0000030a27 */ /* 0x000fca00078e00ff */
[----:B------:R-:W-:Y:S02]  /*2060*/  @P0 SHF.R.U32.HI R0, RZ, c[0x0][0x334], R3 ;  /* 0x0000cd00ff000a19 */ /* 0x000fe40000011603 */
.L_x_466:
[----:B------:R-:W-:Y:S05]  /*2070*/  BSYNC B0 ;  /* 0x0000000000007941 */ /* 0x000fea0003800000 */
.L_x_464:
[----:B------:R-:W-:-:S05]  /*2080*/  IMAD R0, R0, c[0x0][0x32c], RZ ;  /* 0x0000cb0000007a24 */ /* 0x000fca00078e02ff */
[----:B------:R-:W-:-:S04]  /*2090*/  IMNMX R2, R2, R0, !PT ;  /* 0x0000000002027217 */ /* 0x000fc80007800200 */
.L_x_463:
[----:B------:R-:W-:Y:S01]  /*20a0*/  SHF.R.S32.HI R0, RZ, 0x1f, R2 ;  /* 0x0000001fff007819 */ /* 0x000fe20000011402 */
[----:B------:R-:W-:Y:S01]  /*20b0*/  BSSY B0, `(.L_x_467) ;  /* 0x000002c000007945 */ /* 0x000fe20003800000 */
[----:B------:R-:W-:Y:S02]  /*20c0*/  LOP3.LUT R3, R214, 0xff0000, RZ, 0xc0, !PT ;  /* 0x00ff0000d6037812 */ /* 0x000fe400078ec0ff */
[----:B------:R-:W-:Y:S02]  /*20d0*/  LEA.HI R0, R0, R2, RZ, 0x6 ;  /* 0x0000000200007211 */ /* 0x000fe400078f30ff */
[----:B------:R-:W-:Y:S02]  /*20e0*/  LOP3.LUT R2, R214, 0xff000000, RZ, 0xc0, !PT ;  /* 0xff000000d6027812 */ /* 0x000fe400078ec0ff */
[----:B------:R-:W-:-:S04]  /*20f0*/  SHF.R.S32.HI R0, RZ, 0x6, R0 ;  /* 0x00000006ff007819 */ /* 0x000fc80000011400 */
[----:B------:R-:W-:Y:S02]  /*2100*/  IMNMX R8, RZ, R0, !PT ;  /* 0x00000000ff087217 */ /* 0x000fe40007800200 */
[----:B------:R-:W-:Y:S01]  /*2110*/  SHF.R.U32.HI R0, RZ, 0x8, R2 ;  /* 0x00000008ff007819 */ /* 0x000fe20000011602 */
[----:B------:R-:W-:Y:S01]  /*2120*/  IMAD.MOV.U32 R2, RZ, RZ, RZ ;  /* 0x000000ffff027224 */ /* 0x000fe200078e00ff */
[----:B------:R-:W-:Y:S02]  /*2130*/  ISETP.GT.AND P0, PT, R11, R8, PT ;  /* 0x000000080b00720c */ /* 0x000fe40003f04270 */
[----:B------:R-:W-:-:S04]  /*2140*/  LEA.HI R0, R3, R0, RZ, 0x10 ;  /* 0x0000000003007211 */ /* 0x000fc800078f80ff */
[----:B------:R-:W-:Y:S02]  /*2150*/  LOP3.LUT R225, R0, 0xff, RZ, 0xc0, !PT ;  /* 0x000000ff00e17812 */ /* 0x000fe400078ec0ff */
[----:B------:R-:W-:-:S05]  /*2160*/  SHF.R.U32.HI R224, RZ, 0x10, R0 ;  /* 0x00000010ffe07819 */ /* 0x000fca0000011600 */
[----:B------:R-:W-:Y:S05]  /*2170*/  @!P0 BRA `(.L_x_468) ;  /* 0x000001f000008947 */ /* 0x000fea0003800000 */
[----:B------:R-:W-:Y:S01]  /*2180*/  ISETP.NE.AND P0, PT, R224, RZ, PT ;  /* 0x000000ffe000720c */ /* 0x000fe20003f05270 */
[----:B------:R-:W-:-:S03]  /*2190*/  IMAD.MOV.U32 R4, RZ, RZ, RZ ;  /* 0x000000ffff047224 */ /* 0x000fc600078e00ff */
[----:B------:R-:W-:-:S04]  /*21a0*/  SEL R0, R224, c[0x0][0x338], P0 ;  /* 0x0000ce00e0007a07 */ /* 0x000fc80000000000 */
[----:B------:R-:W-:Y:S02]  /*21b0*/  IABS R3, R0 ;  /* 0x0000000000037213 */ /* 0x000fe40000000000 */
[----:B------:R-:W-:Y:S02]  /*21c0*/  IADD3 R6, R0, -0x1, R11 ;  /* 0xffffffff00067810 */ /* 0x000fe40007ffe00b */
[----:B------:R-:W1:Y:S03]  /*21d0*/  I2F.RP R2, R3 ;  /* 0x0000000300027306 */ /* 0x000e660000209400 */
[----:B------:R-:W-:-:S05]  /*21e0*/  IMAD.IADD R6, R6, 0x1, -R8 ;  /* 0x0000000106067824 */ /* 0x000fca00078e0a08 */
[----:B------:R-:W-:Y:S01]  /*21f0*/  IABS R10, R6 ;  /* 0x00000006000a7213 */ /* 0x000fe20000000000 */
        /* <DEDUP_REMOVED lines=23> */
.L_x_468:
[----:B------:R-:W-:Y:S05]  /*2370*/  BSYNC B0 ;  /* 0x0000000000007941 */ /* 0x000fea0003800000 */
.L_x_467:
[----:B------:R-:W-:Y:S01]  /*2380*/  IMAD R194, R225, R2, R8 ;  /* 0x00000002e1c27224 */ /* 0x000fe200078e0208 */
        /* <DEDUP_REMOVED lines=56> */
[----:B------:R-:W-:-:S05]  /*2710*/  @P1 IMAD.WIDE R2, R215, R13, c[0x0][0x340] ;  /* 0x0000d000d7021625 */ /* 0x000fca00078e020d */
[----:B------:R1:W5:Y:S01]  /*2720*/  @P1 LDG.E R13, [R2.64] ;  /* 0x00000008020d1981 */ /* 0x000362000c1e1900 */
[----:B------:R-:W-:Y:S01]  /*2730*/  SHF.R.S32.HI R0, RZ, 0x1f, R12 ;  /* 0x0000001fff007819 */ /* 0x000fe2000001140c */
[----:B------:R-:W-:Y:S01]  /*2740*/  IMAD.IADD R5, R197, 0x1, R211 ;  /* 0x00000001c5057824 */ /* 0x000fe200078e02d3 */
[----:B------:R-:W-:Y:S02]  /*2750*/  LOP3.LUT R14, R214, 0xffff, RZ, 0xc0, !PT ;  /* 0x0000ffffd60e7812 */ /* 0x000fe400078ec0ff */
[----:B------:R-:W-:Y:S01]  /*2760*/  SEL R4, R215, RZ, !P3 ;  /* 0x000000ffd7047207 */ /* 0x000fe20005800000 */
[----:B------:R-:W-:Y:S01]  /*2770*/  IMAD R0, R0, c[0x0][0x178], RZ ;  /* 0x00005e0000007a24 */ /* 0x000fe200078e02ff */
[----:B------:R-:W-:Y:S01]  /*2780*/  ISETP.GE.AND P2, PT, R193, c[0x0][0x198], PT ;  /* 0x00006600c1007a0c */ /* 0x000fe20003f46270 */
[----:B------:R-:W-:Y:S01]  /*2790*/  @P4 IMAD.HI.U32 R7, R5, c[0x0][0x2c8], RZ ;  /* 0x0000b20005074a27 */ /* 0x000fe200078e00ff */
[----:B------:R-:W-:-:S03]  /*27a0*/  IADD3 R101, R178, -0x1, RZ ;  /* 0xffffffffb2657810 */ /* 0x000fc60007ffe0ff */
[C---:B------:R-:W-:Y:S02]  /*27b0*/  IMAD R0, R12.reuse, c[0x0][0x17c], R0 ;  /* 0x00005f000c007a24 */ /* 0x040fe400078e0200 */
[----:B-1----:R-:W-:-:S05]  /*27c0*/  IMAD.WIDE.U32 R2, R12, c[0x0][0x178], RZ ;  /* 0x00005e000c027a25 */ /* 0x002fca00078e00ff */
[----:B------:R-:W-:Y:S02]  /*27d0*/  IADD3 R3, R3, R0, RZ ;  /* 0x0000000003037210 */ /* 0x000fe40007ffe0ff */
[----:B------:R-:W-:-:S03]  /*27e0*/  SHF.R.S32.HI R0, RZ, 0x1f, R215 ;  /* 0x0000001fff007819 */ /* 0x000fc600000114d7 */
[----:B------:R-:W-:Y:S01]  /*27f0*/  IMAD.WIDE.U32 R2, R14, c[0x0][0x1b8], R2 ;  /* 0x00006e000e027a25 */ /* 0x000fe200078e0002 */
[----:B------:R-:W-:Y:S02]  /*2800*/  SEL R6, R0, RZ, !P3 ;  /* 0x000000ff00067207 */ /* 0x000fe40005800000 */
[----:B------:R-:W-:Y:S01]  /*2810*/  MOV R0, R5 ;  /* 0x0000000500007202 */ /* 0x000fe20000000f00 */
[----:B------:R-:W-:Y:S01]  /*2820*/  IMAD R3, R14, c[0x0][0x1bc], R3 ;  /* 0x00006f000e037a24 */ /* 0x000fe200078e0203 */
[----:B------:R-:W-:Y:S01]  /*2830*/  @P4 SHF.R.U32.HI R0, RZ, c[0x0][0x2cc], R7 ;  /* 0x0000b300ff004a19 */ /* 0x000fe20000011607 */
[----:B------:R-:W-:Y:S01]  /*2840*/  IMAD R6, R6, c[0x0][0x1c0], RZ ;  /* 0x0000700006067a24 */ /* 0x000fe200078e02ff */
[----:B------:R-:W-:Y:S01]  /*2850*/  ISETP.GE.AND P4, PT, R184, c[0x0][0x198], PT ;  /* 0x00006600b8007a0c */ /* 0x000fe20003f86270 */
[----:B------:R-:W-:Y:S01]  /*2860*/  IMAD.WIDE.U32 R2, R4, c[0x0][0x1c0], R2 ;  /* 0x0000700004027a25 */ /* 0x000fe200078e0002 */
[----:B------:R-:W-:Y:S02]  /*2870*/  SHF.R.S32.HI R7, RZ, 0x1f, R0 ;  /* 0x0000001fff077819 */ /* 0x000fe40000011400 */
[----:B------:R-:W-:Y:S01]  /*2880*/  ISETP.GE.AND P3, PT, R192, c[0x0][0x198], PT ;  /* 0x00006600c0007a0c */ /* 0x000fe20003f66270 */
[----:B------:R-:W-:-:S02]  /*2890*/  IMAD R6, R4, c[0x0][0x1c4], R6 ;  /* 0x0000710004067a24 */ /* 0x000fc400078e0206 */
[----:B------:R-:W-:-:S03]  /*28a0*/  IMAD.MOV R4, RZ, RZ, -R0 ;  /* 0x000000ffff047224 */ /* 0x000fc600078e0a00 */
[----:B------:R-:W-:Y:S01]  /*28b0*/  IADD3 R3, R3, R6, RZ ;  /* 0x0000000603037210 */ /* 0x000fe20007ffe0ff */
        /* <DEDUP_REMOVED lines=11> */
[----:B------:R-:W-:Y:S02]  /*2970*/  LEA.HI.X R9, R2, c[0x0][0x164], R0, 0x1, P0 ;  /* 0x0000590002097a11 */ /* 0x000fe400000f0c00 */
[----:B------:R-:W-:Y:S01]  /*2980*/  @!P1 MOV R13, R215 ;  /* 0x000000d7000d9202 */ /* 0x000fe20000000f00 */
[----:B------:R-:W-:Y:S05]  /*2990*/  BRA.DIV ~URZ, `(.L_x_470) ;  /* 0x00013e527f007947 */ /* 0x000fea000b800000 */
[----:B------:R1:W2:Y:S02]  /*29a0*/  SHFL.IDX PT, R8, R9, RZ, 0x181f ;  /* 0x00181fff09087589 */ /* 0x0002a400000e0000 */
.L_x_626:
[----:B------:R-:W-:Y:S05]  /*29b0*/  BRA.DIV ~URZ, `(.L_x_471) ;  /* 0x00013ea27f007947 */ /* 0x000fea000b800000 */
[----:B------:R3:W4:Y:S02]  /*29c0*/  SHFL.IDX PT, R0, R12, RZ, 0x181f ;  /* 0x00181fff0c007589 */ /* 0x00072400000e0000 */
.L_x_627:
[----:B------:R-:W-:Y:S01]  /*29d0*/  IMAD R11, R196, c[0x0][0x2c4], RZ ;  /* 0x0000b100c40b7a24 */ /* 0x000fe200078e02ff */
[----:B------:R-:W-:Y:S01]  /*29e0*/  IADD3 R10, R217, R211, RZ ;  /* 0x000000d3d90a7210 */ /* 0x000fe20007ffe0ff */
[----:B------:R-:W-:Y:S03]  /*29f0*/  BSSY B0, `(.L_x_472) ;  /* 0x0000012000007945 */ /* 0x000fe60003800000 */
[----:B------:R-:W-:-:S13]  /*2a00*/  ISETP.GE.AND P0, PT, R10, R11, PT ;  /* 0x0000000b0a00720c */ /* 0x000fda0003f06270 */
[----:B------:R-:W-:Y:S05]  /*2a10*/  @P0 BRA `(.L_x_473) ;  /* 0x000000f000000947 */ /* 0x000fea0003800000 */
[-C--:B----4-:R-:W-:Y:S02]  /*2a20*/  LEA R6, P0, R184, R0.reuse, 0x1 ;  /* 0x00000000b8067211 */ /* 0x090fe400078008ff */
[----:B------:R-:W-:Y:S02]  /*2a30*/  SHF.R.S32.HI R2, RZ, 0x1f, R184 ;  /* 0x0000001fff027819 */ /* 0x000fe400000114b8 */
[----:B------:R-:W-:Y:S02]  /*2a40*/  LEA R4, P1, R192, R0, 0x1 ;  /* 0x00000000c0047211 */ /* 0x000fe400078208ff */
[----:B------:R-:W-:Y:S02]  /*2a50*/  SHF.R.S32.HI R16, RZ, 0x1f, R192 ;  /* 0x0000001fff107819 */ /* 0x000fe400000114c0 */
[----:B--2---:R-:W-:Y:S02]  /*2a60*/  LEA.HI.X R7, R184, R8, R2, 0x1, P0 ;  /* 0x00000008b8077211 */ /* 0x004fe400000f0c02 */
[----:B------:R-:W-:-:S02]  /*2a70*/  SHF.R.S32.HI R15, RZ, 0x1f, R193 ;  /* 0x0000001fff0f7819 */ /* 0x000fc400000114c1 */
[C---:B------:R-:W-:Y:S01]  /*2a80*/  LEA R2, P0, R193.reuse, R0, 0x1 ;  /* 0x00000000c1027211 */ /* 0x040fe200078008ff */
[----:B------:R-:W-:Y:S01]  /*2a90*/  @!PT LDS RZ, [RZ] ;  /* 0x00000000fffff984 */ /* 0x000fe20000000800 */
[----:B------:R-:W-:Y:S01]  /*2aa0*/  @!PT LDS RZ, [RZ] ;  /* 0x00000000fffff984 */ /* 0x000fe20000000800 */
[----:B------:R-:W-:Y:S01]  /*2ab0*/  @!PT LDS RZ, [RZ] ;  /* 0x00000000fffff984 */ /* 0x000fe20000000800 */
[----:B------:R2:W-:Y:S01]  /*2ac0*/  LDGSTS.E.BYPASS.LTC128B.128 [R179+0xc100], [R6.64], !P4 ;  /* 0x0c10000006b37fae */ /* 0x0005e2000e101d48 */
[-C--:B------:R-:W-:Y:S02]  /*2ad0*/  LEA.HI.X R5, R192, R8.reuse, R16, 0x1, P1 ;  /* 0x00000008c0057211 */ /* 0x080fe400008f0c10 */
[----:B------:R-:W-:-:S03]  /*2ae0*/  LEA.HI.X R3, R193, R8, R15, 0x1, P0 ;  /* 0x00000008c1037211 */ /* 0x000fc600000f0c0f */
[----:B------:R2:W-:Y:S04]  /*2af0*/  LDGSTS.E.BYPASS.LTC128B.128 [R179+0x10100], [R4.64], !P3 ;  /* 0x1010000004b37fae */ /* 0x0005e8000d901d48 */
[----:B------:R2:W-:Y:S02]  /*2b00*/  LDGSTS.E.BYPASS.LTC128B.128 [R179+0x14100], [R2.64], !P2 ;  /* 0x1410000002b37fae */ /* 0x0005e4000d101d48 */
.L_x_473:
[----:B------:R-:W-:Y:S05]  /*2b10*/  BSYNC B0 ;  /* 0x0000000000007941 */ /* 0x000fea0003800000 */
.L_x_472:
[----:B------:R-:W-:Y:S05]  /*2b20*/  BRA.DIV ~URZ, `(.L_x_474) ;  /* 0x00013da27f007947 */ /* 0x000fea000b800000 */
[----:B--2---:R2:W1:Y:S04]  /*2b30*/  SHFL.IDX PT, R8, R9, 0x1, 0x181f ;  /* 0x00381f0009087f89 */ /* 0x00446800000e0000 */
[----:B----4-:R2:W4:Y:S02]  /*2b40*/  SHFL.IDX PT, R0, R12, 0x1, 0x181f ;  /* 0x00381f000c007f89 */ /* 0x01052400000e0000 */
.L_x_628:
[----:B------:R-:W-:Y:S01]  /*2b50*/  IADD3 R2, R10, 0x20, RZ ;  /* 0x000000200a027810 */ /* 0x000fe20007ffe0ff */
[----:B------:R-:W-:Y:S03]  /*2b60*/  BSSY B0, `(.L_x_475) ;  /* 0x0000012000007945 */ /* 0x000fe60003800000 */
[----:B------:R-:W-:-:S13]  /*2b70*/  ISETP.GE.AND P0, PT, R2, R11, PT ;  /* 0x0000000b0200720c */ /* 0x000fda0003f06270 */
[----:B------:R-:W-:Y:S05]  /*2b80*/  @P0 BRA `(.L_x_476) ;  /* 0x000000f000000947 */ /* 0x000fea0003800000 */
[-C--:B----4-:R-:W-:Y:S02]  /*2b90*/  LEA R6, P0, R184, R0.reuse, 0x1 ;  /* 0x00000000b8067211 */ /* 0x090fe400078008ff */
[----:B------:R-:W-:Y:S02]  /*2ba0*/  SHF.R.S32.HI R3, RZ, 0x1f, R184 ;  /* 0x0000001fff037819 */ /* 0x000fe400000114b8 */
[----:B------:R-:W-:Y:S02]  /*2bb0*/  LEA R4, P1, R192, R0, 0x1 ;  /* 0x00000000c0047211 */ /* 0x000fe400078208ff */
[----:B------:R-:W-:Y:S02]  /*2bc0*/  SHF.R.S32.HI R16, RZ, 0x1f, R192 ;  /* 0x0000001fff107819 */ /* 0x000fe400000114c0 */
[----:B-1----:R-:W-:Y:S02]  /*2bd0*/  LEA.HI.X R7, R184, R8, R3, 0x1, P0 ;  /* 0x00000008b8077211 */ /* 0x002fe400000f0c03 */
        /* <DEDUP_REMOVED lines=10> */
.L_x_476:
[----:B------:R-:W-:Y:S05]  /*2c80*/  BSYNC B0 ;  /* 0x0000000000007941 */ /* 0x000fea0003800000 */
.L_x_475:
[----:B------:R-:W-:Y:S05]  /*2c90*/  BRA.DIV ~URZ, `(.L_x_477) ;  /* 0x00013d027f007947 */ /* 0x000fea000b800000 */
[----:B-1----:R1:W2:Y:S02]  /*2ca0*/  SHFL.IDX PT, R8, R9, 0x2, 0x181f ;  /* 0x00581f0009087f89 */ /* 0x0022a400000e0000 */
.L_x_629:
[----:B------:R-:W-:Y:S05]  /*2cb0*/  BRA.DIV ~URZ, `(.L_x_478) ;  /* 0x00013d527f007947 */ /* 0x000fea000b800000 */
[----:B----4-:R4:W1:Y:S02]  /*2cc0*/  SHFL.IDX PT, R0, R12, 0x2, 0x181f ;  /* 0x00581f000c007f89 */ /* 0x01086400000e0000 */
.L_x_630:
[----:B------:R-:W-:Y:S01]  /*2cd0*/  IADD3 R2, R10, 0x40, RZ ;  /* 0x000000400a027810 */ /* 0x000fe20007ffe0ff */
[----:B------:R-:W-:Y:S03]  /*2ce0*/  BSSY B0, `(.L_x_479) ;  /* 0x0000012000007945 */ /* 0x000fe60003800000 */
[----:B------:R-:W-:-:S13]  /*2cf0*/  ISETP.GE.AND P0, PT, R2, R11, PT ;  /* 0x0000000b0200720c */ /* 0x000fda0003f06270 */
[----:B------:R-:W-:Y:S05]  /*2d00*/  @P0 BRA `(.L_x_480) ;  /* 0x000000f000000947 */ /* 0x000fea0003800000 */
[-C--:B-1----:R-:W-:Y:S02]  /*2d10*/  LEA R6, P0, R184, R0.reuse, 0x1 ;  /* 0x00000000b8067211 */ /* 0x082fe400078008ff */
        /* <DEDUP_REMOVED lines=14> */
.L_x_480:
[----:B------:R-:W-:Y:S05]  /*2e00*/  BSYNC B0 ;  /* 0x0000000000007941 */ /* 0x000fea0003800000 */
.L_x_479:
[----:B------:R-:W-:Y:S05]  /*2e10*/  BRA.DIV ~URZ, `(.L_x_481) ;  /* 0x00013c627f007947 */ /* 0x000fea000b800000 */
[----:B--2---:R2:W3:Y:S04]  /*2e20*/  SHFL.IDX PT, R8, R9, 0x3, 0x181f ;  /* 0x00781f0009087f89 */ /* 0x0044e800000e0000 */
[----:B-1----:R2:W1:Y:S02]  /*2e30*/  SHFL.IDX PT, R0, R12, 0x3, 0x181f ;  /* 0x00781f000c007f89 */ /* 0x00246400000e0000 */
.L_x_631:
[----:B------:R-:W-:Y:S01]  /*2e40*/  IADD3 R2, R10, 0x60, RZ ;  /* 0x000000600a027810 */ /* 0x000fe20007ffe0ff */
[----:B-----5:R-:W-:Y:S01]  /*2e50*/  IMAD.WIDE.U32 R204, R13, c[0x0][0x2b0], RZ ;  /* 0x0000ac000dcc7a25 */ /* 0x020fe200078e00ff */
[----:B------:R-:W-:-:S02]  /*2e60*/  SHF.R.S32.HI R17, RZ, 0x1f, R184 ;  /* 0x0000001fff117819 */ /* 0x000fc400000114b8 */
[----:B------:R-:W-:Y:S02]  /*2e70*/  ISETP.GE.AND P0, PT, R2, R11, PT ;  /* 0x0000000b0200720c */ /* 0x000fe40003f06270 */
[----:B------:R-:W-:Y:S02]  /*2e80*/  SHF.R.S32.HI R16, RZ, 0x1f, R192 ;  /* 0x0000001fff107819 */ /* 0x000fe400000114c0 */
[----:B------:R-:W-:-:S09]  /*2e90*/  SHF.R.S32.HI R15, RZ, 0x1f, R193 ;  /* 0x0000001fff0f7819 */ /* 0x000fd200000114c1 */
[----:B-1----:R-:W-:-:S04]  /*2ea0*/  @!P0 LEA R6, P1, R184, R0, 0x1 ;  /* 0x00000000b8068211 */ /* 0x002fc800078208ff */
[----:B---3--:R-:W-:Y:S02]  /*2eb0*/  @!P0 LEA.HI.X R7, R184, R8, R17, 0x1, P1 ;  /* 0x00000008b8078211 */ /* 0x008fe400008f0c11 */
[----:B------:R-:W-:-:S03]  /*2ec0*/  @!P0 LEA R4, P1, R192, R0, 0x1 ;  /* 0x00000000c0048211 */ /* 0x000fc600078208ff */
[----:B------:R-:W-:Y:S01]  /*2ed0*/  @!PT LDS RZ, [RZ] ;  /* 0x00000000fffff984 */ /* 0x000fe20000000800 */
[----:B------:R-:W-:Y:S01]  /*2ee0*/  @!PT LDS RZ, [RZ] ;  /* 0x00000000fffff984 */ /* 0x000fe20000000800 */
[----:B------:R-:W-:Y:S01]  /*2ef0*/  @!PT LDS RZ, [RZ] ;  /* 0x00000000fffff984 */ /* 0x000fe20000000800 */
[----:B------:R1:W-:Y:S01]  /*2f00*/  @!P0 LDGSTS.E.BYPASS.LTC128B.128 [R179+0xf100], [R6.64], !P4 ;  /* 0x0f10000006b38fae */ /* 0x0003e2000e101d48 */
[----:B------:R-:W-:Y:S02]  /*2f10*/  @!P0 LEA.HI.X R5, R192, R8, R16, 0x1, P1 ;  /* 0x00000008c0058211 */ /* 0x000fe400008f0c10 */
[C---:B------:R-:W-:Y:S02]  /*2f20*/  @!P0 LEA R2, P1, R193.reuse, R0, 0x1 ;  /* 0x00000000c1028211 */ /* 0x040fe400078208ff */
[----:B------:R-:W-:Y:S01]  /*2f30*/  SHF.R.S32.HI R0, RZ, 0x1f, R13 ;  /* 0x0000001fff007819 */ /* 0x000fe2000001140d */
[----:B------:R1:W-:Y:S01]  /*2f40*/  @!P0 LDGSTS.E.BYPASS.LTC128B.128 [R179+0x13100], [R4.64], !P3 ;  /* 0x1310000004b38fae */ /* 0x0003e2000d901d48 */
[----:B------:R-:W-:-:S03]  /*2f50*/  @!P0 LEA.HI.X R3, R193, R8, R15, 0x1, P1 ;  /* 0x00000008c1038211 */ /* 0x000fc600008f0c0f */
[----:B------:R-:W-:Y:S02]  /*2f60*/  IMAD R0, R0, c[0x0][0x2b0], RZ ;  /* 0x0000ac0000007a24 */ /* 0x000fe400078e02ff */
[----:B------:R1:W-:Y:S02]  /*2f70*/  @!P0 LDGSTS.E.BYPASS.LTC128B.128 [R179+0x17100], [R2.64], !P2 ;  /* 0x1710000002b38fae */ /* 0x0003e4000d101d48 */
[----:B------:R-:W-:Y:S02]  /*2f80*/  IMAD R0, R13, c[0x0][0x2b4], R0 ;  /* 0x0000ad000d007a24 */ /* 0x000fe400078e0200 */
[----:B------:R-:W0:Y:S01]  /*2f90*/  LDGDEPBAR ;  /* 0x00000000000079af */ /* 0x000e220000000000 */
[----:B------:R-:W-:Y:S01]  /*2fa0*/  WARPSYNC 0xffffffff ;  /* 0xffffffff00007948 */ /* 0x000fe20003800000 */
[----:B------:R-:W-:Y:S02]  /*2fb0*/  IMAD.IADD R209, R205, 0x1, R0 ;  /* 0x00000001cdd17824 */ /* 0x000fe400078e0200 */
[----:B------:R-:W-:Y:S01]  /*2fc0*/  IMAD.MOV.U32 R0, RZ, RZ, c[0x0][0x2b8] ;  /* 0x0000ae00ff007624 */ /* 0x000fe200078e00ff */
[----:B------:R-:W-:Y:S01]  /*2fd0*/  BAR.SYNC.DEFER_BLOCKING 0x0 ;  /* 0x0000000000007b1d */ /* 0x000fe20000010000 */
[----:B------:R-:W-:-:S02]  /*2fe0*/  IMAD.SHL.U32 R96, R101, 0x40, RZ ;  /* 0x0000004065607824 */ /* 0x000fc400078e00ff */
[----:B------:R-:W-:Y:S01]  /*2ff0*/  IMAD.MOV.U32 R180, RZ, RZ, RZ ;  /* 0x000000ffffb47224 */ /* 0x000fe200078e00ff */
[----:B------:R-:W-:Y:S01]  /*3000*/  ISETP.NE.AND P6, PT, R0, 0x1, PT ;  /* 0x000000010000780c */ /* 0x000fe20003fc5270 */
[----:B-1----:R-:W-:-:S05]  /*3010*/  IMAD.IADD R2, R197, 0x1, R96 ;  /* 0x00000001c5027824 */ /* 0x002fca00078e0260 */
[C---:B------:R-:W-:Y:S02]  /*3020*/  ISETP.GE.AND P0, PT, R2.reuse, R195, PT ;  /* 0x000000c30200720c */ /* 0x040fe40003f06270 */
[----:B------:R-:W-:Y:S02]  /*3030*/  IADD3 R2, R2, R201, RZ ;  /* 0x000000c902027210 */ /* 0x000fe40007ffe0ff */
[----:B------:R-:W-:-:S03]  /*3040*/  ISETP.GT.OR P0, PT, R197, 0x3f, P0 ;  /* 0x0000003fc500780c */ /* 0x000fc60000704670 */
[----:B------:R-:W-:-:S04]  /*3050*/  @P6 IMAD.HI.U32 R3, R2, c[0x0][0x2bc], RZ ;  /* 0x0000af0002036a27 */ /* 0x000fc800078e00ff */
[----:B------:R-:W-:Y:S01]  /*3060*/  IMAD.MOV.U32 R0, RZ, RZ, R2 ;  /* 0x000000ffff007224 */ /* 0x000fe200078e0002 */
[----:B------:R-:W-:-:S05]  /*3070*/  @P6 SHF.R.U32.HI R0, RZ, c[0x0][0x2c0], R3 ;  /* 0x0000b000ff006a19 */ /* 0x000fca0000011603 */
[----:B------:R-:W-:-:S04]  /*3080*/  @!P0 IADD3 R3, P1, R0, R204, RZ ;  /* 0x000000cc00038210 */ /* 0x000fc80007f3e0ff */
[----:B------:R-:W-:Y:S02]  /*3090*/  @!P0 LEA.HI.X.SX32 R5, R0, R209, 0x1, P1 ;  /* 0x000000d100058211 */ /* 0x000fe400008f0eff */
[----:B------:R-:W-:-:S04]  /*30a0*/  @!P0 LEA R4, P1, R3, c[0x0][0x2a0], 0x2 ;  /* 0x0000a80003048a11 */ /* 0x000fc800078210ff */
[----:B------:R-:W-:-:S05]  /*30b0*/  @!P0 LEA.HI.X R5, R3, c[0x0][0x2a4], R5, 0x2, P1 ;  /* 0x0000a90003058a11 */ /* 0x000fca00008f1405 */
[----:B------:R1:W3:Y:S01]  /*30c0*/  @!P0 LDG.E R180, [R4.64] ;  /* 0x0000000804b48981 */ /* 0x0002e2000c1e1900 */
[----:B------:R-:W-:Y:S01]  /*30d0*/  IMAD.MOV R0, RZ, RZ, -R0 ;  /* 0x000000ffff007224 */ /* 0x000fe200078e0a00 */
[----:B------:R-:W-:Y:S01]  /*30e0*/  SHF.L.U64.HI R98, R192, 0x1, R16 ;  /* 0x00000001c0627819 */ /* 0x000fe20000010210 */
[----:B------:R-:W-:Y:S01]  /*30f0*/  IMAD.WIDE.U32 R202, R14, c[0x0][0x1e8], RZ ;  /* 0x00007a000eca7a25 */ /* 0x000fe200078e00ff */
[----:B------:R-:W-:Y:S01]  /*3100*/  SHF.L.U64.HI R99, R193, 0x1, R15 ;  /* 0x00000001c1637819 */ /* 0x000fe2000001020f */
[----:B------:R-:W-:Y:S01]  /*3110*/  BSSY B0, `(.L_x_482) ;  /* 0x0000196000007945 */ /* 0x000fe20003800000 */
[----:B------:R-:W-:Y:S01]  /*3120*/  SHF.L.U32 R102, R184, 0x1, RZ ;  /* 0x00000001b8667819 */ /* 0x000fe200000006ff */
[----:B------:R-:W-:Y:S01]  /*3130*/  IMAD R181, R0, c[0x0][0x2b8], R2 ;  /* 0x0000ae0000b57a24 */ /* 0x000fe200078e0202 */
[----:B------:R-:W-:Y:S01]  /*3140*/  SHF.L.U64.HI R97, R184, 0x1, R17 ;  /* 0x00000001b8617819 */ /* 0x000fe20000010211 */
[----:B------:R-:W-:Y:S01]  /*3150*/  IMAD R208, R14, c[0x0][0x1ec], R203 ;  /* 0x00007b000ed07a24 */ /* 0x000fe200078e02cb */
[----:B------:R-:W-:Y:S01]  /*3160*/  IADD3 R103, R164, 0x20, RZ ;  /* 0x00000020a4677810 */ /* 0x000fe20007ffe0ff */
[----:B------:R-:W-:-:S04]  /*3170*/  IMAD.WIDE.U32 R2, R181, c[0x0][0x1e0], RZ ;  /* 0x00007800b5027a25 */ /* 0x000fc800078e00ff */
[----:B------:R-:W-:Y:S02]  /*3180*/  IMAD.IADD R100, R195, 0x1, -R96 ;  /* 0x00000001c3647824 */ /* 0x000fe400078e0a60 */
[----:B------:R-:W-:-:S04]  /*3190*/  IMAD.WIDE.U32 R206, R14, c[0x0][0x210], RZ ;  /* 0x000084000ece7a25 */ /* 0x000fc800078e00ff */
[----:B------:R-:W-:Y:S02]  /*31a0*/  IMAD.IADD R23, R100, 0x1, -R217 ;  /* 0x0000000164177824 */ /* 0x000fe400078e0ad9 */
[----:B------:R-:W-:Y:S01]  /*31b0*/  IMAD R210, R14, c[0x0][0x214], R207 ;  /* 0x000085000ed27a24 */ /* 0x000fe200078e02cf */
[----:B-1----:R-:W-:Y:S01]  /*31c0*/  SHF.R.S32.HI R4, RZ, 0x1f, R181 ;  /* 0x0000001fff047819 */ /* 0x002fe200000114b5 */
[----:B------:R-:W-:Y:S02]  /*31d0*/  IMAD.SHL.U32 R104, R192, 0x2, RZ ;  /* 0x00000002c0687824 */ /* 0x000fe400078e00ff */
[----:B------:R-:W-:Y:S02]  /*31e0*/  IMAD.SHL.U32 R105, R193, 0x2, RZ ;  /* 0x00000002c1697824 */ /* 0x000fe400078e00ff */
[C---:B------:R-:W-:Y:S02]  /*31f0*/  IMAD R0, R4.reuse, c[0x0][0x1e0], RZ ;  /* 0x0000780004007a24 */ /* 0x040fe400078e02ff */
[----:B------:R-:W-:-:S02]  /*3200*/  IMAD R5, R4, c[0x0][0x208], RZ ;  /* 0x0000820004057a24 */ /* 0x000fc400078e02ff */
[----:B------:R-:W-:-:S05]  /*3210*/  IMAD R0, R181, c[0x0][0x1e4], R0 ;  /* 0x00007900b5007a24 */ /* 0x000fca00078e0200 */
[----:B------:R-:W-:Y:S02]  /*3220*/  IADD3 R3, R3, R0, RZ ;  /* 0x0000000003037210 */ /* 0x000fe40007ffe0ff */
[----:B--234-:R-:W-:-:S03]  /*3230*/  SHF.R.S32.HI R12, RZ, 0x1f, R180 ;  /* 0x0000001fff0c7819 */ /* 0x01cfc600000114b4 */
[----:B------:R-:W-:-:S04]  /*3240*/  IMAD.WIDE.U32 R2, R180, c[0x0][0x1f0], R2 ;  /* 0x00007c00b4027a25 */ /* 0x000fc800078e0002 */
[----:B------:R-:W-:Y:S01]  /*3250*/  IMAD R0, R12, c[0x0][0x1f0], RZ ;  /* 0x00007c000c007a24 */ /* 0x000fe200078e02ff */
[----:B------:R-:W-:-:S03]  /*3260*/  IADD3 R2, P0, R2, R202, RZ ;  /* 0x000000ca02027210 */ /* 0x000fc60007f1e0ff */
[----:B------:R-:W-:-:S05]  /*3270*/  IMAD R0, R180, c[0x0][0x1f4], R0 ;  /* 0x00007d00b4007a24 */ /* 0x000fca00078e0200 */
[----:B------:R-:W-:Y:S02]  /*3280*/  IADD3.X R3, R208, R3, R0, P0, !PT ;  /* 0x00000003d0037210 */ /* 0x000fe400007fe400 */
[----:B------:R-:W-:-:S04]  /*3290*/  LEA R0, P0, R2, c[0x0][0x1c8], 0x1 ;  /* 0x0000720002007a11 */ /* 0x000fc800078008ff */
[----:B------:R-:W-:Y:S01]  /*32a0*/  LEA.HI.X R6, R2, c[0x0][0x1cc], R3, 0x1, P0 ;  /* 0x0000730002067a11 */ /* 0x000fe200000f0c03 */
[----:B------:R-:W1:Y:S01]  /*32b0*/  SHFL.IDX PT, R8, R0, RZ, 0x181f ;  /* 0x00181fff00087589 */ /* 0x000e6200000e0000 */
[----:B------:R-:W-:Y:S01]  /*32c0*/  ISETP.GE.AND P0, PT, R23, 0x1, PT ;  /* 0x000000011700780c */ /* 0x000fe20003f06270 */
[----:B------:R-:W-:Y:S02]  /*32d0*/  IMAD.WIDE.U32 R2, R181, c[0x0][0x208], RZ ;  /* 0x00008200b5027a25 */ /* 0x000fe400078e00ff */
[----:B------:R-:W2:Y:S04]  /*32e0*/  SHFL.IDX PT, R9, R6, RZ, 0x181f ;  /* 0x00181fff06097589 */ /* 0x000ea800000e0000 */
[----:B------:R3:W4:Y:S04]  /*32f0*/  SHFL.IDX PT, R10, R0, 0x1, 0x181f ;  /* 0x00381f00000a7f89 */ /* 0x00072800000e0000 */
[----:B------:R5:W4:Y:S02]  /*3300*/  SHFL.IDX PT, R11, R6, 0x1, 0x181f ;  /* 0x00381f00060b7f89 */ /* 0x000b2400000e0000 */
[----:B------:R-:W-:-:S02]  /*3310*/  @P0 ISETP.GE.AND P3, PT, R184, c[0x0][0x1d4], PT ;  /* 0x00007500b8000a0c */ /* 0x000fc40003f66270 */
[----:B------:R-:W-:Y:S02]  /*3320*/  @P0 ISETP.GE.AND P2, PT, R192, c[0x0][0x1d4], PT ;  /* 0x00007500c0000a0c */ /* 0x000fe40003f46270 */
[----:B-1----:R-:W-:Y:S01]  /*3330*/  @P0 LEA R4, P1, R184, R8, 0x1 ;  /* 0x00000008b8040211 */ /* 0x002fe200078208ff */
[----:B---3--:R-:W-:-:S03]  /*3340*/  IMAD R0, R181, c[0x0][0x20c], R5 ;  /* 0x00008300b5007a24 */ /* 0x008fc600078e0205 */
[-C--:B--2---:R-:W-:Y:S02]  /*3350*/  @P0 LEA.HI.X R5, R184, R9.reuse, R17, 0x1, P1 ;  /* 0x00000009b8050211 */ /* 0x084fe400008f0c11 */
[----:B-----5:R-:W-:Y:S01]  /*3360*/  @P0 LEA R6, P1, R192, R8, 0x1 ;  /* 0x00000008c0060211 */ /* 0x020fe200078208ff */
[----:B------:R-:W-:Y:S02]  /*3370*/  IMAD.IADD R3, R3, 0x1, R0 ;  /* 0x0000000103037824 */ /* 0x000fe400078e0200 */
[----:B------:R1:W-:Y:S01]  /*3380*/  @P0 LDGSTS.E.BYPASS.LTC128B.128 [R179+0x6100], [R4.64], !P3 ;  /* 0x0610000004b30fae */ /* 0x0003e2000d901d48 */
[----:B------:R-:W-:Y:S01]  /*3390*/  ISETP.GE.AND P3, PT, R23, 0x21, PT ;  /* 0x000000211700780c */ /* 0x000fe20003f66270 */
[----:B------:R-:W-:Y:S01]  /*33a0*/  IMAD R0, R12, c[0x0][0x218], RZ ;  /* 0x000086000c007a24 */ /* 0x000fe200078e02ff */
[----:B------:R-:W-:Y:S01]  /*33b0*/  @P0 LEA.HI.X R7, R192, R9, R16, 0x1, P1 ;  /* 0x00000009c0070211 */ /* 0x000fe200008f0c10 */
[----:B------:R-:W-:-:S04]  /*33c0*/  IMAD.WIDE.U32 R2, R180, c[0x0][0x218], R2 ;  /* 0x00008600b4027a25 */ /* 0x000fc800078e0002 */
[----:B------:R2:W-:Y:S06]  /*33d0*/  @P0 LDGSTS.E.BYPASS.LTC128B.128 [R179+0x8100], [R6.64], !P2 ;  /* 0x0810000006b30fae */ /* 0x0005ec000d101d48 */
[C---:B------:R-:W-:Y:S02]  /*33e0*/  @P3 ISETP.GE.AND P4, PT, R193.reuse, c[0x0][0x1d4], PT ;  /* 0x00007500c1003a0c */ /* 0x040fe40003f86270 */
[----:B-1----:R-:W-:-:S04]  /*33f0*/  @P0 LEA R4, P1, R193, R8, 0x1 ;  /* 0x00000008c1040211 */ /* 0x002fc800078208ff */
[----:B------:R-:W-:Y:S01]  /*3400*/  @P0 LEA.HI.X R5, R193, R9, R15, 0x1, P1 ;  /* 0x00000009c1050211 */ /* 0x000fe200008f0c0f */
[----:B--2---:R-:W-:Y:S01]  /*3410*/  IMAD R6, R180, c[0x0][0x21c], R0 ;  /* 0x00008700b4067a24 */ /* 0x004fe200078e0200 */
[----:B------:R-:W-:Y:S02]  /*3420*/  IADD3 R0, P2, R2, R206, RZ ;  /* 0x000000ce02007210 */ /* 0x000fe40007f5e0ff */
[----:B----4-:R-:W-:Y:S02]  /*3430*/  @P3 LEA R2, P1, R184, R10, 0x1 ;  /* 0x0000000ab8023211 */ /* 0x010fe400078208ff */
[----:B------:R-:W-:Y:S02]  /*3440*/  IADD3.X R6, R210, R3, R6, P2, !PT ;  /* 0x00000003d2067210 */ /* 0x000fe400017fe406 */
[----:B------:R-:W-:Y:S02]  /*3450*/  @P3 LEA.HI.X R3, R184, R11, R17, 0x1, P1 ;  /* 0x0000000bb8033211 */ /* 0x000fe400008f0c11 */
[----:B------:R-:W-:-:S02]  /*3460*/  LEA R7, P1, R0, c[0x0][0x1f8], 0x1 ;  /* 0x00007e0000077a11 */ /* 0x000fc400078208ff */
[----:B------:R-:W-:Y:S02]  /*3470*/  @P0 ISETP.GE.AND P2, PT, R193, c[0x0][0x1d4], PT ;  /* 0x00007500c1000a0c */ /* 0x000fe40003f46270 */
[----:B------:R-:W-:Y:S02]  /*3480*/  LEA.HI.X R8, R0, c[0x0][0x1fc], R6, 0x1, P1 ;  /* 0x00007f0000087a11 */ /* 0x000fe400008f0c06 */
[----:B------:R-:W-:Y:S01]  /*3490*/  @P3 ISETP.GE.AND P1, PT, R184, c[0x0][0x1d4], PT ;  /* 0x00007500b8003a0c */ /* 0x000fe20003f26270 */
[----:B------:R-:W1:Y:S04]  /*34a0*/  SHFL.IDX PT, R0, R7, RZ, 0x181f ;  /* 0x00181fff07007589 */ /* 0x000e6800000e0000 */
[----:B------:R-:W-:Y:S04]  /*34b0*/  SHFL.IDX PT, R22, R8, 0x1, 0x181f ;  /* 0x00381f0008167f89 */ /* 0x000fe800000e0000 */
[----:B------:R2:W-:Y:S01]  /*34c0*/  @P0 LDGSTS.E.BYPASS.LTC128B.128 [R179+0xa100], [R4.64], !P2 ;  /* 0x0a10000004b30fae */ /* 0x0005e2000d101d48 */
[----:B------:R-:W-:-:S02]  /*34d0*/  @P3 ISETP.GE.AND P2, PT, R192, c[0x0][0x1d4], PT ;  /* 0x00007500c0003a0c */ /* 0x000fc40003f46270 */
[C---:B------:R-:W-:Y:S01]  /*34e0*/  @P3 LEA R6, P0, R192.reuse, R10, 0x1 ;  /* 0x0000000ac0063211 */ /* 0x040fe200078008ff */
[----:B------:R3:W-:Y:S04]  /*34f0*/  @P3 LDGSTS.E.BYPASS.LTC128B.128 [R179+0x7100], [R2.64], !P1 ;  /* 0x0710000002b33fae */ /* 0x0007e8000c901d48 */
[----:B---3--:R3:W-:Y:S04]  /*3500*/  SHFL.IDX PT, R3, R7, 0x1, 0x181f ;  /* 0x00381f0007037f89 */ /* 0x0087e800000e0000 */
[----:B------:R-:W4:Y:S01]  /*3510*/  SHFL.IDX PT, R2, R8, RZ, 0x181f ;  /* 0x00181fff08027589 */ /* 0x000f2200000e0000 */
[----:B---3--:R-:W-:-:S02]  /*3520*/  @P3 LEA.HI.X R7, R192, R11, R16, 0x1, P0 ;  /* 0x0000000bc0073211 */ /* 0x008fc400000f0c10 */
[----:B--2---:R-:W-:-:S03]  /*3530*/  @P3 LEA R4, P0, R193, R10, 0x1 ;  /* 0x0000000ac1043211 */ /* 0x004fc600078008ff */
[----:B------:R2:W-:Y:S01]  /*3540*/  @P3 LDGSTS.E.BYPASS.LTC128B.128 [R179+0x9100], [R6.64], !P2 ;  /* 0x0910000006b33fae */ /* 0x0005e2000d101d48 */
[----:B------:R-:W-:-:S05]  /*3550*/  @P3 LEA.HI.X R5, R193, R11, R15, 0x1, P0 ;  /* 0x0000000bc1053211 */ /* 0x000fca00000f0c0f */
[----:B------:R2:W-:Y:S04]  /*3560*/  @P3 LDGSTS.E.BYPASS.LTC128B.128 [R179+0xb100], [R4.64], !P4 ;  /* 0x0b10000004b33fae */ /* 0x0005e8000e101d48 */
[----:B------:R-:W0:Y:S01]  /*3570*/  LDGDEPBAR ;  /* 0x00000000000079af */ /* 0x000e220000000000 */
[----:B------:R-:W-:Y:S02]  /*3580*/  R2P PR, R198, 0x6 ;  /* 0x00000006c6007804 */ /* 0x000fe40000000000 */
[C---:B-1----:R-:W-:Y:S02]  /*3590*/  IADD3 R14, P0, R0.reuse, R104, RZ ;  /* 0x00000068000e7210 */ /* 0x042fe40007f1e0ff */
[----:B------:R-:W-:Y:S02]  /*35a0*/  IADD3 R12, P4, R0, R105, RZ ;  /* 0x00000069000c7210 */ /* 0x000fe40007f9e0ff */
[----:B----4-:R-:W-:-:S02]  /*35b0*/  IADD3.X R15, R2, R98, RZ, P0, !PT ;  /* 0x00000062020f7210 */ /* 0x010fc400007fe4ff */
[----:B------:R-:W-:Y:S01]  /*35c0*/  IADD3 R20, P0, R3, R104, RZ ;  /* 0x0000006803147210 */ /* 0x000fe20007f1e0ff */
[----:B------:R-:W-:Y:S01]  /*35d0*/  IMAD.X R13, R2, 0x1, R99, P4 ;  /* 0x00000001020d7824 */ /* 0x000fe200020e0663 */
[----:B------:R-:W-:Y:S02]  /*35e0*/  ISETP.GE.AND P4, PT, R184, c[0x0][0x1d4], PT ;  /* 0x00007500b8007a0c */ /* 0x000fe40003f86270 */
[----:B------:R-:W-:Y:S02]  /*35f0*/  IADD3.X R21, R22, R98, RZ, P0, !PT ;  /* 0x0000006216157210 */ /* 0x000fe400007fe4ff */
[----:B------:R-:W-:Y:S02]  /*3600*/  ISETP.LT.OR P0, PT, R23, 0x1, P4 ;  /* 0x000000011700780c */ /* 0x000fe40002701670 */
[----:B------:R-:W-:Y:S01]  /*3610*/  IADD3 R16, P3, R0, R102, RZ ;  /* 0x0000006600107210 */ /* 0x000fe20007f7e0ff */
[----:B------:R-:W-:Y:S01]  /*3620*/  IMAD.MOV.U32 R0, RZ, RZ, 0x40 ;  /* 0x00000040ff007424 */ /* 0x000fe200078e00ff */
[----:B------:R-:W-:-:S02]  /*3630*/  @P1 IADD3 R103, R164, -0x20, RZ ;  /* 0xffffffe0a4671810 */ /* 0x000fc40007ffe0ff */
[----:B------:R-:W-:Y:S01]  /*3640*/  IADD3 R18, P1, R3, R102, RZ ;  /* 0x0000006603127210 */ /* 0x000fe20007f3e0ff */
[----:B------:R-:W-:Y:S01]  /*3650*/  IMAD.X R17, R2, 0x1, R97, P3 ;  /* 0x0000000102117824 */ /* 0x000fe200018e0661 */
[----:B------:R-:W-:Y:S01]  /*3660*/  ISETP.GE.AND P3, PT, R192, c[0x0][0x1d4], PT ;  /* 0x00007500c0007a0c */ /* 0x000fe20003f66270 */
[----:B------:R-:W-:-:S04]  /*3670*/  DEPBAR.LE SB0, 0x1 ;  /* 0x000080400000791a */ /* 0x000fc80000000000 */
[----:B------:R-:W-:-:S04]  /*3680*/  DEPBAR.LE SB0, 0x0 ;  /* 0x000080000000791a */ /* 0x000fc80000000000 */
[----:B------:R-:W-:Y:S01]  /*3690*/  BAR.SYNC.DEFER_BLOCKING 0x0 ;  /* 0x0000000000007b1d */ /* 0x000fe20000010000 */
[----:B------:R-:W-:Y:S01]  /*36a0*/  IMAD.X R19, R22, 0x1, R97, P1 ;  /* 0x0000000116137824 */ /* 0x000fe200008e0661 */
[----:B------:R-:W-:Y:S02]  /*36b0*/  ISETP.GE.AND P1, PT, R193, c[0x0][0x1d4], PT ;  /* 0x00007500c1007a0c */ /* 0x000fe40003f26270 */
[----:B------:R-:W-:Y:S02]  /*36c0*/  ISETP.LT.OR P4, PT, R23, 0x21, P4 ;  /* 0x000000211700780c */ /* 0x000fe40002781670 */
[----:B------:R-:W-:Y:S02]  /*36d0*/  SEL R0, R0, 0xffffffc0, !P2 ;  /* 0xffffffc000007807 */ /* 0x000fe40005000000 */
[----:B------:R-:W-:Y:S02]  /*36e0*/  ISETP.GT.AND P5, PT, R197, 0x3f, PT ;  /* 0x0000003fc500780c */ /* 0x000fe40003fa4270 */
[----:B------:R-:W-:Y:S01]  /*36f0*/  IADD3 R166, R164, R0, RZ ;  /* 0x00000000a4a67210 */ /* 0x000fe20007ffe0ff */
[----:B--2---:R-:W-:Y:S04]  /*3700*/  LDSM.16.M88.4 R4, [R173] ;  /* 0x00000000ad04783b */ /* 0x004fe80000000200 */
[----:B------:R-:W-:Y:S04]  /*3710*/  LDSM.16.M88.4 R24, [R164] ;  /* 0x00000000a418783b */ /* 0x000fe80000000200 */
[----:B------:R-:W1:Y:S04]  /*3720*/  LDSM.16.M88.4 R28, [R164+0x800] ;  /* 0x00080000a41c783b */ /* 0x000e680000000200 */
[----:B------:R-:W2:Y:S04]  /*3730*/  LDSM.16.M88.4 R40, [R164+0x1000] ;  /* 0x00100000a428783b */ /* 0x000ea80000000200 */
[----:B------:R-:W3:Y:S04]  /*3740*/  LDSM.16.M88.4 R36, [R164+0x1800] ;  /* 0x00180000a424783b */ /* 0x000ee80000000200 */
[----:B------:R-:W-:Y:S04]  /*3750*/  LDSM.16.M88.4 R8, [R174] ;  /* 0x00000000ae08783b */ /* 0x000fe80000000200 */
[----:B------:R-:W-:Y:S04]  /*3760*/  LDSM.16.M88.4 R48, [R103] ;  /* 0x000000006730783b */ /* 0x000fe80000000200 */
[----:B------:R-:W4:Y:S04]  /*3770*/  LDSM.16.M88.4 R60, [R103+0x800] ;  /* 0x00080000673c783b */ /* 0x000f280000000200 */
[----:B------:R-:W5:Y:S04]  /*3780*/  LDSM.16.M88.4 R80, [R103+0x1000] ;  /* 0x001000006750783b */ /* 0x000f680000000200 */
        /* <DEDUP_REMOVED lines=9> */
[----:B------:R-:W-:Y:S01]  /*3820*/  ISETP.LT.OR P0, PT, R23, 0x1, P1 ;  /* 0x000000011700780c */ /* 0x000fe20000f01670 */
[C---:B------:R-:W-:Y:S08]  /*3830*/  HMMA.16816.F32.BF16 R28, R4.reuse, R30, RZ ;  /* 0x0000001e041c723c */ /* 0x040ff000000418ff */
[----:B--2---:R-:W-:Y:S04]  /*3840*/  HMMA.16816.F32.BF16 R52, R4, R40, RZ ;  /* 0x000000280434723c */ /* 0x004fe800000418ff */
[----:B------:R1:W-:Y:S01]  /*3850*/  LDGSTS.E.BYPASS.LTC128B.128 [R179+0x4100], [R12.64], !P0 ;  /* 0x041000000cb37fae */ /* 0x0003e2000c101d48 */
[----:B------:R-:W-:-:S03]  /*3860*/  IADD3 R2, P0, R3, R105, RZ ;  /* 0x0000006903027210 */ /* 0x000fc60007f1e0ff */
[----:B------:R2:W-:Y:S01]  /*3870*/  LDGSTS.E.BYPASS.LTC128B.128 [R179+0x1100], [R18.64], !P4 ;  /* 0x0110000012b37fae */ /* 0x0005e2000e101d48 */
[C---:B------:R-:W-:Y:S01]  /*3880*/  HMMA.16816.F32.BF16 R56, R4.reuse, R42, RZ ;  /* 0x0000002a0438723c */ /* 0x040fe200000418ff */
[----:B------:R-:W-:Y:S01]  /*3890*/  IMAD.X R3, R22, 0x1, R99, P0 ;  /* 0x0000000116037824 */ /* 0x000fe200000e0663 */
[----:B------:R-:W-:Y:S01]  /*38a0*/  ISETP.LT.OR P0, PT, R23, 0x21, P1 ;  /* 0x000000211700780c */ /* 0x000fe20000f01670 */
[----:B------:R2:W-:Y:S05]  /*38b0*/  LDGSTS.E.BYPASS.LTC128B.128 [R179+0x3100], [R20.64], !P3 ;  /* 0x0310000014b37fae */ /* 0x0005ea000d901d48 */
[C---:B---3--:R-:W-:Y:S07]  /*38c0*/  HMMA.16816.F32.BF16 R68, R4.reuse, R36, RZ ;  /* 0x000000240444723c */ /* 0x048fee00000418ff */
[----:B------:R3:W-:Y:S01]  /*38d0*/  LDGSTS.E.BYPASS.LTC128B.128 [R179+0x5100], [R2.64], !P0 ;  /* 0x0510000002b37fae */ /* 0x0007e2000c101d48 */
[----:B------:R-:W-:Y:S01]  /*38e0*/  HMMA.16816.F32.BF16 R40, R4, R38, RZ ;  /* 0x000000260428723c */ /* 0x000fe200000418ff */
[----:B------:R-:W-:-:S02]  /*38f0*/  ISETP.GT.AND P0, PT, R101, R194, PT ;  /* 0x000000c26500720c */ /* 0x000fc40003f04270 */
[----:B------:R-:W-:Y:S04]  /*3900*/  LDSM.16.M88.4 R64, [R166+0x800] ;  /* 0x00080000a640783b */ /* 0x000fe80000000200 */
[----:B------:R-:W-:Y:S01]  /*3910*/  LDSM.16.M88.4 R72, [R166+0x1000] ;  /* 0x00100000a648783b */ /* 0x000fe20000000200 */
[C---:B-1----:R-:W-:Y:S03]  /*3920*/  HMMA.16816.F32.BF16 R12, R4.reuse, R24, RZ ;  /* 0x00000018040c723c */ /* 0x042fe600000418ff */
[----:B------:R-:W-:Y:S04]  /*3930*/  LDSM.16.M88.4 R36, [R166+0x1800] ;  /* 0x00180000a624783b */ /* 0x000fe80000000200 */
[----:B--2---:R-:W-:Y:S01]  /*3940*/  LDSM.16.M88.4 R20, [R166] ;  /* 0x00000000a614783b */ /* 0x004fe20000000200 */
[----:B------:R-:W-:Y:S03]  /*3950*/  HMMA.16816.F32.BF16 R24, R4, R26, RZ ;  /* 0x0000001a0418723c */ /* 0x000fe600000418ff */
[----:B------:R-:W1:Y:S04]  /*3960*/  LDSM.16.M88.4 R4, [R176] ;  /* 0x00000000b004783b */ /* 0x000e680000000200 */
[----:B------:R-:W-:Y:S01]  /*3970*/  LDSM.16.M88.4 R16, [R175] ;  /* 0x00000000af10783b */ /* 0x000fe20000000200 */
[----:B----4-:R-:W-:Y:S01]  /*3980*/  HMMA.16816.F32.BF16 R28, R8, R62, R28 ;  /* 0x0000003e081c723c */ /* 0x010fe2000004181c */
[----:B---3--:R-:W-:-:S02]  /*3990*/  IADD3 R2, R103, 0x4000, RZ ;  /* 0x0000400067027810 */ /* 0x008fc40007ffe0ff */
[----:B------:R-:W0:Y:S03]  /*39a0*/  LDGDEPBAR ;  /* 0x00000000000079af */ /* 0x000e260000000000 */
[----:B------:R-:W-:Y:S02]  /*39b0*/  IMAD.IADD R165, R2, 0x1, R0 ;  /* 0x0000000102a57824 */ /* 0x000fe400078e0200 */
[C---:B------:R-:W-:Y:S03]  /*39c0*/  HMMA.16816.F32.BF16 R44, R8.reuse, R48, R12 ;  /* 0x00000030082c723c */ /* 0x040fe6000004180c */
[----:B------:R-:W2:Y:S05]  /*39d0*/  LDSM.16.M88.4 R76, [R165+-0x4000] ;  /* 0xffc00000a54c783b */ /* 0x000eaa0000000200 */
[C---:B------:R-:W-:Y:S01]  /*39e0*/  HMMA.16816.F32.BF16 R12, R8.reuse, R50, R24 ;  /* 0x00000032080c723c */ /* 0x040fe20000041818 */
[----:B------:R-:W3:Y:S04]  /*39f0*/  LDSM.16.M88.4 R84, [R165+-0x3800] ;  /* 0xffc80000a554783b */ /* 0x000ee80000000200 */
[----:B------:R-:W4:Y:S03]  /*3a00*/  LDSM.16.M88.4 R92, [R165+-0x3000] ;  /* 0xffd00000a55c783b */ /* 0x000f260000000200 */
[C---:B------:R-:W-:Y:S01]  /*3a10*/  HMMA.16816.F32.BF16 R24, R8.reuse, R60, R32 ;  /* 0x0000003c0818723c */ /* 0x040fe20000041820 */
[----:B------:R-:W2:Y:S07]  /*3a20*/  LDSM.16.M88.4 R60, [R165+-0x2800] ;  /* 0xffd80000a53c783b */ /* 0x000eae0000000200 */
[C---:B-----5:R-:W-:Y:S08]  /*3a30*/  HMMA.16816.F32.BF16 R32, R8.reuse, R80, R52 ;  /* 0x000000500820723c */ /* 0x060ff00000041834 */
[C---:B------:R-:W-:Y:S01]  /*3a40*/  HMMA.16816.F32.BF16 R48, R8.reuse, R82, R56 ;  /* 0x000000520830723c */ /* 0x040fe20000041838 */
[----:B------:R-:W-:Y:S04]  /*3a50*/  LDSM.16.M88.4 R80, [R164+0x2800] ;  /* 0x00280000a450783b */ /* 0x000fe80000000200 */
[----:B------:R-:W-:Y:S03]  /*3a60*/  LDSM.16.M88.4 R56, [R164+0x3800] ;  /* 0x00380000a438783b */ /* 0x000fe60000000200 */
[C---:B------:R-:W-:Y:S01]  /*3a70*/  HMMA.16816.F32.BF16 R52, R8.reuse, R88, R68 ;  /* 0x000000580834723c */ /* 0x040fe20000041844 */
[----:B------:R-:W-:Y:S07]  /*3a80*/  LDSM.16.M88.4 R68, [R103+0x2000] ;  /* 0x002000006744783b */ /* 0x000fee0000000200 */
[----:B------:R-:W-:Y:S01]  /*3a90*/  HMMA.16816.F32.BF16 R40, R8, R90, R40 ;  /* 0x0000005a0828723c */ /* 0x000fe20000041828 */
[----:B------:R-:W-:Y:S07]  /*3aa0*/  LDSM.16.M88.4 R88, [R164+0x3000] ;  /* 0x00300000a458783b */ /* 0x000fee0000000200 */
[C---:B-1----:R-:W-:Y:S08]  /*3ab0*/  HMMA.16816.F32.BF16 R44, R4.reuse, R20, R44 ;  /* 0x00000014042c723c */ /* 0x042ff0000004182c */
[C---:B------:R-:W-:Y:S01]  /*3ac0*/  HMMA.16816.F32.BF16 R20, R4.reuse, R22, R12 ;  /* 0x000000160414723c */ /* 0x040fe2000004180c */
[----:B------:R-:W-:Y:S07]  /*3ad0*/  LDSM.16.M88.4 R12, [R173+0x4000] ;  /* 0x00400000ad0c783b */ /* 0x000fee0000000200 */
[C---:B------:R-:W-:Y:S08]  /*3ae0*/  HMMA.16816.F32.BF16 R8, R4.reuse, R64, R24 ;  /* 0x000000400408723c */ /* 0x040ff00000041818 */
[C---:B------:R-:W-:Y:S01]  /*3af0*/  HMMA.16816.F32.BF16 R28, R4.reuse, R66, R28 ;  /* 0x00000042041c723c */ /* 0x040fe2000004181c */
[----:B------:R-:W1:Y:S07]  /*3b00*/  LDSM.16.M88.4 R64, [R164+0x2000] ;  /* 0x00200000a440783b */ /* 0x000e6e0000000200 */
[C---:B------:R-:W-:Y:S08]  /*3b10*/  HMMA.16816.F32.BF16 R32, R4.reuse, R72, R32 ;  /* 0x000000480420723c */ /* 0x040ff00000041820 */
[C---:B------:R-:W-:Y:S01]  /*3b20*/  HMMA.16816.F32.BF16 R48, R4.reuse, R74, R48 ;  /* 0x0000004a0430723c */ /* 0x040fe20000041830 */
[----:B------:R-:W-:Y:S07]  /*3b30*/  LDSM.16.M88.4 R72, [R166+0x2000] ;  /* 0x00200000a648783b */ /* 0x000fee0000000200 */
[C---:B------:R-:W-:Y:S08]  /*3b40*/  HMMA.16816.F32.BF16 R52, R4.reuse, R36, R52 ;  /* 0x000000240434723c */ /* 0x040ff00000041834 */
[----:B------:R-:W-:Y:S08]  /*3b50*/  HMMA.16816.F32.BF16 R40, R4, R38, R40 ;  /* 0x000000260428723c */ /* 0x000ff00000041828 */
[C---:B--2---:R-:W-:Y:S08]  /*3b60*/  HMMA.16816.F32.BF16 R44, R16.reuse, R76, R44 ;  /* 0x0000004c102c723c */ /* 0x044ff0000004182c */
[C---:B------:R-:W-:Y:S01]  /*3b70*/  HMMA.16816.F32.BF16 R36, R16.reuse, R78, R20 ;  /* 0x0000004e1024723c */ /* 0x040fe20000041814 */
[----:B------:R-:W-:Y:S07]  /*3b80*/  LDSM.16.M88.4 R76, [R103+0x2800] ;  /* 0x00280000674c783b */ /* 0x000fee0000000200 */
[C---:B---3--:R-:W-:Y:S01]  /*3b90*/  HMMA.16816.F32.BF16 R24, R16.reuse, R84, R8 ;  /* 0x000000541018723c */ /* 0x048fe20000041808 */
[----:B------:R-:W2:Y:S07]  /*3ba0*/  LDSM.16.M88.4 R8, [R174+0x4000] ;  /* 0x00400000ae08783b */ /* 0x000eae0000000200 */
[C---:B------:R-:W-:Y:S01]  /*3bb0*/  HMMA.16816.F32.BF16 R20, R16.reuse, R86, R28 ;  /* 0x000000561014723c */ /* 0x040fe2000004181c */
[----:B------:R-:W-:Y:S07]  /*3bc0*/  LDSM.16.M88.4 R84, [R166+0x3000] ;  /* 0x00300000a654783b */ /* 0x000fee0000000200 */
[C---:B----4-:R-:W-:Y:S08]  /*3bd0*/  HMMA.16816.F32.BF16 R4, R16.reuse, R92, R32 ;  /* 0x0000005c1004723c */ /* 0x050ff00000041820 */
[C---:B------:R-:W-:Y:S01]  /*3be0*/  HMMA.16816.F32.BF16 R48, R16.reuse, R94, R48 ;  /* 0x0000005e1030723c */ /* 0x040fe20000041830 */
[----:B------:R-:W3:Y:S07]  /*3bf0*/  LDSM.16.M88.4 R92, [R103+0x3000] ;  /* 0x00300000675c783b */ /* 0x000eee0000000200 */
[C---:B------:R-:W-:Y:S08]  /*3c00*/  HMMA.16816.F32.BF16 R52, R16.reuse, R60, R52 ;  /* 0x0000003c1034723c */ /* 0x040ff00000041834 */
[----:B------:R-:W-:Y:S01]  /*3c10*/  HMMA.16816.F32.BF16 R16, R16, R62, R40 ;  /* 0x0000003e1010723c */ /* 0x000fe20000041828 */
[----:B------:R-:W4:Y:S07]  /*3c20*/  LDSM.16.M88.4 R60, [R103+0x3800] ;  /* 0x00380000673c783b */ /* 0x000f2e0000000200 */
[C---:B-1----:R-:W-:Y:S08]  /*3c30*/  HMMA.16816.F32.BF16 R40, R12.reuse, R64, R44 ;  /* 0x000000400c28723c */ /* 0x042ff0000004182c */
[C---:B------:R-:W-:Y:S08]  /*3c40*/  HMMA.16816.F32.BF16 R28, R12.reuse, R80, R24 ;  /* 0x000000500c1c723c */ /* 0x040ff00000041818 */
[C---:B------:R-:W-:Y:S01]  /*3c50*/  HMMA.16816.F32.BF16 R24, R12.reuse, R82, R20 ;  /* 0x000000520c18723c */ /* 0x040fe20000041814 */
[----:B------:R-:W-:Y:S07]  /*3c60*/  LDSM.16.M88.4 R80, [R166+0x2800] ;  /* 0x00280000a650783b */ /* 0x000fee0000000200 */
[C---:B------:R-:W-:Y:S01]  /*3c70*/  HMMA.16816.F32.BF16 R32, R12.reuse, R66, R36 ;  /* 0x000000420c20723c */ /* 0x040fe20000041824 */
[----:B------:R-:W-:Y:S07]  /*3c80*/  LDSM.16.M88.4 R64, [R166+0x3800] ;  /* 0x00380000a640783b */ /* 0x000fee0000000200 */
[C---:B------:R-:W-:Y:S01]  /*3c90*/  HMMA.16816.F32.BF16 R20, R12.reuse, R88, R4 ;  /* 0x000000580c14723c */ /* 0x040fe20000041804 */
[----:B------:R-:W1:Y:S07]  /*3ca0*/  LDSM.16.M88.4 R4, [R176+0x4000] ;  /* 0x00400000b004783b */ /* 0x000e6e0000000200 */
[C---:B------:R-:W-:Y:S08]  /*3cb0*/  HMMA.16816.F32.BF16 R48, R12.reuse, R90, R48 ;  /* 0x0000005a0c30723c */ /* 0x040ff00000041830 */
[C---:B------:R-:W-:Y:S08]  /*3cc0*/  HMMA.16816.F32.BF16 R44, R12.reuse, R56, R52 ;  /* 0x000000380c2c723c */ /* 0x040ff00000041834 */
[----:B------:R-:W-:Y:S08]  /*3cd0*/  HMMA.16816.F32.BF16 R16, R12, R58, R16 ;  /* 0x0000003a0c10723c */ /* 0x000ff00000041810 */
[C---:B--2---:R-:W-:Y:S01]  /*3ce0*/  HMMA.16816.F32.BF16 R12, R8.reuse, R68, R40 ;  /* 0x00000044080c723c */ /* 0x044fe20000041828 */
[----:B------:R-:W-:Y:S07]  /*3cf0*/  LDSM.16.M88.4 R40, [R165+-0x1000] ;  /* 0xfff00000a528783b */ /* 0x000fee0000000200 */
[C---:B------:R-:W-:Y:S08]  /*3d00*/  HMMA.16816.F32.BF16 R36, R8.reuse, R76, R28 ;  /* 0x0000004c0824723c */ /* 0x040ff0000004181c */
[C---:B------:R-:W-:Y:S01]  /*3d10*/  HMMA.16816.F32.BF16 R28, R8.reuse, R78, R24 ;  /* 0x0000004e081c723c */ /* 0x040fe20000041818 */
[----:B------:R-:W-:Y:S07]  /*3d20*/  LDSM.16.M88.4 R76, [R165+-0x1800] ;  /* 0xffe80000a54c783b */ /* 0x000fee0000000200 */
[C---:B------:R-:W-:Y:S01]  /*3d30*/  HMMA.16816.F32.BF16 R32, R8.reuse, R70, R32 ;  /* 0x000000460820723c */ /* 0x040fe20000041820 */
[----:B------:R-:W-:Y:S07]  /*3d40*/  LDSM.16.M88.4 R68, [R165+-0x2000] ;  /* 0xffe00000a544783b */ /* 0x000fee0000000200 */
[C---:B---3--:R-:W-:Y:S01]  /*3d50*/  HMMA.16816.F32.BF16 R24, R8.reuse, R92, R20 ;  /* 0x0000005c0818723c */ /* 0x048fe20000041814 */
[----:B------:R-:W2:Y:S07]  /*3d60*/  LDSM.16.M88.4 R20, [R175+0x4000] ;  /* 0x00400000af14783b */ /* 0x000eae0000000200 */
[C---:B------:R-:W-:Y:S08]  /*3d70*/  HMMA.16816.F32.BF16 R56, R8.reuse, R94, R48 ;  /* 0x0000005e0838723c */ /* 0x040ff00000041830 */
[C---:B----4-:R-:W-:Y:S08]  /*3d80*/  HMMA.16816.F32.BF16 R48, R8.reuse, R60, R44 ;  /* 0x0000003c0830723c */ /* 0x050ff0000004182c */
[----:B------:R-:W-:Y:S01]  /*3d90*/  HMMA.16816.F32.BF16 R44, R8, R62, R16 ;  /* 0x0000003e082c723c */ /* 0x000fe20000041810 */
[----:B------:R-:W-:Y:S04]  /*3da0*/  LDSM.16.M88.4 R16, [R173+0x8000] ;  /* 0x00800000ad10783b */ /* 0x000fe80000000200 */
[----:B------:R-:W3:Y:S03]  /*3db0*/  LDSM.16.M88.4 R60, [R164+0x4000] ;  /* 0x00400000a43c783b */ /* 0x000ee60000000200 */
[C---:B-1----:R-:W-:Y:S08]  /*3dc0*/  HMMA.16816.F32.BF16 R8, R4.reuse, R72, R12 ;  /* 0x000000480408723c */ /* 0x042ff0000004180c */
[C---:B------:R-:W-:Y:S01]  /*3dd0*/  HMMA.16816.F32.BF16 R12, R4.reuse, R74, R32 ;  /* 0x0000004a040c723c */ /* 0x040fe20000041820 */
[----:B------:R-:W-:Y:S07]  /*3de0*/  LDSM.16.M88.4 R72, [R164+0x5800] ;  /* 0x00580000a448783b */ /* 0x000fee0000000200 */
[C---:B------:R-:W-:Y:S08]  /*3df0*/  HMMA.16816.F32.BF16 R52, R4.reuse, R82, R28 ;  /* 0x000000520434723c */ /* 0x040ff0000004181c */
[C---:B------:R-:W-:Y:S08]  /*3e00*/  HMMA.16816.F32.BF16 R32, R4.reuse, R84, R24 ;  /* 0x000000540420723c */ /* 0x040ff00000041818 */
[C---:B------:R-:W-:Y:S01]  /*3e10*/  HMMA.16816.F32.BF16 R28, R4.reuse, R86, R56 ;  /* 0x00000056041c723c */ /* 0x040fe20000041838 */
[----:B------:R-:W1:Y:S04]  /*3e20*/  LDSM.16.M88.4 R84, [R165+-0x800] ;  /* 0xfff80000a554783b */ /* 0x000e680000000200 */
[----:B------:R-:W-:Y:S03]  /*3e30*/  LDSM.16.M88.4 R56, [R165] ;  /* 0x00000000a538783b */ /* 0x000fe60000000200 */
[C---:B------:R-:W-:Y:S08]  /*3e40*/  HMMA.16816.F32.BF16 R36, R4.reuse, R80, R36 ;  /* 0x000000500424723c */ /* 0x040ff00000041824 */
[C---:B------:R-:W-:Y:S08]  /*3e50*/  HMMA.16816.F32.BF16 R48, R4.reuse, R64, R48 ;  /* 0x000000400430723c */ /* 0x040ff00000041830 */
[----:B------:R-:W-:Y:S01]  /*3e60*/  HMMA.16816.F32.BF16 R92, R4, R66, R44 ;  /* 0x00000042045c723c */ /* 0x000fe2000004182c */
[----:B------:R-:W-:Y:S04]  /*3e70*/  LDSM.16.M88.4 R44, [R103+0x4000] ;  /* 0x00400000672c783b */ /* 0x000fe80000000200 */
[----:B------:R-:W-:Y:S03]  /*3e80*/  LDSM.16.M88.4 R64, [R103+0x4800] ;  /* 0x004800006740783b */ /* 0x000fe60000000200 */
[C---:B--2---:R-:W-:Y:S01]  /*3e90*/  HMMA.16816.F32.BF16 R4, R20.reuse, R68, R8 ;  /* 0x000000441404723c */ /* 0x044fe20000041808 */
[----:B------:R-:W-:Y:S07]  /*3ea0*/  LDSM.16.M88.4 R8, [R176+0x8000] ;  /* 0x00800000b008783b */ /* 0x000fee0000000200 */
[C---:B------:R-:W-:Y:S01]  /*3eb0*/  HMMA.16816.F32.BF16 R24, R20.reuse, R70, R12 ;  /* 0x000000461418723c */ /* 0x040fe2000004180c */
[----:B------:R-:W2:Y:S07]  /*3ec0*/  LDSM.16.M88.4 R12, [R174+0x8000] ;  /* 0x00800000ae0c783b */ /* 0x000eae0000000200 */
[----:B------:R-:W-:Y:S01]  /*3ed0*/  HMMA.16816.F32.BF16 R68, R20, R78, R52 ;  /* 0x0000004e1444723c */ /* 0x000fe20000041834 */
[----:B------:R-:W4:Y:S07]  /*3ee0*/  LDSM.16.M88.4 R52, [R164+0x4800] ;  /* 0x00480000a434783b */ /* 0x000f2e0000000200 */
[----:B---3--:R-:W-:Y:S08]  /*3ef0*/  HMMA.16816.F32.BF16 R4, R16, R60, R4 ;  /* 0x0000003c1004723c */ /* 0x008ff00000041804 */
[C---:B-1----:R-:W-:Y:S01]  /*3f00*/  HMMA.16816.F32.BF16 R88, R20.reuse, R84, R48 ;  /* 0x000000541458723c */ /* 0x042fe20000041830 */
[----:B------:R-:W1:Y:S07]  /*3f10*/  LDSM.16.M88.4 R48, [R166+0x4000] ;  /* 0x00400000a630783b */ /* 0x000e6e0000000200 */
[C---:B------:R-:W-:Y:S08]  /*3f20*/  HMMA.16816.F32.BF16 R36, R20.reuse, R76, R36 ;  /* 0x0000004c1424723c */ /* 0x040ff00000041824 */
[----:B------:R-:W-:Y:S08]  /*3f30*/  HMMA.16816.F32.BF16 R76, R20, R42, R28 ;  /* 0x0000002a144c723c */ /* 0x000ff0000004181c */
[----:B------:R-:W-:Y:S01]  /*3f40*/  HMMA.16816.F32.BF16 R28, R16, R62, R24 ;  /* 0x0000003e101c723c */ /* 0x000fe20000041818 */
[----:B------:R-:W-:Y:S07]  /*3f50*/  LDSM.16.M88.4 R60, [R166+0x4800] ;  /* 0x00480000a63c783b */ /* 0x000fee0000000200 */
[----:B--2---:R-:W-:Y:S01]  /*3f60*/  HMMA.16816.F32.BF16 R24, R12, R44, R4 ;  /* 0x0000002c0c18723c */ /* 0x004fe20000041804 */
[----:B------:R-:W2:Y:S07]  /*3f70*/  LDSM.16.M88.4 R4, [R175+0x8000] ;  /* 0x00800000af04783b */ /* 0x000eae0000000200 */
[----:B------:R-:W-:Y:S08]  /*3f80*/  HMMA.16816.F32.BF16 R80, R20, R40, R32 ;  /* 0x000000281450723c */ /* 0x000ff00000041820 */
[----:B------:R-:W-:Y:S01]  /*3f90*/  HMMA.16816.F32.BF16 R28, R12, R46, R28 ;  /* 0x0000002e0c1c723c */ /* 0x000fe2000004181c */
[----:B------:R-:W3:Y:S07]  /*3fa0*/  LDSM.16.M88.4 R44, [R164+0x5000] ;  /* 0x00500000a42c783b */ /* 0x000eee0000000200 */
[----:B----4-:R-:W-:Y:S08]  /*3fb0*/  HMMA.16816.F32.BF16 R32, R16, R52, R36 ;  /* 0x000000341020723c */ /* 0x010ff00000041824 */
[----:B-1----:R-:W-:Y:S08]  /*3fc0*/  HMMA.16816.F32.BF16 R24, R8, R48, R24 ;  /* 0x000000300818723c */ /* 0x002ff00000041818 */
[----:B------:R-:W-:Y:S01]  /*3fd0*/  HMMA.16816.F32.BF16 R40, R16, R54, R68 ;  /* 0x000000361028723c */ /* 0x000fe20000041844 */
[----:B------:R-:W1:Y:S04]  /*3fe0*/  LDSM.16.M88.4 R68, [R103+0x5000] ;  /* 0x005000006744783b */ /* 0x000e680000000200 */
[----:B------:R-:W4:Y:S03]  /*3ff0*/  LDSM.16.M88.4 R52, [R165+0x800] ;  /* 0x00080000a534783b */ /* 0x000f260000000200 */
[----:B------:R-:W-:Y:S08]  /*4000*/  HMMA.16816.F32.BF16 R28, R8, R50, R28 ;  /* 0x00000032081c723c */ /* 0x000ff0000004181c */
[----:B------:R-:W-:Y:S08]  /*4010*/  HMMA.16816.F32.BF16 R36, R12, R64, R32 ;  /* 0x000000400c24723c */ /* 0x000ff00000041820 */
[----:B--2---:R-:W-:Y:S08]  /*4020*/  HMMA.16816.F32.BF16 R48, R4, R56, R24 ;  /* 0x000000380430723c */ /* 0x004ff00000041818 */
[----:B------:R-:W-:Y:S08]  /*4030*/  HMMA.16816.F32.BF16 R84, R20, R86, R92 ;  /* 0x000000561454723c */ /* 0x000ff0000004185c */
[----:B---3--:R-:W-:Y:S08]  /*4040*/  HMMA.16816.F32.BF16 R20, R16, R44, R80 ;  /* 0x0000002c1014723c */ /* 0x008ff00000041850 */
[----:B------:R-:W-:Y:S01]  /*4050*/  HMMA.16816.F32.BF16 R32, R12, R66, R40 ;  /* 0x000000420c20723c */ /* 0x000fe20000041828 */
[----:B------:R-:W-:-:S07]  /*4060*/  FMUL.FTZ R0, R48, c[0x0][0x320] ;  /* 0x0000c80030007a20 */ /* 0x000fce0000410000 */
[----:B------:R-:W-:Y:S01]  /*4070*/  HMMA.16816.F32.BF16 R28, R4, R58, R28 ;  /* 0x0000003a041c723c */ /* 0x000fe2000004181c */
[----:B------:R-:W2:Y:S07]  /*4080*/  LDSM.16.M88.4 R56, [R166+0x5000] ;  /* 0x00500000a638783b */ /* 0x000eae0000000200 */
[----:B------:R-:W-:Y:S08]  /*4090*/  HMMA.16816.F32.BF16 R36, R8, R60, R36 ;  /* 0x0000003c0824723c */ /* 0x000ff00000041824 */
[----:B------:R-:W-:Y:S01]  /*40a0*/  HMMA.16816.F32.BF16 R44, R16, R46, R76 ;  /* 0x0000002e102c723c */ /* 0x000fe2000004184c */
[----:B------:R3:W2:Y:S07]  /*40b0*/  MUFU.TANH R76, R0 ;  /* 0x00000000004c7308 */ /* 0x0006ae0000002400 */
[----:B-1----:R-:W-:Y:S08]  /*40c0*/  HMMA.16816.F32.BF16 R24, R12, R68, R20 ;  /* 0x000000440c18723c */ /* 0x002ff00000041814 */
[----:B------:R-:W-:Y:S01]  /*40d0*/  HMMA.16816.F32.BF16 R20, R8, R62, R32 ;  /* 0x0000003e0814723c */ /* 0x000fe20000041820 */
[----:B---3--:R-:W-:Y:S01]  /*40e0*/  FMUL.FTZ R0, R49, c[0x0][0x320] ;  /* 0x0000c80031007a20 */ /* 0x008fe20000410000 */
[----:B------:R-:W1:Y:S06]  /*40f0*/  LDSM.16.M88.4 R60, [R103+0x5800] ;  /* 0x00580000673c783b */ /* 0x000e6c0000000200 */
[----:B------:R-:W-:Y:S01]  /*4100*/  HMMA.16816.F32.BF16 R64, R16, R72, R88 ;  /* 0x000000481040723c */ /* 0x000fe20000041858 */
[----:B------:R3:W1:Y:S07]  /*4110*/  MUFU.TANH R72, R0 ;  /* 0x0000000000487308 */ /* 0x00066e0000002400 */
[----:B----4-:R-:W-:Y:S08]  /*4120*/  HMMA.16816.F32.BF16 R36, R4, R52, R36 ;  /* 0x000000340424723c */ /* 0x010ff00000041824 */
[----:B------:R-:W-:Y:S01]  /*4130*/  HMMA.16816.F32.BF16 R40, R12, R70, R44 ;  /* 0x000000460c28723c */ /* 0x000fe2000004182c */
[----:B---3--:R-:W-:Y:S01]  /*4140*/  FMUL.FTZ R0, R50, c[0x0][0x320] ;  /* 0x0000c80032007a20 */ /* 0x008fe20000410000 */
[----:B------:R-:W3:Y:S03]  /*4150*/  LDSM.16.M88.4 R44, [R166+0x5800] ;  /* 0x00580000a62c783b */ /* 0x000ee60000000200 */
[----:B------:R4:W1:Y:S03]  /*4160*/  MUFU.TANH R77, R0 ;  /* 0x00000000004d7308 */ /* 0x0008660000002400 */
[----:B--2---:R-:W-:Y:S08]  /*4170*/  HMMA.16816.F32.BF16 R32, R8, R56, R24 ;  /* 0x000000380820723c */ /* 0x004ff00000041818 */
[----:B------:R-:W-:Y:S01]  /*4180*/  HMMA.16816.F32.BF16 R24, R4, R54, R20 ;  /* 0x000000360418723c */ /* 0x000fe20000041814 */
[----:B----4-:R-:W-:-:S02]  /*4190*/  FMUL.FTZ R0, R51, c[0x0][0x320] ;  /* 0x0000c80033007a20 */ /* 0x010fc40000410000 */
[----:B------:R-:W2:Y:S05]  /*41a0*/  LDSM.16.M88.4 R48, [R165+0x1000] ;  /* 0x00100000a530783b */ /* 0x000eaa0000000200 */
[----:B------:R-:W-:Y:S01]  /*41b0*/  HMMA.16816.F32.BF16 R16, R16, R74, R84 ;  /* 0x0000004a1010723c */ /* 0x000fe20000041854 */
[----:B------:R4:W2:Y:S07]  /*41c0*/  MUFU.TANH R73, R0 ;  /* 0x0000000000497308 */ /* 0x0008ae0000002400 */
[----:B-1----:R-:W-:Y:S01]  /*41d0*/  HMMA.16816.F32.BF16 R20, R12, R60, R64 ;  /* 0x0000003c0c14723c */ /* 0x002fe20000041840 */
[----:B----4-:R-:W-:-:S04]  /*41e0*/  FMUL.FTZ R0, R28, c[0x0][0x320] ;  /* 0x0000c8001c007a20 */ /* 0x010fc80000410000 */
[----:B------:R1:W4:Y:S11]  /*41f0*/  MUFU.TANH R69, R0 ;  /* 0x0000000000457308 */ /* 0x0003360000002400 */
[----:B------:R-:W-:Y:S08]  /*4200*/  HMMA.16816.F32.BF16 R12, R12, R62, R16 ;  /* 0x0000003e0c0c723c */ /* 0x000ff00000041810 */
[----:B---3--:R-:W-:Y:S01]  /*4210*/  HMMA.16816.F32.BF16 R16, R8, R44, R20 ;  /* 0x0000002c0810723c */ /* 0x008fe20000041814 */
[----:B-1----:R-:W-:-:S07]  /*4220*/  FMUL.FTZ R0, R29, c[0x0][0x320] ;  /* 0x0000c8001d007a20 */ /* 0x002fce0000410000 */
[----:B--2---:R-:W-:Y:S01]  /*4230*/  HMMA.16816.F32.BF16 R32, R4, R48, R32 ;  /* 0x000000300420723c */ /* 0x004fe20000041820 */
[----:B------:R1:W2:Y:S02]  /*4240*/  MUFU.TANH R68, R0 ;  /* 0x0000000000447308 */ /* 0x0002a40000002400 */
[----:B-1----:R-:W-:-:S06]  /*4250*/  FMUL.FTZ R0, R30, c[0x0][0x320] ;  /* 0x0000c8001e007a20 */ /* 0x002fcc0000410000 */
[----:B------:R1:W3:Y:S02]  /*4260*/  MUFU.TANH R70, R0 ;  /* 0x0000000000467308 */ /* 0x0002e40000002400 */
[----:B-1----:R-:W-:Y:S02]  /*4270*/  FMUL.FTZ R0, R31, c[0x0][0x320] ;  /* 0x0000c8001f007a20 */ /* 0x002fe40000410000 */
[C---:B------:R-:W-:Y:S04]  /*4280*/  HMMA.16816.F32.BF16 R28, R8.reuse, R58, R40 ;  /* 0x0000003a081c723c */ /* 0x040fe80000041828 */
[----:B------:R1:W1:Y:S04]  /*4290*/  MUFU.TANH R56, R0 ;  /* 0x0000000000387308 */ /* 0x0002680000002400 */
[----:B------:R-:W-:Y:S01]  /*42a0*/  HMMA.16816.F32.BF16 R8, R8, R46, R12 ;  /* 0x0000002e0808723c */ /* 0x000fe2000004180c */
[----:B-1----:R-:W-:-:S04]  /*42b0*/  FMUL.FTZ R0, R36, c[0x0][0x320] ;  /* 0x0000c80024007a20 */ /* 0x002fc80000410000 */
[----:B------:R1:W1:Y:S11]  /*42c0*/  MUFU.TANH R55, R0 ;  /* 0x0000000000377308 */ /* 0x0002760000002400 */
[----:B------:R-:W-:Y:S01]  /*42d0*/  HMMA.16816.F32.BF16 R20, R4, R50, R28 ;  /* 0x000000320414723c */ /* 0x000fe2000004181c */
[----:B-1----:R-:W-:-:S04]  /*42e0*/  FMUL.FTZ R0, R37, c[0x0][0x320] ;  /* 0x0000c80025007a20 */ /* 0x002fc80000410000 */
[----:B------:R1:W1:Y:S02]  /*42f0*/  MUFU.TANH R52, R0 ;  /* 0x0000000000347308 */ /* 0x0002640000002400 */
[----:B-1----:R-:W-:-:S06]  /*4300*/  FMUL.FTZ R0, R38, c[0x0][0x320] ;  /* 0x0000c80026007a20 */ /* 0x002fcc0000410000 */
[----:B------:R1:W1:Y:S02]  /*4310*/  MUFU.TANH R54, R0 ;  /* 0x0000000000367308 */ /* 0x0002640000002400 */
[----:B-1----:R-:W-:Y:S02]  /*4320*/  FMUL.FTZ R0, R39, c[0x0][0x320] ;  /* 0x0000c80027007a20 */ /* 0x002fe40000410000 */
[----:B------:R-:W1:Y:S01]  /*4330*/  LDSM.16.M88.4 R36, [R165+0x1800] ;  /* 0x00180000a524783b */ /* 0x000e620000000200 */
[----:B------:R-:W-:-:S04]  /*4340*/  DEPBAR.LE SB0, 0x0 ;  /* 0x000080000000791a */ /* 0x000fc80000000000 */
[----:B------:R5:W1:Y:S02]  /*4350*/  MUFU.TANH R53, R0 ;  /* 0x0000000000357308 */ /* 0x000a640000002400 */
[----:B-----5:R-:W-:-:S06]  /*4360*/  FMUL.FTZ R0, R24, c[0x0][0x320] ;  /* 0x0000c80018007a20 */ /* 0x020fcc0000410000 */
[----:B------:R5:W2:Y:S01]  /*4370*/  MUFU.TANH R41, R0 ;  /* 0x0000000000297308 */ /* 0x000aa20000002400 */
[----:B-1----:R-:W-:Y:S01]  /*4380*/  HMMA.16816.F32.BF16 R12, R4, R36, R16 ;  /* 0x00000024040c723c */ /* 0x002fe20000041810 */
[----:B-----5:R-:W-:-:S06]  /*4390*/  FMUL.FTZ R0, R25, c[0x0][0x320] ;  /* 0x0000c80019007a20 */ /* 0x020fcc0000410000 */
[----:B------:R1:W1:Y:S01]  /*43a0*/  MUFU.TANH R40, R0 ;  /* 0x0000000000287308 */ /* 0x0002620000002400 */
        /* <DEDUP_REMOVED lines=39> */
[----:B--234-:R-:W-:Y:S01]  /*4620*/  IADD3 R2, R197, R96, R201 ;  /* 0x00000060c5027210 */ /* 0x01cfe20007ffe0c9 */
[----:B------:R-:W-:-:S03]  /*4630*/  IMAD.MOV.U32 R180, RZ, RZ, RZ ;  /* 0x000000ffffb47224 */ /* 0x000fc600078e00ff */
[----:B------:R-:W-:-:S05]  /*4640*/  IADD3 R2, R2, -0x40, RZ ;  /* 0xffffffc002027810 */ /* 0x000fca0007ffe0ff */
        /* <DEDUP_REMOVED lines=25> */
.L_x_632:
[----:B------:R-:W-:Y:S05]  /*47e0*/  BRA.DIV ~URZ, `(.L_x_485) ;  /* 0x000123d27f007947 */ /* 0x000fea000b800000 */
[----:B------:R-:W3:Y:S01]  /*47f0*/  SHFL.IDX PT, R0, R12, RZ, 0x181f ;  /* 0x00181fff0c007589 */ /* 0x000ee200000e0000 */
[----:B------:R-:W-:-:S04]  /*4800*/  ISETP.GE.AND P2, PT, R184, c[0x0][0x1d4], PT ;  /* 0x00007500b8007a0c */ /* 0x000fc80003f46270 */
[----:B------:R-:W-:Y:S02]  /*4810*/  SEL R11, RZ, 0x10, P2 ;  /* 0x00000010ff0b7807 */ /* 0x000fe40001000000 */
[C---:B---3--:R-:W-:Y:S02]  /*4820*/  IADD3 R6, P0, R0.reuse, R102, RZ ;  /* 0x0000006600067210 */ /* 0x048fe40007f1e0ff */
[----:B------:R-:W-:-:S03]  /*4830*/  IADD3 R2, P1, R0, R104, RZ ;  /* 0x0000006800027210 */ /* 0x000fc60007f3e0ff */
[----:B--2---:R-:W-:Y:S01]  /*4840*/  IMAD.X R7, R4, 0x1, R97, P0 ;  /* 0x0000000104077824 */ /* 0x004fe200000e0661 */
[----:B------:R-:W-:Y:S01]  /*4850*/  IADD3 R8, P0, R0, R105, RZ ;  /* 0x0000006900087210 */ /* 0x000fe20007f1e0ff */
[----:B------:R-:W-:Y:S01]  /*4860*/  IMAD.X R3, R4, 0x1, R98, P1 ;  /* 0x0000000104037824 */ /* 0x000fe200008e0662 */
[----:B------:R-:W-:Y:S01]  /*4870*/  ISETP.GE.AND P1, PT, R192, c[0x0][0x1d4], PT ;  /* 0x00007500c0007a0c */ /* 0x000fe20003f26270 */
[----:B------:R-:W2:Y:S02]  /*4880*/  SHFL.IDX PT, R0, R12, 0x1, 0x181f ;  /* 0x00381f000c007f89 */ /* 0x000ea400000e0000 */
[----:B------:R-:W-:Y:S01]  /*4890*/  IMAD.X R9, R4, 0x1, R99, P0 ;  /* 0x0000000104097824 */ /* 0x000fe200000e0663 */
[----:B------:R-:W-:Y:S01]  /*48a0*/  ISETP.GE.AND P0, PT, R193, c[0x0][0x1d4], PT ;  /* 0x00007500c1007a0c */ /* 0x000fe20003f06270 */
[----:B------:R-:W-:Y:S01]  /*48b0*/  @!PT LDS RZ, [RZ] ;  /* 0x00000000fffff984 */ /* 0x000fe20000000800 */
[----:B------:R3:W-:Y:S01]  /*48c0*/  LDGSTS.E.BYPASS.LTC128B.128 [R179+0x6100], [R6.64], !P2 ;  /* 0x0610000006b37fae */ /* 0x0007e2000d101d48 */
[----:B------:R-:W-:-:S03]  /*48d0*/  SEL R10, RZ, 0x10, P1 ;  /* 0x00000010ff0a7807 */ /* 0x000fc60000800000 */
[----:B------:R4:W1:Y:S04]  /*48e0*/  SHFL.IDX PT, R4, R5, 0x1, 0x181f ;  /* 0x00381f0005047f89 */ /* 0x00086800000e0000 */
[----:B------:R3:W-:Y:S04]  /*48f0*/  LDGSTS.E.BYPASS.LTC128B.128 [R179+0x8100], [R2.64], !P1 ;  /* 0x0810000002b37fae */ /* 0x0007e8000c901d48 */
[----:B------:R3:W-:Y:S01]  /*4900*/  LDGSTS.E.BYPASS.LTC128B.128 [R179+0xa100], [R8.64], !P0 ;  /* 0x0a10000008b37fae */ /* 0x0007e2000c101d48 */
[----:B-1--4-:R-:W-:-:S03]  /*4910*/  SEL R5, RZ, 0x10, P0 ;  /* 0x00000010ff057807 */ /* 0x012fc60000000000 */
.L_x_633:
[----:B--23--:R-:W-:Y:S02]  /*4920*/  IADD3 R2, -R11, 0x10, RZ ;  /* 0x000000100b027810 */ /* 0x00cfe40007ffe1ff */
[----:B------:R-:W-:-:S02]  /*4930*/  IADD3 R3, -R10, 0x10, RZ ;  /* 0x000000100a037810 */ /* 0x000fc40007ffe1ff */
[----:B------:R-:W-:Y:S02]  /*4940*/  LOP3.LUT R2, R2, 0xf, RZ, 0xc0, !PT ;  /* 0x0000000f02027812 */ /* 0x000fe400078ec0ff */
[----:B------:R-:W-:Y:S02]  /*4950*/  ISETP.NE.U32.AND P2, PT, R11, RZ, PT ;  /* 0x000000ff0b00720c */ /* 0x000fe40003f45070 */
[----:B------:R-:W-:Y:S02]  /*4960*/  IADD3 R8, P1, P0, R2, R0, R102 ;  /* 0x0000000002087210 */ /* 0x000fe4000783e066 */
[----:B------:R-:W-:Y:S02]  /*4970*/  LOP3.LUT R2, R3, 0xf, RZ, 0xc0, !PT ;  /* 0x0000000f03027812 */ /* 0x000fe400078ec0ff */
[----:B------:R-:W-:Y:S02]  /*4980*/  IADD3 R3, -R5, 0x10, RZ ;  /* 0x0000001005037810 */ /* 0x000fe40007ffe1ff */
[----:B------:R-:W-:-:S02]  /*4990*/  IADD3.X R9, RZ, R4, R97, P1, P0 ;  /* 0x00000004ff097210 */ /* 0x000fc40000fe0461 */
[----:B------:R-:W-:Y:S02]  /*49a0*/  IADD3 R6, P1, P0, R2, R0, R104 ;  /* 0x0000000002067210 */ /* 0x000fe4000783e068 */
[----:B------:R-:W-:Y:S01]  /*49b0*/  LOP3.LUT R2, R3, 0xf, RZ, 0xc0, !PT ;  /* 0x0000000f03027812 */ /* 0x000fe200078ec0ff */
[----:B------:R-:W-:Y:S01]  /*49c0*/  @!PT LDS RZ, [RZ] ;  /* 0x00000000fffff984 */ /* 0x000fe20000000800 */
[----:B------:R-:W-:Y:S01]  /*49d0*/  @!PT LDS RZ, [RZ] ;  /* 0x00000000fffff984 */ /* 0x000fe20000000800 */
[----:B------:R-:W-:Y:S01]  /*49e0*/  @!PT LDS RZ, [RZ] ;  /* 0x00000000fffff984 */ /* 0x000fe20000000800 */
[----:B------:R1:W-:Y:S01]  /*49f0*/  LDGSTS.E.BYPASS.LTC128B.128.ZFILL [R179+0x7100], [R8.64], P2 ;  /* 0x0710000008b37fae */ /* 0x0003e20009141d48 */
[----:B------:R-:W-:Y:S02]  /*4a00*/  IADD3.X R7, RZ, R4, R98, P1, P0 ;  /* 0x00000004ff077210 */ /* 0x000fe40000fe0462 */
[----:B------:R-:W-:-:S04]  /*4a10*/  IADD3 R2, P1, P0, R2, R0, R105 ;  /* 0x0000000002027210 */ /* 0x000fc8000783e069 */
[----:B------:R-:W-:Y:S02]  /*4a20*/  IADD3.X R3, RZ, R4, R99, P1, P0 ;  /* 0x00000004ff037210 */ /* 0x000fe40000fe0463 */
[----:B------:R-:W-:Y:S02]  /*4a30*/  ISETP.NE.U32.AND P1, PT, R10, RZ, PT ;  /* 0x000000ff0a00720c */ /* 0x000fe40003f25070 */
[----:B------:R-:W-:-:S11]  /*4a40*/  ISETP.NE.U32.AND P0, PT, R5, RZ, PT ;  /* 0x000000ff0500720c */ /* 0x000fd60003f05070 */
[----:B------:R1:W-:Y:S04]  /*4a50*/  LDGSTS.E.BYPASS.LTC128B.128.ZFILL [R179+0x9100], [R6.64], P1 ;  /* 0x0910000006b37fae */ /* 0x0003e80008941d48 */
[----:B------:R1:W-:Y:S02]  /*4a60*/  LDGSTS.E.BYPASS.LTC128B.128.ZFILL [R179+0xb100], [R2.64], P0 ;  /* 0x0b10000002b37fae */ /* 0x0003e40008141d48 */
.L_x_483:
[----:B--234-:R-:W-:Y:S05]  /*4a70*/  BSYNC B0 ;  /* 0x0000000000007941 */ /* 0x01cfea0003800000 */
.L_x_482:
[----:B-1----:R-:W-:Y:S01]  /*4a80*/  IMAD.MOV.U32 R0, RZ, RZ, c[0x0][0x2c4] ;  /* 0x0000b100ff007624 */ /* 0x002fe200078e00ff */
[----:B------:R-:W-:Y:S01]  /*4a90*/  ULDC UR4, c[0x0][0x324] ;  /* 0x0000c90000047ab9 */ /* 0x000fe20000000800 */
[----:B------:R-:W-:Y:S01]  /*4aa0*/  IADD3 R2, R195, 0x1, -R96 ;  /* 0x00000001c3027810 */ /* 0x000fe20007ffe860 */
[----:B------:R-:W-:Y:S01]  /*4ab0*/  ULOP3.LUT UR4, URZ, UR4, URZ, 0x33, !UPT ;  /* 0x000000043f047292 */ /* 0x000fe2000f8e333f */
[----:B------:R-:W0:Y:S01]  /*4ac0*/  LDGDEPBAR ;  /* 0x00000000000079af */ /* 0x000e220000000000 */
[----:B------:R-:W-:Y:S01]  /*4ad0*/  ISETP.NE.AND P0, PT, R0, 0x1, PT ;  /* 0x000000010000780c */ /* 0x000fe20003f05270 */
[----:B------:R-:W-:-:S02]  /*4ae0*/  IMAD.IADD R0, R216, 0x1, R211 ;  /* 0x00000001d8007824 */ /* 0x000fc400078e02d3 */
[----:B------:R-:W-:Y:S02]  /*4af0*/  IMAD.IADD R8, R100, 0x1, -R199 ;  /* 0x0000000164087824 */ /* 0x000fe400078e0ac7 */
[----:B------:R-:W-:-:S08]  /*4b00*/  IMAD.MOV.U32 R4, RZ, RZ, R0 ;  /* 0x000000ffff047224 */ /* 0x000fd000078e0000 */
[----:B------:R-:W-:Y:S01]  /*4b10*/  @P0 IMAD.HI.U32 R3, R0, c[0x0][0x2c8], RZ ;  /* 0x0000b20000030a27 */ /* 0x000fe200078e00ff */
[----:B------:R-:W-:-:S04]  /*4b20*/  IADD3 R0, -R196, R2, -R199 ;  /* 0x00000002c4007210 */ /* 0x000fc80007ffe9c7 */
[C---:B------:R-:W-:Y:S02]  /*4b30*/  IADD3 R7, R0.reuse, UR4, RZ ;  /* 0x0000000400077c10 */ /* 0x040fe4000fffe0ff */
[----:B------:R-:W-:Y:S02]  /*4b40*/  @P0 SHF.R.U32.HI R4, RZ, c[0x0][0x2cc], R3 ;  /* 0x0000b300ff040a19 */ /* 0x000fe40000011603 */
[----:B------:R-:W-:Y:S01]  /*4b50*/  IADD3 R6, R0, c[0x0][0x328], RZ ;  /* 0x0000ca0000067a10 */ /* 0x000fe20007ffe0ff */
[----:B------:R-:W-:Y:S05]  /*4b60*/  BRA.DIV ~URZ, `(.L_x_486) ;  /* 0x000122927f007947 */ /* 0x000fea000b800000 */
[----:B------:R1:W2:Y:S02]  /*4b70*/  SHFL.IDX PT, R3, R4, RZ, 0x1c1f ;  /* 0x001c1fff04037589 */ /* 0x0002a400000e0000 */
.L_x_634:
[----:B------:R-:W-:Y:S01]  /*4b80*/  IMAD.MOV.U32 R0, RZ, RZ, c[0x0][0x32c] ;  /* 0x0000cb00ff007624 */ /* 0x000fe200078e00ff */
[----:B--2---:R-:W-:-:S04]  /*4b90*/  IADD3 R2, R6, R3, RZ ;  /* 0x0000000306027210 */ /* 0x004fc80007ffe0ff */
[----:B------:R-:W-:Y:S01]  /*4ba0*/  ISETP.GE.AND P0, PT, R0, 0x1, PT ;  /* 0x000000010000780c */ /* 0x000fe20003f06270 */
[----:B------:R-:W-:Y:S01]  /*4bb0*/  IMAD.IADD R0, R7, 0x1, R3 ;  /* 0x0000000107007824 */ /* 0x000fe200078e0203 */
[----:B------:R-:W-:-:S11]  /*4bc0*/  IMNMX R2, R8, R2, PT ;  /* 0x0000000208027217 */ /* 0x000fd60003800200 */
[----:B------:R-:W-:Y:S05]  /*4bd0*/  @!P0 BRA `(.L_x_487) ;  /* 0x0000015000008947 */ /* 0x000fea0003800000 */
[----:B------:R-:W-:Y:S01]  /*4be0*/  IADD3 R3, -R196, R195, R3 ;  /* 0x000000c3c4037210 */ /* 0x000fe20007ffe103 */
[----:B------:R-:W-:Y:S03]  /*4bf0*/  BSSY B0, `(.L_x_488) ;  /* 0x000000e000007945 */ /* 0x000fe60003800000 */
[----:B------:R-:W-:-:S13]  /*4c00*/  ISETP.GT.AND P0, PT, R3, -0x1, PT ;  /* 0xffffffff0300780c */ /* 0x000fda0003f04270 */
[----:B------:R-:W-:Y:S05]  /*4c10*/  @P0 BRA `(.L_x_489) ;  /* 0x0000007000000947 */ /* 0x000fea0003800000 */
[----:B------:R-:W-:Y:S01]  /*4c20*/  IMAD.MOV.U32 R5, RZ, RZ, 0x1 ;  /* 0x00000001ff057424 */ /* 0x000fe200078e00ff */
[----:B------:R-:W-:-:S04]  /*4c30*/  LOP3.LUT R3, RZ, R3, RZ, 0x33, !PT ;  /* 0x00000003ff037212 */ /* 0x000fc800078e33ff */
[----:B------:R-:W-:-:S13]  /*4c40*/  ISETP.NE.AND P0, PT, R5, c[0x0][0x32c], PT ;  /* 0x0000cb0005007a0c */ /* 0x000fda0003f05270 */
[----:B------:R-:W-:-:S05]  /*4c50*/  @P0 IMAD.HI.U32 R5, R3, c[0x0][0x330], RZ ;  /* 0x0000cc0003050a27 */ /* 0x000fca00078e00ff */
[----:B------:R-:W-:-:S04]  /*4c60*/  @P0 SHF.R.U32.HI R3, RZ, c[0x0][0x334], R5 ;  /* 0x0000cd00ff030a19 */ /* 0x000fc80000011605 */
[----:B------:R-:W-:Y:S01]  /*4c70*/  LOP3.LUT R3, RZ, R3, RZ, 0x33, !PT ;  /* 0x00000003ff037212 */ /* 0x000fe200078e33ff */
[----:B------:R-:W-:Y:S05]  /*4c80*/  BRA `(.L_x_490) ;  /* 0x0000004000007947 */ /* 0x000fea0003800000 */
.L_x_489:
[----:B------:R-:W-:-:S04]  /*4c90*/  MOV R5, 0x1 ;  /* 0x0000000100057802 */ /* 0x000fc80000000f00 */
[----:B------:R-:W-:-:S13]  /*4ca0*/  ISETP.NE.AND P0, PT, R5, c[0x0][0x32c], PT ;  /* 0x0000cb0005007a0c */ /* 0x000fda0003f05270 */
[----:B------:R-:W-:-:S05]  /*4cb0*/  @P0 IMAD.HI.U32 R5, R3, c[0x0][0x330], RZ ;  /* 0x0000cc0003050a27 */ /* 0x000fca00078e00ff */
[----:B------:R-:W-:Y:S02]  /*4cc0*/  @P0 SHF.R.U32.HI R3, RZ, c[0x0][0x334], R5 ;  /* 0x0000cd00ff030a19 */ /* 0x000fe40000011605 */
.L_x_490:
[----:B------:R-:W-:Y:S05]  /*4cd0*/  BSYNC B0 ;  /* 0x0000000000007941 */ /* 0x000fea0003800000 */
.L_x_488:
[----:B------:R-:W-:-:S04]  /*4ce0*/  IMAD R3, R3, c[0x0][0x32c], -R96 ;  /* 0x0000cb0003037a24 */ /* 0x000fc800078e0a60 */
[----:B------:R-:W-:-:S05]  /*4cf0*/  IMAD.IADD R3, R3, 0x1, -R199 ;  /* 0x0000000103037824 */ /* 0x000fca00078e0ac7 */
[----:B------:R-:W-:Y:S02]  /*4d00*/  IADD3 R5, R3, c[0x0][0x32c], RZ ;  /* 0x0000cb0003057a10 */ /* 0x000fe40007ffe0ff */
[----:B------:R-:W-:Y:S02]  /*4d10*/  IMNMX R0, R0, R3, !PT ;  /* 0x0000000300007217 */ /* 0x000fe40007800200 */
[----:B------:R-:W-:Y:S02]  /*4d20*/  IMNMX R2, R2, R5, PT ;  /* 0x0000000502027217 */ /* 0x000fe40003800200 */
.L_x_487:
[----:B------:R-:W-:-:S04]  /*4d30*/  ISETP.GT.AND P1, PT, R178, RZ, PT ;  /* 0x000000ffb200720c */ /* 0x000fc80003f24270 */
[C---:B------:R-:W-:Y:S02]  /*4d40*/  ISETP.GT.AND P2, PT, R0.reuse, RZ, P1 ;  /* 0x000000ff0000720c */ /* 0x040fe40000f44270 */
[----:B------:R-:W-:Y:S02]  /*4d50*/  ISETP.GT.AND P0, PT, R0, 0x1, P1 ;  /* 0x000000010000780c */ /* 0x000fe40000f04270 */
[C---:B------:R-:W-:Y:S02]  /*4d60*/  ISETP.LT.OR P2, PT, R2.reuse, 0x1, P2 ;  /* 0x000000010200780c */ /* 0x040fe40001741670 */
[----:B------:R-:W-:Y:S02]  /*4d70*/  ISETP.LT.OR P0, PT, R2, 0x2, P0 ;  /* 0x000000020200780c */ /* 0x000fe40000701670 */
[----:B------:R-:W-:Y:S02]  /*4d80*/  FSEL R9, R76, -INF , !P2 ;  /* 0xff8000004c097808 */ /* 0x000fe40005000000 */
[----:B------:R-:W-:-:S02]  /*4d90*/  FSEL R11, R72, -INF , !P0 ;  /* 0xff800000480b7808 */ /* 0x000fc40004000000 */
[C---:B------:R-:W-:Y:S02]  /*4da0*/  ISETP.GT.AND P2, PT, R0.reuse, 0x8, P1 ;  /* 0x000000080000780c */ /* 0x040fe40000f44270 */
        /* <DEDUP_REMOVED lines=40> */
[----:B------:R-:W-:Y:S01]  /*5030*/  FSEL R106, R13, -INF , !P0 ;  /* 0xff8000000d6a7808 */ /* 0x000fe20004000000 */
[----:B------:R-:W-:Y:S06]  /*5040*/  BRA.DIV ~URZ, `(.L_x_491) ;  /* 0x00011e227f007947 */ /* 0x000fec000b800000 */
[----:B------:R2:W3:Y:S02]  /*5050*/  SHFL.IDX PT, R3, R4, 0x1, 0x1c1f ;  /* 0x003c1f0004037f89 */ /* 0x0004e400000e0000 */
.L_x_635:
[----:B------:R-:W-:Y:S01]  /*5060*/  IMAD.MOV.U32 R0, RZ, RZ, c[0x0][0x32c] ;  /* 0x0000cb00ff007624 */ /* 0x000fe200078e00ff */
[----:B---3--:R-:W-:-:S04]  /*5070*/  IADD3 R2, R6, R3, RZ ;  /* 0x0000000306027210 */ /* 0x008fc80007ffe0ff */
        /* <DEDUP_REMOVED lines=8> */
[----:B-12---:R-:W-:Y:S01]  /*5100*/  IMAD.MOV.U32 R4, RZ, RZ, 0x1 ;  /* 0x00000001ff047424 */ /* 0x006fe200078e00ff */
[----:B------:R-:W-:-:S04]  /*5110*/  LOP3.LUT R3, RZ, R3, RZ, 0x33, !PT ;  /* 0x00000003ff037212 */ /* 0x000fc800078e33ff */
[----:B------:R-:W-:-:S13]  /*5120*/  ISETP.NE.AND P0, PT, R4, c[0x0][0x32c], PT ;  /* 0x0000cb0004007a0c */ /* 0x000fda0003f05270 */
[----:B------:R-:W-:-:S05]  /*5130*/  @P0 IMAD.HI.U32 R4, R3, c[0x0][0x330], RZ ;  /* 0x0000cc0003040a27 */ /* 0x000fca00078e00ff */
[----:B------:R-:W-:-:S04]  /*5140*/  @P0 SHF.R.U32.HI R3, RZ, c[0x0][0x334], R4 ;  /* 0x0000cd00ff030a19 */ /* 0x000fc80000011604 */
[----:B------:R-:W-:Y:S01]  /*5150*/  LOP3.LUT R3, RZ, R3, RZ, 0x33, !PT ;  /* 0x00000003ff037212 */ /* 0x000fe200078e33ff */
[----:B------:R-:W-:Y:S05]  /*5160*/  BRA `(.L_x_495) ;  /* 0x0000004000007947 */ /* 0x000fea0003800000 */
.L_x_494:
[----:B-12---:R-:W-:-:S04]  /*5170*/  MOV R4, 0x1 ;  /* 0x0000000100047802 */ /* 0x006fc80000000f00 */
[----:B------:R-:W-:-:S13]  /*5180*/  ISETP.NE.AND P0, PT, R4, c[0x0][0x32c], PT ;  /* 0x0000cb0004007a0c */ /* 0x000fda0003f05270 */
[----:B------:R-:W-:-:S05]  /*5190*/  @P0 IMAD.HI.U32 R4, R3, c[0x0][0x330], RZ ;  /* 0x0000cc0003040a27 */ /* 0x000fca00078e00ff */
[----:B------:R-:W-:Y:S02]  /*51a0*/  @P0 SHF.R.U32.HI R3, RZ, c[0x0][0x334], R4 ;  /* 0x0000cd00ff030a19 */ /* 0x000fe40000011604 */
.L_x_495:
[----:B------:R-:W-:Y:S05]  /*51b0*/  BSYNC B0 ;  /* 0x0000000000007941 */ /* 0x000fea0003800000 */
.L_x_493:
[----:B------:R-:W-:-:S04]  /*51c0*/  IMAD R3, R3, c[0x0][0x32c], -R96 ;  /* 0x0000cb0003037a24 */ /* 0x000fc800078e0a60 */
[----:B------:R-:W-:-:S05]  /*51d0*/  IMAD.IADD R3, R3, 0x1, -R199 ;  /* 0x0000000103037824 */ /* 0x000fca00078e0ac7 */
[----:B------:R-:W-:Y:S02]  /*51e0*/  IADD3 R4, R3, c[0x0][0x32c], RZ ;  /* 0x0000cb0003047a10 */ /* 0x000fe40007ffe0ff */
[----:B------:R-:W-:Y:S02]  /*51f0*/  IMNMX R0, R0, R3, !PT ;  /* 0x0000000300007217 */ /* 0x000fe40007800200 */
[----:B------:R-:W-:Y:S02]  /*5200*/  IMNMX R2, R2, R4, PT ;  /* 0x0000000402027217 */ /* 0x000fe40003800200 */
.L_x_492:
[C---:B------:R-:W-:Y:S02]  /*5210*/  ISETP.GT.AND P0, PT, R0.reuse, 0x1, P1 ;  /* 0x000000010000780c */ /* 0x040fe40000f04270 */
[----:B------:R-:W-:Y:S02]  /*5220*/  ISETP.GT.AND P2, PT, R0, 0x8, P1 ;  /* 0x000000080000780c */ /* 0x000fe40000f44270 */
[C---:B------:R-:W-:Y:S02]  /*5230*/  ISETP.LT.OR P0, PT, R2.reuse, 0x2, P0 ;  /* 0x000000020200780c */ /* 0x040fe40000701670 */
[----:B------:R-:W-:-:S02]  /*5240*/  ISETP.LT.OR P2, PT, R2, 0x9, P2 ;  /* 0x000000090200780c */ /* 0x000fc40001741670 */
[----:B------:R-:W-:Y:S02]  /*5250*/  FSEL R7, R73, -INF , !P0 ;  /* 0xff80000049077808 */ /* 0x000fe40004000000 */
[----:B------:R-:W-:Y:S02]  /*5260*/  ISETP.GT.AND P0, PT, R0, 0x9, P1 ;  /* 0x000000090000780c */ /* 0x000fe40000f04270 */
[----:B------:R-:W-:Y:S02]  /*5270*/  FSEL R8, R70, -INF , !P2 ;  /* 0xff80000046087808 */ /* 0x000fe40005000000 */
[----:B------:R-:W-:Y:S02]  /*5280*/  ISETP.LT.OR P0, PT, R2, 0xa, P0 ;  /* 0x0000000a0200780c */ /* 0x000fe40000701670 */
[----:B------:R-:W-:Y:S02]  /*5290*/  FMNMX.FTZ R3, R9, R11, !PT ;  /* 0x0000000b09037209 */ /* 0x000fe40007810000 */
[----:B------:R-:W-:-:S02]  /*52a0*/  FSEL R10, R56, -INF , !P0 ;  /* 0xff800000380a7808 */ /* 0x000fc40004000000 */
[C---:B------:R-:W-:Y:S02]  /*52b0*/  ISETP.GT.AND P0, PT, R0.reuse, 0x11, P1 ;  /* 0x000000110000780c */ /* 0x040fe40000f04270 */
[----:B------:R-:W-:Y:S02]  /*52c0*/  ISETP.GT.AND P3, PT, R0, 0x10, P1 ;  /* 0x000000100000780c */ /* 0x000fe40000f64270 */
[----:B------:R-:W-:Y:S02]  /*52d0*/  ISETP.LT.OR P2, PT, R2, 0x12, P0 ;  /* 0x000000120200780c */ /* 0x000fe40000741670 */
[C---:B------:R-:W-:Y:S02]  /*52e0*/  ISETP.GT.AND P0, PT, R0.reuse, 0x18, P1 ;  /* 0x000000180000780c */ /* 0x040fe40000f04270 */
[----:B------:R-:W-:Y:S02]  /*52f0*/  FSEL R14, R53, -INF , !P2 ;  /* 0xff800000350e7808 */ /* 0x000fe40005000000 */
[----:B------:R-:W-:-:S02]  /*5300*/  ISETP.GT.AND P2, PT, R0, RZ, P1 ;  /* 0x000000ff0000720c */ /* 0x000fc40000f44270 */
[----:B------:R-:W-:Y:S02]  /*5310*/  FMNMX.FTZ R3, R12, R3, !PT ;  /* 0x000000030c037209 */ /* 0x000fe40007810000 */
[C---:B------:R-:W-:Y:S02]  /*5320*/  ISETP.LT.OR P2, PT, R2.reuse, 0x1, P2 ;  /* 0x000000010200780c */ /* 0x040fe40001741670 */
[C---:B------:R-:W-:Y:S02]  /*5330*/  ISETP.LT.OR P3, PT, R2.reuse, 0x11, P3 ;  /* 0x000000110200780c */ /* 0x040fe40001f61670 */
[----:B------:R-:W-:Y:S02]  /*5340*/  FSEL R6, R77, -INF , !P2 ;  /* 0xff8000004d067808 */ /* 0x000fe40005000000 */
[----:B------:R-:W-:Y:S02]  /*5350*/  ISETP.LT.OR P0, PT, R2, 0x19, P0 ;  /* 0x000000190200780c */ /* 0x000fe40000701670 */
[----:B-12---:R-:W-:-:S02]  /*5360*/  FMNMX.FTZ R4, R6, R7, !PT ;  /* 0x0000000706047209 */ /* 0x006fc40007810000 */
[----:B------:R-:W-:Y:S02]  /*5370*/  FMNMX.FTZ R3, R15, R3, !PT ;  /* 0x000000030f037209 */ /* 0x000fe40007810000 */
[----:B------:R-:W-:Y:S02]  /*5380*/  FMNMX.FTZ R4, R8, R4, !PT ;  /* 0x0000000408047209 */ /* 0x000fe40007810000 */
[----:B------:R-:W-:Y:S02]  /*5390*/  FSEL R13, R54, -INF , !P3 ;  /* 0xff800000360d7808 */ /* 0x000fe40005800000 */
[----:B------:R-:W-:Y:S02]  /*53a0*/  FMNMX.FTZ R4, R10, R4, !PT ;  /* 0x000000040a047209 */ /* 0x000fe40007810000 */
[----:B------:R-:W-:Y:S02]  /*53b0*/  FSEL R17, R43, -INF , !P0 ;  /* 0xff8000002b117808 */ /* 0x000fe40004000000 */
[----:B------:R-:W-:-:S02]  /*53c0*/  ISETP.GT.AND P2, PT, R0, 0x19, P1 ;  /* 0x000000190000780c */ /* 0x000fc40000f44270 */
[----:B------:R-:W-:Y:S02]  /*53d0*/  ISETP.GT.AND P0, PT, R0, 0x20, P1 ;  /* 0x000000200000780c */ /* 0x000fe40000f04270 */
[----:B------:R-:W-:Y:S02]  /*53e0*/  FMNMX.FTZ R3, R16, R3, !PT ;  /* 0x0000000310037209 */ /* 0x000fe40007810000 */
[----:B------:R-:W-:Y:S02]  /*53f0*/  FMNMX.FTZ R4, R13, R4, !PT ;  /* 0x000000040d047209 */ /* 0x000fe40007810000 */
[C---:B------:R-:W-:Y:S02]  /*5400*/  ISETP.LT.OR P2, PT, R2.reuse, 0x1a, P2 ;  /* 0x0000001a0200780c */ /* 0x040fe40001741670 */
[----:B------:R-:W-:Y:S02]  /*5410*/  ISETP.LT.OR P0, PT, R2, 0x21, P0 ;  /* 0x000000210200780c */ /* 0x000fe40000701670 */
[----:B------:R-:W-:-:S02]  /*5420*/  FMNMX.FTZ R3, R18, R3, !PT ;  /* 0x0000000312037209 */ /* 0x000fc40007810000 */
[----:B------:R-:W-:Y:S02]  /*5430*/  FMNMX.FTZ R4, R14, R4, !PT ;  /* 0x000000040e047209 */ /* 0x000fe40007810000 */
[----:B------:R-:W-:Y:S02]  /*5440*/  FSEL R24, R42, -INF , !P2 ;  /* 0xff8000002a187808 */ /* 0x000fe40005000000 */
[C---:B------:R-:W-:Y:S02]  /*5450*/  ISETP.GT.AND P2, PT, R0.reuse, 0x21, P1 ;  /* 0x000000210000780c */ /* 0x040fe40000f44270 */
[----:B------:R-:W-:Y:S02]  /*5460*/  FSEL R79, R33, -INF , !P0 ;  /* 0xff800000214f7808 */ /* 0x000fe40004000000 */
[----:B------:R-:W-:Y:S02]  /*5470*/  FMNMX.FTZ R3, R19, R3, !PT ;  /* 0x0000000313037209 */ /* 0x000fe40007810000 */
[----:B------:R-:W-:-:S02]  /*5480*/  ISETP.GT.AND P0, PT, R0, 0x28, P1 ;  /* 0x000000280000780c */ /* 0x000fc40000f04270 */
[----:B------:R-:W-:Y:S02]  /*5490*/  FMNMX.FTZ R4, R17, R4, !PT ;  /* 0x0000000411047209 */ /* 0x000fe40007810000 */
[----:B------:R-:W-:Y:S02]  /*54a0*/  ISETP.LT.OR P2, PT, R2, 0x22, P2 ;  /* 0x000000220200780c */ /* 0x000fe40001741670 */
[----:B------:R-:W-:Y:S02]  /*54b0*/  FMNMX.FTZ R3, R20, R3, !PT ;  /* 0x0000000314037209 */ /* 0x000fe40007810000 */
[----:B------:R-:W-:Y:S02]  /*54c0*/  ISETP.LT.OR P0, PT, R2, 0x29, P0 ;  /* 0x000000290200780c */ /* 0x000fe40000701670 */
[----:B------:R-:W-:Y:S02]  /*54d0*/  FMNMX.FTZ R4, R24, R4, !PT ;  /* 0x0000000418047209 */ /* 0x000fe40007810000 */
[----:B------:R-:W-:-:S02]  /*54e0*/  FSEL R77, R32, -INF , !P2 ;  /* 0xff800000204d7808 */ /* 0x000fc40005000000 */
[----:B------:R-:W-:Y:S02]  /*54f0*/  FMNMX.FTZ R3, R105, R3, !PT ;  /* 0x0000000369037209 */ /* 0x000fe40007810000 */
[----:B------:R-:W-:Y:S02]  /*5500*/  ISETP.GT.AND P2, PT, R0, 0x29, P1 ;  /* 0x000000290000780c */ /* 0x000fe40000f44270 */
[----:B------:R-:W-:Y:S02]  /*5510*/  FSEL R78, R30, -INF , !P0 ;  /* 0xff8000001e4e7808 */ /* 0x000fe40004000000 */
[----:B------:R-:W-:Y:S02]  /*5520*/  FMNMX.FTZ R4, R79, R4, !PT ;  /* 0x000000044f047209 */ /* 0x000fe40007810000 */
[----:B------:R-:W-:Y:S02]  /*5530*/  ISETP.GT.AND P0, PT, R0, 0x30, P1 ;  /* 0x000000300000780c */ /* 0x000fe40000f04270 */
[----:B------:R-:W-:-:S02]  /*5540*/  FMNMX.FTZ R3, R104, R3, !PT ;  /* 0x0000000368037209 */ /* 0x000fc40007810000 */
[C---:B------:R-:W-:Y:S02]  /*5550*/  ISETP.LT.OR P2, PT, R2.reuse, 0x2a, P2 ;  /* 0x0000002a0200780c */ /* 0x040fe40001741670 */
[----:B------:R-:W-:Y:S02]  /*5560*/  FMNMX.FTZ R4, R77, R4, !PT ;  /* 0x000000044d047209 */ /* 0x000fe40007810000 */
[----:B------:R-:W-:Y:S02]  /*5570*/  ISETP.LT.OR P0, PT, R2, 0x31, P0 ;  /* 0x000000310200780c */ /* 0x000fe40000701670 */
[----:B------:R-:W-:Y:S02]  /*5580*/  FMNMX.FTZ R3, R102, R3, !PT ;  /* 0x0000000366037209 */ /* 0x000fe40007810000 */
[----:B------:R-:W-:Y:S02]  /*5590*/  FSEL R76, R31, -INF , !P2 ;  /* 0xff8000001f4c7808 */ /* 0x000fe40005000000 */
[----:B------:R-:W-:-:S02]  /*55a0*/  ISETP.GT.AND P3, PT, R0, 0x31, P1 ;  /* 0x000000310000780c */ /* 0x000fc40000f64270 */
[----:B------:R-:W-:Y:S02]  /*55b0*/  FMNMX.FTZ R4, R78, R4, !PT ;  /* 0x000000044e047209 */ /* 0x000fe40007810000 */
[----:B------:R-:W-:Y:S02]  /*55c0*/  FSEL R159, R26, -INF , !P0 ;  /* 0xff8000001a9f7808 */ /* 0x000fe40004000000 */
[C---:B------:R-:W-:Y:S02]  /*55d0*/  ISETP.GT.AND P2, PT, R0.reuse, 0x38, P1 ;  /* 0x000000380000780c */ /* 0x040fe40000f44270 */
[----:B------:R-:W-:Y:S02]  /*55e0*/  ISETP.GT.AND P0, PT, R0, 0x39, P1 ;  /* 0x000000390000780c */ /* 0x000fe40000f04270 */
[----:B------:R-:W-:Y:S02]  /*55f0*/  FMNMX.FTZ R0, R101, R3, !PT ;  /* 0x0000000365007209 */ /* 0x000fe40007810000 */
[----:B------:R-:W-:-:S02]  /*5600*/  ISETP.LT.OR P3, PT, R2, 0x32, P3 ;  /* 0x000000320200780c */ /* 0x000fc40001f61670 */
[----:B------:R-:W-:Y:S02]  /*5610*/  FMNMX.FTZ R3, R76, R4, !PT ;  /* 0x000000044c037209 */ /* 0x000fe40007810000 */
[C---:B------:R-:W-:Y:S02]  /*5620*/  ISETP.LT.OR P1, PT, R2.reuse, 0x39, P2 ;  /* 0x000000390200780c */ /* 0x040fe40001721670 */
[----:B------:R-:W-:Y:S02]  /*5630*/  FSEL R158, R27, -INF , !P3 ;  /* 0xff8000001b9e7808 */ /* 0x000fe40005800000 */
[----:B------:R-:W-:Y:S02]  /*5640*/  FMNMX.FTZ R0, R109, R0, !PT ;  /* 0x000000006d007209 */ /* 0x000fe40007810000 */
[----:B------:R-:W-:Y:S02]  /*5650*/  FMNMX.FTZ R3, R159, R3, !PT ;  /* 0x000000039f037209 */ /* 0x000fe40007810000 */
[----:B------:R-:W-:-:S02]  /*5660*/  ISETP.LT.OR P0, PT, R2, 0x3a, P0 ;  /* 0x0000003a0200780c */ /* 0x000fc40000701670 */
[----:B------:R-:W-:Y:S02]  /*5670*/  FSEL R157, R23, -INF , !P1 ;  /* 0xff800000179d7808 */ /* 0x000fe40004800000 */
[----:B------:R-:W-:Y:S02]  /*5680*/  FMNMX.FTZ R0, R108, R0, !PT ;  /* 0x000000006c007209 */ /* 0x000fe40007810000 */
[----:B------:R-:W-:Y:S02]  /*5690*/  FMNMX.FTZ R2, R158, R3, !PT ;  /* 0x000000039e027209 */ /* 0x000fe40007810000 */
[----:B------:R-:W-:Y:S02]  /*56a0*/  FSEL R156, R22, -INF , !P0 ;  /* 0xff800000169c7808 */ /* 0x000fe40004000000 */
[----:B------:R-:W-:Y:S02]  /*56b0*/  FMNMX.FTZ R0, R107, R0, !PT ;  /* 0x000000006b007209 */ /* 0x000fe40007810000 */
[----:B------:R-:W-:-:S02]  /*56c0*/  FMNMX.FTZ R2, R157, R2, !PT ;  /* 0x000000029d027209 */ /* 0x000fc40007810000 */
[----:B------:R-:W-:Y:S02]  /*56d0*/  FMNMX.FTZ R4, R106, R0, !PT ;  /* 0x000000006a047209 */ /* 0x000fe40007810000 */
[----:B------:R-:W-:Y:S01]  /*56e0*/  FMNMX.FTZ R5, R156, R2, !PT ;  /* 0x000000029c057209 */ /* 0x000fe20007810000 */
[----:B------:R-:W-:Y:S05]  /*56f0*/  BRA.DIV ~URZ, `(.L_x_496) ;  /* 0x000117e27f007947 */ /* 0x000fea000b800000 */
[----:B------:R1:W2:Y:S02]  /*5700*/  SHFL.BFLY PT, R0, R4, 0x2, 0x1f ;  /* 0x0c401f0004007f89 */ /* 0x0002a400000e0000 */
.L_x_636:
[----:B-12---:R-:W-:Y:S01]  /*5710*/  FMNMX.FTZ R4, R4, R0, !PT ;  /* 0x0000000004047209 */ /* 0x006fe20007810000 */
[----:B------:R-:W-:Y:S05]  /*5720*/  BRA.DIV ~URZ, `(.L_x_497) ;  /* 0x000117f27f007947 */ /* 0x000fea000b800000 */
[----:B------:R-:W1:Y:S04]  /*5730*/  SHFL.BFLY PT, R0, R5, 0x2, 0x1f ;  /* 0x0c401f0005007f89 */ /* 0x000e6800000e0000 */
[----:B------:R-:W2:Y:S01]  /*5740*/  SHFL.BFLY PT, R2, R4, 0x1, 0x1f ;  /* 0x0c201f0004027f89 */ /* 0x000ea200000e0000 */
[----:B-1----:R-:W-:Y:S02]  /*5750*/  FMNMX.FTZ R5, R5, R0, !PT ;  /* 0x0000000005057209 */ /* 0x002fe40007810000 */
[----:B--2---:R-:W-:-:S03]  /*5760*/  FMNMX.FTZ R100, R4, R2, !PT ;  /* 0x0000000204647209 */ /* 0x004fc60007810000 */
[----:B------:R1:W2:Y:S04]  /*5770*/  SHFL.BFLY PT, R3, R5, 0x1, 0x1f ;  /* 0x0c201f0005037f89 */ /* 0x0002a800000e0000 */
.L_x_637:
[C---:B------:R-:W-:Y:S01]  /*5780*/  FMUL.FTZ R0, R100.reuse, c[0x0][0x2d0] ;  /* 0x0000b40064007a20 */ /* 0x040fe20000410000 */
[----:B------:R-:W-:Y:S01]  /*5790*/  FSETP.NEU.FTZ.AND P0, PT, R100, -INF , PT ;  /* 0xff8000006400780b */ /* 0x000fe20003f1d000 */
[----:B------:R-:W-:Y:S01]  /*57a0*/  WARPSYNC 0xffffffff ;  /* 0xffffffff00007948 */ /* 0x000fe20003800000 */
[----:B------:R-:W-:Y:S01]  /*57b0*/  LDSM.16.MT88.4 R36, [R167+0x800] ;  /* 0x00080000a724783b */ /* 0x000fe20000004200 */
[----:B------:R-:W-:Y:S02]  /*57c0*/  IADD3 R178, R178, -0x2, RZ ;  /* 0xfffffffeb2b27810 */ /* 0x000fe40007ffe0ff */
[----:B------:R-:W-:Y:S01]  /*57d0*/  FSEL R0, R0, RZ, P0 ;  /* 0x000000ff00007208 */ /* 0x000fe20000000000 */
[----:B------:R-:W-:Y:S04]  /*57e0*/  LDSM.16.MT88.4 R32, [R168] ;  /* 0x00000000a820783b */ /* 0x000fe80000004200 */
[--C-:B------:R-:W-:Y:S01]  /*57f0*/  FFMA.FTZ R2, R9, c[0x0][0x2d0], -R0.reuse ;  /* 0x0000b40009027a23 */ /* 0x100fe20000010800 */
[----:B------:R-:W-:Y:S03]  /*5800*/  LDSM.16.MT88.4 R44, [R170] ;  /* 0x00000000aa2c783b */ /* 0x000fe60000004200 */
[----:B------:R3:W-:Y:S01]  /*5810*/  MUFU.EX2 R111, R2 ;  /* 0x00000002006f7308 */ /* 0x0007e20000000800 */
[----:B------:R-:W-:Y:S04]  /*5820*/  LDSM.16.MT88.4 R40, [R168+0x800] ;  /* 0x00080000a828783b */ /* 0x000fe80000004200 */
[----:B------:R-:W-:Y:S04]  /*5830*/  LDSM.16.MT88.4 R60, [R170+0x800] ;  /* 0x00080000aa3c783b */ /* 0x000fe80000004200 */
[----:B------:R-:W-:Y:S04]  /*5840*/  LDSM.16.MT88.4 R52, [R167+0x2000] ;  /* 0x00200000a734783b */ /* 0x000fe80000004200 */
[----:B------:R-:W-:Y:S01]  /*5850*/  LDSM.16.MT88.4 R48, [R169] ;  /* 0x00000000a930783b */ /* 0x000fe20000004200 */
[----:B---3--:R-:W-:-:S03]  /*5860*/  FFMA.FTZ R2, R11, c[0x0][0x2d0], -R0 ;  /* 0x0000b4000b027a23 */ /* 0x008fc60000010800 */
[----:B------:R-:W-:Y:S01]  /*5870*/  LDSM.16.MT88.4 R64, [R170+0x2000] ;  /* 0x00200000aa40783b */ /* 0x000fe20000004200 */
[----:B------:R3:W4:Y:S03]  /*5880*/  MUFU.EX2 R110, R2 ;  /* 0x00000002006e7308 */ /* 0x0007260000000800 */
[----:B------:R-:W-:Y:S04]  /*5890*/  LDSM.16.MT88.4 R72, [R169+0x2000] ;  /* 0x00200000a948783b */ /* 0x000fe80000004200 */
[----:B------:R-:W-:Y:S04]  /*58a0*/  LDSM.16.MT88.4 R56, [R169+0x800] ;  /* 0x00080000a938783b */ /* 0x000fe80000004200 */
[----:B------:R-:W-:Y:S01]  /*58b0*/  LDSM.16.MT88.4 R68, [R168+0x2800] ;  /* 0x00280000a844783b */ /* 0x000fe20000004200 */
[--C-:B---3--:R-:W-:Y:S01]  /*58c0*/  FFMA.FTZ R2, R12, c[0x0][0x2d0], -R0.reuse ;  /* 0x0000b4000c027a23 */ /* 0x108fe20000010800 */
[----:B--2---:R-:W-:Y:S01]  /*58d0*/  FMNMX.FTZ R12, R3, R5, !PT ;  /* 0x00000005030c7209 */ /* 0x004fe20007810000 */
[----:B------:R-:W-:-:S02]  /*58e0*/  FFMA.FTZ R3, R19, c[0x0][0x2d0], -R0 ;  /* 0x0000b40013037a23 */ /* 0x000fc40000010800 */
[----:B------:R2:W-:Y:S01]  /*58f0*/  MUFU.EX2 R187, R2 ;  /* 0x0000000200bb7308 */ /* 0x0005e20000000800 */
[----:B------:R-:W-:-:S07]  /*5900*/  FSETP.NEU.FTZ.AND P0, PT, R12, -INF , PT ;  /* 0xff8000000c00780b */ /* 0x000fce0003f1d000 */
[----:B------:R3:W-:Y:S01]  /*5910*/  MUFU.EX2 R221, R3 ;  /* 0x0000000300dd7308 */ /* 0x0007e20000000800 */
[----:B--2---:R-:W-:Y:S02]  /*5920*/  FFMA.FTZ R2, R15, c[0x0][0x2d0], -R0 ;  /* 0x0000b4000f027a23 */ /* 0x004fe40000010800 */
[----:B----4-:R-:W-:-:S05]  /*5930*/  FADD.FTZ R15, R111, R110 ;  /* 0x0000006e6f0f7221 */ /* 0x010fca0000010000 */
[----:B------:R2:W-:Y:S01]  /*5940*/  MUFU.EX2 R189, R2 ;  /* 0x0000000200bd7308 */ /* 0x0005e20000000800 */
[--C-:B---3--:R-:W-:Y:S02]  /*5950*/  FFMA.FTZ R3, R20, c[0x0][0x2d0], -R0.reuse ;  /* 0x0000b40014037a23 */ /* 0x108fe40000010800 */
[----:B------:R-:W3:Y:S05]  /*5960*/  LDSM.16.MT88.4 R20, [R167] ;  /* 0x00000000a714783b */ /* 0x000eea0000004200 */
[----:B------:R-:W-:Y:S01]  /*5970*/  MUFU.EX2 R220, R3 ;  /* 0x0000000300dc7308 */ /* 0x000fe20000000800 */
[----:B--2---:R-:W-:-:S07]  /*5980*/  FFMA.FTZ R2, R16, c[0x0][0x2d0], -R0 ;  /* 0x0000b40010027a23 */ /* 0x004fce0000010800 */
[----:B------:R2:W-:Y:S02]  /*5990*/  MUFU.EX2 R188, R2 ;  /* 0x0000000200bc7308 */ /* 0x0005e40000000800 */
[----:B--2---:R-:W-:-:S06]  /*59a0*/  FFMA.FTZ R2, R18, c[0x0][0x2d0], -R0 ;  /* 0x0000b40012027a23 */ /* 0x004fcc0000010800 */
[----:B------:R2:W4:Y:S02]  /*59b0*/  MUFU.EX2 R219, R2 ;  /* 0x0000000200db7308 */ /* 0x0005240000000800 */
[----:B--2---:R-:W-:Y:S01]  /*59c0*/  FMUL.FTZ R2, R12, c[0x0][0x2d0] ;  /* 0x0000b4000c027a20 */ /* 0x004fe20000410000 */
[----:B----4-:R-:W-:-:S04]  /*59d0*/  F2FP.BF16.PACK_AB R4, R219, R188 ;  /* 0x000000bcdb04723e */ /* 0x010fc800000010ff */
[----:B------:R-:W-:-:S05]  /*59e0*/  FSEL R2, R2, RZ, P0 ;  /* 0x000000ff02027208 */ /* 0x000fca0000000000 */
[----:B------:R-:W-:Y:S01]  /*59f0*/  FFMA.FTZ R3, R6, c[0x0][0x2d0], -R2 ;  /* 0x0000b40006037a23 */ /* 0x000fe20000010802 */
[----:B------:R-:W-:-:S03]  /*5a00*/  F2FP.BF16.PACK_AB R6, R220, R221 ;  /* 0x000000dddc06723e */ /* 0x000fc600000010ff */
[----:B------:R2:W-:Y:S02]  /*5a10*/  MUFU.EX2 R183, R3 ;  /* 0x0000000300b77308 */ /* 0x0005e40000000800 */
[----:B--2---:R-:W-:-:S06]  /*5a20*/  FFMA.FTZ R3, R7, c[0x0][0x2d0], -R2 ;  /* 0x0000b40007037a23 */ /* 0x004fcc0000010802 */
[----:B------:R2:W4:Y:S02]  /*5a30*/  MUFU.EX2 R177, R3 ;  /* 0x0000000300b17308 */ /* 0x0005240000000800 */
[----:B--2---:R-:W-:Y:S01]  /*5a40*/  FFMA.FTZ R3, R8, c[0x0][0x2d0], -R2 ;  /* 0x0000b40008037a23 */ /* 0x004fe20000010802 */
[----:B------:R-:W-:Y:S02]  /*5a50*/  F2FP.BF16.PACK_AB R8, R110, R111 ;  /* 0x0000006f6e08723e */ /* 0x000fe400000010ff */
[----:B----4-:R-:W-:-:S03]  /*5a60*/  F2FP.BF16.PACK_AB R9, R177, R183 ;  /* 0x000000b7b109723e */ /* 0x010fc600000010ff */
[----:B------:R2:W-:Y:S02]  /*5a70*/  MUFU.EX2 R182, R3 ;  /* 0x0000000300b67308 */ /* 0x0005e40000000800 */
[----:B--2---:R-:W-:Y:S01]  /*5a80*/  FFMA.FTZ R3, R10, c[0x0][0x2d0], -R2 ;  /* 0x0000b4000a037a23 */ /* 0x004fe20000010802 */
[----:B------:R-:W-:-:S05]  /*5a90*/  F2FP.BF16.PACK_AB R10, R189, R187 ;  /* 0x000000bbbd0a723e */ /* 0x000fca00000010ff */
[----:B------:R2:W4:Y:S02]  /*5aa0*/  MUFU.EX2 R186, R3 ;  /* 0x0000000300ba7308 */ /* 0x0005240000000800 */
[----:B--2---:R-:W-:Y:S01]  /*5ab0*/  FFMA.FTZ R3, R13, c[0x0][0x2d0], -R2 ;  /* 0x0000b4000d037a23 */ /* 0x004fe20000010802 */
[----:B----4-:R-:W-:Y:S01]  /*5ac0*/  F2FP.BF16.PACK_AB R11, R186, R182 ;  /* 0x000000b6ba0b723e */ /* 0x010fe200000010ff */
[----:B------:R-:W-:-:S04]  /*5ad0*/  FFMA.FTZ R13, R108, c[0x0][0x2d0], -R0 ;  /* 0x0000b4006c0d7a23 */ /* 0x000fc80000010800 */
[----:B------:R2:W-:Y:S02]  /*5ae0*/  MUFU.EX2 R185, R3 ;  /* 0x0000000300b97308 */ /* 0x0005e40000000800 */
[----:B---3--:R-:W-:Y:S06]  /*5af0*/  HMMA.16816.F32.BF16 R28, R8, R22, RZ ;  /* 0x00000016081c723c */ /* 0x008fec00000418ff */
[----:B------:R-:W-:Y:S01]  /*5b00*/  MUFU.EX2 R13, R13 ;  /* 0x0000000d000d7308 */ /* 0x000fe20000000800 */
[----:B--2---:R-:W-:Y:S02]  /*5b10*/  FFMA.FTZ R3, R14, c[0x0][0x2d0], -R2 ;  /* 0x0000b4000e037a23 */ /* 0x004fe40000010802 */
[----:B------:R-:W-:-:S05]  /*5b20*/  FFMA.FTZ R14, R109, c[0x0][0x2d0], -R0 ;  /* 0x0000b4006d0e7a23 */ /* 0x000fca0000010800 */
[----:B------:R2:W3:Y:S08]  /*5b30*/  MUFU.EX2 R200, R3 ;  /* 0x0000000300c87308 */ /* 0x0004f00000000800 */
[----:B------:R-:W-:Y:S01]  /*5b40*/  MUFU.EX2 R14, R14 ;  /* 0x0000000e000e7308 */ /* 0x000fe20000000800 */
[--C-:B--2---:R-:W-:Y:S01]  /*5b50*/  FFMA.FTZ R3, R17, c[0x0][0x2d0], -R2.reuse ;  /* 0x0000b40011037a23 */ /* 0x104fe20000010802 */
[----:B-1-3--:R-:W-:Y:S01]  /*5b60*/  F2FP.BF16.PACK_AB R5, R200, R185 ;  /* 0x000000b9c805723e */ /* 0x00afe200000010ff */
[C---:B------:R-:W-:Y:S05]  /*5b70*/  HMMA.16816.F32.BF16 R16, R8.reuse, R20, RZ ;  /* 0x000000140810723c */ /* 0x040fea00000418ff */
[----:B------:R1:W-:Y:S03]  /*5b80*/  MUFU.EX2 R218, R3 ;  /* 0x0000000300da7308 */ /* 0x0003e60000000800 */
[----:B------:R-:W-:Y:S01]  /*5b90*/  HMMA.16816.F32.BF16 R20, R8, R34, RZ ;  /* 0x000000220814723c */ /* 0x000fe200000418ff */
[----:B-1----:R-:W-:-:S07]  /*5ba0*/  FFMA.FTZ R3, R24, c[0x0][0x2d0], -R2 ;  /* 0x0000b40018037a23 */ /* 0x002fce0000010802 */
[C---:B------:R-:W-:Y:S01]  /*5bb0*/  HMMA.16816.F32.BF16 R24, R8.reuse, R32, RZ ;  /* 0x000000200818723c */ /* 0x040fe200000418ff */
[----:B------:R-:W1:Y:S07]  /*5bc0*/  MUFU.EX2 R213, R3 ;  /* 0x0000000300d57308 */ /* 0x000e6e0000000800 */
[----:B------:R-:W-:Y:S01]  /*5bd0*/  HMMA.16816.F32.BF16 R32, R8, R46, RZ ;  /* 0x0000002e0820723c */ /* 0x000fe200000418ff */
[----:B-1----:R-:W-:Y:S01]  /*5be0*/  F2FP.BF16.PACK_AB R7, R213, R218 ;  /* 0x000000dad507723e */ /* 0x002fe200000010ff */
[----:B------:R-:W-:-:S04]  /*5bf0*/  FFMA.FTZ R3, R105, c[0x0][0x2d0], -R0 ;  /* 0x0000b40069037a23 */ /* 0x000fc80000010800 */
[----:B------:R1:W-:Y:S02]  /*5c00*/  MUFU.EX2 R163, R3 ;  /* 0x0000000300a37308 */ /* 0x0003e40000000800 */
[----:B------:R-:W-:Y:S08]  /*5c10*/  HMMA.16816.F32.BF16 R132, R4, R36, R16 ;  /* 0x000000240484723c */ /* 0x000ff00000041810 */
[----:B------:R-:W-:Y:S01]  /*5c20*/  HMMA.16816.F32.BF16 R16, R8, R44, RZ ;  /* 0x0000002c0810723c */ /* 0x000fe200000418ff */
[----:B------:R-:W-:Y:S01]  /*5c30*/  LDSM.16.MT88.4 R44, [R170+0x2800] ;  /* 0x00280000aa2c783b */ /* 0x000fe20000004200 */
[----:B-1----:R-:W-:-:S06]  /*5c40*/  FFMA.FTZ R3, R104, c[0x0][0x2d0], -R0 ;  /* 0x0000b40068037a23 */ /* 0x002fcc0000010800 */
[C---:B------:R-:W-:Y:S01]  /*5c50*/  HMMA.16816.F32.BF16 R148, R4.reuse, R38, R28 ;  /* 0x000000260494723c */ /* 0x040fe2000004181c */
[----:B------:R-:W1:Y:S01]  /*5c60*/  LDSM.16.MT88.4 R36, [R167+0x2800] ;  /* 0x00280000a724783b */ /* 0x000e620000004200 */
[----:B------:R2:W3:Y:S06]  /*5c70*/  MUFU.EX2 R162, R3 ;  /* 0x0000000300a27308 */ /* 0x0004ec0000000800 */
[C---:B------:R-:W-:Y:S08]  /*5c80*/  HMMA.16816.F32.BF16 R144, R4.reuse, R42, R20 ;  /* 0x0000002a0490723c */ /* 0x040ff00000041814 */
[----:B------:R-:W-:Y:S01]  /*5c90*/  HMMA.16816.F32.BF16 R116, R4, R60, R16 ;  /* 0x0000003c0474723c */ /* 0x000fe20000041810 */
[----:B--2---:R-:W-:-:S04]  /*5ca0*/  FFMA.FTZ R3, R102, c[0x0][0x2d0], -R0 ;  /* 0x0000b40066037a23 */ /* 0x004fc80000010800 */
[----:B------:R2:W-:Y:S03]  /*5cb0*/  MUFU.EX2 R172, R3 ;  /* 0x0000000300ac7308 */ /* 0x0005e60000000800 */
[C---:B------:R-:W-:Y:S08]  /*5cc0*/  HMMA.16816.F32.BF16 R20, R8.reuse, R52, RZ ;  /* 0x000000340814723c */ /* 0x040ff000000418ff */
[----:B------:R-:W-:Y:S01]  /*5cd0*/  HMMA.16816.F32.BF16 R16, R8, R54, RZ ;  /* 0x000000360810723c */ /* 0x000fe200000418ff */
[----:B------:R-:W-:Y:S01]  /*5ce0*/  LDSM.16.MT88.4 R52, [R169+0x2800] ;  /* 0x00280000a934783b */ /* 0x000fe20000004200 */
[----:B--2---:R-:W-:-:S06]  /*5cf0*/  FFMA.FTZ R3, R101, c[0x0][0x2d0], -R0 ;  /* 0x0000b40065037a23 */ /* 0x004fcc0000010800 */
[----:B------:R-:W-:Y:S01]  /*5d00*/  HMMA.16816.F32.BF16 R124, R4, R40, R24 ;  /* 0x00000028047c723c */ /* 0x000fe20000041818 */
[----:B------:R-:W2:Y:S01]  /*5d10*/  LDSM.16.MT88.4 R40, [R168+0x2000] ;  /* 0x00200000a828783b */ /* 0x000ea20000004200 */
[----:B------:R4:W5:Y:S06]  /*5d20*/  MUFU.EX2 R171, R3 ;  /* 0x0000000300ab7308 */ /* 0x00096c0000000800 */
[C---:B------:R-:W-:Y:S08]  /*5d30*/  HMMA.16816.F32.BF16 R28, R8.reuse, R48, RZ ;  /* 0x00000030081c723c */ /* 0x040ff000000418ff */
[----:B------:R-:W-:Y:S01]  /*5d40*/  HMMA.16816.F32.BF16 R24, R8, R50, RZ ;  /* 0x000000320818723c */ /* 0x000fe200000418ff */
[----:B------:R-:W2:Y:S01]  /*5d50*/  LDSM.16.MT88.4 R48, [R167+0x4000] ;  /* 0x00400000a730783b */ /* 0x000ea20000004200 */
[----:B----4-:R-:W-:-:S04]  /*5d60*/  FFMA.FTZ R3, R79, c[0x0][0x2d0], -R2 ;  /* 0x0000b4004f037a23 */ /* 0x010fc80000010802 */
[----:B------:R4:W-:Y:S02]  /*5d70*/  MUFU.EX2 R102, R3 ;  /* 0x0000000300667308 */ /* 0x0009e40000000800 */
[C---:B------:R-:W-:Y:S08]  /*5d80*/  HMMA.16816.F32.BF16 R136, R4.reuse, R62, R32 ;  /* 0x0000003e0488723c */ /* 0x040ff00000041820 */
[----:B-1----:R-:W-:Y:S01]  /*5d90*/  HMMA.16816.F32.BF16 R60, R4, R36, R20 ;  /* 0x00000024043c723c */ /* 0x002fe20000041814 */
[----:B----4-:R-:W-:-:S07]  /*5da0*/  FFMA.FTZ R3, R77, c[0x0][0x2d0], -R2 ;  /* 0x0000b4004d037a23 */ /* 0x010fce0000010802 */
[----:B------:R-:W-:Y:S01]  /*5db0*/  HMMA.16816.F32.BF16 R128, R4, R38, R16 ;  /* 0x000000260480723c */ /* 0x000fe20000041810 */
[----:B------:R-:W1:Y:S01]  /*5dc0*/  LDSM.16.MT88.4 R36, [R167+0x4800] ;  /* 0x00480000a724783b */ /* 0x000e620000004200 */
[----:B------:R4:W1:Y:S06]  /*5dd0*/  MUFU.EX2 R101, R3 ;  /* 0x0000000300657308 */ /* 0x00086c0000000800 */
[C---:B------:R-:W-:Y:S08]  /*5de0*/  HMMA.16816.F32.BF16 R20, R8.reuse, R66, RZ ;  /* 0x000000420814723c */ /* 0x040ff000000418ff */
[----:B------:R-:W-:Y:S01]  /*5df0*/  HMMA.16816.F32.BF16 R16, R8, R72, RZ ;  /* 0x000000480810723c */ /* 0x000fe200000418ff */
[----:B----4-:R-:W-:-:S04]  /*5e00*/  FFMA.FTZ R3, R78, c[0x0][0x2d0], -R2 ;  /* 0x0000b4004e037a23 */ /* 0x010fc80000010802 */
[----:B------:R4:W-:Y:S03]  /*5e10*/  MUFU.EX2 R161, R3 ;  /* 0x0000000300a17308 */ /* 0x0009e60000000800 */
[----:B------:R-:W-:Y:S08]  /*5e20*/  HMMA.16816.F32.BF16 R140, R4, R56, R28 ;  /* 0x00000038048c723c */ /* 0x000ff0000004181c */
[----:B--2---:R-:W-:Y:S01]  /*5e30*/  HMMA.16816.F32.BF16 R32, R8, R40, RZ ;  /* 0x000000280820723c */ /* 0x004fe200000418ff */
[----:B----4-:R-:W-:-:S07]  /*5e40*/  FFMA.FTZ R3, R76, c[0x0][0x2d0], -R2 ;  /* 0x0000b4004c037a23 */ /* 0x010fce0000010802 */
[----:B------:R-:W-:Y:S01]  /*5e50*/  HMMA.16816.F32.BF16 R28, R8, R42, RZ ;  /* 0x0000002a081c723c */ /* 0x000fe200000418ff */
[----:B------:R-:W2:Y:S01]  /*5e60*/  LDSM.16.MT88.4 R40, [R170+0x4000] ;  /* 0x00400000aa28783b */ /* 0x000ea20000004200 */
[----:B------:R4:W1:Y:S06]  /*5e70*/  MUFU.EX2 R160, R3 ;  /* 0x0000000300a07308 */ /* 0x00086c0000000800 */
[C---:B------:R-:W-:Y:S08]  /*5e80*/  HMMA.16816.F32.BF16 R92, R4.reuse, R46, R20 ;  /* 0x0000002e045c723c */ /* 0x040ff00000041814 */
[----:B------:R-:W-:Y:S01]  /*5e90*/  HMMA.16816.F32.BF16 R88, R4, R52, R16 ;  /* 0x000000340458723c */ /* 0x000fe20000041810 */
[----:B----4-:R-:W-:-:S02]  /*5ea0*/  FFMA.FTZ R3, R107, c[0x0][0x2d0], -R0 ;  /* 0x0000b4006b037a23 */ /* 0x010fc40000010800 */
[----:B------:R-:W-:Y:S02]  /*5eb0*/  FFMA.FTZ R0, R106, c[0x0][0x2d0], -R0 ;  /* 0x0000b4006a007a23 */ /* 0x000fe40000010800 */
[----:B------:R-:W-:Y:S03]  /*5ec0*/  LDSM.16.MT88.4 R104, [R169+0x1800] ;  /* 0x00180000a968783b */ /* 0x000fe60000004200 */
[C---:B------:R-:W-:Y:S01]  /*5ed0*/  HMMA.16816.F32.BF16 R20, R8.reuse, R48, RZ ;  /* 0x000000300814723c */ /* 0x040fe200000418ff */
[----:B------:R4:W-:Y:S07]  /*5ee0*/  MUFU.EX2 R190, R0 ;  /* 0x0000000000be7308 */ /* 0x0009ee0000000800 */
[----:B------:R-:W-:Y:S08]  /*5ef0*/  HMMA.16816.F32.BF16 R16, R8, R50, RZ ;  /* 0x000000320810723c */ /* 0x000ff000000418ff */
[----:B------:R-:W-:Y:S01]  /*5f00*/  HMMA.16816.F32.BF16 R120, R4, R68, R32 ;  /* 0x000000440478723c */ /* 0x000fe20000041820 */
[----:B------:R-:W2:Y:S01]  /*5f10*/  LDSM.16.MT88.4 R32, [R168+0x4000] ;  /* 0x00400000a820783b */ /* 0x000ea20000004200 */
[----:B----4-:R-:W-:Y:S01]  /*5f20*/  FFMA.FTZ R0, R159, c[0x0][0x2d0], -R2 ;  /* 0x0000b4009f007a23 */ /* 0x010fe20000010802 */
[----:B------:R-:W-:-:S04]  /*5f30*/  MOV R159, c[0x0][0x2c4] ;  /* 0x0000b100009f7a02 */ /* 0x000fc80000000f00 */
[----:B------:R-:W-:Y:S01]  /*5f40*/  ISETP.NE.AND P1, PT, R159, 0x1, PT ;  /* 0x000000019f00780c */ /* 0x000fe20003f25270 */
[----:B------:R-:W-:Y:S01]  /*5f50*/  HMMA.16816.F32.BF16 R96, R4, R70, R28 ;  /* 0x000000460460723c */ /* 0x000fe2000004181c */
[----:B------:R-:W-:Y:S01]  /*5f60*/  LDSM.16.MT88.4 R28, [R168+0x4800] ;  /* 0x00480000a81c783b */ /* 0x000fe20000004200 */
[----:B------:R-:W-:-:S06]  /*5f70*/  MOV R159, c[0x0][0x32c] ;  /* 0x0000cb00009f7a02 */ /* 0x000fcc0000000f00 */
[C---:B-1----:R-:W-:Y:S08]  /*5f80*/  HMMA.16816.F32.BF16 R80, R4.reuse, R36, R20 ;  /* 0x000000240450723c */ /* 0x042ff00000041814 */
[C---:B------:R-:W-:Y:S01]  /*5f90*/  HMMA.16816.F32.BF16 R68, R4.reuse, R38, R16 ;  /* 0x000000260444723c */ /* 0x040fe20000041810 */
[----:B------:R-:W1:Y:S07]  /*5fa0*/  LDSM.16.MT88.4 R36, [R170+0x4800] ;  /* 0x00480000aa24783b */ /* 0x000e6e0000004200 */
[----:B------:R-:W-:Y:S08]  /*5fb0*/  HMMA.16816.F32.BF16 R56, R4, R58, R24 ;  /* 0x0000003a0438723c */ /* 0x000ff00000041818 */
[C---:B------:R-:W-:Y:S08]  /*5fc0*/  HMMA.16816.F32.BF16 R24, R8.reuse, R64, RZ ;  /* 0x000000400818723c */ /* 0x040ff000000418ff */
[C---:B--2---:R-:W-:Y:S08]  /*5fd0*/  HMMA.16816.F32.BF16 R16, R8.reuse, R40, RZ ;  /* 0x000000280810723c */ /* 0x044ff000000418ff */
[----:B------:R-:W-:Y:S08]  /*5fe0*/  HMMA.16816.F32.BF16 R20, R8, R34, RZ ;  /* 0x000000220814723c */ /* 0x000ff000000418ff */
[----:B------:R-:W-:Y:S08]  /*5ff0*/  HMMA.16816.F32.BF16 R112, R4, R44, R24 ;  /* 0x0000002c0470723c */ /* 0x000ff00000041818 */
[----:B------:R-:W-:Y:S08]  /*6000*/  HMMA.16816.F32.BF16 R24, R8, R74, RZ ;  /* 0x0000004a0818723c */ /* 0x000ff000000418ff */
[C---:B-1----:R-:W-:Y:S01]  /*6010*/  HMMA.16816.F32.BF16 R44, R4.reuse, R36, R16 ;  /* 0x00000024042c723c */ /* 0x042fe20000041810 */
[----:B------:R-:W1:Y:S07]  /*6020*/  LDSM.16.MT88.4 R16, [R169+0x4000] ;  /* 0x00400000a910783b */ /* 0x000e6e0000004200 */
[C---:B------:R-:W-:Y:S08]  /*6030*/  HMMA.16816.F32.BF16 R48, R4.reuse, R30, R20 ;  /* 0x0000001e0430723c */ /* 0x040ff00000041814 */
[----:B------:R-:W-:Y:S08]  /*6040*/  HMMA.16816.F32.BF16 R84, R4, R54, R24 ;  /* 0x000000360454723c */ /* 0x000ff00000041818 */
[C---:B------:R-:W-:Y:S08]  /*6050*/  HMMA.16816.F32.BF16 R24, R8.reuse, R32, RZ ;  /* 0x000000200818723c */ /* 0x040ff000000418ff */
[----:B------:R-:W-:Y:S01]  /*6060*/  HMMA.16816.F32.BF16 R20, R8, R42, RZ ;  /* 0x0000002a0814723c */ /* 0x000fe200000418ff */
[----:B------:R-:W-:Y:S11]  /*6070*/  LDSM.16.MT88.4 R40, [R167+0x3800] ;  /* 0x00380000a728783b */ /* 0x000ff60000004200 */
[----:B------:R-:W-:Y:S04]  /*6080*/  @!UPT UIADD3 URZ, URZ, URZ, URZ ;  /* 0x0000003f3f3ff290 */ /* 0x000fe8000fffe03f */
[----:B------:R-:W-:Y:S08]  /*6090*/  HMMA.16816.F32.BF16 R52, R4, R28, R24 ;  /* 0x0000001c0434723c */ /* 0x000ff00000041818 */
[C---:B-1----:R-:W-:Y:S08]  /*60a0*/  HMMA.16816.F32.BF16 R24, R8.reuse, R16, RZ ;  /* 0x000000100818723c */ /* 0x042ff000000418ff */
[----:B------:R-:W-:Y:S01]  /*60b0*/  HMMA.16816.F32.BF16 R8, R8, R18, RZ ;  /* 0x000000120808723c */ /* 0x000fe200000418ff */
[----:B------:R-:W1:Y:S07]  /*60c0*/  LDSM.16.MT88.4 R16, [R169+0x4800] ;  /* 0x00480000a910783b */ /* 0x000e6e0000004200 */
[C---:B------:R-:W-:Y:S08]  /*60d0*/  HMMA.16816.F32.BF16 R20, R4.reuse, R38, R20 ;  /* 0x000000260414723c */ /* 0x040ff00000041814 */
[C---:B-1----:R-:W-:Y:S08]  /*60e0*/  HMMA.16816.F32.BF16 R24, R4.reuse, R16, R24 ;  /* 0x000000100418723c */ /* 0x042ff00000041818 */
[----:B------:R-:W-:Y:S01]  /*60f0*/  HMMA.16816.F32.BF16 R16, R4, R18, R8 ;  /* 0x000000120410723c */ /* 0x000fe20000041808 */
[----:B------:R-:W1:Y:S06]  /*6100*/  LDSM.16.MT88.4 R8, [R167+0x1000] ;  /* 0x00100000a708783b */ /* 0x000e6c0000004200 */
[----:B---3--:R-:W-:-:S02]  /*6110*/  F2FP.BF16.PACK_AB R4, R162, R163 ;  /* 0x000000a3a204723e */ /* 0x008fc400000010ff */
[----:B-----5:R-:W-:Y:S02]  /*6120*/  F2FP.BF16.PACK_AB R6, R171, R172 ;  /* 0x000000acab06723e */ /* 0x020fe400000010ff */
[----:B------:R-:W-:Y:S02]  /*6130*/  F2FP.BF16.PACK_AB R5, R101, R102 ;  /* 0x000000666505723e */ /* 0x000fe400000010ff */
        /* <DEDUP_REMOVED lines=20> */
[----:B------:R-:W1:Y:S06]  /*6280*/  LDSM.16.MT88.4 R8, [R170+0x3000] ;  /* 0x00300000aa08783b */ /* 0x000e6c0000004200 */
[----:B------:R-:W-:Y:S01]  /*6290*/  F2FP.BF16.PACK_AB R96, R13, R14 ;  /* 0x0000000e0d60723e */ /* 0x000fe200000010ff */
[C---:B-1----:R-:W-:Y:S01]  /*62a0*/  HMMA.16816.F32.BF16 R152, R4.reuse, R8, R112 ;  /* 0x000000080498723c */ /* 0x042fe20000041870 */
[----:B------:R-:W-:Y:S07]  /*62b0*/  LDSM.16.MT88.4 R112, [R170+0x1800] ;  /* 0x00180000aa70783b */ /* 0x000fee0000004200 */
        /* <DEDUP_REMOVED lines=12> */
[C---:B-1----:R-:W-:Y:S08]  /*6380*/  HMMA.16816.F32.BF16 R92, R4.reuse, R8, R44 ;  /* 0x00000008045c723c */ /* 0x042ff0000004182c */
[C---:B------:R-:W-:Y:S01]  /*6390*/  HMMA.16816.F32.BF16 R20, R4.reuse, R10, R20 ;  /* 0x0000000a0414723c */ /* 0x040fe20000041814 */
[----:B------:R-:W1:Y:S07]  /*63a0*/  LDSM.16.MT88.4 R8, [R169+0x5000] ;  /* 0x00500000a908783b */ /* 0x000e6e0000004200 */
[C---:B-1----:R-:W-:Y:S01]  /*63b0*/  HMMA.16816.F32.BF16 R24, R4.reuse, R8, R24 ;  /* 0x000000080418723c */ /* 0x042fe20000041818 */
[----:B------:R1:W-:Y:S07]  /*63c0*/  MUFU.EX2 R9, R0 ;  /* 0x0000000000097308 */ /* 0x0003ee0000000800 */
[----:B------:R-:W-:Y:S01]  /*63d0*/  HMMA.16816.F32.BF16 R16, R4, R10, R16 ;  /* 0x0000000a0410723c */ /* 0x000fe20000041810 */
[----:B------:R-:W2:Y:S06]  /*63e0*/  MUFU.EX2 R11, R3 ;  /* 0x00000003000b7308 */ /* 0x000eac0000000800 */
[----:B------:R-:W-:-:S02]  /*63f0*/  FADD.FTZ R4, R187, R15 ;  /* 0x0000000fbb047221 */ /* 0x000fc40000010000 */
[----:B-1----:R-:W-:-:S04]  /*6400*/  FFMA.FTZ R0, R158, c[0x0][0x2d0], -R2 ;  /* 0x0000b4009e007a23 */ /* 0x002fc80000010802 */
[----:B------:R1:W3:Y:S01]  /*6410*/  MUFU.EX2 R10, R0 ;  /* 0x00000000000a7308 */ /* 0x0002e20000000800 */
[----:B--2---:R-:W-:Y:S01]  /*6420*/  F2FP.BF16.PACK_AB R98, R190, R11 ;  /* 0x0000000bbe62723e */ /* 0x004fe200000010ff */
[----:B------:R-:W-:-:S04]  /*6430*/  FADD.FTZ R3, R183, R177 ;  /* 0x000000b1b7037221 */ /* 0x000fc80000010000 */
[----:B------:R-:W-:Y:S02]  /*6440*/  FADD.FTZ R3, R182, R3 ;  /* 0x00000003b6037221 */ /* 0x000fe40000010000 */
[--C-:B-1----:R-:W-:Y:S01]  /*6450*/  FFMA.FTZ R0, R157, c[0x0][0x2d0], -R2.reuse ;  /* 0x0000b4009d007a23 */ /* 0x102fe20000010802 */
[----:B---3--:R-:W-:Y:S01]  /*6460*/  F2FP.BF16.PACK_AB R97, R10, R9 ;  /* 0x000000090a61723e */ /* 0x008fe200000010ff */
[----:B------:R-:W-:Y:S02]  /*6470*/  FFMA.FTZ R2, R156, c[0x0][0x2d0], -R2 ;  /* 0x0000b4009c027a23 */ /* 0x000fe40000010802 */
[----:B------:R1:W-:Y:S08]  /*6480*/  MUFU.EX2 R8, R0 ;  /* 0x0000000000087308 */ /* 0x0003f00000000800 */
[----:B------:R-:W2:Y:S01]  /*6490*/  MUFU.EX2 R191, R2 ;  /* 0x0000000200bf7308 */ /* 0x000ea20000000800 */
[----:B-1----:R-:W-:-:S04]  /*64a0*/  FADD.FTZ R0, R186, R3 ;  /* 0x00000003ba007221 */ /* 0x002fc80000010000 */
[----:B------:R-:W-:Y:S01]  /*64b0*/  FADD.FTZ R3, R185, R0 ;  /* 0x00000000b9037221 */ /* 0x000fe20000010000 */
[----:B--2---:R-:W-:Y:S01]  /*64c0*/  F2FP.BF16.PACK_AB R99, R191, R8 ;  /* 0x00000008bf63723e */ /* 0x004fe200000010ff */
[----:B------:R-:W-:Y:S02]  /*64d0*/  FADD.FTZ R2, R189, R4 ;  /* 0x00000004bd027221 */ /* 0x000fe40000010000 */
[----:B------:R-:W-:Y:S01]  /*64e0*/  LDSM.16.MT88.4 R4, [R169+0x5800] ;  /* 0x00580000a904783b */ /* 0x000fe20000004200 */
[----:B------:R-:W-:Y:S02]  /*64f0*/  FADD.FTZ R3, R200, R3 ;  /* 0x00000003c8037221 */ /* 0x000fe40000010000 */
[----:B------:R-:W-:Y:S01]  /*6500*/  FADD.FTZ R2, R188, R2 ;  /* 0x00000002bc027221 */ /* 0x000fe20000010000 */
[----:B------:R-:W-:Y:S03]  /*6510*/  HMMA.16816.F32.BF16 R116, R96, R112, R116 ;  /* 0x000000706074723c */ /* 0x000fe60000041874 */
[----:B------:R-:W-:-:S04]  /*6520*/  FADD.FTZ R0, R219, R2 ;  /* 0x00000002db007221 */ /* 0x000fc80000010000 */
[----:B------:R-:W-:Y:S01]  /*6530*/  FADD.FTZ R2, R221, R0 ;  /* 0x00000000dd027221 */ /* 0x000fe20000010000 */
[C---:B------:R-:W-:Y:S01]  /*6540*/  HMMA.16816.F32.BF16 R112, R96.reuse, R114, R36 ;  /* 0x000000726070723c */ /* 0x040fe20000041824 */
[----:B------:R-:W-:Y:S02]  /*6550*/  FADD.FTZ R0, R218, R3 ;  /* 0x00000003da007221 */ /* 0x000fe40000010000 */
[----:B------:R-:W-:Y:S02]  /*6560*/  FADD.FTZ R2, R220, R2 ;  /* 0x00000002dc027221 */ /* 0x000fe40000010000 */
[----:B------:R-:W-:Y:S02]  /*6570*/  FADD.FTZ R0, R213, R0 ;  /* 0x00000000d5007221 */ /* 0x000fe40000010000 */
[----:B------:R-:W-:Y:S01]  /*6580*/  FADD.FTZ R2, R163, R2 ;  /* 0x00000002a3027221 */ /* 0x000fe20000010000 */
[----:B------:R-:W-:Y:S01]  /*6590*/  HMMA.16816.F32.BF16 R36, R96, R40, R60 ;  /* 0x000000286024723c */ /* 0x000fe2000004183c */
[----:B------:R-:W-:-:S02]  /*65a0*/  FADD.FTZ R0, R102, R0 ;  /* 0x0000000066007221 */ /* 0x000fc40000010000 */
[----:B------:R-:W-:Y:S02]  /*65b0*/  FADD.FTZ R2, R162, R2 ;  /* 0x00000002a2027221 */ /* 0x000fe40000010000 */
[----:B------:R-:W-:Y:S02]  /*65c0*/  FADD.FTZ R0, R101, R0 ;  /* 0x0000000065007221 */ /* 0x000fe40000010000 */
[----:B------:R-:W-:Y:S01]  /*65d0*/  FADD.FTZ R2, R172, R2 ;  /* 0x00000002ac027221 */ /* 0x000fe20000010000 */
[----:B------:R-:W-:Y:S01]  /*65e0*/  HMMA.16816.F32.BF16 R40, R96, R42, R64 ;  /* 0x0000002a6028723c */ /* 0x000fe20000041840 */
[----:B------:R-:W1:Y:S01]  /*65f0*/  LDSM.16.MT88.4 R64, [R169+0x3800] ;  /* 0x00380000a940783b */ /* 0x000e620000004200 */
[----:B------:R-:W-:Y:S02]  /*6600*/  FADD.FTZ R0, R161, R0 ;  /* 0x00000000a1007221 */ /* 0x000fe40000010000 */
[----:B------:R-:W-:Y:S02]  /*6610*/  FADD.FTZ R2, R171, R2 ;  /* 0x00000002ab027221 */ /* 0x000fe40000010000 */
[----:B------:R-:W-:-:S02]  /*6620*/  FADD.FTZ R0, R160, R0 ;  /* 0x00000000a0007221 */ /* 0x000fc40000010000 */
[----:B------:R-:W-:Y:S01]  /*6630*/  HMMA.16816.F32.BF16 R44, R96, R48, R72 ;  /* 0x00000030602c723c */ /* 0x000fe20000041848 */
[----:B------:R-:W2:Y:S01]  /*6640*/  LDSM.16.MT88.4 R72, [R167+0x5800] ;  /* 0x00580000a748783b */ /* 0x000ea20000004200 */
[----:B------:R-:W-:-:S04]  /*6650*/  FADD.FTZ R2, R14, R2 ;  /* 0x000000020e027221 */ /* 0x000fc80000010000 */
[----:B------:R-:W-:Y:S02]  /*6660*/  FADD.FTZ R3, R13, R2 ;  /* 0x000000020d037221 */ /* 0x000fe40000010000 */
[C---:B------:R-:W-:Y:S08]  /*6670*/  HMMA.16816.F32.BF16 R108, R96.reuse, R104, R108 ;  /* 0x00000068606c723c */ /* 0x040ff0000004186c */
[C---:B------:R-:W-:Y:S01]  /*6680*/  HMMA.16816.F32.BF16 R104, R96.reuse, R106, R56 ;  /* 0x0000006a6068723c */ /* 0x040fe20000041838 */
[----:B------:R-:W3:Y:S07]  /*6690*/  LDSM.16.MT88.4 R56, [R170+0x3800] ;  /* 0x00380000aa38783b */ /* 0x000eee0000004200 */
[C---:B------:R-:W-:Y:S08]  /*66a0*/  HMMA.16816.F32.BF16 R48, R96.reuse, R50, R76 ;  /* 0x000000326030723c */ /* 0x040ff0000004184c */
[C---:B------:R-:W-:Y:S08]  /*66b0*/  HMMA.16816.F32.BF16 R132, R96.reuse, R128, R132 ;  /* 0x000000806084723c */ /* 0x040ff00000041884 */
[C---:B-1----:R-:W-:Y:S01]  /*66c0*/  HMMA.16816.F32.BF16 R60, R96.reuse, R64, R88 ;  /* 0x00000040603c723c */ /* 0x042fe20000041858 */
[----:B------:R-:W1:Y:S07]  /*66d0*/  LDSM.16.MT88.4 R88, [R170+0x5800] ;  /* 0x00580000aa58783b */ /* 0x000e6e0000004200 */
[C---:B--2---:R-:W-:Y:S01]  /*66e0*/  HMMA.16816.F32.BF16 R68, R96.reuse, R72, R80 ;  /* 0x000000486044723c */ /* 0x044fe20000041850 */
[----:B------:R-:W2:Y:S07]  /*66f0*/  LDSM.16.MT88.4 R80, [R168+0x5800] ;  /* 0x00580000a850783b */ /* 0x000eae0000004200 */
[C---:B------:R-:W-:Y:S08]  /*6700*/  HMMA.16816.F32.BF16 R64, R96.reuse, R66, R84 ;  /* 0x000000426040723c */ /* 0x040ff00000041854 */
[C---:B------:R-:W-:Y:S08]  /*6710*/  HMMA.16816.F32.BF16 R124, R96.reuse, R120, R124 ;  /* 0x00000078607c723c */ /* 0x040ff0000004187c */
[C---:B---3--:R-:W-:Y:S08]  /*6720*/  HMMA.16816.F32.BF16 R52, R96.reuse, R56, R152 ;  /* 0x000000386034723c */ /* 0x048ff00000041898 */
[C---:B------:R-:W-:Y:S08]  /*6730*/  HMMA.16816.F32.BF16 R128, R96.reuse, R130, R28 ;  /* 0x000000826080723c */ /* 0x040ff0000004181c */
[C---:B-1----:R-:W-:Y:S08]  /*6740*/  HMMA.16816.F32.BF16 R84, R96.reuse, R88, R92 ;  /* 0x000000586054723c */ /* 0x042ff0000004185c */
[C---:B------:R-:W-:Y:S07]  /*6750*/  HMMA.16816.F32.BF16 R92, R96.reuse, R4, R24 ;  /* 0x00000004605c723c */ /* 0x040fee0000041818 */
[----:B------:R-:W-:Y:S01]  /*6760*/  @P1 IMAD.HI.U32 R5, R211, c[0x0][0x2c8], RZ ;  /* 0x0000b200d3051a27 */ /* 0x000fe200078e00ff */
[----:B--2---:R-:W-:Y:S03]  /*6770*/  HMMA.16816.F32.BF16 R76, R96, R80, R148 ;  /* 0x00000050604c723c */ /* 0x004fe60000041894 */
[----:B------:R-:W-:Y:S01]  /*6780*/  FADD.FTZ R4, R9, R0 ;  /* 0x0000000009047221 */ /* 0x000fe20000010000 */
[----:B------:R-:W-:-:S02]  /*6790*/  MOV R0, R211 ;  /* 0x000000d300007202 */ /* 0x000fc40000000f00 */
[----:B------:R-:W-:Y:S01]  /*67a0*/  @P1 SHF.R.U32.HI R0, RZ, c[0x0][0x2cc], R5 ;  /* 0x0000b300ff001a19 */ /* 0x000fe20000011605 */
[----:B------:R-:W-:Y:S01]  /*67b0*/  FADD.FTZ R2, R10, R4 ;  /* 0x000000040a027221 */ /* 0x000fe20000010000 */
[----:B------:R-:W-:Y:S01]  /*67c0*/  ISETP.GE.AND P1, PT, R159, 0x1, PT ;  /* 0x000000019f00780c */ /* 0x000fe20003f26270 */
[----:B------:R-:W-:Y:S01]  /*67d0*/  FADD.FTZ R4, R11, R3 ;  /* 0x000000030b047221 */ /* 0x000fe20000010000 */
[----:B------:R-:W-:Y:S01]  /*67e0*/  HMMA.16816.F32.BF16 R120, R96, R122, R32 ;  /* 0x0000007a6078723c */ /* 0x000fe20000041820 */
[----:B------:R-:W-:Y:S01]  /*67f0*/  FADD.FTZ R3, R8, R2 ;  /* 0x0000000208037221 */ /* 0x000fe20000010000 */
[----:B------:R-:W-:Y:S01]  /*6800*/  IADD3 R2, R222, R0, RZ ;  /* 0x00000000de027210 */ /* 0x000fe20007ffe0ff */
[----:B------:R-:W-:Y:S02]  /*6810*/  FADD.FTZ R190, R190, R4 ;  /* 0x00000004bebe7221 */ /* 0x000fe40000010000 */
[----:B------:R-:W-:Y:S01]  /*6820*/  FADD.FTZ R191, R191, R3 ;  /* 0x00000003bfbf7221 */ /* 0x000fe20000010000 */
[----:B------:R-:W-:-:S02]  /*6830*/  IADD3 R0, R2, c[0x0][0x328], RZ ;  /* 0x0000ca0002007a10 */ /* 0x000fc40007ffe0ff */
[C---:B------:R-:W-:Y:S08]  /*6840*/  HMMA.16816.F32.BF16 R56, R96.reuse, R58, R144 ;  /* 0x0000003a6038723c */ /* 0x040ff00000041890 */
[C---:B------:R-:W-:Y:S08]  /*6850*/  HMMA.16816.F32.BF16 R72, R96.reuse, R74, R140 ;  /* 0x0000004a6048723c */ /* 0x040ff0000004188c */
[C---:B------:R-:W-:Y:S08]  /*6860*/  HMMA.16816.F32.BF16 R80, R96.reuse, R82, R136 ;  /* 0x000000526050723c */ /* 0x040ff00000041888 */
[C---:B------:R-:W-:Y:S08]  /*6870*/  HMMA.16816.F32.BF16 R88, R96.reuse, R90, R20 ;  /* 0x0000005a6058723c */ /* 0x040ff00000041814 */
[----:B------:R-:W-:Y:S01]  /*6880*/  HMMA.16816.F32.BF16 R96, R96, R6, R16 ;  /* 0x000000066060723c */ /* 0x000fe20000041810 */
[----:B------:R-:W-:Y:S07]  /*6890*/  @!P1 BRA `(.L_x_498) ;  /* 0x0000013000009947 */ /* 0x000fee0003800000 */
[C---:B------:R-:W-:Y:S01]  /*68a0*/  ISETP.GT.AND P0, PT, R2.reuse, RZ, PT ;  /* 0x000000ff0200720c */ /* 0x040fe20003f04270 */
[----:B------:R-:W-:Y:S01]  /*68b0*/  BSSY B0, `(.L_x_499) ;  /* 0x000000e000007945 */ /* 0x000fe20003800000 */
[----:B------:R-:W-:-:S11]  /*68c0*/  IADD3 R3, R2, -0x1, RZ ;  /* 0xffffffff02037810 */ /* 0x000fd60007ffe0ff */
[----:B------:R-:W-:Y:S05]  /*68d0*/  @P0 BRA `(.L_x_500) ;  /* 0x0000007000000947 */ /* 0x000fea0003800000 */
[----:B------:R-:W-:Y:S02]  /*68e0*/  IMAD.MOV.U32 R3, RZ, RZ, 0x1 ;  /* 0x00000001ff037424 */ /* 0x000fe400078e00ff */
[----:B------:R-:W-:-:S03]  /*68f0*/  IMAD.MOV R2, RZ, RZ, -R2 ;  /* 0x000000ffff027224 */ /* 0x000fc600078e0a02 */
[----:B------:R-:W-:-:S13]  /*6900*/  ISETP.NE.AND P0, PT, R3, c[0x0][0x32c], PT ;  /* 0x0000cb0003007a0c */ /* 0x000fda0003f05270 */
[----:B------:R-:W-:-:S05]  /*6910*/  @P0 IMAD.HI.U32 R3, R2, c[0x0][0x330], RZ ;  /* 0x0000cc0002030a27 */ /* 0x000fca00078e00ff */
[----:B------:R-:W-:-:S04]  /*6920*/  @P0 SHF.R.U32.HI R2, RZ, c[0x0][0x334], R3 ;  /* 0x0000cd00ff020a19 */ /* 0x000fc80000011603 */
[----:B------:R-:W-:Y:S01]  /*6930*/  LOP3.LUT R3, RZ, R2, RZ, 0x33, !PT ;  /* 0x00000002ff037212 */ /* 0x000fe200078e33ff */
[----:B------:R-:W-:Y:S05]  /*6940*/  BRA `(.L_x_501) ;  /* 0x0000004000007947 */ /* 0x000fea0003800000 */
.L_x_500:
[----:B------:R-:W-:-:S04]  /*6950*/  MOV R2, 0x1 ;  /* 0x0000000100027802 */ /* 0x000fc80000000f00 */
[----:B------:R-:W-:-:S13]  /*6960*/  ISETP.NE.AND P0, PT, R2, c[0x0][0x32c], PT ;  /* 0x0000cb0002007a0c */ /* 0x000fda0003f05270 */
[----:B------:R-:W-:-:S05]  /*6970*/  @P0 IMAD.HI.U32 R2, R3, c[0x0][0x330], RZ ;  /* 0x0000cc0003020a27 */ /* 0x000fca00078e00ff */
[----:B------:R-:W-:Y:S02]  /*6980*/  @P0 SHF.R.U32.HI R3, RZ, c[0x0][0x334], R2 ;  /* 0x0000cd00ff030a19 */ /* 0x000fe40000011602 */
.L_x_501:
[----:B------:R-:W-:Y:S05]  /*6990*/  BSYNC B0 ;  /* 0x0000000000007941 */ /* 0x000fea0003800000 */
.L_x_499:
[----:B------:R-:W-:-:S05]  /*69a0*/  MOV R2, c[0x0][0x32c] ;  /* 0x0000cb0000027a02 */ /* 0x000fca0000000f00 */
[----:B------:R-:W-:-:S05]  /*69b0*/  IMAD R3, R3, R2, c[0x0][0x32c] ;  /* 0x0000cb0003037624 */ /* 0x000fca00078e0202 */
[----:B------:R-:W-:-:S04]  /*69c0*/  IMNMX R0, R0, R3, PT ;  /* 0x0000000300007217 */ /* 0x000fc80003800200 */
.L_x_498:
[----:B------:R-:W-:-:S04]  /*69d0*/  SHF.R.S32.HI R2, RZ, 0x1f, R0 ;  /* 0x0000001fff027819 */ /* 0x000fc80000011400 */
[----:B------:R-:W-:-:S04]  /*69e0*/  LEA.HI R0, R2, R0, RZ, 0x6 ;  /* 0x0000000002007211 */ /* 0x000fc800078f30ff */
[----:B------:R-:W-:-:S04]  /*69f0*/  SHF.R.S32.HI R0, RZ, 0x6, R0 ;  /* 0x00000006ff007819 */ /* 0x000fc80000011400 */
[----:B------:R-:W-:-:S04]  /*6a00*/  IMNMX R200, R194, R0, !PT ;  /* 0x00000000c2c87217 */ /* 0x000fc80007800200 */
[----:B------:R-:W-:-:S13]  /*6a10*/  ISETP.GE.AND P0, PT, R178, R200, PT ;  /* 0x000000c8b200720c */ /* 0x000fda0003f06270 */
[----:B------:R-:W-:Y:S05]  /*6a20*/  @!P0 BRA `(.L_x_502) ;  /* 0x00003cf000008947 */ /* 0x000fea0003800000 */
[----:B------:R-:W-:Y:S02]  /*6a30*/  MOV R102, R12 ;  /* 0x0000000c00667202 */ /* 0x000fe40000000f00 */
[----:B------:R-:W-:Y:S02]  /*6a40*/  MOV R101, R100 ;  /* 0x0000006400657202 */ /* 0x000fe40000000f00 */
.L_x_523:
[----:B------:R-:W-:Y:S04]  /*6a50*/  DEPBAR.LE SB0, 0x0 ;  /* 0x000080000000791a */ /* 0x000fe80000000000 */
[----:B------:R-:W-:Y:S01]  /*6a60*/  WARPSYNC 0xffffffff ;  /* 0xffffffff00007948 */ /* 0x000fe20003800000 */
[----:B------:R-:W-:Y:S01]  /*6a70*/  BAR.SYNC.DEFER_BLOCKING 0x0 ;  /* 0x0000000000007b1d */ /* 0x000fe20000010000 */
[----:B------:R-:W-:Y:S05]  /*6a80*/  ISETP.GT.AND P0, PT, R194, R178, PT ;  /* 0x000000b2c200720c */ /* 0x000fea0003f04270 */
[----:B------:R1:W2:Y:S01]  /*6a90*/  LDSM.16.M88.4 R32, [R173] ;  /* 0x00000000ad20783b */ /* 0x0002a20000000200 */
[----:B------:R-:W-:Y:S03]  /*6aa0*/  BSSY B0, `(.L_x_503) ;  /* 0x000004e000007945 */ /* 0x000fe60003800000 */
[----:B------:R1:W3:Y:S04]  /*6ab0*/  LDSM.16.M88.4 R8, [R164] ;  /* 0x00000000a408783b */ /* 0x0002e80000000200 */
[----:B------:R1:W4:Y:S04]  /*6ac0*/  LDSM.16.M88.4 R16, [R164+0x800] ;  /* 0x00080000a410783b */ /* 0x0003280000000200 */
[----:B------:R1:W1:Y:S04]  /*6ad0*/  LDSM.16.M88.4 R24, [R164+0x1000] ;  /* 0x00100000a418783b */ /* 0x0002680000000200 */
[----:B------:R1:W1:Y:S04]  /*6ae0*/  LDSM.16.M88.4 R136, [R164+0x1800] ;  /* 0x00180000a488783b */ /* 0x0002680000000200 */
[----:B------:R1:W1:Y:S04]  /*6af0*/  LDSM.16.M88.4 R140, [R174] ;  /* 0x00000000ae8c783b */ /* 0x0002680000000200 */
[----:B------:R1:W1:Y:S04]  /*6b00*/  LDSM.16.M88.4 R144, [R103] ;  /* 0x000000006790783b */ /* 0x0002680000000200 */
[----:B------:R1:W1:Y:S04]  /*6b10*/  LDSM.16.M88.4 R148, [R103+0x800] ;  /* 0x000800006794783b */ /* 0x0002680000000200 */
[----:B------:R1:W1:Y:S04]  /*6b20*/  LDSM.16.M88.4 R152, [R103+0x1000] ;  /* 0x001000006798783b */ /* 0x0002680000000200 */
[----:B------:R1:W1:Y:S01]  /*6b30*/  LDSM.16.M88.4 R156, [R103+0x1800] ;  /* 0x00180000679c783b */ /* 0x0002620000000200 */
[----:B------:R-:W-:-:S05]  /*6b40*/  @P0 BRA `(.L_x_504) ;  /* 0x0000043000000947 */ /* 0x000fca0003800000 */
[----:B------:R-:W-:Y:S01]  /*6b50*/  IMAD.WIDE.U32 R2, R181, c[0x0][0x208], RZ ;  /* 0x00008200b5027a25 */ /* 0x000fe200078e00ff */
[----:B------:R-:W-:Y:S02]  /*6b60*/  SHF.R.S32.HI R0, RZ, 0x1f, R181 ;  /* 0x0000001fff007819 */ /* 0x000fe400000114b5 */
[----:B------:R-:W-:Y:S01]  /*6b70*/  SHF.R.S32.HI R4, RZ, 0x1f, R180 ;  /* 0x0000001fff047819 */ /* 0x000fe200000114b4 */
[----:B------:R-:W-:Y:S01]  /*6b80*/  IMAD.SHL.U32 R23, R193, 0x2, RZ ;  /* 0x00000002c1177824 */ /* 0x000fe200078e00ff */
[----:B------:R-:W-:Y:S01]  /*6b90*/  SHF.R.S32.HI R5, RZ, 0x1f, R193 ;  /* 0x0000001fff057819 */ /* 0x000fe200000114c1 */
[----:B------:R-:W-:Y:S01]  /*6ba0*/  IMAD R0, R0, c[0x0][0x208], RZ ;  /* 0x0000820000007a24 */ /* 0x000fe200078e02ff */
[----:B------:R-:W-:Y:S01]  /*6bb0*/  SHF.R.S32.HI R7, RZ, 0x1f, R192 ;  /* 0x0000001fff077819 */ /* 0x000fe200000114c0 */
[----:B------:R-:W-:Y:S01]  /*6bc0*/  IMAD R4, R4, c[0x0][0x218], RZ ;  /* 0x0000860004047a24 */ /* 0x000fe200078e02ff */
[----:B------:R-:W-:Y:S01]  /*6bd0*/  SHF.R.S32.HI R6, RZ, 0x1f, R184 ;  /* 0x0000001fff067819 */ /* 0x000fe200000114b8 */
[----:B------:R-:W-:Y:S01]  /*6be0*/  IMAD R0, R181, c[0x0][0x20c], R0 ;  /* 0x00008300b5007a24 */ /* 0x000fe200078e0200 */
[----:B------:R-:W-:Y:S01]  /*6bf0*/  SHF.L.U64.HI R20, R193, 0x1, R5 ;  /* 0x00000001c1147819 */ /* 0x000fe20000010205 */
[----:B------:R-:W-:Y:S01]  /*6c00*/  IMAD R4, R180, c[0x0][0x21c], R4 ;  /* 0x00008700b4047a24 */ /* 0x000fe200078e0204 */
[----:B------:R-:W-:Y:S01]  /*6c10*/  SHF.L.U64.HI R15, R192, 0x1, R7 ;  /* 0x00000001c00f7819 */ /* 0x000fe20000010207 */
[----:B------:R-:W-:Y:S01]  /*6c20*/  IMAD.IADD R3, R3, 0x1, R0 ;  /* 0x0000000103037824 */ /* 0x000fe200078e0200 */
[----:B------:R-:W-:Y:S01]  /*6c30*/  SHF.L.U64.HI R14, R184, 0x1, R6 ;  /* 0x00000001b80e7819 */ /* 0x000fe20000010206 */
[----:B------:R-:W-:Y:S02]  /*6c40*/  IMAD.SHL.U32 R22, R192, 0x2, RZ ;  /* 0x00000002c0167824 */ /* 0x000fe400078e00ff */
[----:B------:R-:W-:Y:S04]  /*6c50*/  IMAD.WIDE.U32 R2, R180, c[0x0][0x218], R2 ;  /* 0x00008600b4027a25 */ /* 0x000fe800078e0002 */
[----:B------:R-:W-:Y:S01]  /*6c60*/  IMAD.SHL.U32 R21, R184, 0x2, RZ ;  /* 0x00000002b8157824 */ /* 0x000fe200078e00ff */
[----:B------:R-:W-:Y:S04]  /*6c70*/  IADD3 R0, P0, R206, R2, RZ ;  /* 0x00000002ce007210 */ /* 0x000fe80007f1e0ff */
[----:B------:R-:W-:Y:S02]  /*6c80*/  IADD3.X R2, R210, R3, R4, P0, !PT ;  /* 0x00000003d2027210 */ /* 0x000fe400007fe404 */
[C---:B------:R-:W-:Y:S04]  /*6c90*/  LEA R13, P0, R0.reuse, c[0x0][0x1f8], 0x1 ;  /* 0x00007e00000d7a11 */ /* 0x040fe800078008ff */
[----:B------:R-:W-:Y:S01]  /*6ca0*/  LEA.HI.X R5, R0, c[0x0][0x1fc], R2, 0x1, P0 ;  /* 0x00007f0000057a11 */ /* 0x000fe200000f0c02 */
[----:B------:R-:W-:-:S06]  /*6cb0*/  BRA.DIV ~URZ, `(.L_x_505) ;  /* 0x000103527f007947 */ /* 0x000fcc000b800000 */
[----:B------:R4:W3:Y:S02]  /*6cc0*/  SHFL.IDX PT, R4, R5, RZ, 0x181f ;  /* 0x00181fff05047589 */ /* 0x0008e400000e0000 */
.L_x_638:
[----:B------:R-:W-:-:S05]  /*6cd0*/  BRA.DIV ~URZ, `(.L_x_506) ;  /* 0x000103a27f007947 */ /* 0x000fca000b800000 */
[----:B------:R-:W5:Y:S01]  /*6ce0*/  SHFL.IDX PT, R0, R13, RZ, 0x181f ;  /* 0x00181fff0d007589 */ /* 0x000f6200000e0000 */
[----:B------:R-:W-:Y:S02]  /*6cf0*/  ISETP.GE.AND P2, PT, R184, c[0x0][0x1d4], PT ;  /* 0x00007500b8007a0c */ /* 0x000fe40003f46270 */
[----:B------:R-:W-:Y:S02]  /*6d00*/  ISETP.GE.AND P1, PT, R192, c[0x0][0x1d4], PT ;  /* 0x00007500c0007a0c */ /* 0x000fe40003f26270 */
[----:B-----5:R-:W-:Y:S05]  /*6d10*/  IADD3 R2, P0, R0, R21, RZ ;  /* 0x0000001500027210 */ /* 0x020fea0007f1e0ff */
[----:B---3--:R-:W-:Y:S01]  /*6d20*/  IMAD.X R3, R4, 0x1, R14, P0 ;  /* 0x0000000104037824 */ /* 0x008fe200000e060e */
[----:B------:R-:W-:Y:S04]  /*6d30*/  IADD3 R6, P0, R0, R22, RZ ;  /* 0x0000001600067210 */ /* 0x000fe80007f1e0ff */
[----:B------:R-:W-:Y:S01]  /*6d40*/  @!PT LDS RZ, [RZ] ;  /* 0x00000000fffff984 */ /* 0x000fe20000000800 */
[----:B------:R-:W-:Y:S01]  /*6d50*/  @!PT LDS RZ, [RZ] ;  /* 0x00000000fffff984 */ /* 0x000fe20000000800 */
[----:B------:R3:W-:Y:S01]  /*6d60*/  LDGSTS.E.BYPASS.LTC128B.128 [R179+0x100], [R2.64], !P2 ;  /* 0x0010000002b37fae */ /* 0x0007e2000d101d48 */
[----:B------:R-:W-:Y:S05]  /*6d70*/  IMAD.X R7, R4, 0x1, R15, P0 ;  /* 0x0000000104077824 */ /* 0x000fea00000e060f */
[----:B------:R5:W-:Y:S01]  /*6d80*/  LDGSTS.E.BYPASS.LTC128B.128 [R179+0x2100], [R6.64], !P1 ;  /* 0x0210000006b37fae */ /* 0x000be2000c901d48 */
[----:B---3--:R-:W-:Y:S03]  /*6d90*/  IADD3 R2, P0, R0, R23, RZ ;  /* 0x0000001700027210 */ /* 0x008fe60007f1e0ff */
[----:B------:R-:W3:Y:S02]  /*6da0*/  SHFL.IDX PT, R0, R13, 0x1, 0x181f ;  /* 0x00381f000d007f89 */ /* 0x000ee400000e0000 */
[----:B------:R-:W-:Y:S01]  /*6db0*/  IMAD.X R3, R4, 0x1, R20, P0 ;  /* 0x0000000104037824 */ /* 0x000fe200000e0614 */
[----:B------:R-:W-:Y:S01]  /*6dc0*/  ISETP.GE.AND P0, PT, R193, c[0x0][0x1d4], PT ;  /* 0x00007500c1007a0c */ /* 0x000fe20003f06270 */
[----:B------:R4:W2:Y:S01]  /*6dd0*/  SHFL.IDX PT, R4, R5, 0x1, 0x181f ;  /* 0x00381f0005047f89 */ /* 0x0008a200000e0000 */
[----:B-----5:R-:W-:Y:S02]  /*6de0*/  SEL R6, RZ, 0x10, P1 ;  /* 0x00000010ff067807 */ /* 0x020fe40000800000 */
[----:B------:R-:W-:Y:S09]  /*6df0*/  SEL R12, RZ, 0x10, P0 ;  /* 0x00000010ff0c7807 */ /* 0x000ff20000000000 */
[----:B------:R1:W-:Y:S01]  /*6e00*/  LDGSTS.E.BYPASS.LTC128B.128 [R179+0x4100], [R2.64], !P0 ;  /* 0x0410000002b37fae */ /* 0x0003e2000c101d48 */
[----:B----4-:R-:W-:Y:S04]  /*6e10*/  SEL R5, RZ, 0x10, P2 ;  /* 0x00000010ff057807 */ /* 0x010fe80001000000 */
.L_x_639:
[C---:B-1-3--:R-:W-:Y:S02]  /*6e20*/  IADD3 R2, -R5.reuse, 0x10, RZ ;  /* 0x0000001005027810 */ /* 0x04afe40007ffe1ff */
[----:B------:R-:W-:Y:S02]  /*6e30*/  ISETP.NE.U32.AND P2, PT, R5, RZ, PT ;  /* 0x000000ff0500720c */ /* 0x000fe40003f45070 */
[----:B------:R-:W-:Y:S04]  /*6e40*/  LOP3.LUT R2, R2, 0xf, RZ, 0xc0, !PT ;  /* 0x0000000f02027812 */ /* 0x000fe800078ec0ff */
[----:B------:R-:W-:Y:S04]  /*6e50*/  IADD3 R2, P1, P0, R2, R0, R21 ;  /* 0x0000000002027210 */ /* 0x000fe8000783e015 */
[----:B--2---:R-:W-:Y:S05]  /*6e60*/  IADD3.X R3, RZ, R4, R14, P1, P0 ;  /* 0x00000004ff037210 */ /* 0x004fea0000fe040e */
[----:B------:R-:W-:Y:S01]  /*6e70*/  @!PT LDS RZ, [RZ] ;  /* 0x00000000fffff984 */ /* 0x000fe20000000800 */
[----:B------:R-:W-:Y:S01]  /*6e80*/  @!PT LDS RZ, [RZ] ;  /* 0x00000000fffff984 */ /* 0x000fe20000000800 */
[----:B------:R-:W-:Y:S01]  /*6e90*/  @!PT LDS RZ, [RZ] ;  /* 0x00000000fffff984 */ /* 0x000fe20000000800 */
[----:B------:R1:W-:Y:S01]  /*6ea0*/  LDGSTS.E.BYPASS.LTC128B.128.ZFILL [R179+0x1100], [R2.64], P2 ;  /* 0x0110000002b37fae */ /* 0x0003e20009141d48 */
[C---:B------:R-:W-:Y:S02]  /*6eb0*/  ISETP.NE.U32.AND P2, PT, R6.reuse, RZ, PT ;  /* 0x000000ff0600720c */ /* 0x040fe40003f45070 */
[----:B-1----:R-:W-:Y:S04]  /*6ec0*/  IADD3 R2, -R6, 0x10, RZ ;  /* 0x0000001006027810 */ /* 0x002fe80007ffe1ff */
[----:B------:R-:W-:Y:S04]  /*6ed0*/  LOP3.LUT R2, R2, 0xf, RZ, 0xc0, !PT ;  /* 0x0000000f02027812 */ /* 0x000fe800078ec0ff */
[----:B------:R-:W-:Y:S02]  /*6ee0*/  IADD3 R6, P1, P0, R2, R0, R22 ;  /* 0x0000000002067210 */ /* 0x000fe4000783e016 */
[----:B------:R-:W-:Y:S02]  /*6ef0*/  IADD3 R2, -R12, 0x10, RZ ;  /* 0x000000100c027810 */ /* 0x000fe40007ffe1ff */
[----:B------:R-:W-:Y:S02]  /*6f00*/  IADD3.X R7, RZ, R4, R15, P1, P0 ;  /* 0x00000004ff077210 */ /* 0x000fe40000fe040f */
[----:B------:R-:W-:Y:S03]  /*6f10*/  LOP3.LUT R2, R2, 0xf, RZ, 0xc0, !PT ;  /* 0x0000000f02027812 */ /* 0x000fe600078ec0ff */
[----:B------:R1:W-:Y:S01]  /*6f20*/  LDGSTS.E.BYPASS.LTC128B.128.ZFILL [R179+0x3100], [R6.64], P2 ;  /* 0x0310000006b37fae */ /* 0x0003e20009141d48 */
[----:B------:R-:W-:Y:S04]  /*6f30*/  IADD3 R2, P1, P0, R2, R0, R23 ;  /* 0x0000000002027210 */ /* 0x000fe8000783e017 */
[----:B------:R-:W-:Y:S02]  /*6f40*/  IADD3.X R3, RZ, R4, R20, P1, P0 ;  /* 0x00000004ff037210 */ /* 0x000fe40000fe0414 */
[----:B------:R-:W-:Y:S11]  /*6f50*/  ISETP.NE.U32.AND P0, PT, R12, RZ, PT ;  /* 0x000000ff0c00720c */ /* 0x000ff60003f05070 */
[----:B------:R-:W-:Y:S02]  /*6f60*/  @!UPT UIADD3 URZ, URZ, URZ, URZ ;  /* 0x0000003f3f3ff290 */ /* 0x000fe4000fffe03f */
[----:B------:R1:W-:Y:S02]  /*6f70*/  LDGSTS.E.BYPASS.LTC128B.128.ZFILL [R179+0x5100], [R2.64], P0 ;  /* 0x0510000002b37fae */ /* 0x0003e40008141d48 */
.L_x_504:
[----:B------:R-:W-:Y:S05]  /*6f80*/  BSYNC B0 ;  /* 0x0000000000007941 */ /* 0x000fea0003800000 */
.L_x_503:
[----:B------:R-:W0:Y:S01]  /*6f90*/  LDGDEPBAR ;  /* 0x00000000000079af */ /* 0x000e220000000000 */
[----:B------:R-:W-:Y:S01]  /*6fa0*/  WARPSYNC 0xffffffff ;  /* 0xffffffff00007948 */ /* 0x000fe20003800000 */
[C---:B-123--:R-:W-:Y:S01]  /*6fb0*/  HMMA.16816.F32.BF16 R4, R32.reuse, R8, RZ ;  /* 0x000000082004723c */ /* 0x04efe200000418ff */
[----:B------:R-:W-:Y:S02]  /*6fc0*/  BSSY B0, `(.L_x_507) ;  /* 0x0000128000007945 */ /* 0x000fe40003800000 */
[----:B------:R-:W-:Y:S05]  /*6fd0*/  ISETP.GT.AND P0, PT, R178, R194, PT ;  /* 0x000000c2b200720c */ /* 0x000fea0003f04270 */
[C---:B------:R-:W-:Y:S08]  /*6fe0*/  HMMA.16816.F32.BF16 R8, R32.reuse, R10, RZ ;  /* 0x0000000a2008723c */ /* 0x040ff000000418ff */
[C---:B----4-:R-:W-:Y:S08]  /*6ff0*/  HMMA.16816.F32.BF16 R12, R32.reuse, R16, RZ ;  /* 0x00000010200c723c */ /* 0x050ff000000418ff */
[C---:B------:R-:W-:Y:S08]  /*7000*/  HMMA.16816.F32.BF16 R16, R32.reuse, R18, RZ ;  /* 0x000000122010723c */ /* 0x040ff000000418ff */
[C---:B------:R-:W-:Y:S08]  /*7010*/  HMMA.16816.F32.BF16 R20, R32.reuse, R24, RZ ;  /* 0x000000182014723c */ /* 0x040ff000000418ff */
[C---:B------:R-:W-:Y:S08]  /*7020*/  HMMA.16816.F32.BF16 R24, R32.reuse, R26, RZ ;  /* 0x0000001a2018723c */ /* 0x040ff000000418ff */
[C---:B------:R-:W-:Y:S08]  /*7030*/  HMMA.16816.F32.BF16 R28, R32.reuse, R136, RZ ;  /* 0x00000088201c723c */ /* 0x040ff000000418ff */
[----:B------:R-:W-:Y:S01]  /*7040*/  HMMA.16816.F32.BF16 R32, R32, R138, RZ ;  /* 0x0000008a2020723c */ /* 0x000fe200000418ff */
[----:B------:R-:W-:Y:S07]  /*7050*/  LDSM.16.M88.4 R136, [R176] ;  /* 0x00000000b088783b */ /* 0x000fee0000000200 */
[C---:B------:R-:W-:Y:S08]  /*7060*/  HMMA.16816.F32.BF16 R4, R140.reuse, R144, R4 ;  /* 0x000000908c04723c */ /* 0x040ff00000041804 */
[C---:B------:R-:W-:Y:S01]  /*7070*/  HMMA.16816.F32.BF16 R8, R140.reuse, R146, R8 ;  /* 0x000000928c08723c */ /* 0x040fe20000041808 */
[----:B------:R-:W1:Y:S07]  /*7080*/  LDSM.16.M88.4 R144, [R166] ;  /* 0x00000000a690783b */ /* 0x000e6e0000000200 */
[C---:B------:R-:W-:Y:S08]  /*7090*/  HMMA.16816.F32.BF16 R12, R140.reuse, R148, R12 ;  /* 0x000000948c0c723c */ /* 0x040ff0000004180c */
[C---:B------:R-:W-:Y:S01]  /*70a0*/  HMMA.16816.F32.BF16 R16, R140.reuse, R150, R16 ;  /* 0x000000968c10723c */ /* 0x040fe20000041810 */
[----:B------:R-:W2:Y:S07]  /*70b0*/  LDSM.16.M88.4 R148, [R166+0x800] ;  /* 0x00080000a694783b */ /* 0x000eae0000000200 */
[C---:B------:R-:W-:Y:S08]  /*70c0*/  HMMA.16816.F32.BF16 R20, R140.reuse, R152, R20 ;  /* 0x000000988c14723c */ /* 0x040ff00000041814 */
[C---:B------:R-:W-:Y:S01]  /*70d0*/  HMMA.16816.F32.BF16 R24, R140.reuse, R154, R24 ;  /* 0x0000009a8c18723c */ /* 0x040fe20000041818 */
[----:B------:R-:W-:Y:S07]  /*70e0*/  LDSM.16.M88.4 R152, [R166+0x1800] ;  /* 0x00180000a698783b */ /* 0x000fee0000000200 */
[C---:B------:R-:W-:Y:S08]  /*70f0*/  HMMA.16816.F32.BF16 R28, R140.reuse, R156, R28 ;  /* 0x0000009c8c1c723c */ /* 0x040ff0000004181c */
[----:B------:R-:W-:Y:S01]  /*7100*/  HMMA.16816.F32.BF16 R32, R140, R158, R32 ;  /* 0x0000009e8c20723c */ /* 0x000fe20000041820 */
[----:B------:R-:W3:Y:S07]  /*7110*/  LDSM.16.M88.4 R140, [R166+0x1000] ;  /* 0x00100000a68c783b */ /* 0x000eee0000000200 */
[C---:B-1----:R-:W-:Y:S08]  /*7120*/  HMMA.16816.F32.BF16 R4, R136.reuse, R144, R4 ;  /* 0x000000908804723c */ /* 0x042ff00000041804 */
[C---:B------:R-:W-:Y:S01]  /*7130*/  HMMA.16816.F32.BF16 R8, R136.reuse, R146, R8 ;  /* 0x000000928808723c */ /* 0x040fe20000041808 */
[----:B------:R-:W-:Y:S07]  /*7140*/  LDSM.16.M88.4 R144, [R165+-0x4000] ;  /* 0xffc00000a590783b */ /* 0x000fee0000000200 */
[C---:B--2---:R-:W-:Y:S08]  /*7150*/  HMMA.16816.F32.BF16 R12, R136.reuse, R148, R12 ;  /* 0x00000094880c723c */ /* 0x044ff0000004180c */
[C---:B------:R-:W-:Y:S01]  /*7160*/  HMMA.16816.F32.BF16 R16, R136.reuse, R150, R16 ;  /* 0x000000968810723c */ /* 0x040fe20000041810 */
[----:B------:R-:W-:Y:S07]  /*7170*/  LDSM.16.M88.4 R148, [R165+-0x3800] ;  /* 0xffc80000a594783b */ /* 0x000fee0000000200 */
[C---:B---3--:R-:W-:Y:S08]  /*7180*/  HMMA.16816.F32.BF16 R20, R136.reuse, R140, R20 ;  /* 0x0000008c8814723c */ /* 0x048ff00000041814 */
[C---:B------:R-:W-:Y:S01]  /*7190*/  HMMA.16816.F32.BF16 R24, R136.reuse, R142, R24 ;  /* 0x0000008e8818723c */ /* 0x040fe20000041818 */
[----:B------:R-:W1:Y:S07]  /*71a0*/  LDSM.16.M88.4 R140, [R175] ;  /* 0x00000000af8c783b */ /* 0x000e6e0000000200 */
[C---:B------:R-:W-:Y:S08]  /*71b0*/  HMMA.16816.F32.BF16 R28, R136.reuse, R152, R28 ;  /* 0x00000098881c723c */ /* 0x040ff0000004181c */
[----:B------:R-:W-:Y:S01]  /*71c0*/  HMMA.16816.F32.BF16 R32, R136, R154, R32 ;  /* 0x0000009a8820723c */ /* 0x000fe20000041820 */
[----:B------:R-:W2:Y:S08]  /*71d0*/  LDSM.16.M88.4 R136, [R165+-0x3000] ;  /* 0xffd00000a588783b */ /* 0x000eb00000000200 */
[----:B------:R-:W3:Y:S01]  /*71e0*/  LDSM.16.M88.4 R152, [R165+-0x2800] ;  /* 0xffd80000a598783b */ /* 0x000ee20000000200 */
[C---:B-1----:R-:W-:Y:S08]  /*71f0*/  HMMA.16816.F32.BF16 R4, R140.reuse, R144, R4 ;  /* 0x000000908c04723c */ /* 0x042ff00000041804 */
[C---:B------:R-:W-:Y:S01]  /*7200*/  HMMA.16816.F32.BF16 R8, R140.reuse, R146, R8 ;  /* 0x000000928c08723c */ /* 0x040fe20000041808 */
[----:B------:R-:W-:Y:S07]  /*7210*/  LDSM.16.M88.4 R144, [R164+0x2000] ;  /* 0x00200000a490783b */ /* 0x000fee0000000200 */
[C---:B------:R-:W-:Y:S08]  /*7220*/  HMMA.16816.F32.BF16 R12, R140.reuse, R148, R12 ;  /* 0x000000948c0c723c */ /* 0x040ff0000004180c */
[C---:B------:R-:W-:Y:S01]  /*7230*/  HMMA.16816.F32.BF16 R16, R140.reuse, R150, R16 ;  /* 0x000000968c10723c */ /* 0x040fe20000041810 */
[----:B------:R-:W-:Y:S07]  /*7240*/  LDSM.16.M88.4 R148, [R164+0x2800] ;  /* 0x00280000a494783b */ /* 0x000fee0000000200 */
[C---:B--2---:R-:W-:Y:S08]  /*7250*/  HMMA.16816.F32.BF16 R20, R140.reuse, R136, R20 ;  /* 0x000000888c14723c */ /* 0x044ff00000041814 */
[C---:B------:R-:W-:Y:S01]  /*7260*/  HMMA.16816.F32.BF16 R24, R140.reuse, R138, R24 ;  /* 0x0000008a8c18723c */ /* 0x040fe20000041818 */
[----:B------:R-:W1:Y:S07]  /*7270*/  LDSM.16.M88.4 R136, [R173+0x4000] ;  /* 0x00400000ad88783b */ /* 0x000e6e0000000200 */
[C---:B---3--:R-:W-:Y:S08]  /*7280*/  HMMA.16816.F32.BF16 R28, R140.reuse, R152, R28 ;  /* 0x000000988c1c723c */ /* 0x048ff0000004181c */
[----:B------:R-:W-:Y:S01]  /*7290*/  HMMA.16816.F32.BF16 R32, R140, R154, R32 ;  /* 0x0000009a8c20723c */ /* 0x000fe20000041820 */
[----:B------:R-:W2:Y:S08]  /*72a0*/  LDSM.16.M88.4 R140, [R164+0x3000] ;  /* 0x00300000a48c783b */ /* 0x000eb00000000200 */
[----:B------:R-:W3:Y:S01]  /*72b0*/  LDSM.16.M88.4 R152, [R164+0x3800] ;  /* 0x00380000a498783b */ /* 0x000ee20000000200 */
        /* <DEDUP_REMOVED lines=28> */
[----:B------:R-:W-:Y:S07]  /*7480*/  LDSM.16.M88.4 R144, [R165+-0x2000] ;  /* 0xffe00000a590783b */ /* 0x000fee0000000200 */
[C---:B------:R-:W-:Y:S08]  /*7490*/  HMMA.16816.F32.BF16 R12, R136.reuse, R148, R12 ;  /* 0x00000094880c723c */ /* 0x040ff0000004180c */
[C---:B------:R-:W-:Y:S01]  /*74a0*/  HMMA.16816.F32.BF16 R16, R136.reuse, R150, R16 ;  /* 0x000000968810723c */ /* 0x040fe20000041810 */
[----:B------:R-:W-:Y:S07]  /*74b0*/  LDSM.16.M88.4 R148, [R165+-0x1800] ;  /* 0xffe80000a594783b */ /* 0x000fee0000000200 */
[C---:B--2---:R-:W-:Y:S08]  /*74c0*/  HMMA.16816.F32.BF16 R20, R136.reuse, R140, R20 ;  /* 0x0000008c8814723c */ /* 0x044ff00000041814 */
[C---:B------:R-:W-:Y:S01]  /*74d0*/  HMMA.16816.F32.BF16 R24, R136.reuse, R142, R24 ;  /* 0x0000008e8818723c */ /* 0x040fe20000041818 */
[----:B------:R-:W1:Y:S07]  /*74e0*/  LDSM.16.M88.4 R140, [R175+0x4000] ;  /* 0x00400000af8c783b */ /* 0x000e6e0000000200 */
[C---:B---3--:R-:W-:Y:S08]  /*74f0*/  HMMA.16816.F32.BF16 R28, R136.reuse, R152, R28 ;  /* 0x00000098881c723c */ /* 0x048ff0000004181c */
        /* <DEDUP_REMOVED lines=41> */
[----:B------:R-:W-:Y:S01]  /*7790*/  LDSM.16.M88.4 R152, [R165] ;  /* 0x00000000a598783b */ /* 0x000fe20000000200 */
[C---:B-1----:R-:W-:Y:S08]  /*77a0*/  HMMA.16816.F32.BF16 R4, R136.reuse, R144, R4 ;  /* 0x000000908804723c */ /* 0x042ff00000041804 */
[C---:B------:R-:W-:Y:S01]  /*77b0*/  HMMA.16816.F32.BF16 R8, R136.reuse, R146, R8 ;  /* 0x000000928808723c */ /* 0x040fe20000041808 */
[----:B------:R-:W1:Y:S07]  /*77c0*/  LDSM.16.M88.4 R144, [R166+0x5800] ;  /* 0x00580000a690783b */ /* 0x000e6e0000000200 */
[C---:B------:R-:W-:Y:S08]  /*77d0*/  HMMA.16816.F32.BF16 R12, R136.reuse, R148, R12 ;  /* 0x00000094880c723c */ /* 0x040ff0000004180c */
[C---:B------:R-:W-:Y:S01]  /*77e0*/  HMMA.16816.F32.BF16 R16, R136.reuse, R150, R16 ;  /* 0x000000968810723c */ /* 0x040fe20000041810 */
[----:B------:R-:W3:Y:S07]  /*77f0*/  LDSM.16.M88.4 R148, [R175+0x8000] ;  /* 0x00800000af94783b */ /* 0x000eee0000000200 */
[C---:B--2---:R-:W-:Y:S08]  /*7800*/  HMMA.16816.F32.BF16 R20, R136.reuse, R140, R20 ;  /* 0x0000008c8814723c */ /* 0x044ff00000041814 */
[C---:B------:R-:W-:Y:S08]  /*7810*/  HMMA.16816.F32.BF16 R24, R136.reuse, R142, R24 ;  /* 0x0000008e8818723c */ /* 0x040ff00000041818 */
[C---:B-1----:R-:W-:Y:S08]  /*7820*/  HMMA.16816.F32.BF16 R28, R136.reuse, R144, R28 ;  /* 0x00000090881c723c */ /* 0x042ff0000004181c */
[----:B------:R-:W-:Y:S01]  /*7830*/  HMMA.16816.F32.BF16 R32, R136, R146, R32 ;  /* 0x000000928820723c */ /* 0x000fe20000041820 */
[----:B------:R-:W1:Y:S07]  /*7840*/  LDSM.16.M88.4 R136, [R165+0x800] ;  /* 0x00080000a588783b */ /* 0x000e6e0000000200 */
[C---:B---3--:R-:W-:Y:S08]  /*7850*/  HMMA.16816.F32.BF16 R4, R148.reuse, R152, R4 ;  /* 0x000000989404723c */ /* 0x048ff00000041804 */
[C---:B------:R-:W-:Y:S11]  /*7860*/  HMMA.16816.F32.BF16 R8, R148.reuse, R154, R8 ;  /* 0x0000009a9408723c */ /* 0x040ff60000041808 */
[----:B------:R-:W-:Y:S05]  /*7870*/  @!UPT UIADD3 URZ, URZ, URZ, URZ ;  /* 0x0000003f3f3ff290 */ /* 0x000fea000fffe03f */
[----:B------:R-:W-:Y:S04]  /*7880*/  FMUL.FTZ R0, R4, c[0x0][0x320] ;  /* 0x0000c80004007a20 */ /* 0x000fe80000410000 */
[----:B------:R2:W3:Y:S04]  /*7890*/  MUFU.TANH R158, R0 ;  /* 0x00000000009e7308 */ /* 0x0004e80000002400 */
[----:B------:R-:W-:Y:S01]  /*78a0*/  FMUL.FTZ R2, R11, c[0x0][0x320] ;  /* 0x0000c8000b027a20 */ /* 0x000fe20000410000 */
[C---:B-1----:R-:W-:Y:S05]  /*78b0*/  HMMA.16816.F32.BF16 R12, R148.reuse, R136, R12 ;  /* 0x00000088940c723c */ /* 0x042fea000004180c */
[----:B------:R1:W4:Y:S03]  /*78c0*/  MUFU.TANH R159, R2 ;  /* 0x00000002009f7308 */ /* 0x0003260000002400 */
[C---:B------:R-:W-:Y:S04]  /*78d0*/  HMMA.16816.F32.BF16 R16, R148.reuse, R138, R16 ;  /* 0x0000008a9410723c */ /* 0x040fe80000041810 */
[----:B--2---:R-:W-:Y:S04]  /*78e0*/  FMUL.FTZ R0, R5, c[0x0][0x320] ;  /* 0x0000c80005007a20 */ /* 0x004fe80000410000 */
[----:B------:R2:W2:Y:S11]  /*78f0*/  MUFU.TANH R157, R0 ;  /* 0x00000000009d7308 */ /* 0x0004b60000002400 */
[----:B------:R-:W-:Y:S05]  /*7900*/  @!UPT UIADD3 URZ, URZ, URZ, URZ ;  /* 0x0000003f3f3ff290 */ /* 0x000fea000fffe03f */
[----:B-1----:R-:W-:Y:S04]  /*7910*/  FMUL.FTZ R2, R19, c[0x0][0x320] ;  /* 0x0000c80013027a20 */ /* 0x002fe80000410000 */
[----:B------:R-:W1:Y:S01]  /*7920*/  MUFU.TANH R153, R2 ;  /* 0x0000000200997308 */ /* 0x000e620000002400 */
[----:B--2---:R-:W-:Y:S09]  /*7930*/  FMUL.FTZ R0, R6, c[0x0][0x320] ;  /* 0x0000c80006007a20 */ /* 0x004ff20000410000 */
[----:B------:R2:W1:Y:S02]  /*7940*/  MUFU.TANH R162, R0 ;  /* 0x0000000000a27308 */ /* 0x0004640000002400 */
[----:B--2---:R-:W-:Y:S02]  /*7950*/  FMUL.FTZ R0, R7, c[0x0][0x320] ;  /* 0x0000c80007007a20 */ /* 0x004fe40000410000 */
[----:B------:R-:W2:Y:S06]  /*7960*/  LDSM.16.M88.4 R4, [R165+0x1000] ;  /* 0x00100000a504783b */ /* 0x000eac0000000200 */
[----:B------:R5:W1:Y:S02]  /*7970*/  MUFU.TANH R161, R0 ;  /* 0x0000000000a17308 */ /* 0x000a640000002400 */
[----:B-----5:R-:W-:Y:S08]  /*7980*/  FMUL.FTZ R0, R8, c[0x0][0x320] ;  /* 0x0000c80008007a20 */ /* 0x020ff00000410000 */
[----:B------:R5:W1:Y:S01]  /*7990*/  MUFU.TANH R154, R0 ;  /* 0x00000000009a7308 */ /* 0x000a620000002400 */
[C---:B--2---:R-:W-:Y:S08]  /*79a0*/  HMMA.16816.F32.BF16 R20, R148.reuse, R4, R20 ;  /* 0x000000049414723c */ /* 0x044ff00000041814 */
[C---:B------:R-:W-:Y:S04]  /*79b0*/  HMMA.16816.F32.BF16 R24, R148.reuse, R6, R24 ;  /* 0x000000069418723c */ /* 0x040fe80000041818 */
[----:B-----5:R-:W-:Y:S04]  /*79c0*/  FMUL.FTZ R0, R9, c[0x0][0x320] ;  /* 0x0000c80009007a20 */ /* 0x020fe80000410000 */
[----:B------:R2:W1:Y:S04]  /*79d0*/  MUFU.TANH R147, R0 ;  /* 0x0000000000937308 */ /* 0x0004680000002400 */
[----:B--2---:R-:W-:Y:S02]  /*79e0*/  FMUL.FTZ R0, R10, c[0x0][0x320] ;  /* 0x0000c8000a007a20 */ /* 0x004fe40000410000 */
[----:B------:R-:W2:Y:S01]  /*79f0*/  LDSM.16.M88.4 R8, [R165+0x1800] ;  /* 0x00180000a508783b */ /* 0x000ea20000000200 */
[----:B------:R-:W-:Y:S04]  /*7a00*/  DEPBAR.LE SB0, 0x0 ;  /* 0x000080000000791a */ /* 0x000fe80000000000 */
[----:B------:R5:W1:Y:S03]  /*7a10*/  MUFU.TANH R160, R0 ;  /* 0x0000000000a07308 */ /* 0x000a660000002400 */
[----:B------:R-:W-:Y:S01]  /*7a20*/  BAR.SYNC.DEFER_BLOCKING 0x0 ;  /* 0x0000000000007b1d */ /* 0x000fe20000010000 */
[----:B-----5:R-:W-:Y:S06]  /*7a30*/  FMUL.FTZ R0, R12, c[0x0][0x320] ;  /* 0x0000c8000c007a20 */ /* 0x020fec0000410000 */
[----:B------:R5:W1:Y:S01]  /*7a40*/  MUFU.TANH R137, R0 ;  /* 0x0000000000897308 */ /* 0x000a620000002400 */
[C---:B--2---:R-:W-:Y:S08]  /*7a50*/  HMMA.16816.F32.BF16 R28, R148.reuse, R8, R28 ;  /* 0x00000008941c723c */ /* 0x044ff0000004181c */
[----:B------:R-:W-:Y:S04]  /*7a60*/  HMMA.16816.F32.BF16 R32, R148, R10, R32 ;  /* 0x0000000a9420723c */ /* 0x000fe80000041820 */
[----:B-----5:R-:W-:Y:S04]  /*7a70*/  FMUL.FTZ R0, R13, c[0x0][0x320] ;  /* 0x0000c8000d007a20 */ /* 0x020fe80000410000 */
[----:B------:R2:W1:Y:S04]  /*7a80*/  MUFU.TANH R136, R0 ;  /* 0x0000000000887308 */ /* 0x0004680000002400 */
[----:B--2---:R-:W-:Y:S06]  /*7a90*/  FMUL.FTZ R0, R14, c[0x0][0x320] ;  /* 0x0000c8000e007a20 */ /* 0x004fec0000410000 */
[----:B------:R2:W1:Y:S02]  /*7aa0*/  MUFU.TANH R156, R0 ;  /* 0x00000000009c7308 */ /* 0x0004640000002400 */
[----:B--2---:R-:W-:Y:S08]  /*7ab0*/  FMUL.FTZ R0, R15, c[0x0][0x320] ;  /* 0x0000c8000f007a20 */ /* 0x004ff00000410000 */
        /* <DEDUP_REMOVED lines=38> */
[----:B------:R2:W1:Y:S01]  /*7d20*/  MUFU.TANH R141, R0 ;  /* 0x00000000008d7308 */ /* 0x0004620000002400 */
[----:B------:R-:W-:-:S05]  /*7d30*/  @!P0 BRA `(.L_x_508) ;  /* 0x0000050000008947 */ /* 0x000fca0003800000 */
[----:B---34-:R-:W-:Y:S01]  /*7d40*/  IMAD R2, R178, 0x40, R201 ;  /* 0x00000040b2027824 */ /* 0x018fe200078e02c9 */
[----:B------:R-:W-:Y:S01]  /*7d50*/  SHF.R.S32.HI R163, RZ, 0x1f, R193 ;  /* 0x0000001fffa37819 */ /* 0x000fe200000114c1 */
[----:B------:R-:W-:Y:S01]  /*7d60*/  IMAD.MOV.U32 R180, RZ, RZ, RZ ;  /* 0x000000ffffb47224 */ /* 0x000fe200078e00ff */
[----:B------:R-:W-:Y:S01]  /*7d70*/  SHF.R.S32.HI R171, RZ, 0x1f, R192 ;  /* 0x0000001fffab7819 */ /* 0x000fe200000114c0 */
[C---:B------:R-:W-:Y:S01]  /*7d80*/  IMAD.SHL.U32 R23, R193.reuse, 0x2, RZ ;  /* 0x00000002c1177824 */ /* 0x040fe200078e00ff */
[----:B------:R-:W-:Y:S01]  /*7d90*/  IADD3 R2, R2, -0x40, R197 ;  /* 0xffffffc002027810 */ /* 0x000fe20007ffe0c5 */
[----:B------:R-:W-:Y:S01]  /*7da0*/  IMAD.SHL.U32 R22, R192, 0x2, RZ ;  /* 0x00000002c0167824 */ /* 0x000fe200078e00ff */
[----:B------:R-:W-:Y:S01]  /*7db0*/  SHF.L.U64.HI R12, R193, 0x1, R163 ;  /* 0x00000001c10c7819 */ /* 0x000fe200000102a3 */
[----:B------:R-:W-:Y:S01]  /*7dc0*/  IMAD.SHL.U32 R21, R184, 0x2, RZ ;  /* 0x00000002b8157824 */ /* 0x000fe200078e00ff */
[----:B------:R-:W-:Y:S01]  /*7dd0*/  SHF.R.S32.HI R163, RZ, 0x1f, R184 ;  /* 0x0000001fffa37819 */ /* 0x000fe200000114b8 */
[----:B------:R-:W-:Y:S01]  /*7de0*/  @P6 IMAD.HI.U32 R3, R2, c[0x0][0x2bc], RZ ;  /* 0x0000af0002036a27 */ /* 0x000fe200078e00ff */
[----:B------:R-:W-:Y:S02]  /*7df0*/  SHF.L.U64.HI R11, R192, 0x1, R171 ;  /* 0x00000001c00b7819 */ /* 0x000fe400000102ab */
[----:B------:R-:W-:Y:S01]  /*7e00*/  SHF.L.U64.HI R10, R184, 0x1, R163 ;  /* 0x00000001b80a7819 */ /* 0x000fe200000102a3 */
[----:B--2---:R-:W-:Y:S01]  /*7e10*/  IMAD.MOV.U32 R0, RZ, RZ, R2 ;  /* 0x000000ffff007224 */ /* 0x004fe200078e0002 */
        /* <DEDUP_REMOVED lines=22> */
[----:B------:R2:W3:Y:S02]  /*7f80*/  SHFL.IDX PT, R4, R5, RZ, 0x181f ;  /* 0x00181fff05047589 */ /* 0x0004e400000e0000 */
.L_x_640:
[----:B------:R-:W-:-:S05]  /*7f90*/  BRA.DIV ~URZ, `(.L_x_510) ;  /* 0x0000f3927f007947 */ /* 0x000fca000b800000 */
[----:B------:R-:W4:Y:S01]  /*7fa0*/  SHFL.IDX PT, R0, R9, RZ, 0x181f ;  /* 0x00181fff09007589 */ /* 0x000f2200000e0000 */
[----:B------:R-:W-:Y:S02]  /*7fb0*/  ISETP.GE.AND P2, PT, R184, c[0x0][0x1d4], PT ;  /* 0x00007500b8007a0c */ /* 0x000fe40003f46270 */
[----:B------:R-:W-:Y:S02]  /*7fc0*/  ISETP.GE.AND P1, PT, R192, c[0x0][0x1d4], PT ;  /* 0x00007500c0007a0c */ /* 0x000fe40003f26270 */
[----:B----4-:R-:W-:Y:S05]  /*7fd0*/  IADD3 R2, P0, R0, R21, RZ ;  /* 0x0000001500027210 */ /* 0x010fea0007f1e0ff */
        /* <DEDUP_REMOVED lines=12> */
[----:B----4-:R-:W-:Y:S02]  /*80a0*/  SEL R6, RZ, 0x10, P1 ;  /* 0x00000010ff067807 */ /* 0x010fe40000800000 */
[----:B------:R-:W-:Y:S09]  /*80b0*/  SEL R8, RZ, 0x10, P0 ;  /* 0x00000010ff087807 */ /* 0x000ff20000000000 */
[----:B------:R4:W-:Y:S01]  /*80c0*/  LDGSTS.E.BYPASS.LTC128B.128 [R179+0xa100], [R2.64], !P0 ;  /* 0x0a10000002b37fae */ /* 0x0009e2000c101d48 */
[----:B--2--5:R-:W-:Y:S04]  /*80d0*/  SEL R5, RZ, 0x10, P2 ;  /* 0x00000010ff057807 */ /* 0x024fe80001000000 */
.L_x_641:
[C---:B---34-:R-:W-:Y:S02]  /*80e0*/  IADD3 R2, -R5.reuse, 0x10, RZ ;  /* 0x0000001005027810 */ /* 0x058fe40007ffe1ff */
        /* <DEDUP_REMOVED lines=8> */
[C---:B------:R-:W-:Y:S02]  /*8170*/  ISETP.NE.U32.AND P2, PT, R6.reuse, RZ, PT ;  /* 0x000000ff0600720c */ /* 0x040fe40003f45070 */
[----:B--2---:R-:W-:Y:S04]  /*8180*/  IADD3 R2, -R6, 0x10, RZ ;  /* 0x0000001006027810 */ /* 0x004fe80007ffe1ff */
        /* <DEDUP_REMOVED lines=11> */
.L_x_508:
[----:B---34-:R-:W-:Y:S05]  /*8240*/  BSYNC B0 ;  /* 0x0000000000007941 */ /* 0x018fea0003800000 */
.L_x_507:
[----:B--2---:R-:W-:Y:S01]  /*8250*/  IMAD.MOV.U32 R0, RZ, RZ, c[0x0][0x2c4] ;  /* 0x0000b100ff007624 */ /* 0x004fe200078e00ff */
[----:B------:R-:W0:Y:S01]  /*8260*/  LDGDEPBAR ;  /* 0x00000000000079af */ /* 0x000e220000000000 */
[----:B------:R-:W-:Y:S01]  /*8270*/  IMAD.SHL.U32 R5, R178, 0x40, RZ ;  /* 0x00000040b2057824 */ /* 0x000fe200078e00ff */
[----:B------:R-:W-:Y:S01]  /*8280*/  ULDC UR4, c[0x0][0x324] ;  /* 0x0000c90000047ab9 */ /* 0x000fe20000000800 */
[----:B------:R-:W-:Y:S01]  /*8290*/  IMAD.IADD R4, R216, 0x1, R211 ;  /* 0x00000001d8047824 */ /* 0x000fe200078e02d3 */
[----:B------:R-:W-:Y:S01]  /*82a0*/  ISETP.NE.AND P0, PT, R0, 0x1, PT ;  /* 0x000000010000780c */ /* 0x000fe20003f05270 */
[----:B------:R-:W-:Y:S01]  /*82b0*/  ULOP3.LUT UR4, URZ, UR4, URZ, 0x33, !UPT ;  /* 0x000000043f047292 */ /* 0x000fe2000f8e333f */
[----:B------:R-:W-:Y:S04]  /*82c0*/  IADD3 R0, -R199, 0x1, -R5 ;  /* 0x00000001c7007810 */ /* 0x000fe80007ffe905 */
[----:B------:R-:W-:Y:S04]  /*82d0*/  IADD3 R0, -R196, R0, R195 ;  /* 0x00000000c4007210 */ /* 0x000fe80007ffe1c3 */
[C---:B------:R-:W-:Y:S02]  /*82e0*/  IADD3 R6, R0.reuse, UR4, RZ ;  /* 0x0000000400067c10 */ /* 0x040fe4000fffe0ff */
[----:B------:R-:W-:Y:S01]  /*82f0*/  IADD3 R7, R0, c[0x0][0x328], RZ ;  /* 0x0000ca0000077a10 */ /* 0x000fe20007ffe0ff */
[----:B------:R-:W-:Y:S05]  /*8300*/  @P0 IMAD.HI.U32 R2, R4, c[0x0][0x2c8], RZ ;  /* 0x0000b20004020a27 */ /* 0x000fea00078e00ff */
[----:B------:R-:W-:Y:S01]  /*8310*/  @P0 SHF.R.U32.HI R4, RZ, c[0x0][0x2cc], R2 ;  /* 0x0000b300ff040a19 */ /* 0x000fe20000011602 */
[----:B------:R-:W-:-:S05]  /*8320*/  BRA.DIV ~URZ, `(.L_x_511) ;  /* 0x0000f2427f007947 */ /* 0x000fca000b800000 */
[----:B------:R2:W3:Y:S02]  /*8330*/  SHFL.IDX PT, R3, R4, RZ, 0x1c1f ;  /* 0x001c1fff04037589 */ /* 0x0004e400000e0000 */
.L_x_642:
[----:B---3--:R-:W-:Y:S01]  /*8340*/  IADD3 R2, R7, R3, RZ ;  /* 0x0000000307027210 */ /* 0x008fe20007ffe0ff */
[----:B------:R-:W-:Y:S05]  /*8350*/  IMAD.MOV.U32 R0, RZ, RZ, c[0x0][0x32c] ;  /* 0x0000cb00ff007624 */ /* 0x000fea00078e00ff */
[----:B------:R-:W-:Y:S01]  /*8360*/  ISETP.GE.AND P0, PT, R0, 0x1, PT ;  /* 0x000000010000780c */ /* 0x000fe20003f06270 */
[----:B------:R-:W-:Y:S11]  /*8370*/  IMAD.IADD R0, R6, 0x1, R3 ;  /* 0x0000000106007824 */ /* 0x000ff600078e0203 */
[----:B------:R-:W-:Y:S01]  /*8380*/  @!UPT UIADD3 URZ, URZ, URZ, URZ ;  /* 0x0000003f3f3ff290 */ /* 0x000fe2000fffe03f */
[----:B------:R-:W-:-:S05]  /*8390*/  @!P0 BRA `(.L_x_512) ;  /* 0x0000018000008947 */ /* 0x000fca0003800000 */
[----:B------:R-:W-:Y:S01]  /*83a0*/  IADD3 R3, -R196, R195, R3 ;  /* 0x000000c3c4037210 */ /* 0x000fe20007ffe103 */
[----:B------:R-:W-:Y:S03]  /*83b0*/  BSSY B0, `(.L_x_513) ;  /* 0x0000011000007945 */ /* 0x000fe60003800000 */
        /* <DEDUP_REMOVED lines=11> */
.L_x_514:
[----:B------:R-:W-:Y:S04]  /*8470*/  MOV R8, 0x1 ;  /* 0x0000000100087802 */ /* 0x000fe80000000f00 */
[----:B------:R-:W-:Y:S11]  /*8480*/  ISETP.NE.AND P0, PT, R8, c[0x0][0x32c], PT ;  /* 0x0000cb0008007a0c */ /* 0x000ff60003f05270 */
[----:B------:R-:W-:Y:S02]  /*8490*/  @!UPT UIADD3 URZ, URZ, URZ, URZ ;  /* 0x0000003f3f3ff290 */ /* 0x000fe4000fffe03f */
[----:B------:R-:W-:Y:S05]  /*84a0*/  @P0 IMAD.HI.U32 R8, R3, c[0x0][0x330], RZ ;  /* 0x0000cc0003080a27 */ /* 0x000fea00078e00ff */
[----:B------:R-:W-:Y:S02]  /*84b0*/  @P0 SHF.R.U32.HI R3, RZ, c[0x0][0x334], R8 ;  /* 0x0000cd00ff030a19 */ /* 0x000fe40000011608 */
.L_x_515:
[----:B------:R-:W-:Y:S05]  /*84c0*/  BSYNC B0 ;  /* 0x0000000000007941 */ /* 0x000fea0003800000 */
.L_x_513:
[----:B------:R-:W-:Y:S04]  /*84d0*/  IMAD R3, R3, c[0x0][0x32c], -R5 ;  /* 0x0000cb0003037a24 */ /* 0x000fe800078e0a05 */
[----:B------:R-:W-:Y:S05]  /*84e0*/  IMAD.IADD R3, R3, 0x1, -R199 ;  /* 0x0000000103037824 */ /* 0x000fea00078e0ac7 */
[----:B------:R-:W-:Y:S02]  /*84f0*/  IMNMX R0, R0, R3, !PT ;  /* 0x0000000300007217 */ /* 0x000fe40007800200 */
[----:B------:R-:W-:Y:S04]  /*8500*/  IADD3 R3, R3, c[0x0][0x32c], RZ ;  /* 0x0000cb0003037a10 */ /* 0x000fe80007ffe0ff */
[----:B------:R-:W-:Y:S02]  /*8510*/  IMNMX R2, R2, R3, PT ;  /* 0x0000000302027217 */ /* 0x000fe40003800200 */
.L_x_512:
[----:B------:R-:W-:Y:S04]  /*8520*/  ISETP.GT.AND P1, PT, R178, -0x1, PT ;  /* 0xffffffffb200780c */ /* 0x000fe80003f24270 */
[C---:B------:R-:W-:Y:S02]  /*8530*/  ISETP.GT.AND P2, PT, R0.reuse, RZ, P1 ;  /* 0x000000ff0000720c */ /* 0x040fe40000f44270 */
[----:B------:R-:W-:Y:S02]  /*8540*/  ISETP.GT.AND P0, PT, R0, 0x1, P1 ;  /* 0x000000010000780c */ /* 0x000fe40000f04270 */
[C---:B------:R-:W-:Y:S02]  /*8550*/  ISETP.LT.OR P2, PT, R2.reuse, 0x1, P2 ;  /* 0x000000010200780c */ /* 0x040fe40001741670 */
[----:B------:R-:W-:Y:S02]  /*8560*/  ISETP.LT.OR P0, PT, R2, 0x2, P0 ;  /* 0x000000020200780c */ /* 0x000fe40000701670 */
[----:B------:R-:W-:Y:S02]  /*8570*/  FSEL R23, R158, -INF , !P2 ;  /* 0xff8000009e177808 */ /* 0x000fe40005000000 */
[C---:B------:R-:W-:Y:S02]  /*8580*/  ISETP.GT.AND P2, PT, R0.reuse, 0x8, P1 ;  /* 0x000000080000780c */ /* 0x040fe40000f44270 */
[----:B------:R-:W-:Y:S02]  /*8590*/  FSEL R25, R157, -INF , !P0 ;  /* 0xff8000009d197808 */ /* 0x000fe40004000000 */
[----:B------:R-:W-:Y:S02]  /*85a0*/  ISETP.GT.AND P0, PT, R0, 0x9, P1 ;  /* 0x000000090000780c */ /* 0x000fe40000f04270 */
[C---:B------:R-:W-:Y:S02]  /*85b0*/  ISETP.LT.OR P2, PT, R2.reuse, 0x9, P2 ;  /* 0x000000090200780c */ /* 0x040fe40001741670 */
[----:B------:R-:W-:Y:S02]  /*85c0*/  ISETP.LT.OR P0, PT, R2, 0xa, P0 ;  /* 0x0000000a0200780c */ /* 0x000fe40000701670 */
[----:B-1----:R-:W-:Y:S02]  /*85d0*/  FSEL R24, R154, -INF , !P2 ;  /* 0xff8000009a187808 */ /* 0x002fe40005000000 */
[C---:B------:R-:W-:Y:S02]  /*85e0*/  ISETP.GT.AND P2, PT, R0.reuse, 0x10, P1 ;  /* 0x000000100000780c */ /* 0x040fe40000f44270 */
[----:B------:R-:W-:Y:S02]  /*85f0*/  FSEL R26, R147, -INF , !P0 ;  /* 0xff800000931a7808 */ /* 0x000fe40004000000 */
[----:B------:R-:W-:Y:S02]  /*8600*/  ISETP.GT.AND P0, PT, R0, 0x11, P1 ;  /* 0x000000110000780c */ /* 0x000fe40000f04270 */
[C---:B------:R-:W-:Y:S02]  /*8610*/  ISETP.LT.OR P2, PT, R2.reuse, 0x11, P2 ;  /* 0x000000110200780c */ /* 0x040fe40001741670 */
[----:B------:R-:W-:Y:S02]  /*8620*/  ISETP.LT.OR P0, PT, R2, 0x12, P0 ;  /* 0x000000120200780c */ /* 0x000fe40000701670 */
[----:B------:R-:W-:Y:S02]  /*8630*/  FSEL R137, R137, -INF , !P2 ;  /* 0xff80000089897808 */ /* 0x000fe40005000000 */
[----:B------:R-:W-:Y:S02]  /*8640*/  ISETP.GT.AND P2, PT, R0, 0x18, P1 ;  /* 0x000000180000780c */ /* 0x000fe40000f44270 */
        /* <DEDUP_REMOVED lines=29> */
[----:B------:R-:W-:Y:S01]  /*8820*/  FSEL R27, R13, -INF , !P0 ;  /* 0xff8000000d1b7808 */ /* 0x000fe20004000000 */
[----:B------:R-:W-:-:S06]  /*8830*/  BRA.DIV ~URZ, `(.L_x_516) ;  /* 0x0000eda27f007947 */ /* 0x000fcc000b800000 */
[----:B------:R1:W3:Y:S02]  /*8840*/  SHFL.IDX PT, R3, R4, 0x1, 0x1c1f ;  /* 0x003c1f0004037f89 */ /* 0x0002e400000e0000 */
.L_x_643:
        /* <DEDUP_REMOVED lines=12> */
[----:B-12---:R-:W-:Y:S05]  /*8910*/  IMAD.MOV.U32 R4, RZ, RZ, 0x1 ;  /* 0x00000001ff047424 */ /* 0x006fea00078e00ff */
[----:B------:R-:W-:Y:S11]  /*8920*/  ISETP.NE.AND P0, PT, R4, c[0x0][0x32c], PT ;  /* 0x0000cb0004007a0c */ /* 0x000ff60003f05270 */
[----:B------:R-:W-:Y:S02]  /*8930*/  @!UPT UIADD3 URZ, URZ, URZ, URZ ;  /* 0x0000003f3f3ff290 */ /* 0x000fe4000fffe03f */
[----:B------:R-:W-:Y:S05]  /*8940*/  @P0 IMAD.HI.U32 R4, R3, c[0x0][0x330], RZ ;  /* 0x0000cc0003040a27 */ /* 0x000fea00078e00ff */
[----:B------:R-:W-:Y:S04]  /*8950*/  @P0 SHF.R.U32.HI R3, RZ, c[0x0][0x334], R4 ;  /* 0x0000cd00ff030a19 */ /* 0x000fe80000011604 */
[----:B------:R-:W-:Y:S01]  /*8960*/  LOP3.LUT R3, RZ, R3, RZ, 0x33, !PT ;  /* 0x00000003ff037212 */ /* 0x000fe200078e33ff */
[----:B------:R-:W-:-:S05]  /*8970*/  BRA `(.L_x_520) ;  /* 0x0000005000007947 */ /* 0x000fca0003800000 */
.L_x_519:
[----:B-12---:R-:W-:Y:S04]  /*8980*/  MOV R4, 0x1 ;  /* 0x0000000100047802 */ /* 0x006fe80000000f00 */
[----:B------:R-:W-:Y:S11]  /*8990*/  ISETP.NE.AND P0, PT, R4, c[0x0][0x32c], PT ;  /* 0x0000cb0004007a0c */ /* 0x000ff60003f05270 */
[----:B------:R-:W-:Y:S02]  /*89a0*/  @!UPT UIADD3 URZ, URZ, URZ, URZ ;  /* 0x0000003f3f3ff290 */ /* 0x000fe4000fffe03f */
[----:B------:R-:W-:Y:S05]  /*89b0*/  @P0 IMAD.HI.U32 R4, R3, c[0x0][0x330], RZ ;  /* 0x0000cc0003040a27 */ /* 0x000fea00078e00ff */
[----:B------:R-:W-:Y:S02]  /*89c0*/  @P0 SHF.R.U32.HI R3, RZ, c[0x0][0x334], R4 ;  /* 0x0000cd00ff030a19 */ /* 0x000fe40000011604 */
.L_x_520:
[----:B------:R-:W-:Y:S05]  /*89d0*/  BSYNC B0 ;  /* 0x0000000000007941 */ /* 0x000fea0003800000 */
.L_x_518:
[----:B------:R-:W-:Y:S04]  /*89e0*/  IMAD R5, R3, c[0x0][0x32c], -R5 ;  /* 0x0000cb0003057a24 */ /* 0x000fe800078e0a05 */
[----:B------:R-:W-:Y:S05]  /*89f0*/  IMAD.IADD R3, R5, 0x1, -R199 ;  /* 0x0000000105037824 */ /* 0x000fea00078e0ac7 */
[----:B------:R-:W-:Y:S02]  /*8a00*/  IADD3 R4, R3, c[0x0][0x32c], RZ ;  /* 0x0000cb0003047a10 */ /* 0x000fe40007ffe0ff */
[----:B------:R-:W-:Y:S02]  /*8a10*/  IMNMX R0, R0, R3, !PT ;  /* 0x0000000300007217 */ /* 0x000fe40007800200 */
[----:B------:R-:W-:Y:S02]  /*8a20*/  IMNMX R2, R2, R4, PT ;  /* 0x0000000402027217 */ /* 0x000fe40003800200 */
.L_x_517:
[C---:B------:R-:W-:Y:S02]  /*8a30*/  ISETP.GT.AND P0, PT, R0.reuse, RZ, P1 ;  /* 0x000000ff0000720c */ /* 0x040fe40000f04270 */
[----:B------:R-:W-:Y:S02]  /*8a40*/  ISETP.GT.AND P2, PT, R0, 0x1, P1 ;  /* 0x000000010000780c */ /* 0x000fe40000f44270 */
[C---:B------:R-:W-:Y:S02]  /*8a50*/  ISETP.LT.OR P0, PT, R2.reuse, 0x1, P0 ;  /* 0x000000010200780c */ /* 0x040fe40000701670 */
[----:B------:R-:W-:Y:S02]  /*8a60*/  ISETP.LT.OR P2, PT, R2, 0x2, P2 ;  /* 0x000000020200780c */ /* 0x000fe40001741670 */
[----:B------:R-:W-:Y:S02]  /*8a70*/  FSEL R7, R162, -INF , !P0 ;  /* 0xff800000a2077808 */ /* 0x000fe40004000000 */
[----:B------:R-:W-:Y:S02]  /*8a80*/  ISETP.GT.AND P0, PT, R0, 0x8, P1 ;  /* 0x000000080000780c */ /* 0x000fe40000f04270 */
[----:B------:R-:W-:Y:S02]  /*8a90*/  FSEL R10, R161, -INF , !P2 ;  /* 0xff800000a10a7808 */ /* 0x000fe40005000000 */
[----:B------:R-:W-:Y:S02]  /*8aa0*/  ISETP.LT.OR P0, PT, R2, 0x9, P0 ;  /* 0x000000090200780c */ /* 0x000fe40000701670 */
[----:B------:R-:W-:Y:S02]  /*8ab0*/  ISETP.GT.AND P2, PT, R0, 0x9, P1 ;  /* 0x000000090000780c */ /* 0x000fe40000f44270 */
[----:B------:R-:W-:Y:S02]  /*8ac0*/  FMNMX.FTZ R3, R23, R101, !PT ;  /* 0x0000006517037209 */ /* 0x000fe40007810000 */
[----:B------:R-:W-:Y:S02]  /*8ad0*/  FMNMX.FTZ R5, R7, R102, !PT ;  /* 0x0000006607057209 */ /* 0x000fe40007810000 */
[----:B------:R-:W-:Y:S02]  /*8ae0*/  FSEL R9, R160, -INF , !P0 ;  /* 0xff800000a0097808 */ /* 0x000fe40004000000 */
[----:B------:R-:W-:Y:S02]  /*8af0*/  ISETP.GT.AND P0, PT, R0, 0x10, P1 ;  /* 0x000000100000780c */ /* 0x000fe40000f04270 */
[----:B------:R-:W-:Y:S02]  /*8b00*/  ISETP.LT.OR P2, PT, R2, 0xa, P2 ;  /* 0x0000000a0200780c */ /* 0x000fe40001741670 */
[----:B-12---:R-:W-:Y:S02]  /*8b10*/  FMNMX.FTZ R4, R25, R3, !PT ;  /* 0x0000000319047209 */ /* 0x006fe40007810000 */
[----:B------:R-:W-:Y:S02]  /*8b20*/  FMNMX.FTZ R3, R10, R5, !PT ;  /* 0x000000050a037209 */ /* 0x000fe40007810000 */
[----:B------:R-:W-:Y:S02]  /*8b30*/  ISETP.LT.OR P0, PT, R2, 0x11, P0 ;  /* 0x000000110200780c */ /* 0x000fe40000701670 */
[----:B------:R-:W-:Y:S02]  /*8b40*/  FSEL R22, R159, -INF , !P2 ;  /* 0xff8000009f167808 */ /* 0x000fe40005000000 */
[----:B------:R-:W-:Y:S02]  /*8b50*/  ISETP.GT.AND P2, PT, R0, 0x11, P1 ;  /* 0x000000110000780c */ /* 0x000fe40000f44270 */
[----:B------:R-:W-:Y:S02]  /*8b60*/  FMNMX.FTZ R4, R24, R4, !PT ;  /* 0x0000000418047209 */ /* 0x000fe40007810000 */
[----:B------:R-:W-:Y:S02]  /*8b70*/  FMNMX.FTZ R3, R9, R3, !PT ;  /* 0x0000000309037209 */ /* 0x000fe40007810000 */
[----:B------:R-:W-:Y:S02]  /*8b80*/  FSEL R21, R156, -INF , !P0 ;  /* 0xff8000009c157808 */ /* 0x000fe40004000000 */
[----:B------:R-:W-:Y:S02]  /*8b90*/  ISETP.GT.AND P0, PT, R0, 0x18, P1 ;  /* 0x000000180000780c */ /* 0x000fe40000f04270 */
[----:B------:R-:W-:Y:S02]  /*8ba0*/  ISETP.LT.OR P2, PT, R2, 0x12, P2 ;  /* 0x000000120200780c */ /* 0x000fe40001741670 */
[----:B------:R-:W-:Y:S02]  /*8bb0*/  FMNMX.FTZ R4, R26, R4, !PT ;  /* 0x000000041a047209 */ /* 0x000fe40007810000 */
        /* <DEDUP_REMOVED lines=13> */
[C---:B------:R-:W-:Y:S02]  /*8c90*/  ISETP.GT.AND P2, PT, R0.reuse, 0x21, P1 ;  /* 0x000000210000780c */ /* 0x040fe40000f44270 */
        /* <DEDUP_REMOVED lines=23> */
[C---:B------:R-:W-:Y:S02]  /*8e10*/  ISETP.GT.AND P2, PT, R0.reuse, 0x38, P1 ;  /* 0x000000380000780c */ /* 0x040fe40000f44270 */
[----:B------:R-:W-:Y:S02]  /*8e20*/  ISETP.GT.AND P0, PT, R0, 0x39, P1 ;  /* 0x000000390000780c */ /* 0x000fe40000f04270 */
[----:B------:R-:W-:Y:S02]  /*8e30*/  ISETP.LT.OR P3, PT, R2, 0x32, P3 ;  /* 0x000000320200780c */ /* 0x000fe40001f61670 */
[----:B------:R-:W-:Y:S02]  /*8e40*/  FMNMX.FTZ R4, R30, R4, !PT ;  /* 0x000000041e047209 */ /* 0x000fe40007810000 */
[----:B------:R-:W-:Y:S02]  /*8e50*/  FMNMX.FTZ R0, R14, R3, !PT ;  /* 0x000000030e007209 */ /* 0x000fe40007810000 */
[----:B------:R-:W-:Y:S02]  /*8e60*/  ISETP.LT.OR P1, PT, R2, 0x39, P2 ;  /* 0x000000390200780c */ /* 0x000fe40001721670 */
[----:B------:R-:W-:Y:S02]  /*8e70*/  FSEL R12, R142, -INF , !P3 ;  /* 0xff8000008e0c7808 */ /* 0x000fe40005800000 */
[----:B------:R-:W-:Y:S02]  /*8e80*/  FMNMX.FTZ R3, R29, R4, !PT ;  /* 0x000000041d037209 */ /* 0x000fe40007810000 */
[----:B------:R-:W-:Y:S02]  /*8e90*/  FMNMX.FTZ R0, R13, R0, !PT ;  /* 0x000000000d007209 */ /* 0x000fe40007810000 */
[----:B------:R-:W-:Y:S02]  /*8ea0*/  ISETP.LT.OR P0, PT, R2, 0x3a, P0 ;  /* 0x0000003a0200780c */ /* 0x000fe40000701670 */
[----:B------:R-:W-:Y:S02]  /*8eb0*/  FSEL R8, R139, -INF , !P1 ;  /* 0xff8000008b087808 */ /* 0x000fe40004800000 */
[----:B------:R-:W-:Y:S02]  /*8ec0*/  FMNMX.FTZ R2, R138, R3, !PT ;  /* 0x000000038a027209 */ /* 0x000fe40007810000 */
[----:B------:R-:W-:Y:S02]  /*8ed0*/  FMNMX.FTZ R0, R12, R0, !PT ;  /* 0x000000000c007209 */ /* 0x000fe40007810000 */
[----:B------:R-:W-:Y:S02]  /*8ee0*/  FSEL R11, R141, -INF , !P0 ;  /* 0xff8000008d0b7808 */ /* 0x000fe40004000000 */
[----:B------:R-:W-:Y:S02]  /*8ef0*/  FMNMX.FTZ R2, R28, R2, !PT ;  /* 0x000000021c027209 */ /* 0x000fe40007810000 */
[----:B------:R-:W-:Y:S02]  /*8f00*/  FMNMX.FTZ R0, R8, R0, !PT ;  /* 0x0000000008007209 */ /* 0x000fe40007810000 */
[----:B------:R-:W-:Y:S02]  /*8f10*/  FMNMX.FTZ R4, R27, R2, !PT ;  /* 0x000000021b047209 */ /* 0x000fe40007810000 */
[----:B------:R-:W-:Y:S01]  /*8f20*/  FMNMX.FTZ R6, R11, R0, !PT ;  /* 0x000000000b067209 */ /* 0x000fe20007810000 */
[----:B------:R-:W-:-:S05]  /*8f30*/  BRA.DIV ~URZ, `(.L_x_521) ;  /* 0x0000e7127f007947 */ /* 0x000fca000b800000 */
[----:B------:R1:W2:Y:S02]  /*8f40*/  SHFL.BFLY PT, R0, R4, 0x2, 0x1f ;  /* 0x0c401f0004007f89 */ /* 0x0002a400000e0000 */
.L_x_644:
[----:B--2---:R-:W-:Y:S01]  /*8f50*/  FMNMX.FTZ R5, R4, R0, !PT ;  /* 0x0000000004057209 */ /* 0x004fe20007810000 */
[----:B------:R-:W-:-:S05]  /*8f60*/  BRA.DIV ~URZ, `(.L_x_522) ;  /* 0x0000e7227f007947 */ /* 0x000fca000b800000 */
[----:B------:R-:W-:Y:S04]  /*8f70*/  SHFL.BFLY PT, R0, R6, 0x2, 0x1f ;  /* 0x0c401f0006007f89 */ /* 0x000fe800000e0000 */
[----:B------:R-:W2:Y:S02]  /*8f80*/  SHFL.BFLY PT, R2, R5, 0x1, 0x1f ;  /* 0x0c201f0005027f89 */ /* 0x000ea400000e0000 */
[----:B--2---:R-:W-:Y:S02]  /*8f90*/  FMNMX.FTZ R100, R5, R2, !PT ;  /* 0x0000000205647209 */ /* 0x004fe40007810000 */
[----:B-1----:R-:W-:Y:S05]  /*8fa0*/  FMNMX.FTZ R4, R6, R0, !PT ;  /* 0x0000000006047209 */ /* 0x002fea0007810000 */
[----:B------:R1:W2:Y:S02]  /*8fb0*/  SHFL.BFLY PT, R0, R4, 0x1, 0x1f ;  /* 0x0c201f0004007f89 */ /* 0x0002a400000e0000 */
.L_x_645:
[C---:B------:R-:W-:Y:S01]  /*8fc0*/  FMUL.FTZ R2, R100.reuse, c[0x0][0x2d0] ;  /* 0x0000b40064027a20 */ /* 0x040fe20000410000 */
[----:B------:R-:W-:Y:S01]  /*8fd0*/  FSETP.NEU.FTZ.AND P0, PT, R100, -INF , PT ;  /* 0xff8000006400780b */ /* 0x000fe20003f1d000 */
[----:B------:R-:W-:Y:S01]  /*8fe0*/  WARPSYNC 0xffffffff ;  /* 0xffffffff00007948 */ /* 0x000fe20003800000 */
[----:B--2---:R-:W-:Y:S01]  /*8ff0*/  FMNMX.FTZ R3, R0, R4, !PT ;  /* 0x0000000400037209 */ /* 0x004fe20007810000 */
[----:B------:R-:W2:Y:S01]  /*9000*/  LDSM.16.MT88.4 R140, [R167] ;  /* 0x00000000a78c783b */ /* 0x000ea20000004200 */
[----:B------:R-:W-:Y:S03]  /*9010*/  FSEL R5, R2, RZ, P0 ;  /* 0x000000ff02057208 */ /* 0x000fe60000000000 */
[----:B-1----:R-:W-:Y:S02]  /*9020*/  FMUL.FTZ R4, R3, c[0x0][0x2d0] ;  /* 0x0000b40003047a20 */ /* 0x002fe40000410000 */
[--C-:B------:R-:W-:Y:S02]  /*9030*/  FFMA.FTZ R2, R23, c[0x0][0x2d0], -R5.reuse ;  /* 0x0000b40017027a23 */ /* 0x100fe40000010805 */
[--C-:B------:R-:W-:Y:S02]  /*9040*/  FFMA.FTZ R6, R26, c[0x0][0x2d0], -R5.reuse ;  /* 0x0000b4001a067a23 */ /* 0x100fe40000010805 */
[----:B------:R1:W-:Y:S01]  /*9050*/  MUFU.EX2 R23, R2 ;  /* 0x0000000200177308 */ /* 0x0003e20000000800 */
        /* <DEDUP_REMOVED lines=14> */
[--C-:B-1----:R-:W-:Y:S05]  /*9140*/  FFMA.FTZ R2, R25, c[0x0][0x2d0], -R5.reuse ;  /* 0x0000b40019027a23 */ /* 0x102fea0000010805 */
[----:B------:R1:W-:Y:S10]  /*9150*/  MUFU.EX2 R182, R2 ;  /* 0x0000000200b67308 */ /* 0x0003f40000000800 */
[----:B------:R-:W-:Y:S10]  /*9160*/  MUFU.EX2 R156, R156 ;  /* 0x0000009c009c7308 */ /* 0x000ff40000000800 */
[----:B------:R-:W-:Y:S01]  /*9170*/  MUFU.EX2 R155, R155 ;  /* 0x0000009b009b7308 */ /* 0x000fe20000000800 */
[----:B-1----:R-:W-:Y:S09]  /*9180*/  FFMA.FTZ R2, R24, c[0x0][0x2d0], -R5 ;  /* 0x0000b40018027a23 */ /* 0x002ff20000010805 */
[----:B------:R1:W-:Y:S10]  /*9190*/  MUFU.EX2 R187, R2 ;  /* 0x0000000200bb7308 */ /* 0x0003f40000000800 */
[----:B------:R-:W-:Y:S10]  /*91a0*/  MUFU.EX2 R153, R153 ;  /* 0x0000009900997308 */ /* 0x000ff40000000800 */
[----:B------:R-:W-:Y:S01]  /*91b0*/  MUFU.EX2 R145, R163 ;  /* 0x000000a300917308 */ /* 0x000fe20000000800 */
[----:B-1----:R-:W-:Y:S02]  /*91c0*/  FSEL R2, R100, RZ, P0 ;  /* 0x000000ff64027208 */ /* 0x002fe40000000000 */
[----:B------:R-:W-:Y:S03]  /*91d0*/  FSETP.NEU.FTZ.AND P0, PT, R3, -INF , PT ;  /* 0xff8000000300780b */ /* 0x000fe60003f1d000 */
[----:B------:R-:W-:Y:S01]  /*91e0*/  FADD.FTZ R0, -R2, R101 ;  /* 0x0000006502007221 */ /* 0x000fe20000010100 */
[----:B------:R-:W-:Y:S03]  /*91f0*/  FSEL R4, R4, RZ, P0 ;  /* 0x000000ff04047208 */ /* 0x000fe60000000000 */
[----:B------:R-:W-:Y:S02]  /*9200*/  FMUL.FTZ R0, R0, c[0x0][0x2d0] ;  /* 0x0000b40000007a20 */ /* 0x000fe40000410000 */
[--C-:B------:R-:W-:Y:S02]  /*9210*/  FFMA.FTZ R6, R9, c[0x0][0x2d0], -R4.reuse ;  /* 0x0000b40009067a23 */ /* 0x100fe40000010804 */
[----:B------:R1:W3:Y:S01]  /*9220*/  MUFU.EX2 R2, R0 ;  /* 0x0000000000027308 */ /* 0x0002e20000000800 */
        /* <DEDUP_REMOVED lines=19> */
[----:B------:R1:W4:Y:S02]  /*9360*/  MUFU.EX2 R158, R0 ;  /* 0x00000000009e7308 */ /* 0x0003240000000800 */
[----:B-1----:R-:W-:Y:S01]  /*9370*/  FSEL R0, R3, RZ, P0 ;  /* 0x000000ff03007208 */ /* 0x002fe20000000000 */
[----:B---3--:R-:W-:Y:S01]  /*9380*/  FMUL.FTZ R8, R2, R128 ;  /* 0x0000008002087220 */ /* 0x008fe20000410000 */
[----:B------:R-:W-:Y:S01]  /*9390*/  F2FP.BF16.PACK_AB R136, R182, R23 ;  /* 0x00000017b688723e */ /* 0x000fe200000010ff */
[----:B------:R-:W-:Y:S01]  /*93a0*/  FMUL.FTZ R9, R2, R129 ;  /* 0x0000008102097220 */ /* 0x000fe20000410000 */
[----:B------:R-:W-:Y:S01]  /*93b0*/  F2FP.BF16.PACK_AB R138, R188, R187 ;  /* 0x000000bbbc8a723e */ /* 0x000fe200000010ff */
[----:B------:R-:W-:Y:S01]  /*93c0*/  FADD.FTZ R0, -R0, R102 ;  /* 0x0000006600007221 */ /* 0x000fe20000010100 */
[----:B----4-:R-:W-:Y:S01]  /*93d0*/  F2FP.BF16.PACK_AB R137, R158, R159 ;  /* 0x0000009f9e89723e */ /* 0x010fe200000010ff */
[----:B------:R-:W-:Y:S01]  /*93e0*/  FMUL.FTZ R16, R2, R120 ;  /* 0x0000007802107220 */ /* 0x000fe20000410000 */
[----:B------:R-:W-:Y:S01]  /*93f0*/  F2FP.BF16.PACK_AB R139, R185, R186 ;  /* 0x000000bab98b723e */ /* 0x000fe200000010ff */
[----:B------:R-:W-:Y:S01]  /*9400*/  FMUL.FTZ R0, R0, c[0x0][0x2d0] ;  /* 0x0000b40000007a20 */ /* 0x000fe20000410000 */
[----:B------:R-:W-:Y:S01]  /*9410*/  ISETP.GT.AND P0, PT, R178, R200, PT ;  /* 0x000000c8b200720c */ /* 0x000fe20003f04270 */
[----:B------:R-:W-:Y:S01]  /*9420*/  FMUL.FTZ R17, R2, R121 ;  /* 0x0000007902117220 */ /* 0x000fe20000410000 */
[----:B------:R-:W-:Y:S01]  /*9430*/  IADD3 R178, R178, -0x1, RZ ;  /* 0xffffffffb2b27810 */ /* 0x000fe20007ffe0ff */
[----:B------:R-:W-:Y:S02]  /*9440*/  FFMA.FTZ R102, R20, c[0x0][0x2d0], -R4 ;  /* 0x0000b40014667a23 */ /* 0x000fe40000010804 */
[----:B------:R-:W1:Y:S01]  /*9450*/  MUFU.EX2 R0, R0 ;  /* 0x0000000000007308 */ /* 0x000e620000000800 */
[C---:B------:R-:W-:Y:S02]  /*9460*/  FMUL.FTZ R4, R2.reuse, R132 ;  /* 0x0000008402047220 */ /* 0x040fe40000410000 */
[C---:B------:R-:W-:Y:S02]  /*9470*/  FMUL.FTZ R5, R2.reuse, R133 ;  /* 0x0000008502057220 */ /* 0x040fe40000410000 */
[C---:B------:R-:W-:Y:S02]  /*9480*/  FMUL.FTZ R24, R2.reuse, R112 ;  /* 0x0000007002187220 */ /* 0x040fe40000410000 */
[C---:B------:R-:W-:Y:S02]  /*9490*/  FMUL.FTZ R25, R2.reuse, R113 ;  /* 0x0000007102197220 */ /* 0x040fe40000410000 */
[C---:B------:R-:W-:Y:S01]  /*94a0*/  FMUL.FTZ R12, R2.reuse, R124 ;  /* 0x0000007c020c7220 */ /* 0x040fe20000410000 */
[----:B------:R-:W-:Y:S01]  /*94b0*/  MUFU.EX2 R132, R148 ;  /* 0x0000009400847308 */ /* 0x000fe20000000800 */
[C---:B------:R-:W-:Y:S02]  /*94c0*/  FMUL.FTZ R13, R2.reuse, R125 ;  /* 0x0000007d020d7220 */ /* 0x040fe40000410000 */
[C---:B------:R-:W-:Y:S02]  /*94d0*/  FMUL.FTZ R32, R2.reuse, R104 ;  /* 0x0000006802207220 */ /* 0x040fe40000410000 */
[C---:B------:R-:W-:Y:S02]  /*94e0*/  FMUL.FTZ R33, R2.reuse, R105 ;  /* 0x0000006902217220 */ /* 0x040fe40000410000 */
[C---:B------:R-:W-:Y:S02]  /*94f0*/  FMUL.FTZ R20, R2.reuse, R116 ;  /* 0x0000007402147220 */ /* 0x040fe40000410000 */
[C---:B------:R-:W-:Y:S01]  /*9500*/  FMUL.FTZ R21, R2.reuse, R117 ;  /* 0x0000007502157220 */ /* 0x040fe20000410000 */
[----:B------:R-:W-:Y:S01]  /*9510*/  MUFU.EX2 R133, R146 ;  /* 0x0000009200857308 */ /* 0x000fe20000000800 */
[C---:B------:R-:W-:Y:S02]  /*9520*/  FMUL.FTZ R28, R2.reuse, R108 ;  /* 0x0000006c021c7220 */ /* 0x040fe40000410000 */
[----:B------:R-:W-:Y:S02]  /*9530*/  FMUL.FTZ R29, R2, R109 ;  /* 0x0000006d021d7220 */ /* 0x000fe40000410000 */
[C---:B-1----:R-:W-:Y:S02]  /*9540*/  FMUL.FTZ R10, R0.reuse, R130 ;  /* 0x00000082000a7220 */ /* 0x042fe40000410000 */
[C---:B------:R-:W-:Y:S02]  /*9550*/  FMUL.FTZ R11, R0.reuse, R131 ;  /* 0x00000083000b7220 */ /* 0x040fe40000410000 */
[----:B------:R-:W1:Y:S01]  /*9560*/  LDSM.16.MT88.4 R128, [R168] ;  /* 0x00000000a880783b */ /* 0x000e620000004200 */
[C---:B------:R-:W-:Y:S01]  /*9570*/  FMUL.FTZ R18, R0.reuse, R122 ;  /* 0x0000007a00127220 */ /* 0x040fe20000410000 */
[----:B------:R-:W-:Y:S01]  /*9580*/  MUFU.EX2 R125, R102 ;  /* 0x00000066007d7308 */ /* 0x000fe20000000800 */
[C---:B------:R-:W-:Y:S02]  /*9590*/  FMUL.FTZ R19, R0.reuse, R123 ;  /* 0x0000007b00137220 */ /* 0x040fe40000410000 */
[C---:B------:R-:W-:Y:S02]  /*95a0*/  FMUL.FTZ R6, R0.reuse, R134 ;  /* 0x0000008600067220 */ /* 0x040fe40000410000 */
[C---:B------:R-:W-:Y:S01]  /*95b0*/  FMUL.FTZ R7, R0.reuse, R135 ;  /* 0x0000008700077220 */ /* 0x040fe20000410000 */
[----:B------:R-:W3:Y:S01]  /*95c0*/  LDSM.16.MT88.4 R120, [R170] ;  /* 0x00000000aa78783b */ /* 0x000ee20000004200 */
[C---:B------:R-:W-:Y:S02]  /*95d0*/  FMUL.FTZ R26, R0.reuse, R114 ;  /* 0x00000072001a7220 */ /* 0x040fe40000410000 */
[C---:B------:R-:W-:Y:S01]  /*95e0*/  FMUL.FTZ R27, R0.reuse, R115 ;  /* 0x00000073001b7220 */ /* 0x040fe20000410000 */
[----:B------:R-:W-:Y:S01]  /*95f0*/  MUFU.EX2 R124, R144 ;  /* 0x00000090007c7308 */ /* 0x000fe20000000800 */
[C---:B------:R-:W-:Y:S01]  /*9600*/  FMUL.FTZ R34, R0.reuse, R106 ;  /* 0x0000006a00227220 */ /* 0x040fe20000410000 */
[C---:B--2---:R-:W-:Y:S02]  /*9610*/  HMMA.16816.F32.BF16 R4, R136.reuse, R140, R4 ;  /* 0x0000008c8804723c */ /* 0x044fe40000041804 */
[----:B------:R-:W2:Y:S03]  /*9620*/  LDSM.16.MT88.4 R112, [R169] ;  /* 0x00000000a970783b */ /* 0x000ea60000004200 */
[C---:B------:R-:W-:Y:S02]  /*9630*/  FMUL.FTZ R35, R0.reuse, R107 ;  /* 0x0000006b00237220 */ /* 0x040fe40000410000 */
[C---:B------:R-:W-:Y:S01]  /*9640*/  FMUL.FTZ R22, R0.reuse, R118 ;  /* 0x0000007600167220 */ /* 0x040fe20000410000 */
[C---:B------:R-:W-:Y:S01]  /*9650*/  HMMA.16816.F32.BF16 R8, R136.reuse, R142, R8 ;  /* 0x0000008e8808723c */ /* 0x040fe20000041808 */
[----:B------:R-:W-:Y:S01]  /*9660*/  MUFU.EX2 R148, R152 ;  /* 0x0000009800947308 */ /* 0x000fe20000000800 */
[----:B------:R-:W4:Y:S02]  /*9670*/  LDSM.16.MT88.4 R104, [R167+0x2000] ;  /* 0x00200000a768783b */ /* 0x000f240000004200 */
[C---:B------:R-:W-:Y:S02]  /*9680*/  FMUL.FTZ R14, R0.reuse, R126 ;  /* 0x0000007e000e7220 */ /* 0x040fe40000410000 */
[C---:B------:R-:W-:Y:S02]  /*9690*/  FMUL.FTZ R15, R0.reuse, R127 ;  /* 0x0000007f000f7220 */ /* 0x040fe40000410000 */
[C---:B------:R-:W-:Y:S03]  /*96a0*/  FMUL.FTZ R30, R0.reuse, R110 ;  /* 0x0000006e001e7220 */ /* 0x040fe60000410000 */
[----:B------:R-:W5:Y:S01]  /*96b0*/  MUFU.EX2 R127, R149 ;  /* 0x00000095007f7308 */ /* 0x000f620000000800 */
[----:B------:R-:W-:Y:S02]  /*96c0*/  FMUL.FTZ R31, R0, R111 ;  /* 0x0000006f001f7220 */ /* 0x000fe40000410000 */
[----:B------:R-:W-:Y:S01]  /*96d0*/  LDSM.16.MT88.4 R108, [R167+0x800] ;  /* 0x00080000a76c783b */ /* 0x000fe20000004200 */
[C---:B------:R-:W-:Y:S02]  /*96e0*/  FMUL.FTZ R36, R2.reuse, R36 ;  /* 0x0000002402247220 */ /* 0x040fe40000410000 */
[C---:B------:R-:W-:Y:S01]  /*96f0*/  FMUL.FTZ R37, R2.reuse, R37 ;  /* 0x0000002502257220 */ /* 0x040fe20000410000 */
[C---:B-1----:R-:W-:Y:S03]  /*9700*/  HMMA.16816.F32.BF16 R12, R136.reuse, R128, R12 ;  /* 0x00000080880c723c */ /* 0x042fe6000004180c */
[C---:B------:R-:W-:Y:S01]  /*9710*/  FMUL.FTZ R40, R2.reuse, R40 ;  /* 0x0000002802287220 */ /* 0x040fe20000410000 */
[----:B------:R1:W1:Y:S01]  /*9720*/  MUFU.EX2 R126, R101 ;  /* 0x00000065007e7308 */ /* 0x0002620000000800 */
[C---:B------:R-:W-:Y:S02]  /*9730*/  FMUL.FTZ R41, R2.reuse, R41 ;  /* 0x0000002902297220 */ /* 0x040fe40000410000 */
[C---:B------:R-:W-:Y:S01]  /*9740*/  FMUL.FTZ R44, R2.reuse, R44 ;  /* 0x0000002c022c7220 */ /* 0x040fe20000410000 */
[C---:B------:R-:W-:Y:S01]  /*9750*/  HMMA.16816.F32.BF16 R16, R136.reuse, R130, R16 ;  /* 0x000000828810723c */ /* 0x040fe20000041810 */
[----:B------:R-:W-:Y:S03]  /*9760*/  LDSM.16.MT88.4 R128, [R167+0x1800] ;  /* 0x00180000a780783b */ /* 0x000fe60000004200 */
[C---:B------:R-:W-:Y:S02]  /*9770*/  FMUL.FTZ R45, R2.reuse, R45 ;  /* 0x0000002d022d7220 */ /* 0x040fe40000410000 */
[C---:B------:R-:W-:Y:S01]  /*9780*/  FMUL.FTZ R48, R2.reuse, R48 ;  /* 0x0000003002307220 */ /* 0x040fe20000410000 */
[----:B------:R-:W-:Y:S01]  /*9790*/  MUFU.EX2 R149, R157 ;  /* 0x0000009d00957308 */ /* 0x000fe20000000800 */
[C---:B------:R-:W-:Y:S04]  /*97a0*/  FMUL.FTZ R49, R2.reuse, R49 ;  /* 0x0000003102317220 */ /* 0x040fe80000410000 */
        /* <DEDUP_REMOVED lines=29> */
[----:B------:R-:W-:Y:S02]  /*9980*/  FFMA.FTZ R2, R2, R190, R23 ;  /* 0x000000be02027223 */ /* 0x000fe40000010017 */
[C---:B------:R-:W-:Y:S02]  /*9990*/  FMUL.FTZ R23, R0.reuse, R119 ;  /* 0x0000007700177220 */ /* 0x040fe40000410000 */
[----:B------:R-:W-:Y:S01]  /*99a0*/  LDSM.16.MT88.4 R116, [R168+0x1000] ;  /* 0x00100000a874783b */ /* 0x000fe20000004200 */
[C---:B------:R-:W-:Y:S02]  /*99b0*/  FMUL.FTZ R38, R0.reuse, R38 ;  /* 0x0000002600267220 */ /* 0x040fe40000410000 */
[C---:B------:R-:W-:Y:S01]  /*99c0*/  FMUL.FTZ R39, R0.reuse, R39 ;  /* 0x0000002700277220 */ /* 0x040fe20000410000 */
[----:B------:R-:W-:Y:S01]  /*99d0*/  MUFU.EX2 R140, R177 ;  /* 0x000000b1008c7308 */ /* 0x000fe20000000800 */
[C---:B---3--:R-:W-:Y:S03]  /*99e0*/  HMMA.16816.F32.BF16 R20, R136.reuse, R120, R20 ;  /* 0x000000788814723c */ /* 0x048fe60000041814 */
[C---:B------:R-:W-:Y:S02]  /*99f0*/  FMUL.FTZ R42, R0.reuse, R42 ;  /* 0x0000002a002a7220 */ /* 0x040fe40000410000 */
[C---:B------:R-:W-:Y:S02]  /*9a00*/  FMUL.FTZ R43, R0.reuse, R43 ;  /* 0x0000002b002b7220 */ /* 0x040fe40000410000 */
[C---:B------:R-:W-:Y:S01]  /*9a10*/  FMUL.FTZ R46, R0.reuse, R46 ;  /* 0x0000002e002e7220 */ /* 0x040fe20000410000 */
[C---:B------:R-:W-:Y:S01]  /*9a20*/  HMMA.16816.F32.BF16 R24, R136.reuse, R122, R24 ;  /* 0x0000007a8818723c */ /* 0x040fe20000041818 */
[----:B------:R-:W-:Y:S01]  /*9a30*/  LDSM.16.MT88.4 R120, [R168+0x1800] ;  /* 0x00180000a878783b */ /* 0x000fe20000004200 */
[----:B------:R-:W-:Y:S02]  /*9a40*/  MUFU.EX2 R102, R183 ;  /* 0x000000b700667308 */ /* 0x000fe40000000800 */
[C---:B------:R-:W-:Y:S02]  /*9a50*/  FMUL.FTZ R47, R0.reuse, R47 ;  /* 0x0000002f002f7220 */ /* 0x040fe40000410000 */
[C---:B------:R-:W-:Y:S02]  /*9a60*/  FMUL.FTZ R50, R0.reuse, R50 ;  /* 0x0000003200327220 */ /* 0x040fe40000410000 */
[C---:B--2---:R-:W-:Y:S04]  /*9a70*/  HMMA.16816.F32.BF16 R28, R136.reuse, R112, R28 ;  /* 0x00000070881c723c */ /* 0x044fe8000004181c */
        /* <DEDUP_REMOVED lines=9> */
[C---:B------:R-:W-:Y:S01]  /*9b10*/  HMMA.16816.F32.BF16 R40, R136.reuse, R106, R40 ;  /* 0x0000006a8828723c */ /* 0x040fe20000041828 */
[----:B------:R-:W2:Y:S03]  /*9b20*/  LDSM.16.MT88.4 R104, [R168+0x2000] ;  /* 0x00200000a868783b */ /* 0x000ea60000004200 */
[C---:B------:R-:W-:Y:S02]  /*9b30*/  FMUL.FTZ R63, R0.reuse, R63 ;  /* 0x0000003f003f7220 */ /* 0x040fe40000410000 */
[C---:B------:R-:W-:Y:S02]  /*9b40*/  FMUL.FTZ R66, R0.reuse, R66 ;  /* 0x0000004200427220 */ /* 0x040fe40000410000 */
[C---:B------:R-:W-:Y:S04]  /*9b50*/  FMUL.FTZ R67, R0.reuse, R67 ;  /* 0x0000004300437220 */ /* 0x040fe80000410000 */
        /* <DEDUP_REMOVED lines=14> */
[C---:B------:R-:W-:Y:S01]  /*9c40*/  FMUL.FTZ R98, R0.reuse, R98 ;  /* 0x0000006200627220 */ /* 0x040fe20000410000 */
[C---:B--2---:R-:W-:Y:S03]  /*9c50*/  HMMA.16816.F32.BF16 R44, R136.reuse, R104, R44 ;  /* 0x00000068882c723c */ /* 0x044fe6000004182c */
[C---:B------:R-:W-:Y:S02]  /*9c60*/  FMUL.FTZ R99, R0.reuse, R99 ;  /* 0x0000006300637220 */ /* 0x040fe40000410000 */
[----:B------:R-:W-:Y:S02]  /*9c70*/  FFMA.FTZ R0, R0, R191, R159 ;  /* 0x000000bf00007223 */ /* 0x000fe4000001009f */
[----:B------:R-:W2:Y:S01]  /*9c80*/  MUFU.EX2 R159, R147 ;  /* 0x00000093009f7308 */ /* 0x000ea20000000800 */
[C---:B------:R-:W-:Y:S01]  /*9c90*/  HMMA.16816.F32.BF16 R48, R136.reuse, R106, R48 ;  /* 0x0000006a8830723c */ /* 0x040fe20000041830 */
[----:B------:R-:W3:Y:S03]  /*9ca0*/  LDSM.16.MT88.4 R104, [R170+0x2000] ;  /* 0x00200000aa68783b */ /* 0x000ee60000004200 */
[----:B-1----:R-:W-:Y:S02]  /*9cb0*/  FADD.FTZ R101, R158, R0 ;  /* 0x000000009e657221 */ /* 0x002fe40000010000 */
[----:B------:R-:W-:Y:S03]  /*9cc0*/  FADD.FTZ R2, R182, R2 ;  /* 0x00000002b6027221 */ /* 0x000fe60000010000 */
[----:B------:R-:W1:Y:S03]  /*9cd0*/  MUFU.EX2 R147, R154 ;  /* 0x0000009a00937308 */ /* 0x000e660000000800 */
[----:B------:R-:W-:Y:S02]  /*9ce0*/  FADD.FTZ R0, R187, R2 ;  /* 0x00000002bb007221 */ /* 0x000fe40000010000 */
[----:B------:R-:W-:Y:S02]  /*9cf0*/  FADD.FTZ R2, R186, R101 ;  /* 0x00000065ba027221 */ /* 0x000fe40000010000 */
[----:B------:R-:W-:Y:S02]  /*9d00*/  FADD.FTZ R0, R188, R0 ;  /* 0x00000000bc007221 */ /* 0x000fe40000010000 */
[----:B------:R-:W-:Y:S02]  /*9d10*/  FADD.FTZ R2, R185, R2 ;  /* 0x00000002b9027221 */ /* 0x000fe40000010000 */
[----:B-----5:R-:W-:Y:S02]  /*9d20*/  FADD.FTZ R0, R127, R0 ;  /* 0x000000007f007221 */ /* 0x020fe40000010000 */
[----:B------:R-:W-:Y:S02]  /*9d30*/  FADD.FTZ R101, R126, R2 ;  /* 0x000000027e657221 */ /* 0x000fe40000010000 */
[----:B------:R-:W-:Y:S02]  /*9d40*/  FADD.FTZ R2, R132, R0 ;  /* 0x0000000084027221 */ /* 0x000fe40000010000 */
[----:B------:R-:W-:Y:S02]  /*9d50*/  FADD.FTZ R0, R125, R101 ;  /* 0x000000657d007221 */ /* 0x000fe40000010000 */
[----:B------:R-:W-:Y:S02]  /*9d60*/  FADD.FTZ R101, R133, R2 ;  /* 0x0000000285657221 */ /* 0x000fe40000010000 */
[----:B------:R-:W-:Y:S02]  /*9d70*/  FADD.FTZ R2, R124, R0 ;  /* 0x000000007c027221 */ /* 0x000fe40000010000 */
[----:B------:R-:W-:Y:S01]  /*9d80*/  FADD.FTZ R0, R189, R101 ;  /* 0x00000065bd007221 */ /* 0x000fe20000010000 */
[----:B------:R-:W-:Y:S01]  /*9d90*/  MOV R101, R100 ;  /* 0x0000006400657202 */ /* 0x000fe20000000f00 */
[----:B--2---:R-:W-:Y:S02]  /*9da0*/  FADD.FTZ R2, R159, R2 ;  /* 0x000000029f027221 */ /* 0x004fe40000010000 */
[----:B------:R-:W-:Y:S02]  /*9db0*/  FADD.FTZ R0, R149, R0 ;  /* 0x0000000095007221 */ /* 0x000fe40000010000 */
[----:B------:R-:W-:Y:S02]  /*9dc0*/  FADD.FTZ R2, R151, R2 ;  /* 0x0000000297027221 */ /* 0x000fe40000010000 */
[----:B------:R-:W-:Y:S01]  /*9dd0*/  FADD.FTZ R0, R156, R0 ;  /* 0x000000009c007221 */ /* 0x000fe20000010000 */
[C---:B---3--:R-:W-:Y:S03]  /*9de0*/  HMMA.16816.F32.BF16 R52, R136.reuse, R104, R52 ;  /* 0x000000688834723c */ /* 0x048fe60000041834 */
[----:B------:R-:W-:Y:S02]  /*9df0*/  FADD.FTZ R2, R150, R2 ;  /* 0x0000000296027221 */ /* 0x000fe40000010000 */
[----:B------:R-:W-:Y:S02]  /*9e00*/  FADD.FTZ R0, R155, R0 ;  /* 0x000000009b007221 */ /* 0x000fe40000010000 */
[----:B------:R-:W-:Y:S01]  /*9e10*/  FADD.FTZ R2, R148, R2 ;  /* 0x0000000294027221 */ /* 0x000fe20000010000 */
[C---:B------:R-:W-:Y:S01]  /*9e20*/  HMMA.16816.F32.BF16 R56, R136.reuse, R106, R56 ;  /* 0x0000006a8838723c */ /* 0x040fe20000041838 */
[----:B------:R-:W2:Y:S03]  /*9e30*/  LDSM.16.MT88.4 R104, [R169+0x2000] ;  /* 0x00200000a968783b */ /* 0x000ea60000004200 */
[----:B------:R-:W-:Y:S04]  /*9e40*/  FADD.FTZ R0, R153, R0 ;  /* 0x0000000099007221 */ /* 0x000fe80000010000 */
[C---:B--2---:R-:W-:Y:S08]  /*9e50*/  HMMA.16816.F32.BF16 R60, R136.reuse, R104, R60 ;  /* 0x00000068883c723c */ /* 0x044ff0000004183c */
[C---:B------:R-:W-:Y:S01]  /*9e60*/  HMMA.16816.F32.BF16 R64, R136.reuse, R106, R64 ;  /* 0x0000006a8840723c */ /* 0x040fe20000041840 */
[----:B------:R-:W2:Y:S07]  /*9e70*/  LDSM.16.MT88.4 R104, [R167+0x4000] ;  /* 0x00400000a768783b */ /* 0x000eae0000004200 */
        /* <DEDUP_REMOVED lines=9> */
[C---:B--2---:R-:W-:Y:S07]  /*9f10*/  HMMA.16816.F32.BF16 R92, R136.reuse, R104, R92 ;  /* 0x00000068885c723c */ /* 0x044fee000004185c */
[----:B------:R-:W-:Y:S01]  /*9f20*/  F2FP.BF16.PACK_AB R104, R132, R127 ;  /* 0x0000007f8468723e */ /* 0x000fe200000010ff */
[----:B------:R-:W-:Y:S04]  /*9f30*/  HMMA.16816.F32.BF16 R96, R136, R106, R96 ;  /* 0x0000006a8860723c */ /* 0x000fe80000041860 */
[----:B------:R-:W-:Y:S03]  /*9f40*/  F2FP.BF16.PACK_AB R105, R125, R126 ;  /* 0x0000007e7d69723e */ /* 0x000fe600000010ff */
[----:B------:R-:W-:Y:S02]  /*9f50*/  F2FP.BF16.PACK_AB R106, R189, R133 ;  /* 0x00000085bd6a723e */ /* 0x000fe400000010ff */
[----:B------:R-:W-:Y:S03]  /*9f60*/  F2FP.BF16.PACK_AB R107, R159, R124 ;  /* 0x0000007c9f6b723e */ /* 0x000fe600000010ff */
[----:B------:R-:W-:Y:S02]  /*9f70*/  F2FP.BF16.PACK_AB R136, R144, R142 ;  /* 0x0000008e9088723e */ /* 0x000fe400000010ff */
[----:B------:R-:W-:Y:S02]  /*9f80*/  F2FP.BF16.PACK_AB R138, R146, R145 ;  /* 0x00000091928a723e */ /* 0x000fe400000010ff */
[C---:B------:R-:W-:Y:S05]  /*9f90*/  HMMA.16816.F32.BF16 R4, R104.reuse, R108, R4 ;  /* 0x0000006c6804723c */ /* 0x040fea0000041804 */
[----:B------:R-:W-:Y:S02]  /*9fa0*/  F2FP.BF16.PACK_AB R137, R141, R143 ;  /* 0x0000008f8d89723e */ /* 0x000fe400000010ff */
[----:B------:R-:W-:Y:S01]  /*9fb0*/  F2FP.BF16.PACK_AB R139, R102, R140 ;  /* 0x0000008c668b723e */ /* 0x000fe200000010ff */
[C---:B------:R-:W-:Y:S01]  /*9fc0*/  HMMA.16816.F32.BF16 R8, R104.reuse, R110, R8 ;  /* 0x0000006e6808723c */ /* 0x040fe20000041808 */
[----:B------:R-:W2:Y:S07]  /*9fd0*/  LDSM.16.MT88.4 R108, [R170+0x800] ;  /* 0x00080000aa6c783b */ /* 0x000eae0000004200 */
[C---:B------:R-:W-:Y:S08]  /*9fe0*/  HMMA.16816.F32.BF16 R12, R104.reuse, R112, R12 ;  /* 0x00000070680c723c */ /* 0x040ff0000004180c */
[C---:B------:R-:W-:Y:S01]  /*9ff0*/  HMMA.16816.F32.BF16 R16, R104.reuse, R114, R16 ;  /* 0x000000726810723c */ /* 0x040fe20000041810 */
[----:B------:R-:W3:Y:S07]  /*a000*/  LDSM.16.MT88.4 R112, [R169+0x800] ;  /* 0x00080000a970783b */ /* 0x000eee0000004200 */
[C---:B--2---:R-:W-:Y:S08]  /*a010*/  HMMA.16816.F32.BF16 R20, R104.reuse, R108, R20 ;  /* 0x0000006c6814723c */ /* 0x044ff00000041814 */
[C---:B------:R-:W-:Y:S01]  /*a020*/  HMMA.16816.F32.BF16 R24, R104.reuse, R110, R24 ;  /* 0x0000006e6818723c */ /* 0x040fe20000041818 */
[----:B------:R-:W2:Y:S07]  /*a030*/  LDSM.16.MT88.4 R108, [R167+0x2800] ;  /* 0x00280000a76c783b */ /* 0x000eae0000004200 */
[C---:B---3--:R-:W-:Y:S08]  /*a040*/  HMMA.16816.F32.BF16 R28, R104.reuse, R112, R28 ;  /* 0x00000070681c723c */ /* 0x048ff0000004181c */
        /* <DEDUP_REMOVED lines=24> */
[----:B------:R-:W-:Y:S01]  /*a1d0*/  HMMA.16816.F32.BF16 R96, R104, R114, R96 ;  /* 0x000000726860723c */ /* 0x000fe20000041860 */
[----:B------:R-:W-:Y:S06]  /*a1e0*/  LDSM.16.MT88.4 R112, [R169+0x1000] ;  /* 0x00100000a970783b */ /* 0x000fec0000004200 */
[----:B------:R-:W-:Y:S02]  /*a1f0*/  F2FP.BF16.PACK_AB R104, R156, R149 ;  /* 0x000000959c68723e */ /* 0x000fe400000010ff */
[----:B------:R-:W-:Y:S03]  /*a200*/  F2FP.BF16.PACK_AB R106, R153, R155 ;  /* 0x0000009b996a723e */ /* 0x000fe600000010ff */
[----:B------:R-:W-:Y:S02]  /*a210*/  F2FP.BF16.PACK_AB R105, R150, R151 ;  /* 0x000000979669723e */ /* 0x000fe400000010ff */
[C---:B-1----:R-:W-:Y:S07]  /*a220*/  F2FP.BF16.PACK_AB R107, R147.reuse, R148 ;  /* 0x00000094936b723e */ /* 0x042fee00000010ff */
[C---:B--2---:R-:W-:Y:S08]  /*a230*/  HMMA.16816.F32.BF16 R4, R104.reuse, R108, R4 ;  /* 0x0000006c6804723c */ /* 0x044ff00000041804 */
[C---:B------:R-:W-:Y:S01]  /*a240*/  HMMA.16816.F32.BF16 R8, R104.reuse, R110, R8 ;  /* 0x0000006e6808723c */ /* 0x040fe20000041808 */
[----:B------:R-:W1:Y:S07]  /*a250*/  LDSM.16.MT88.4 R108, [R170+0x1000] ;  /* 0x00100000aa6c783b */ /* 0x000e6e0000004200 */
[C---:B------:R-:W-:Y:S08]  /*a260*/  HMMA.16816.F32.BF16 R12, R104.reuse, R116, R12 ;  /* 0x00000074680c723c */ /* 0x040ff0000004180c */
[C---:B------:R-:W-:Y:S01]  /*a270*/  HMMA.16816.F32.BF16 R16, R104.reuse, R118, R16 ;  /* 0x000000766810723c */ /* 0x040fe20000041810 */
[----:B------:R-:W-:Y:S07]  /*a280*/  LDSM.16.MT88.4 R116, [R168+0x3000] ;  /* 0x00300000a874783b */ /* 0x000fee0000004200 */
[C---:B-1----:R-:W-:Y:S08]  /*a290*/  HMMA.16816.F32.BF16 R20, R104.reuse, R108, R20 ;  /* 0x0000006c6814723c */ /* 0x042ff00000041814 */
        /* <DEDUP_REMOVED lines=22> */
[C---:B-1----:R-:W-:Y:S08]  /*a400*/  HMMA.16816.F32.BF16 R84, R104.reuse, R108, R84 ;  /* 0x0000006c6854723c */ /* 0x042ff00000041854 */
[C---:B------:R-:W-:Y:S08]  /*a410*/  HMMA.16816.F32.BF16 R88, R104.reuse, R110, R88 ;  /* 0x0000006e6858723c */ /* 0x040ff00000041858 */
[C---:B------:R-:W-:Y:S08]  /*a420*/  HMMA.16816.F32.BF16 R92, R104.reuse, R112, R92 ;  /* 0x00000070685c723c */ /* 0x040ff0000004185c */
[----:B------:R-:W-:Y:S01]  /*a430*/  HMMA.16816.F32.BF16 R96, R104, R114, R96 ;  /* 0x000000726860723c */ /* 0x000fe20000041860 */
[----:B------:R-:W1:Y:S07]  /*a440*/  LDSM.16.MT88.4 R112, [R170+0x1800] ;  /* 0x00180000aa70783b */ /* 0x000e6e0000004200 */
[C---:B------:R-:W-:Y:S01]  /*a450*/  HMMA.16816.F32.BF16 R132, R136.reuse, R128, R4 ;  /* 0x000000808884723c */ /* 0x040fe20000041804 */
[----:B------:R-:W2:Y:S07]  /*a460*/  LDSM.16.MT88.4 R104, [R169+0x1800] ;  /* 0x00180000a968783b */ /* 0x000eae0000004200 */
[C---:B------:R-:W-:Y:S01]  /*a470*/  HMMA.16816.F32.BF16 R128, R136.reuse, R130, R8 ;  /* 0x000000828880723c */ /* 0x040fe20000041808 */
[----:B------:R-:W3:Y:S07]  /*a480*/  LDSM.16.MT88.4 R4, [R167+0x3800] ;  /* 0x00380000a704783b */ /* 0x000eee0000004200 */
[C---:B------:R-:W-:Y:S01]  /*a490*/  HMMA.16816.F32.BF16 R124, R136.reuse, R120, R12 ;  /* 0x00000078887c723c */ /* 0x040fe2000004180c */
[----:B------:R-:W4:Y:S07]  /*a4a0*/  LDSM.16.MT88.4 R8, [R168+0x3800] ;  /* 0x00380000a808783b */ /* 0x000f2e0000004200 */
[C---:B------:R-:W-:Y:S01]  /*a4b0*/  HMMA.16816.F32.BF16 R120, R136.reuse, R122, R16 ;  /* 0x0000007a8878723c */ /* 0x040fe20000041810 */
[----:B------:R-:W5:Y:S07]  /*a4c0*/  LDSM.16.MT88.4 R12, [R170+0x3800] ;  /* 0x00380000aa0c783b */ /* 0x000f6e0000004200 */
[C---:B-1----:R-:W-:Y:S01]  /*a4d0*/  HMMA.16816.F32.BF16 R116, R136.reuse, R112, R20 ;  /* 0x000000708874723c */ /* 0x042fe20000041814 */
[----:B------:R-:W1:Y:S07]  /*a4e0*/  LDSM.16.MT88.4 R16, [R169+0x3800] ;  /* 0x00380000a910783b */ /* 0x000e6e0000004200 */
[C---:B------:R-:W-:Y:S08]  /*a4f0*/  HMMA.16816.F32.BF16 R112, R136.reuse, R114, R24 ;  /* 0x000000728870723c */ /* 0x040ff00000041818 */
[C---:B--2---:R-:W-:Y:S08]  /*a500*/  HMMA.16816.F32.BF16 R108, R136.reuse, R104, R28 ;  /* 0x00000068886c723c */ /* 0x044ff0000004181c */
[C---:B------:R-:W-:Y:S08]  /*a510*/  HMMA.16816.F32.BF16 R104, R136.reuse, R106, R32 ;  /* 0x0000006a8868723c */ /* 0x040ff00000041820 */
[C---:B---3--:R-:W-:Y:S08]  /*a520*/  HMMA.16816.F32.BF16 R36, R136.reuse, R4, R36 ;  /* 0x000000048824723c */ /* 0x048ff00000041824 */
[C---:B------:R-:W-:Y:S01]  /*a530*/  HMMA.16816.F32.BF16 R40, R136.reuse, R6, R40 ;  /* 0x000000068828723c */ /* 0x040fe20000041828 */
[----:B------:R-:W2:Y:S07]  /*a540*/  LDSM.16.MT88.4 R4, [R167+0x5800] ;  /* 0x00580000a704783b */ /* 0x000eae0000004200 */
[C---:B----4-:R-:W-:Y:S08]  /*a550*/  HMMA.16816.F32.BF16 R44, R136.reuse, R8, R44 ;  /* 0x00000008882c723c */ /* 0x050ff0000004182c */
[C---:B------:R-:W-:Y:S01]  /*a560*/  HMMA.16816.F32.BF16 R48, R136.reuse, R10, R48 ;  /* 0x0000000a8830723c */ /* 0x040fe20000041830 */
[----:B------:R-:W3:Y:S07]  /*a570*/  LDSM.16.MT88.4 R8, [R168+0x5800] ;  /* 0x00580000a808783b */ /* 0x000eee0000004200 */
[C---:B-----5:R-:W-:Y:S08]  /*a580*/  HMMA.16816.F32.BF16 R52, R136.reuse, R12, R52 ;  /* 0x0000000c8834723c */ /* 0x060ff00000041834 */
[C---:B------:R-:W-:Y:S01]  /*a590*/  HMMA.16816.F32.BF16 R56, R136.reuse, R14, R56 ;  /* 0x0000000e8838723c */ /* 0x040fe20000041838 */
[----:B------:R-:W4:Y:S07]  /*a5a0*/  LDSM.16.MT88.4 R12, [R170+0x5800] ;  /* 0x00580000aa0c783b */ /* 0x000f2e0000004200 */
[C---:B-1----:R-:W-:Y:S08]  /*a5b0*/  HMMA.16816.F32.BF16 R60, R136.reuse, R16, R60 ;  /* 0x00000010883c723c */ /* 0x042ff0000004183c */
[C---:B------:R-:W-:Y:S01]  /*a5c0*/  HMMA.16816.F32.BF16 R64, R136.reuse, R18, R64 ;  /* 0x000000128840723c */ /* 0x040fe20000041840 */
[----:B------:R-:W1:Y:S07]  /*a5d0*/  LDSM.16.MT88.4 R16, [R169+0x5800] ;  /* 0x00580000a910783b */ /* 0x000e6e0000004200 */
[C---:B--2---:R-:W-:Y:S07]  /*a5e0*/  HMMA.16816.F32.BF16 R68, R136.reuse, R4, R68 ;  /* 0x000000048844723c */ /* 0x044fee0000041844 */
[----:B------:R-:W-:Y:S01]  /*a5f0*/  FADD.FTZ R4, R147, R2 ;  /* 0x0000000293047221 */ /* 0x000fe20000010000 */
[C---:B------:R-:W-:Y:S04]  /*a600*/  HMMA.16816.F32.BF16 R72, R136.reuse, R6, R72 ;  /* 0x000000068848723c */ /* 0x040fe80000041848 */
[----:B------:R-:W-:Y:S02]  /*a610*/  FADD.FTZ R2, R142, R0 ;  /* 0x000000008e027221 */ /* 0x000fe40000010000 */
[----:B------:R-:W-:Y:S02]  /*a620*/  FADD.FTZ R0, R143, R4 ;  /* 0x000000048f007221 */ /* 0x000fe40000010000 */
[C---:B---3--:R-:W-:Y:S04]  /*a630*/  HMMA.16816.F32.BF16 R76, R136.reuse, R8, R76 ;  /* 0x00000008884c723c */ /* 0x048fe8000004184c */
[----:B------:R-:W-:Y:S02]  /*a640*/  FADD.FTZ R2, R144, R2 ;  /* 0x0000000290027221 */ /* 0x000fe40000010000 */
[----:B------:R-:W-:Y:S02]  /*a650*/  FADD.FTZ R0, R141, R0 ;  /* 0x000000008d007221 */ /* 0x000fe40000010000 */
[C---:B------:R-:W-:Y:S04]  /*a660*/  HMMA.16816.F32.BF16 R80, R136.reuse, R10, R80 ;  /* 0x0000000a8850723c */ /* 0x040fe80000041850 */
[----:B------:R-:W-:Y:S02]  /*a670*/  FADD.FTZ R2, R145, R2 ;  /* 0x0000000291027221 */ /* 0x000fe40000010000 */
[----:B------:R-:W-:Y:S02]  /*a680*/  FADD.FTZ R0, R140, R0 ;  /* 0x000000008c007221 */ /* 0x000fe40000010000 */
[C---:B----4-:R-:W-:Y:S04]  /*a690*/  HMMA.16816.F32.BF16 R84, R136.reuse, R12, R84 ;  /* 0x0000000c8854723c */ /* 0x050fe80000041854 */
[----:B------:R-:W-:Y:S02]  /*a6a0*/  FADD.FTZ R190, R146, R2 ;  /* 0x0000000292be7221 */ /* 0x000fe40000010000 */
[----:B------:R-:W-:Y:S01]  /*a6b0*/  FADD.FTZ R191, R102, R0 ;  /* 0x0000000066bf7221 */ /* 0x000fe20000010000 */
[-C--:B------:R-:W-:Y:S01]  /*a6c0*/  MOV R12, R3.reuse ;  /* 0x00000003000c7202 */ /* 0x080fe20000000f00 */
[C---:B------:R-:W-:Y:S04]  /*a6d0*/  HMMA.16816.F32.BF16 R88, R136.reuse, R14, R88 ;  /* 0x0000000e8858723c */ /* 0x040fe80000041858 */
[----:B------:R-:W-:Y:S04]  /*a6e0*/  MOV R102, R3 ;  /* 0x0000000300667202 */ /* 0x000fe80000000f00 */
[C---:B-1----:R-:W-:Y:S08]  /*a6f0*/  HMMA.16816.F32.BF16 R92, R136.reuse, R16, R92 ;  /* 0x00000010885c723c */ /* 0x042ff0000004185c */
[----:B------:R-:W-:Y:S01]  /*a700*/  HMMA.16816.F32.BF16 R96, R136, R18, R96 ;  /* 0x000000128860723c */ /* 0x000fe20000041860 */
[----:B------:R-:W-:-:S07]  /*a710*/  @P0 BRA `(.L_x_523) ;  /* 0xffffc33000000947 */ /* 0x000fce000383ffff */
.L_x_502:
[----:B------:R-:W-:Y:S01]  /*a720*/  IMAD.MOV.U32 R0, RZ, RZ, c[0x0][0x2c4] ;  /* 0x0000b100ff007624 */ /* 0x000fe200078e00ff */
[----:B------:R-:W-:Y:S01]  /*a730*/  IADD3 R2, R195, 0x1, -R196 ;  /* 0x00000001c3027810 */ /* 0x000fe20007ffe8c4 */
[----:B------:R-:W-:-:S03]  /*a740*/  IMAD.MOV.U32 R4, RZ, RZ, c[0x0][0x32c] ;  /* 0x0000cb00ff047624 */ /* 0x000fc600078e00ff */
[----:B------:R-:W-:Y:S02]  /*a750*/  ISETP.NE.AND P1, PT, R0, 0x1, PT ;  /* 0x000000010000780c */ /* 0x000fe40003f25270 */
[----:B------:R-:W-:Y:S02]  /*a760*/  IADD3 R0, R211, 0x7f, RZ ;  /* 0x0000007fd3007810 */ /* 0x000fe40007ffe0ff */
[----:B------:R-:W-:-:S09]  /*a770*/  ISETP.GE.AND P0, PT, R4, 0x1, PT ;  /* 0x000000010400780c */ /* 0x000fd20003f06270 */
[----:B------:R-:W-:-:S05]  /*a780*/  @P1 IMAD.HI.U32 R3, R0, c[0x0][0x2c8], RZ ;  /* 0x0000b20000031a27 */ /* 0x000fca00078e00ff */
[----:B------:R-:W-:-:S05]  /*a790*/  @P1 SHF.R.U32.HI R0, RZ, c[0x0][0x2cc], R3 ;  /* 0x0000b300ff001a19 */ /* 0x000fca0000011603 */
[----:B------:R-:W-:-:S05]  /*a7a0*/  IMAD.IADD R0, R2, 0x1, R0 ;  /* 0x0000000102007824 */ /* 0x000fca00078e0200 */
[----:B------:R-:W-:Y:S01]  /*a7b0*/  IADD3 R2, R0, -c[0x0][0x324], RZ ;  /* 0x8000c90000027a10 */ /* 0x000fe20007ffe0ff */
[----:B------:R-:W-:Y:S05]  /*a7c0*/  @!P0 BRA `(.L_x_524) ;  /* 0x0000011000008947 */ /* 0x000fea0003800000 */
[----:B------:R-:W-:Y:S01]  /*a7d0*/  ISETP.GT.AND P0, PT, R0, -0x1, PT ;  /* 0xffffffff0000780c */ /* 0x000fe20003f04270 */
[----:B------:R-:W-:-:S12]  /*a7e0*/  BSSY B0, `(.L_x_525) ;  /* 0x000000d000007945 */ /* 0x000fd80003800000 */
        /* <DEDUP_REMOVED lines=8> */
.L_x_526:
[----:B------:R-:W-:-:S04]  /*a870*/  MOV R3, 0x1 ;  /* 0x0000000100037802 */ /* 0x000fc80000000f00 */
[----:B------:R-:W-:-:S13]  /*a880*/  ISETP.NE.AND P0, PT, R3, c[0x0][0x32c], PT ;  /* 0x0000cb0003007a0c */ /* 0x000fda0003f05270 */
[----:B------:R-:W-:-:S05]  /*a890*/  @P0 IMAD.HI.U32 R3, R0, c[0x0][0x330], RZ ;  /* 0x0000cc0000030a27 */ /* 0x000fca00078e00ff */
[----:B------:R-:W-:Y:S02]  /*a8a0*/  @P0 SHF.R.U32.HI R0, RZ, c[0x0][0x334], R3 ;  /* 0x0000cd00ff000a19 */ /* 0x000fe40000011603 */
.L_x_527:
[----:B------:R-:W-:Y:S05]  /*a8b0*/  BSYNC B0 ;  /* 0x0000000000007941 */ /* 0x000fea0003800000 */
.L_x_525:
[----:B------:R-:W-:-:S05]  /*a8c0*/  IMAD R0, R0, c[0x0][0x32c], RZ ;  /* 0x0000cb0000007a24 */ /* 0x000fca00078e02ff */
[----:B------:R-:W-:-:S04]  /*a8d0*/  IMNMX R2, R2, R0, !PT ;  /* 0x0000000002027217 */ /* 0x000fc80007800200 */
.L_x_524:
[----:B------:R-:W-:-:S04]  /*a8e0*/  IADD3 R2, R2, 0x3f, RZ ;  /* 0x0000003f02027810 */ /* 0x000fc80007ffe0ff */
        /* <DEDUP_REMOVED lines=8> */
.L_x_539:
        /* <DEDUP_REMOVED lines=40> */
.L_x_646:
        /* <DEDUP_REMOVED lines=21> */
.L_x_647:
        /* <DEDUP_REMOVED lines=22> */
.L_x_530:
[----:B------:R-:W-:Y:S05]  /*aea0*/  BSYNC B0 ;  /* 0x0000000000007941 */ /* 0x000fea0003800000 */
.L_x_529:
        /* <DEDUP_REMOVED lines=146> */
[C---:B-1----:R-:W-:Y:S03]  /*b7d0*/  HMMA.16816.F32.BF16 R12, R148.reuse, R136, R12 ;  /* 0x00000088940c723c */ /* 0x042fe6000004180c */
[----:B------:R-:W-:Y:S02]  /*b7e0*/  FMUL.FTZ R3, R11, c[0x0][0x320] ;  /* 0x0000c8000b037a20 */ /* 0x000fe40000410000 */
[----:B------:R-:W1:Y:S03]  /*b7f0*/  MUFU.TANH R137, R10 ;  /* 0x0000000a00897308 */ /* 0x000e660000002400 */
[C---:B------:R-:W-:Y:S07]  /*b800*/  HMMA.16816.F32.BF16 R16, R148.reuse, R138, R16 ;  /* 0x0000008a9410723c */ /* 0x040fee0000041810 */
[----:B------:R-:W4:Y:S01]  /*b810*/  MUFU.TANH R145, R3 ;  /* 0x0000000300917308 */ /* 0x000f220000002400 */
[----:B--2---:R-:W-:Y:S08]  /*b820*/  FMUL.FTZ R0, R5, c[0x0][0x320] ;  /* 0x0000c80005007a20 */ /* 0x004ff00000410000 */
[----:B------:R-:W-:Y:S01]  /*b830*/  FMUL.FTZ R2, R12, c[0x0][0x320] ;  /* 0x0000c8000c027a20 */ /* 0x000fe20000410000 */
[----:B------:R2:W1:Y:S10]  /*b840*/  MUFU.TANH R143, R0 ;  /* 0x00000000008f7308 */ /* 0x0004740000002400 */
[----:B------:R5:W1:Y:S01]  /*b850*/  MUFU.TANH R155, R2 ;  /* 0x00000002009b7308 */ /* 0x000a620000002400 */
[----:B--2---:R-:W-:Y:S09]  /*b860*/  FMUL.FTZ R0, R6, c[0x0][0x320] ;  /* 0x0000c80006007a20 */ /* 0x004ff20000410000 */
[----:B------:R2:W1:Y:S01]  /*b870*/  MUFU.TANH R142, R0 ;  /* 0x00000000008e7308 */ /* 0x0004620000002400 */
[----:B-----5:R-:W-:Y:S09]  /*b880*/  FMUL.FTZ R2, R19, c[0x0][0x320] ;  /* 0x0000c80013027a20 */ /* 0x020ff20000410000 */
[----:B------:R-:W1:Y:S01]  /*b890*/  MUFU.TANH R156, R2 ;  /* 0x00000002009c7308 */ /* 0x000e620000002400 */
[----:B--2---:R-:W-:Y:S02]  /*b8a0*/  FMUL.FTZ R0, R7, c[0x0][0x320] ;  /* 0x0000c80007007a20 */ /* 0x004fe40000410000 */
[----:B------:R-:W2:Y:S07]  /*b8b0*/  LDSM.16.M88.4 R4, [R165+0x1000] ;  /* 0x00100000a504783b */ /* 0x000eae0000000200 */
[----:B------:R5:W1:Y:S02]  /*b8c0*/  MUFU.TANH R144, R0 ;  /* 0x0000000000907308 */ /* 0x000a640000002400 */
[----:B-----5:R-:W-:Y:S08]  /*b8d0*/  FMUL.FTZ R0, R8, c[0x0][0x320] ;  /* 0x0000c80008007a20 */ /* 0x020ff00000410000 */
[----:B------:R5:W1:Y:S01]  /*b8e0*/  MUFU.TANH R141, R0 ;  /* 0x00000000008d7308 */ /* 0x000a620000002400 */
[C---:B--2---:R-:W-:Y:S08]  /*b8f0*/  HMMA.16816.F32.BF16 R20, R148.reuse, R4, R20 ;  /* 0x000000049414723c */ /* 0x044ff00000041814 */
[C---:B------:R-:W-:Y:S04]  /*b900*/  HMMA.16816.F32.BF16 R24, R148.reuse, R6, R24 ;  /* 0x000000069418723c */ /* 0x040fe80000041818 */
[----:B-----5:R-:W-:Y:S02]  /*b910*/  FMUL.FTZ R0, R9, c[0x0][0x320] ;  /* 0x0000c80009007a20 */ /* 0x020fe40000410000 */
[----:B------:R-:W2:Y:S02]  /*b920*/  LDSM.16.M88.4 R8, [R165+0x1800] ;  /* 0x00180000a508783b */ /* 0x000ea40000000200 */
[----:B------:R-:W-:Y:S04]  /*b930*/  DEPBAR.LE SB0, 0x0 ;  /* 0x000080000000791a */ /* 0x000fe80000000000 */
[----:B------:R5:W1:Y:S02]  /*b940*/  MUFU.TANH R136, R0 ;  /* 0x0000000000887308 */ /* 0x000a640000002400 */
[----:B------:R-:W-:Y:S01]  /*b950*/  BAR.SYNC.DEFER_BLOCKING 0x0 ;  /* 0x0000000000007b1d */ /* 0x000fe20000010000 */
[----:B-----5:R-:W-:Y:S07]  /*b960*/  FMUL.FTZ R0, R13, c[0x0][0x320] ;  /* 0x0000c8000d007a20 */ /* 0x020fee0000410000 */
        /* <DEDUP_REMOVED lines=83> */
.L_x_648:
        /* <DEDUP_REMOVED lines=21> */
.L_x_649:
        /* <DEDUP_REMOVED lines=22> */
.L_x_534:
[----:B---34-:R-:W-:Y:S05]  /*c150*/  BSYNC B0 ;  /* 0x0000000000007941 */ /* 0x018fea0003800000 */
.L_x_533:
[----:B--2---:R-:W-:Y:S01]  /*c160*/  FMNMX.FTZ R2, R140, R101, !PT ;  /* 0x000000658c027209 */ /* 0x004fe20007810000 */
        /* <DEDUP_REMOVED lines=33> */
[----:B------:R1:W2:Y:S02]  /*c380*/  SHFL.BFLY PT, R0, R4, 0x2, 0x1f ;  /* 0x0c401f0004007f89 */ /* 0x0002a400000e0000 */
.L_x_650:
[----:B--2---:R-:W-:Y:S01]  /*c390*/  FMNMX.FTZ R5, R4, R0, !PT ;  /* 0x0000000004057209 */ /* 0x004fe20007810000 */
[----:B------:R-:W-:-:S05]  /*c3a0*/  BRA.DIV ~URZ, `(.L_x_538) ;  /* 0x0000b9627f007947 */ /* 0x000fca000b800000 */
[----:B------:R-:W-:Y:S04]  /*c3b0*/  SHFL.BFLY PT, R0, R6, 0x2, 0x1f ;  /* 0x0c401f0006007f89 */ /* 0x000fe800000e0000 */
[----:B------:R-:W2:Y:S02]  /*c3c0*/  SHFL.BFLY PT, R2, R5, 0x1, 0x1f ;  /* 0x0c201f0005027f89 */ /* 0x000ea400000e0000 */
[----:B--2---:R-:W-:Y:S02]  /*c3d0*/  FMNMX.FTZ R100, R5, R2, !PT ;  /* 0x0000000205647209 */ /* 0x004fe40007810000 */
[----:B-1----:R-:W-:Y:S05]  /*c3e0*/  FMNMX.FTZ R4, R6, R0, !PT ;  /* 0x0000000006047209 */ /* 0x002fea0007810000 */
[----:B------:R1:W2:Y:S02]  /*c3f0*/  SHFL.BFLY PT, R0, R4, 0x1, 0x1f ;  /* 0x0c201f0004007f89 */ /* 0x0002a400000e0000 */
.L_x_651:
[C---:B------:R-:W-:Y:S01]  /*c400*/  FMUL.FTZ R139, R100.reuse, c[0x0][0x2d0] ;  /* 0x0000b400648b7a20 */ /* 0x040fe20000410000 */
[----:B------:R-:W-:Y:S01]  /*c410*/  WARPSYNC 0xffffffff ;  /* 0xffffffff00007948 */ /* 0x000fe20003800000 */
[----:B------:R-:W-:Y:S01]  /*c420*/  FADD.FTZ R2, -R100, R101 ;  /* 0x0000006564027221 */ /* 0x000fe20000010100 */
[----:B------:R-:W-:Y:S01]  /*c430*/  ISETP.GT.AND P0, PT, R178, R188, PT ;  /* 0x000000bcb200720c */ /* 0x000fe20003f04270 */
[--C-:B------:R-:W-:Y:S01]  /*c440*/  FFMA.FTZ R3, R140, c[0x0][0x2d0], -R139.reuse ;  /* 0x0000b4008c037a23 */ /* 0x100fe2000001088b */
[----:B------:R-:W-:Y:S01]  /*c450*/  IADD3 R178, R178, -0x1, RZ ;  /* 0xffffffffb2b27810 */ /* 0x000fe20007ffe0ff */
[----:B------:R-:W-:Y:S02]  /*c460*/  FMUL.FTZ R2, R2, c[0x0][0x2d0] ;  /* 0x0000b40002027a20 */ /* 0x000fe40000410000 */
[----:B------:R3:W-:Y:S10]  /*c470*/  MUFU.EX2 R140, R3 ;  /* 0x00000003008c7308 */ /* 0x0007f40000000800 */
[----:B------:R-:W4:Y:S01]  /*c480*/  MUFU.EX2 R2, R2 ;  /* 0x0000000200027308 */ /* 0x000f220000000800 */
[--C-:B---3--:R-:W-:Y:S09]  /*c490*/  FFMA.FTZ R3, R143, c[0x0][0x2d0], -R139.reuse ;  /* 0x0000b4008f037a23 */ /* 0x108ff2000001088b */
[----:B------:R3:W5:Y:S02]  /*c4a0*/  MUFU.EX2 R143, R3 ;  /* 0x00000003008f7308 */ /* 0x0007640000000800 */
[--C-:B---3--:R-:W-:Y:S02]  /*c4b0*/  FFMA.FTZ R3, R141, c[0x0][0x2d0], -R139.reuse ;  /* 0x0000b4008d037a23 */ /* 0x108fe4000001088b */
        /* <DEDUP_REMOVED lines=14> */
[----:B--23--:R-:W-:Y:S01]  /*c5a0*/  FMNMX.FTZ R3, R0, R4, !PT ;  /* 0x0000000400037209 */ /* 0x00cfe20007810000 */
[----:B------:R-:W-:Y:S02]  /*c5b0*/  FFMA.FTZ R0, R136, c[0x0][0x2d0], -R139 ;  /* 0x0000b40088007a23 */ /* 0x000fe4000001088b */
[C---:B------:R-:W-:Y:S01]  /*c5c0*/  FMUL.FTZ R32, R2.reuse, R104 ;  /* 0x0000006802207220 */ /* 0x040fe20000410000 */
[----:B-----5:R-:W-:Y:S01]  /*c5d0*/  F2FP.BF16.PACK_AB R104, R143, R140 ;  /* 0x0000008c8f68723e */ /* 0x020fe200000010ff */
[----:B------:R2:W-:Y:S01]  /*c5e0*/  MUFU.EX2 R185, R0 ;  /* 0x0000000000b97308 */ /* 0x0005e20000000800 */
[C---:B------:R-:W-:Y:S02]  /*c5f0*/  FMUL.FTZ R101, R3.reuse, c[0x0][0x2d0] ;  /* 0x0000b40003657a20 */ /* 0x040fe40000410000 */
[----:B------:R-:W-:Y:S02]  /*c600*/  FMUL.FTZ R33, R2, R105 ;  /* 0x0000006902217220 */ /* 0x000fe40000410000 */
[--C-:B------:R-:W-:Y:S02]  /*c610*/  FFMA.FTZ R6, R144, c[0x0][0x2d0], -R101.reuse ;  /* 0x0000b40090067a23 */ /* 0x100fe40000010865 */
[--C-:B-1----:R-:W-:Y:S02]  /*c620*/  FFMA.FTZ R4, R142, c[0x0][0x2d0], -R101.reuse ;  /* 0x0000b4008e047a23 */ /* 0x102fe40000010865 */
[C---:B------:R-:W-:Y:S01]  /*c630*/  FMUL.FTZ R36, R2.reuse, R36 ;  /* 0x0000002402247220 */ /* 0x040fe20000410000 */
[----:B------:R-:W-:Y:S01]  /*c640*/  MUFU.EX2 R113, R6 ;  /* 0x0000000600717308 */ /* 0x000fe20000000800 */
        /* <DEDUP_REMOVED lines=8> */
[----:B--2---:R-:W-:Y:S02]  /*c6d0*/  FADD.FTZ R0, -R3, R102 ;  /* 0x0000006603007221 */ /* 0x004fe40000010100 */
[----:B------:R-:W-:Y:S02]  /*c6e0*/  FMUL.FTZ R52, R2, R52 ;  /* 0x0000003402347220 */ /* 0x000fe40000410000 */
[----:B------:R-:W-:Y:S02]  /*c6f0*/  FMUL.FTZ R0, R0, c[0x0][0x2d0] ;  /* 0x0000b40000007a20 */ /* 0x000fe40000410000 */
[C---:B------:R-:W-:Y:S02]  /*c700*/  FMUL.FTZ R53, R2.reuse, R53 ;  /* 0x0000003502357220 */ /* 0x040fe40000410000 */
[C---:B------:R-:W-:Y:S02]  /*c710*/  FMUL.FTZ R56, R2.reuse, R56 ;  /* 0x0000003802387220 */ /* 0x040fe40000410000 */
[----:B------:R-:W2:Y:S01]  /*c720*/  MUFU.EX2 R0, R0 ;  /* 0x0000000000007308 */ /* 0x000ea20000000800 */
[C---:B------:R-:W-:Y:S02]  /*c730*/  FMUL.FTZ R57, R2.reuse, R57 ;  /* 0x0000003902397220 */ /* 0x040fe40000410000 */
[C---:B------:R-:W-:Y:S02]  /*c740*/  FMUL.FTZ R60, R2.reuse, R60 ;  /* 0x0000003c023c7220 */ /* 0x040fe40000410000 */
[C---:B------:R-:W-:Y:S02]  /*c750*/  FMUL.FTZ R61, R2.reuse, R61 ;  /* 0x0000003d023d7220 */ /* 0x040fe40000410000 */
[C---:B------:R-:W-:Y:S02]  /*c760*/  FMUL.FTZ R64, R2.reuse, R64 ;  /* 0x0000004002407220 */ /* 0x040fe40000410000 */
[C---:B-1----:R-:W-:Y:S01]  /*c770*/  FMUL.FTZ R4, R2.reuse, R132 ;  /* 0x0000008402047220 */ /* 0x042fe20000410000 */
[----:B---3--:R-:W-:Y:S01]  /*c780*/  F2FP.BF16.PACK_AB R105, R113, R136 ;  /* 0x000000887169723e */ /* 0x008fe200000010ff */
[C---:B------:R-:W-:Y:S02]  /*c790*/  FMUL.FTZ R65, R2.reuse, R65 ;  /* 0x0000004102417220 */ /* 0x040fe40000410000 */
[C---:B------:R-:W-:Y:S02]  /*c7a0*/  FMUL.FTZ R68, R2.reuse, R68 ;  /* 0x0000004402447220 */ /* 0x040fe40000410000 */
[C---:B------:R-:W-:Y:S02]  /*c7b0*/  FMUL.FTZ R69, R2.reuse, R69 ;  /* 0x0000004502457220 */ /* 0x040fe40000410000 */
[C---:B------:R-:W-:Y:S02]  /*c7c0*/  FMUL.FTZ R72, R2.reuse, R72 ;  /* 0x0000004802487220 */ /* 0x040fe40000410000 */
[C---:B------:R-:W-:Y:S02]  /*c7d0*/  FMUL.FTZ R73, R2.reuse, R73 ;  /* 0x0000004902497220 */ /* 0x040fe40000410000 */
[C---:B------:R-:W-:Y:S02]  /*c7e0*/  FMUL.FTZ R76, R2.reuse, R76 ;  /* 0x0000004c024c7220 */ /* 0x040fe40000410000 */
[----:B------:R-:W-:Y:S02]  /*c7f0*/  FMUL.FTZ R77, R2, R77 ;  /* 0x0000004d024d7220 */ /* 0x000fe40000410000 */
[C---:B--2---:R-:W-:Y:S02]  /*c800*/  FMUL.FTZ R30, R0.reuse, R110 ;  /* 0x0000006e001e7220 */ /* 0x044fe40000410000 */
[C---:B------:R-:W-:Y:S02]  /*c810*/  FMUL.FTZ R31, R0.reuse, R111 ;  /* 0x0000006f001f7220 */ /* 0x040fe40000410000 */
[----:B------:R-:W1:Y:S01]  /*c820*/  LDSM.16.MT88.4 R108, [R167] ;  /* 0x00000000a76c783b */ /* 0x000e620000004200 */
[C---:B------:R-:W-:Y:S02]  /*c830*/  FMUL.FTZ R10, R0.reuse, R130 ;  /* 0x00000082000a7220 */ /* 0x040fe40000410000 */
[C---:B------:R-:W-:Y:S02]  /*c840*/  FMUL.FTZ R11, R0.reuse, R131 ;  /* 0x00000083000b7220 */ /* 0x040fe40000410000 */
[C---:B------:R-:W-:Y:S02]  /*c850*/  FMUL.FTZ R22, R0.reuse, R118 ;  /* 0x0000007600167220 */ /* 0x040fe40000410000 */
[C---:B------:R-:W-:Y:S01]  /*c860*/  FMUL.FTZ R23, R0.reuse, R119 ;  /* 0x0000007700177220 */ /* 0x040fe20000410000 */
[----:B------:R-:W-:Y:S01]  /*c870*/  LDSM.16.MT88.4 R128, [R167+0x1800] ;  /* 0x00180000a780783b */ /* 0x000fe20000004200 */
[C---:B------:R-:W-:Y:S02]  /*c880*/  FMUL.FTZ R26, R0.reuse, R114 ;  /* 0x00000072001a7220 */ /* 0x040fe40000410000 */
[C---:B------:R-:W-:Y:S02]  /*c890*/  FMUL.FTZ R27, R0.reuse, R115 ;  /* 0x00000073001b7220 */ /* 0x040fe40000410000 */
[----:B------:R-:W-:Y:S02]  /*c8a0*/  FFMA.FTZ R112, R0, R191, R136 ;  /* 0x000000bf00707223 */ /* 0x000fe40000010088 */
        /* <DEDUP_REMOVED lines=9> */
[----:B------:R-:W-:Y:S02]  /*c940*/  FMUL.FTZ R97, R2, R97 ;  /* 0x0000006102617220 */ /* 0x000fe40000410000 */
[C---:B------:R-:W-:Y:S02]  /*c950*/  FMUL.FTZ R6, R0.reuse, R134 ;  /* 0x0000008600067220 */ /* 0x040fe40000410000 */
[C---:B------:R-:W-:Y:S02]  /*c960*/  FMUL.FTZ R7, R0.reuse, R135 ;  /* 0x0000008700077220 */ /* 0x040fe40000410000 */
[C---:B------:R-:W-:Y:S02]  /*c970*/  FMUL.FTZ R14, R0.reuse, R126 ;  /* 0x0000007e000e7220 */ /* 0x040fe40000410000 */
[C---:B------:R-:W-:Y:S02]  /*c980*/  FMUL.FTZ R15, R0.reuse, R127 ;  /* 0x0000007f000f7220 */ /* 0x040fe40000410000 */
[C---:B------:R-:W-:Y:S02]  /*c990*/  FMUL.FTZ R18, R0.reuse, R122 ;  /* 0x0000007a00127220 */ /* 0x040fe40000410000 */
[C---:B------:R-:W-:Y:S02]  /*c9a0*/  FMUL.FTZ R19, R0.reuse, R123 ;  /* 0x0000007b00137220 */ /* 0x040fe40000410000 */
[C---:B------:R-:W-:Y:S01]  /*c9b0*/  FMUL.FTZ R34, R0.reuse, R106 ;  /* 0x0000006a00227220 */ /* 0x040fe20000410000 */
[----:B------:R-:W-:Y:S01]  /*c9c0*/  F2FP.BF16.PACK_AB R106, R185, R141 ;  /* 0x0000008db96a723e */ /* 0x000fe200000010ff */
        /* <DEDUP_REMOVED lines=33> */
[--C-:B------:R-:W-:Y:S02]  /*cbe0*/  FFMA.FTZ R0, R145, c[0x0][0x2d0], -R101.reuse ;  /* 0x0000b40091007a23 */ /* 0x100fe40000010865 */
[----:B------:R-:W-:Y:S02]  /*cbf0*/  FFMA.FTZ R102, R2, R190, R140 ;  /* 0x000000be02667223 */ /* 0x000fe4000001008c */
[----:B------:R-:W-:Y:S01]  /*cc00*/  FFMA.FTZ R2, R137, c[0x0][0x2d0], -R101 ;  /* 0x0000b40089027a23 */ /* 0x000fe20000010865 */
[----:B------:R2:W-:Y:S01]  /*cc10*/  MUFU.EX2 R117, R0 ;  /* 0x0000000000757308 */ /* 0x0005e20000000800 */
[--C-:B------:R-:W-:Y:S02]  /*cc20*/  FFMA.FTZ R121, R151, c[0x0][0x2d0], -R139.reuse ;  /* 0x0000b40097797a23 */ /* 0x100fe4000001088b */
[--C-:B------:R-:W-:Y:S02]  /*cc30*/  FFMA.FTZ R120, R150, c[0x0][0x2d0], -R139.reuse ;  /* 0x0000b40096787a23 */ /* 0x100fe4000001088b */
[----:B------:R-:W-:Y:S04]  /*cc40*/  FADD.FTZ R102, R143, R102 ;  /* 0x000000668f667221 */ /* 0x000fe80000010000 */
[----:B------:R-:W-:Y:S01]  /*cc50*/  FADD.FTZ R102, R141, R102 ;  /* 0x000000668d667221 */ /* 0x000fe20000010000 */
[----:B------:R-:W3:Y:S10]  /*cc60*/  MUFU.EX2 R116, R2 ;  /* 0x0000000200747308 */ /* 0x000ef40000000800 */
[----:B------:R-:W-:Y:S01]  /*cc70*/  MUFU.EX2 R143, R121 ;  /* 0x00000079008f7308 */ /* 0x000fe20000000800 */
[----:B--2---:R-:W-:Y:S09]  /*cc80*/  FFMA.FTZ R0, R155, c[0x0][0x2d0], -R139 ;  /* 0x0000b4009b007a23 */ /* 0x004ff2000001088b */
[----:B------:R2:W-:Y:S01]  /*cc90*/  MUFU.EX2 R122, R0 ;  /* 0x00000000007a7308 */ /* 0x0005e20000000800 */
[----:B---3--:R-:W-:Y:S01]  /*cca0*/  F2FP.BF16.PACK_AB R107, R117, R116 ;  /* 0x00000074756b723e */ /* 0x008fe200000010ff */
[----:B------:R-:W-:Y:S08]  /*ccb0*/  FFMA.FTZ R2, R146, c[0x0][0x2d0], -R101 ;  /* 0x0000b40092027a23 */ /* 0x000ff00000010865 */
[----:B------:R-:W3:Y:S01]  /*ccc0*/  MUFU.EX2 R144, R120 ;  /* 0x0000007800907308 */ /* 0x000ee20000000800 */
[C---:B-1----:R-:W-:Y:S08]  /*ccd0*/  HMMA.16816.F32.BF16 R4, R104.reuse, R108, R4 ;  /* 0x0000006c6804723c */ /* 0x042ff00000041804 */
[C---:B------:R-:W-:Y:S01]  /*cce0*/  HMMA.16816.F32.BF16 R8, R104.reuse, R110, R8 ;  /* 0x0000006e6808723c */ /* 0x040fe20000041808 */
[----:B------:R-:W1:Y:S01]  /*ccf0*/  LDSM.16.MT88.4 R108, [R168] ;  /* 0x00000000a86c783b */ /* 0x000e620000004200 */
[----:B------:R4:W-:Y:S02]  /*cd00*/  MUFU.EX2 R127, R2 ;  /* 0x00000002007f7308 */ /* 0x0009e40000000800 */
[--C-:B--2---:R-:W-:Y:S08]  /*cd10*/  FFMA.FTZ R0, R153, c[0x0][0x2d0], -R139.reuse ;  /* 0x0000b40099007a23 */ /* 0x104ff0000001088b */
[----:B------:R2:W-:Y:S01]  /*cd20*/  MUFU.EX2 R126, R0 ;  /* 0x00000000007e7308 */ /* 0x0005e20000000800 */
[----:B---3--:R-:W-:Y:S01]  /*cd30*/  F2FP.BF16.PACK_AB R136, R144, R143 ;  /* 0x0000008f9088723e */ /* 0x008fe200000010ff */
[----:B----4-:R-:W-:Y:S02]  /*cd40*/  FADD.FTZ R2, R113, R112 ;  /* 0x0000007071027221 */ /* 0x010fe40000010000 */
[----:B------:R-:W-:Y:S02]  /*cd50*/  LDSM.16.MT88.4 R112, [R168+0x800] ;  /* 0x00080000a870783b */ /* 0x000fe40000004200 */
[----:B------:R-:W-:Y:S02]  /*cd60*/  FADD.FTZ R116, R116, R2 ;  /* 0x0000000274747221 */ /* 0x000fe40000010000 */
[--C-:B------:R-:W-:Y:S02]  /*cd70*/  FFMA.FTZ R2, R148, c[0x0][0x2d0], -R139.reuse ;  /* 0x0000b40094027a23 */ /* 0x100fe4000001088b */
[----:B------:R-:W-:Y:S02]  /*cd80*/  FADD.FTZ R123, R117, R116 ;  /* 0x00000074757b7221 */ /* 0x000fe40000010000 */
[----:B------:R-:W-:Y:S01]  /*cd90*/  LDSM.16.MT88.4 R116, [R170+0x1000] ;  /* 0x00100000aa74783b */ /* 0x000fe20000004200 */
[----:B------:R-:W-:Y:S01]  /*cda0*/  MUFU.EX2 R146, R2 ;  /* 0x0000000200927308 */ /* 0x000fe20000000800 */
[--C-:B--2---:R-:W-:Y:S01]  /*cdb0*/  FFMA.FTZ R0, R147, c[0x0][0x2d0], -R139.reuse ;  /* 0x0000b40093007a23 */ /* 0x104fe2000001088b */
[C---:B-1----:R-:W-:Y:S08]  /*cdc0*/  HMMA.16816.F32.BF16 R12, R104.reuse, R108, R12 ;  /* 0x0000006c680c723c */ /* 0x042ff0000004180c */
[----:B------:R1:W-:Y:S01]  /*cdd0*/  MUFU.EX2 R132, R0 ;  /* 0x0000000000847308 */ /* 0x0003e20000000800 */
[C---:B------:R-:W-:Y:S01]  /*cde0*/  HMMA.16816.F32.BF16 R16, R104.reuse, R110, R16 ;  /* 0x0000006e6810723c */ /* 0x040fe20000041810 */
[----:B------:R-:W2:Y:S02]  /*cdf0*/  LDSM.16.MT88.4 R108, [R170] ;  /* 0x00000000aa6c783b */ /* 0x000ea40000004200 */
[----:B-1----:R-:W-:Y:S06]  /*ce00*/  FFMA.FTZ R0, R138, c[0x0][0x2d0], -R139 ;  /* 0x0000b4008a007a23 */ /* 0x002fec000001088b */
[----:B------:R1:W-:Y:S01]  /*ce10*/  MUFU.EX2 R187, R0 ;  /* 0x0000000000bb7308 */ /* 0x0003e20000000800 */
[C---:B--2---:R-:W-:Y:S08]  /*ce20*/  HMMA.16816.F32.BF16 R20, R104.reuse, R108, R20 ;  /* 0x0000006c6814723c */ /* 0x044ff00000041814 */
[C---:B------:R-:W-:Y:S01]  /*ce30*/  HMMA.16816.F32.BF16 R24, R104.reuse, R110, R24 ;  /* 0x0000006e6818723c */ /* 0x040fe20000041818 */
[----:B------:R-:W2:Y:S03]  /*ce40*/  LDSM.16.MT88.4 R108, [R169] ;  /* 0x00000000a96c783b */ /* 0x000ea60000004200 */
[----:B-1----:R-:W-:Y:S04]  /*ce50*/  FFMA.FTZ R0, R154, c[0x0][0x2d0], -R101 ;  /* 0x0000b4009a007a23 */ /* 0x002fe80000010865 */
[----:B------:R-:W1:Y:S04]  /*ce60*/  MUFU.EX2 R124, R0 ;  /* 0x00000000007c7308 */ /* 0x000e680000000800 */
[----:B-1----:R-:W-:Y:S02]  /*ce70*/  FADD.FTZ R2, R124, R123 ;  /* 0x0000007b7c027221 */ /* 0x002fe40000010000 */
[--C-:B------:R-:W-:Y:S04]  /*ce80*/  FFMA.FTZ R0, R152, c[0x0][0x2d0], -R101.reuse ;  /* 0x0000b40098007a23 */ /* 0x100fe80000010865 */
[----:B------:R-:W1:Y:S01]  /*ce90*/  MUFU.EX2 R125, R0 ;  /* 0x00000000007d7308 */ /* 0x000e620000000800 */
[C---:B--2---:R-:W-:Y:S08]  /*cea0*/  HMMA.16816.F32.BF16 R28, R104.reuse, R108, R28 ;  /* 0x0000006c681c723c */ /* 0x044ff0000004181c */
[C---:B------:R-:W-:Y:S01]  /*ceb0*/  HMMA.16816.F32.BF16 R32, R104.reuse, R110, R32 ;  /* 0x0000006e6820723c */ /* 0x040fe20000041820 */
[----:B------:R-:W2:Y:S03]  /*cec0*/  LDSM.16.MT88.4 R108, [R167+0x2000] ;  /* 0x00200000a76c783b */ /* 0x000ea60000004200 */
[----:B-1----:R-:W-:Y:S02]  /*ced0*/  FADD.FTZ R2, R125, R2 ;  /* 0x000000027d027221 */ /* 0x002fe40000010000 */
[----:B------:R-:W-:Y:S02]  /*cee0*/  FFMA.FTZ R0, R156, c[0x0][0x2d0], -R101 ;  /* 0x0000b4009c007a23 */ /* 0x000fe40000010865 */
[----:B------:R-:W-:Y:S02]  /*cef0*/  FADD.FTZ R2, R127, R2 ;  /* 0x000000027f027221 */ /* 0x000fe40000010000 */
[----:B------:R1:W3:Y:S01]  /*cf00*/  MUFU.EX2 R186, R0 ;  /* 0x0000000000ba7308 */ /* 0x0002e20000000800 */
[C---:B--2---:R-:W-:Y:S03]  /*cf10*/  HMMA.16816.F32.BF16 R36, R104.reuse, R108, R36 ;  /* 0x0000006c6824723c */ /* 0x044fe60000041824 */
[--C-:B-1----:R-:W-:Y:S02]  /*cf20*/  FFMA.FTZ R0, R162, c[0x0][0x2d0], -R139.reuse ;  /* 0x0000b400a2007a23 */ /* 0x102fe4000001088b */
[----:B---3--:R-:W-:Y:S04]  /*cf30*/  FADD.FTZ R2, R186, R2 ;  /* 0x00000002ba027221 */ /* 0x008fe80000010000 */
[----:B------:R1:W-:Y:S01]  /*cf40*/  MUFU.EX2 R155, R0 ;  /* 0x00000000009b7308 */ /* 0x0003e20000000800 */
[C---:B------:R-:W-:Y:S01]  /*cf50*/  HMMA.16816.F32.BF16 R40, R104.reuse, R110, R40 ;  /* 0x0000006e6828723c */ /* 0x040fe20000041828 */
[----:B------:R-:W2:Y:S02]  /*cf60*/  LDSM.16.MT88.4 R108, [R168+0x2000] ;  /* 0x00200000a86c783b */ /* 0x000ea40000004200 */
[--C-:B-1----:R-:W-:Y:S06]  /*cf70*/  FFMA.FTZ R0, R160, c[0x0][0x2d0], -R139.reuse ;  /* 0x0000b400a0007a23 */ /* 0x102fec000001088b */
[----:B------:R1:W-:Y:S01]  /*cf80*/  MUFU.EX2 R160, R0 ;  /* 0x0000000000a07308 */ /* 0x0003e20000000800 */
[C---:B--2---:R-:W-:Y:S08]  /*cf90*/  HMMA.16816.F32.BF16 R44, R104.reuse, R108, R44 ;  /* 0x0000006c682c723c */ /* 0x044ff0000004182c */
[C---:B------:R-:W-:Y:S01]  /*cfa0*/  HMMA.16816.F32.BF16 R48, R104.reuse, R110, R48 ;  /* 0x0000006e6830723c */ /* 0x040fe20000041830 */
[----:B------:R-:W2:Y:S03]  /*cfb0*/  LDSM.16.MT88.4 R108, [R170+0x2000] ;  /* 0x00200000aa6c783b */ /* 0x000ea60000004200 */
[--C-:B-1----:R-:W-:Y:S04]  /*cfc0*/  FFMA.FTZ R0, R158, c[0x0][0x2d0], -R139.reuse ;  /* 0x0000b4009e007a23 */ /* 0x102fe8000001088b */
[----:B------:R1:W-:Y:S04]  /*cfd0*/  MUFU.EX2 R156, R0 ;  /* 0x00000000009c7308 */ /* 0x0003e80000000800 */
[----:B-1----:R-:W-:Y:S06]  /*cfe0*/  FFMA.FTZ R0, R157, c[0x0][0x2d0], -R139 ;  /* 0x0000b4009d007a23 */ /* 0x002fec000001088b */
[----:B------:R1:W-:Y:S01]  /*cff0*/  MUFU.EX2 R157, R0 ;  /* 0x00000000009d7308 */ /* 0x0003e20000000800 */
[C---:B--2---:R-:W-:Y:S08]  /*d000*/  HMMA.16816.F32.BF16 R52, R104.reuse, R108, R52 ;  /* 0x0000006c6834723c */ /* 0x044ff00000041834 */
[C---:B------:R-:W-:Y:S01]  /*d010*/  HMMA.16816.F32.BF16 R56, R104.reuse, R110, R56 ;  /* 0x0000006e6838723c */ /* 0x040fe20000041838 */
[----:B------:R-:W2:Y:S03]  /*d020*/  LDSM.16.MT88.4 R108, [R169+0x2000] ;  /* 0x00200000a96c783b */ /* 0x000ea60000004200 */
[--C-:B-1----:R-:W-:Y:S04]  /*d030*/  FFMA.FTZ R0, R161, c[0x0][0x2d0], -R101.reuse ;  /* 0x0000b400a1007a23 */ /* 0x102fe80000010865 */
[----:B------:R1:W3:Y:S04]  /*d040*/  MUFU.EX2 R154, R0 ;  /* 0x00000000009a7308 */ /* 0x0002e80000000800 */
[--C-:B-1----:R-:W-:Y:S01]  /*d050*/  FFMA.FTZ R0, R163, c[0x0][0x2d0], -R101.reuse ;  /* 0x0000b400a3007a23 */ /* 0x102fe20000010865 */
[C---:B--2---:R-:W-:Y:S05]  /*d060*/  HMMA.16816.F32.BF16 R60, R104.reuse, R108, R60 ;  /* 0x0000006c683c723c */ /* 0x044fea000004183c */
[----:B------:R1:W2:Y:S01]  /*d070*/  MUFU.EX2 R153, R0 ;  /* 0x0000000000997308 */ /* 0x0002a20000000800 */
[----:B---3--:R-:W-:Y:S02]  /*d080*/  FADD.FTZ R2, R154, R2 ;  /* 0x000000029a027221 */ /* 0x008fe40000010000 */
[C---:B------:R-:W-:Y:S01]  /*d090*/  HMMA.16816.F32.BF16 R64, R104.reuse, R110, R64 ;  /* 0x0000006e6840723c */ /* 0x040fe20000041840 */
[----:B------:R-:W3:Y:S03]  /*d0a0*/  LDSM.16.MT88.4 R108, [R167+0x4000] ;  /* 0x00400000a76c783b */ /* 0x000ee60000004200 */
[--C-:B-1----:R-:W-:Y:S02]  /*d0b0*/  FFMA.FTZ R0, R159, c[0x0][0x2d0], -R101.reuse ;  /* 0x0000b4009f007a23 */ /* 0x102fe40000010865 */
[----:B--2---:R-:W-:Y:S02]  /*d0c0*/  FADD.FTZ R2, R153, R2 ;  /* 0x0000000299027221 */ /* 0x004fe40000010000 */
[----:B------:R1:W2:Y:S01]  /*d0d0*/  MUFU.EX2 R152, R0 ;  /* 0x0000000000987308 */ /* 0x0002a20000000800 */
[C---:B---3--:R-:W-:Y:S03]  /*d0e0*/  HMMA.16816.F32.BF16 R68, R104.reuse, R108, R68 ;  /* 0x0000006c6844723c */ /* 0x048fe60000041844 */
[----:B-1----:R-:W-:Y:S05]  /*d0f0*/  FFMA.FTZ R0, R171, c[0x0][0x2d0], -R101 ;  /* 0x0000b400ab007a23 */ /* 0x002fea0000010865 */
[C---:B------:R-:W-:Y:S01]  /*d100*/  HMMA.16816.F32.BF16 R72, R104.reuse, R110, R72 ;  /* 0x0000006e6848723c */ /* 0x040fe20000041848 */
[----:B------:R-:W1:Y:S01]  /*d110*/  LDSM.16.MT88.4 R108, [R168+0x4000] ;  /* 0x00400000a86c783b */ /* 0x000e620000004200 */
[----:B------:R3:W-:Y:S02]  /*d120*/  MUFU.EX2 R147, R0 ;  /* 0x0000000000937308 */ /* 0x0007e40000000800 */
[----:B--2---:R-:W-:Y:S02]  /*d130*/  FADD.FTZ R2, R152, R2 ;  /* 0x0000000298027221 */ /* 0x004fe40000010000 */
[----:B---3--:R-:W-:Y:S02]  /*d140*/  FADD.FTZ R0, R185, R102 ;  /* 0x00000066b9007221 */ /* 0x008fe40000010000 */
[----:B------:R-:W-:Y:S04]  /*d150*/  FFMA.FTZ R102, R149, c[0x0][0x2d0], -R139 ;  /* 0x0000b40095667a23 */ /* 0x000fe8000001088b */
[----:B------:R-:W2:Y:S01]  /*d160*/  MUFU.EX2 R145, R102 ;  /* 0x0000006600917308 */ /* 0x000ea20000000800 */
[C---:B-1----:R-:W-:Y:S08]  /*d170*/  HMMA.16816.F32.BF16 R76, R104.reuse, R108, R76 ;  /* 0x0000006c684c723c */ /* 0x042ff0000004184c */
[C---:B------:R-:W-:Y:S01]  /*d180*/  HMMA.16816.F32.BF16 R80, R104.reuse, R110, R80 ;  /* 0x0000006e6850723c */ /* 0x040fe20000041850 */
[----:B------:R-:W1:Y:S03]  /*d190*/  LDSM.16.MT88.4 R108, [R170+0x4000] ;  /* 0x00400000aa6c783b */ /* 0x000e660000004200 */
[----:B--2---:R-:W-:Y:S04]  /*d1a0*/  F2FP.BF16.PACK_AB R138, R146, R145 ;  /* 0x00000091928a723e */ /* 0x004fe800000010ff */
[C---:B-1----:R-:W-:Y:S08]  /*d1b0*/  HMMA.16816.F32.BF16 R84, R104.reuse, R108, R84 ;  /* 0x0000006c6854723c */ /* 0x042ff00000041854 */
[C---:B------:R-:W-:Y:S01]  /*d1c0*/  HMMA.16816.F32.BF16 R88, R104.reuse, R110, R88 ;  /* 0x0000006e6858723c */ /* 0x040fe20000041858 */
[----:B------:R-:W1:Y:S07]  /*d1d0*/  LDSM.16.MT88.4 R108, [R169+0x4000] ;  /* 0x00400000a96c783b */ /* 0x000e6e0000004200 */
[C---:B-1----:R-:W-:Y:S08]  /*d1e0*/  HMMA.16816.F32.BF16 R92, R104.reuse, R108, R92 ;  /* 0x0000006c685c723c */ /* 0x042ff0000004185c */
[----:B------:R-:W-:Y:S01]  /*d1f0*/  HMMA.16816.F32.BF16 R96, R104, R110, R96 ;  /* 0x0000006e6860723c */ /* 0x000fe20000041860 */
[----:B------:R-:W1:Y:S06]  /*d200*/  LDSM.16.MT88.4 R108, [R167+0x800] ;  /* 0x00080000a76c783b */ /* 0x000e6c0000004200 */
[----:B------:R-:W-:Y:S01]  /*d210*/  F2FP.BF16.PACK_AB R104, R126, R122 ;  /* 0x0000007a7e68723e */ /* 0x000fe200000010ff */
[----:B------:R-:W-:Y:S01]  /*d220*/  FADD.FTZ R122, R122, R0 ;  /* 0x000000007a7a7221 */ /* 0x000fe20000010000 */
[----:B------:R-:W-:Y:S03]  /*d230*/  F2FP.BF16.PACK_AB R106, R187, R132 ;  /* 0x00000084bb6a723e */ /* 0x000fe600000010ff */
[----:B------:R-:W-:Y:S01]  /*d240*/  F2FP.BF16.PACK_AB R105, R125, R124 ;  /* 0x0000007c7d69723e */ /* 0x000fe200000010ff */
[----:B------:R-:W-:Y:S01]  /*d250*/  FADD.FTZ R102, R126, R122 ;  /* 0x0000007a7e667221 */ /* 0x000fe20000010000 */
[----:B------:R-:W-:Y:S01]  /*d260*/  F2FP.BF16.PACK_AB R107, R186, R127 ;  /* 0x0000007fba6b723e */ /* 0x000fe200000010ff */
[----:B------:R-:W-:Y:S01]  /*d270*/  LDSM.16.MT88.4 R120, [R168+0x1800] ;  /* 0x00180000a878783b */ /* 0x000fe20000004200 */
[--C-:B------:R-:W-:Y:S04]  /*d280*/  FFMA.FTZ R0, R172, c[0x0][0x2d0], -R101.reuse ;  /* 0x0000b400ac007a23 */ /* 0x100fe80000010865 */
[----:B------:R2:W-:Y:S01]  /*d290*/  MUFU.EX2 R142, R0 ;  /* 0x00000000008e7308 */ /* 0x0005e20000000800 */
[C---:B-1----:R-:W-:Y:S03]  /*d2a0*/  HMMA.16816.F32.BF16 R4, R104.reuse, R108, R4 ;  /* 0x0000006c6804723c */ /* 0x042fe60000041804 */
[--C-:B--2---:R-:W-:Y:S06]  /*d2b0*/  FFMA.FTZ R0, R183, c[0x0][0x2d0], -R101.reuse ;  /* 0x0000b400b7007a23 */ /* 0x104fec0000010865 */
[----:B------:R-:W1:Y:S01]  /*d2c0*/  MUFU.EX2 R141, R0 ;  /* 0x00000000008d7308 */ /* 0x000e620000000800 */
[C---:B------:R-:W-:Y:S01]  /*d2d0*/  HMMA.16816.F32.BF16 R8, R104.reuse, R110, R8 ;  /* 0x0000006e6808723c */ /* 0x040fe20000041808 */
[----:B------:R-:W2:Y:S07]  /*d2e0*/  LDSM.16.MT88.4 R108, [R170+0x800] ;  /* 0x00080000aa6c783b */ /* 0x000eae0000004200 */
[C---:B------:R-:W-:Y:S08]  /*d2f0*/  HMMA.16816.F32.BF16 R12, R104.reuse, R112, R12 ;  /* 0x00000070680c723c */ /* 0x040ff0000004180c */
[C---:B------:R-:W-:Y:S01]  /*d300*/  HMMA.16816.F32.BF16 R16, R104.reuse, R114, R16 ;  /* 0x000000726810723c */ /* 0x040fe20000041810 */
[----:B------:R-:W3:Y:S03]  /*d310*/  LDSM.16.MT88.4 R112, [R169+0x800] ;  /* 0x00080000a970783b */ /* 0x000ee60000004200 */
[----:B-1----:R-:W-:Y:S01]  /*d320*/  F2FP.BF16.PACK_AB R137, R141, R142 ;  /* 0x0000008e8d89723e */ /* 0x002fe200000010ff */
[--C-:B------:R-:W-:Y:S04]  /*d330*/  FFMA.FTZ R0, R182, c[0x0][0x2d0], -R101.reuse ;  /* 0x0000b400b6007a23 */ /* 0x100fe80000010865 */
[----:B------:R1:W-:Y:S03]  /*d340*/  MUFU.EX2 R140, R0 ;  /* 0x00000000008c7308 */ /* 0x0003e60000000800 */
[----:B------:R-:W-:Y:S07]  /*d350*/  FFMA.FTZ R101, R177, c[0x0][0x2d0], -R101 ;  /* 0x0000b400b1657a23 */ /* 0x000fee0000010865 */
[----:B------:R-:W4:Y:S01]  /*d360*/  MUFU.EX2 R101, R101 ;  /* 0x0000006500657308 */ /* 0x000f220000000800 */
[C---:B--2---:R-:W-:Y:S08]  /*d370*/  HMMA.16816.F32.BF16 R20, R104.reuse, R108, R20 ;  /* 0x0000006c6814723c */ /* 0x044ff00000041814 */
[C---:B------:R-:W-:Y:S01]  /*d380*/  HMMA.16816.F32.BF16 R24, R104.reuse, R110, R24 ;  /* 0x0000006e6818723c */ /* 0x040fe20000041818 */
[----:B------:R-:W2:Y:S03]  /*d390*/  LDSM.16.MT88.4 R108, [R167+0x2800] ;  /* 0x00280000a76c783b */ /* 0x000ea60000004200 */
[----:B-1----:R-:W-:Y:S01]  /*d3a0*/  FADD.FTZ R0, R132, R102 ;  /* 0x0000006684007221 */ /* 0x002fe20000010000 */
[----:B------:R-:W-:Y:S03]  /*d3b0*/  MOV R102, R3 ;  /* 0x0000000300667202 */ /* 0x000fe60000000f00 */
[C---:B---3--:R-:W-:Y:S04]  /*d3c0*/  HMMA.16816.F32.BF16 R28, R104.reuse, R112, R28 ;  /* 0x00000070681c723c */ /* 0x048fe8000004181c */
[----:B------:R-:W-:Y:S01]  /*d3d0*/  FADD.FTZ R0, R187, R0 ;  /* 0x00000000bb007221 */ /* 0x000fe20000010000 */
[----:B----4-:R-:W-:Y:S03]  /*d3e0*/  F2FP.BF16.PACK_AB R139, R101, R140 ;  /* 0x0000008c658b723e */ /* 0x010fe600000010ff */
[C---:B------:R-:W-:Y:S01]  /*d3f0*/  HMMA.16816.F32.BF16 R32, R104.reuse, R114, R32 ;  /* 0x000000726820723c */ /* 0x040fe20000041820 */
[----:B------:R-:W1:Y:S03]  /*d400*/  LDSM.16.MT88.4 R112, [R168+0x2800] ;  /* 0x00280000a870783b */ /* 0x000e660000004200 */
[----:B------:R-:W-:Y:S04]  /*d410*/  FADD.FTZ R0, R155, R0 ;  /* 0x000000009b007221 */ /* 0x000fe80000010000 */
[----:B------:R-:W-:Y:S04]  /*d420*/  FADD.FTZ R0, R160, R0 ;  /* 0x00000000a0007221 */ /* 0x000fe80000010000 */
        /* <DEDUP_REMOVED lines=99> */
[----:B------:R-:W-:Y:S02]  /*da60*/  FADD.FTZ R0, R140, R0 ;  /* 0x000000008c007221 */ /* 0x000fe40000010000 */
[C---:B---3--:R-:W-:Y:S04]  /*da70*/  HMMA.16816.F32.BF16 R84, R136.reuse, R12, R84 ;  /* 0x0000000c8854723c */ /* 0x048fe80000041854 */
[----:B------:R-:W-:Y:S02]  /*da80*/  FADD.FTZ R190, R146, R2 ;  /* 0x0000000292be7221 */ /* 0x000fe40000010000 */
[----:B------:R-:W-:Y:S01]  /*da90*/  FADD.FTZ R191, R101, R0 ;  /* 0x0000000065bf7221 */ /* 0x000fe20000010000 */
[----:B------:R-:W-:Y:S01]  /*daa0*/  MOV R12, R3 ;  /* 0x00000003000c7202 */ /* 0x000fe20000000f00 */
[C---:B------:R-:W-:Y:S04]  /*dab0*/  HMMA.16816.F32.BF16 R88, R136.reuse, R14, R88 ;  /* 0x0000000e8858723c */ /* 0x040fe80000041858 */
[----:B------:R-:W-:Y:S04]  /*dac0*/  MOV R101, R100 ;  /* 0x0000006400657202 */ /* 0x000fe80000000f00 */
[C---:B----4-:R-:W-:Y:S08]  /*dad0*/  HMMA.16816.F32.BF16 R92, R136.reuse, R16, R92 ;  /* 0x00000010885c723c */ /* 0x050ff0000004185c */
[----:B------:R-:W-:Y:S01]  /*dae0*/  HMMA.16816.F32.BF16 R96, R136, R18, R96 ;  /* 0x000000128860723c */ /* 0x000fe20000041860 */
[----:B------:R-:W-:-:S07]  /*daf0*/  @P0 BRA `(.L_x_539) ;  /* 0xffffce7000000947 */ /* 0x000fce000383ffff */
.L_x_528:
[----:B------:R-:W-:-:S13]  /*db00*/  ISETP.GE.AND P0, PT, R178, R194, PT ;  /* 0x000000c2b200720c */ /* 0x000fda0003f06270 */
[----:B------:R-:W-:Y:S05]  /*db10*/  @!P0 BRA `(.L_x_540) ;  /* 0x00003c4000008947 */ /* 0x000fea0003800000 */
[----:B------:R-:W-:Y:S02]  /*db20*/  MOV R102, R12 ;  /* 0x0000000c00667202 */ /* 0x000fe40000000f00 */
[----:B------:R-:W-:Y:S02]  /*db30*/  MOV R101, R100 ;  /* 0x0000006400657202 */ /* 0x000fe40000000f00 */
.L_x_558:
[----:B------:R-:W-:Y:S04]  /*db40*/  DEPBAR.LE SB0, 0x0 ;  /* 0x000080000000791a */ /* 0x000fe80000000000 */
[----:B------:R-:W-:Y:S01]  /*db50*/  WARPSYNC 0xffffffff ;  /* 0xffffffff00007948 */ /* 0x000fe20003800000 */
[----:B------:R-:W-:Y:S01]  /*db60*/  BAR.SYNC.DEFER_BLOCKING 0x0 ;  /* 0x0000000000007b1d */ /* 0x000fe20000010000 */
[----:B------:R-:W-:Y:S01]  /*db70*/  SHF.R.S32.HI R0, RZ, 0x1f, R181 ;  /* 0x0000001fff007819 */ /* 0x000fe200000114b5 */
[----:B------:R-:W-:Y:S01]  /*db80*/  IMAD.WIDE.U32 R2, R181, c[0x0][0x208], RZ ;  /* 0x00008200b5027a25 */ /* 0x000fe200078e00ff */
[----:B------:R-:W-:Y:S02]  /*db90*/  SHF.R.S32.HI R4, RZ, 0x1f, R180 ;  /* 0x0000001fff047819 */ /* 0x000fe400000114b4 */
[----:B------:R-:W-:Y:S01]  /*dba0*/  SHF.R.S32.HI R5, RZ, 0x1f, R193 ;  /* 0x0000001fff057819 */ /* 0x000fe200000114c1 */
[----:B------:R-:W-:Y:S01]  /*dbb0*/  IMAD R0, R0, c[0x0][0x208], RZ ;  /* 0x0000820000007a24 */ /* 0x000fe200078e02ff */
[----:B------:R-:W-:Y:S01]  /*dbc0*/  SHF.R.S32.HI R6, RZ, 0x1f, R192 ;  /* 0x0000001fff067819 */ /* 0x000fe200000114c0 */
[----:B------:R-:W-:Y:S01]  /*dbd0*/  IMAD R4, R4, c[0x0][0x218], RZ ;  /* 0x0000860004047a24 */ /* 0x000fe200078e02ff */
[----:B------:R-:W-:Y:S01]  /*dbe0*/  SHF.L.U64.HI R22, R193, 0x1, R5 ;  /* 0x00000001c1167819 */ /* 0x000fe20000010205 */
[----:B------:R-:W-:Y:S01]  /*dbf0*/  IMAD R0, R181, c[0x0][0x20c], R0 ;  /* 0x00008300b5007a24 */ /* 0x000fe200078e0200 */
[----:B------:R-:W-:Y:S01]  /*dc00*/  SHF.R.S32.HI R5, RZ, 0x1f, R184 ;  /* 0x0000001fff057819 */ /* 0x000fe200000114b8 */
[C---:B------:R-:W-:Y:S01]  /*dc10*/  IMAD R4, R180.reuse, c[0x0][0x21c], R4 ;  /* 0x00008700b4047a24 */ /* 0x040fe200078e0204 */
[----:B------:R-:W-:Y:S01]  /*dc20*/  IADD3 R172, R103, 0x5800, RZ ;  /* 0x0000580067ac7810 */ /* 0x000fe20007ffe0ff */
[----:B------:R-:W-:Y:S01]  /*dc30*/  IMAD.IADD R3, R3, 0x1, R0 ;  /* 0x0000000103037824 */ /* 0x000fe200078e0200 */
[----:B------:R-:W-:Y:S01]  /*dc40*/  IADD3 R171, R103, 0x5000, RZ ;  /* 0x0000500067ab7810 */ /* 0x000fe20007ffe0ff */
[----:B------:R-:W-:Y:S01]  /*dc50*/  IMAD.SHL.U32 R28, R193, 0x2, RZ ;  /* 0x00000002c11c7824 */ /* 0x000fe200078e00ff */
[C---:B------:R-:W-:Y:S01]  /*dc60*/  IADD3 R163, R103.reuse, 0x4800, RZ ;  /* 0x0000480067a37810 */ /* 0x040fe20007ffe0ff */
[----:B------:R-:W-:Y:S01]  /*dc70*/  IMAD.WIDE.U32 R2, R180, c[0x0][0x218], R2 ;  /* 0x00008600b4027a25 */ /* 0x000fe200078e0002 */
[C---:B------:R-:W-:Y:S02]  /*dc80*/  IADD3 R162, R103.reuse, 0x4000, RZ ;  /* 0x0000400067a27810 */ /* 0x040fe40007ffe0ff */
[C---:B------:R-:W-:Y:S01]  /*dc90*/  IADD3 R161, R103.reuse, 0x3800, RZ ;  /* 0x0000380067a17810 */ /* 0x040fe20007ffe0ff */
[----:B------:R-:W-:Y:S01]  /*dca0*/  IMAD.SHL.U32 R23, R192, 0x2, RZ ;  /* 0x00000002c0177824 */ /* 0x000fe200078e00ff */
[----:B------:R-:W-:Y:S01]  /*dcb0*/  IADD3 R0, P0, R206, R2, RZ ;  /* 0x00000002ce007210 */ /* 0x000fe20007f1e0ff */
[----:B------:R1:W2:Y:S01]  /*dcc0*/  LDSM.16.M88.4 R32, [R173] ;  /* 0x00000000ad20783b */ /* 0x0002a20000000200 */
[C---:B------:R-:W-:Y:S01]  /*dcd0*/  IADD3 R160, R103.reuse, 0x3000, RZ ;  /* 0x0000300067a07810 */ /* 0x040fe20007ffe0ff */
[----:B------:R-:W-:Y:S01]  /*dce0*/  IMAD.SHL.U32 R14, R184, 0x2, RZ ;  /* 0x00000002b80e7824 */ /* 0x000fe200078e00ff */
[----:B------:R-:W-:Y:S01]  /*dcf0*/  IADD3.X R2, R210, R3, R4, P0, !PT ;  /* 0x00000003d2027210 */ /* 0x000fe200007fe404 */
[----:B------:R1:W3:Y:S01]  /*dd00*/  LDSM.16.M88.4 R8, [R164] ;  /* 0x00000000a408783b */ /* 0x0002e20000000200 */
[C---:B------:R-:W-:Y:S02]  /*dd10*/  LEA R4, P0, R0.reuse, c[0x0][0x1f8], 0x1 ;  /* 0x00007e0000047a11 */ /* 0x040fe400078008ff */
[C---:B------:R-:W-:Y:S01]  /*dd20*/  IADD3 R100, R103.reuse, 0x2800, RZ ;  /* 0x0000280067647810 */ /* 0x040fe20007ffe0ff */
[----:B------:R1:W4:Y:S01]  /*dd30*/  LDSM.16.M88.4 R16, [R164+0x800] ;  /* 0x00080000a410783b */ /* 0x0003220000000200 */
[----:B------:R-:W-:Y:S02]  /*dd40*/  LEA.HI.X R12, R0, c[0x0][0x1fc], R2, 0x1, P0 ;  /* 0x00007f00000c7a11 */ /* 0x000fe400000f0c02 */
[----:B------:R-:W-:Y:S01]  /*dd50*/  IADD3 R0, R103, 0x2000, RZ ;  /* 0x0000200067007810 */ /* 0x000fe20007ffe0ff */
[----:B------:R1:W1:Y:S01]  /*dd60*/  LDSM.16.M88.4 R24, [R164+0x1000] ;  /* 0x00100000a418783b */ /* 0x0002620000000200 */
[----:B------:R-:W-:Y:S02]  /*dd70*/  SHF.L.U64.HI R15, R192, 0x1, R6 ;  /* 0x00000001c00f7819 */ /* 0x000fe40000010206 */
[----:B------:R-:W-:Y:S01]  /*dd80*/  SHF.L.U64.HI R13, R184, 0x1, R5 ;  /* 0x00000001b80d7819 */ /* 0x000fe20000010205 */
[----:B------:R1:W1:Y:S04]  /*dd90*/  LDSM.16.M88.4 R136, [R164+0x1800] ;  /* 0x00180000a488783b */ /* 0x0002680000000200 */
[----:B------:R1:W1:Y:S04]  /*dda0*/  LDSM.16.M88.4 R140, [R174] ;  /* 0x00000000ae8c783b */ /* 0x0002680000000200 */
[----:B------:R1:W1:Y:S04]  /*ddb0*/  LDSM.16.M88.4 R144, [R103] ;  /* 0x000000006790783b */ /* 0x0002680000000200 */
[----:B------:R1:W1:Y:S04]  /*ddc0*/  LDSM.16.M88.4 R148, [R103+0x800] ;  /* 0x000800006794783b */ /* 0x0002680000000200 */
[----:B------:R1:W1:Y:S04]  /*ddd0*/  LDSM.16.M88.4 R152, [R103+0x1000] ;  /* 0x001000006798783b */ /* 0x0002680000000200 */
[----:B------:R1:W1:Y:S01]  /*dde0*/  LDSM.16.M88.4 R156, [R103+0x1800] ;  /* 0x00180000679c783b */ /* 0x0002620000000200 */
[----:B------:R-:W-:-:S05]  /*ddf0*/  BRA.DIV ~URZ, `(.L_x_541) ;  /* 0x00009ff27f007947 */ /* 0x000fca000b800000 */
[----:B------:R4:W3:Y:S02]  /*de00*/  SHFL.IDX PT, R2, R12, RZ, 0x181f ;  /* 0x00181fff0c027589 */ /* 0x0008e400000e0000 */
.L_x_652:
[----:B------:R-:W5:Y:S01]  /*de10*/  SHFL.IDX PT, R5, R4, RZ, 0x181f ;  /* 0x00181fff04057589 */ /* 0x000f6200000e0000 */
[----:B------:R-:W-:Y:S01]  /*de20*/  ISETP.GE.AND P1, PT, R184, c[0x0][0x1d4], PT ;  /* 0x00007500b8007a0c */ /* 0x000fe20003f26270 */
[----:B------:R-:W-:Y:S01]  /*de30*/  BSSY B0, `(.L_x_542) ;  /* 0x0000145000007945 */ /* 0x000fe20003800000 */
[----:B------:R-:W-:Y:S02]  /*de40*/  ISETP.GE.AND P4, PT, R192, c[0x0][0x1d4], PT ;  /* 0x00007500c0007a0c */ /* 0x000fe40003f86270 */
[----:B------:R-:W-:Y:S02]  /*de50*/  SEL R177, RZ, 0x10, P1 ;  /* 0x00000010ffb17807 */ /* 0x000fe40000800000 */
[----:B------:R-:W-:Y:S01]  /*de60*/  ISETP.GE.AND P3, PT, R193, c[0x0][0x1d4], PT ;  /* 0x00007500c1007a0c */ /* 0x000fe20003f66270 */
[----:B------:R-:W4:Y:S08]  /*de70*/  SHFL.IDX PT, R3, R4, 0x1, 0x181f ;  /* 0x00381f0004037f89 */ /* 0x000f3000000e0000 */
[----:B------:R3:W2:Y:S01]  /*de80*/  SHFL.IDX PT, R4, R12, 0x1, 0x181f ;  /* 0x00381f000c047f89 */ /* 0x0006a200000e0000 */
[C---:B-----5:R-:W-:Y:S04]  /*de90*/  IADD3 R6, P0, R5.reuse, R14, RZ ;  /* 0x0000000e05067210 */ /* 0x060fe80007f1e0ff */
[C---:B---3--:R-:W-:Y:S05]  /*dea0*/  IADD3.X R7, R2.reuse, R13, RZ, P0, !PT ;  /* 0x0000000d02077210 */ /* 0x048fea00007fe4ff */
[----:B------:R3:W-:Y:S01]  /*deb0*/  LDGSTS.E.BYPASS.LTC128B.128 [R179+0x100], [R6.64], !P1 ;  /* 0x0010000006b37fae */ /* 0x0007e2000c901d48 */
[C---:B----4-:R-:W-:Y:S02]  /*dec0*/  IADD3 R12, P2, R5.reuse, R28, RZ ;  /* 0x0000001c050c7210 */ /* 0x050fe40007f5e0ff */
[----:B---3--:R-:W-:Y:S04]  /*ded0*/  IADD3 R6, P0, R5, R23, RZ ;  /* 0x0000001705067210 */ /* 0x008fe80007f1e0ff */
[----:B------:R-:W-:Y:S05]  /*dee0*/  IADD3.X R7, R2, R15, RZ, P0, !PT ;  /* 0x0000000f02077210 */ /* 0x000fea00007fe4ff */
[----:B------:R3:W-:Y:S02]  /*def0*/  LDGSTS.E.BYPASS.LTC128B.128 [R179+0x2100], [R6.64], !P4 ;  /* 0x0210000006b37fae */ /* 0x0007e4000e101d48 */
[----:B---3--:R-:W-:Y:S04]  /*df00*/  IADD3 R6, -R177, 0x10, RZ ;  /* 0x00000010b1067810 */ /* 0x008fe80007ffe1ff */
[----:B------:R-:W-:Y:S04]  /*df10*/  LOP3.LUT R6, R6, 0xf, RZ, 0xc0, !PT ;  /* 0x0000000f06067812 */ /* 0x000fe800078ec0ff */
[-C--:B------:R-:W-:Y:S02]  /*df20*/  IADD3 R20, P1, P0, R6, R3.reuse, R14 ;  /* 0x0000000306147210 */ /* 0x080fe4000783e00e */
[----:B------:R-:W-:Y:S02]  /*df30*/  SEL R6, RZ, 0x10, P4 ;  /* 0x00000010ff067807 */ /* 0x000fe40002000000 */
[-C--:B--2---:R-:W-:Y:S02]  /*df40*/  IADD3.X R21, RZ, R4.reuse, R13, P1, P0 ;  /* 0x00000004ff157210 */ /* 0x084fe40000fe040d */
[----:B------:R-:W-:Y:S04]  /*df50*/  IADD3 R7, -R6, 0x10, RZ ;  /* 0x0000001006077810 */ /* 0x000fe80007ffe1ff */
[----:B------:R-:W-:Y:S04]  /*df60*/  LOP3.LUT R7, R7, 0xf, RZ, 0xc0, !PT ;  /* 0x0000000f07077812 */ /* 0x000fe800078ec0ff */
[-C--:B------:R-:W-:Y:S02]  /*df70*/  IADD3 R14, P1, P0, R7, R3.reuse, R23 ;  /* 0x00000003070e7210 */ /* 0x080fe4000783e017 */
[----:B------:R-:W-:Y:S02]  /*df80*/  SEL R7, RZ, 0x10, P3 ;  /* 0x00000010ff077807 */ /* 0x000fe40001800000 */
[----:B------:R-:W-:Y:S02]  /*df90*/  IADD3.X R15, RZ, R4, R15, P1, P0 ;  /* 0x00000004ff0f7210 */ /* 0x000fe40000fe040f */
[----:B------:R-:W-:Y:S04]  /*dfa0*/  IADD3 R13, -R7, 0x10, RZ ;  /* 0x00000010070d7810 */ /* 0x000fe80007ffe1ff */
[----:B------:R-:W-:Y:S04]  /*dfb0*/  LOP3.LUT R13, R13, 0xf, RZ, 0xc0, !PT ;  /* 0x0000000f0d0d7812 */ /* 0x000fe800078ec0ff */
[----:B------:R-:W-:Y:S02]  /*dfc0*/  IADD3 R28, P1, P0, R13, R3, R28 ;  /* 0x000000030d1c7210 */ /* 0x000fe4000783e01c */
[----:B------:R-:W-:Y:S02]  /*dfd0*/  IADD3.X R13, R2, R22, RZ, P2, !PT ;  /* 0x00000016020d7210 */ /* 0x000fe400017fe4ff */
[----:B------:R-:W-:Y:S02]  /*dfe0*/  IADD3.X R29, RZ, R4, R22, P1, P0 ;  /* 0x00000004ff1d7210 */ /* 0x000fe40000fe0416 */
[----:B------:R-:W-:Y:S01]  /*dff0*/  ISETP.NE.U32.AND P0, PT, R177, RZ, PT ;  /* 0x000000ffb100720c */ /* 0x000fe20003f05070 */
[----:B------:R2:W-:Y:S11]  /*e000*/  LDGSTS.E.BYPASS.LTC128B.128 [R179+0x4100], [R12.64], !P3 ;  /* 0x041000000cb37fae */ /* 0x0005f6000d901d48 */
[----:B------:R-:W-:Y:S01]  /*e010*/  @!UPT UIADD3 URZ, URZ, URZ, URZ ;  /* 0x0000003f3f3ff290 */ /* 0x000fe2000fffe03f */
[----:B------:R3:W-:Y:S01]  /*e020*/  LDGSTS.E.BYPASS.LTC128B.128.ZFILL [R179+0x1100], [R20.64], P0 ;  /* 0x0110000014b37fae */ /* 0x0007e20008141d48 */
[----:B------:R-:W-:Y:S11]  /*e030*/  ISETP.NE.U32.AND P0, PT, R6, RZ, PT ;  /* 0x000000ff0600720c */ /* 0x000ff60003f05070 */
[----:B------:R-:W-:Y:S02]  /*e040*/  @!UPT UIADD3 URZ, URZ, URZ, URZ ;  /* 0x0000003f3f3ff290 */ /* 0x000fe4000fffe03f */
[----:B------:R2:W-:Y:S01]  /*e050*/  LDGSTS.E.BYPASS.LTC128B.128.ZFILL [R179+0x3100], [R14.64], P0 ;  /* 0x031000000eb37fae */ /* 0x0005e20008141d48 */
[----:B------:R-:W-:Y:S02]  /*e060*/  ISETP.NE.U32.AND P0, PT, R7, RZ, PT ;  /* 0x000000ff0700720c */ /* 0x000fe40003f05070 */
[C---:B------:R-:W-:Y:S08]  /*e070*/  HMMA.16816.F32.BF16 R4, R32.reuse, R8, RZ ;  /* 0x000000082004723c */ /* 0x040ff000000418ff */
[C---:B------:R-:W-:Y:S03]  /*e080*/  HMMA.16816.F32.BF16 R8, R32.reuse, R10, RZ ;  /* 0x0000000a2008723c */ /* 0x040fe600000418ff */
[----:B------:R4:W-:Y:S01]  /*e090*/  LDGSTS.E.BYPASS.LTC128B.128.ZFILL [R179+0x5100], [R28.64], P0 ;  /* 0x051000001cb37fae */ /* 0x0009e20008141d48 */
[----:B------:R-:W-:Y:S07]  /*e0a0*/  ISETP.GT.AND P0, PT, R178, R194, PT ;  /* 0x000000c2b200720c */ /* 0x000fee0003f04270 */
[----:B------:R-:W0:Y:S01]  /*e0b0*/  LDGDEPBAR ;  /* 0x00000000000079af */ /* 0x000e220000000000 */
[C---:B--2---:R-:W-:Y:S08]  /*e0c0*/  HMMA.16816.F32.BF16 R12, R32.reuse, R16, RZ ;  /* 0x00000010200c723c */ /* 0x044ff000000418ff */
[C---:B------:R-:W-:Y:S08]  /*e0d0*/  HMMA.16816.F32.BF16 R16, R32.reuse, R18, RZ ;  /* 0x000000122010723c */ /* 0x040ff000000418ff */
        /* <DEDUP_REMOVED lines=17> */
[C---:B-1----:R-:W-:Y:S01]  /*e1f0*/  HMMA.16816.F32.BF16 R4, R136.reuse, R144, R4 ;  /* 0x000000908804723c */ /* 0x042fe20000041804 */
[----:B------:R-:W-:Y:S07]  /*e200*/  LDSM.16.M88.4 R156, [R160] ;  /* 0x00000000a09c783b */ /* 0x000fee0000000200 */
        /* <DEDUP_REMOVED lines=27> */
[----:B------:R-:W-:Y:S07]  /*e3c0*/  LDSM.16.M88.4 R144, [R0] ;  /* 0x000000000090783b */ /* 0x000fee0000000200 */
[C---:B------:R-:W-:Y:S08]  /*e3d0*/  HMMA.16816.F32.BF16 R12, R136.reuse, R148, R12 ;  /* 0x00000094880c723c */ /* 0x040ff0000004180c */
[C---:B------:R-:W-:Y:S01]  /*e3e0*/  HMMA.16816.F32.BF16 R16, R136.reuse, R150, R16 ;  /* 0x000000968810723c */ /* 0x040fe20000041810 */
[----:B------:R-:W-:Y:S07]  /*e3f0*/  LDSM.16.M88.4 R148, [R100] ;  /* 0x000000006494783b */ /* 0x000fee0000000200 */
[C---:B--2---:R-:W-:Y:S08]  /*e400*/  HMMA.16816.F32.BF16 R20, R136.reuse, R140, R20 ;  /* 0x0000008c8814723c */ /* 0x044ff00000041814 */
[C---:B------:R-:W-:Y:S01]  /*e410*/  HMMA.16816.F32.BF16 R24, R136.reuse, R142, R24 ;  /* 0x0000008e8818723c */ /* 0x040fe20000041818 */
[----:B------:R-:W1:Y:S07]  /*e420*/  LDSM.16.M88.4 R140, [R174+0x4000] ;  /* 0x00400000ae8c783b */ /* 0x000e6e0000000200 */
[C---:B---3--:R-:W-:Y:S08]  /*e430*/  HMMA.16816.F32.BF16 R28, R136.reuse, R152, R28 ;  /* 0x00000098881c723c */ /* 0x048ff0000004181c */
[----:B------:R-:W-:Y:S01]  /*e440*/  HMMA.16816.F32.BF16 R32, R136, R154, R32 ;  /* 0x0000009a8820723c */ /* 0x000fe20000041820 */
[----:B------:R-:W2:Y:S08]  /*e450*/  LDSM.16.M88.4 R136, [R161] ;  /* 0x00000000a188783b */ /* 0x000eb00000000200 */
[----:B------:R-:W-:Y:S01]  /*e460*/  LDSM.16.M88.4 R152, [R166+0x2800] ;  /* 0x00280000a698783b */ /* 0x000fe20000000200 */
        /* <DEDUP_REMOVED lines=8> */
[----:B------:R-:W3:Y:S07]  /*e4f0*/  LDSM.16.M88.4 R156, [R166+0x3000] ;  /* 0x00300000a69c783b */ /* 0x000eee0000000200 */
[C---:B--2---:R-:W-:Y:S08]  /*e500*/  HMMA.16816.F32.BF16 R28, R140.reuse, R136, R28 ;  /* 0x000000888c1c723c */ /* 0x044ff0000004181c */
[----:B------:R-:W-:Y:S01]  /*e510*/  HMMA.16816.F32.BF16 R32, R140, R138, R32 ;  /* 0x0000008a8c20723c */ /* 0x000fe20000041820 */
[----:B------:R-:W2:Y:S07]  /*e520*/  LDSM.16.M88.4 R136, [R166+0x3800] ;  /* 0x00380000a688783b */ /* 0x000eae0000000200 */
[C---:B-1----:R-:W-:Y:S01]  /*e530*/  HMMA.16816.F32.BF16 R4, R144.reuse, R148, R4 ;  /* 0x000000949004723c */ /* 0x042fe20000041804 */
[----:B------:R-:W-:Y:S07]  /*e540*/  LDSM.16.M88.4 R140, [R175+0x4000] ;  /* 0x00400000af8c783b */ /* 0x000fee0000000200 */
[C---:B------:R-:W-:Y:S01]  /*e550*/  HMMA.16816.F32.BF16 R8, R144.reuse, R150, R8 ;  /* 0x000000969008723c */ /* 0x040fe20000041808 */
[----:B------:R-:W1:Y:S07]  /*e560*/  LDSM.16.M88.4 R148, [R165+-0x2000] ;  /* 0xffe00000a594783b */ /* 0x000e6e0000000200 */
[C---:B------:R-:W-:Y:S08]  /*e570*/  HMMA.16816.F32.BF16 R12, R144.reuse, R152, R12 ;  /* 0x00000098900c723c */ /* 0x040ff0000004180c */
[C---:B------:R-:W-:Y:S01]  /*e580*/  HMMA.16816.F32.BF16 R16, R144.reuse, R154, R16 ;  /* 0x0000009a9010723c */ /* 0x040fe20000041810 */
[----:B------:R-:W4:Y:S07]  /*e590*/  LDSM.16.M88.4 R152, [R165+-0x1800] ;  /* 0xffe80000a598783b */ /* 0x000f2e0000000200 */
[C---:B---3--:R-:W-:Y:S08]  /*e5a0*/  HMMA.16816.F32.BF16 R20, R144.reuse, R156, R20 ;  /* 0x0000009c9014723c */ /* 0x048ff00000041814 */
[C---:B------:R-:W-:Y:S01]  /*e5b0*/  HMMA.16816.F32.BF16 R24, R144.reuse, R158, R24 ;  /* 0x0000009e9018723c */ /* 0x040fe20000041818 */
[----:B------:R-:W3:Y:S07]  /*e5c0*/  LDSM.16.M88.4 R156, [R165+-0x1000] ;  /* 0xfff00000a59c783b */ /* 0x000eee0000000200 */
[C---:B--2---:R-:W-:Y:S08]  /*e5d0*/  HMMA.16816.F32.BF16 R28, R144.reuse, R136, R28 ;  /* 0x00000088901c723c */ /* 0x044ff0000004181c */
[----:B------:R-:W-:Y:S01]  /*e5e0*/  HMMA.16816.F32.BF16 R32, R144, R138, R32 ;  /* 0x0000008a9020723c */ /* 0x000fe20000041820 */
[----:B------:R-:W2:Y:S07]  /*e5f0*/  LDSM.16.M88.4 R136, [R165+-0x800] ;  /* 0xfff80000a588783b */ /* 0x000eae0000000200 */
[C---:B-1----:R-:W-:Y:S01]  /*e600*/  HMMA.16816.F32.BF16 R4, R140.reuse, R148, R4 ;  /* 0x000000948c04723c */ /* 0x042fe20000041804 */
[----:B------:R-:W-:Y:S07]  /*e610*/  LDSM.16.M88.4 R144, [R173+0x8000] ;  /* 0x00800000ad90783b */ /* 0x000fee0000000200 */
[C---:B------:R-:W-:Y:S01]  /*e620*/  HMMA.16816.F32.BF16 R8, R140.reuse, R150, R8 ;  /* 0x000000968c08723c */ /* 0x040fe20000041808 */
[----:B------:R-:W1:Y:S07]  /*e630*/  LDSM.16.M88.4 R148, [R164+0x4000] ;  /* 0x00400000a494783b */ /* 0x000e6e0000000200 */
[C---:B----4-:R-:W-:Y:S08]  /*e640*/  HMMA.16816.F32.BF16 R12, R140.reuse, R152, R12 ;  /* 0x000000988c0c723c */ /* 0x050ff0000004180c */
[C---:B------:R-:W-:Y:S01]  /*e650*/  HMMA.16816.F32.BF16 R16, R140.reuse, R154, R16 ;  /* 0x0000009a8c10723c */ /* 0x040fe20000041810 */
[----:B------:R-:W4:Y:S07]  /*e660*/  LDSM.16.M88.4 R152, [R164+0x4800] ;  /* 0x00480000a498783b */ /* 0x000f2e0000000200 */
[C---:B---3--:R-:W-:Y:S08]  /*e670*/  HMMA.16816.F32.BF16 R20, R140.reuse, R156, R20 ;  /* 0x0000009c8c14723c */ /* 0x048ff00000041814 */
        /* <DEDUP_REMOVED lines=8> */
[----:B------:R-:W1:Y:S07]  /*e700*/  LDSM.16.M88.4 R148, [R162] ;  /* 0x00000000a294783b */ /* 0x000e6e0000000200 */
[C---:B----4-:R-:W-:Y:S08]  /*e710*/  HMMA.16816.F32.BF16 R12, R144.reuse, R152, R12 ;  /* 0x00000098900c723c */ /* 0x050ff0000004180c */
[C---:B------:R-:W-:Y:S01]  /*e720*/  HMMA.16816.F32.BF16 R16, R144.reuse, R154, R16 ;  /* 0x0000009a9010723c */ /* 0x040fe20000041810 */
[----:B------:R-:W4:Y:S07]  /*e730*/  LDSM.16.M88.4 R152, [R163] ;  /* 0x00000000a398783b */ /* 0x000f2e0000000200 */
[C---:B---3--:R-:W-:Y:S01]  /*e740*/  HMMA.16816.F32.BF16 R20, R144.reuse, R156, R20 ;  /* 0x0000009c9014723c */ /* 0x048fe20000041814 */
[----:B------:R-:W-:Y:S07]  /*e750*/  LDSM.16.M88.4 R160, [R172] ;  /* 0x00000000aca0783b */ /* 0x000fee0000000200 */
[C---:B------:R-:W-:Y:S01]  /*e760*/  HMMA.16816.F32.BF16 R24, R144.reuse, R158, R24 ;  /* 0x0000009e9018723c */ /* 0x040fe20000041818 */
[----:B------:R-:W3:Y:S07]  /*e770*/  LDSM.16.M88.4 R156, [R171] ;  /* 0x00000000ab9c783b */ /* 0x000eee0000000200 */
[C---:B--2---:R-:W-:Y:S08]  /*e780*/  HMMA.16816.F32.BF16 R28, R144.reuse, R136, R28 ;  /* 0x00000088901c723c */ /* 0x044ff0000004181c */
[----:B------:R-:W-:Y:S01]  /*e790*/  HMMA.16816.F32.BF16 R32, R144, R138, R32 ;  /* 0x0000008a9020723c */ /* 0x000fe20000041820 */
[----:B------:R-:W-:Y:S07]  /*e7a0*/  LDSM.16.M88.4 R136, [R176+0x8000] ;  /* 0x00800000b088783b */ /* 0x000fee0000000200 */
[C---:B-1----:R-:W-:Y:S01]  /*e7b0*/  HMMA.16816.F32.BF16 R4, R140.reuse, R148, R4 ;  /* 0x000000948c04723c */ /* 0x042fe20000041804 */
[----:B------:R-:W1:Y:S07]  /*e7c0*/  LDSM.16.M88.4 R144, [R166+0x4000] ;  /* 0x00400000a690783b */ /* 0x000e6e0000000200 */
[C---:B------:R-:W-:Y:S01]  /*e7d0*/  HMMA.16816.F32.BF16 R8, R140.reuse, R150, R8 ;  /* 0x000000968c08723c */ /* 0x040fe20000041808 */
[----:B------:R-:W2:Y:S07]  /*e7e0*/  LDSM.16.M88.4 R148, [R166+0x4800] ;  /* 0x00480000a694783b */ /* 0x000eae0000000200 */
[C---:B----4-:R-:W-:Y:S08]  /*e7f0*/  HMMA.16816.F32.BF16 R12, R140.reuse, R152, R12 ;  /* 0x000000988c0c723c */ /* 0x050ff0000004180c */
[C---:B------:R-:W-:Y:S01]  /*e800*/  HMMA.16816.F32.BF16 R16, R140.reuse, R154, R16 ;  /* 0x0000009a8c10723c */ /* 0x040fe20000041810 */
[----:B------:R-:W4:Y:S07]  /*e810*/  LDSM.16.M88.4 R152, [R166+0x5000] ;  /* 0x00500000a698783b */ /* 0x000f2e0000000200 */
[C---:B---3--:R-:W-:Y:S08]  /*e820*/  HMMA.16816.F32.BF16 R20, R140.reuse, R156, R20 ;  /* 0x0000009c8c14723c */ /* 0x048ff00000041814 */
[C---:B------:R-:W-:Y:S01]  /*e830*/  HMMA.16816.F32.BF16 R24, R140.reuse, R158, R24 ;  /* 0x0000009e8c18723c */ /* 0x040fe20000041818 */
[----:B------:R-:W-:Y:S07]  /*e840*/  LDSM.16.M88.4 R156, [R175+0x8000] ;  /* 0x00800000af9c783b */ /* 0x000fee0000000200 */
[C---:B------:R-:W-:Y:S08]  /*e850*/  HMMA.16816.F32.BF16 R28, R140.reuse, R160, R28 ;  /* 0x000000a08c1c723c */ /* 0x040ff0000004181c */
[----:B------:R-:W-:Y:S01]  /*e860*/  HMMA.16816.F32.BF16 R32, R140, R162, R32 ;  /* 0x000000a28c20723c */ /* 0x000fe20000041820 */
[----:B------:R-:W3:Y:S07]  /*e870*/  LDSM.16.M88.4 R140, [R166+0x5800] ;  /* 0x00580000a68c783b */ /* 0x000eee0000000200 */
[C---:B-1----:R-:W-:Y:S01]  /*e880*/  HMMA.16816.F32.BF16 R4, R136.reuse, R144, R4 ;  /* 0x000000908804723c */ /* 0x042fe20000041804 */
[----:B------:R-:W1:Y:S07]  /*e890*/  LDSM.16.M88.4 R160, [R165] ;  /* 0x00000000a5a0783b */ /* 0x000e6e0000000200 */
[C---:B------:R-:W-:Y:S08]  /*e8a0*/  HMMA.16816.F32.BF16 R8, R136.reuse, R146, R8 ;  /* 0x000000928808723c */ /* 0x040ff00000041808 */
[C---:B--2---:R-:W-:Y:S08]  /*e8b0*/  HMMA.16816.F32.BF16 R12, R136.reuse, R148, R12 ;  /* 0x00000094880c723c */ /* 0x044ff0000004180c */
[C---:B------:R-:W-:Y:S08]  /*e8c0*/  HMMA.16816.F32.BF16 R16, R136.reuse, R150, R16 ;  /* 0x000000968810723c */ /* 0x040ff00000041810 */
[C---:B----4-:R-:W-:Y:S08]  /*e8d0*/  HMMA.16816.F32.BF16 R20, R136.reuse, R152, R20 ;  /* 0x000000988814723c */ /* 0x050ff00000041814 */
[C---:B------:R-:W-:Y:S08]  /*e8e0*/  HMMA.16816.F32.BF16 R24, R136.reuse, R154, R24 ;  /* 0x0000009a8818723c */ /* 0x040ff00000041818 */
[C---:B---3--:R-:W-:Y:S08]  /*e8f0*/  HMMA.16816.F32.BF16 R28, R136.reuse, R140, R28 ;  /* 0x0000008c881c723c */ /* 0x048ff0000004181c */
[----:B------:R-:W-:Y:S01]  /*e900*/  HMMA.16816.F32.BF16 R32, R136, R142, R32 ;  /* 0x0000008e8820723c */ /* 0x000fe20000041820 */
[----:B------:R-:W2:Y:S07]  /*e910*/  LDSM.16.M88.4 R136, [R165+0x800] ;  /* 0x00080000a588783b */ /* 0x000eae0000000200 */
[C---:B-1----:R-:W-:Y:S08]  /*e920*/  HMMA.16816.F32.BF16 R4, R156.reuse, R160, R4 ;  /* 0x000000a09c04723c */ /* 0x042ff00000041804 */
[C---:B------:R-:W-:Y:S11]  /*e930*/  HMMA.16816.F32.BF16 R8, R156.reuse, R162, R8 ;  /* 0x000000a29c08723c */ /* 0x040ff60000041808 */
[----:B------:R-:W-:Y:S05]  /*e940*/  @!UPT UIADD3 URZ, URZ, URZ, URZ ;  /* 0x0000003f3f3ff290 */ /* 0x000fea000fffe03f */
[----:B------:R-:W-:Y:S04]  /*e950*/  FMUL.FTZ R0, R4, c[0x0][0x320] ;  /* 0x0000c80004007a20 */ /* 0x000fe80000410000 */
[----:B------:R1:W3:Y:S04]  /*e960*/  MUFU.TANH R150, R0 ;  /* 0x0000000000967308 */ /* 0x0002e80000002400 */
[----:B------:R-:W-:Y:S01]  /*e970*/  FMUL.FTZ R2, R11, c[0x0][0x320] ;  /* 0x0000c8000b027a20 */ /* 0x000fe20000410000 */
[C---:B--2---:R-:W-:Y:S05]  /*e980*/  HMMA.16816.F32.BF16 R12, R156.reuse, R136, R12 ;  /* 0x000000889c0c723c */ /* 0x044fea000004180c */
[----:B------:R2:W4:Y:S03]  /*e990*/  MUFU.TANH R153, R2 ;  /* 0x0000000200997308 */ /* 0x0005260000002400 */
[C---:B------:R-:W-:Y:S04]  /*e9a0*/  HMMA.16816.F32.BF16 R16, R156.reuse, R138, R16 ;  /* 0x0000008a9c10723c */ /* 0x040fe80000041810 */
[----:B-1----:R-:W-:Y:S04]  /*e9b0*/  FMUL.FTZ R0, R5, c[0x0][0x320] ;  /* 0x0000c80005007a20 */ /* 0x002fe80000410000 */
[----:B------:R1:W1:Y:S11]  /*e9c0*/  MUFU.TANH R149, R0 ;  /* 0x0000000000957308 */ /* 0x0002760000002400 */
[----:B------:R-:W-:Y:S05]  /*e9d0*/  @!UPT UIADD3 URZ, URZ, URZ, URZ ;  /* 0x0000003f3f3ff290 */ /* 0x000fea000fffe03f */
[----:B--2---:R-:W-:Y:S04]  /*e9e0*/  FMUL.FTZ R2, R19, c[0x0][0x320] ;  /* 0x0000c80013027a20 */ /* 0x004fe80000410000 */
[----:B------:R-:W2:Y:S01]  /*e9f0*/  MUFU.TANH R143, R2 ;  /* 0x00000002008f7308 */ /* 0x000ea20000002400 */
        /* <DEDUP_REMOVED lines=9> */
[----:B-----5:R-:W-:Y:S04]  /*ea90*/  FMUL.FTZ R0, R9, c[0x0][0x320] ;  /* 0x0000c80009007a20 */ /* 0x020fe80000410000 */
[----:B------:R1:W1:Y:S04]  /*eaa0*/  MUFU.TANH R147, R0 ;  /* 0x0000000000937308 */ /* 0x0002680000002400 */
[----:B-1----:R-:W-:Y:S02]  /*eab0*/  FMUL.FTZ R0, R10, c[0x0][0x320] ;  /* 0x0000c8000a007a20 */ /* 0x002fe40000410000 */
[----:B------:R-:W1:Y:S01]  /*eac0*/  LDSM.16.M88.4 R8, [R165+0x1800] ;  /* 0x00180000a508783b */ /* 0x000e620000000200 */
[----:B------:R-:W-:Y:S04]  /*ead0*/  DEPBAR.LE SB0, 0x0 ;  /* 0x000080000000791a */ /* 0x000fe80000000000 */
[----:B------:R5:W1:Y:S03]  /*eae0*/  MUFU.TANH R154, R0 ;  /* 0x00000000009a7308 */ /* 0x000a660000002400 */
[----:B------:R-:W-:Y:S01]  /*eaf0*/  BAR.SYNC.DEFER_BLOCKING 0x0 ;  /* 0x0000000000007b1d */ /* 0x000fe20000010000 */
[----:B-----5:R-:W-:Y:S06]  /*eb00*/  FMUL.FTZ R0, R12, c[0x0][0x320] ;  /* 0x0000c8000c007a20 */ /* 0x020fec0000410000 */
        /* <DEDUP_REMOVED lines=48> */
[----:B--234-:R-:W-:Y:S01]  /*ee10*/  IMAD R2, R178, 0x40, R201 ;  /* 0x00000040b2027824 */ /* 0x01cfe200078e02c9 */
        /* <DEDUP_REMOVED lines=12> */
[----:B-1----:R-:W-:Y:S01]  /*eee0*/  IMAD.MOV.U32 R0, RZ, RZ, R2 ;  /* 0x000000ffff007224 */ /* 0x002fe200078e0002 */
        /* <DEDUP_REMOVED lines=23> */
.L_x_653:
[----:B------:R-:W-:-:S05]  /*f060*/  BRA.DIV ~URZ, `(.L_x_545) ;  /* 0x00008e627f007947 */ /* 0x000fca000b800000 */
[----:B------:R-:W3:Y:S01]  /*f070*/  SHFL.IDX PT, R0, R8, RZ, 0x181f ;  /* 0x00181fff08007589 */ /* 0x000ee200000e0000 */
[C---:B------:R-:W-:Y:S04]  /*f080*/  IADD3 R2, -R177.reuse, 0x10, RZ ;  /* 0x00000010b1027810 */ /* 0x040fe80007ffe1ff */
[----:B------:R-:W-:Y:S04]  /*f090*/  LOP3.LUT R2, R2, 0xf, RZ, 0xc0, !PT ;  /* 0x0000000f02027812 */ /* 0x000fe800078ec0ff */
[----:B---3--:R-:W-:Y:S04]  /*f0a0*/  IADD3 R2, P1, P0, R2, R0, R12 ;  /* 0x0000000002027210 */ /* 0x008fe8000783e00c */
[----:B--2---:R-:W-:Y:S02]  /*f0b0*/  IADD3.X R3, RZ, R4, R9, P1, P0 ;  /* 0x00000004ff037210 */ /* 0x004fe40000fe0409 */
[----:B------:R-:W-:Y:S11]  /*f0c0*/  ISETP.NE.U32.AND P0, PT, R177, RZ, PT ;  /* 0x000000ffb100720c */ /* 0x000ff60003f05070 */
[----:B------:R-:W-:Y:S02]  /*f0d0*/  @!UPT UIADD3 URZ, URZ, URZ, URZ ;  /* 0x0000003f3f3ff290 */ /* 0x000fe4000fffe03f */
        /* <DEDUP_REMOVED lines=11> */
.L_x_654:
[C---:B---3--:R-:W-:Y:S02]  /*f190*/  IADD3 R2, -R177.reuse, 0x10, RZ ;  /* 0x00000010b1027810 */ /* 0x048fe40007ffe1ff */
[----:B------:R-:W-:Y:S02]  /*f1a0*/  ISETP.NE.U32.AND P0, PT, R177, RZ, PT ;  /* 0x000000ffb100720c */ /* 0x000fe40003f05070 */
[----:B------:R-:W-:Y:S04]  /*f1b0*/  LOP3.LUT R2, R2, 0xf, RZ, 0xc0, !PT ;  /* 0x0000000f02027812 */ /* 0x000fe800078ec0ff */
[----:B--2---:R-:W-:Y:S04]  /*f1c0*/  IADD3 R2, P2, P1, R2, R0, R12 ;  /* 0x0000000002027210 */ /* 0x004fe8000795e00c */
[----:B----4-:R-:W-:Y:S05]  /*f1d0*/  IADD3.X R3, RZ, R4, R9, P2, P1 ;  /* 0x00000004ff037210 */ /* 0x010fea00017e2409 */
[----:B------:R-:W-:Y:S01]  /*f1e0*/  @!PT LDS RZ, [RZ] ;  /* 0x00000000fffff984 */ /* 0x000fe20000000800 */
[----:B------:R-:W-:Y:S01]  /*f1f0*/  @!PT LDS RZ, [RZ] ;  /* 0x00000000fffff984 */ /* 0x000fe20000000800 */
[----:B------:R-:W-:Y:S01]  /*f200*/  @!PT LDS RZ, [RZ] ;  /* 0x00000000fffff984 */ /* 0x000fe20000000800 */
[----:B------:R2:W-:Y:S01]  /*f210*/  LDGSTS.E.BYPASS.LTC128B.128.ZFILL [R179+0x7100], [R2.64], P0 ;  /* 0x0710000002b37fae */ /* 0x0005e20008141d48 */
[----:B------:R-:W-:Y:S05]  /*f220*/  IADD3 R6, P0, R0, R13, RZ ;  /* 0x0000000d00067210 */ /* 0x000fea0007f1e0ff */
[----:B------:R-:W-:Y:S05]  /*f230*/  IMAD.X R7, R4, 0x1, R10, P0 ;  /* 0x0000000104077824 */ /* 0x000fea00000e060a */
[----:B------:R3:W-:Y:S01]  /*f240*/  LDGSTS.E.BYPASS.LTC128B.128 [R179+0x9100], [R6.64], !P4 ;  /* 0x0910000006b37fae */ /* 0x0007e2000e101d48 */
[----:B--2---:R-:W-:Y:S05]  /*f250*/  IADD3 R2, P0, R0, R26, RZ ;  /* 0x0000001a00027210 */ /* 0x004fea0007f1e0ff */
[----:B------:R-:W-:Y:S05]  /*f260*/  IMAD.X R3, R4, 0x1, R11, P0 ;  /* 0x0000000104037824 */ /* 0x000fea00000e060b */
[----:B------:R3:W-:Y:S03]  /*f270*/  LDGSTS.E.BYPASS.LTC128B.128 [R179+0xb100], [R2.64], !P3 ;  /* 0x0b10000002b37fae */ /* 0x0007e6000d901d48 */
.L_x_543:
[----:B--234-:R-:W-:Y:S05]  /*f280*/  BSYNC B0 ;  /* 0x0000000000007941 */ /* 0x01cfea0003800000 */
.L_x_542:
[----:B------:R-:W-:Y:S01]  /*f290*/  LOP3.LUT R6, RZ, c[0x0][0x324], RZ, 0x33, !PT ;  /* 0x0000c900ff067a12 */ /* 0x000fe200078e33ff */
[----:B-1----:R-:W-:Y:S01]  /*f2a0*/  IMAD.MOV.U32 R0, RZ, RZ, c[0x0][0x2c4] ;  /* 0x0000b100ff007624 */ /* 0x002fe200078e00ff */
[----:B------:R-:W0:Y:S01]  /*f2b0*/  LDGDEPBAR ;  /* 0x00000000000079af */ /* 0x000e220000000000 */
[----:B------:R-:W-:Y:S02]  /*f2c0*/  IMAD.SHL.U32 R5, R178, 0x40, RZ ;  /* 0x00000040b2057824 */ /* 0x000fe400078e00ff */
[----:B------:R-:W-:Y:S01]  /*f2d0*/  IMAD.IADD R4, R216, 0x1, R211 ;  /* 0x00000001d8047824 */ /* 0x000fe200078e02d3 */
[----:B------:R-:W-:Y:S02]  /*f2e0*/  ISETP.NE.AND P0, PT, R0, 0x1, PT ;  /* 0x000000010000780c */ /* 0x000fe40003f05270 */
[----:B------:R-:W-:Y:S04]  /*f2f0*/  IADD3 R0, -R199, 0x1, -R5 ;  /* 0x00000001c7007810 */ /* 0x000fe80007ffe905 */
[----:B------:R-:W-:Y:S04]  /*f300*/  IADD3 R0, -R196, R0, R195 ;  /* 0x00000000c4007210 */ /* 0x000fe80007ffe1c3 */
[----:B------:R-:W-:Y:S03]  /*f310*/  IADD3 R7, R0, c[0x0][0x328], RZ ;  /* 0x0000ca0000077a10 */ /* 0x000fe60007ffe0ff */
[----:B------:R-:W-:Y:S05]  /*f320*/  @P0 IMAD.HI.U32 R2, R4, c[0x0][0x2c8], RZ ;  /* 0x0000b20004020a27 */ /* 0x000fea00078e00ff */
[----:B------:R-:W-:Y:S01]  /*f330*/  @P0 SHF.R.U32.HI R4, RZ, c[0x0][0x2cc], R2 ;  /* 0x0000b300ff040a19 */ /* 0x000fe20000011602 */
[----:B------:R-:W-:-:S05]  /*f340*/  BRA.DIV ~URZ, `(.L_x_546) ;  /* 0x00008da27f007947 */ /* 0x000fca000b800000 */
[----:B------:R1:W2:Y:S02]  /*f350*/  SHFL.IDX PT, R3, R4, RZ, 0x1c1f ;  /* 0x001c1fff04037589 */ /* 0x0002a400000e0000 */
.L_x_655:
[----:B------:R-:W-:Y:S02]  /*f360*/  IMAD.MOV.U32 R2, RZ, RZ, c[0x0][0x32c] ;  /* 0x0000cb00ff027624 */ /* 0x000fe400078e00ff */
[----:B------:R-:W-:Y:S03]  /*f370*/  IMAD.IADD R6, R6, 0x1, R0 ;  /* 0x0000000106067824 */ /* 0x000fe600078e0200 */
[----:B------:R-:W-:Y:S02]  /*f380*/  ISETP.GE.AND P0, PT, R2, 0x1, PT ;  /* 0x000000010200780c */ /* 0x000fe40003f06270 */
[-C--:B--2---:R-:W-:Y:S02]  /*f390*/  IADD3 R2, R7, R3.reuse, RZ ;  /* 0x0000000307027210 */ /* 0x084fe40007ffe0ff */
[----:B------:R-:W-:Y:S09]  /*f3a0*/  IADD3 R0, R6, R3, RZ ;  /* 0x0000000306007210 */ /* 0x000ff20007ffe0ff */
        /* <DEDUP_REMOVED lines=14> */
.L_x_549:
[----:B------:R-:W-:Y:S04]  /*f490*/  MOV R8, 0x1 ;  /* 0x0000000100087802 */ /* 0x000fe80000000f00 */
[----:B------:R-:W-:Y:S11]  /*f4a0*/  ISETP.NE.AND P0, PT, R8, c[0x0][0x32c], PT ;  /* 0x0000cb0008007a0c */ /* 0x000ff60003f05270 */
[----:B------:R-:W-:Y:S02]  /*f4b0*/  @!UPT UIADD3 URZ, URZ, URZ, URZ ;  /* 0x0000003f3f3ff290 */ /* 0x000fe4000fffe03f */
[----:B------:R-:W-:Y:S05]  /*f4c0*/  @P0 IMAD.HI.U32 R8, R3, c[0x0][0x330], RZ ;  /* 0x0000cc0003080a27 */ /* 0x000fea00078e00ff */
[----:B------:R-:W-:Y:S02]  /*f4d0*/  @P0 SHF.R.U32.HI R3, RZ, c[0x0][0x334], R8 ;  /* 0x0000cd00ff030a19 */ /* 0x000fe40000011608 */
.L_x_550:
[----:B------:R-:W-:Y:S05]  /*f4e0*/  BSYNC B0 ;  /* 0x0000000000007941 */ /* 0x000fea0003800000 */
.L_x_548:
[----:B------:R-:W-:Y:S04]  /*f4f0*/  IMAD R3, R3, c[0x0][0x32c], -R5 ;  /* 0x0000cb0003037a24 */ /* 0x000fe800078e0a05 */
[----:B------:R-:W-:Y:S05]  /*f500*/  IMAD.IADD R3, R3, 0x1, -R199 ;  /* 0x0000000103037824 */ /* 0x000fea00078e0ac7 */
[----:B------:R-:W-:Y:S02]  /*f510*/  IMNMX R0, R0, R3, !PT ;  /* 0x0000000300007217 */ /* 0x000fe40007800200 */
[----:B------:R-:W-:Y:S04]  /*f520*/  IADD3 R3, R3, c[0x0][0x32c], RZ ;  /* 0x0000cb0003037a10 */ /* 0x000fe80007ffe0ff */
[----:B------:R-:W-:Y:S02]  /*f530*/  IMNMX R2, R2, R3, PT ;  /* 0x0000000302027217 */ /* 0x000fe40003800200 */
.L_x_547:
        /* <DEDUP_REMOVED lines=51> */
.L_x_656:
        /* <DEDUP_REMOVED lines=19> */
.L_x_554:
[----:B-12---:R-:W-:Y:S04]  /*f9a0*/  MOV R4, 0x1 ;  /* 0x0000000100047802 */ /* 0x006fe80000000f00 */
[----:B------:R-:W-:Y:S11]  /*f9b0*/  ISETP.NE.AND P0, PT, R4, c[0x0][0x32c], PT ;  /* 0x0000cb0004007a0c */ /* 0x000ff60003f05270 */
[----:B------:R-:W-:Y:S02]  /*f9c0*/  @!UPT UIADD3 URZ, URZ, URZ, URZ ;  /* 0x0000003f3f3ff290 */ /* 0x000fe4000fffe03f */
[----:B------:R-:W-:Y:S05]  /*f9d0*/  @P0 IMAD.HI.U32 R4, R3, c[0x0][0x330], RZ ;  /* 0x0000cc0003040a27 */ /* 0x000fea00078e00ff */
[----:B------:R-:W-:Y:S02]  /*f9e0*/  @P0 SHF.R.U32.HI R3, RZ, c[0x0][0x334], R4 ;  /* 0x0000cd00ff030a19 */ /* 0x000fe40000011604 */
.L_x_555:
[----:B------:R-:W-:Y:S05]  /*f9f0*/  BSYNC B0 ;  /* 0x0000000000007941 */ /* 0x000fea0003800000 */
.L_x_553:
[----:B------:R-:W-:Y:S04]  /*fa00*/  IMAD R5, R3, c[0x0][0x32c], -R5 ;  /* 0x0000cb0003057a24 */ /* 0x000fe800078e0a05 */
[----:B------:R-:W-:Y:S05]  /*fa10*/  IMAD.IADD R3, R5, 0x1, -R199 ;  /* 0x0000000105037824 */ /* 0x000fea00078e0ac7 */
[----:B------:R-:W-:Y:S02]  /*fa20*/  IADD3 R4, R3, c[0x0][0x32c], RZ ;  /* 0x0000cb0003047a10 */ /* 0x000fe40007ffe0ff */
[----:B------:R-:W-:Y:S02]  /*fa30*/  IMNMX R0, R0, R3, !PT ;  /* 0x0000000300007217 */ /* 0x000fe40007800200 */
[----:B------:R-:W-:Y:S02]  /*fa40*/  IMNMX R2, R2, R4, PT ;  /* 0x0000000402027217 */ /* 0x000fe40003800200 */
.L_x_552:
        /* <DEDUP_REMOVED lines=10> */
[----:B-12---:R-:W-:Y:S02]  /*faf0*/  FMNMX.FTZ R4, R7, R102, !PT ;  /* 0x0000006607047209 */ /* 0x006fe40007810000 */
        /* <DEDUP_REMOVED lines=42> */
[C---:B------:R-:W-:Y:S02]  /*fda0*/  ISETP.LT.OR P2, PT, R2.reuse, 0x2a, P2 ;  /* 0x0000002a0200780c */ /* 0x040fe40001741670 */
        /* <DEDUP_REMOVED lines=28> */
.L_x_657:
[----:B--2---:R-:W-:Y:S01]  /*ff70*/  FMNMX.FTZ R5, R4, R0, !PT ;  /* 0x0000000004057209 */ /* 0x004fe20007810000 */
[----:B------:R-:W-:-:S05]  /*ff80*/  BRA.DIV ~URZ, `(.L_x_557) ;  /* 0x000082827f007947 */ /* 0x000fca000b800000 */
[----:B------:R-:W-:Y:S04]  /*ff90*/  SHFL.BFLY PT, R0, R6, 0x2, 0x1f ;  /* 0x0c401f0006007f89 */ /* 0x000fe800000e0000 */
[----:B------:R-:W2:Y:S02]  /*ffa0*/  SHFL.BFLY PT, R2, R5, 0x1, 0x1f ;  /* 0x0c201f0005027f89 */ /* 0x000ea400000e0000 */
[----:B--2---:R-:W-:Y:S02]  /*ffb0*/  FMNMX.FTZ R100, R5, R2, !PT ;  /* 0x0000000205647209 */ /* 0x004fe40007810000 */
[----:B-1----:R-:W-:Y:S05]  /*ffc0*/  FMNMX.FTZ R4, R6, R0, !PT ;  /* 0x0000000006047209 */ /* 0x002fea0007810000 */
[----:B------:R1:W2:Y:S02]  /*ffd0*/  SHFL.BFLY PT, R0, R4, 0x1, 0x1f ;  /* 0x0c201f0004007f89 */ /* 0x0002a400000e0000 */
.L_x_658:
        /* <DEDUP_REMOVED lines=9> */
[----:B------:R1:W-:Y:S10]  /*10070*/  MUFU.EX2 R6, R2 ;  /* 0x0000000200067308 */ /* 0x0003f40000000800 */
[----:B------:R-:W-:Y:S01]  /*10080*/  MUFU.EX2 R189, R5 ;  /* 0x0000000500bd7308 */ /* 0x000fe20000000800 */
[--C-:B-1----:R-:W-:Y:S09]  /*10090*/  FFMA.FTZ R2, R12, c[0x0][0x2d0], -R144.reuse ;  /* 0x0000b4000c027a23 */ /* 0x102ff20000010890 */
[----:B------:R1:W3:Y:S02]  /*100a0*/  MUFU.EX2 R186, R2 ;  /* 0x0000000200ba7308 */ /* 0x0002e40000000800 */
[----:B-1----:R-:W-:Y:S01]  /*100b0*/  FFMA.FTZ R2, R11, c[0x0][0x2d0], -R144 ;  /* 0x0000b4000b027a23 */ /* 0x002fe20000010890 */
[----:B---3--:R-:W-:Y:S07]  /*100c0*/  F2FP.BF16.PACK_AB R136, R186, R6 ;  /* 0x00000006ba88723e */ /* 0x008fee00000010ff */
[----:B------:R1:W3:Y:S02]  /*100d0*/  MUFU.EX2 R187, R2 ;  /* 0x0000000200bb7308 */ /* 0x0002e40000000800 */
[----:B-1----:R-:W-:Y:S02]  /*100e0*/  FSEL R2, R100, RZ, P0 ;  /* 0x000000ff64027208 */ /* 0x002fe40000000000 */
[----:B------:R-:W-:Y:S02]  /*100f0*/  FSETP.NEU.FTZ.AND P0, PT, R3, -INF , PT ;  /* 0xff8000000300780b */ /* 0x000fe40003f1d000 */
[----:B---3--:R-:W-:Y:S01]  /*10100*/  F2FP.BF16.PACK_AB R138, R189, R187 ;  /* 0x000000bbbd8a723e */ /* 0x008fe200000010ff */
[----:B------:R-:W-:Y:S01]  /*10110*/  FADD.FTZ R0, -R2, R101 ;  /* 0x0000006502007221 */ /* 0x000fe20000010100 */
[----:B------:R-:W-:Y:S03]  /*10120*/  FSEL R101, R4, RZ, P0 ;  /* 0x000000ff04657208 */ /* 0x000fe60000000000 */
[----:B------:R-:W-:Y:S02]  /*10130*/  FMUL.FTZ R0, R0, c[0x0][0x2d0] ;  /* 0x0000b40000007a20 */ /* 0x000fe40000410000 */
[--C-:B------:R-:W-:Y:S02]  /*10140*/  FFMA.FTZ R4, R9, c[0x0][0x2d0], -R101.reuse ;  /* 0x0000b40009047a23 */ /* 0x100fe40000010865 */
[----:B------:R1:W3:Y:S01]  /*10150*/  MUFU.EX2 R2, R0 ;  /* 0x0000000000027308 */ /* 0x0002e20000000800 */
[--C-:B------:R-:W-:Y:S09]  /*10160*/  FFMA.FTZ R7, R7, c[0x0][0x2d0], -R101.reuse ;  /* 0x0000b40007077a23 */ /* 0x100ff20000010865 */
[----:B------:R-:W-:Y:S10]  /*10170*/  MUFU.EX2 R188, R4 ;  /* 0x0000000400bc7308 */ /* 0x000ff40000000800 */
[----:B------:R-:W-:Y:S01]  /*10180*/  MUFU.EX2 R7, R7 ;  /* 0x0000000700077308 */ /* 0x000fe20000000800 */
[--C-:B-1----:R-:W-:Y:S02]  /*10190*/  FFMA.FTZ R0, R8, c[0x0][0x2d0], -R101.reuse ;  /* 0x0000b40008007a23 */ /* 0x102fe40000010865 */
[C---:B---3--:R-:W-:Y:S02]  /*101a0*/  FMUL.FTZ R8, R2.reuse, R128 ;  /* 0x0000008002087220 */ /* 0x048fe40000410000 */
[C---:B------:R-:W-:Y:S05]  /*101b0*/  FMUL.FTZ R9, R2.reuse, R129 ;  /* 0x0000008102097220 */ /* 0x040fea0000410000 */
[----:B------:R1:W3:Y:S01]  /*101c0*/  MUFU.EX2 R185, R0 ;  /* 0x0000000000b97308 */ /* 0x0002e20000000800 */
        /* <DEDUP_REMOVED lines=12> */
[----:B-1----:R-:W-:Y:S01]  /*10290*/  FSEL R0, R3, RZ, P0 ;  /* 0x000000ff03007208 */ /* 0x002fe20000000000 */
[C---:B------:R-:W-:Y:S01]  /*102a0*/  FMUL.FTZ R36, R2.reuse, R36 ;  /* 0x0000002402247220 */ /* 0x040fe20000410000 */
[----:B---3--:R-:W-:Y:S01]  /*102b0*/  F2FP.BF16.PACK_AB R137, R185, R7 ;  /* 0x00000007b989723e */ /* 0x008fe200000010ff */
[----:B------:R-:W-:Y:S01]  /*102c0*/  FMUL.FTZ R37, R2, R37 ;  /* 0x0000002502257220 */ /* 0x000fe20000410000 */
[----:B------:R-:W-:Y:S01]  /*102d0*/  ISETP.GT.AND P0, PT, R178, R194, PT ;  /* 0x000000c2b200720c */ /* 0x000fe20003f04270 */
[----:B------:R-:W-:Y:S02]  /*102e0*/  FADD.FTZ R0, -R0, R102 ;  /* 0x0000006600007221 */ /* 0x000fe40000010100 */
[----:B------:R-:W-:Y:S02]  /*102f0*/  FMUL.FTZ R40, R2, R40 ;  /* 0x0000002802287220 */ /* 0x000fe40000410000 */
[----:B------:R-:W-:Y:S02]  /*10300*/  FMUL.FTZ R0, R0, c[0x0][0x2d0] ;  /* 0x0000b40000007a20 */ /* 0x000fe40000410000 */
[C---:B------:R-:W-:Y:S02]  /*10310*/  FMUL.FTZ R41, R2.reuse, R41 ;  /* 0x0000002902297220 */ /* 0x040fe40000410000 */
[C---:B------:R-:W-:Y:S02]  /*10320*/  FMUL.FTZ R44, R2.reuse, R44 ;  /* 0x0000002c022c7220 */ /* 0x040fe40000410000 */
[----:B------:R-:W1:Y:S01]  /*10330*/  MUFU.EX2 R0, R0 ;  /* 0x0000000000007308 */ /* 0x000e620000000800 */
        /* <DEDUP_REMOVED lines=29> */
[----:B------:R-:W-:Y:S02]  /*10510*/  FFMA.FTZ R102, R2, R190, R6 ;  /* 0x000000be02667223 */ /* 0x000fe40000010006 */
[----:B------:R-:W-:Y:S02]  /*10520*/  FFMA.FTZ R2, R14, c[0x0][0x2d0], -R101 ;  /* 0x0000b4000e027a23 */ /* 0x000fe40000010865 */
[C---:B-1----:R-:W-:Y:S02]  /*10530*/  FMUL.FTZ R10, R0.reuse, R130 ;  /* 0x00000082000a7220 */ /* 0x042fe40000410000 */
[----:B------:R-:W1:Y:S01]  /*10540*/  MUFU.EX2 R132, R2 ;  /* 0x0000000200847308 */ /* 0x000e620000000800 */
[C---:B------:R-:W-:Y:S02]  /*10550*/  FMUL.FTZ R11, R0.reuse, R131 ;  /* 0x00000083000b7220 */ /* 0x040fe40000410000 */
[----:B------:R-:W3:Y:S01]  /*10560*/  LDSM.16.MT88.4 R128, [R168] ;  /* 0x00000000a880783b */ /* 0x000ee20000004200 */
[C---:B------:R-:W-:Y:S02]  /*10570*/  FMUL.FTZ R18, R0.reuse, R122 ;  /* 0x0000007a00127220 */ /* 0x040fe40000410000 */
[C---:B------:R-:W-:Y:S02]  /*10580*/  FMUL.FTZ R19, R0.reuse, R123 ;  /* 0x0000007b00137220 */ /* 0x040fe40000410000 */
[C---:B------:R-:W-:Y:S02]  /*10590*/  FFMA.FTZ R116, R0.reuse, R191, R7 ;  /* 0x000000bf00747223 */ /* 0x040fe40000010007 */
[C---:B------:R-:W-:Y:S01]  /*105a0*/  FMUL.FTZ R6, R0.reuse, R134 ;  /* 0x0000008600067220 */ /* 0x040fe20000410000 */
[----:B------:R-:W4:Y:S01]  /*105b0*/  LDSM.16.MT88.4 R120, [R170] ;  /* 0x00000000aa78783b */ /* 0x000f220000004200 */
[C---:B------:R-:W-:Y:S02]  /*105c0*/  FMUL.FTZ R7, R0.reuse, R135 ;  /* 0x0000008700077220 */ /* 0x040fe40000410000 */
[C---:B------:R-:W-:Y:S02]  /*105d0*/  FMUL.FTZ R26, R0.reuse, R114 ;  /* 0x00000072001a7220 */ /* 0x040fe40000410000 */
[C---:B------:R-:W-:Y:S02]  /*105e0*/  FMUL.FTZ R27, R0.reuse, R115 ;  /* 0x00000073001b7220 */ /* 0x040fe40000410000 */
[C---:B------:R-:W-:Y:S01]  /*105f0*/  FMUL.FTZ R14, R0.reuse, R126 ;  /* 0x0000007e000e7220 */ /* 0x040fe20000410000 */
[----:B------:R-:W5:Y:S01]  /*10600*/  LDSM.16.MT88.4 R112, [R169] ;  /* 0x00000000a970783b */ /* 0x000f620000004200 */
[C---:B------:R-:W-:Y:S02]  /*10610*/  FMUL.FTZ R15, R0.reuse, R127 ;  /* 0x0000007f000f7220 */ /* 0x040fe40000410000 */
[----:B------:R-:W-:Y:S01]  /*10620*/  FMUL.FTZ R34, R0, R106 ;  /* 0x0000006a00227220 */ /* 0x000fe20000410000 */
[----:B-1----:R-:W-:Y:S01]  /*10630*/  F2FP.BF16.PACK_AB R139, R132, R188 ;  /* 0x000000bc848b723e */ /* 0x002fe200000010ff */
[C---:B------:R-:W-:Y:S03]  /*10640*/  FMUL.FTZ R35, R0.reuse, R107 ;  /* 0x0000006b00237220 */ /* 0x040fe60000410000 */
[----:B------:R-:W1:Y:S01]  /*10650*/  LDSM.16.MT88.4 R104, [R167+0x2000] ;  /* 0x00200000a768783b */ /* 0x000e620000004200 */
[C---:B------:R-:W-:Y:S02]  /*10660*/  FMUL.FTZ R22, R0.reuse, R118 ;  /* 0x0000007600167220 */ /* 0x040fe40000410000 */
[C---:B------:R-:W-:Y:S01]  /*10670*/  FMUL.FTZ R23, R0.reuse, R119 ;  /* 0x0000007700177220 */ /* 0x040fe20000410000 */
[C---:B--2---:R-:W-:Y:S05]  /*10680*/  HMMA.16816.F32.BF16 R4, R136.reuse, R140, R4 ;  /* 0x0000008c8804723c */ /* 0x044fea0000041804 */
[C---:B------:R-:W-:Y:S02]  /*10690*/  FMUL.FTZ R30, R0.reuse, R110 ;  /* 0x0000006e001e7220 */ /* 0x040fe40000410000 */
[C---:B------:R-:W-:Y:S01]  /*106a0*/  FMUL.FTZ R31, R0.reuse, R111 ;  /* 0x0000006f001f7220 */ /* 0x040fe20000410000 */
[C---:B------:R-:W-:Y:S01]  /*106b0*/  HMMA.16816.F32.BF16 R8, R136.reuse, R142, R8 ;  /* 0x0000008e8808723c */ /* 0x040fe20000041808 */
[----:B------:R-:W-:Y:S03]  /*106c0*/  LDSM.16.MT88.4 R108, [R167+0x800] ;  /* 0x00080000a76c783b */ /* 0x000fe60000004200 */
[C---:B------:R-:W-:Y:S02]  /*106d0*/  FMUL.FTZ R38, R0.reuse, R38 ;  /* 0x0000002600267220 */ /* 0x040fe40000410000 */
[C---:B------:R-:W-:Y:S02]  /*106e0*/  FMUL.FTZ R39, R0.reuse, R39 ;  /* 0x0000002700277220 */ /* 0x040fe40000410000 */
[C---:B---3--:R-:W-:Y:S04]  /*106f0*/  HMMA.16816.F32.BF16 R12, R136.reuse, R128, R12 ;  /* 0x00000080880c723c */ /* 0x048fe8000004180c */
        /* <DEDUP_REMOVED lines=8> */
[----:B------:R-:W-:Y:S02]  /*10780*/  FMUL.FTZ R51, R0, R51 ;  /* 0x0000003300337220 */ /* 0x000fe40000410000 */
        /* <DEDUP_REMOVED lines=11> */
[C---:B-1----:R-:W-:Y:S04]  /*10840*/  HMMA.16816.F32.BF16 R36, R136.reuse, R104, R36 ;  /* 0x000000688824723c */ /* 0x042fe80000041824 */
[C---:B------:R-:W-:Y:S02]  /*10850*/  FMUL.FTZ R63, R0.reuse, R63 ;  /* 0x0000003f003f7220 */ /* 0x040fe40000410000 */
[C---:B------:R-:W-:Y:S02]  /*10860*/  FMUL.FTZ R66, R0.reuse, R66 ;  /* 0x0000004200427220 */ /* 0x040fe40000410000 */
[C---:B------:R-:W-:Y:S01]  /*10870*/  HMMA.16816.F32.BF16 R40, R136.reuse, R106, R40 ;  /* 0x0000006a8828723c */ /* 0x040fe20000041828 */
[----:B------:R-:W1:Y:S03]  /*10880*/  LDSM.16.MT88.4 R104, [R168+0x2000] ;  /* 0x00200000a868783b */ /* 0x000e660000004200 */
        /* <DEDUP_REMOVED lines=14> */
[C---:B------:R-:W-:Y:S02]  /*10970*/  FMUL.FTZ R94, R0.reuse, R94 ;  /* 0x0000005e005e7220 */ /* 0x040fe40000410000 */
[----:B------:R2:W-:Y:S01]  /*10980*/  MUFU.EX2 R124, R2 ;  /* 0x00000002007c7308 */ /* 0x0005e20000000800 */
[C---:B------:R-:W-:Y:S02]  /*10990*/  FMUL.FTZ R95, R0.reuse, R95 ;  /* 0x0000005f005f7220 */ /* 0x040fe40000410000 */
[C---:B------:R-:W-:Y:S01]  /*109a0*/  FMUL.FTZ R98, R0.reuse, R98 ;  /* 0x0000006200627220 */ /* 0x040fe20000410000 */
[C---:B-1----:R-:W-:Y:S03]  /*109b0*/  HMMA.16816.F32.BF16 R44, R136.reuse, R104, R44 ;  /* 0x00000068882c723c */ /* 0x042fe6000004182c */
[----:B------:R-:W-:Y:S02]  /*109c0*/  FMUL.FTZ R99, R0, R99 ;  /* 0x0000006300637220 */ /* 0x000fe40000410000 */
[--C-:B------:R-:W-:Y:S03]  /*109d0*/  FFMA.FTZ R0, R147, c[0x0][0x2d0], -R101.reuse ;  /* 0x0000b40093007a23 */ /* 0x100fe60000010865 */
[C---:B------:R-:W-:Y:S01]  /*109e0*/  HMMA.16816.F32.BF16 R48, R136.reuse, R106, R48 ;  /* 0x0000006a8830723c */ /* 0x040fe20000041830 */
[----:B------:R-:W1:Y:S01]  /*109f0*/  LDSM.16.MT88.4 R104, [R170+0x2000] ;  /* 0x00200000aa68783b */ /* 0x000e620000004200 */
[----:B------:R3:W-:Y:S02]  /*10a00*/  MUFU.EX2 R190, R0 ;  /* 0x0000000000be7308 */ /* 0x0007e40000000800 */
[----:B--2---:R-:W-:Y:S08]  /*10a10*/  FFMA.FTZ R2, R151, c[0x0][0x2d0], -R144 ;  /* 0x0000b40097027a23 */ /* 0x004ff00000010890 */
[----:B------:R2:W-:Y:S01]  /*10a20*/  MUFU.EX2 R125, R2 ;  /* 0x00000002007d7308 */ /* 0x0005e20000000800 */
[----:B---3--:R-:W-:Y:S02]  /*10a30*/  FADD.FTZ R0, R186, R102 ;  /* 0x00000066ba007221 */ /* 0x008fe40000010000 */
[--C-:B------:R-:W-:Y:S02]  /*10a40*/  FFMA.FTZ R102, R171, c[0x0][0x2d0], -R144.reuse ;  /* 0x0000b400ab667a23 */ /* 0x100fe40000010890 */
[--C-:B--2---:R-:W-:Y:S01]  /*10a50*/  FFMA.FTZ R2, R150, c[0x0][0x2d0], -R144.reuse ;  /* 0x0000b40096027a23 */ /* 0x104fe20000010890 */
[C---:B-1----:R-:W-:Y:S04]  /*10a60*/  HMMA.16816.F32.BF16 R52, R136.reuse, R104, R52 ;  /* 0x000000688834723c */ /* 0x042fe80000041834 */
[----:B------:R1:W-:Y:S04]  /*10a70*/  MUFU.EX2 R127, R2 ;  /* 0x00000002007f7308 */ /* 0x0003e80000000800 */
[C---:B------:R-:W-:Y:S01]  /*10a80*/  HMMA.16816.F32.BF16 R56, R136.reuse, R106, R56 ;  /* 0x0000006a8838723c */ /* 0x040fe20000041838 */
[----:B------:R-:W2:Y:S03]  /*10a90*/  LDSM.16.MT88.4 R104, [R169+0x2000] ;  /* 0x00200000a968783b */ /* 0x000ea60000004200 */
[----:B-1----:R-:W-:Y:S04]  /*10aa0*/  FFMA.FTZ R2, R149, c[0x0][0x2d0], -R144 ;  /* 0x0000b40095027a23 */ /* 0x002fe80000010890 */
[----:B------:R1:W-:Y:S01]  /*10ab0*/  MUFU.EX2 R191, R2 ;  /* 0x0000000200bf7308 */ /* 0x0003e20000000800 */
[C---:B--2---:R-:W-:Y:S03]  /*10ac0*/  HMMA.16816.F32.BF16 R60, R136.reuse, R104, R60 ;  /* 0x00000068883c723c */ /* 0x044fe6000004183c */
[--C-:B-1----:R-:W-:Y:S05]  /*10ad0*/  FFMA.FTZ R2, R145, c[0x0][0x2d0], -R101.reuse ;  /* 0x0000b40091027a23 */ /* 0x102fea0000010865 */
[C---:B------:R-:W-:Y:S01]  /*10ae0*/  HMMA.16816.F32.BF16 R64, R136.reuse, R106, R64 ;  /* 0x0000006a8840723c */ /* 0x040fe20000041840 */
[----:B------:R-:W1:Y:S01]  /*10af0*/  LDSM.16.MT88.4 R104, [R167+0x4000] ;  /* 0x00400000a768783b */ /* 0x000e620000004200 */
[----:B------:R2:W-:Y:S10]  /*10b00*/  MUFU.EX2 R123, R2 ;  /* 0x00000002007b7308 */ /* 0x0005f40000000800 */
[----:B------:R-:W-:Y:S01]  /*10b10*/  MUFU.EX2 R145, R102 ;  /* 0x0000006600917308 */ /* 0x000fe20000000800 */
[--C-:B--2---:R-:W-:Y:S09]  /*10b20*/  FFMA.FTZ R2, R146, c[0x0][0x2d0], -R101.reuse ;  /* 0x0000b40092027a23 */ /* 0x104ff20000010865 */
[----:B------:R2:W3:Y:S01]  /*10b30*/  MUFU.EX2 R126, R2 ;  /* 0x00000002007e7308 */ /* 0x0004e20000000800 */
[C---:B-1----:R-:W-:Y:S08]  /*10b40*/  HMMA.16816.F32.BF16 R68, R136.reuse, R104, R68 ;  /* 0x000000688844723c */ /* 0x042ff00000041844 */
[C---:B------:R-:W-:Y:S01]  /*10b50*/  HMMA.16816.F32.BF16 R72, R136.reuse, R106, R72 ;  /* 0x0000006a8848723c */ /* 0x040fe20000041848 */
[----:B------:R-:W1:Y:S03]  /*10b60*/  LDSM.16.MT88.4 R104, [R168+0x4000] ;  /* 0x00400000a868783b */ /* 0x000e660000004200 */
[--C-:B--2---:R-:W-:Y:S04]  /*10b70*/  FFMA.FTZ R2, R148, c[0x0][0x2d0], -R101.reuse ;  /* 0x0000b40094027a23 */ /* 0x104fe80000010865 */
[----:B------:R2:W4:Y:S04]  /*10b80*/  MUFU.EX2 R186, R2 ;  /* 0x0000000200ba7308 */ /* 0x0005280000000800 */
[----:B--2---:R-:W-:Y:S02]  /*10b90*/  FADD.FTZ R2, R185, R116 ;  /* 0x00000074b9027221 */ /* 0x004fe40000010000 */
[----:B------:R-:W-:Y:S02]  /*10ba0*/  FADD.FTZ R116, R187, R0 ;  /* 0x00000000bb747221 */ /* 0x000fe40000010000 */
[----:B------:R-:W-:Y:S02]  /*10bb0*/  FFMA.FTZ R0, R161, c[0x0][0x2d0], -R144 ;  /* 0x0000b400a1007a23 */ /* 0x000fe40000010890 */
[----:B------:R-:W-:Y:S01]  /*10bc0*/  FADD.FTZ R122, R189, R116 ;  /* 0x00000074bd7a7221 */ /* 0x000fe20000010000 */
[C---:B-1----:R-:W-:Y:S01]  /*10bd0*/  HMMA.16816.F32.BF16 R76, R136.reuse, R104, R76 ;  /* 0x00000068884c723c */ /* 0x042fe2000004184c */
[----:B------:R-:W-:Y:S01]  /*10be0*/  LDSM.16.MT88.4 R116, [R170+0x1000] ;  /* 0x00100000aa74783b */ /* 0x000fe20000004200 */
[----:B------:R1:W-:Y:S06]  /*10bf0*/  MUFU.EX2 R151, R0 ;  /* 0x0000000000977308 */ /* 0x0003ec0000000800 */
[C---:B------:R-:W-:Y:S01]  /*10c00*/  HMMA.16816.F32.BF16 R80, R136.reuse, R106, R80 ;  /* 0x0000006a8850723c */ /* 0x040fe20000041850 */
[----:B------:R-:W2:Y:S03]  /*10c10*/  LDSM.16.MT88.4 R104, [R170+0x4000] ;  /* 0x00400000aa68783b */ /* 0x000ea60000004200 */
[--C-:B-1----:R-:W-:Y:S04]  /*10c20*/  FFMA.FTZ R0, R159, c[0x0][0x2d0], -R144.reuse ;  /* 0x0000b4009f007a23 */ /* 0x102fe80000010890 */
[----:B------:R1:W-:Y:S01]  /*10c30*/  MUFU.EX2 R159, R0 ;  /* 0x00000000009f7308 */ /* 0x0003e20000000800 */
[C---:B--2---:R-:W-:Y:S03]  /*10c40*/  HMMA.16816.F32.BF16 R84, R136.reuse, R104, R84 ;  /* 0x000000688854723c */ /* 0x044fe60000041854 */
[--C-:B-1----:R-:W-:Y:S05]  /*10c50*/  FFMA.FTZ R0, R158, c[0x0][0x2d0], -R144.reuse ;  /* 0x0000b4009e007a23 */ /* 0x102fea0000010890 */
[C---:B------:R-:W-:Y:S01]  /*10c60*/  HMMA.16816.F32.BF16 R88, R136.reuse, R106, R88 ;  /* 0x0000006a8858723c */ /* 0x040fe20000041858 */
[----:B------:R-:W1:Y:S01]  /*10c70*/  LDSM.16.MT88.4 R104, [R169+0x4000] ;  /* 0x00400000a968783b */ /* 0x000e620000004200 */
[----:B------:R2:W-:Y:S02]  /*10c80*/  MUFU.EX2 R152, R0 ;  /* 0x0000000000987308 */ /* 0x0005e40000000800 */
[----:B--2---:R-:W-:Y:S08]  /*10c90*/  FFMA.FTZ R0, R157, c[0x0][0x2d0], -R144 ;  /* 0x0000b4009d007a23 */ /* 0x004ff00000010890 */
[----:B------:R2:W-:Y:S01]  /*10ca0*/  MUFU.EX2 R157, R0 ;  /* 0x00000000009d7308 */ /* 0x0005e20000000800 */
[C---:B-1----:R-:W-:Y:S07]  /*10cb0*/  HMMA.16816.F32.BF16 R92, R136.reuse, R104, R92 ;  /* 0x00000068885c723c */ /* 0x042fee000004185c */
[----:B---3--:R-:W-:Y:S01]  /*10cc0*/  F2FP.BF16.PACK_AB R105, R126, R123 ;  /* 0x0000007b7e69723e */ /* 0x008fe200000010ff */
[----:B------:R-:W-:Y:S04]  /*10cd0*/  HMMA.16816.F32.BF16 R96, R136, R106, R96 ;  /* 0x0000006a8860723c */ /* 0x000fe80000041860 */
[----:B------:R-:W-:Y:S01]  /*10ce0*/  F2FP.BF16.PACK_AB R104, R125, R124 ;  /* 0x0000007c7d68723e */ /* 0x000fe200000010ff */
[--C-:B--2---:R-:W-:Y:S02]  /*10cf0*/  FFMA.FTZ R0, R154, c[0x0][0x2d0], -R101.reuse ;  /* 0x0000b4009a007a23 */ /* 0x104fe40000010865 */
[----:B------:R-:W-:Y:S02]  /*10d00*/  F2FP.BF16.PACK_AB R106, R191, R127 ;  /* 0x0000007fbf6a723e */ /* 0x000fe400000010ff */
[----:B----4-:R-:W-:Y:S01]  /*10d10*/  F2FP.BF16.PACK_AB R107, R186, R190 ;  /* 0x000000beba6b723e */ /* 0x010fe200000010ff */
[----:B------:R1:W-:Y:S02]  /*10d20*/  MUFU.EX2 R150, R0 ;  /* 0x0000000000967308 */ /* 0x0003e40000000800 */
[----:B------:R-:W-:Y:S04]  /*10d30*/  F2FP.BF16.PACK_AB R136, R145, R143 ;  /* 0x0000008f9188723e */ /* 0x000fe800000010ff */
[C---:B------:R-:W-:Y:S08]  /*10d40*/  HMMA.16816.F32.BF16 R4, R104.reuse, R108, R4 ;  /* 0x0000006c6804723c */ /* 0x040ff00000041804 */
[C---:B------:R-:W-:Y:S01]  /*10d50*/  HMMA.16816.F32.BF16 R8, R104.reuse, R110, R8 ;  /* 0x0000006e6808723c */ /* 0x040fe20000041808 */
[----:B------:R-:W2:Y:S07]  /*10d60*/  LDSM.16.MT88.4 R108, [R170+0x800] ;  /* 0x00080000aa6c783b */ /* 0x000eae0000004200 */
[C---:B------:R-:W-:Y:S04]  /*10d70*/  HMMA.16816.F32.BF16 R12, R104.reuse, R112, R12 ;  /* 0x00000070680c723c */ /* 0x040fe8000004180c */
[--C-:B-1----:R-:W-:Y:S04]  /*10d80*/  FFMA.FTZ R0, R153, c[0x0][0x2d0], -R101.reuse ;  /* 0x0000b40099007a23 */ /* 0x102fe80000010865 */
[C---:B------:R-:W-:Y:S01]  /*10d90*/  HMMA.16816.F32.BF16 R16, R104.reuse, R114, R16 ;  /* 0x000000726810723c */ /* 0x040fe20000041810 */
[----:B------:R-:W1:Y:S01]  /*10da0*/  LDSM.16.MT88.4 R112, [R169+0x800] ;  /* 0x00080000a970783b */ /* 0x000e620000004200 */
[----:B------:R3:W-:Y:S06]  /*10db0*/  MUFU.EX2 R149, R0 ;  /* 0x0000000000957308 */ /* 0x0007ec0000000800 */
[C---:B--2---:R-:W-:Y:S04]  /*10dc0*/  HMMA.16816.F32.BF16 R20, R104.reuse, R108, R20 ;  /* 0x0000006c6814723c */ /* 0x044fe80000041814 */
[--C-:B---3--:R-:W-:Y:S04]  /*10dd0*/  FFMA.FTZ R0, R155, c[0x0][0x2d0], -R101.reuse ;  /* 0x0000b4009b007a23 */ /* 0x108fe80000010865 */
[----:B------:R2:W-:Y:S01]  /*10de0*/  MUFU.EX2 R148, R0 ;  /* 0x0000000000947308 */ /* 0x0005e20000000800 */
[C---:B------:R-:W-:Y:S01]  /*10df0*/  HMMA.16816.F32.BF16 R24, R104.reuse, R110, R24 ;  /* 0x0000006e6818723c */ /* 0x040fe20000041818 */
[----:B------:R-:W3:Y:S07]  /*10e00*/  LDSM.16.MT88.4 R108, [R167+0x2800] ;  /* 0x00280000a76c783b */ /* 0x000eee0000004200 */
[C---:B-1----:R-:W-:Y:S08]  /*10e10*/  HMMA.16816.F32.BF16 R28, R104.reuse, R112, R28 ;  /* 0x00000070681c723c */ /* 0x042ff0000004181c */
[C---:B------:R-:W-:Y:S01]  /*10e20*/  HMMA.16816.F32.BF16 R32, R104.reuse, R114, R32 ;  /* 0x000000726820723c */ /* 0x040fe20000041820 */
[----:B------:R-:W1:Y:S03]  /*10e30*/  LDSM.16.MT88.4 R112, [R168+0x2800] ;  /* 0x00280000a870783b */ /* 0x000e660000004200 */
[--C-:B--2---:R-:W-:Y:S04]  /*10e40*/  FFMA.FTZ R0, R156, c[0x0][0x2d0], -R101.reuse ;  /* 0x0000b4009c007a23 */ /* 0x104fe80000010865 */
[----:B------:R2:W-:Y:S01]  /*10e50*/  MUFU.EX2 R147, R0 ;  /* 0x0000000000937308 */ /* 0x0005e20000000800 */
[C---:B---3--:R-:W-:Y:S08]  /*10e60*/  HMMA.16816.F32.BF16 R36, R104.reuse, R108, R36 ;  /* 0x0000006c6824723c */ /* 0x048ff00000041824 */
[C---:B------:R-:W-:Y:S01]  /*10e70*/  HMMA.16816.F32.BF16 R40, R104.reuse, R110, R40 ;  /* 0x0000006e6828723c */ /* 0x040fe20000041828 */
[----:B------:R-:W3:Y:S03]  /*10e80*/  LDSM.16.MT88.4 R108, [R170+0x2800] ;  /* 0x00280000aa6c783b */ /* 0x000ee60000004200 */
[----:B--2---:R-:W-:Y:S02]  /*10e90*/  FADD.FTZ R0, R188, R2 ;  /* 0x00000002bc007221 */ /* 0x004fe40000010000 */
[----:B------:R-:W-:Y:S02]  /*10ea0*/  FFMA.FTZ R2, R163, c[0x0][0x2d0], -R144 ;  /* 0x0000b400a3027a23 */ /* 0x000fe40000010890 */
[C---:B-1----:R-:W-:Y:S02]  /*10eb0*/  HMMA.16816.F32.BF16 R44, R104.reuse, R112, R44 ;  /* 0x00000070682c723c */ /* 0x042fe4000004182c */
[----:B------:R1:W-:Y:S02]  /*10ec0*/  MUFU.EX2 R146, R2 ;  /* 0x0000000200927308 */ /* 0x0003e40000000800 */
[----:B------:R-:W-:Y:S02]  /*10ed0*/  FADD.FTZ R121, R132, R0 ;  /* 0x0000000084797221 */ /* 0x000fe40000010000 */
[----:B------:R-:W-:Y:S02]  /*10ee0*/  FFMA.FTZ R0, R182, c[0x0][0x2d0], -R101 ;  /* 0x0000b400b6007a23 */ /* 0x000fe40000010865 */
[C---:B------:R-:W-:Y:S01]  /*10ef0*/  HMMA.16816.F32.BF16 R48, R104.reuse, R114, R48 ;  /* 0x000000726830723c */ /* 0x040fe20000041830 */
[----:B------:R-:W2:Y:S03]  /*10f00*/  LDSM.16.MT88.4 R112, [R169+0x2800] ;  /* 0x00280000a970783b */ /* 0x000ea60000004200 */
[----:B------:R-:W-:Y:S01]  /*10f10*/  FADD.FTZ R102, R123, R121 ;  /* 0x000000797b667221 */ /* 0x000fe20000010000 */
[----:B------:R4:W-:Y:S01]  /*10f20*/  MUFU.EX2 R142, R0 ;  /* 0x00000000008e7308 */ /* 0x0009e20000000800 */
[----:B------:R-:W-:Y:S02]  /*10f30*/  FFMA.FTZ R144, R162, c[0x0][0x2d0], -R144 ;  /* 0x0000b400a2907a23 */ /* 0x000fe40000010890 */
[----:B------:R-:W-:Y:S07]  /*10f40*/  FADD.FTZ R102, R126, R102 ;  /* 0x000000667e667221 */ /* 0x000fee0000010000 */
[----:B------:R-:W5:Y:S01]  /*10f50*/  MUFU.EX2 R144, R144 ;  /* 0x0000009000907308 */ /* 0x000f620000000800 */
[----:B-1----:R-:W-:Y:S02]  /*10f60*/  FADD.FTZ R2, R124, R122 ;  /* 0x0000007a7c027221 */ /* 0x002fe40000010000 */
[----:B------:R-:W-:Y:S02]  /*10f70*/  LDSM.16.MT88.4 R120, [R168+0x1800] ;  /* 0x00180000a878783b */ /* 0x000fe40000004200 */
[----:B------:R-:W-:Y:S01]  /*10f80*/  FADD.FTZ R2, R125, R2 ;  /* 0x000000027d027221 */ /* 0x000fe20000010000 */
[C---:B---3--:R-:W-:Y:S03]  /*10f90*/  HMMA.16816.F32.BF16 R52, R104.reuse, R108, R52 ;  /* 0x0000006c6834723c */ /* 0x048fe60000041834 */
[--C-:B----4-:R-:W-:Y:S05]  /*10fa0*/  FFMA.FTZ R0, R177, c[0x0][0x2d0], -R101.reuse ;  /* 0x0000b400b1007a23 */ /* 0x110fea0000010865 */
[C---:B------:R-:W-:Y:S01]  /*10fb0*/  HMMA.16816.F32.BF16 R56, R104.reuse, R110, R56 ;  /* 0x0000006e6838723c */ /* 0x040fe20000041838 */
[----:B------:R-:W1:Y:S01]  /*10fc0*/  LDSM.16.MT88.4 R108, [R167+0x4800] ;  /* 0x00480000a76c783b */ /* 0x000e620000004200 */
[----:B------:R-:W3:Y:S02]  /*10fd0*/  MUFU.EX2 R141, R0 ;  /* 0x00000000008d7308 */ /* 0x000ee40000000800 */
[----:B-----5:R-:W-:Y:S04]  /*10fe0*/  F2FP.BF16.PACK_AB R138, R144, R146 ;  /* 0x00000092908a723e */ /* 0x020fe800000010ff */
[C---:B--2---:R-:W-:Y:S08]  /*10ff0*/  HMMA.16816.F32.BF16 R60, R104.reuse, R112, R60 ;  /* 0x00000070683c723c */ /* 0x044ff0000004183c */
[C---:B------:R-:W-:Y:S01]  /*11000*/  HMMA.16816.F32.BF16 R64, R104.reuse, R114, R64 ;  /* 0x000000726840723c */ /* 0x040fe20000041840 */
[----:B------:R-:W2:Y:S03]  /*11010*/  LDSM.16.MT88.4 R112, [R168+0x4800] ;  /* 0x00480000a870783b */ /* 0x000ea60000004200 */
[----:B---3--:R-:W-:Y:S01]  /*11020*/  F2FP.BF16.PACK_AB R137, R141, R142 ;  /* 0x0000008e8d89723e */ /* 0x008fe200000010ff */
[--C-:B------:R-:W-:Y:S02]  /*11030*/  FFMA.FTZ R0, R183, c[0x0][0x2d0], -R101.reuse ;  /* 0x0000b400b7007a23 */ /* 0x100fe40000010865 */
[----:B------:R-:W-:Y:S02]  /*11040*/  FFMA.FTZ R101, R160, c[0x0][0x2d0], -R101 ;  /* 0x0000b400a0657a23 */ /* 0x000fe40000010865 */
[----:B------:R3:W-:Y:S01]  /*11050*/  MUFU.EX2 R140, R0 ;  /* 0x00000000008c7308 */ /* 0x0007e20000000800 */
[C---:B-1----:R-:W-:Y:S09]  /*11060*/  HMMA.16816.F32.BF16 R68, R104.reuse, R108, R68 ;  /* 0x0000006c6844723c */ /* 0x042ff20000041844 */
[----:B------:R-:W1:Y:S01]  /*11070*/  MUFU.EX2 R101, R101 ;  /* 0x0000006500657308 */ /* 0x000e620000000800 */
[C---:B------:R-:W-:Y:S01]  /*11080*/  HMMA.16816.F32.BF16 R72, R104.reuse, R110, R72 ;  /* 0x0000006e6848723c */ /* 0x040fe20000041848 */
[----:B------:R-:W4:Y:S07]  /*11090*/  LDSM.16.MT88.4 R108, [R170+0x4800] ;  /* 0x00480000aa6c783b */ /* 0x000f2e0000004200 */
[C---:B--2---:R-:W-:Y:S04]  /*110a0*/  HMMA.16816.F32.BF16 R76, R104.reuse, R112, R76 ;  /* 0x00000070684c723c */ /* 0x044fe8000004184c */
[----:B---3--:R-:W-:Y:S02]  /*110b0*/  FADD.FTZ R0, R127, R2 ;  /* 0x000000027f007221 */ /* 0x008fe40000010000 */
[----:B------:R-:W-:Y:S01]  /*110c0*/  FADD.FTZ R2, R190, R102 ;  /* 0x00000066be027221 */ /* 0x000fe20000010000 */
[----:B------:R-:W-:Y:S01]  /*110d0*/  MOV R102, R3 ;  /* 0x0000000300667202 */ /* 0x000fe20000000f00 */
[C---:B------:R-:W-:Y:S01]  /*110e0*/  HMMA.16816.F32.BF16 R80, R104.reuse, R114, R80 ;  /* 0x000000726850723c */ /* 0x040fe20000041850 */
[----:B------:R-:W2:Y:S03]  /*110f0*/  LDSM.16.MT88.4 R112, [R169+0x4800] ;  /* 0x00480000a970783b */ /* 0x000ea60000004200 */
[----:B-1----:R-:W-:Y:S01]  /*11100*/  F2FP.BF16.PACK_AB R139, R101, R140 ;  /* 0x0000008c658b723e */ /* 0x002fe200000010ff */
[----:B------:R-:W-:Y:S02]  /*11110*/  FADD.FTZ R0, R191, R0 ;  /* 0x00000000bf007221 */ /* 0x000fe40000010000 */
[----:B------:R-:W-:Y:S02]  /*11120*/  FADD.FTZ R2, R186, R2 ;  /* 0x00000002ba027221 */ /* 0x000fe40000010000 */
[----:B------:R-:W-:Y:S03]  /*11130*/  FADD.FTZ R0, R151, R0 ;  /* 0x0000000097007221 */ /* 0x000fe60000010000 */
[----:B------:R-:W-:Y:S02]  /*11140*/  FADD.FTZ R2, R150, R2 ;  /* 0x0000000296027221 */ /* 0x000fe40000010000 */
[----:B------:R-:W-:Y:S02]  /*11150*/  FADD.FTZ R0, R159, R0 ;  /* 0x000000009f007221 */ /* 0x000fe40000010000 */
[----:B------:R-:W-:Y:S02]  /*11160*/  FADD.FTZ R2, R149, R2 ;  /* 0x0000000295027221 */ /* 0x000fe40000010000 */
[----:B------:R-:W-:Y:S02]  /*11170*/  FADD.FTZ R0, R152, R0 ;  /* 0x0000000098007221 */ /* 0x000fe40000010000 */
[----:B------:R-:W-:Y:S02]  /*11180*/  FADD.FTZ R2, R148, R2 ;  /* 0x0000000294027221 */ /* 0x000fe40000010000 */
[----:B------:R-:W-:Y:S01]  /*11190*/  FADD.FTZ R0, R157, R0 ;  /* 0x000000009d007221 */ /* 0x000fe20000010000 */
[C---:B----4-:R-:W-:Y:S08]  /*111a0*/  HMMA.16816.F32.BF16 R84, R104.reuse, R108, R84 ;  /* 0x0000006c6854723c */ /* 0x050ff00000041854 */
[C---:B------:R-:W-:Y:S01]  /*111b0*/  HMMA.16816.F32.BF16 R88, R104.reuse, R110, R88 ;  /* 0x0000006e6858723c */ /* 0x040fe20000041858 */
[----:B------:R-:W1:Y:S07]  /*111c0*/  LDSM.16.MT88.4 R108, [R167+0x1000] ;  /* 0x00100000a76c783b */ /* 0x000e6e0000004200 */
[C---:B--2---:R-:W-:Y:S08]  /*111d0*/  HMMA.16816.F32.BF16 R92, R104.reuse, R112, R92 ;  /* 0x00000070685c723c */ /* 0x044ff0000004185c */
[----:B------:R-:W-:Y:S01]  /*111e0*/  HMMA.16816.F32.BF16 R96, R104, R114, R96 ;  /* 0x000000726860723c */ /* 0x000fe20000041860 */
[----:B------:R-:W2:Y:S06]  /*111f0*/  LDSM.16.MT88.4 R112, [R168+0x1000] ;  /* 0x00100000a870783b */ /* 0x000eac0000004200 */
[----:B------:R-:W-:Y:S02]  /*11200*/  F2FP.BF16.PACK_AB R104, R159, R151 ;  /* 0x000000979f68723e */ /* 0x000fe400000010ff */
[----:B------:R-:W-:Y:S03]  /*11210*/  F2FP.BF16.PACK_AB R106, R157, R152 ;  /* 0x000000989d6a723e */ /* 0x000fe600000010ff */
[----:B------:R-:W-:Y:S02]  /*11220*/  F2FP.BF16.PACK_AB R105, R149, R150 ;  /* 0x000000969569723e */ /* 0x000fe400000010ff */
[C---:B------:R-:W-:Y:S07]  /*11230*/  F2FP.BF16.PACK_AB R107, R147.reuse, R148 ;  /* 0x00000094936b723e */ /* 0x040fee00000010ff */
        /* <DEDUP_REMOVED lines=8> */
[----:B------:R-:W3:Y:S07]  /*112c0*/  LDSM.16.MT88.4 R116, [R168+0x3000] ;  /* 0x00300000a874783b */ /* 0x000eee0000004200 */
[C---:B-1----:R-:W-:Y:S08]  /*112d0*/  HMMA.16816.F32.BF16 R28, R104.reuse, R108, R28 ;  /* 0x0000006c681c723c */ /* 0x042ff0000004181c */
[C---:B------:R-:W-:Y:S01]  /*112e0*/  HMMA.16816.F32.BF16 R32, R104.reuse, R110, R32 ;  /* 0x0000006e6820723c */ /* 0x040fe20000041820 */
[----:B------:R-:W1:Y:S07]  /*112f0*/  LDSM.16.MT88.4 R108, [R170+0x3000] ;  /* 0x00300000aa6c783b */ /* 0x000e6e0000004200 */
[C---:B--2---:R-:W-:Y:S08]  /*11300*/  HMMA.16816.F32.BF16 R36, R104.reuse, R112, R36 ;  /* 0x000000706824723c */ /* 0x044ff00000041824 */
[C---:B------:R-:W-:Y:S01]  /*11310*/  HMMA.16816.F32.BF16 R40, R104.reuse, R114, R40 ;  /* 0x000000726828723c */ /* 0x040fe20000041828 */
[----:B------:R-:W2:Y:S07]  /*11320*/  LDSM.16.MT88.4 R112, [R169+0x3000] ;  /* 0x00300000a970783b */ /* 0x000eae0000004200 */
[C---:B---3--:R-:W-:Y:S08]  /*11330*/  HMMA.16816.F32.BF16 R44, R104.reuse, R116, R44 ;  /* 0x00000074682c723c */ /* 0x048ff0000004182c */
        /* <DEDUP_REMOVED lines=12> */
[C---:B------:R-:W-:Y:S08]  /*11400*/  HMMA.16816.F32.BF16 R80, R104.reuse, R110, R80 ;  /* 0x0000006e6850723c */ /* 0x040ff00000041850 */
[C---:B--2---:R-:W-:Y:S08]  /*11410*/  HMMA.16816.F32.BF16 R84, R104.reuse, R112, R84 ;  /* 0x000000706854723c */ /* 0x044ff00000041854 */
        /* <DEDUP_REMOVED lines=52> */
.L_x_540:
[----:B------:R-:W-:Y:S05]  /*11760*/  BRA.DIV ~URZ, `(.L_x_559) ;  /* 0x00006b827f007947 */ /* 0x000fea000b800000 */
[----:B------:R1:W2:Y:S02]  /*11770*/  SHFL.BFLY PT, R0, R190, 0x2, 0x1f ;  /* 0x0c401f00be007f89 */ /* 0x0002a400000e0000 */
.L_x_659:
[----:B--2---:R-:W-:Y:S01]  /*11780*/  FADD.FTZ R5, R0, R190 ;  /* 0x000000be00057221 */ /* 0x004fe20000010000 */
[----:B------:R-:W-:Y:S05]  /*11790*/  BRA.DIV ~URZ, `(.L_x_560) ;  /* 0x00006ba27f007947 */ /* 0x000fea000b800000 */
[----:B------:R-:W2:Y:S04]  /*117a0*/  SHFL.BFLY PT, R0, R191, 0x2, 0x1f ;  /* 0x0c401f00bf007f89 */ /* 0x000ea800000e0000 */
[----:B------:R-:W3:Y:S01]  /*117b0*/  SHFL.BFLY PT, R2, R5, 0x1, 0x1f ;  /* 0x0c201f0005027f89 */ /* 0x000ee200000e0000 */
[----:B--2---:R-:W-:-:S02]  /*117c0*/  FADD.FTZ R4, R0, R191 ;  /* 0x000000bf00047221 */ /* 0x004fc40000010000 */
[----:B---3--:R-:W-:-:S03]  /*117d0*/  FADD.FTZ R5, R5, R2 ;  /* 0x0000000205057221 */ /* 0x008fc60000010000 */
[----:B------:R2:W3:Y:S04]  /*117e0*/  SHFL.BFLY PT, R3, R4, 0x1, 0x1f ;  /* 0x0c201f0004037f89 */ /* 0x0004e800000e0000 */
.L_x_660:
        /* <DEDUP_REMOVED lines=71> */
[C---:B------:R-:W-:Y:S01]  /*11c60*/  FMUL.FTZ R93, R0.reuse, R123 ;  /* 0x0000007b005d7220 */ /* 0x040fe20000410000 */
[----:B--2---:R-:W-:Y:S01]  /*11c70*/  @P0 MOV R3, 0x3f317218 ;  /* 0x3f31721800030802 */ /* 0x004fe20000000f00 */
[C---:B------:R-:W-:Y:S02]  /*11c80*/  FMUL.FTZ R38, R0.reuse, R46 ;  /* 0x0000002e00267220 */ /* 0x040fe40000410000 */
[----:B------:R-:W-:Y:S02]  /*11c90*/  FMUL.FTZ R39, R0, R47 ;  /* 0x0000002f00277220 */ /* 0x000fe40000410000 */
[----:B----4-:R-:W-:-:S02]  /*11ca0*/  @P0 FMUL.FTZ R2, R2, 0.69314718246459960938 ;  /* 0x3f31721802020820 */ /* 0x010fc40000410000 */
[----:B------:R-:W-:Y:S02]  /*11cb0*/  @P0 FMUL.FTZ R3, R3, c[0x0][0x2d0] ;  /* 0x0000b40003030a20 */ /* 0x000fe40000410000 */
        /* <DEDUP_REMOVED lines=40> */
.L_x_469:
        /* <DEDUP_REMOVED lines=17> */
.L_x_562:
[----:B------:R-:W-:Y:S05]  /*12050*/  BSYNC B0 ;  /* 0x0000000000007941 */ /* 0x000fea0003800000 */
.L_x_561:
        /* <DEDUP_REMOVED lines=8> */
[----:B------:R-:W4:Y:S01]  /*120e0*/  LDL R8, [R1] ;  /* 0x0000000001087983 */ /* 0x000f220000100800 */
[----:B------:R-:W-:Y:S01]  /*120f0*/  WARPSYNC 0xffffffff ;  /* 0xffffffff00007948 */ /* 0x000fe20003800000 */
[----:B------:R-:W-:Y:S01]  /*12100*/  F2FP.BF16.PACK_AB R0, R133, R132 ;  /* 0x000000848500723e */ /* 0x000fe200000010ff */
[----:B------:R-:W-:Y:S01]  /*12110*/  IMAD.MOV.U32 R15, RZ, RZ, c[0x0][0x388] ;  /* 0x0000e200ff0f7624 */ /* 0x000fe200078e00ff */
[----:B------:R-:W-:Y:S01]  /*12120*/  BAR.SYNC.DEFER_BLOCKING 0x1, 0x100 ;  /* 0x0044000000007b1d */ /* 0x000fe20000010000 */
[----:B------:R-:W-:-:S02]  /*12130*/  F2FP.BF16.PACK_AB R2, R85, R84 ;  /* 0x000000545502723e */ /* 0x000fc400000010ff */
[----:B------:R-:W-:Y:S02]  /*12140*/  F2FP.BF16.PACK_AB R3, R29, R28 ;  /* 0x0000001c1d03723e */ /* 0x000fe400000010ff */
[----:B------:R-:W-:Y:S02]  /*12150*/  F2FP.BF16.PACK_AB R4, R113, R112 ;  /* 0x000000707104723e */ /* 0x000fe400000010ff */
[----:B------:R-:W-:Y:S02]  /*12160*/  ISETP.NE.U32.AND P0, PT, RZ, c[0x0][0x508], PT ;  /* 0x00014200ff007a0c */ /* 0x000fe40003f05070 */
[----:B------:R-:W-:Y:S02]  /*12170*/  ISETP.NE.U32.AND P2, PT, RZ, c[0x0][0x500], PT ;  /* 0x00014000ff007a0c */ /* 0x000fe40003f45070 */
[----:B------:R-:W-:Y:S02]  /*12180*/  ISETP.NE.AND.EX P1, PT, RZ, c[0x0][0x50c], PT, P0 ;  /* 0x00014300ff007a0c */ /* 0x000fe40003f25300 */
[----:B------:R-:W-:Y:S01]  /*12190*/  ISETP.NE.AND.EX P2, PT, RZ, c[0x0][0x504], PT, P2 ;  /* 0x00014100ff007a0c */ /* 0x000fe20003f45320 */
[----:B------:R1:W-:Y:S04]  /*121a0*/  STS [R226], R0 ;  /* 0x00000000e2007388 */ /* 0x0003e80000000800 */
[----:B------:R1:W-:Y:S04]  /*121b0*/  STS [R226+0x400], R2 ;  /* 0x00040002e2007388 */ /* 0x0003e80000000800 */
[----:B------:R1:W-:Y:S02]  /*121c0*/  STS [R227], R3 ;  /* 0x00000003e3007388 */ /* 0x0003e40000000800 */
[----:B-1----:R-:W-:-:S02]  /*121d0*/  F2FP.BF16.PACK_AB R0, R27, R26 ;  /* 0x0000001a1b00723e */ /* 0x002fc400000010ff */
[----:B------:R-:W-:-:S03]  /*121e0*/  F2FP.BF16.PACK_AB R2, R31, R30 ;  /* 0x0000001e1f02723e */ /* 0x000fc600000010ff */
[----:B------:R1:W-:Y:S01]  /*121f0*/  STS [R227+0x400], R0 ;  /* 0x00040000e3007388 */ /* 0x0003e20000000800 */
[----:B------:R-:W-:-:S03]  /*12200*/  F2FP.BF16.PACK_AB R3, R121, R120 ;  /* 0x000000787903723e */ /* 0x000fc600000010ff */
[----:B------:R1:W-:Y:S04]  /*12210*/  STS [R229], R2 ;  /* 0x00000002e5007388 */ /* 0x0003e80000000800 */
[----:B------:R1:W-:Y:S02]  /*12220*/  STS [R229+0x400], R3 ;  /* 0x00040003e5007388 */ /* 0x0003e40000000800 */
[----:B-1----:R-:W-:Y:S02]  /*12230*/  F2FP.BF16.PACK_AB R0, R33, R32 ;  /* 0x000000202100723e */ /* 0x002fe400000010ff */
[----:B------:R-:W-:-:S03]  /*12240*/  F2FP.BF16.PACK_AB R2, R93, R92 ;  /* 0x0000005c5d02723e */ /* 0x000fc600000010ff */
[----:B------:R1:W-:Y:S01]  /*12250*/  STS [R228], R0 ;  /* 0x00000000e4007388 */ /* 0x0003e20000000800 */
[----:B------:R-:W-:-:S03]  /*12260*/  F2FP.BF16.PACK_AB R3, R35, R34 ;  /* 0x000000222303723e */ /* 0x000fc600000010ff */
[----:B------:R1:W-:Y:S02]  /*12270*/  STS [R228+0x400], R2 ;  /* 0x00040002e4007388 */ /* 0x0003e40000000800 */
[----:B-1----:R-:W-:Y:S02]  /*12280*/  F2FP.BF16.PACK_AB R0, R37, R36 ;  /* 0x000000242500723e */ /* 0x002fe400000010ff */
[----:B------:R-:W-:Y:S01]  /*12290*/  F2FP.BF16.PACK_AB R2, R101, R100 ;  /* 0x000000646502723e */ /* 0x000fe200000010ff */
[----:B--2---:R1:W-:Y:S04]  /*122a0*/  STS [R7], R3 ;  /* 0x0000000307007388 */ /* 0x0043e80000000800 */
[----:B------:R2:W-:Y:S04]  /*122b0*/  STS [R7+0x400], R0 ;  /* 0x0004000007007388 */ /* 0x0005e80000000800 */
[----:B---3--:R3:W-:Y:S01]  /*122c0*/  STS [R6], R2 ;  /* 0x0000000206007388 */ /* 0x0087e20000000800 */
[----:B-1----:R-:W-:-:S02]  /*122d0*/  F2FP.BF16.PACK_AB R3, R115, R114 ;  /* 0x000000727303723e */ /* 0x002fc400000010ff */
[----:B--2---:R-:W-:-:S03]  /*122e0*/  F2FP.BF16.PACK_AB R0, R103, R102 ;  /* 0x000000666700723e */ /* 0x004fc600000010ff */
[----:B------:R1:W-:Y:S01]  /*122f0*/  STS [R6+0x400], R3 ;  /* 0x0004000306007388 */ /* 0x0003e20000000800 */
[----:B---3--:R-:W-:-:S03]  /*12300*/  F2FP.BF16.PACK_AB R2, R97, R96 ;  /* 0x000000606102723e */ /* 0x008fc600000010ff */
[----:B----4-:R2:W-:Y:S04]  /*12310*/  STS [R5], R0 ;  /* 0x0000000005007388 */ /* 0x0105e80000000800 */
        /* <DEDUP_REMOVED lines=58> */
[----:B----4-:R-:W-:-:S03]  /*126c0*/  F2FP.BF16.PACK_AB R2, R81, R80 ;  /* 0x000000505102723e */ /* 0x010fc600000010ff */
[----:B------:R2:W-:Y:S04]  /*126d0*/  STS [R6+0x8000], R4 ;  /* 0x0080000406007388 */ /* 0x0005e80000000800 */
[----:B------:R-:W-:Y:S04]  /*126e0*/  STS [R6+0x8400], R3 ;  /* 0x0084000306007388 */ /* 0x000fe80000000800 */
[----:B------:R3:W-:Y:S01]  /*126f0*/  STS [R5+0x8000], R2 ;  /* 0x0080000205007388 */ /* 0x0007e20000000800 */
[----:B-1----:R-:W-:-:S05]  /*12700*/  F2FP.BF16.PACK_AB R0, R55, R54 ;  /* 0x000000363700723e */ /* 0x002fca00000010ff */
[----:B------:R1:W-:Y:S01]  /*12710*/  STS [R5+0x8400], R0 ;  /* 0x0084000005007388 */ /* 0x0003e20000000800 */
[----:B--2---:R-:W-:Y:S01]  /*12720*/  F2FP.BF16.PACK_AB R4, R43, R42 ;  /* 0x0000002a2b04723e */ /* 0x004fe200000010ff */
[----:B---3--:R-:W-:-:S04]  /*12730*/  IMAD.MOV.U32 R2, RZ, RZ, 0x4 ;  /* 0x00000004ff027424 */ /* 0x008fc800078e00ff */
[----:B------:R-:W-:-:S04]  /*12740*/  @P1 IMAD.WIDE R6, R215, R2, c[0x0][0x508] ;  /* 0x00014200d7061625 */ /* 0x000fc800078e0202 */
[----:B------:R-:W-:Y:S01]  /*12750*/  IMAD.WIDE R2, R215, R2, c[0x0][0x500] ;  /* 0x00014000d7027625 */ /* 0x000fe200078e0202 */
[----:B-1----:R-:W-:-:S03]  /*12760*/  F2FP.BF16.PACK_AB R5, R25, R24 ;  /* 0x000000181905723e */ /* 0x002fc600000010ff */
[----:B------:R-:W-:Y:S02]  /*12770*/  IMAD.MOV.U32 R0, RZ, RZ, RZ ;  /* 0x000000ffff007224 */ /* 0x000fe400078e00ff */
[----:B------:R1:W-:Y:S04]  /*12780*/  STS [R8+0x8000], R5 ;  /* 0x0080000508007388 */ /* 0x0003e80000000800 */
[----:B------:R2:W-:Y:S04]  /*12790*/  STS [R8+0x8400], R4 ;  /* 0x0084000408007388 */ /* 0x0005e80000000800 */
[----:B------:R-:W-:Y:S06]  /*127a0*/  BAR.SYNC.DEFER_BLOCKING 0x1, 0x100 ;  /* 0x0044000000007b1d */ /* 0x000fec0000010000 */
[----:B------:R2:W5:Y:S04]  /*127b0*/  @P1 LDG.E R15, [R6.64] ;  /* 0x00000008060f1981 */ /* 0x000568000c1e1900 */
[----:B------:R2:W5:Y:S01]  /*127c0*/  @P2 LDG.E R0, [R2.64] ;  /* 0x0000000802002981 */ /* 0x000562000c1e1900 */
[----:B------:R-:W-:-:S04]  /*127d0*/  ISETP.NE.AND P0, PT, R224, RZ, PT ;  /* 0x000000ffe000720c */ /* 0x000fc80003f05270 */
[----:B-1----:R-:W-:Y:S01]  /*127e0*/  SEL R5, R224, c[0x0][0x3d4], P0 ;  /* 0x0000f500e0057a07 */ /* 0x002fe20000000000 */
[----:B------:R-:W-:Y:S05]  /*127f0*/  @P1 BRA `(.L_x_565) ;  /* 0x0000004000001947 */ /* 0x000fea0003800000 */
[----:B------:R-:W-:Y:S05]  /*12800*/  @!P2 BRA `(.L_x_565) ;  /* 0x000000300000a947 */ /* 0x000fea0003800000 */
[----:B--2---:R1:W2:Y:S04]  /*12810*/  LDG.E R4, [R2.64] ;  /* 0x0000000802047981 */ /* 0x0042a8000c1e1900 */
[----:B-1----:R-:W2:Y:S02]  /*12820*/  LDG.E R2, [R2.64+0x4] ;  /* 0x0000040802027981 */ /* 0x002ea4000c1e1900 */
[----:B--2--5:R-:W-:Y:S02]  /*12830*/  IADD3 R15, -R4, R2, RZ ;  /* 0x00000002040f7210 */ /* 0x024fe40007ffe1ff */
.L_x_565:
[----:B------:R-:W3:Y:S01]  /*12840*/  LDL R86, [R1+0x10] ;  /* 0x0000100001567983 */ /* 0x000ee20000100800 */
[----:B------:R-:W-:Y:S01]  /*12850*/  IMAD.MOV.U32 R9, RZ, RZ, 0x368 ;  /* 0x00000368ff097424 */ /* 0x000fe200078e00ff */
[----:B------:R-:W-:Y:S01]  /*12860*/  ISETP.GT.AND P2, PT, R5, 0x1, PT ;  /* 0x000000010500780c */ /* 0x000fe20003f44270 */
[----:B--2---:R-:W-:Y:S01]  /*12870*/  IMAD.MOV.U32 R2, RZ, RZ, c[0x0][0x4e8] ;  /* 0x00013a00ff027624 */ /* 0x004fe200078e00ff */
[----:B------:R-:W-:Y:S01]  /*12880*/  ISETP.NE.U32.AND P0, PT, RZ, c[0x0][0x500], PT ;  /* 0x00014000ff007a0c */ /* 0x000fe20003f05070 */
[----:B------:R-:W-:Y:S01]  /*12890*/  IMAD.IADD R11, R216, 0x1, R211 ;  /* 0x00000001d80b7824 */ /* 0x000fe200078e02d3 */
[----:B------:R-:W-:Y:S01]  /*128a0*/  SEL R9, R9, 0x328, P2 ;  /* 0x0000032809097807 */ /* 0x000fe20001000000 */
[----:B------:R-:W1:Y:S01]  /*128b0*/  S2R R87, SR_TID.X ;  /* 0x0000000000577919 */ /* 0x000e620000002100 */
[----:B------:R-:W-:-:S02]  /*128c0*/  ISETP.NE.AND.EX P0, PT, RZ, c[0x0][0x504], PT, P0 ;  /* 0x00014100ff007a0c */ /* 0x000fc40003f05300 */
[----:B------:R-:W2:Y:S01]  /*128d0*/  LDC.64 R4, c[0x0][R9+0x170] ;  /* 0x00005c0009047b82 */ /* 0x000ea20000000a00 */
[----:B------:R-:W-:Y:S02]  /*128e0*/  ISETP.NE.AND P3, PT, R2, 0x1, PT ;  /* 0x000000010200780c */ /* 0x000fe40003f65270 */
[----:B------:R-:W-:Y:S02]  /*128f0*/  SHF.R.S32.HI R2, RZ, 0x1f, R215 ;  /* 0x0000001fff027819 */ /* 0x000fe400000114d7 */
[----:B------:R-:W-:Y:S02]  /*12900*/  SEL R8, R215, RZ, !P0 ;  /* 0x000000ffd7087207 */ /* 0x000fe40004000000 */
[----:B------:R-:W-:Y:S01]  /*12910*/  SEL R3, R2, RZ, !P0 ;  /* 0x000000ff02037207 */ /* 0x000fe20004000000 */
[----:B------:R-:W4:Y:S01]  /*12920*/  LDC.64 R16, c[0x0][R9+0x168] ;  /* 0x00005a0009107b82 */ /* 0x000f220000000a00 */
[----:B------:R-:W-:-:S07]  /*12930*/  LOP3.LUT R10, R214, 0xffff, RZ, 0xc0, !PT ;  /* 0x0000ffffd60a7812 */ /* 0x000fce00078ec0ff */
[----:B------:R2:W4:Y:S01]  /*12940*/  LDC.64 R18, c[0x0][R9+0x178] ;  /* 0x00005e0009127b82 */ /* 0x0005220000000a00 */
[----:B-1----:R-:W-:-:S07]  /*12950*/  SHF.R.S32.HI R83, RZ, 0x1f, R87 ;  /* 0x0000001fff537819 */ /* 0x002fce0000011457 */
[----:B------:R1:W1:Y:S01]  /*12960*/  LDC.64 R20, c[0x0][R9+0x160] ;  /* 0x0000580009147b82 */ /* 0x0002620000000a00 */
[----:B------:R-:W-:-:S04]  /*12970*/  LEA.HI R83, R83, R87, RZ, 0x5 ;  /* 0x0000005753537211 */ /* 0x000fc800078f28ff */
[----:B------:R-:W-:-:S05]  /*12980*/  LOP3.LUT R83, R83, 0xffffffe0, RZ, 0xc0, !PT ;  /* 0xffffffe053537812 */ /* 0x000fca00078ec0ff */
[----:B------:R-:W-:Y:S02]  /*12990*/  IMAD.IADD R83, R87, 0x1, -R83 ;  /* 0x0000000157537824 */ /* 0x000fe400078e0a53 */
[----:B--2---:R-:W-:-:S04]  /*129a0*/  IMAD R2, R5, R8, RZ ;  /* 0x0000000805027224 */ /* 0x004fc800078e02ff */
[----:B------:R-:W-:Y:S02]  /*129b0*/  IMAD R12, R4, R3, R2 ;  /* 0x00000003040c7224 */ /* 0x000fe400078e0202 */
[----:B------:R-:W-:-:S04]  /*129c0*/  @P3 IMAD.HI.U32 R3, R11, c[0x0][0x4ec], RZ ;  /* 0x00013b000b033a27 */ /* 0x000fc800078e00ff */
[----:B------:R-:W-:-:S04]  /*129d0*/  IMAD.WIDE.U32 R4, R4, R8, RZ ;  /* 0x0000000804047225 */ /* 0x000fc800078e00ff */
[----:B----4-:R-:W-:-:S04]  /*129e0*/  IMAD.WIDE.U32 R6, R16, R10, RZ ;  /* 0x0000000a10067225 */ /* 0x010fc800078e00ff */
[----:B------:R-:W-:Y:S01]  /*129f0*/  IMAD.MOV.U32 R2, RZ, RZ, R11 ;  /* 0x000000ffff027224 */ /* 0x000fe200078e000b */
[----:B------:R-:W-:Y:S01]  /*12a00*/  @P3 SHF.R.U32.HI R2, RZ, c[0x0][0x4f0], R3 ;  /* 0x00013c00ff023a19 */ /* 0x000fe20000011603 */
[----:B-1----:R-:W-:Y:S01]  /*12a10*/  IMAD R9, R17, R10, RZ ;  /* 0x0000000a11097224 */ /* 0x002fe200078e02ff */
[----:B------:R-:W-:Y:S01]  /*12a20*/  SEL R3, R225, RZ, P2 ;  /* 0x000000ffe1037207 */ /* 0x000fe20001000000 */
[----:B------:R-:W-:Y:S01]  /*12a30*/  IMAD.IADD R13, R5, 0x1, R12 ;  /* 0x00000001050d7824 */ /* 0x000fe200078e020c */
[--C-:B-----5:R-:W-:Y:S01]  /*12a40*/  IADD3 R14, P1, P0, R4, R6, R0.reuse ;  /* 0x00000006040e7210 */ /* 0x120fe2000783e000 */
[----:B------:R-:W-:Y:S01]  /*12a50*/  IMAD.IADD R6, R7, 0x1, R9 ;  /* 0x0000000107067824 */ /* 0x000fe200078e0209 */
[----:B------:R-:W-:Y:S01]  /*12a60*/  SHF.R.S32.HI R9, RZ, 0x1f, R0 ;  /* 0x0000001fff097819 */ /* 0x000fe20000011400 */
[----:B------:R-:W-:Y:S02]  /*12a70*/  IMAD.MOV R7, RZ, RZ, -R2 ;  /* 0x000000ffff077224 */ /* 0x000fe400078e0a02 */
[-C--:B------:R-:W-:Y:S01]  /*12a80*/  IMAD R12, R19, R3.reuse, RZ ;  /* 0x00000003130c7224 */ /* 0x080fe200078e02ff */
[----:B------:R-:W-:Y:S01]  /*12a90*/  IADD3.X R13, R13, R6, R9, P1, P0 ;  /* 0x000000060d0d7210 */ /* 0x000fe20000fe0409 */
[----:B------:R-:W-:-:S04]  /*12aa0*/  IMAD.WIDE.U32 R4, R18, R3, RZ ;  /* 0x0000000312047225 */ /* 0x000fc800078e00ff */
[----:B------:R-:W-:Y:S01]  /*12ab0*/  IMAD R3, R7, c[0x0][0x4e8], R11 ;  /* 0x00013a0007037a24 */ /* 0x000fe200078e020b */
[----:B------:R-:W-:Y:S01]  /*12ac0*/  IADD3 R4, P1, P0, R2, R14, R4 ;  /* 0x0000000e02047210 */ /* 0x000fe2000783e004 */
[----:B------:R-:W-:Y:S01]  /*12ad0*/  IMAD.IADD R12, R5, 0x1, R12 ;  /* 0x00000001050c7824 */ /* 0x000fe200078e020c */
[----:B------:R-:W-:Y:S01]  /*12ae0*/  SHF.R.S32.HI R5, RZ, 0x1f, R2 ;  /* 0x0000001fff057819 */ /* 0x000fe20000011402 */
[----:B------:R-:W-:Y:S01]  /*12af0*/  IMAD R2, R21, R3, RZ ;  /* 0x0000000315027224 */ /* 0x000fe200078e02ff */
[----:B------:R-:W-:Y:S01]  /*12b00*/  SHF.R.S32.HI R6, RZ, 0x1f, R3 ;  /* 0x0000001fff067819 */ /* 0x000fe20000011403 */
[----:B------:R-:W-:Y:S01]  /*12b10*/  IMAD.MOV.U32 R7, RZ, RZ, c[0x0][0x4a8] ;  /* 0x00012a00ff077624 */ /* 0x000fe200078e00ff */
[----:B------:R-:W-:Y:S01]  /*12b20*/  IADD3.X R5, R5, R13, R12, P1, P0 ;  /* 0x0000000d05057210 */ /* 0x000fe20000fe040c */
[----:B------:R-:W-:Y:S02]  /*12b30*/  IMAD R12, R15, c[0x0][0x4e8], RZ ;  /* 0x00013a000f0c7a24 */ /* 0x000fe400078e02ff */
[----:B------:R-:W-:-:S02]  /*12b40*/  IMAD R6, R20, R6, R2 ;  /* 0x0000000614067224 */ /* 0x000fc400078e0202 */
[----:B------:R-:W-:Y:S01]  /*12b50*/  IMAD.WIDE.U32 R2, R20, R3, R4 ;  /* 0x0000000314027225 */ /* 0x000fe200078e0004 */
[----:B------:R-:W-:-:S03]  /*12b60*/  SEL R4, R7, c[0x0][0x450], P2 ;  /* 0x0001140007047a07 */ /* 0x000fc60001000000 */
[----:B------:R-:W-:Y:S01]  /*12b70*/  IMAD.MOV.U32 R5, RZ, RZ, c[0x0][0x4ac] ;  /* 0x00012b00ff057624 */ /* 0x000fe200078e00ff */
[----:B------:R-:W-:Y:S01]  /*12b80*/  LEA R4, P0, R2, R4, 0x2 ;  /* 0x0000000402047211 */ /* 0x000fe200078010ff */
[----:B------:R-:W-:-:S03]  /*12b90*/  IMAD.IADD R3, R3, 0x1, R6 ;  /* 0x0000000103037824 */ /* 0x000fc600078e0206 */
[----:B------:R-:W-:Y:S01]  /*12ba0*/  SEL R5, R5, c[0x0][0x454], P2 ;  /* 0x0001150005057a07 */ /* 0x000fe20001000000 */
[----:B------:R-:W-:Y:S03]  /*12bb0*/  SHFL.IDX PT, R6, R4, RZ, 0x1c1f ;  /* 0x001c1fff04067589 */ /* 0x000fe600000e0000 */
[----:B------:R-:W-:Y:S01]  /*12bc0*/  LEA.HI.X R2, R2, R5, R3, 0x2, P0 ;  /* 0x0000000502027211 */ /* 0x000fe200000f1403 */
[----:B------:R-:W-:Y:S01]  /*12bd0*/  SHFL.IDX PT, R4, R4, 0x1, 0x1c1f ;  /* 0x003c1f0004047f89 */ /* 0x000fe200000e0000 */
[----:B------:R-:W-:-:S03]  /*12be0*/  LOP3.LUT P0, RZ, R83, 0x3, RZ, 0xc0, !PT ;  /* 0x0000000353ff7812 */ /* 0x000fc6000780c0ff */
[----:B------:R-:W1:Y:S04]  /*12bf0*/  SHFL.IDX PT, R7, R2, RZ, 0x1c1f ;  /* 0x001c1fff02077589 */ /* 0x000e6800000e0000 */
[----:B------:R3:W2:Y:S02]  /*12c00*/  SHFL.IDX PT, R5, R2, 0x1, 0x1c1f ;  /* 0x003c1f0002057f89 */ /* 0x0006a400000e0000 */
[----:B---3--:R-:W-:-:S05]  /*12c10*/  IMAD.IADD R2, R86, 0x1, R211 ;  /* 0x0000000156027824 */ /* 0x008fca00078e02d3 */
[C---:B------:R-:W-:Y:S02]  /*12c20*/  IADD3 R3, R2.reuse, 0x8, RZ ;  /* 0x0000000802037810 */ /* 0x040fe40007ffe0ff */
[-C--:B------:R-:W-:Y:S02]  /*12c30*/  ISETP.GE.OR P1, PT, R2, R12.reuse, P0 ;  /* 0x0000000c0200720c */ /* 0x080fe40000726670 */
[----:B------:R-:W-:-:S11]  /*12c40*/  ISETP.GE.OR P0, PT, R3, R12, P0 ;  /* 0x0000000c0300720c */ /* 0x000fd60000706670 */
[----:B-1----:R1:W-:Y:S01]  /*12c50*/  @!P1 ST.E [R6.64], R23 ;  /* 0x0000001706009985 */ /* 0x0023e2000c101908 */
[----:B------:R-:W-:-:S03]  /*12c60*/  ISETP.GE.AND P1, PT, R3, R12, PT ;  /* 0x0000000c0300720c */ /* 0x000fc60003f26270 */
[----:B--2---:R1:W-:Y:S01]  /*12c70*/  @!P0 ST.E [R4.64], R22 ;  /* 0x0000001604008985 */ /* 0x0043e2000c101908 */
[----:B------:R-:W-:Y:S02]  /*12c80*/  ISETP.GE.AND P0, PT, R2, R12, PT ;  /* 0x0000000c0200720c */ /* 0x000fe40003f06270 */
[----:B------:R-:W-:Y:S01]  /*12c90*/  P2R R13, PR, RZ, 0x2 ;  /* 0x00000002ff0d7803 */ /* 0x000fe20000000000 */
[----:B------:R-:W-:Y:S05]  /*12ca0*/  @P2 BRA `(.L_x_566) ;  /* 0x0000087000002947 */ /* 0x000fea0003800000 */
[----:B-1----:R-:W-:Y:S01]  /*12cb0*/  IMAD R4, R9, c[0x0][0x3a0], RZ ;  /* 0x0000e80009047a24 */ /* 0x002fe200078e02ff */
[----:B------:R-:W-:Y:S01]  /*12cc0*/  SHF.R.S32.HI R5, RZ, 0x1f, R8 ;  /* 0x0000001fff057819 */ /* 0x000fe20000011408 */
[C---:B------:R-:W-:Y:S01]  /*12cd0*/  IMAD.WIDE.U32 R2, R0.reuse, c[0x0][0x3a0], RZ ;  /* 0x0000e80000027a25 */ /* 0x040fe200078e00ff */
[----:B------:R1:W2:Y:S03]  /*12ce0*/  LDS.128 R24, [R179+0x80] ;  /* 0x00008000b3187984 */ /* 0x0002a60000000c00 */
[----:B------:R-:W-:Y:S01]  /*12cf0*/  IMAD R0, R0, c[0x0][0x3a4], R4 ;  /* 0x0000e90000007a24 */ /* 0x000fe200078e0204 */
[----:B------:R-:W-:Y:S01]  /*12d00*/  IADD3 R4, R197, R211, RZ ;  /* 0x000000d3c5047210 */ /* 0x000fe20007ffe0ff */
[----:B------:R1:W3:Y:S01]  /*12d10*/  LDS.128 R36, [R179+0x1080] ;  /* 0x00108000b3247984 */ /* 0x0002e20000000c00 */
[----:B------:R-:W-:-:S02]  /*12d20*/  IMAD R5, R5, c[0x0][0x3f0], RZ ;  /* 0x0000fc0005057a24 */ /* 0x000fc400078e02ff */
[----:B------:R-:W-:Y:S01]  /*12d30*/  IADD3 R3, R3, R0, RZ ;  /* 0x0000000003037210 */ /* 0x000fe20007ffe0ff */
[----:B------:R-:W-:Y:S01]  /*12d40*/  @P3 IMAD.HI.U32 R6, R4, c[0x0][0x4ec], RZ ;  /* 0x00013b0004063a27 */ /* 0x000fe200078e00ff */
[----:B------:R1:W4:Y:S01]  /*12d50*/  LDS.128 R48, [R179+0x2080] ;  /* 0x00208000b3307984 */ /* 0x0003220000000c00 */
[----:B------:R-:W-:Y:S02]  /*12d60*/  MOV R0, R4 ;  /* 0x0000000400007202 */ /* 0x000fe40000000f00 */
[C---:B------:R-:W-:Y:S01]  /*12d70*/  IMAD.WIDE.U32 R2, R10.reuse, c[0x0][0x3e8], R2 ;  /* 0x0000fa000a027a25 */ /* 0x040fe200078e0002 */
[----:B------:R1:W1:Y:S01]  /*12d80*/  LDS.128 R56, [R179+0x3080] ;  /* 0x00308000b3387984 */ /* 0x0002620000000c00 */
[----:B------:R-:W-:Y:S02]  /*12d90*/  @P3 SHF.R.U32.HI R0, RZ, c[0x0][0x4f0], R6 ;  /* 0x00013c00ff003a19 */ /* 0x000fe40000011606 */
[----:B------:R-:W-:Y:S01]  /*12da0*/  IMAD R3, R10, c[0x0][0x3ec], R3 ;  /* 0x0000fb000a037a24 */ /* 0x000fe200078e0203 */
[----:B------:R1:W1:Y:S01]  /*12db0*/  LDS.128 R20, [R179+0x4080] ;  /* 0x00408000b3147984 */ /* 0x0002620000000c00 */
[C---:B------:R-:W-:Y:S01]  /*12dc0*/  IMAD R7, R8.reuse, c[0x0][0x3f4], R5 ;  /* 0x0000fd0008077a24 */ /* 0x040fe200078e0205 */
[----:B------:R-:W-:Y:S01]  /*12dd0*/  SHF.R.S32.HI R6, RZ, 0x1f, R0 ;  /* 0x0000001fff067819 */ /* 0x000fe20000011400 */
[----:B------:R-:W-:Y:S01]  /*12de0*/  IMAD.WIDE.U32 R2, R8, c[0x0][0x3f0], R2 ;  /* 0x0000fc0008027a25 */ /* 0x000fe200078e0002 */
[----:B------:R1:W1:Y:S01]  /*12df0*/  LDS.128 R32, [R179+0x5080] ;  /* 0x00508000b3207984 */ /* 0x0002620000000c00 */
[----:B------:R-:W-:-:S02]  /*12e00*/  IADD3 R5, -R0, RZ, RZ ;  /* 0x000000ff00057210 */ /* 0x000fc40007ffe1ff */
[----:B------:R-:W-:Y:S01]  /*12e10*/  IMAD R6, R6, c[0x0][0x3e0], RZ ;  /* 0x0000f80006067a24 */ /* 0x000fe200078e02ff */
[----:B------:R1:W1:Y:S01]  /*12e20*/  LDS.128 R44, [R179+0x6080] ;  /* 0x00608000b32c7984 */ /* 0x0002620000000c00 */
[----:B------:R-:W-:Y:S01]  /*12e30*/  IADD3 R3, R3, R7, RZ ;  /* 0x0000000703037210 */ /* 0x000fe20007ffe0ff */
[----:B------:R-:W-:Y:S02]  /*12e40*/  IMAD R4, R5, c[0x0][0x4e8], R4 ;  /* 0x00013a0005047a24 */ /* 0x000fe400078e0204 */
[----:B------:R1:W1:Y:S01]  /*12e50*/  LDS.128 R52, [R179+0x7080] ;  /* 0x00708000b3347984 */ /* 0x0002620000000c00 */
[C---:B------:R-:W-:Y:S02]  /*12e60*/  IMAD R5, R0.reuse, c[0x0][0x3e4], R6 ;  /* 0x0000f90000057a24 */ /* 0x040fe400078e0206 */
[----:B------:R-:W-:Y:S01]  /*12e70*/  IMAD.WIDE.U32 R2, R0, c[0x0][0x3e0], R2 ;  /* 0x0000f80000027a25 */ /* 0x000fe200078e0002 */
[----:B------:R1:W1:Y:S01]  /*12e80*/  LDS.128 R16, [R179+0x8080] ;  /* 0x00808000b3107984 */ /* 0x0002620000000c00 */
[----:B------:R-:W-:-:S03]  /*12e90*/  SHF.R.S32.HI R0, RZ, 0x1f, R4 ;  /* 0x0000001fff007819 */ /* 0x000fc60000011404 */
[----:B------:R1:W1:Y:S01]  /*12ea0*/  LDS.128 R28, [R179+0x9080] ;  /* 0x00908000b31c7984 */ /* 0x0002620000000c00 */
[----:B------:R-:W-:Y:S01]  /*12eb0*/  IADD3 R3, R3, R5, RZ ;  /* 0x0000000503037210 */ /* 0x000fe20007ffe0ff */
[----:B------:R-:W-:Y:S02]  /*12ec0*/  IMAD R0, R0, c[0x0][0x3d8], RZ ;  /* 0x0000f60000007a24 */ /* 0x000fe400078e02ff */
[----:B------:R1:W1:Y:S02]  /*12ed0*/  LDS.128 R40, [R179+0xa080] ;  /* 0x00a08000b3287984 */ /* 0x0002640000000c00 */
[C---:B------:R-:W-:Y:S02]  /*12ee0*/  IMAD.WIDE.U32 R2, R4.reuse, c[0x0][0x3d8], R2 ;  /* 0x0000f60004027a25 */ /* 0x040fe400078e0002 */
[----:B------:R1:W1:Y:S02]  /*12ef0*/  LDS.128 R60, [R179+0xb080] ;  /* 0x00b08000b33c7984 */ /* 0x0002640000000c00 */
[----:B------:R-:W-:Y:S01]  /*12f00*/  IMAD R0, R4, c[0x0][0x3dc], R0 ;  /* 0x0000f70004007a24 */ /* 0x000fe200078e0200 */
[----:B------:R-:W-:-:S04]  /*12f10*/  LEA R11, P0, R2, c[0x0][0x380], 0x1 ;  /* 0x0000e000020b7a11 */ /* 0x000fc800078008ff */
[----:B------:R-:W-:-:S04]  /*12f20*/  IADD3 R0, R3, R0, RZ ;  /* 0x0000000003007210 */ /* 0x000fc80007ffe0ff */
[----:B------:R-:W-:Y:S01]  /*12f30*/  LEA.HI.X R9, R2, c[0x0][0x384], R0, 0x1, P0 ;  /* 0x0000e10002097a11 */ /* 0x000fe200000f0c00 */
[----:B------:R-:W-:Y:S05]  /*12f40*/  BRA.DIV ~URZ, `(.L_x_567) ;  /* 0x000054e27f007947 */ /* 0x000fea000b800000 */
[----:B--234-:R2:W3:Y:S02]  /*12f50*/  SHFL.IDX PT, R8, R9, RZ, 0x181f ;  /* 0x00181fff09087589 */ /* 0x01c4e400000e0000 */
.L_x_661:
[----:B------:R-:W-:Y:S05]  /*12f60*/  BRA.DIV ~URZ, `(.L_x_568) ;  /* 0x000055327f007947 */ /* 0x000fea000b800000 */
[----:B------:R4:W2:Y:S02]  /*12f70*/  SHFL.IDX PT, R0, R11, RZ, 0x181f ;  /* 0x00181fff0b007589 */ /* 0x0008a400000e0000 */
.L_x_662:
[----:B------:R-:W-:Y:S01]  /*12f80*/  IADD3 R10, R217, R211, RZ ;  /* 0x000000d3d90a7210 */ /* 0x000fe20007ffe0ff */
        /* <DEDUP_REMOVED lines=10> */
[-C--:B------:R-:W-:Y:S02]  /*13030*/  @!P1 LEA R4, P4, R192, R0.reuse, 0x1 ;  /* 0x00000000c0049211 */ /* 0x080fe400078808ff */
[C---:B------:R-:W-:Y:S02]  /*13040*/  @!P0 LEA R2, P3, R193.reuse, R0, 0x1 ;  /* 0x00000000c1028211 */ /* 0x040fe400078608ff */
[-C--:B---3--:R-:W-:Y:S02]  /*13050*/  @!P2 LEA.HI.X R7, R184, R8.reuse, R15, 0x1, P5 ;  /* 0x00000008b807a211 */ /* 0x088fe400028f0c0f */
[-C--:B------:R-:W-:Y:S02]  /*13060*/  @!P1 LEA.HI.X R5, R192, R8.reuse, R14, 0x1, P4 ;  /* 0x00000008c0059211 */ /* 0x080fe400020f0c0e */
[----:B------:R-:W-:Y:S01]  /*13070*/  @!P0 LEA.HI.X R3, R193, R8, R13, 0x1, P3 ;  /* 0x00000008c1038211 */ /* 0x000fe200018f0c0d */
[----:B------:R2:W-:Y:S04]  /*13080*/  @!P2 ST.E.128 [R6.64], R24 ;  /* 0x000000180600a985 */ /* 0x0005e8000c101d08 */
[----:B-1----:R2:W-:Y:S04]  /*13090*/  @!P1 ST.E.128 [R4.64], R20 ;  /* 0x0000001404009985 */ /* 0x0025e8000c101d08 */
[----:B------:R2:W-:Y:S02]  /*130a0*/  @!P0 ST.E.128 [R2.64], R16 ;  /* 0x0000001002008985 */ /* 0x0005e4000c101d08 */
.L_x_570:
[----:B------:R-:W-:Y:S05]  /*130b0*/  BSYNC B0 ;  /* 0x0000000000007941 */ /* 0x000fea0003800000 */
.L_x_569:
[----:B------:R-:W-:Y:S05]  /*130c0*/  BRA.DIV ~URZ, `(.L_x_571) ;  /* 0x000054427f007947 */ /* 0x000fea000b800000 */
[----:B---3--:R3:W4:Y:S04]  /*130d0*/  SHFL.IDX PT, R8, R9, 0x1, 0x181f ;  /* 0x00381f0009087f89 */ /* 0x00872800000e0000 */
[----:B--2---:R3:W2:Y:S02]  /*130e0*/  SHFL.IDX PT, R0, R11, 0x1, 0x181f ;  /* 0x00381f000b007f89 */ /* 0x0046a400000e0000 */
.L_x_663:
        /* <DEDUP_REMOVED lines=13> */
[-C--:B----4-:R-:W-:Y:S02]  /*131c0*/  @!P2 LEA.HI.X R7, R184, R8.reuse, R15, 0x1, P5 ;  /* 0x00000008b807a211 */ /* 0x090fe400028f0c0f */
[-C--:B------:R-:W-:Y:S02]  /*131d0*/  @!P1 LEA.HI.X R5, R192, R8.reuse, R14, 0x1, P4 ;  /* 0x00000008c0059211 */ /* 0x080fe400020f0c0e */
[----:B------:R-:W-:Y:S01]  /*131e0*/  @!P0 LEA.HI.X R3, R193, R8, R13, 0x1, P3 ;  /* 0x00000008c1038211 */ /* 0x000fe200018f0c0d */
[----:B------:R2:W-:Y:S04]  /*131f0*/  @!P2 ST.E.128 [R6.64], R36 ;  /* 0x000000240600a985 */ /* 0x0005e8000c101d08 */
[----:B-1----:R2:W-:Y:S04]  /*13200*/  @!P1 ST.E.128 [R4.64], R32 ;  /* 0x0000002004009985 */ /* 0x0025e8000c101d08 */
[----:B------:R2:W-:Y:S02]  /*13210*/  @!P0 ST.E.128 [R2.64], R28 ;  /* 0x0000001c02008985 */ /* 0x0005e4000c101d08 */
.L_x_573:
[----:B------:R-:W-:Y:S05]  /*13220*/  BSYNC B0 ;  /* 0x0000000000007941 */ /* 0x000fea0003800000 */
.L_x_572:
[----:B------:R-:W-:Y:S05]  /*13230*/  BRA.DIV ~URZ, `(.L_x_574) ;  /* 0x000053a27f007947 */ /* 0x000fea000b800000 */
[----:B----4-:R4:W3:Y:S02]  /*13240*/  SHFL.IDX PT, R8, R9, 0x2, 0x181f ;  /* 0x00581f0009087f89 */ /* 0x0108e400000e0000 */
.L_x_664:
[----:B------:R-:W-:Y:S05]  /*13250*/  BRA.DIV ~URZ, `(.L_x_575) ;  /* 0x000053f27f007947 */ /* 0x000fea000b800000 */
[----:B--2---:R2:W4:Y:S02]  /*13260*/  SHFL.IDX PT, R0, R11, 0x2, 0x181f ;  /* 0x00581f000b007f89 */ /* 0x00452400000e0000 */
.L_x_665:
        /* <DEDUP_REMOVED lines=19> */
.L_x_577:
[----:B------:R-:W-:Y:S05]  /*133a0*/  BSYNC B0 ;  /* 0x0000000000007941 */ /* 0x000fea0003800000 */
.L_x_576:
[----:B------:R-:W-:Y:S05]  /*133b0*/  BRA.DIV ~URZ, `(.L_x_578) ;  /* 0x000053027f007947 */ /* 0x000fea000b800000 */
[----:B---3--:R3:W2:Y:S04]  /*133c0*/  SHFL.IDX PT, R6, R9, 0x3, 0x181f ;  /* 0x00781f0009067f89 */ /* 0x0086a800000e0000 */
[----:B----4-:R3:W4:Y:S02]  /*133d0*/  SHFL.IDX PT, R0, R11, 0x3, 0x181f ;  /* 0x00781f000b007f89 */ /* 0x01072400000e0000 */
.L_x_666:
[----:B------:R-:W-:-:S04]  /*133e0*/  IADD3 R2, R10, 0x60, RZ ;  /* 0x000000600a027810 */ /* 0x000fc80007ffe0ff */
[----:B------:R-:W-:-:S13]  /*133f0*/  ISETP.GE.AND P0, PT, R2, R12, PT ;  /* 0x0000000c0200720c */ /* 0x000fda0003f06270 */
[----:B------:R-:W-:Y:S05]  /*13400*/  @P0 BRA `(.L_x_579) ;  /* 0x0000201000000947 */ /* 0x000fea0003800000 */
[----:B------:R-:W-:Y:S02]  /*13410*/  ISETP.GE.AND P1, PT, R184, c[0x0][0x3c8], PT ;  /* 0x0000f200b8007a0c */ /* 0x000fe40003f26270 */
[----:B------:R-:W-:Y:S02]  /*13420*/  ISETP.GE.AND P0, PT, R192, c[0x0][0x3c8], PT ;  /* 0x0000f200c0007a0c */ /* 0x000fe40003f06270 */
[----:B------:R-:W-:Y:S02]  /*13430*/  SHF.R.S32.HI R8, RZ, 0x1f, R184 ;  /* 0x0000001fff087819 */ /* 0x000fe400000114b8 */
[----:B------:R-:W-:-:S07]  /*13440*/  SHF.R.S32.HI R7, RZ, 0x1f, R192 ;  /* 0x0000001fff077819 */ /* 0x000fce00000114c0 */
[-C--:B----4-:R-:W-:Y:S02]  /*13450*/  @!P1 LEA R4, P3, R184, R0.reuse, 0x1 ;  /* 0x00000000b8049211 */ /* 0x090fe400078608ff */
[----:B------:R-:W-:Y:S02]  /*13460*/  @!P0 LEA R2, P2, R192, R0, 0x1 ;  /* 0x00000000c0028211 */ /* 0x000fe400078408ff */
        /* <DEDUP_REMOVED lines=11> */
.L_x_566:
        /* <DEDUP_REMOVED lines=32> */
.L_x_667:
[----:B------:R-:W-:Y:S05]  /*13720*/  BRA.DIV ~URZ, `(.L_x_581) ;  /* 0x000050d27f007947 */ /* 0x000fea000b800000 */
[----:B------:R3:W4:Y:S02]  /*13730*/  SHFL.IDX PT, R0, R12, RZ, 0x1c1f ;  /* 0x001c1fff0c007589 */ /* 0x00072400000e0000 */
.L_x_668:
[----:B------:R-:W-:Y:S01]  /*13740*/  BSSY B0, `(.L_x_582) ;  /* 0x000007a000007945 */ /* 0x000fe20003800000 */
[----:B------:R-:W-:Y:S05]  /*13750*/  @P0 BRA `(.L_x_583) ;  /* 0x0000078000000947 */ /* 0x000fea0003800000 */
[----:B------:R-:W-:Y:S02]  /*13760*/  ISETP.GE.AND P1, PT, R199, c[0x0][0x3c8], PT ;  /* 0x0000f200c7007a0c */ /* 0x000fe40003f26270 */
[----:B------:R-:W-:Y:S02]  /*13770*/  ISETP.GE.AND P0, PT, R252, c[0x0][0x3c8], PT ;  /* 0x0000f200fc007a0c */ /* 0x000fe40003f06270 */
[----:B------:R-:W-:Y:S02]  /*13780*/  ISETP.GE.AND P3, PT, R251, c[0x0][0x3c8], PT ;  /* 0x0000f200fb007a0c */ /* 0x000fe40003f66270 */
[----:B------:R-:W-:Y:S02]  /*13790*/  SHF.R.S32.HI R9, RZ, 0x1f, R199 ;  /* 0x0000001fff097819 */ /* 0x000fe400000114c7 */
[----:B------:R-:W-:-:S02]  /*137a0*/  ISETP.GE.AND P4, PT, R250, c[0x0][0x3c8], PT ;  /* 0x0000f200fa007a0c */ /* 0x000fc40003f86270 */
[----:B------:R-:W-:Y:S02]  /*137b0*/  SHF.R.S32.HI R8, RZ, 0x1f, R252 ;  /* 0x0000001fff087819 */ /* 0x000fe400000114fc */
[----:B------:R-:W-:Y:S02]  /*137c0*/  SHF.R.S32.HI R11, RZ, 0x1f, R241 ;  /* 0x0000001fff0b7819 */ /* 0x000fe400000114f1 */
[CC--:B----4-:R-:W-:Y:S02]  /*137d0*/  @!P1 LEA R2, P5, R199.reuse, R0.reuse, 0x2 ;  /* 0x00000000c7029211 */ /* 0x0d0fe400078a10ff */
[C---:B------:R-:W-:Y:S02]  /*137e0*/  @!P0 LEA R6, P2, R252.reuse, R0, 0x2 ;  /* 0x00000000fc068211 */ /* 0x040fe400078410ff */
[-C--:B--2---:R-:W-:Y:S02]  /*137f0*/  @!P1 LEA.HI.X R3, R199, R4.reuse, R9, 0x2, P5 ;  /* 0x00000004c7039211 */ /* 0x084fe400028f1409 */
[----:B------:R-:W-:-:S02]  /*13800*/  @!P0 LEA.HI.X R7, R252, R4, R8, 0x2, P2 ;  /* 0x00000004fc078211 */ /* 0x000fc400010f1408 */
[----:B------:R-:W-:Y:S01]  /*13810*/  ISETP.GE.AND P2, PT, R249, c[0x0][0x3c8], PT ;  /* 0x0000f200f9007a0c */ /* 0x000fe20003f46270 */
[----:B------:R2:W-:Y:S01]  /*13820*/  @!P1 ST.E.64 [R2.64], R132 ;  /* 0x0000008402009985 */ /* 0x0005e2000c101b08 */
[----:B------:R-:W-:Y:S02]  /*13830*/  SHF.R.S32.HI R9, RZ, 0x1f, R251 ;  /* 0x0000001fff097819 */ /* 0x000fe400000114fb */
[----:B------:R-:W-:Y:S01]  /*13840*/  ISETP.GE.AND P1, PT, R248, c[0x0][0x3c8], PT ;  /* 0x0000f200f8007a0c */ /* 0x000fe20003f26270 */
[----:B------:R4:W-:Y:S01]  /*13850*/  @!P0 ST.E.64 [R6.64], R28 ;  /* 0x0000001c06008985 */ /* 0x0009e2000c101b08 */
[----:B------:R-:W-:Y:S02]  /*13860*/  SHF.R.S32.HI R8, RZ, 0x1f, R250 ;  /* 0x0000001fff087819 */ /* 0x000fe400000114fa */
[----:B------:R-:W-:Y:S02]  /*13870*/  SHF.R.S32.HI R10, RZ, 0x1f, R240 ;  /* 0x0000001fff0a7819 */ /* 0x000fe400000114f0 */
[----:B------:R-:W-:-:S02]  /*13880*/  ISETP.GE.AND P6, PT, R235, c[0x0][0x3c8], PT ;  /* 0x0000f200eb007a0c */ /* 0x000fc40003fc6270 */
[----:B------:R-:W-:Y:S02]  /*13890*/  SHF.R.S32.HI R14, RZ, 0x1f, R233 ;  /* 0x0000001fff0e7819 */ /* 0x000fe400000114e9 */
[----:B------:R-:W-:Y:S02]  /*138a0*/  SHF.R.S32.HI R16, RZ, 0x1f, R232 ;  /* 0x0000001fff107819 */ /* 0x000fe400000114e8 */
[----:B------:R-:W-:Y:S02]  /*138b0*/  SHF.R.S32.HI R15, RZ, 0x1f, R231 ;  /* 0x0000001fff0f7819 */ /* 0x000fe400000114e7 */
[CC--:B--2---:R-:W-:Y:S02]  /*138c0*/  @!P3 LEA R2, P5, R251.reuse, R0.reuse, 0x2 ;  /* 0x00000000fb02b211 */ /* 0x0c4fe400078a10ff */
[----:B----4-:R-:W-:Y:S02]  /*138d0*/  @!P4 LEA R6, P0, R250, R0, 0x2 ;  /* 0x00000000fa06c211 */ /* 0x010fe400078010ff */
[----:B------:R-:W-:-:S02]  /*138e0*/  @!P3 LEA.HI.X R3, R251, R4, R9, 0x2, P5 ;  /* 0x00000004fb03b211 */ /* 0x000fc400028f1409 */
[----:B------:R-:W-:Y:S02]  /*138f0*/  @!P4 LEA.HI.X R7, R250, R4, R8, 0x2, P0 ;  /* 0x00000004fa07c211 */ /* 0x000fe400000f1408 */
[----:B------:R-:W-:Y:S01]  /*13900*/  SHF.R.S32.HI R9, RZ, 0x1f, R249 ;  /* 0x0000001fff097819 */ /* 0x000fe200000114f9 */
[----:B------:R2:W-:Y:S01]  /*13910*/  @!P3 ST.E.64 [R2.64], R30 ;  /* 0x0000001e0200b985 */ /* 0x0005e2000c101b08 */
[----:B------:R-:W-:Y:S02]  /*13920*/  ISETP.GE.AND P3, PT, R247, c[0x0][0x3c8], PT ;  /* 0x0000f200f7007a0c */ /* 0x000fe40003f66270 */
[----:B------:R-:W-:Y:S01]  /*13930*/  SHF.R.S32.HI R8, RZ, 0x1f, R248 ;  /* 0x0000001fff087819 */ /* 0x000fe200000114f8 */
[----:B------:R4:W-:Y:S01]  /*13940*/  @!P4 ST.E.64 [R6.64], R32 ;  /* 0x000000200600c985 */ /* 0x0009e2000c101b08 */
[----:B------:R-:W-:Y:S02]  /*13950*/  ISETP.GE.AND P4, PT, R246, c[0x0][0x3c8], PT ;  /* 0x0000f200f6007a0c */ /* 0x000fe40003f86270 */
        /* <DEDUP_REMOVED lines=33> */
[----:B------:R-:W-:-:S05]  /*13b70*/  @!P4 LEA.HI.X R7, R242, R4, R8, 0x2, P0 ;  /* 0x00000004f207c211 */ /* 0x000fca00000f1408 */
[C---:B------:R-:W-:Y:S01]  /*13b80*/  @!P1 LEA R8, P0, R240.reuse, R0, 0x2 ;  /* 0x00000000f0089211 */ /* 0x040fe200078010ff */
[----:B------:R2:W-:Y:S01]  /*13b90*/  @!P3 ST.E.64 [R2.64], R44 ;  /* 0x0000002c0200b985 */ /* 0x0005e2000c101b08 */
[----:B------:R-:W-:Y:S02]  /*13ba0*/  ISETP.GE.AND P3, PT, R239, c[0x0][0x3c8], PT ;  /* 0x0000f200ef007a0c */ /* 0x000fe40003f66270 */
[----:B------:R-:W-:Y:S01]  /*13bb0*/  @!P1 LEA.HI.X R9, R240, R4, R10, 0x2, P0 ;  /* 0x00000004f0099211 */ /* 0x000fe200000f140a */
[----:B------:R4:W-:Y:S01]  /*13bc0*/  @!P4 ST.E.64 [R6.64], R48 ;  /* 0x000000300600c985 */ /* 0x0009e2000c101b08 */
[----:B------:R-:W-:Y:S02]  /*13bd0*/  ISETP.GE.AND P4, PT, R238, c[0x0][0x3c8], PT ;  /* 0x0000f200ee007a0c */ /* 0x000fe40003f86270 */
[----:B------:R-:W-:Y:S02]  /*13be0*/  SHF.R.S32.HI R10, RZ, 0x1f, R238 ;  /* 0x0000001fff0a7819 */ /* 0x000fe400000114ee */
[----:B--2---:R-:W-:-:S04]  /*13bf0*/  @!P2 LEA R2, P5, R241, R0, 0x2 ;  /* 0x00000000f102a211 */ /* 0x004fc800078a10ff */
[----:B------:R-:W-:Y:S02]  /*13c00*/  @!P2 LEA.HI.X R3, R241, R4, R11, 0x2, P5 ;  /* 0x00000004f103a211 */ /* 0x000fe400028f140b */
[----:B----4-:R-:W-:Y:S02]  /*13c10*/  @!P3 LEA R6, P5, R239, R0, 0x2 ;  /* 0x00000000ef06b211 */ /* 0x010fe400078a10ff */
[----:B------:R-:W-:Y:S01]  /*13c20*/  SHF.R.S32.HI R11, RZ, 0x1f, R239 ;  /* 0x0000001fff0b7819 */ /* 0x000fe200000114ef */
[----:B------:R2:W-:Y:S01]  /*13c30*/  @!P2 ST.E.64 [R2.64], R52 ;  /* 0x000000340200a985 */ /* 0x0005e2000c101b08 */
[----:B------:R-:W-:Y:S02]  /*13c40*/  ISETP.GE.AND P2, PT, R237, c[0x0][0x3c8], PT ;  /* 0x0000f200ed007a0c */ /* 0x000fe40003f46270 */
[----:B------:R-:W-:Y:S01]  /*13c50*/  @!P3 LEA.HI.X R7, R239, R4, R11, 0x2, P5 ;  /* 0x00000004ef07b211 */ /* 0x000fe200028f140b */
[----:B------:R4:W-:Y:S01]  /*13c60*/  @!P1 ST.E.64 [R8.64], R56 ;  /* 0x0000003808009985 */ /* 0x0009e2000c101b08 */
[----:B------:R-:W-:-:S02]  /*13c70*/  ISETP.GE.AND P1, PT, R236, c[0x0][0x3c8], PT ;  /* 0x0000f200ec007a0c */ /* 0x000fc40003f26270 */
[----:B------:R-:W-:Y:S01]  /*13c80*/  ISETP.GE.AND P5, PT, R234, c[0x0][0x3c8], PT ;  /* 0x0000f200ea007a0c */ /* 0x000fe20003fa6270 */
[----:B------:R5:W-:Y:S01]  /*13c90*/  @!P3 ST.E.64 [R6.64], R60 ;  /* 0x0000003c0600b985 */ /* 0x000be2000c101b08 */
[----:B------:R-:W-:Y:S02]  /*13ca0*/  SHF.R.S32.HI R11, RZ, 0x1f, R236 ;  /* 0x0000001fff0b7819 */ /* 0x000fe400000114ec */
[----:B--2---:R-:W-:-:S04]  /*13cb0*/  @!P4 LEA R2, P0, R238, R0, 0x2 ;  /* 0x00000000ee02c211 */ /* 0x004fc800078010ff */
[----:B------:R-:W-:Y:S02]  /*13cc0*/  @!P4 LEA.HI.X R3, R238, R4, R10, 0x2, P0 ;  /* 0x00000004ee03c211 */ /* 0x000fe400000f140a */
[----:B----4-:R-:W-:Y:S02]  /*13cd0*/  @!P2 LEA R8, P0, R237, R0, 0x2 ;  /* 0x00000000ed08a211 */ /* 0x010fe400078010ff */
[----:B------:R-:W-:Y:S01]  /*13ce0*/  SHF.R.S32.HI R10, RZ, 0x1f, R237 ;  /* 0x0000001fff0a7819 */ /* 0x000fe200000114ed */
[----:B------:R2:W-:Y:S01]  /*13cf0*/  @!P4 ST.E.64 [R2.64], R64 ;  /* 0x000000400200c985 */ /* 0x0005e2000c101b08 */
[----:B------:R-:W-:Y:S02]  /*13d00*/  ISETP.GE.AND P4, PT, R233, c[0x0][0x3c8], PT ;  /* 0x0000f200e9007a0c */ /* 0x000fe40003f86270 */
[----:B------:R-:W-:Y:S02]  /*13d10*/  @!P2 LEA.HI.X R9, R237, R4, R10, 0x2, P0 ;  /* 0x00000004ed09a211 */ /* 0x000fe400000f140a */
[----:B-----5:R-:W-:-:S02]  /*13d20*/  @!P6 LEA R6, P0, R235, R0, 0x2 ;  /* 0x00000000eb06e211 */ /* 0x020fc400078010ff */
[----:B------:R-:W-:Y:S01]  /*13d30*/  SHF.R.S32.HI R10, RZ, 0x1f, R235 ;  /* 0x0000001fff0a7819 */ /* 0x000fe200000114eb */
[----:B------:R-:W-:Y:S01]  /*13d40*/  @!P2 ST.E.64 [R8.64], R112 ;  /* 0x000000700800a985 */ /* 0x000fe2000c101b08 */
[----:B------:R-:W-:Y:S02]  /*13d50*/  ISETP.GE.AND P2, PT, R232, c[0x0][0x3c8], PT ;  /* 0x0000f200e8007a0c */ /* 0x000fe40003f46270 */
[----:B------:R-:W-:Y:S02]  /*13d60*/  @!P6 LEA.HI.X R7, R235, R4, R10, 0x2, P0 ;  /* 0x00000004eb07e211 */ /* 0x000fe400000f140a */
[----:B------:R-:W-:Y:S02]  /*13d70*/  ISETP.GE.AND P0, PT, R230, c[0x0][0x3c8], PT ;  /* 0x0000f200e6007a0c */ /* 0x000fe40003f06270 */
[----:B------:R-:W-:Y:S02]  /*13d80*/  SHF.R.S32.HI R10, RZ, 0x1f, R234 ;  /* 0x0000001fff0a7819 */ /* 0x000fe400000114ea */
[----:B--2---:R-:W-:-:S04]  /*13d90*/  @!P1 LEA R2, P3, R236, R0, 0x2 ;  /* 0x00000000ec029211 */ /* 0x004fc800078610ff */
[----:B------:R-:W-:-:S05]  /*13da0*/  @!P1 LEA.HI.X R3, R236, R4, R11, 0x2, P3 ;  /* 0x00000004ec039211 */ /* 0x000fca00018f140b */
[----:B------:R2:W-:Y:S01]  /*13db0*/  @!P1 ST.E.64 [R2.64], R68 ;  /* 0x0000004402009985 */ /* 0x0005e2000c101b08 */
[----:B------:R-:W-:-:S03]  /*13dc0*/  ISETP.GE.AND P1, PT, R231, c[0x0][0x3c8], PT ;  /* 0x0000f200e7007a0c */ /* 0x000fc60003f26270 */
[----:B------:R4:W-:Y:S01]  /*13dd0*/  @!P6 ST.E.64 [R6.64], R72 ;  /* 0x000000480600e985 */ /* 0x0009e2000c101b08 */
[----:B--2---:R-:W-:-:S04]  /*13de0*/  @!P5 LEA R2, P3, R234, R0, 0x2 ;  /* 0x00000000ea02d211 */ /* 0x004fc800078610ff */
[----:B------:R-:W-:Y:S02]  /*13df0*/  @!P5 LEA.HI.X R3, R234, R4, R10, 0x2, P3 ;  /* 0x00000004ea03d211 */ /* 0x000fe400018f140a */
[CC--:B------:R-:W-:Y:S02]  /*13e00*/  @!P4 LEA R10, P6, R233.reuse, R0.reuse, 0x2 ;  /* 0x00000000e90ac211 */ /* 0x0c0fe400078c10ff */
[C---:B------:R-:W-:Y:S01]  /*13e10*/  @!P2 LEA R8, P3, R232.reuse, R0, 0x2 ;  /* 0x00000000e808a211 */ /* 0x040fe200078610ff */
[----:B------:R2:W-:Y:S01]  /*13e20*/  @!P5 ST.E.64 [R2.64], R76 ;  /* 0x0000004c0200d985 */ /* 0x0005e2000c101b08 */
[----:B------:R-:W-:Y:S02]  /*13e30*/  @!P4 LEA.HI.X R11, R233, R4, R14, 0x2, P6 ;  /* 0x00000004e90bc211 */ /* 0x000fe400030f140e */
[----:B----4-:R-:W-:Y:S02]  /*13e40*/  @!P1 LEA R6, P5, R231, R0, 0x2 ;  /* 0x00000000e7069211 */ /* 0x010fe400078a10ff */
[----:B------:R-:W-:Y:S01]  /*13e50*/  @!P2 LEA.HI.X R9, R232, R4, R16, 0x2, P3 ;  /* 0x00000004e809a211 */ /* 0x000fe200018f1410 */
[----:B------:R4:W-:Y:S01]  /*13e60*/  @!P4 ST.E.64 [R10.64], R124 ;  /* 0x0000007c0a00c985 */ /* 0x0009e2000c101b08 */
[----:B------:R-:W-:-:S02]  /*13e70*/  SHF.R.S32.HI R14, RZ, 0x1f, R230 ;  /* 0x0000001fff0e7819 */ /* 0x000fc400000114e6 */
[----:B------:R-:W-:Y:S01]  /*13e80*/  @!P1 LEA.HI.X R7, R231, R4, R15, 0x2, P5 ;  /* 0x00000004e7079211 */ /* 0x000fe200028f140f */
[----:B------:R4:W-:Y:S04]  /*13e90*/  @!P2 ST.E.64 [R8.64], R116 ;  /* 0x000000740800a985 */ /* 0x0009e8000c101b08 */
[----:B------:R4:W-:Y:S01]  /*13ea0*/  @!P1 ST.E.64 [R6.64], R80 ;  /* 0x0000005006009985 */ /* 0x0009e2000c101b08 */
[----:B--2---:R-:W-:-:S04]  /*13eb0*/  @!P0 LEA R2, P3, R230, R0, 0x2 ;  /* 0x00000000e6028211 */ /* 0x004fc800078610ff */
[----:B------:R-:W-:-:S05]  /*13ec0*/  @!P0 LEA.HI.X R3, R230, R4, R14, 0x2, P3 ;  /* 0x00000004e6038211 */ /* 0x000fca00018f140e */
[----:B------:R4:W-:Y:S04]  /*13ed0*/  @!P0 ST.E.64 [R2.64], R24 ;  /* 0x0000001802008985 */ /* 0x0009e8000c101b08 */
.L_x_583:
[----:B------:R-:W-:Y:S05]  /*13ee0*/  BSYNC B0 ;  /* 0x0000000000007941 */ /* 0x000fea0003800000 */
.L_x_582:
[----:B------:R-:W-:Y:S05]  /*13ef0*/  BRA.DIV ~URZ, `(.L_x_584) ;  /* 0x000049727f007947 */ /* 0x000fea000b800000 */
[----:B--2---:R2:W1:Y:S04]  /*13f00*/  SHFL.IDX PT, R4, R5, 0x1, 0x1c1f ;  /* 0x003c1f0005047f89 */ /* 0x00446800000e0000 */
[----:B----4-:R2:W4:Y:S02]  /*13f10*/  SHFL.IDX PT, R0, R12, 0x1, 0x1c1f ;  /* 0x003c1f000c007f89 */ /* 0x01052400000e0000 */
.L_x_669:
[----:B------:R-:W-:-:S13]  /*13f20*/  ISETP.NE.AND P0, PT, R13, RZ, PT ;  /* 0x000000ff0d00720c */ /* 0x000fda0003f05270 */
[----:B------:R-:W-:Y:S05]  /*13f30*/  @P0 BRA `(.L_x_579) ;  /* 0x000014e000000947 */ /* 0x000fea0003800000 */
[----:B------:R-:W-:Y:S02]  /*13f40*/  ISETP.GE.AND P4, PT, R199, c[0x0][0x3c8], PT ;  /* 0x0000f200c7007a0c */ /* 0x000fe40003f86270 */
[----:B------:R-:W-:Y:S02]  /*13f50*/  ISETP.GE.AND P1, PT, R250, c[0x0][0x3c8], PT ;  /* 0x0000f200fa007a0c */ /* 0x000fe40003f26270 */
[----:B------:R-:W-:Y:S02]  /*13f60*/  ISETP.GE.AND P3, PT, R252, c[0x0][0x3c8], PT ;  /* 0x0000f200fc007a0c */ /* 0x000fe40003f66270 */
[----:B------:R-:W-:Y:S02]  /*13f70*/  SHF.R.S32.HI R8, RZ, 0x1f, R199 ;  /* 0x0000001fff087819 */ /* 0x000fe400000114c7 */
[----:B------:R-:W-:Y:S02]  /*13f80*/  ISETP.GE.AND P2, PT, R251, c[0x0][0x3c8], PT ;  /* 0x0000f200fb007a0c */ /* 0x000fe40003f46270 */
[----:B-12---:R-:W-:-:S02]  /*13f90*/  SHF.R.S32.HI R5, RZ, 0x1f, R252 ;  /* 0x0000001fff057819 */ /* 0x006fc400000114fc */
[----:B------:R-:W-:Y:S02]  /*13fa0*/  SHF.R.S32.HI R10, RZ, 0x1f, R250 ;  /* 0x0000001fff0a7819 */ /* 0x000fe400000114fa */
[C---:B----4-:R-:W-:Y:S02]  /*13fb0*/  @!P4 LEA R6, P0, R199.reuse, R0, 0x2 ;  /* 0x00000000c706c211 */ /* 0x050fe400078010ff */
[----:B------:R-:W-:Y:S02]  /*13fc0*/  SHF.R.S32.HI R13, RZ, 0x1f, R233 ;  /* 0x0000001fff0d7819 */ /* 0x000fe400000114e9 */
[----:B------:R-:W-:Y:S02]  /*13fd0*/  @!P4 LEA.HI.X R7, R199, R4, R8, 0x2, P0 ;  /* 0x00000004c707c211 */ /* 0x000fe400000f1408 */
[C---:B------:R-:W-:Y:S02]  /*13fe0*/  @!P3 LEA R2, P5, R252.reuse, R0, 0x2 ;  /* 0x00000000fc02b211 */ /* 0x040fe400078a10ff */
[----:B------:R-:W-:Y:S01]  /*13ff0*/  ISETP.GE.AND P0, PT, R249, c[0x0][0x3c8], PT ;  /* 0x0000f200f9007a0c */ /* 0x000fe20003f06270 */
[----:B------:R1:W-:Y:S01]  /*14000*/  @!P4 ST.E.64 [R6.64], R84 ;  /* 0x000000540600c985 */ /* 0x0003e2000c101b08 */
[----:B------:R-:W-:-:S02]  /*14010*/  @!P3 LEA.HI.X R3, R252, R4, R5, 0x2, P5 ;  /* 0x00000004fc03b211 */ /* 0x000fc400028f1405 */
[----:B------:R-:W-:Y:S02]  /*14020*/  SHF.R.S32.HI R5, RZ, 0x1f, R251 ;  /* 0x0000001fff057819 */ /* 0x000fe400000114fb */
[----:B------:R-:W-:Y:S01]  /*14030*/  ISETP.GE.AND P5, PT, R248, c[0x0][0x3c8], PT ;  /* 0x0000f200f8007a0c */ /* 0x000fe20003fa6270 */
[----:B------:R2:W-:Y:S01]  /*14040*/  @!P3 ST.E.64 [R2.64], R26 ;  /* 0x0000001a0200b985 */ /* 0x0005e2000c101b08 */
[----:B------:R-:W-:Y:S02]  /*14050*/  @!P2 LEA R8, P3, R251, R0, 0x2 ;  /* 0x00000000fb08a211 */ /* 0x000fe400078610ff */
[----:B------:R-:W-:Y:S02]  /*14060*/  ISETP.GE.AND P4, PT, R247, c[0x0][0x3c8], PT ;  /* 0x0000f200f7007a0c */ /* 0x000fe40003f86270 */
[----:B------:R-:W-:Y:S02]  /*14070*/  @!P2 LEA.HI.X R9, R251, R4, R5, 0x2, P3 ;  /* 0x00000004fb09a211 */ /* 0x000fe400018f1405 */
[----:B------:R-:W-:-:S02]  /*14080*/  SHF.R.S32.HI R5, RZ, 0x1f, R249 ;  /* 0x0000001fff057819 */ /* 0x000fc400000114f9 */
[----:B---3--:R-:W-:Y:S01]  /*14090*/  SHF.R.S32.HI R12, RZ, 0x1f, R232 ;  /* 0x0000001fff0c7819 */ /* 0x008fe200000114e8 */
[----:B------:R3:W-:Y:S01]  /*140a0*/  @!P2 ST.E.64 [R8.64], R120 ;  /* 0x000000780800a985 */ /* 0x0007e2000c101b08 */
[----:B------:R-:W-:Y:S02]  /*140b0*/  ISETP.GE.AND P2, PT, R245, c[0x0][0x3c8], PT ;  /* 0x0000f200f5007a0c */ /* 0x000fe40003f46270 */
[----:B-1----:R-:W-:-:S13]  /*140c0*/  @!P1 LEA R6, P6, R250, R0, 0x2 ;  /* 0x00000000fa069211 */ /* 0x002fda00078c10ff */
[----:B--2---:R-:W-:-:S04]  /*140d0*/  P2R R2, PR, RZ, 0x40 ;  /* 0x00000040ff027803 */ /* 0x004fc80000000000 */
[----:B------:R-:W-:Y:S02]  /*140e0*/  ISETP.NE.AND P3, PT, R2, RZ, PT ;  /* 0x000000ff0200720c */ /* 0x000fe40003f65270 */
[C---:B------:R-:W-:Y:S02]  /*140f0*/  @!P0 LEA R2, P6, R249.reuse, R0, 0x2 ;  /* 0x00000000f9028211 */ /* 0x040fe400078c10ff */
[-C--:B------:R-:W-:Y:S02]  /*14100*/  @!P1 LEA.HI.X R7, R250, R4.reuse, R10, 0x2, P3 ;  /* 0x00000004fa079211 */ /* 0x080fe400018f140a */
[----:B------:R-:W-:Y:S02]  /*14110*/  ISETP.GE.AND P3, PT, R246, c[0x0][0x3c8], PT ;  /* 0x0000f200f6007a0c */ /* 0x000fe40003f66270 */
[----:B------:R-:W-:Y:S01]  /*14120*/  @!P0 LEA.HI.X R3, R249, R4, R5, 0x2, P6 ;  /* 0x00000004f9038211 */ /* 0x000fe200030f1405 */
[----:B------:R1:W-:Y:S01]  /*14130*/  @!P1 ST.E.64 [R6.64], R92 ;  /* 0x0000005c06009985 */ /* 0x0003e2000c101b08 */
[----:B------:R-:W-:-:S02]  /*14140*/  SHF.R.S32.HI R5, RZ, 0x1f, R248 ;  /* 0x0000001fff057819 */ /* 0x000fc400000114f8 */
[----:B------:R-:W-:Y:S01]  /*14150*/  SHF.R.S32.HI R10, RZ, 0x1f, R247 ;  /* 0x0000001fff0a7819 */ /* 0x000fe200000114f7 */
[----:B------:R2:W-:Y:S01]  /*14160*/  @!P0 ST.E.64 [R2.64], R36 ;  /* 0x0000002402008985 */ /* 0x0005e2000c101b08 */
[----:B---3--:R-:W-:-:S04]  /*14170*/  @!P5 LEA R8, P0, R248, R0, 0x2 ;  /* 0x00000000f808d211 */ /* 0x008fc800078010ff */
[----:B------:R-:W-:Y:S02]  /*14180*/  @!P5 LEA.HI.X R9, R248, R4, R5, 0x2, P0 ;  /* 0x00000004f809d211 */ /* 0x000fe400000f1405 */
[----:B------:R-:W-:Y:S02]  /*14190*/  SHF.R.S32.HI R5, RZ, 0x1f, R246 ;  /* 0x0000001fff057819 */ /* 0x000fe400000114f6 */
[----:B------:R-:W-:Y:S01]  /*141a0*/  ISETP.GE.AND P0, PT, R243, c[0x0][0x3c8], PT ;  /* 0x0000f200f3007a0c */ /* 0x000fe20003f06270 */
[----:B------:R3:W-:Y:S01]  /*141b0*/  @!P5 ST.E.64 [R8.64], R114 ;  /* 0x000000720800d985 */ /* 0x0007e2000c101b08 */
[----:B------:R-:W-:Y:S02]  /*141c0*/  ISETP.GE.AND P5, PT, R242, c[0x0][0x3c8], PT ;  /* 0x0000f200f2007a0c */ /* 0x000fe40003fa6270 */
[-C--:B-1----:R-:W-:Y:S02]  /*141d0*/  @!P4 LEA R6, P6, R247, R0.reuse, 0x2 ;  /* 0x00000000f706c211 */ /* 0x082fe400078c10ff */
[----:B--2---:R-:W-:-:S02]  /*141e0*/  @!P3 LEA R2, P1, R246, R0, 0x2 ;  /* 0x00000000f602b211 */ /* 0x004fc400078210ff */
[----:B------:R-:W-:Y:S02]  /*141f0*/  @!P4 LEA.HI.X R7, R247, R4, R10, 0x2, P6 ;  /* 0x00000004f707c211 */ /* 0x000fe400030f140a */
[----:B------:R-:W-:-:S03]  /*14200*/  SHF.R.S32.HI R10, RZ, 0x1f, R244 ;  /* 0x0000001fff0a7819 */ /* 0x000fc600000114f4 */
[----:B------:R1:W-:Y:S01]  /*14210*/  @!P4 ST.E.64 [R6.64], R96 ;  /* 0x000000600600c985 */ /* 0x0003e2000c101b08 */
[----:B------:R-:W-:-:S05]  /*14220*/  ISETP.GE.AND P4, PT, R241, c[0x0][0x3c8], PT ;  /* 0x0000f200f1007a0c */ /* 0x000fca0003f86270 */
[----:B------:R-:W-:Y:S02]  /*14230*/  P2R R3, PR, RZ, 0x2 ;  /* 0x00000002ff037803 */ /* 0x000fe40000000000 */
[----:B------:R-:W-:Y:S02]  /*14240*/  ISETP.GE.AND P1, PT, R244, c[0x0][0x3c8], PT ;  /* 0x0000f200f4007a0c */ /* 0x000fe40003f26270 */
[----:B------:R-:W-:-:S04]  /*14250*/  ISETP.NE.AND P6, PT, R3, RZ, PT ;  /* 0x000000ff0300720c */ /* 0x000fc80003fc5270 */
[----:B------:R-:W-:Y:S02]  /*14260*/  @!P3 LEA.HI.X R3, R246, R4, R5, 0x2, P6 ;  /* 0x00000004f603b211 */ /* 0x000fe400030f1405 */
[----:B------:R-:W-:-:S03]  /*14270*/  SHF.R.S32.HI R5, RZ, 0x1f, R245 ;  /* 0x0000001fff057819 */ /* 0x000fc600000114f5 */
[----:B------:R2:W-:Y:S01]  /*14280*/  @!P3 ST.E.64 [R2.64], R88 ;  /* 0x000000580200b985 */ /* 0x0005e2000c101b08 */
[----:B---3--:R-:W-:-:S04]  /*14290*/  @!P2 LEA R8, P3, R245, R0, 0x2 ;  /* 0x00000000f508a211 */ /* 0x008fc800078610ff */
[----:B------:R-:W-:Y:S02]  /*142a0*/  @!P2 LEA.HI.X R9, R245, R4, R5, 0x2, P3 ;  /* 0x00000004f509a211 */ /* 0x000fe400018f1405 */
[----:B------:R-:W-:Y:S02]  /*142b0*/  SHF.R.S32.HI R5, RZ, 0x1f, R243 ;  /* 0x0000001fff057819 */ /* 0x000fe400000114f3 */
[----:B-1----:R-:W-:Y:S01]  /*142c0*/  @!P1 LEA R6, P6, R244, R0, 0x2 ;  /* 0x00000000f4069211 */ /* 0x002fe200078c10ff */
[----:B------:R1:W-:Y:S01]  /*142d0*/  @!P2 ST.E.64 [R8.64], R118 ;  /* 0x000000760800a985 */ /* 0x0003e2000c101b08 */
[----:B------:R-:W-:-:S11]  /*142e0*/  ISETP.GE.AND P2, PT, R239, c[0x0][0x3c8], PT ;  /* 0x0000f200ef007a0c */ /* 0x000fd60003f46270 */
[----:B--2---:R-:W-:-:S04]  /*142f0*/  P2R R2, PR, RZ, 0x40 ;  /* 0x00000040ff027803 */ /* 0x004fc80000000000 */
[----:B------:R-:W-:Y:S02]  /*14300*/  ISETP.NE.AND P3, PT, R2, RZ, PT ;  /* 0x000000ff0200720c */ /* 0x000fe40003f65270 */
[C---:B------:R-:W-:Y:S02]  /*14310*/  @!P0 LEA R2, P6, R243.reuse, R0, 0x2 ;  /* 0x00000000f3028211 */ /* 0x040fe400078c10ff */
[-C--:B------:R-:W-:Y:S02]  /*14320*/  @!P1 LEA.HI.X R7, R244, R4.reuse, R10, 0x2, P3 ;  /* 0x00000004f4079211 */ /* 0x080fe400018f140a */
[----:B------:R-:W-:Y:S02]  /*14330*/  @!P0 LEA.HI.X R3, R243, R4, R5, 0x2, P6 ;  /* 0x00000004f3038211 */ /* 0x000fe400030f1405 */
[----:B------:R-:W-:Y:S01]  /*14340*/  SHF.R.S32.HI R5, RZ, 0x1f, R242 ;  /* 0x0000001fff057819 */ /* 0x000fe200000114f2 */
[----:B------:R2:W-:Y:S01]  /*14350*/  @!P1 ST.E.64 [R6.64], R106 ;  /* 0x0000006a06009985 */ /* 0x0005e2000c101b08 */
[----:B------:R-:W-:-:S02]  /*14360*/  ISETP.GE.AND P1, PT, R238, c[0x0][0x3c8], PT ;  /* 0x0000f200ee007a0c */ /* 0x000fc40003f26270 */
[----:B------:R-:W-:Y:S01]  /*14370*/  ISETP.GE.AND P3, PT, R240, c[0x0][0x3c8], PT ;  /* 0x0000f200f0007a0c */ /* 0x000fe20003f66270 */
[----:B------:R3:W-:Y:S01]  /*14380*/  @!P0 ST.E.64 [R2.64], R38 ;  /* 0x0000002602008985 */ /* 0x0007e2000c101b08 */
[C---:B-1----:R-:W-:Y:S02]  /*14390*/  @!P5 LEA R8, P0, R242.reuse, R0, 0x2 ;  /* 0x00000000f208d211 */ /* 0x042fe400078010ff */
[----:B------:R-:W-:Y:S02]  /*143a0*/  SHF.R.S32.HI R10, RZ, 0x1f, R241 ;  /* 0x0000001fff0a7819 */ /* 0x000fe400000114f1 */
[----:B------:R-:W-:Y:S02]  /*143b0*/  @!P5 LEA.HI.X R9, R242, R4, R5, 0x2, P0 ;  /* 0x00000004f209d211 */ /* 0x000fe400000f1405 */
[----:B------:R-:W-:-:S03]  /*143c0*/  SHF.R.S32.HI R5, RZ, 0x1f, R240 ;  /* 0x0000001fff057819 */ /* 0x000fc600000114f0 */
[----:B------:R1:W-:Y:S01]  /*143d0*/  @!P5 ST.E.64 [R8.64], R122 ;  /* 0x0000007a0800d985 */ /* 0x0003e2000c101b08 */
[----:B------:R-:W-:Y:S02]  /*143e0*/  ISETP.GE.AND P5, PT, R236, c[0x0][0x3c8], PT ;  /* 0x0000f200ec007a0c */ /* 0x000fe40003fa6270 */
[----:B--2---:R-:W-:-:S13]  /*143f0*/  @!P4 LEA R6, P6, R241, R0, 0x2 ;  /* 0x00000000f106c211 */ /* 0x004fda00078c10ff */
[----:B---3--:R-:W-:-:S04]  /*14400*/  P2R R2, PR, RZ, 0x40 ;  /* 0x00000040ff027803 */ /* 0x008fc80000000000 */
        /* <DEDUP_REMOVED lines=9> */
[----:B-1----:R-:W-:-:S04]  /*144a0*/  @!P2 LEA R8, P3, R239, R0, 0x2 ;  /* 0x00000000ef08a211 */ /* 0x002fc800078610ff */
[----:B------:R-:W-:Y:S02]  /*144b0*/  @!P2 LEA.HI.X R9, R239, R4, R5, 0x2, P3 ;  /* 0x00000004ef09a211 */ /* 0x000fe400018f1405 */
[----:B------:R-:W-:-:S03]  /*144c0*/  SHF.R.S32.HI R5, RZ, 0x1f, R237 ;  /* 0x0000001fff057819 */ /* 0x000fc600000114ed */
[----:B------:R-:W-:Y:S01]  /*144d0*/  @!P2 ST.E.64 [R8.64], R126 ;  /* 0x0000007e0800a985 */ /* 0x000fe2000c101b08 */
        /* <DEDUP_REMOVED lines=8> */
[----:B------:R-:W-:-:S02]  /*14560*/  ISETP.GE.AND P3, PT, R234, c[0x0][0x3c8], PT ;  /* 0x0000f200ea007a0c */ /* 0x000fc40003f66270 */
[----:B------:R-:W-:Y:S01]  /*14570*/  SHF.R.S32.HI R10, RZ, 0x1f, R236 ;  /* 0x0000001fff0a7819 */ /* 0x000fe200000114ec */
[----:B------:R1:W-:Y:S01]  /*14580*/  @!P1 ST.E.64 [R6.64], R66 ;  /* 0x0000004206009985 */ /* 0x0003e2000c101b08 */
[----:B------:R-:W-:Y:S02]  /*14590*/  SHF.R.S32.HI R5, RZ, 0x1f, R235 ;  /* 0x0000001fff057819 */ /* 0x000fe400000114eb */
[----:B------:R-:W-:Y:S01]  /*145a0*/  ISETP.GE.AND P1, PT, R232, c[0x0][0x3c8], PT ;  /* 0x0000f200e8007a0c */ /* 0x000fe20003f26270 */
[----:B------:R2:W-:Y:S01]  /*145b0*/  @!P0 ST.E.64 [R2.64], R50 ;  /* 0x0000003202008985 */ /* 0x0005e2000c101b08 */
[----:B-1----:R-:W-:-:S04]  /*145c0*/  @!P5 LEA R6, P0, R236, R0, 0x2 ;  /* 0x00000000ec06d211 */ /* 0x002fc800078010ff */
[----:B------:R-:W-:Y:S02]  /*145d0*/  @!P5 LEA.HI.X R7, R236, R4, R10, 0x2, P0 ;  /* 0x00000004ec07d211 */ /* 0x000fe400000f140a */
[-C--:B--2---:R-:W-:Y:S02]  /*145e0*/  @!P4 LEA R2, P6, R235, R0.reuse, 0x2 ;  /* 0x00000000eb02c211 */ /* 0x084fe400078c10ff */
[----:B------:R-:W-:Y:S01]  /*145f0*/  ISETP.GE.AND P0, PT, R231, c[0x0][0x3c8], PT ;  /* 0x0000f200e7007a0c */ /* 0x000fe20003f06270 */
[----:B------:R-:W-:Y:S01]  /*14600*/  @!P5 ST.E.64 [R6.64], R58 ;  /* 0x0000003a0600d985 */ /* 0x000fe2000c101b08 */
[----:B------:R-:W-:Y:S02]  /*14610*/  @!P3 LEA R10, P5, R234, R0, 0x2 ;  /* 0x00000000ea0ab211 */ /* 0x000fe400078a10ff */
[----:B------:R-:W-:Y:S02]  /*14620*/  @!P4 LEA.HI.X R3, R235, R4, R5, 0x2, P6 ;  /* 0x00000004eb03c211 */ /* 0x000fe400030f1405 */
[----:B------:R-:W-:-:S02]  /*14630*/  SHF.R.S32.HI R5, RZ, 0x1f, R234 ;  /* 0x0000001fff057819 */ /* 0x000fc400000114ea */
[C---:B------:R-:W-:Y:S01]  /*14640*/  @!P2 LEA R8, P6, R233.reuse, R0, 0x2 ;  /* 0x00000000e908a211 */ /* 0x040fe200078c10ff */
[----:B------:R1:W-:Y:S03]  /*14650*/  @!P4 ST.E.64 [R2.64], R62 ;  /* 0x0000003e0200c985 */ /* 0x0003e6000c101b08 */
[----:B------:R-:W-:-:S03]  /*14660*/  @!P2 LEA.HI.X R9, R233, R4, R13, 0x2, P6 ;  /* 0x00000004e909a211 */ /* 0x000fc600030f140d */
[----:B-1----:R-:W-:Y:S02]  /*14670*/  P2R R2, PR, RZ, 0x20 ;  /* 0x00000020ff027803 */ /* 0x002fe40000000000 */
[----:B------:R-:W-:Y:S02]  /*14680*/  @!P1 LEA R6, P5, R232, R0, 0x2 ;  /* 0x00000000e8069211 */ /* 0x000fe400078a10ff */
[----:B------:R-:W-:Y:S02]  /*14690*/  ISETP.NE.AND P4, PT, R2, RZ, PT ;  /* 0x000000ff0200720c */ /* 0x000fe40003f85270 */
[-C--:B------:R-:W-:Y:S02]  /*146a0*/  @!P1 LEA.HI.X R7, R232, R4.reuse, R12, 0x2, P5 ;  /* 0x00000004e8079211 */ /* 0x080fe400028f140c */
[----:B------:R-:W-:Y:S02]  /*146b0*/  @!P3 LEA.HI.X R11, R234, R4, R5, 0x2, P4 ;  /* 0x00000004ea0bb211 */ /* 0x000fe400020f1405 */
[----:B------:R-:W-:-:S02]  /*146c0*/  SHF.R.S32.HI R5, RZ, 0x1f, R231 ;  /* 0x0000001fff057819 */ /* 0x000fc400000114e7 */
[C---:B------:R-:W-:Y:S01]  /*146d0*/  @!P0 LEA R2, P4, R231.reuse, R0, 0x2 ;  /* 0x00000000e7028211 */ /* 0x040fe200078810ff */
[----:B------:R1:W-:Y:S03]  /*146e0*/  @!P3 ST.E.64 [R10.64], R78 ;  /* 0x0000004e0a00b985 */ /* 0x0003e6000c101b08 */
[----:B------:R-:W-:Y:S01]  /*146f0*/  @!P0 LEA.HI.X R3, R231, R4, R5, 0x2, P4 ;  /* 0x00000004e7038211 */ /* 0x000fe200020f1405 */
[----:B------:R1:W-:Y:S04]  /*14700*/  @!P2 ST.E.64 [R8.64], R74 ;  /* 0x0000004a0800a985 */ /* 0x0003e8000c101b08 */
        /* <DEDUP_REMOVED lines=9> */
.L_x_564:
[----:B------:R-:W-:Y:S01]  /*147a0*/  ISETP.NE.U32.AND P0, PT, RZ, c[0x0][0x508], PT ;  /* 0x00014200ff007a0c */ /* 0x000fe20003f05070 */
[----:B------:R-:W-:Y:S01]  /*147b0*/  IMAD.MOV.U32 R4, RZ, RZ, 0x4 ;  /* 0x00000004ff047424 */ /* 0x000fe200078e00ff */
[----:B------:R-:W-:Y:S01]  /*147c0*/  ISETP.NE.U32.AND P2, PT, RZ, c[0x0][0x500], PT ;  /* 0x00014000ff007a0c */ /* 0x000fe20003f45070 */
[----:B------:R-:W-:Y:S01]  /*147d0*/  IMAD.MOV.U32 R20, RZ, RZ, c[0x0][0x388] ;  /* 0x0000e200ff147624 */ /* 0x000fe200078e00ff */
[----:B------:R-:W-:Y:S01]  /*147e0*/  ISETP.NE.AND.EX P0, PT, RZ, c[0x0][0x50c], PT, P0 ;  /* 0x00014300ff007a0c */ /* 0x000fe20003f05300 */
[----:B------:R-:W-:Y:S01]  /*147f0*/  IMAD.MOV.U32 R10, RZ, RZ, RZ ;  /* 0x000000ffff0a7224 */ /* 0x000fe200078e00ff */
[----:B------:R-:W-:Y:S01]  /*14800*/  ISETP.NE.AND.EX P2, PT, RZ, c[0x0][0x504], PT, P2 ;  /* 0x00014100ff007a0c */ /* 0x000fe20003f45320 */
[----:B------:R-:W-:-:S10]  /*14810*/  IMAD.WIDE R2, R215, R4, c[0x0][0x500] ;  /* 0x00014000d7027625 */ /* 0x000fd400078e0204 */
[----:B------:R-:W-:Y:S02]  /*14820*/  @P0 IMAD.WIDE R4, R215, R4, c[0x0][0x508] ;  /* 0x00014200d7040625 */ /* 0x000fe400078e0204 */
[----:B------:R2:W5:Y:S04]  /*14830*/  @P2 LDG.E R10, [R2.64] ;  /* 0x00000008020a2981 */ /* 0x000568000c1e1900 */
        /* <DEDUP_REMOVED lines=8> */
.L_x_585:
[----:B--2---:R-:W2:Y:S01]  /*148c0*/  S2R R2, SR_TID.X ;  /* 0x0000000000027919 */ /* 0x004ea20000002100 */
[----:B------:R-:W-:Y:S01]  /*148d0*/  SHF.R.S32.HI R0, RZ, 0x1f, R215 ;  /* 0x0000001fff007819 */ /* 0x000fe200000114d7 */
[----:B------:R-:W-:Y:S01]  /*148e0*/  BSSY B0, `(.L_x_586) ;  /* 0x0000036000007945 */ /* 0x000fe20003800000 */
[----:B------:R-:W-:-:S02]  /*148f0*/  LOP3.LUT R14, R214, 0xffff, RZ, 0xc0, !PT ;  /* 0x0000ffffd60e7812 */ /* 0x000fc400078ec0ff */
[----:B-----5:R-:W-:Y:S02]  /*14900*/  SHF.R.S32.HI R18, RZ, 0x1f, R10 ;  /* 0x0000001fff127819 */ /* 0x020fe4000001140a */
[----:B------:R-:W-:Y:S02]  /*14910*/  SEL R15, R215, RZ, !P2 ;  /* 0x000000ffd70f7207 */ /* 0x000fe40005000000 */
[----:B------:R-:W-:Y:S02]  /*14920*/  SEL R21, R0, RZ, !P2 ;  /* 0x000000ff00157207 */ /* 0x000fe40005000000 */
[----:B--2---:R-:W-:-:S13]  /*14930*/  ISETP.GT.AND P0, PT, R2, 0x7f, PT ;  /* 0x0000007f0200780c */ /* 0x004fda0003f04270 */
[----:B------:R-:W-:Y:S05]  /*14940*/  @P0 BRA `(.L_x_587) ;  /* 0x000002f000000947 */ /* 0x000fea0003800000 */
[----:B------:R-:W-:Y:S01]  /*14950*/  IMAD R0, R20, c[0x0][0x4e8], RZ ;  /* 0x00013a0014007a24 */ /* 0x000fe200078e02ff */
[----:B------:R-:W-:-:S04]  /*14960*/  IADD3 R11, R211, R2, RZ ;  /* 0x00000002d30b7210 */ /* 0x000fc80007ffe0ff */
        /* <DEDUP_REMOVED lines=45> */
.L_x_587:
[----:B------:R-:W-:Y:S05]  /*14c40*/  BSYNC B0 ;  /* 0x0000000000007941 */ /* 0x000fea0003800000 */
.L_x_586:
[----:B------:R-:W-:-:S13]  /*14c50*/  ISETP.GT.AND P0, PT, R19, 0x1, PT ;  /* 0x000000011300780c */ /* 0x000fda0003f04270 */
[----:B------:R-:W-:Y:S05]  /*14c60*/  @P0 BRA `(.L_x_579) ;  /* 0x000007b000000947 */ /* 0x000fea0003800000 */
[----:B------:R-:W-:Y:S01]  /*14c70*/  MOV R2, c[0x0][0x4e8] ;  /* 0x00013a0000027a02 */ /* 0x000fe20000000f00 */
[----:B-1----:R-:W-:Y:S01]  /*14c80*/  IMAD R0, R18, c[0x0][0x3a0], RZ ;  /* 0x0000e80012007a24 */ /* 0x002fe200078e02ff */
[----:B------:R-:W-:Y:S01]  /*14c90*/  IADD3 R4, R197, R211, RZ ;  /* 0x000000d3c5047210 */ /* 0x000fe20007ffe0ff */
[----:B------:R-:W-:Y:S01]  /*14ca0*/  IMAD R5, R21, c[0x0][0x3f0], RZ ;  /* 0x0000fc0015057a24 */ /* 0x000fe200078e02ff */
[----:B------:R-:W-:Y:S01]  /*14cb0*/  ISETP.NE.AND P0, PT, R2, 0x1, PT ;  /* 0x000000010200780c */ /* 0x000fe20003f05270 */
[----:B------:R-:W-:-:S04]  /*14cc0*/  IMAD.WIDE.U32 R2, R10, c[0x0][0x3a0], RZ ;  /* 0x0000e8000a027a25 */ /* 0x000fc800078e00ff */
        /* <DEDUP_REMOVED lines=26> */
.L_x_670:
[----:B------:R-:W-:Y:S05]  /*14e70*/  BRA.DIV ~URZ, `(.L_x_589) ;  /* 0x00003b327f007947 */ /* 0x000fea000b800000 */
[----:B------:R3:W4:Y:S02]  /*14e80*/  SHFL.IDX PT, R0, R12, RZ, 0x181f ;  /* 0x00181fff0c007589 */ /* 0x00072400000e0000 */
.L_x_671:
[----:B------:R-:W-:Y:S01]  /*14e90*/  IMAD R11, R20, c[0x0][0x4e8], RZ ;  /* 0x00013a00140b7a24 */ /* 0x000fe200078e02ff */
        /* <DEDUP_REMOVED lines=13> */
[-C--:B--2---:R-:W-:Y:S02]  /*14f70*/  @!P2 LEA.HI.X R7, R184, R8.reuse, R15, 0x1, P5 ;  /* 0x00000008b807a211 */ /* 0x084fe400028f0c0f */
[-C--:B------:R-:W-:Y:S02]  /*14f80*/  @!P1 LEA.HI.X R5, R192, R8.reuse, R14, 0x1, P4 ;  /* 0x00000008c0059211 */ /* 0x080fe400020f0c0e */
[----:B------:R-:W-:Y:S01]  /*14f90*/  @!P0 LEA.HI.X R3, R193, R8, R13, 0x1, P3 ;  /* 0x00000008c1038211 */ /* 0x000fe200018f0c0d */
[----:B------:R2:W-:Y:S04]  /*14fa0*/  @!P2 ST.E.128 [R6.64], RZ ;  /* 0x000000ff0600a985 */ /* 0x0005e8000c101d08 */
[----:B------:R2:W-:Y:S04]  /*14fb0*/  @!P1 ST.E.128 [R4.64], RZ ;  /* 0x000000ff04009985 */ /* 0x0005e8000c101d08 */
[----:B------:R2:W-:Y:S02]  /*14fc0*/  @!P0 ST.E.128 [R2.64], RZ ;  /* 0x000000ff02008985 */ /* 0x0005e4000c101d08 */
.L_x_591:
[----:B------:R-:W-:Y:S05]  /*14fd0*/  BSYNC B0 ;  /* 0x0000000000007941 */ /* 0x000fea0003800000 */
.L_x_590:
[----:B------:R-:W-:Y:S05]  /*14fe0*/  BRA.DIV ~URZ, `(.L_x_592) ;  /* 0x00003a327f007947 */ /* 0x000fea000b800000 */
[----:B--2---:R2:W1:Y:S04]  /*14ff0*/  SHFL.IDX PT, R8, R9, 0x1, 0x181f ;  /* 0x00381f0009087f89 */ /* 0x00446800000e0000 */
[----:B----4-:R2:W4:Y:S02]  /*15000*/  SHFL.IDX PT, R0, R12, 0x1, 0x181f ;  /* 0x00381f000c007f89 */ /* 0x01052400000e0000 */
.L_x_672:
        /* <DEDUP_REMOVED lines=13> */
[-C--:B-1----:R-:W-:Y:S02]  /*150e0*/  @!P2 LEA.HI.X R7, R184, R8.reuse, R15, 0x1, P5 ;  /* 0x00000008b807a211 */ /* 0x082fe400028f0c0f */
[-C--:B------:R-:W-:Y:S02]  /*150f0*/  @!P1 LEA.HI.X R5, R192, R8.reuse, R14, 0x1, P4 ;  /* 0x00000008c0059211 */ /* 0x080fe400020f0c0e */
[----:B------:R-:W-:Y:S01]  /*15100*/  @!P0 LEA.HI.X R3, R193, R8, R13, 0x1, P3 ;  /* 0x00000008c1038211 */ /* 0x000fe200018f0c0d */
[----:B------:R1:W-:Y:S04]  /*15110*/  @!P2 ST.E.128 [R6.64], RZ ;  /* 0x000000ff0600a985 */ /* 0x0003e8000c101d08 */
[----:B------:R1:W-:Y:S04]  /*15120*/  @!P1 ST.E.128 [R4.64], RZ ;  /* 0x000000ff04009985 */ /* 0x0003e8000c101d08 */
[----:B------:R1:W-:Y:S02]  /*15130*/  @!P0 ST.E.128 [R2.64], RZ ;  /* 0x000000ff02008985 */ /* 0x0003e4000c101d08 */
.L_x_594:
[----:B------:R-:W-:Y:S05]  /*15140*/  BSYNC B0 ;  /* 0x0000000000007941 */ /* 0x000fea0003800000 */
.L_x_593:
[----:B------:R-:W-:Y:S05]  /*15150*/  BRA.DIV ~URZ, `(.L_x_595) ;  /* 0x000039927f007947 */ /* 0x000fea000b800000 */
[----:B-1----:R1:W2:Y:S02]  /*15160*/  SHFL.IDX PT, R8, R9, 0x2, 0x181f ;  /* 0x00581f0009087f89 */ /* 0x0022a400000e0000 */
.L_x_673:
[----:B------:R-:W-:Y:S05]  /*15170*/  BRA.DIV ~URZ, `(.L_x_596) ;  /* 0x000039e27f007947 */ /* 0x000fea000b800000 */
[----:B----4-:R4:W1:Y:S02]  /*15180*/  SHFL.IDX PT, R0, R12, 0x2, 0x181f ;  /* 0x00581f000c007f89 */ /* 0x01086400000e0000 */
.L_x_674:
        /* <DEDUP_REMOVED lines=19> */
.L_x_598:
[----:B------:R-:W-:Y:S05]  /*152c0*/  BSYNC B0 ;  /* 0x0000000000007941 */ /* 0x000fea0003800000 */
.L_x_597:
[----:B------:R-:W-:Y:S05]  /*152d0*/  BRA.DIV ~URZ, `(.L_x_599) ;  /* 0x000038f27f007947 */ /* 0x000fea000b800000 */
[----:B--2---:R2:W3:Y:S04]  /*152e0*/  SHFL.IDX PT, R8, R9, 0x3, 0x181f ;  /* 0x00781f0009087f89 */ /* 0x0044e800000e0000 */
[----:B-1----:R2:W1:Y:S02]  /*152f0*/  SHFL.IDX PT, R0, R12, 0x3, 0x181f ;  /* 0x00781f000c007f89 */ /* 0x00246400000e0000 */
.L_x_675:
        /* <DEDUP_REMOVED lines=10> */
[-C--:B------:R-:W-:Y:S02]  /*153a0*/  @!P1 LEA R4, P4, R192, R0.reuse, 0x1 ;  /* 0x00000000c0049211 */ /* 0x080fe400078808ff */
[C---:B------:R-:W-:Y:S02]  /*153b0*/  @!P0 LEA R2, P3, R193.reuse, R0, 0x1 ;  /* 0x00000000c1028211 */ /* 0x040fe400078608ff */
[-C--:B------:R-:W-:Y:S02]  /*153c0*/  @!P2 LEA.HI.X R7, R184, R8.reuse, R13, 0x1, P5 ;  /* 0x00000008b807a211 */ /* 0x080fe400028f0c0d */
[-C--:B------:R-:W-:Y:S02]  /*153d0*/  @!P1 LEA.HI.X R5, R192, R8.reuse, R12, 0x1, P4 ;  /* 0x00000008c0059211 */ /* 0x080fe400020f0c0c */
[----:B------:R-:W-:Y:S01]  /*153e0*/  @!P0 LEA.HI.X R3, R193, R8, R9, 0x1, P3 ;  /* 0x00000008c1038211 */ /* 0x000fe200018f0c09 */
[----:B------:R1:W-:Y:S04]  /*153f0*/  @!P2 ST.E.128 [R6.64], RZ ;  /* 0x000000ff0600a985 */ /* 0x0003e8000c101d08 */
[----:B------:R1:W-:Y:S04]  /*15400*/  @!P1 ST.E.128 [R4.64], RZ ;  /* 0x000000ff04009985 */ /* 0x0003e8000c101d08 */
[----:B------:R1:W-:Y:S02]  /*15410*/  @!P0 ST.E.128 [R2.64], RZ ;  /* 0x000000ff02008985 */ /* 0x0003e4000c101d08 */
.L_x_579:
[----:B------:R-:W-:Y:S05]  /*15420*/  BSYNC B1 ;  /* 0x0000000000017941 */ /* 0x000fea0003800000 */
.L_x_563:
[----:B------:R-:W-:-:S13]  /*15430*/  ISETP.NE.AND P0, PT, RZ, UR6, PT ;  /* 0x00000006ff007c0c */ /* 0x000fda000bf05270 */
[----:B------:R-:W-:Y:S01]  /*15440*/  @P0 WARPSYNC 0xffffffff ;  /* 0xffffffff00000948 */ /* 0x000fe20003800000 */
[----:B------:R-:W-:Y:S06]  /*15450*/  @P0 BAR.SYNC.DEFER_BLOCKING 0x5, 0x100 ;  /* 0x0144000000000b1d */ /* 0x000fec0000010000 */
[----:B------:R-:W4:Y:S04]  /*15460*/  @P0 LDS.128 R212, [0x18100] ;  /* 0x01810000ffd40984 */ /* 0x000f280000000c00 */
[----:B------:R-:W-:Y:S06]  /*15470*/  @P0 BAR.ARV 0x4, 0x100 ;  /* 0x0104000000000b1d */ /* 0x000fec0000002000 */
[----:B------:R-:W-:Y:S05]  /*15480*/  @P0 BRA `(.L_x_600) ;  /* 0x00000f6000000947 */ /* 0x000fea0003800000 */
[----:B-1--4-:R-:W1:Y:S01]  /*15490*/  S2R R0, SR_TID.X ;  /* 0x0000000000007919 */ /* 0x012e620000002100 */
[----:B------:R-:W-:Y:S01]  /*154a0*/  IMAD.MOV.U32 R7, RZ, RZ, RZ ;  /* 0x000000ffff077224 */ /* 0x000fe200078e00ff */
[----:B-123--:R-:W-:-:S04]  /*154b0*/  LOP3.LUT R12, R0, 0x1f, RZ, 0xc0, !PT ;  /* 0x0000001f000c7812 */ /* 0x00efc800078ec0ff */
[----:B------:R-:W-:Y:S01]  /*154c0*/  ISETP.NE.AND P6, PT, R12, 0x1f, PT ;  /* 0x0000001f0c00780c */ /* 0x000fe20003fc5270 */
[----:B------:R-:W-:Y:S10]  /*154d0*/  BRA.DIV ~URZ, `(.L_x_601) ;  /* 0x000037c27f007947 */ /* 0x000ff4000b800000 */
[----:B------:R1:W2:Y:S02]  /*154e0*/  SHFL.IDX PT, R9, R82, RZ, 0x1f ;  /* 0x00001fff52097589 */ /* 0x0002a400000e0000 */
.L_x_676:
[----:B------:R-:W-:Y:S05]  /*154f0*/  BRA.DIV ~URZ, `(.L_x_602) ;  /* 0x000038127f007947 */ /* 0x000fea000b800000 */
[----:B------:R3:W4:Y:S02]  /*15500*/  SHFL.IDX PT, R8, R82, 0x1, 0x1f ;  /* 0x00201f0052087f89 */ /* 0x00072400000e0000 */
.L_x_677:
[----:B------:R-:W-:Y:S02]  /*15510*/  IMAD.IADD R0, R215, 0x1, R12 ;  /* 0x00000001d7007824 */ /* 0x000fe400078e020c */
        /* <DEDUP_REMOVED lines=16> */
[----:B------:R1:W3:Y:S02]  /*15620*/  SHFL.UP PT, R4, R0, 0x1, RZ ;  /* 0x0420000000047989 */ /* 0x0002e400000e00ff */
.L_x_678:
        /* <DEDUP_REMOVED lines=16> */
.L_x_679:
[----:B---3--:R-:W-:Y:S01]  /*15730*/  IMAD R0, R0, c[0x0][0x538], RZ ;  /* 0x00014e0000007a24 */ /* 0x008fe200078e02ff */
[----:B------:R-:W-:Y:S04]  /*15740*/  BSSY B1, `(.L_x_605) ;  /* 0x00000c5000017945 */ /* 0x000fe80003800000 */
[----:B----4-:R-:W-:-:S04]  /*15750*/  IADD3 R8, R0, R8, RZ ;  /* 0x0000000800087210 */ /* 0x010fc80007ffe0ff */
[----:B--2---:R-:W-:-:S13]  /*15760*/  ISETP.GT.AND P0, PT, R8, R9, PT ;  /* 0x000000090800720c */ /* 0x004fda0003f04270 */
[----:B------:R-:W-:Y:S05]  /*15770*/  @P0 BRA `(.L_x_606) ;  /* 0x0000024000000947 */ /* 0x000fea0003800000 */
.L_x_610:
        /* <DEDUP_REMOVED lines=16> */
.L_x_680:
        /* <DEDUP_REMOVED lines=16> */
.L_x_681:
[----:B--2---:R-:W-:-:S05]  /*15980*/  IMAD R0, R0, c[0x0][0x538], RZ ;  /* 0x00014e0000007a24 */ /* 0x004fca00078e02ff */
[----:B------:R-:W-:-:S04]  /*15990*/  IADD3 R8, R0, R8, RZ ;  /* 0x0000000800087210 */ /* 0x000fc80007ffe0ff */
[----:B------:R-:W-:-:S13]  /*159a0*/  ISETP.GT.AND P0, PT, R8, R9, PT ;  /* 0x000000090800720c */ /* 0x000fda0003f04270 */
[----:B-1----:R-:W-:Y:S05]  /*159b0*/  @!P0 BRA `(.L_x_610) ;  /* 0xfffffdc000008947 */ /* 0x002fea000383ffff */
.L_x_606:
[----:B------:R-:W-:-:S05]  /*159c0*/  IADD3 R8, -R0, R8, RZ ;  /* 0x0000000800087210 */ /* 0x000fca0007ffe1ff */
[----:B------:R-:W-:-:S05]  /*159d0*/  IMAD R0, R4, c[0x0][0x538], R8 ;  /* 0x00014e0004007a24 */ /* 0x000fca00078e0208 */
[----:B------:R-:W-:Y:S01]  /*159e0*/  ISETP.GT.AND P0, PT, R0, R9, PT ;  /* 0x000000090000720c */ /* 0x000fe20003f04270 */
[----:B------:R-:W-:-:S12]  /*159f0*/  BRA.DIV ~URZ, `(.L_x_611) ;  /* 0x000037727f007947 */ /* 0x000fd8000b800000 */
[----:B------:R-:W-:-:S04]  /*15a00*/  VOTE.ANY R5, PT, !P0 ;  /* 0x0000000000057806 */ /* 0x000fc800040e0100 */
.L_x_682:
[----:B------:R-:W2:Y:S02]  /*15a10*/  POPC R0, R5 ;  /* 0x0000000500007309 */ /* 0x000ea40000000000 */
[----:B--2---:R-:W-:Y:S01]  /*15a20*/  IADD3 R215, R0, R215, RZ ;  /* 0x000000d700d77210 */ /* 0x004fe20007ffe0ff */
[----:B------:R-:W-:Y:S05]  /*15a30*/  BRA.DIV ~URZ, `(.L_x_612) ;  /* 0x000037827f007947 */ /* 0x000fea000b800000 */
[----:B------:R2:W3:Y:S04]  /*15a40*/  SHFL.IDX PT, R10, R6, R0, 0x1f ;  /* 0x00001f00060a7589 */ /* 0x0004e800000e0000 */
[----:B------:R2:W4:Y:S02]  /*15a50*/  SHFL.IDX PT, R7, R7, R0, 0x1f ;  /* 0x00001f0007077589 */ /* 0x00052400000e0000 */
.L_x_683:
[----:B------:R-:W-:Y:S01]  /*15a60*/  ISETP.NE.AND P0, PT, R5, RZ, PT ;  /* 0x000000ff0500720c */ /* 0x000fe20003f05270 */
[----:B------:R-:W-:-:S12]  /*15a70*/  BSSY B0, `(.L_x_613) ;  /* 0x0000005000007945 */ /* 0x000fd80003800000 */
[----:B------:R-:W-:Y:S05]  /*15a80*/  @!P0 BRA `(.L_x_614) ;  /* 0x0000003000008947 */ /* 0x000fea0003800000 */
[----:B--2---:R-:W-:Y:S01]  /*15a90*/  IADD3 R0, R0, -0x1, RZ ;  /* 0xffffffff00007810 */ /* 0x004fe20007ffe0ff */
[----:B------:R-:W-:Y:S05]  /*15aa0*/  BRA.DIV ~URZ, `(.L_x_615) ;  /* 0x000037e27f007947 */ /* 0x000fea000b800000 */
[----:B------:R2:W1:Y:S02]  /*15ab0*/  SHFL.IDX PT, R11, R4, R0, 0x1f ;  /* 0x00001f00040b7589 */ /* 0x00046400000e0000 */
.L_x_614:
[----:B------:R-:W-:Y:S05]  /*15ac0*/  BSYNC B0 ;  /* 0x0000000000007941 */ /* 0x000fea0003800000 */
.L_x_613:
[----:B----4-:R-:W-:Y:S01]  /*15ad0*/  ISETP.NE.AND P0, PT, R7, 0x1, PT ;  /* 0x000000010700780c */ /* 0x010fe20003f05270 */
[----:B-1----:R-:W-:Y:S01]  /*15ae0*/  IMAD R212, R11, c[0x0][0x538], R8 ;  /* 0x00014e000bd47a24 */ /* 0x002fe200078e0208 */
[----:B------:R-:W-:Y:S04]  /*15af0*/  BSSY B0, `(.L_x_616) ;  /* 0x0000082000007945 */ /* 0x000fe80003800000 */
[----:B------:R-:W-:-:S07]  /*15b00*/  IADD3 R9, -R212, R9, RZ ;  /* 0x00000009d4097210 */ /* 0x000fce0007ffe1ff */
[----:B------:R-:W-:Y:S05]  /*15b10*/  @!P0 BRA `(.L_x_617) ;  /* 0x000003d000008947 */ /* 0x000fea0003800000 */
[-C--:B---3--:R-:W-:Y:S02]  /*15b20*/  IABS R2, R10.reuse ;  /* 0x0000000a00027213 */ /* 0x088fe40000000000 */
[----:B------:R-:W-:Y:S02]  /*15b30*/  IABS R8, R10 ;  /* 0x0000000a00087213 */ /* 0x000fe40000000000 */
[----:B--2---:R-:W1:Y:S08]  /*15b40*/  I2F.RP R0, R2 ;  /* 0x0000000200007306 */ /* 0x004e700000209400 */
[----:B-1----:R-:W1:Y:S02]  /*15b50*/  MUFU.RCP R0, R0 ;  /* 0x0000000000007308 */ /* 0x002e640000001000 */
[----:B-1----:R-:W-:-:S06]  /*15b60*/  IADD3 R0, R0, 0xffffffe, RZ ;  /* 0x0ffffffe00007810 */ /* 0x002fcc0007ffe0ff */
[----:B------:R-:W1:Y:S02]  /*15b70*/  F2I.FTZ.U32.TRUNC.NTZ R5, R0 ;  /* 0x0000000000057305 */ /* 0x000e64000021f000 */
[----:B-1----:R-:W-:Y:S01]  /*15b80*/  IMAD.MOV R3, RZ, RZ, -R5 ;  /* 0x000000ffff037224 */ /* 0x002fe200078e0a05 */
[----:B------:R-:W-:-:S03]  /*15b90*/  IABS R0, R7 ;  /* 0x0000000700007213 */ /* 0x000fc60000000000 */
[----:B------:R-:W-:Y:S01]  /*15ba0*/  IMAD.MOV.U32 R4, RZ, RZ, R3 ;  /* 0x000000ffff047224 */ /* 0x000fe200078e0003 */
[----:B------:R-:W-:Y:S01]  /*15bb0*/  IABS R3, R9 ;  /* 0x0000000900037213 */ /* 0x000fe20000000000 */
[----:B------:R-:W-:Y:S02]  /*15bc0*/  IMAD.MOV.U32 R6, RZ, RZ, R0 ;  /* 0x000000ffff067224 */ /* 0x000fe400078e0000 */
[----:B------:R-:W-:Y:S02]  /*15bd0*/  IMAD R0, R4, R2, RZ ;  /* 0x0000000204007224 */ /* 0x000fe400078e02ff */
[----:B------:R-:W-:Y:S01]  /*15be0*/  IMAD.MOV.U32 R4, RZ, RZ, RZ ;  /* 0x000000ffff047224 */ /* 0x000fe200078e00ff */
[----:B------:R-:W1:Y:S03]  /*15bf0*/  I2F.RP R11, R6 ;  /* 0x00000006000b7306 */ /* 0x000e660000209400 */
[----:B------:R-:W-:-:S04]  /*15c00*/  IMAD.HI.U32 R5, R5, R0, R4 ;  /* 0x0000000005057227 */ /* 0x000fc800078e0004 */
[----:B------:R-:W-:-:S05]  /*15c10*/  IMAD.MOV R0, RZ, RZ, -R8 ;  /* 0x000000ffff007224 */ /* 0x000fca00078e0a08 */
[----:B------:R-:W-:Y:S01]  /*15c20*/  MOV R4, R0 ;  /* 0x0000000000047202 */ /* 0x000fe20000000f00 */
[----:B------:R-:W-:-:S04]  /*15c30*/  IMAD.HI.U32 R0, R5, R3, RZ ;  /* 0x0000000305007227 */ /* 0x000fc800078e00ff */
[----:B------:R-:W-:Y:S02]  /*15c40*/  IMAD R3, R0, R4, R3 ;  /* 0x0000000400037224 */ /* 0x000fe400078e0203 */
[----:B-1----:R-:W1:Y:S03]  /*15c50*/  MUFU.RCP R4, R11 ;  /* 0x0000000b00047308 */ /* 0x002e660000001000 */
[----:B------:R-:W-:-:S13]  /*15c60*/  ISETP.GT.U32.AND P0, PT, R2, R3, PT ;  /* 0x000000030200720c */ /* 0x000fda0003f04070 */
[----:B------:R-:W-:Y:S01]  /*15c70*/  @!P0 IMAD.IADD R3, R3, 0x1, -R2 ;  /* 0x0000000103038824 */ /* 0x000fe200078e0a02 */
[----:B-1----:R-:W-:Y:S02]  /*15c80*/  IADD3 R4, R4, 0xffffffe, RZ ;  /* 0x0ffffffe04047810 */ /* 0x002fe40007ffe0ff */
[----:B------:R-:W-:Y:S02]  /*15c90*/  @!P0 IADD3 R0, R0, 0x1, RZ ;  /* 0x0000000100008810 */ /* 0x000fe40007ffe0ff */
[----:B------:R-:W-:Y:S02]  /*15ca0*/  ISETP.GE.U32.AND P2, PT, R3, R2, PT ;  /* 0x000000020300720c */ /* 0x000fe40003f46070 */
[----:B------:R-:W1:Y:S01]  /*15cb0*/  F2I.FTZ.U32.TRUNC.NTZ R3, R4 ;  /* 0x0000000400037305 */ /* 0x000e62000021f000 */
[----:B------:R-:W-:Y:S02]  /*15cc0*/  LOP3.LUT R2, R9, R10, RZ, 0x3c, !PT ;  /* 0x0000000a09027212 */ /* 0x000fe400078e3cff */
[----:B------:R-:W-:-:S02]  /*15cd0*/  ISETP.NE.AND P0, PT, R10, RZ, PT ;  /* 0x000000ff0a00720c */ /* 0x000fc40003f05270 */
[----:B------:R-:W-:-:S06]  /*15ce0*/  ISETP.GE.AND P1, PT, R2, RZ, PT ;  /* 0x000000ff0200720c */ /* 0x000fcc0003f26270 */
[----:B------:R-:W-:Y:S01]  /*15cf0*/  @P2 IADD3 R0, R0, 0x1, RZ ;  /* 0x0000000100002810 */ /* 0x000fe20007ffe0ff */
[----:B-1----:R-:W-:-:S06]  /*15d00*/  IMAD.MOV R2, RZ, RZ, -R3 ;  /* 0x000000ffff027224 */ /* 0x002fcc00078e0a03 */
[----:B------:R-:W-:Y:S01]  /*15d10*/  @!P1 IMAD.MOV R0, RZ, RZ, -R0 ;  /* 0x000000ffff009224 */ /* 0x000fe200078e0a00 */
[----:B------:R-:W-:Y:S02]  /*15d20*/  @!P0 LOP3.LUT R0, RZ, R10, RZ, 0x33, !PT ;  /* 0x0000000aff008212 */ /* 0x000fe400078e33ff */
[----:B------:R-:W-:Y:S02]  /*15d30*/  MOV R4, R2 ;  /* 0x0000000200047202 */ /* 0x000fe40000000f00 */
[----:B------:R-:W-:Y:S02]  /*15d40*/  IABS R2, R7 ;  /* 0x0000000700027213 */ /* 0x000fe40000000000 */
[----:B------:R-:W-:Y:S01]  /*15d50*/  IABS R8, R0 ;  /* 0x0000000000087213 */ /* 0x000fe20000000000 */
[----:B------:R-:W-:Y:S02]  /*15d60*/  IMAD R4, R4, R6, RZ ;  /* 0x0000000604047224 */ /* 0x000fe400078e02ff */
[----:B------:R-:W-:-:S02]  /*15d70*/  IMAD.MOV R5, RZ, RZ, -R2 ;  /* 0x000000ffff057224 */ /* 0x000fc400078e0a02 */
[----:B------:R-:W-:-:S04]  /*15d80*/  IMAD.MOV.U32 R2, RZ, RZ, RZ ;  /* 0x000000ffff027224 */ /* 0x000fc800078e00ff */
[----:B------:R-:W-:Y:S01]  /*15d90*/  IMAD.HI.U32 R2, R3, R4, R2 ;  /* 0x0000000403027227 */ /* 0x000fe200078e0002 */
[----:B------:R-:W-:-:S03]  /*15da0*/  MOV R4, R5 ;  /* 0x0000000500047202 */ /* 0x000fc60000000f00 */
[----:B------:R-:W-:-:S04]  /*15db0*/  IMAD.MOV.U32 R3, RZ, RZ, R8 ;  /* 0x000000ffff037224 */ /* 0x000fc800078e0008 */
[----:B------:R-:W-:-:S04]  /*15dc0*/  IMAD.HI.U32 R2, R2, R3, RZ ;  /* 0x0000000302027227 */ /* 0x000fc800078e00ff */
[----:B------:R-:W-:Y:S01]  /*15dd0*/  IMAD R3, R2, R4, R3 ;  /* 0x0000000402037224 */ /* 0x000fe200078e0203 */
[----:B------:R-:W-:-:S04]  /*15de0*/  IADD3 R4, -R0, RZ, RZ ;  /* 0x000000ff00047210 */ /* 0x000fc80007ffe1ff */
        /* <DEDUP_REMOVED lines=9> */
[----:B------:R-:W-:-:S05]  /*15e80*/  @!P0 LOP3.LUT R2, RZ, R7, RZ, 0x33, !PT ;  /* 0x00000007ff028212 */ /* 0x000fca00078e33ff */
[--C-:B------:R-:W-:Y:S02]  /*15e90*/  IMAD.MOV R3, RZ, RZ, -R2.reuse ;  /* 0x000000ffff037224 */ /* 0x100fe400078e0a02 */
[C---:B------:R-:W-:Y:S02]  /*15ea0*/  IMAD R2, R7.reuse, 0x1000000, R2 ;  /* 0x0100000007027824 */ /* 0x040fe400078e0202 */
[----:B------:R-:W-:Y:S02]  /*15eb0*/  IMAD R3, R7, R3, R0 ;  /* 0x0000000307037224 */ /* 0x000fe400078e0200 */
[----:B------:R-:W-:Y:S02]  /*15ec0*/  IMAD R0, R10, R4, R9 ;  /* 0x000000040a007224 */ /* 0x000fe400078e0209 */
[----:B------:R-:W-:Y:S01]  /*15ed0*/  IMAD R214, R3, 0x10000, R2 ;  /* 0x0001000003d67824 */ /* 0x000fe200078e0202 */
[----:B------:R-:W-:Y:S05]  /*15ee0*/  BRA `(.L_x_618) ;  /* 0x0000042000007947 */ /* 0x000fea0003800000 */
.L_x_617:
[----:B------:R-:W-:-:S04]  /*15ef0*/  IMAD.MOV.U32 R2, RZ, RZ, 0x4 ;  /* 0x00000004ff027424 */ /* 0x000fc800078e00ff */
[----:B------:R-:W-:-:S05]  /*15f00*/  IMAD.WIDE R2, R215, R2, c[0x0][0x590] ;  /* 0x00016400d7027625 */ /* 0x000fca00078e0202 */
[----:B--2---:R-:W2:Y:S02]  /*15f10*/  LDG.E R4, [R2.64] ;  /* 0x0000000802047981 */ /* 0x004ea4000c1e1900 */
[----:B--23--:R-:W-:-:S05]  /*15f20*/  IMAD R8, R4, R10, RZ ;  /* 0x0000000a04087224 */ /* 0x00cfca00078e02ff */
        /* <DEDUP_REMOVED lines=27> */
[----:B------:R-:W-:Y:S02]  /*160e0*/  IMAD R11, R4, R0, RZ ;  /* 0x00000000040b7224 */ /* 0x000fe400078e02ff */
[----:B------:R-:W-:-:S03]  /*160f0*/  IMAD.MOV R0, RZ, RZ, -R0 ;  /* 0x000000ffff007224 */ /* 0x000fc600078e0a00 */
[----:B------:R-:W-:Y:S01]  /*16100*/  IADD3 R2, -R11, c[0x0][0x538], RZ ;  /* 0x00014e000b027a10 */ /* 0x000fe20007ffe1ff */
[----:B------:R-:W-:-:S03]  /*16110*/  IMAD R7, R8, R0, R9 ;  /* 0x0000000008077224 */ /* 0x000fc600078e0209 */
[----:B------:R-:W-:Y:S01]  /*16120*/  IMNMX R2, R4, R2, PT ;  /* 0x0000000204027217 */ /* 0x000fe20003800200 */
[----:B------:R-:W-:-:S03]  /*16130*/  IMAD.MOV.U32 R4, RZ, RZ, RZ ;  /* 0x000000ffff047224 */ /* 0x000fc600078e00ff */
[-C--:B------:R-:W-:Y:S02]  /*16140*/  IABS R3, R2.reuse ;  /* 0x0000000200037213 */ /* 0x080fe40000000000 */
[----:B------:R-:W-:-:S03]  /*16150*/  IABS R8, R2 ;  /* 0x0000000200087213 */ /* 0x000fc60000000000 */
[----:B------:R-:W-:-:S04]  /*16160*/  IMAD.MOV.U32 R6, RZ, RZ, R3 ;  /* 0x000000ffff067224 */ /* 0x000fc800078e0003 */
[----:B------:R-:W1:Y:S08]  /*16170*/  I2F.RP R3, R6 ;  /* 0x0000000600037306 */ /* 0x000e700000209400 */
[----:B-1----:R-:W1:Y:S02]  /*16180*/  MUFU.RCP R3, R3 ;  /* 0x0000000300037308 */ /* 0x002e640000001000 */
[----:B-1----:R-:W-:-:S06]  /*16190*/  IADD3 R3, R3, 0xffffffe, RZ ;  /* 0x0ffffffe03037810 */ /* 0x002fcc0007ffe0ff */
[----:B------:R-:W1:Y:S02]  /*161a0*/  F2I.FTZ.U32.TRUNC.NTZ R5, R3 ;  /* 0x0000000300057305 */ /* 0x000e64000021f000 */
[----:B-1----:R-:W-:-:S05]  /*161b0*/  IMAD.MOV R3, RZ, RZ, -R5 ;  /* 0x000000ffff037224 */ /* 0x002fca00078e0a05 */
[----:B------:R-:W-:Y:S02]  /*161c0*/  MOV R0, R3 ;  /* 0x0000000300007202 */ /* 0x000fe40000000f00 */
[----:B------:R-:W-:-:S03]  /*161d0*/  IABS R3, R7 ;  /* 0x0000000700037213 */ /* 0x000fc60000000000 */
[----:B------:R-:W-:-:S04]  /*161e0*/  IMAD R0, R0, R6, RZ ;  /* 0x0000000600007224 */ /* 0x000fc800078e02ff */
[----:B------:R-:W-:-:S04]  /*161f0*/  IMAD.HI.U32 R5, R5, R0, R4 ;  /* 0x0000000005057227 */ /* 0x000fc800078e0004 */
[----:B------:R-:W-:-:S04]  /*16200*/  IMAD.MOV R0, RZ, RZ, -R8 ;  /* 0x000000ffff007224 */ /* 0x000fc800078e0a08 */
[----:B------:R-:W-:Y:S02]  /*16210*/  IMAD.MOV.U32 R4, RZ, RZ, R0 ;  /* 0x000000ffff047224 */ /* 0x000fe400078e0000 */
[----:B------:R-:W-:-:S04]  /*16220*/  IMAD.HI.U32 R0, R5, R3, RZ ;  /* 0x0000000305007227 */ /* 0x000fc800078e00ff */
[----:B------:R-:W-:-:S05]  /*16230*/  IMAD R3, R0, R4, R3 ;  /* 0x0000000400037224 */ /* 0x000fca00078e0203 */
[----:B------:R-:W-:-:S13]  /*16240*/  ISETP.GT.U32.AND P0, PT, R6, R3, PT ;  /* 0x000000030600720c */ /* 0x000fda0003f04070 */
[-C--:B------:R-:W-:Y:S02]  /*16250*/  @!P0 IADD3 R3, R3, -R6.reuse, RZ ;  /* 0x8000000603038210 */ /* 0x080fe40007ffe0ff */
[----:B------:R-:W-:Y:S02]  /*16260*/  @!P0 IADD3 R0, R0, 0x1, RZ ;  /* 0x0000000100008810 */ /* 0x000fe40007ffe0ff */
[----:B------:R-:W-:Y:S02]  /*16270*/  ISETP.GE.U32.AND P2, PT, R3, R6, PT ;  /* 0x000000060300720c */ /* 0x000fe40003f46070 */
[----:B------:R-:W-:Y:S02]  /*16280*/  LOP3.LUT R3, R7, R2, RZ, 0x3c, !PT ;  /* 0x0000000207037212 */ /* 0x000fe400078e3cff */
[----:B------:R-:W-:Y:S02]  /*16290*/  ISETP.NE.AND P0, PT, R2, RZ, PT ;  /* 0x000000ff0200720c */ /* 0x000fe40003f05270 */
[----:B------:R-:W-:Y:S01]  /*162a0*/  ISETP.GE.AND P1, PT, R3, RZ, PT ;  /* 0x000000ff0300720c */ /* 0x000fe20003f26270 */
[----:B------:R-:W-:Y:S01]  /*162b0*/  IMAD.MOV R3, RZ, RZ, -R2 ;  /* 0x000000ffff037224 */ /* 0x000fe200078e0a02 */
[----:B------:R-:W-:-:S05]  /*162c0*/  IADD3 R7, R11, 0x1000000, R7 ;  /* 0x010000000b077810 */ /* 0x000fca0007ffe007 */
[----:B------:R-:W-:-:S06]  /*162d0*/  @P2 IADD3 R0, R0, 0x1, RZ ;  /* 0x0000000100002810 */ /* 0x000fcc0007ffe0ff */
[----:B------:R-:W-:Y:S01]  /*162e0*/  @!P1 IMAD.MOV R0, RZ, RZ, -R0 ;  /* 0x000000ffff009224 */ /* 0x000fe200078e0a00 */
[----:B------:R-:W-:-:S05]  /*162f0*/  @!P0 LOP3.LUT R0, RZ, R2, RZ, 0x33, !PT ;  /* 0x00000002ff008212 */ /* 0x000fca00078e33ff */
[----:B------:R-:W-:Y:S02]  /*16300*/  IMAD R214, R0, R3, R7 ;  /* 0x0000000300d67224 */ /* 0x000fe400078e0207 */
.L_x_618:
[----:B------:R-:W-:Y:S05]  /*16310*/  BSYNC B0 ;  /* 0x0000000000007941 */ /* 0x000fea0003800000 */
.L_x_616:
[----:B------:R-:W-:-:S04]  /*16320*/  LOP3.LUT R0, RZ, R0, RZ, 0x33, !PT ;  /* 0x00000000ff007212 */ /* 0x000fc800078e33ff */
[----:B------:R-:W-:Y:S01]  /*16330*/  IADD3 R213, R0, R10, RZ ;  /* 0x0000000a00d57210 */ /* 0x000fe20007ffe0ff */
[----:B------:R-:W-:Y:S05]  /*16340*/  BRA `(.L_x_619) ;  /* 0x0000004000007947 */ /* 0x000fea0003800000 */
.L_x_607:
[----:B------:R-:W-:Y:S01]  /*16350*/  IMAD.MOV.U32 R212, RZ, RZ, R9 ;  /* 0x000000ffffd47224 */ /* 0x000fe200078e0009 */
[----:B------:R-:W-:Y:S01]  /*16360*/  MOV R214, RZ ;  /* 0x000000ff00d67202 */ /* 0x000fe20000000f00 */
[----:B------:R-:W-:Y:S01]  /*16370*/  IMAD.MOV.U32 R213, RZ, RZ, RZ ;  /* 0x000000ffffd57224 */ /* 0x000fe200078e00ff */
[----:B------:R-:W-:Y:S02]  /*16380*/  MOV R215, c[0x0][0x53c] ;  /* 0x00014f0000d77a02 */ /* 0x000fe40000000f00 */
.L_x_619:
[----:B------:R-:W-:Y:S05]  /*16390*/  BSYNC B1 ;  /* 0x0000000000017941 */ /* 0x000fea0003800000 */
.L_x_605:
[----:B------:R-:W-:Y:S01]  /*163a0*/  WARPSYNC 0xffffffff ;  /* 0xffffffff00007948 */ /* 0x000fe20003800000 */
[----:B------:R-:W-:Y:S01]  /*163b0*/  BAR.SYNC.DEFER_BLOCKING 0x4, 0x100 ;  /* 0x0104000000007b1d */ /* 0x000fe20000010000 */
[----:B------:R-:W-:-:S13]  /*163c0*/  ISETP.NE.AND P0, PT, R12, RZ, PT ;  /* 0x000000ff0c00720c */ /* 0x000fda0003f05270 */
[----:B------:R2:W-:Y:S04]  /*163d0*/  @!P0 STS.128 [0x18100], R212 ;  /* 0x018100d4ff008388 */ /* 0x0005e80000000c00 */
[----:B------:R-:W-:Y:S06]  /*163e0*/  BAR.ARV 0x5, 0x100 ;  /* 0x0144000000007b1d */ /* 0x000fec0000002000 */
.L_x_600:
[----:B----4-:R-:W-:-:S13]  /*163f0*/  ISETP.GE.AND P0, PT, R215, c[0x0][0x53c], PT ;  /* 0x00014f00d7007a0c */ /* 0x010fda0003f06270 */
[----:B-123--:R-:W-:Y:S01]  /*16400*/  @P0 CALL.REL.NOINC `(.L_x_620) ;  /* 0x0000001000000944 */ /* 0x00efe20003c00000 */
[----:B------:R-:W-:Y:S05]  /*16410*/  BRA `(.L_x_621) ;  /* 0xfffeb63000007947 */ /* 0x000fea000383ffff */
.L_x_620:
[----:B------:R-:W-:Y:S05]  /*16420*/  EXIT ;  /* 0x000000000000794d */ /* 0x000fea0003800000 */
.L_x_444:
[----:B------:R-:W-:Y:S01]  /*16430*/  IMAD.MOV.U32 R0, RZ, RZ, R5 ;  /* 0x000000ffff007224 */ /* 0x000fe200078e0005 */
[----:B------:R-:W-:Y:S02]  /*16440*/  MOV R2, 0x1 ;  /* 0x0000000100027802 */ /* 0x000fe40000000f00 */
[----:B------:R-:W-:Y:S02]  /*16450*/  MOV R3, 0x16470 ;  /* 0x0001647000037802 */ /* 0x000fe40000000f00 */
[----:B-1----:R-:W-:Y:S05]  /*16460*/  CALL.REL.NOINC `($__internal_10_$__cuda_sm70_shflsync_up_p) ;  /* 0x00002f5000007944 */ /* 0x002fea0003c00000 */
[----:B------:R-:W-:Y:S01]  /*16470*/  MOV R0, R4 ;  /* 0x0000000400007202 */ /* 0x000fe20000000f00 */
[----:B------:R-:W-:Y:S05]  /*16480*/  BRA `(.L_x_622) ;  /* 0xfffe9fb000007947 */ /* 0x000fea000383ffff */
.L_x_445:
[----:B------:R-:W-:Y:S01]  /*16490*/  IMAD.MOV.U32 R0, RZ, RZ, R5 ;  /* 0x000000ffff007224 */ /* 0x000fe200078e0005 */
[----:B------:R-:W-:Y:S02]  /*164a0*/  MOV R2, 0x2 ;  /* 0x0000000200027802 */ /* 0x000fe40000000f00 */
[----:B------:R-:W-:Y:S02]  /*164b0*/  MOV R3, 0x164d0 ;  /* 0x000164d000037802 */ /* 0x000fe40000000f00 */
[----:B-1----:R-:W-:Y:S05]  /*164c0*/  CALL.REL.NOINC `($__internal_10_$__cuda_sm70_shflsync_up_p) ;  /* 0x00002ef000007944 */ /* 0x002fea0003c00000 */
[----:B------:R-:W-:Y:S01]  /*164d0*/  SEL R0, R4, RZ, P4 ;  /* 0x000000ff04007207 */ /* 0x000fe20002000000 */
[----:B------:R-:W-:Y:S01]  /*164e0*/  IMAD.MOV.U32 R2, RZ, RZ, 0x4 ;  /* 0x00000004ff027424 */ /* 0x000fe200078e00ff */
[----:B------:R-:W-:-:S03]  /*164f0*/  MOV R3, 0x16520 ;  /* 0x0001652000037802 */ /* 0x000fc60000000f00 */
[----:B------:R-:W-:Y:S02]  /*16500*/  IMAD.IADD R0, R5, 0x1, R0 ;  /* 0x0000000105007824 */ /* 0x000fe400078e0200 */
[----:B------:R-:W-:Y:S05]  /*16510*/  CALL.REL.NOINC `($__internal_10_$__cuda_sm70_shflsync_up_p) ;  /* 0x00002ea000007944 */ /* 0x000fea0003c00000 */
        /* <DEDUP_REMOVED lines=12> */
[----:B------:R-:W-:Y:S02]  /*165e0*/  MOV R186, 0x1f ;  /* 0x0000001f00ba7802 */ /* 0x000fe40000000f00 */
[----:B------:R-:W-:Y:S01]  /*165f0*/  MOV R3, 0x16630 ;  /* 0x0001663000037802 */ /* 0x000fe20000000f00 */
[----:B------:R-:W-:-:S04]  /*16600*/  IMAD.IADD R4, R0, 0x1, R4 ;  /* 0x0000000100047824 */ /* 0x000fc800078e0204 */
[----:B------:R-:W-:Y:S02]  /*16610*/  IMAD.MOV.U32 R185, RZ, RZ, R4 ;  /* 0x000000ffffb97224 */ /* 0x000fe400078e0004 */
[----:B------:R-:W-:Y:S05]  /*16620*/  CALL.REL.NOINC `($__internal_9_$__cuda_sm70_shflsync_idx_p) ;  /* 0x00002d3000007944 */ /* 0x000fea0003c00000 */
[----:B------:R-:W-:Y:S01]  /*16630*/  MOV R0, R186 ;  /* 0x000000ba00007202 */ /* 0x000fe20000000f00 */
[----:B------:R-:W-:Y:S05]  /*16640*/  BRA `(.L_x_623) ;  /* 0xfffe9ef000007947 */ /* 0x000fea000383ffff */
.L_x_447:
[----:B------:R-:W-:Y:S02]  /*16650*/  SEL R0, RZ, 0x1, P0 ;  /* 0x00000001ff007807 */ /* 0x000fe40000000000 */
[----:B------:R-:W-:Y:S02]  /*16660*/  MOV R2, 0x16680 ;  /* 0x0001668000027802 */ /* 0x000fe40000000f00 */
[----:B-1----:R-:W-:Y:S05]  /*16670*/  CALL.REL.NOINC `($__internal_11_$__cuda_sm70_votesync_ballot) ;  /* 0x00002db000007944 */ /* 0x002fea0003c00000 */
[----:B------:R-:W-:Y:S01]  /*16680*/  MOV R6, R0 ;  /* 0x0000000000067202 */ /* 0x000fe20000000f00 */
[----:B------:R-:W-:Y:S05]  /*16690*/  BRA `(.L_x_624) ;  /* 0xfffe9f3000007947 */ /* 0x000fea000383ffff */
.L_x_448:
[----:B------:R-:W-:Y:S01]  /*166a0*/  IMAD.MOV.U32 R185, RZ, RZ, R9 ;  /* 0x000000ffffb97224 */ /* 0x000fe200078e0009 */
[----:B------:R-:W-:Y:S01]  /*166b0*/  MOV R2, R0 ;  /* 0x0000000000027202 */ /* 0x000fe20000000f00 */
[----:B------:R-:W-:Y:S01]  /*166c0*/  IMAD.MOV.U32 R186, RZ, RZ, 0x1f ;  /* 0x0000001fffba7424 */ /* 0x000fe200078e00ff */
[----:B------:R-:W-:Y:S02]  /*166d0*/  MOV R3, 0x166f0 ;  /* 0x000166f000037802 */ /* 0x000fe40000000f00 */
[----:B------:R-:W-:Y:S05]  /*166e0*/  CALL.REL.NOINC `($__internal_9_$__cuda_sm70_shflsync_idx_p) ;  /* 0x00002c7000007944 */ /* 0x000fea0003c00000 */
[----:B------:R-:W-:Y:S01]  /*166f0*/  IMAD.MOV.U32 R12, RZ, RZ, R186 ;  /* 0x000000ffff0c7224 */ /* 0x000fe200078e00ba */
[----:B------:R-:W-:Y:S01]  /*16700*/  MOV R185, R8 ;  /* 0x0000000800b97202 */ /* 0x000fe20000000f00 */
[----:B------:R-:W-:Y:S01]  /*16710*/  IMAD.MOV.U32 R5, RZ, RZ, RZ ;  /* 0x000000ffff057224 */ /* 0x000fe200078e00ff */
[----:B------:R-:W-:Y:S01]  /*16720*/  MOV R2, R0 ;  /* 0x0000000000027202 */ /* 0x000fe20000000f00 */
[----:B------:R-:W-:Y:S01]  /*16730*/  IMAD.MOV.U32 R186, RZ, RZ, 0x1f ;  /* 0x0000001fffba7424 */ /* 0x000fe200078e00ff */
[----:B------:R-:W-:-:S02]  /*16740*/  MOV R3, 0x16760 ;  /* 0x0001676000037802 */ /* 0x000fc40000000f00 */
[----:B------:R-:W-:Y:S05]  /*16750*/  CALL.REL.NOINC `($__internal_9_$__cuda_sm70_shflsync_idx_p) ;  /* 0x00002c0000007944 */ /* 0x000fea0003c00000 */
[----:B------:R-:W-:Y:S01]  /*16760*/  MOV R9, R186 ;  /* 0x000000ba00097202 */ /* 0x000fe20000000f00 */
[----:B------:R-:W-:Y:S05]  /*16770*/  BRA `(.L_x_625) ;  /* 0xfffe9eb000007947 */ /* 0x000fea000383ffff */
.L_x_451:
[----:B------:R-:W-:Y:S01]  /*16780*/  IMAD.MOV.U32 R185, RZ, RZ, R4 ;  /* 0x000000ffffb97224 */ /* 0x000fe200078e0004 */
[----:B------:R-:W-:Y:S01]  /*16790*/  MOV R2, R0 ;  /* 0x0000000000027202 */ /* 0x000fe20000000f00 */
[----:B------:R-:W-:Y:S01]  /*167a0*/  IMAD.MOV.U32 R186, RZ, RZ, 0x1f ;  /* 0x0000001fffba7424 */ /* 0x000fe200078e00ff */
[----:B------:R-:W-:-:S02]  /*167b0*/  MOV R3, 0x167d0 ;  /* 0x000167d000037802 */ /* 0x000fc40000000f00 */
[----:B--23--:R-:W-:Y:S05]  /*167c0*/  CALL.REL.NOINC `($__internal_9_$__cuda_sm70_shflsync_idx_p) ;  /* 0x00002b9000007944 */ /* 0x00cfea0003c00000 */
[----:B------:R-:W-:Y:S01]  /*167d0*/  MOV R5, R186 ;  /* 0x000000ba00057202 */ /* 0x000fe20000000f00 */
[----:B------:R-:W-:Y:S05]  /*167e0*/  BRA `(.L_x_450) ;  /* 0xfffe9ea000007947 */ /* 0x000fea000383ffff */
.L_x_470:
[----:B------:R-:W-:Y:S01]  /*167f0*/  IMAD.MOV.U32 R185, RZ, RZ, R9 ;  /* 0x000000ffffb97224 */ /* 0x000fe200078e0009 */
[----:B------:R-:W-:Y:S01]  /*16800*/  MOV R2, RZ ;  /* 0x000000ff00027202 */ /* 0x000fe20000000f00 */
[----:B------:R-:W-:Y:S01]  /*16810*/  IMAD.MOV.U32 R186, RZ, RZ, 0x181f ;  /* 0x0000181fffba7424 */ /* 0x000fe200078e00ff */
[----:B------:R-:W-:-:S02]  /*16820*/  MOV R3, 0x16840 ;  /* 0x0001684000037802 */ /* 0x000fc40000000f00 */
[----:B-----5:R-:W-:Y:S05]  /*16830*/  CALL.REL.NOINC `($__internal_9_$__cuda_sm70_shflsync_idx_p) ;  /* 0x00002b2000007944 */ /* 0x020fea0003c00000 */
[----:B------:R-:W-:Y:S01]  /*16840*/  MOV R8, R186 ;  /* 0x000000ba00087202 */ /* 0x000fe20000000f00 */
[----:B------:R-:W-:Y:S05]  /*16850*/  BRA `(.L_x_626) ;  /* 0xfffec15000007947 */ /* 0x000fea000383ffff */
.L_x_471:
[----:B------:R-:W-:Y:S01]  /*16860*/  IMAD.MOV.U32 R185, RZ, RZ, R12 ;  /* 0x000000ffffb97224 */ /* 0x000fe200078e000c */
[----:B------:R-:W-:Y:S01]  /*16870*/  MOV R2, RZ ;  /* 0x000000ff00027202 */ /* 0x000fe20000000f00 */
[----:B------:R-:W-:Y:S01]  /*16880*/  IMAD.MOV.U32 R186, RZ, RZ, 0x181f ;  /* 0x0000181fffba7424 */ /* 0x000fe200078e00ff */
[----:B------:R-:W-:-:S02]  /*16890*/  MOV R3, 0x168b0 ;  /* 0x000168b000037802 */ /* 0x000fc40000000f00 */
[----:B-12--5:R-:W-:Y:S05]  /*168a0*/  CALL.REL.NOINC `($__internal_9_$__cuda_sm70_shflsync_idx_p) ;  /* 0x00002ab000007944 */ /* 0x026fea0003c00000 */
[----:B------:R-:W-:Y:S01]  /*168b0*/  MOV R0, R186 ;  /* 0x000000ba00007202 */ /* 0x000fe20000000f00 */
[----:B------:R-:W-:Y:S05]  /*168c0*/  BRA `(.L_x_627) ;  /* 0xfffec10000007947 */ /* 0x000fea000383ffff */
.L_x_474:
[----:B------:R-:W-:Y:S01]  /*168d0*/  IMAD.MOV.U32 R185, RZ, RZ, R9 ;  /* 0x000000ffffb97224 */ /* 0x000fe200078e0009 */
[----:B--2---:R-:W-:Y:S01]  /*168e0*/  MOV R2, 0x1 ;  /* 0x0000000100027802 */ /* 0x004fe20000000f00 */
[----:B------:R-:W-:Y:S01]  /*168f0*/  IMAD.MOV.U32 R186, RZ, RZ, 0x181f ;  /* 0x0000181fffba7424 */ /* 0x000fe200078e00ff */
[----:B------:R-:W-:-:S02]  /*16900*/  MOV R3, 0x16920 ;  /* 0x0001692000037802 */ /* 0x000fc40000000f00 */
[----:B-1-345:R-:W-:Y:S05]  /*16910*/  CALL.REL.NOINC `($__internal_9_$__cuda_sm70_shflsync_idx_p) ;  /* 0x00002a4000007944 */ /* 0x03afea0003c00000 */
[----:B------:R-:W-:Y:S01]  /*16920*/  IMAD.MOV.U32 R8, RZ, RZ, R186 ;  /* 0x000000ffff087224 */ /* 0x000fe200078e00ba */
[----:B------:R-:W-:Y:S01]  /*16930*/  MOV R2, 0x1 ;  /* 0x0000000100027802 */ /* 0x000fe20000000f00 */
[----:B------:R-:W-:Y:S01]  /*16940*/  IMAD.MOV.U32 R185, RZ, RZ, R12 ;  /* 0x000000ffffb97224 */ /* 0x000fe200078e000c */
[----:B------:R-:W-:-:S02]  /*16950*/  MOV R186, 0x181f ;  /* 0x0000181f00ba7802 */ /* 0x000fc40000000f00 */
[----:B------:R-:W-:Y:S02]  /*16960*/  MOV R3, 0x16980 ;  /* 0x0001698000037802 */ /* 0x000fe40000000f00 */
[----:B------:R-:W-:Y:S05]  /*16970*/  CALL.REL.NOINC `($__internal_9_$__cuda_sm70_shflsync_idx_p) ;  /* 0x000029e000007944 */ /* 0x000fea0003c00000 */
[----:B------:R-:W-:Y:S01]  /*16980*/  MOV R0, R186 ;  /* 0x000000ba00007202 */ /* 0x000fe20000000f00 */
[----:B------:R-:W-:Y:S05]  /*16990*/  BRA `(.L_x_628) ;  /* 0xfffec1b000007947 */ /* 0x000fea000383ffff */
.L_x_477:
[----:B------:R-:W-:Y:S01]  /*169a0*/  IMAD.MOV.U32 R185, RZ, RZ, R9 ;  /* 0x000000ffffb97224 */ /* 0x000fe200078e0009 */
[----:B-1----:R-:W-:Y:S01]  /*169b0*/  MOV R2, 0x2 ;  /* 0x0000000200027802 */ /* 0x002fe20000000f00 */
[----:B------:R-:W-:Y:S01]  /*169c0*/  IMAD.MOV.U32 R186, RZ, RZ, 0x181f ;  /* 0x0000181fffba7424 */ /* 0x000fe200078e00ff */
[----:B------:R-:W-:Y:S02]  /*169d0*/  MOV R3, 0x169f0 ;  /* 0x000169f000037802 */ /* 0x000fe40000000f00 */
[----:B--2345:R-:W-:Y:S05]  /*169e0*/  CALL.REL.NOINC `($__internal_9_$__cuda_sm70_shflsync_idx_p) ;  /* 0x0000297000007944 */ /* 0x03cfea0003c00000 */
[----:B------:R-:W-:Y:S01]  /*169f0*/  MOV R8, R186 ;  /* 0x000000ba00087202 */ /* 0x000fe20000000f00 */
[----:B------:R-:W-:Y:S05]  /*16a00*/  BRA `(.L_x_629) ;  /* 0xfffec2a000007947 */ /* 0x000fea000383ffff */
.L_x_478:
[----:B------:R-:W-:Y:S01]  /*16a10*/  IMAD.MOV.U32 R185, RZ, RZ, R12 ;  /* 0x000000ffffb97224 */ /* 0x000fe200078e000c */
[----:B------:R-:W-:Y:S01]  /*16a20*/  MOV R2, 0x2 ;  /* 0x0000000200027802 */ /* 0x000fe20000000f00 */
[----:B------:R-:W-:Y:S01]  /*16a30*/  IMAD.MOV.U32 R186, RZ, RZ, 0x181f ;  /* 0x0000181fffba7424 */ /* 0x000fe200078e00ff */
[----:B------:R-:W-:Y:S02]  /*16a40*/  MOV R3, 0x16a60 ;  /* 0x00016a6000037802 */ /* 0x000fe40000000f00 */
[----:B-12345:R-:W-:Y:S05]  /*16a50*/  CALL.REL.NOINC `($__internal_9_$__cuda_sm70_shflsync_idx_p) ;  /* 0x0000290000007944 */ /* 0x03efea0003c00000 */
[----:B------:R-:W-:Y:S01]  /*16a60*/  MOV R0, R186 ;  /* 0x000000ba00007202 */ /* 0x000fe20000000f00 */
[----:B------:R-:W-:Y:S05]  /*16a70*/  BRA `(.L_x_630) ;  /* 0xfffec25000007947 */ /* 0x000fea000383ffff */
.L_x_481:
[----:B------:R-:W-:Y:S01]  /*16a80*/  IMAD.MOV.U32 R185, RZ, RZ, R9 ;  /* 0x000000ffffb97224 */ /* 0x000fe200078e0009 */
[----:B-1----:R-:W-:Y:S01]  /*16a90*/  MOV R2, 0x3 ;  /* 0x0000000300027802 */ /* 0x002fe20000000f00 */
[----:B------:R-:W-:Y:S01]  /*16aa0*/  IMAD.MOV.U32 R186, RZ, RZ, 0x181f ;  /* 0x0000181fffba7424 */ /* 0x000fe200078e00ff */
[----:B------:R-:W-:-:S02]  /*16ab0*/  MOV R3, 0x16ad0 ;  /* 0x00016ad000037802 */ /* 0x000fc40000000f00 */
[----:B--2345:R-:W-:Y:S05]  /*16ac0*/  CALL.REL.NOINC `($__internal_9_$__cuda_sm70_shflsync_idx_p) ;  /* 0x0000289000007944 */ /* 0x03cfea0003c00000 */
        /* <DEDUP_REMOVED lines=8> */
.L_x_484:
[----:B------:R-:W-:Y:S01]  /*16b50*/  IMAD.MOV.U32 R185, RZ, RZ, R5 ;  /* 0x000000ffffb97224 */ /* 0x000fe200078e0005 */
[----:B------:R-:W-:Y:S01]  /*16b60*/  MOV R2, RZ ;  /* 0x000000ff00027202 */ /* 0x000fe20000000f00 */
[----:B------:R-:W-:Y:S01]  /*16b70*/  IMAD.MOV.U32 R186, RZ, RZ, 0x181f ;  /* 0x0000181fffba7424 */ /* 0x000fe200078e00ff */
[----:B------:R-:W-:Y:S02]  /*16b80*/  MOV R3, 0x16ba0 ;  /* 0x00016ba000037802 */ /* 0x000fe40000000f00 */
[----:B------:R-:W-:Y:S05]  /*16b90*/  CALL.REL.NOINC `($__internal_9_$__cuda_sm70_shflsync_idx_p) ;  /* 0x000027c000007944 */ /* 0x000fea0003c00000 */
[----:B------:R-:W-:Y:S01]  /*16ba0*/  MOV R4, R186 ;  /* 0x000000ba00047202 */ /* 0x000fe20000000f00 */
[----:B------:R-:W-:Y:S05]  /*16bb0*/  BRA `(.L_x_632) ;  /* 0xfffedc2000007947 */ /* 0x000fea000383ffff */
.L_x_485:
[----:B------:R-:W-:Y:S01]  /*16bc0*/  IMAD.MOV.U32 R185, RZ, RZ, R12 ;  /* 0x000000ffffb97224 */ /* 0x000fe200078e000c */
[----:B------:R-:W-:Y:S01]  /*16bd0*/  MOV R2, RZ ;  /* 0x000000ff00027202 */ /* 0x000fe20000000f00 */
[----:B------:R-:W-:Y:S01]  /*16be0*/  IMAD.MOV.U32 R186, RZ, RZ, 0x181f ;  /* 0x0000181fffba7424 */ /* 0x000fe200078e00ff */
[----:B------:R-:W-:Y:S02]  /*16bf0*/  MOV R3, 0x16c10 ;  /* 0x00016c1000037802 */ /* 0x000fe40000000f00 */
[----:B-12---:R-:W-:Y:S05]  /*16c00*/  CALL.REL.NOINC `($__internal_9_$__cuda_sm70_shflsync_idx_p) ;  /* 0x0000275000007944 */ /* 0x006fea0003c00000 */
[C---:B------:R-:W-:Y:S01]  /*16c10*/  IADD3 R6, P1, R186.reuse, R104, RZ ;  /* 0x00000068ba067210 */ /* 0x040fe20007f3e0ff */
[----:B------:R-:W-:Y:S01]  /*16c20*/  IMAD.MOV.U32 R185, RZ, RZ, R5 ;  /* 0x000000ffffb97224 */ /* 0x000fe200078e0005 */
[----:B------:R-:W-:-:S02]  /*16c30*/  IADD3 R8, P0, R186, R102, RZ ;  /* 0x00000066ba087210 */ /* 0x000fc40007f1e0ff */
[----:B------:R-:W-:Y:S01]  /*16c40*/  ISETP.GE.AND P2, PT, R184, c[0x0][0x1d4], PT ;  /* 0x00007500b8007a0c */ /* 0x000fe20003f46270 */
[----:B------:R-:W-:Y:S01]  /*16c50*/  IMAD.X R7, R4, 0x1, R98, P1 ;  /* 0x0000000104077824 */ /* 0x000fe200008e0662 */
[----:B------:R-:W-:Y:S01]  /*16c60*/  ISETP.GE.AND P1, PT, R192, c[0x0][0x1d4], PT ;  /* 0x00007500c0007a0c */ /* 0x000fe20003f26270 */
[----:B------:R-:W-:Y:S01]  /*16c70*/  IMAD.X R9, R4, 0x1, R97, P0 ;  /* 0x0000000104097824 */ /* 0x000fe200000e0661 */
[----:B------:R-:W-:Y:S02]  /*16c80*/  ISETP.GE.AND P0, PT, R193, c[0x0][0x1d4], PT ;  /* 0x00007500c1007a0c */ /* 0x000fe40003f06270 */
[----:B------:R-:W-:Y:S01]  /*16c90*/  IADD3 R2, P3, R186, R105, RZ ;  /* 0x00000069ba027210 */ /* 0x000fe20007f7e0ff */
[----:B------:R-:W-:Y:S01]  /*16ca0*/  IMAD.MOV.U32 R186, RZ, RZ, 0x181f ;  /* 0x0000181fffba7424 */ /* 0x000fe200078e00ff */
[----:B------:R-:W-:Y:S02]  /*16cb0*/  SEL R11, RZ, 0x10, P2 ;  /* 0x00000010ff0b7807 */ /* 0x000fe40001000000 */
[----:B------:R-:W-:Y:S01]  /*16cc0*/  SEL R10, RZ, 0x10, P1 ;  /* 0x00000010ff0a7807 */ /* 0x000fe20000800000 */
[----:B------:R-:W-:Y:S01]  /*16cd0*/  IMAD.X R3, R4, 0x1, R99, P3 ;  /* 0x0000000104037824 */ /* 0x000fe200018e0663 */
[----:B------:R-:W-:Y:S01]  /*16ce0*/  SEL R5, RZ, 0x10, P0 ;  /* 0x00000010ff057807 */ /* 0x000fe20000000000 */
[----:B------:R-:W-:Y:S01]  /*16cf0*/  @!PT LDS RZ, [RZ] ;  /* 0x00000000fffff984 */ /* 0x000fe20000000800 */
[----:B------:R-:W-:Y:S01]  /*16d00*/  @!PT LDS RZ, [RZ] ;  /* 0x00000000fffff984 */ /* 0x000fe20000000800 */
[----:B------:R-:W-:Y:S01]  /*16d10*/  @!PT LDS RZ, [RZ] ;  /* 0x00000000fffff984 */ /* 0x000fe20000000800 */
[----:B------:R1:W-:Y:S04]  /*16d20*/  LDGSTS.E.BYPASS.LTC128B.128 [R179+0x6100], [R8.64], !P2 ;  /* 0x0610000008b37fae */ /* 0x0003e8000d101d48 */
[----:B------:R1:W-:Y:S04]  /*16d30*/  LDGSTS.E.BYPASS.LTC128B.128 [R179+0x8100], [R6.64], !P1 ;  /* 0x0810000006b37fae */ /* 0x0003e8000c901d48 */
[----:B------:R2:W-:Y:S02]  /*16d40*/  LDGSTS.E.BYPASS.LTC128B.128 [R179+0xa100], [R2.64], !P0 ;  /* 0x0a10000002b37fae */ /* 0x0005e4000c101d48 */
[----:B--2---:R-:W-:Y:S01]  /*16d50*/  IMAD.MOV.U32 R2, RZ, RZ, 0x1 ;  /* 0x00000001ff027424 */ /* 0x004fe200078e00ff */
[----:B------:R-:W-:-:S02]  /*16d60*/  MOV R3, 0x16d80 ;  /* 0x00016d8000037802 */ /* 0x000fc40000000f00 */
[----:B-1----:R-:W-:Y:S05]  /*16d70*/  CALL.REL.NOINC `($__internal_9_$__cuda_sm70_shflsync_idx_p) ;  /* 0x000025e000007944 */ /* 0x002fea0003c00000 */
        /* <DEDUP_REMOVED lines=8> */
.L_x_486:
[----:B------:R-:W-:Y:S01]  /*16e00*/  IMAD.MOV.U32 R185, RZ, RZ, R4 ;  /* 0x000000ffffb97224 */ /* 0x000fe200078e0004 */
[----:B------:R-:W-:Y:S01]  /*16e10*/  MOV R2, RZ ;  /* 0x000000ff00027202 */ /* 0x000fe20000000f00 */
[----:B------:R-:W-:Y:S01]  /*16e20*/  IMAD.MOV.U32 R186, RZ, RZ, 0x1c1f ;  /* 0x00001c1fffba7424 */ /* 0x000fe200078e00ff */
[----:B------:R-:W-:Y:S02]  /*16e30*/  MOV R3, 0x16e50 ;  /* 0x00016e5000037802 */ /* 0x000fe40000000f00 */
[----:B------:R-:W-:Y:S05]  /*16e40*/  CALL.REL.NOINC `($__internal_9_$__cuda_sm70_shflsync_idx_p) ;  /* 0x0000251000007944 */ /* 0x000fea0003c00000 */
[----:B------:R-:W-:Y:S01]  /*16e50*/  MOV R3, R186 ;  /* 0x000000ba00037202 */ /* 0x000fe20000000f00 */
[----:B------:R-:W-:Y:S05]  /*16e60*/  BRA `(.L_x_634) ;  /* 0xfffedd1000007947 */ /* 0x000fea000383ffff */
.L_x_491:
[----:B------:R-:W-:Y:S01]  /*16e70*/  IMAD.MOV.U32 R185, RZ, RZ, R4 ;  /* 0x000000ffffb97224 */ /* 0x000fe200078e0004 */
[----:B------:R-:W-:Y:S01]  /*16e80*/  MOV R2, 0x1 ;  /* 0x0000000100027802 */ /* 0x000fe20000000f00 */
[----:B------:R-:W-:Y:S01]  /*16e90*/  IMAD.MOV.U32 R186, RZ, RZ, 0x1c1f ;  /* 0x00001c1fffba7424 */ /* 0x000fe200078e00ff */
[----:B------:R-:W-:Y:S02]  /*16ea0*/  MOV R3, 0x16ec0 ;  /* 0x00016ec000037802 */ /* 0x000fe40000000f00 */
[----:B-1----:R-:W-:Y:S05]  /*16eb0*/  CALL.REL.NOINC `($__internal_9_$__cuda_sm70_shflsync_idx_p) ;  /* 0x000024a000007944 */ /* 0x002fea0003c00000 */
[----:B------:R-:W-:Y:S01]  /*16ec0*/  MOV R3, R186 ;  /* 0x000000ba00037202 */ /* 0x000fe20000000f00 */
[----:B------:R-:W-:Y:S05]  /*16ed0*/  BRA `(.L_x_635) ;  /* 0xfffee18000007947 */ /* 0x000fea000383ffff */
.L_x_496:
[----:B------:R-:W-:Y:S02]  /*16ee0*/  MOV R0, 0x2 ;  /* 0x0000000200007802 */ /* 0x000fe40000000f00 */
[----:B------:R-:W-:-:S02]  /*16ef0*/  MOV R2, 0x16f10 ;  /* 0x00016f1000027802 */ /* 0x000fc40000000f00 */
[----:B------:R-:W-:Y:S05]  /*16f00*/  CALL.REL.NOINC `($__internal_8_$__cuda_sm70_shflsync_bfly_p) ;  /* 0x000023f000007944 */ /* 0x000fea0003c00000 */
[----:B------:R-:W-:Y:S05]  /*16f10*/  BRA `(.L_x_636) ;  /* 0xfffee7f000007947 */ /* 0x000fea000383ffff */
.L_x_497:
[----:B------:R-:W-:Y:S02]  /*16f20*/  MOV R0, 0x1 ;  /* 0x0000000100007802 */ /* 0x000fe40000000f00 */
[----:B------:R-:W-:-:S02]  /*16f30*/  MOV R2, 0x16f50 ;  /* 0x00016f5000027802 */ /* 0x000fc40000000f00 */
[----:B------:R-:W-:Y:S05]  /*16f40*/  CALL.REL.NOINC `($__internal_8_$__cuda_sm70_shflsync_bfly_p) ;  /* 0x000023b000007944 */ /* 0x000fea0003c00000 */
[----:B------:R-:W-:Y:S01]  /*16f50*/  FMNMX.FTZ R100, R4, R0, !PT ;  /* 0x0000000004647209 */ /* 0x000fe20007810000 */
[----:B------:R-:W-:Y:S01]  /*16f60*/  IMAD.MOV.U32 R4, RZ, RZ, R5 ;  /* 0x000000ffff047224 */ /* 0x000fe200078e0005 */
[----:B------:R-:W-:Y:S01]  /*16f70*/  MOV R2, 0x16fa0 ;  /* 0x00016fa000027802 */ /* 0x000fe20000000f00 */
[----:B------:R-:W-:-:S02]  /*16f80*/  IMAD.MOV.U32 R0, RZ, RZ, 0x2 ;  /* 0x00000002ff007424 */ /* 0x000fc400078e00ff */
[----:B------:R-:W-:Y:S05]  /*16f90*/  CALL.REL.NOINC `($__internal_8_$__cuda_sm70_shflsync_bfly_p) ;  /* 0x0000236000007944 */ /* 0x000fea0003c00000 */
[----:B------:R-:W-:Y:S01]  /*16fa0*/  FMNMX.FTZ R5, R5, R0, !PT ;  /* 0x0000000005057209 */ /* 0x000fe20007810000 */
[----:B------:R-:W-:Y:S01]  /*16fb0*/  IMAD.MOV.U32 R0, RZ, RZ, 0x1 ;  /* 0x00000001ff007424 */ /* 0x000fe200078e00ff */
[----:B------:R-:W-:-:S03]  /*16fc0*/  MOV R2, 0x16ff0 ;  /* 0x00016ff000027802 */ /* 0x000fc60000000f00 */
[----:B------:R-:W-:Y:S02]  /*16fd0*/  IMAD.MOV.U32 R4, RZ, RZ, R5 ;  /* 0x000000ffff047224 */ /* 0x000fe400078e0005 */
[----:B------:R-:W-:Y:S05]  /*16fe0*/  CALL.REL.NOINC `($__internal_8_$__cuda_sm70_shflsync_bfly_p) ;  /* 0x0000231000007944 */ /* 0x000fea0003c00000 */
[----:B------:R-:W-:Y:S01]  /*16ff0*/  MOV R3, R0 ;  /* 0x0000000000037202 */ /* 0x000fe20000000f00 */
[----:B------:R-:W-:Y:S05]  /*17000*/  BRA `(.L_x_637) ;  /* 0xfffee77000007947 */ /* 0x000fea000383ffff */
.L_x_505:
[----:B------:R-:W-:Y:S01]  /*17010*/  MOV R2, RZ ;  /* 0x000000ff00027202 */ /* 0x000fe20000000f00 */
[----:B------:R-:W-:Y:S01]  /*17020*/  IMAD.MOV.U32 R185, RZ, RZ, R5 ;  /* 0x000000ffffb97224 */ /* 0x000fe200078e0005 */
[----:B------:R-:W-:Y:S01]  /*17030*/  MOV R3, 0x17060 ;  /* 0x0001706000037802 */ /* 0x000fe20000000f00 */
[----:B------:R-:W-:Y:S02]  /*17040*/  IMAD.MOV.U32 R186, RZ, RZ, 0x181f ;  /* 0x0000181fffba7424 */ /* 0x000fe400078e00ff */
[----:B-1234-:R-:W-:Y:S05]  /*17050*/  CALL.REL.NOINC `($__internal_9_$__cuda_sm70_shflsync_idx_p) ;  /* 0x0000230000007944 */ /* 0x01efea0003c00000 */
[----:B------:R-:W-:Y:S01]  /*17060*/  MOV R4, R186 ;  /* 0x000000ba00047202 */ /* 0x000fe20000000f00 */
[----:B------:R-:W-:-:S05]  /*17070*/  BRA `(.L_x_638) ;  /* 0xfffefc5000007947 */ /* 0x000fca000383ffff */
.L_x_506:
[----:B------:R-:W-:Y:S01]  /*17080*/  MOV R2, RZ ;  /* 0x000000ff00027202 */ /* 0x000fe20000000f00 */
[----:B------:R-:W-:Y:S01]  /*17090*/  IMAD.MOV.U32 R185, RZ, RZ, R13 ;  /* 0x000000ffffb97224 */ /* 0x000fe200078e000d */
[----:B------:R-:W-:Y:S01]  /*170a0*/  MOV R3, 0x170d0 ;  /* 0x000170d000037802 */ /* 0x000fe20000000f00 */
[----:B------:R-:W-:Y:S02]  /*170b0*/  IMAD.MOV.U32 R186, RZ, RZ, 0x181f ;  /* 0x0000181fffba7424 */ /* 0x000fe400078e00ff */
[----:B-1234-:R-:W-:Y:S05]  /*170c0*/  CALL.REL.NOINC `($__internal_9_$__cuda_sm70_shflsync_idx_p) ;  /* 0x0000229000007944 */ /* 0x01efea0003c00000 */
[----:B------:R-:W-:Y:S01]  /*170d0*/  ISETP.GE.AND P2, PT, R184, c[0x0][0x1d4], PT ;  /* 0x00007500b8007a0c */ /* 0x000fe20003f46270 */
[----:B------:R-:W-:Y:S01]  /*170e0*/  IMAD.MOV.U32 R185, RZ, RZ, R5 ;  /* 0x000000ffffb97224 */ /* 0x000fe200078e0005 */
[----:B------:R-:W-:Y:S02]  /*170f0*/  IADD3 R2, P0, R186, R21, RZ ;  /* 0x00000015ba027210 */ /* 0x000fe40007f1e0ff */
[----:B------:R-:W-:Y:S02]  /*17100*/  ISETP.GE.AND P1, PT, R192, c[0x0][0x1d4], PT ;  /* 0x00007500c0007a0c */ /* 0x000fe40003f26270 */
[----:B------:R-:W-:Y:S01]  /*17110*/  SEL R5, RZ, 0x10, P2 ;  /* 0x00000010ff057807 */ /* 0x000fe20001000000 */
[----:B------:R-:W-:Y:S01]  /*17120*/  IMAD.X R3, R4, 0x1, R14, P0 ;  /* 0x0000000104037824 */ /* 0x000fe200000e060e */
[----:B------:R-:W-:Y:S05]  /*17130*/  IADD3 R6, P0, R186, R22, RZ ;  /* 0x00000016ba067210 */ /* 0x000fea0007f1e0ff */
[----:B------:R-:W-:Y:S01]  /*17140*/  @!PT LDS RZ, [RZ] ;  /* 0x00000000fffff984 */ /* 0x000fe20000000800 */
[----:B------:R-:W-:Y:S01]  /*17150*/  @!PT LDS RZ, [RZ] ;  /* 0x00000000fffff984 */ /* 0x000fe20000000800 */
[----:B------:R-:W-:Y:S01]  /*17160*/  @!PT LDS RZ, [RZ] ;  /* 0x00000000fffff984 */ /* 0x000fe20000000800 */
[----:B------:R1:W-:Y:S01]  /*17170*/  LDGSTS.E.BYPASS.LTC128B.128 [R179+0x100], [R2.64], !P2 ;  /* 0x0010000002b37fae */ /* 0x0003e2000d101d48 */
[----:B------:R-:W-:Y:S05]  /*17180*/  IMAD.X R7, R4, 0x1, R15, P0 ;  /* 0x0000000104077824 */ /* 0x000fea00000e060f */
[----:B------:R2:W-:Y:S01]  /*17190*/  LDGSTS.E.BYPASS.LTC128B.128 [R179+0x2100], [R6.64], !P1 ;  /* 0x0210000006b37fae */ /* 0x0005e2000c901d48 */
[----:B-1----:R-:W-:Y:S01]  /*171a0*/  IADD3 R2, P0, R186, R23, RZ ;  /* 0x00000017ba027210 */ /* 0x002fe20007f1e0ff */
[----:B------:R-:W-:Y:S04]  /*171b0*/  IMAD.MOV.U32 R186, RZ, RZ, 0x181f ;  /* 0x0000181fffba7424 */ /* 0x000fe800078e00ff */
[----:B------:R-:W-:Y:S01]  /*171c0*/  IMAD.X R3, R4, 0x1, R20, P0 ;  /* 0x0000000104037824 */ /* 0x000fe200000e0614 */
[----:B------:R-:W-:Y:S02]  /*171d0*/  ISETP.GE.AND P0, PT, R193, c[0x0][0x1d4], PT ;  /* 0x00007500c1007a0c */ /* 0x000fe40003f06270 */
[----:B--2---:R-:W-:Y:S02]  /*171e0*/  SEL R6, RZ, 0x10, P1 ;  /* 0x00000010ff067807 */ /* 0x004fe40000800000 */
[----:B------:R-:W-:Y:S09]  /*171f0*/  SEL R12, RZ, 0x10, P0 ;  /* 0x00000010ff0c7807 */ /* 0x000ff20000000000 */
[----:B------:R1:W-:Y:S02]  /*17200*/  LDGSTS.E.BYPASS.LTC128B.128 [R179+0x4100], [R2.64], !P0 ;  /* 0x0410000002b37fae */ /* 0x0003e4000c101d48 */
[----:B-1----:R-:W-:Y:S01]  /*17210*/  MOV R3, 0x17240 ;  /* 0x0001724000037802 */ /* 0x002fe20000000f00 */
[----:B------:R-:W-:Y:S02]  /*17220*/  IMAD.MOV.U32 R2, RZ, RZ, 0x1 ;  /* 0x00000001ff027424 */ /* 0x000fe400078e00ff */
[----:B------:R-:W-:Y:S05]  /*17230*/  CALL.REL.NOINC `($__internal_9_$__cuda_sm70_shflsync_idx_p) ;  /* 0x0000212000007944 */ /* 0x000fea0003c00000 */
[----:B------:R-:W-:Y:S01]  /*17240*/  MOV R2, 0x1 ;  /* 0x0000000100027802 */ /* 0x000fe20000000f00 */
[----:B------:R-:W-:Y:S01]  /*17250*/  IMAD.MOV.U32 R4, RZ, RZ, R186 ;  /* 0x000000ffff047224 */ /* 0x000fe200078e00ba */
[----:B------:R-:W-:Y:S01]  /*17260*/  MOV R186, 0x181f ;  /* 0x0000181f00ba7802 */ /* 0x000fe20000000f00 */
[----:B------:R-:W-:Y:S01]  /*17270*/  IMAD.MOV.U32 R185, RZ, RZ, R13 ;  /* 0x000000ffffb97224 */ /* 0x000fe200078e000d */
[----:B------:R-:W-:Y:S02]  /*17280*/  MOV R3, 0x172a0 ;  /* 0x000172a000037802 */ /* 0x000fe40000000f00 */
[----:B------:R-:W-:Y:S05]  /*17290*/  CALL.REL.NOINC `($__internal_9_$__cuda_sm70_shflsync_idx_p) ;  /* 0x000020c000007944 */ /* 0x000fea0003c00000 */
[----:B------:R-:W-:Y:S01]  /*172a0*/  MOV R0, R186 ;  /* 0x000000ba00007202 */ /* 0x000fe20000000f00 */
[----:B------:R-:W-:-:S05]  /*172b0*/  BRA `(.L_x_639) ;  /* 0xfffefb6000007947 */ /* 0x000fca000383ffff */
.L_x_509:
[----:B------:R-:W-:Y:S01]  /*172c0*/  MOV R2, RZ ;  /* 0x000000ff00027202 */ /* 0x000fe20000000f00 */
[----:B------:R-:W-:Y:S01]  /*172d0*/  IMAD.MOV.U32 R185, RZ, RZ, R5 ;  /* 0x000000ffffb97224 */ /* 0x000fe200078e0005 */
[----:B------:R-:W-:Y:S01]  /*172e0*/  MOV R3, 0x17310 ;  /* 0x0001731000037802 */ /* 0x000fe20000000f00 */
[----:B------:R-:W-:Y:S02]  /*172f0*/  IMAD.MOV.U32 R186, RZ, RZ, 0x181f ;  /* 0x0000181fffba7424 */ /* 0x000fe400078e00ff */
[----:B-1----:R-:W-:Y:S05]  /*17300*/  CALL.REL.NOINC `($__internal_9_$__cuda_sm70_shflsync_idx_p) ;  /* 0x0000205000007944 */ /* 0x002fea0003c00000 */
[----:B------:R-:W-:Y:S01]  /*17310*/  MOV R4, R186 ;  /* 0x000000ba00047202 */ /* 0x000fe20000000f00 */
[----:B------:R-:W-:-:S05]  /*17320*/  BRA `(.L_x_640) ;  /* 0xffff0c6000007947 */ /* 0x000fca000383ffff */
.L_x_510:
[----:B------:R-:W-:Y:S01]  /*17330*/  MOV R2, RZ ;  /* 0x000000ff00027202 */ /* 0x000fe20000000f00 */
[----:B------:R-:W-:Y:S01]  /*17340*/  IMAD.MOV.U32 R185, RZ, RZ, R9 ;  /* 0x000000ffffb97224 */ /* 0x000fe200078e0009 */
[----:B------:R-:W-:Y:S01]  /*17350*/  MOV R3, 0x17380 ;  /* 0x0001738000037802 */ /* 0x000fe20000000f00 */
[----:B------:R-:W-:Y:S02]  /*17360*/  IMAD.MOV.U32 R186, RZ, RZ, 0x181f ;  /* 0x0000181fffba7424 */ /* 0x000fe400078e00ff */
[----:B-123--:R-:W-:Y:S05]  /*17370*/  CALL.REL.NOINC `($__internal_9_$__cuda_sm70_shflsync_idx_p) ;  /* 0x00001fe000007944 */ /* 0x00efea0003c00000 */
        /* <DEDUP_REMOVED lines=31> */
.L_x_511:
[----:B------:R-:W-:Y:S01]  /*17570*/  MOV R2, RZ ;  /* 0x000000ff00027202 */ /* 0x000fe20000000f00 */
[----:B------:R-:W-:Y:S01]  /*17580*/  IMAD.MOV.U32 R185, RZ, RZ, R4 ;  /* 0x000000ffffb97224 */ /* 0x000fe200078e0004 */
[----:B------:R-:W-:Y:S01]  /*17590*/  MOV R3, 0x175c0 ;  /* 0x000175c000037802 */ /* 0x000fe20000000f00 */
[----:B------:R-:W-:Y:S02]  /*175a0*/  IMAD.MOV.U32 R186, RZ, RZ, 0x1c1f ;  /* 0x00001c1fffba7424 */ /* 0x000fe400078e00ff */
[----:B-1----:R-:W-:Y:S05]  /*175b0*/  CALL.REL.NOINC `($__internal_9_$__cuda_sm70_shflsync_idx_p) ;  /* 0x00001da000007944 */ /* 0x002fea0003c00000 */
[----:B------:R-:W-:Y:S01]  /*175c0*/  MOV R3, R186 ;  /* 0x000000ba00037202 */ /* 0x000fe20000000f00 */
[----:B------:R-:W-:-:S05]  /*175d0*/  BRA `(.L_x_642) ;  /* 0xffff0d6000007947 */ /* 0x000fca000383ffff */
.L_x_516:
[----:B------:R-:W-:Y:S01]  /*175e0*/  MOV R2, 0x1 ;  /* 0x0000000100027802 */ /* 0x000fe20000000f00 */
[----:B------:R-:W-:Y:S01]  /*175f0*/  IMAD.MOV.U32 R185, RZ, RZ, R4 ;  /* 0x000000ffffb97224 */ /* 0x000fe200078e0004 */
[----:B------:R-:W-:Y:S01]  /*17600*/  MOV R3, 0x17630 ;  /* 0x0001763000037802 */ /* 0x000fe20000000f00 */
[----:B------:R-:W-:Y:S02]  /*17610*/  IMAD.MOV.U32 R186, RZ, RZ, 0x1c1f ;  /* 0x00001c1fffba7424 */ /* 0x000fe400078e00ff */
[----:B--2---:R-:W-:Y:S05]  /*17620*/  CALL.REL.NOINC `($__internal_9_$__cuda_sm70_shflsync_idx_p) ;  /* 0x00001d3000007944 */ /* 0x004fea0003c00000 */
[----:B------:R-:W-:Y:S01]  /*17630*/  MOV R3, R186 ;  /* 0x000000ba00037202 */ /* 0x000fe20000000f00 */
[----:B------:R-:W-:-:S05]  /*17640*/  BRA `(.L_x_643) ;  /* 0xffff120000007947 */ /* 0x000fca000383ffff */
.L_x_521:
[----:B------:R-:W-:Y:S02]  /*17650*/  MOV R0, 0x2 ;  /* 0x0000000200007802 */ /* 0x000fe40000000f00 */
[----:B------:R-:W-:Y:S02]  /*17660*/  MOV R2, 0x17680 ;  /* 0x0001768000027802 */ /* 0x000fe40000000f00 */
[----:B------:R-:W-:Y:S05]  /*17670*/  CALL.REL.NOINC `($__internal_8_$__cuda_sm70_shflsync_bfly_p) ;  /* 0x00001c8000007944 */ /* 0x000fea0003c00000 */
[----:B------:R-:W-:-:S05]  /*17680*/  BRA `(.L_x_644) ;  /* 0xffff18c000007947 */ /* 0x000fca000383ffff */
.L_x_522:
[----:B------:R-:W-:Y:S01]  /*17690*/  MOV R0, 0x1 ;  /* 0x0000000100007802 */ /* 0x000fe20000000f00 */
[----:B-1----:R-:W-:Y:S01]  /*176a0*/  IMAD.MOV.U32 R4, RZ, RZ, R5 ;  /* 0x000000ffff047224 */ /* 0x002fe200078e0005 */
[----:B------:R-:W-:Y:S02]  /*176b0*/  MOV R2, 0x176d0 ;  /* 0x000176d000027802 */ /* 0x000fe40000000f00 */
[----:B------:R-:W-:Y:S05]  /*176c0*/  CALL.REL.NOINC `($__internal_8_$__cuda_sm70_shflsync_bfly_p) ;  /* 0x00001c3000007944 */ /* 0x000fea0003c00000 */
[----:B------:R-:W-:Y:S01]  /*176d0*/  IMAD.MOV.U32 R4, RZ, RZ, R6 ;  /* 0x000000ffff047224 */ /* 0x000fe200078e0006 */
[----:B------:R-:W-:Y:S01]  /*176e0*/  FMNMX.FTZ R100, R5, R0, !PT ;  /* 0x0000000005647209 */ /* 0x000fe20007810000 */
[----:B------:R-:W-:Y:S01]  /*176f0*/  IMAD.MOV.U32 R0, RZ, RZ, 0x2 ;  /* 0x00000002ff007424 */ /* 0x000fe200078e00ff */
[----:B------:R-:W-:Y:S02]  /*17700*/  MOV R2, 0x17720 ;  /* 0x0001772000027802 */ /* 0x000fe40000000f00 */
[----:B------:R-:W-:Y:S05]  /*17710*/  CALL.REL.NOINC `($__internal_8_$__cuda_sm70_shflsync_bfly_p) ;  /* 0x00001be000007944 */ /* 0x000fea0003c00000 */
[----:B------:R-:W-:Y:S01]  /*17720*/  FMNMX.FTZ R4, R6, R0, !PT ;  /* 0x0000000006047209 */ /* 0x000fe20007810000 */
[----:B------:R-:W-:Y:S01]  /*17730*/  IMAD.MOV.U32 R0, RZ, RZ, 0x1 ;  /* 0x00000001ff007424 */ /* 0x000fe200078e00ff */
[----:B------:R-:W-:Y:S02]  /*17740*/  MOV R2, 0x17760 ;  /* 0x0001776000027802 */ /* 0x000fe40000000f00 */
[----:B------:R-:W-:Y:S05]  /*17750*/  CALL.REL.NOINC `($__internal_8_$__cuda_sm70_shflsync_bfly_p) ;  /* 0x00001ba000007944 */ /* 0x000fea0003c00000 */
[----:B------:R-:W-:-:S05]  /*17760*/  BRA `(.L_x_645) ;  /* 0xffff185000007947 */ /* 0x000fca000383ffff */
.L_x_531:
[----:B------:R-:W-:Y:S01]  /*17770*/  MOV R2, RZ ;  /* 0x000000ff00027202 */ /* 0x000fe20000000f00 */
[----:B------:R-:W-:Y:S01]  /*17780*/  IMAD.MOV.U32 R185, RZ, RZ, R5 ;  /* 0x000000ffffb97224 */ /* 0x000fe200078e0005 */
[----:B------:R-:W-:Y:S01]  /*17790*/  MOV R3, 0x177c0 ;  /* 0x000177c000037802 */ /* 0x000fe20000000f00 */
[----:B------:R-:W-:Y:S02]  /*177a0*/  IMAD.MOV.U32 R186, RZ, RZ, 0x181f ;  /* 0x0000181fffba7424 */ /* 0x000fe400078e00ff */
[----:B-1234-:R-:W-:Y:S05]  /*177b0*/  CALL.REL.NOINC `($__internal_9_$__cuda_sm70_shflsync_idx_p) ;  /* 0x00001ba000007944 */ /* 0x01efea0003c00000 */
[----:B------:R-:W-:Y:S01]  /*177c0*/  MOV R4, R186 ;  /* 0x000000ba00047202 */ /* 0x000fe20000000f00 */
[----:B------:R-:W-:-:S05]  /*177d0*/  BRA `(.L_x_646) ;  /* 0xffff341000007947 */ /* 0x000fca000383ffff */
.L_x_532:
        /* <DEDUP_REMOVED lines=36> */
.L_x_535:
[----:B------:R-:W-:Y:S01]  /*17a20*/  MOV R2, RZ ;  /* 0x000000ff00027202 */ /* 0x000fe20000000f00 */
[----:B------:R-:W-:Y:S01]  /*17a30*/  IMAD.MOV.U32 R185, RZ, RZ, R5 ;  /* 0x000000ffffb97224 */ /* 0x000fe200078e0005 */
[----:B------:R-:W-:Y:S01]  /*17a40*/  MOV R3, 0x17a70 ;  /* 0x00017a7000037802 */ /* 0x000fe20000000f00 */
[----:B------:R-:W-:Y:S02]  /*17a50*/  IMAD.MOV.U32 R186, RZ, RZ, 0x181f ;  /* 0x0000181fffba7424 */ /* 0x000fe400078e00ff */
[----:B-1----:R-:W-:Y:S05]  /*17a60*/  CALL.REL.NOINC `($__internal_9_$__cuda_sm70_shflsync_idx_p) ;  /* 0x000018f000007944 */ /* 0x002fea0003c00000 */
[----:B------:R-:W-:Y:S01]  /*17a70*/  MOV R4, R186 ;  /* 0x000000ba00047202 */ /* 0x000fe20000000f00 */
[----:B------:R-:W-:-:S05]  /*17a80*/  BRA `(.L_x_648) ;  /* 0xffff441000007947 */ /* 0x000fca000383ffff */
.L_x_536:
        /* <DEDUP_REMOVED lines=36> */
.L_x_537:
[----:B------:R-:W-:Y:S02]  /*17cd0*/  MOV R0, 0x2 ;  /* 0x0000000200007802 */ /* 0x000fe40000000f00 */
[----:B------:R-:W-:Y:S02]  /*17ce0*/  MOV R2, 0x17d00 ;  /* 0x00017d0000027802 */ /* 0x000fe40000000f00 */
[----:B------:R-:W-:Y:S05]  /*17cf0*/  CALL.REL.NOINC `($__internal_8_$__cuda_sm70_shflsync_bfly_p) ;  /* 0x0000160000007944 */ /* 0x000fea0003c00000 */
[----:B------:R-:W-:-:S05]  /*17d00*/  BRA `(.L_x_650) ;  /* 0xffff468000007947 */ /* 0x000fca000383ffff */
.L_x_538:
        /* <DEDUP_REMOVED lines=14> */
.L_x_541:
[----:B------:R-:W-:Y:S01]  /*17df0*/  MOV R2, RZ ;  /* 0x000000ff00027202 */ /* 0x000fe20000000f00 */
[----:B------:R-:W-:Y:S01]  /*17e00*/  IMAD.MOV.U32 R185, RZ, RZ, R12 ;  /* 0x000000ffffb97224 */ /* 0x000fe200078e000c */
[----:B------:R-:W-:Y:S01]  /*17e10*/  MOV R3, 0x17e40 ;  /* 0x00017e4000037802 */ /* 0x000fe20000000f00 */
[----:B------:R-:W-:Y:S02]  /*17e20*/  IMAD.MOV.U32 R186, RZ, RZ, 0x181f ;  /* 0x0000181fffba7424 */ /* 0x000fe400078e00ff */
[----:B-1234-:R-:W-:Y:S05]  /*17e30*/  CALL.REL.NOINC `($__internal_9_$__cuda_sm70_shflsync_idx_p) ;  /* 0x0000152000007944 */ /* 0x01efea0003c00000 */
[----:B------:R-:W-:Y:S01]  /*17e40*/  MOV R2, R186 ;  /* 0x000000ba00027202 */ /* 0x000fe20000000f00 */
[----:B------:R-:W-:-:S05]  /*17e50*/  BRA `(.L_x_652) ;  /* 0xffff5fb000007947 */ /* 0x000fca000383ffff */
.L_x_544:
[----:B------:R-:W-:Y:S01]  /*17e60*/  MOV R2, RZ ;  /* 0x000000ff00027202 */ /* 0x000fe20000000f00 */
[----:B------:R-:W-:Y:S01]  /*17e70*/  IMAD.MOV.U32 R185, RZ, RZ, R5 ;  /* 0x000000ffffb97224 */ /* 0x000fe200078e0005 */
[----:B------:R-:W-:Y:S01]  /*17e80*/  MOV R3, 0x17eb0 ;  /* 0x00017eb000037802 */ /* 0x000fe20000000f00 */
[----:B------:R-:W-:Y:S02]  /*17e90*/  IMAD.MOV.U32 R186, RZ, RZ, 0x181f ;  /* 0x0000181fffba7424 */ /* 0x000fe400078e00ff */
[----:B------:R-:W-:Y:S05]  /*17ea0*/  CALL.REL.NOINC `($__internal_9_$__cuda_sm70_shflsync_idx_p) ;  /* 0x000014b000007944 */ /* 0x000fea0003c00000 */
[----:B------:R-:W-:Y:S01]  /*17eb0*/  MOV R4, R186 ;  /* 0x000000ba00047202 */ /* 0x000fe20000000f00 */
[----:B------:R-:W-:-:S05]  /*17ec0*/  BRA `(.L_x_653) ;  /* 0xffff719000007947 */ /* 0x000fca000383ffff */
.L_x_545:
[----:B------:R-:W-:Y:S01]  /*17ed0*/  MOV R2, RZ ;  /* 0x000000ff00027202 */ /* 0x000fe20000000f00 */
[----:B------:R-:W-:Y:S01]  /*17ee0*/  IMAD.MOV.U32 R185, RZ, RZ, R8 ;  /* 0x000000ffffb97224 */ /* 0x000fe200078e0008 */
[----:B------:R-:W-:Y:S01]  /*17ef0*/  MOV R3, 0x17f20 ;  /* 0x00017f2000037802 */ /* 0x000fe20000000f00 */
[----:B------:R-:W-:Y:S02]  /*17f00*/  IMAD.MOV.U32 R186, RZ, RZ, 0x181f ;  /* 0x0000181fffba7424 */ /* 0x000fe400078e00ff */
[----:B-12---:R-:W-:Y:S05]  /*17f10*/  CALL.REL.NOINC `($__internal_9_$__cuda_sm70_shflsync_idx_p) ;  /* 0x0000144000007944 */ /* 0x006fea0003c00000 */
[C---:B------:R-:W-:Y:S01]  /*17f20*/  IADD3 R2, -R177.reuse, 0x10, RZ ;  /* 0x00000010b1027810 */ /* 0x040fe20007ffe1ff */
[----:B------:R-:W-:Y:S03]  /*17f30*/  IMAD.MOV.U32 R185, RZ, RZ, R5 ;  /* 0x000000ffffb97224 */ /* 0x000fe600078e0005 */
[----:B------:R-:W-:Y:S04]  /*17f40*/  LOP3.LUT R2, R2, 0xf, RZ, 0xc0, !PT ;  /* 0x0000000f02027812 */ /* 0x000fe800078ec0ff */
[----:B------:R-:W-:Y:S04]  /*17f50*/  IADD3 R2, P1, P0, R2, R186, R12 ;  /* 0x000000ba02027210 */ /* 0x000fe8000783e00c */
[----:B------:R-:W-:Y:S02]  /*17f60*/  IADD3.X R3, RZ, R4, R9, P1, P0 ;  /* 0x00000004ff037210 */ /* 0x000fe40000fe0409 */
[----:B------:R-:W-:Y:S11]  /*17f70*/  ISETP.NE.U32.AND P0, PT, R177, RZ, PT ;  /* 0x000000ffb100720c */ /* 0x000ff60003f05070 */
[----:B------:R-:W-:Y:S02]  /*17f80*/  @!UPT UIADD3 URZ, URZ, URZ, URZ ;  /* 0x0000003f3f3ff290 */ /* 0x000fe4000fffe03f */
        /* <DEDUP_REMOVED lines=8> */
[----:B------:R-:W-:Y:S04]  /*18010*/  IMAD.MOV.U32 R186, RZ, RZ, 0x181f ;  /* 0x0000181fffba7424 */ /* 0x000fe800078e00ff */
[----:B------:R-:W-:Y:S05]  /*18020*/  IMAD.X R3, R4, 0x1, R11, P0 ;  /* 0x0000000104037824 */ /* 0x000fea00000e060b */
[----:B------:R1:W-:Y:S02]  /*18030*/  LDGSTS.E.BYPASS.LTC128B.128 [R179+0xa100], [R2.64], !P3 ;  /* 0x0a10000002b37fae */ /* 0x0003e4000d901d48 */
[----:B-1----:R-:W-:Y:S01]  /*18040*/  MOV R3, 0x18070 ;  /* 0x0001807000037802 */ /* 0x002fe20000000f00 */
[----:B------:R-:W-:Y:S02]  /*18050*/  IMAD.MOV.U32 R2, RZ, RZ, 0x1 ;  /* 0x00000001ff027424 */ /* 0x000fe400078e00ff */
[----:B--2---:R-:W-:Y:S05]  /*18060*/  CALL.REL.NOINC `($__internal_9_$__cuda_sm70_shflsync_idx_p) ;  /* 0x000012f000007944 */ /* 0x004fea0003c00000 */
        /* <DEDUP_REMOVED lines=8> */
.L_x_546:
[----:B------:R-:W-:Y:S01]  /*180f0*/  MOV R2, RZ ;  /* 0x000000ff00027202 */ /* 0x000fe20000000f00 */
[----:B------:R-:W-:Y:S01]  /*18100*/  IMAD.MOV.U32 R185, RZ, RZ, R4 ;  /* 0x000000ffffb97224 */ /* 0x000fe200078e0004 */
[----:B------:R-:W-:Y:S01]  /*18110*/  MOV R3, 0x18140 ;  /* 0x0001814000037802 */ /* 0x000fe20000000f00 */
[----:B------:R-:W-:Y:S02]  /*18120*/  IMAD.MOV.U32 R186, RZ, RZ, 0x1c1f ;  /* 0x00001c1fffba7424 */ /* 0x000fe400078e00ff */
[----:B------:R-:W-:Y:S05]  /*18130*/  CALL.REL.NOINC `($__internal_9_$__cuda_sm70_shflsync_idx_p) ;  /* 0x0000122000007944 */ /* 0x000fea0003c00000 */
[----:B------:R-:W-:Y:S01]  /*18140*/  MOV R3, R186 ;  /* 0x000000ba00037202 */ /* 0x000fe20000000f00 */
[----:B------:R-:W-:-:S05]  /*18150*/  BRA `(.L_x_655) ;  /* 0xffff720000007947 */ /* 0x000fca000383ffff */
.L_x_551:
[----:B------:R-:W-:Y:S01]  /*18160*/  MOV R2, 0x1 ;  /* 0x0000000100027802 */ /* 0x000fe20000000f00 */
[----:B------:R-:W-:Y:S01]  /*18170*/  IMAD.MOV.U32 R185, RZ, RZ, R4 ;  /* 0x000000ffffb97224 */ /* 0x000fe200078e0004 */
[----:B------:R-:W-:Y:S01]  /*18180*/  MOV R3, 0x181b0 ;  /* 0x000181b000037802 */ /* 0x000fe20000000f00 */
[----:B------:R-:W-:Y:S02]  /*18190*/  IMAD.MOV.U32 R186, RZ, RZ, 0x1c1f ;  /* 0x00001c1fffba7424 */ /* 0x000fe400078e00ff */
[----:B-1----:R-:W-:Y:S05]  /*181a0*/  CALL.REL.NOINC `($__internal_9_$__cuda_sm70_shflsync_idx_p) ;  /* 0x000011b000007944 */ /* 0x002fea0003c00000 */
[----:B------:R-:W-:Y:S01]  /*181b0*/  MOV R3, R186 ;  /* 0x000000ba00037202 */ /* 0x000fe20000000f00 */
[----:B------:R-:W-:-:S05]  /*181c0*/  BRA `(.L_x_656) ;  /* 0xffff76a000007947 */ /* 0x000fca000383ffff */
.L_x_556:
[----:B------:R-:W-:Y:S02]  /*181d0*/  MOV R0, 0x2 ;  /* 0x0000000200007802 */ /* 0x000fe40000000f00 */
[----:B------:R-:W-:Y:S02]  /*181e0*/  MOV R2, 0x18200 ;  /* 0x0001820000027802 */ /* 0x000fe40000000f00 */
[----:B------:R-:W-:Y:S05]  /*181f0*/  CALL.REL.NOINC `($__internal_8_$__cuda_sm70_shflsync_bfly_p) ;  /* 0x0000110000007944 */ /* 0x000fea0003c00000 */
[----:B------:R-:W-:-:S05]  /*18200*/  BRA `(.L_x_657) ;  /* 0xffff7d6000007947 */ /* 0x000fca000383ffff */
.L_x_557:
        /* <DEDUP_REMOVED lines=14> */
.L_x_559:
[----:B------:R-:W-:Y:S01]  /*182f0*/  IMAD.MOV.U32 R4, RZ, RZ, R190 ;  /* 0x000000ffff047224 */ /* 0x000fe200078e00be */
[----:B------:R-:W-:-:S02]  /*18300*/  MOV R0, 0x2 ;  /* 0x0000000200007802 */ /* 0x000fc40000000f00 */
[----:B------:R-:W-:Y:S02]  /*18310*/  MOV R2, 0x18330 ;  /* 0x0001833000027802 */ /* 0x000fe40000000f00 */
[----:B------:R-:W-:Y:S05]  /*18320*/  CALL.REL.NOINC `($__internal_8_$__cuda_sm70_shflsync_bfly_p) ;  /* 0x00000fd000007944 */ /* 0x000fea0003c00000 */
[----:B------:R-:W-:Y:S05]  /*18330*/  BRA `(.L_x_659) ;  /* 0xffff944000007947 */ /* 0x000fea000383ffff */
.L_x_560:
[----:B------:R-:W-:Y:S01]  /*18340*/  IMAD.MOV.U32 R4, RZ, RZ, R5 ;  /* 0x000000ffff047224 */ /* 0x000fe200078e0005 */
[----:B------:R-:W-:Y:S02]  /*18350*/  MOV R0, 0x1 ;  /* 0x0000000100007802 */ /* 0x000fe40000000f00 */
[----:B------:R-:W-:Y:S02]  /*18360*/  MOV R2, 0x18380 ;  /* 0x0001838000027802 */ /* 0x000fe40000000f00 */
[----:B-1----:R-:W-:Y:S05]  /*18370*/  CALL.REL.NOINC `($__internal_8_$__cuda_sm70_shflsync_bfly_p) ;  /* 0x00000f8000007944 */ /* 0x002fea0003c00000 */
[----:B------:R-:W-:Y:S01]  /*18380*/  FADD.FTZ R5, R5, R0 ;  /* 0x0000000005057221 */ /* 0x000fe20000010000 */
[----:B------:R-:W-:Y:S02]  /*18390*/  MOV R4, R191 ;  /* 0x000000bf00047202 */ /* 0x000fe40000000f00 */
[----:B------:R-:W-:Y:S02]  /*183a0*/  MOV R0, 0x2 ;  /* 0x0000000200007802 */ /* 0x000fe40000000f00 */
[----:B------:R-:W-:Y:S02]  /*183b0*/  MOV R2, 0x183d0 ;  /* 0x000183d000027802 */ /* 0x000fe40000000f00 */
[----:B------:R-:W-:Y:S05]  /*183c0*/  CALL.REL.NOINC `($__internal_8_$__cuda_sm70_shflsync_bfly_p) ;  /* 0x00000f3000007944 */ /* 0x000fea0003c00000 */
[----:B------:R-:W-:Y:S01]  /*183d0*/  FADD.FTZ R4, R191, R0 ;  /* 0x00000000bf047221 */ /* 0x000fe20000010000 */
[----:B------:R-:W-:Y:S02]  /*183e0*/  MOV R0, 0x1 ;  /* 0x0000000100007802 */ /* 0x000fe40000000f00 */
[----:B------:R-:W-:-:S02]  /*183f0*/  MOV R2, 0x18410 ;  /* 0x0001841000027802 */ /* 0x000fc40000000f00 */
[----:B------:R-:W-:Y:S05]  /*18400*/  CALL.REL.NOINC `($__internal_8_$__cuda_sm70_shflsync_bfly_p) ;  /* 0x00000ef000007944 */ /* 0x000fea0003c00000 */
[----:B------:R-:W-:Y:S01]  /*18410*/  MOV R3, R0 ;  /* 0x0000000000037202 */ /* 0x000fe20000000f00 */
[----:B------:R-:W-:Y:S05]  /*18420*/  BRA `(.L_x_660) ;  /* 0xffff93c000007947 */ /* 0x000fea000383ffff */
.L_x_567:
[----:B--234-:R-:W-:Y:S01]  /*18430*/  IMAD.MOV.U32 R185, RZ, RZ, R9 ;  /* 0x000000ffffb97224 */ /* 0x01cfe200078e0009 */
[----:B------:R-:W-:Y:S01]  /*18440*/  MOV R2, RZ ;  /* 0x000000ff00027202 */ /* 0x000fe20000000f00 */
[----:B------:R-:W-:Y:S01]  /*18450*/  IMAD.MOV.U32 R186, RZ, RZ, 0x181f ;  /* 0x0000181fffba7424 */ /* 0x000fe200078e00ff */
[----:B------:R-:W-:-:S02]  /*18460*/  MOV R3, 0x18480 ;  /* 0x0001848000037802 */ /* 0x000fc40000000f00 */
[----:B-1----:R-:W-:Y:S05]  /*18470*/  CALL.REL.NOINC `($__internal_9_$__cuda_sm70_shflsync_idx_p) ;  /* 0x00000ee000007944 */ /* 0x002fea0003c00000 */
[----:B------:R-:W-:Y:S01]  /*18480*/  MOV R8, R186 ;  /* 0x000000ba00087202 */ /* 0x000fe20000000f00 */
[----:B------:R-:W-:Y:S05]  /*18490*/  BRA `(.L_x_661) ;  /* 0xffffaac000007947 */ /* 0x000fea000383ffff */
.L_x_568:
[----:B------:R-:W-:Y:S01]  /*184a0*/  IMAD.MOV.U32 R185, RZ, RZ, R11 ;  /* 0x000000ffffb97224 */ /* 0x000fe200078e000b */
[----:B------:R-:W-:Y:S01]  /*184b0*/  MOV R2, RZ ;  /* 0x000000ff00027202 */ /* 0x000fe20000000f00 */
[----:B------:R-:W-:Y:S01]  /*184c0*/  IMAD.MOV.U32 R186, RZ, RZ, 0x181f ;  /* 0x0000181fffba7424 */ /* 0x000fe200078e00ff */
[----:B------:R-:W-:-:S02]  /*184d0*/  MOV R3, 0x184f0 ;  /* 0x000184f000037802 */ /* 0x000fc40000000f00 */
[----:B-123--:R-:W-:Y:S05]  /*184e0*/  CALL.REL.NOINC `($__internal_9_$__cuda_sm70_shflsync_idx_p) ;  /* 0x00000e7000007944 */ /* 0x00efea0003c00000 */
[----:B------:R-:W-:Y:S01]  /*184f0*/  MOV R0, R186 ;  /* 0x000000ba00007202 */ /* 0x000fe20000000f00 */
[----:B------:R-:W-:Y:S05]  /*18500*/  BRA `(.L_x_662) ;  /* 0xffffaa7000007947 */ /* 0x000fea000383ffff */
.L_x_571:
[----:B------:R-:W-:Y:S01]  /*18510*/  IMAD.MOV.U32 R185, RZ, RZ, R9 ;  /* 0x000000ffffb97224 */ /* 0x000fe200078e0009 */
[----:B--2---:R-:W-:Y:S01]  /*18520*/  MOV R2, 0x1 ;  /* 0x0000000100027802 */ /* 0x004fe20000000f00 */
[----:B------:R-:W-:Y:S01]  /*18530*/  IMAD.MOV.U32 R186, RZ, RZ, 0x181f ;  /* 0x0000181fffba7424 */ /* 0x000fe200078e00ff */
[----:B------:R-:W-:-:S02]  /*18540*/  MOV R3, 0x18560 ;  /* 0x0001856000037802 */ /* 0x000fc40000000f00 */
[----:B-1-34-:R-:W-:Y:S05]  /*18550*/  CALL.REL.NOINC `($__internal_9_$__cuda_sm70_shflsync_idx_p) ;  /* 0x00000e0000007944 */ /* 0x01afea0003c00000 */
        /* <DEDUP_REMOVED lines=8> */
.L_x_574:
[----:B------:R-:W-:Y:S01]  /*185e0*/  IMAD.MOV.U32 R185, RZ, RZ, R9 ;  /* 0x000000ffffb97224 */ /* 0x000fe200078e0009 */
[----:B--2---:R-:W-:Y:S01]  /*185f0*/  MOV R2, 0x2 ;  /* 0x0000000200027802 */ /* 0x004fe20000000f00 */
[----:B------:R-:W-:Y:S01]  /*18600*/  IMAD.MOV.U32 R186, RZ, RZ, 0x181f ;  /* 0x0000181fffba7424 */ /* 0x000fe200078e00ff */
[----:B------:R-:W-:Y:S02]  /*18610*/  MOV R3, 0x18630 ;  /* 0x0001863000037802 */ /* 0x000fe40000000f00 */
[----:B-1-34-:R-:W-:Y:S05]  /*18620*/  CALL.REL.NOINC `($__internal_9_$__cuda_sm70_shflsync_idx_p) ;  /* 0x00000d3000007944 */ /* 0x01afea0003c00000 */
[----:B------:R-:W-:Y:S01]  /*18630*/  MOV R8, R186 ;  /* 0x000000ba00087202 */ /* 0x000fe20000000f00 */
[----:B------:R-:W-:Y:S05]  /*18640*/  BRA `(.L_x_664) ;  /* 0xffffac0000007947 */ /* 0x000fea000383ffff */
.L_x_575:
[----:B------:R-:W-:Y:S01]  /*18650*/  IMAD.MOV.U32 R185, RZ, RZ, R11 ;  /* 0x000000ffffb97224 */ /* 0x000fe200078e000b */
[----:B--2---:R-:W-:Y:S01]  /*18660*/  MOV R2, 0x2 ;  /* 0x0000000200027802 */ /* 0x004fe20000000f00 */
[----:B------:R-:W-:Y:S01]  /*18670*/  IMAD.MOV.U32 R186, RZ, RZ, 0x181f ;  /* 0x0000181fffba7424 */ /* 0x000fe200078e00ff */
[----:B------:R-:W-:Y:S02]  /*18680*/  MOV R3, 0x186a0 ;  /* 0x000186a000037802 */ /* 0x000fe40000000f00 */
[----:B-1-34-:R-:W-:Y:S05]  /*18690*/  CALL.REL.NOINC `($__internal_9_$__cuda_sm70_shflsync_idx_p) ;  /* 0x00000cc000007944 */ /* 0x01afea0003c00000 */
[----:B------:R-:W-:Y:S01]  /*186a0*/  MOV R0, R186 ;  /* 0x000000ba00007202 */ /* 0x000fe20000000f00 */
[----:B------:R-:W-:Y:S05]  /*186b0*/  BRA `(.L_x_665) ;  /* 0xffffabb000007947 */ /* 0x000fea000383ffff */
.L_x_578:
[----:B------:R-:W-:Y:S01]  /*186c0*/  IMAD.MOV.U32 R185, RZ, RZ, R9 ;  /* 0x000000ffffb97224 */ /* 0x000fe200078e0009 */
[----:B---3--:R-:W-:Y:S01]  /*186d0*/  MOV R2, 0x3 ;  /* 0x0000000300027802 */ /* 0x008fe20000000f00 */
        /* <DEDUP_REMOVED lines=11> */
.L_x_580:
[----:B------:R-:W-:Y:S01]  /*18790*/  IMAD.MOV.U32 R185, RZ, RZ, R5 ;  /* 0x000000ffffb97224 */ /* 0x000fe200078e0005 */
[----:B------:R-:W-:Y:S01]  /*187a0*/  MOV R2, RZ ;  /* 0x000000ff00027202 */ /* 0x000fe20000000f00 */
[----:B------:R-:W-:Y:S01]  /*187b0*/  IMAD.MOV.U32 R186, RZ, RZ, 0x1c1f ;  /* 0x00001c1fffba7424 */ /* 0x000fe200078e00ff */
[----:B------:R-:W-:Y:S02]  /*187c0*/  MOV R3, 0x187e0 ;  /* 0x000187e000037802 */ /* 0x000fe40000000f00 */
[----:B------:R-:W-:Y:S05]  /*187d0*/  CALL.REL.NOINC `($__internal_9_$__cuda_sm70_shflsync_idx_p) ;  /* 0x00000b8000007944 */ /* 0x000fea0003c00000 */
[----:B------:R-:W-:Y:S01]  /*187e0*/  MOV R4, R186 ;  /* 0x000000ba00047202 */ /* 0x000fe20000000f00 */
[----:B------:R-:W-:Y:S05]  /*187f0*/  BRA `(.L_x_667) ;  /* 0xffffaf2000007947 */ /* 0x000fea000383ffff */
.L_x_581:
[----:B------:R-:W-:Y:S01]  /*18800*/  IMAD.MOV.U32 R185, RZ, RZ, R12 ;  /* 0x000000ffffb97224 */ /* 0x000fe200078e000c */
[----:B------:R-:W-:Y:S01]  /*18810*/  MOV R2, RZ ;  /* 0x000000ff00027202 */ /* 0x000fe20000000f00 */
[----:B------:R-:W-:Y:S01]  /*18820*/  IMAD.MOV.U32 R186, RZ, RZ, 0x1c1f ;  /* 0x00001c1fffba7424 */ /* 0x000fe200078e00ff */
[----:B------:R-:W-:Y:S02]  /*18830*/  MOV R3, 0x18850 ;  /* 0x0001885000037802 */ /* 0x000fe40000000f00 */
[----:B-12---:R-:W-:Y:S05]  /*18840*/  CALL.REL.NOINC `($__internal_9_$__cuda_sm70_shflsync_idx_p) ;  /* 0x00000b1000007944 */ /* 0x006fea0003c00000 */
[----:B------:R-:W-:Y:S01]  /*18850*/  MOV R0, R186 ;  /* 0x000000ba00007202 */ /* 0x000fe20000000f00 */
[----:B------:R-:W-:Y:S05]  /*18860*/  BRA `(.L_x_668) ;  /* 0xffffaed000007947 */ /* 0x000fea000383ffff */
.L_x_584:
[----:B------:R-:W-:Y:S01]  /*18870*/  IMAD.MOV.U32 R185, RZ, RZ, R5 ;  /* 0x000000ffffb97224 */ /* 0x000fe200078e0005 */
[----:B----4-:R-:W-:Y:S01]  /*18880*/  MOV R2, 0x1 ;  /* 0x0000000100027802 */ /* 0x010fe20000000f00 */
[----:B------:R-:W-:Y:S01]  /*18890*/  IMAD.MOV.U32 R186, RZ, RZ, 0x1c1f ;  /* 0x00001c1fffba7424 */ /* 0x000fe200078e00ff */
[----:B------:R-:W-:-:S02]  /*188a0*/  MOV R3, 0x188c0 ;  /* 0x000188c000037802 */ /* 0x000fc40000000f00 */
[----:B-123--:R-:W-:Y:S05]  /*188b0*/  CALL.REL.NOINC `($__internal_9_$__cuda_sm70_shflsync_idx_p) ;  /* 0x00000aa000007944 */ /* 0x00efea0003c00000 */
        /* <DEDUP_REMOVED lines=8> */
.L_x_588:
[----:B------:R-:W-:Y:S01]  /*18940*/  IMAD.MOV.U32 R185, RZ, RZ, R9 ;  /* 0x000000ffffb97224 */ /* 0x000fe200078e0009 */
[----:B------:R-:W-:Y:S01]  /*18950*/  MOV R2, RZ ;  /* 0x000000ff00027202 */ /* 0x000fe20000000f00 */
[----:B------:R-:W-:Y:S01]  /*18960*/  IMAD.MOV.U32 R186, RZ, RZ, 0x181f ;  /* 0x0000181fffba7424 */ /* 0x000fe200078e00ff */
[----:B------:R-:W-:Y:S02]  /*18970*/  MOV R3, 0x18990 ;  /* 0x0001899000037802 */ /* 0x000fe40000000f00 */
[----:B------:R-:W-:Y:S05]  /*18980*/  CALL.REL.NOINC `($__internal_9_$__cuda_sm70_shflsync_idx_p) ;  /* 0x000009d000007944 */ /* 0x000fea0003c00000 */
[----:B------:R-:W-:Y:S01]  /*18990*/  MOV R8, R186 ;  /* 0x000000ba00087202 */ /* 0x000fe20000000f00 */
[----:B------:R-:W-:Y:S05]  /*189a0*/  BRA `(.L_x_670) ;  /* 0xffffc4c000007947 */ /* 0x000fea000383ffff */
.L_x_589:
[----:B------:R-:W-:Y:S01]  /*189b0*/  IMAD.MOV.U32 R185, RZ, RZ, R12 ;  /* 0x000000ffffb97224 */ /* 0x000fe200078e000c */
[----:B------:R-:W-:Y:S01]  /*189c0*/  MOV R2, RZ ;  /* 0x000000ff00027202 */ /* 0x000fe20000000f00 */
[----:B------:R-:W-:Y:S01]  /*189d0*/  IMAD.MOV.U32 R186, RZ, RZ, 0x181f ;  /* 0x0000181fffba7424 */ /* 0x000fe200078e00ff */
[----:B------:R-:W-:Y:S02]  /*189e0*/  MOV R3, 0x18a00 ;  /* 0x00018a0000037802 */ /* 0x000fe40000000f00 */
[----:B-12---:R-:W-:Y:S05]  /*189f0*/  CALL.REL.NOINC `($__internal_9_$__cuda_sm70_shflsync_idx_p) ;  /* 0x0000096000007944 */ /* 0x006fea0003c00000 */
[----:B------:R-:W-:Y:S01]  /*18a00*/  MOV R0, R186 ;  /* 0x000000ba00007202 */ /* 0x000fe20000000f00 */
[----:B------:R-:W-:Y:S05]  /*18a10*/  BRA `(.L_x_671) ;  /* 0xffffc47000007947 */ /* 0x000fea000383ffff */
.L_x_592:
        /* <DEDUP_REMOVED lines=13> */
.L_x_595:
[----:B------:R-:W-:Y:S01]  /*18af0*/  IMAD.MOV.U32 R185, RZ, RZ, R9 ;  /* 0x000000ffffb97224 */ /* 0x000fe200078e0009 */
[----:B-1----:R-:W-:Y:S01]  /*18b00*/  MOV R2, 0x2 ;  /* 0x0000000200027802 */ /* 0x002fe20000000f00 */
[----:B------:R-:W-:Y:S01]  /*18b10*/  IMAD.MOV.U32 R186, RZ, RZ, 0x181f ;  /* 0x0000181fffba7424 */ /* 0x000fe200078e00ff */
[----:B------:R-:W-:Y:S02]  /*18b20*/  MOV R3, 0x18b40 ;  /* 0x00018b4000037802 */ /* 0x000fe40000000f00 */
[----:B--234-:R-:W-:Y:S05]  /*18b30*/  CALL.REL.NOINC `($__internal_9_$__cuda_sm70_shflsync_idx_p) ;  /* 0x0000082000007944 */ /* 0x01cfea0003c00000 */
[----:B------:R-:W-:Y:S01]  /*18b40*/  MOV R8, R186 ;  /* 0x000000ba00087202 */ /* 0x000fe20000000f00 */
[----:B------:R-:W-:Y:S05]  /*18b50*/  BRA `(.L_x_673) ;  /* 0xffffc61000007947 */ /* 0x000fea000383ffff */
.L_x_596:
[----:B------:R-:W-:Y:S01]  /*18b60*/  IMAD.MOV.U32 R185, RZ, RZ, R12 ;  /* 0x000000ffffb97224 */ /* 0x000fe200078e000c */
[----:B------:R-:W-:Y:S01]  /*18b70*/  MOV R2, 0x2 ;  /* 0x0000000200027802 */ /* 0x000fe20000000f00 */
[----:B------:R-:W-:Y:S01]  /*18b80*/  IMAD.MOV.U32 R186, RZ, RZ, 0x181f ;  /* 0x0000181fffba7424 */ /* 0x000fe200078e00ff */
[----:B------:R-:W-:Y:S02]  /*18b90*/  MOV R3, 0x18bb0 ;  /* 0x00018bb000037802 */ /* 0x000fe40000000f00 */
[----:B-1234-:R-:W-:Y:S05]  /*18ba0*/  CALL.REL.NOINC `($__internal_9_$__cuda_sm70_shflsync_idx_p) ;  /* 0x000007b000007944 */ /* 0x01efea0003c00000 */
[----:B------:R-:W-:Y:S01]  /*18bb0*/  MOV R0, R186 ;  /* 0x000000ba00007202 */ /* 0x000fe20000000f00 */
[----:B------:R-:W-:Y:S05]  /*18bc0*/  BRA `(.L_x_674) ;  /* 0xffffc5c000007947 */ /* 0x000fea000383ffff */
.L_x_599:
[----:B------:R-:W-:Y:S01]  /*18bd0*/  IMAD.MOV.U32 R185, RZ, RZ, R9 ;  /* 0x000000ffffb97224 */ /* 0x000fe200078e0009 */
[----:B-1----:R-:W-:Y:S01]  /*18be0*/  MOV R2, 0x3 ;  /* 0x0000000300027802 */ /* 0x002fe20000000f00 */
[----:B------:R-:W-:Y:S01]  /*18bf0*/  IMAD.MOV.U32 R186, RZ, RZ, 0x181f ;  /* 0x0000181fffba7424 */ /* 0x000fe200078e00ff */
[----:B------:R-:W-:-:S02]  /*18c00*/  MOV R3, 0x18c20 ;  /* 0x00018c2000037802 */ /* 0x000fc40000000f00 */
[----:B--234-:R-:W-:Y:S05]  /*18c10*/  CALL.REL.NOINC `($__internal_9_$__cuda_sm70_shflsync_idx_p) ;  /* 0x0000074000007944 */ /* 0x01cfea0003c00000 */
        /* <DEDUP_REMOVED lines=8> */
.L_x_601:
[----:B------:R-:W-:Y:S01]  /*18ca0*/  IMAD.MOV.U32 R185, RZ, RZ, R82 ;  /* 0x000000ffffb97224 */ /* 0x000fe200078e0052 */
[----:B------:R-:W-:Y:S01]  /*18cb0*/  MOV R2, RZ ;  /* 0x000000ff00027202 */ /* 0x000fe20000000f00 */
[----:B------:R-:W-:Y:S01]  /*18cc0*/  IMAD.MOV.U32 R186, RZ, RZ, 0x1f ;  /* 0x0000001fffba7424 */ /* 0x000fe200078e00ff */
[----:B------:R-:W-:Y:S02]  /*18cd0*/  MOV R3, 0x18cf0 ;  /* 0x00018cf000037802 */ /* 0x000fe40000000f00 */
[----:B------:R-:W-:Y:S05]  /*18ce0*/  CALL.REL.NOINC `($__internal_9_$__cuda_sm70_shflsync_idx_p) ;  /* 0x0000067000007944 */ /* 0x000fea0003c00000 */
[----:B------:R-:W-:Y:S01]  /*18cf0*/  MOV R9, R186 ;  /* 0x000000ba00097202 */ /* 0x000fe20000000f00 */
[----:B------:R-:W-:Y:S05]  /*18d00*/  BRA `(.L_x_676) ;  /* 0xffffc7e000007947 */ /* 0x000fea000383ffff */
.L_x_602:
[----:B------:R-:W-:Y:S01]  /*18d10*/  IMAD.MOV.U32 R185, RZ, RZ, R82 ;  /* 0x000000ffffb97224 */ /* 0x000fe200078e0052 */
[----:B------:R-:W-:Y:S01]  /*18d20*/  MOV R2, 0x1 ;  /* 0x0000000100027802 */ /* 0x000fe20000000f00 */
[----:B------:R-:W-:Y:S01]  /*18d30*/  IMAD.MOV.U32 R186, RZ, RZ, 0x1f ;  /* 0x0000001fffba7424 */ /* 0x000fe200078e00ff */
[----:B------:R-:W-:Y:S02]  /*18d40*/  MOV R3, 0x18d60 ;  /* 0x00018d6000037802 */ /* 0x000fe40000000f00 */
[----:B-12---:R-:W-:Y:S05]  /*18d50*/  CALL.REL.NOINC `($__internal_9_$__cuda_sm70_shflsync_idx_p) ;  /* 0x0000060000007944 */ /* 0x006fea0003c00000 */
[----:B------:R-:W-:Y:S01]  /*18d60*/  MOV R8, R186 ;  /* 0x000000ba00087202 */ /* 0x000fe20000000f00 */
[----:B------:R-:W-:Y:S05]  /*18d70*/  BRA `(.L_x_677) ;  /* 0xffffc79000007947 */ /* 0x000fea000383ffff */
.L_x_603:
[----:B------:R-:W-:Y:S02]  /*18d80*/  MOV R2, 0x1 ;  /* 0x0000000100027802 */ /* 0x000fe40000000f00 */
[----:B------:R-:W-:-:S02]  /*18d90*/  MOV R3, 0x18db0 ;  /* 0x00018db000037802 */ /* 0x000fc40000000f00 */
[----:B-1234-:R-:W-:Y:S05]  /*18da0*/  CALL.REL.NOINC `($__internal_10_$__cuda_sm70_shflsync_up_p) ;  /* 0x0000061000007944 */ /* 0x01efea0003c00000 */
[----:B------:R-:W-:Y:S05]  /*18db0*/  BRA `(.L_x_678) ;  /* 0xffffc87000007947 */ /* 0x000fea000383ffff */
.L_x_604:
[----:B------:R-:W-:Y:S02]  /*18dc0*/  MOV R2, 0x2 ;  /* 0x0000000200027802 */ /* 0x000fe40000000f00 */
[----:B------:R-:W-:-:S02]  /*18dd0*/  MOV R3, 0x18df0 ;  /* 0x00018df000037802 */ /* 0x000fc40000000f00 */
[----:B--2-4-:R-:W-:Y:S05]  /*18de0*/  CALL.REL.NOINC `($__internal_10_$__cuda_sm70_shflsync_up_p) ;  /* 0x000005d000007944 */ /* 0x014fea0003c00000 */
        /* <DEDUP_REMOVED lines=24> */
.L_x_608:
[----:B------:R-:W-:Y:S02]  /*18f70*/  MOV R2, 0x1 ;  /* 0x0000000100027802 */ /* 0x000fe40000000f00 */
[----:B------:R-:W-:Y:S02]  /*18f80*/  MOV R3, 0x18fa0 ;  /* 0x00018fa000037802 */ /* 0x000fe40000000f00 */
[----:B------:R-:W-:Y:S05]  /*18f90*/  CALL.REL.NOINC `($__internal_10_$__cuda_sm70_shflsync_up_p) ;  /* 0x0000042000007944 */ /* 0x000fea0003c00000 */
[----:B------:R-:W-:Y:S01]  /*18fa0*/  MOV R2, R4 ;  /* 0x0000000400027202 */ /* 0x000fe20000000f00 */
[----:B------:R-:W-:Y:S05]  /*18fb0*/  BRA `(.L_x_680) ;  /* 0xffffc8c000007947 */ /* 0x000fea000383ffff */
.L_x_609:
[----:B------:R-:W-:Y:S02]  /*18fc0*/  MOV R2, 0x2 ;  /* 0x0000000200027802 */ /* 0x000fe40000000f00 */
[----:B------:R-:W-:Y:S02]  /*18fd0*/  MOV R3, 0x18ff0 ;  /* 0x00018ff000037802 */ /* 0x000fe40000000f00 */
        /* <DEDUP_REMOVED lines=25> */
.L_x_611:
[----:B------:R-:W-:Y:S02]  /*19170*/  SEL R0, RZ, 0x1, P0 ;  /* 0x00000001ff007807 */ /* 0x000fe40000000000 */
[----:B------:R-:W-:Y:S02]  /*19180*/  MOV R2, 0x191a0 ;  /* 0x000191a000027802 */ /* 0x000fe40000000f00 */
[----:B-1----:R-:W-:Y:S05]  /*19190*/  CALL.REL.NOINC `($__internal_11_$__cuda_sm70_votesync_ballot) ;  /* 0x0000029000007944 */ /* 0x002fea0003c00000 */
[----:B------:R-:W-:Y:S01]  /*191a0*/  MOV R5, R0 ;  /* 0x0000000000057202 */ /* 0x000fe20000000f00 */
[----:B------:R-:W-:Y:S05]  /*191b0*/  BRA `(.L_x_682) ;  /* 0xffffc85000007947 */ /* 0x000fea000383ffff */
.L_x_612:
[----:B------:R-:W-:Y:S01]  /*191c0*/  IMAD.MOV.U32 R185, RZ, RZ, R6 ;  /* 0x000000ffffb97224 */ /* 0x000fe200078e0006 */
[----:B------:R-:W-:Y:S01]  /*191d0*/  MOV R2, R0 ;  /* 0x0000000000027202 */ /* 0x000fe20000000f00 */
[----:B------:R-:W-:Y:S01]  /*191e0*/  IMAD.MOV.U32 R186, RZ, RZ, 0x1f ;  /* 0x0000001fffba7424 */ /* 0x000fe200078e00ff */
[----:B------:R-:W-:Y:S02]  /*191f0*/  MOV R3, 0x19210 ;  /* 0x0001921000037802 */ /* 0x000fe40000000f00 */
[----:B-1----:R-:W-:Y:S05]  /*19200*/  CALL.REL.NOINC `($__internal_9_$__cuda_sm70_shflsync_idx_p) ;  /* 0x0000015000007944 */ /* 0x002fea0003c00000 */
[----:B------:R-:W-:Y:S01]  /*19210*/  IMAD.MOV.U32 R10, RZ, RZ, R186 ;  /* 0x000000ffff0a7224 */ /* 0x000fe200078e00ba */
[----:B------:R-:W-:Y:S01]  /*19220*/  MOV R2, R0 ;  /* 0x0000000000027202 */ /* 0x000fe20000000f00 */
[----:B------:R-:W-:Y:S01]  /*19230*/  IMAD.MOV.U32 R185, RZ, RZ, R7 ;  /* 0x000000ffffb97224 */ /* 0x000fe200078e0007 */
[----:B------:R-:W-:-:S02]  /*19240*/  MOV R186, 0x1f ;  /* 0x0000001f00ba7802 */ /* 0x000fc40000000f00 */
[----:B------:R-:W-:Y:S02]  /*19250*/  MOV R3, 0x19270 ;  /* 0x0001927000037802 */ /* 0x000fe40000000f00 */
[----:B------:R-:W-:Y:S05]  /*19260*/  CALL.REL.NOINC `($__internal_9_$__cuda_sm70_shflsync_idx_p) ;  /* 0x000000f000007944 */ /* 0x000fea0003c00000 */
[----:B------:R-:W-:Y:S01]  /*19270*/  MOV R7, R186 ;  /* 0x000000ba00077202 */ /* 0x000fe20000000f00 */
[----:B------:R-:W-:Y:S05]  /*19280*/  BRA `(.L_x_683) ;  /* 0xffffc7d000007947 */ /* 0x000fea000383ffff */
.L_x_615:
[----:B------:R-:W-:Y:S01]  /*19290*/  IMAD.MOV.U32 R185, RZ, RZ, R4 ;  /* 0x000000ffffb97224 */ /* 0x000fe200078e0004 */
[----:B------:R-:W-:Y:S01]  /*192a0*/  MOV R2, R0 ;  /* 0x0000000000027202 */ /* 0x000fe20000000f00 */
[----:B------:R-:W-:Y:S01]  /*192b0*/  IMAD.MOV.U32 R186, RZ, RZ, 0x1f ;  /* 0x0000001fffba7424 */ /* 0x000fe200078e00ff */
[----:B------:R-:W-:Y:S02]  /*192c0*/  MOV R3, 0x192e0 ;  /* 0x000192e000037802 */ /* 0x000fe40000000f00 */
[----:B-1-34-:R-:W-:Y:S05]  /*192d0*/  CALL.REL.NOINC `($__internal_9_$__cuda_sm70_shflsync_idx_p) ;  /* 0x0000008000007944 */ /* 0x01afea0003c00000 */
[----:B------:R-:W-:Y:S01]  /*192e0*/  MOV R11, R186 ;  /* 0x000000ba000b7202 */ /* 0x000fe20000000f00 */
[----:B------:R-:W-:Y:S05]  /*192f0*/  BRA `(.L_x_614) ;  /* 0xffffc7c000007947 */ /* 0x000fea000383ffff */
        .weak           $__internal_8_$__cuda_sm70_shflsync_bfly_p
        .type           $__internal_8_$__cuda_sm70_shflsync_bfly_p,@function
        .size           $__internal_8_$__cuda_sm70_shflsync_bfly_p,($__internal_9_$__cuda_sm70_shflsync_idx_p - $__internal_8_$__cuda_sm70_shflsync_bfly_p)
$__internal_8_$__cuda_sm70_shflsync_bfly_p:
[----:B------:R-:W-:Y:S02]  /*19300*/  MOV R139, 0xffffffff ;  /* 0xffffffff008b7802 */ /* 0x000fe40000000f00 */
[----:B------:R-:W-:Y:S02]  /*19310*/  MOV R3, 0x1f ;  /* 0x0000001f00037802 */ /* 0x000fe40000000f00 */
[----:B------:R-:W-:Y:S04]  /*19320*/  WARPSYNC R139 ;  /* 0x0000008b00007348 */ /* 0x000fe80003800000 */
[----:B------:R1:W2:Y:S02]  /*19330*/  SHFL.BFLY PT, R0, R4, R0, R3 ;  /* 0x0c00000004007389 */ /* 0x0002a400000e0003 */
[----:B-1----:R-:W-:-:S04]  /*19340*/  MOV R3, 0x0 ;  /* 0x0000000000037802 */ /* 0x002fc80000000f00 */
[----:B--2---:R-:W-:Y:S05]  /*19350*/  RET.REL.NODEC R2 `(_ZN7cutlass13device_kernelIN5flash19enable_sm80_to_sm89INS1_16FlashAttnFwdSm80INS1_25CollectiveMainloopFwdSm80ILi8ELi1ELb0EN4cute5tupleIJNS5_1CILi128EEENS7_ILi64EEENS7_ILi192EEEEEELi192ENS_10bfloat16_tEfNS_4arch4Sm80ELb0ELb1ELb1ELb1ELb1ELb0ELb1ELb1EEENS1_21CollectiveEpilogueFwdINS6_IJS8_SA_S9_EEENS6_IJNS7_ILi1EEESI_SI_EEESC_SE_Li256ELb1ELb1ELb1ELb0EEENS1_36VarlenDynamicPersistentTileSchedulerILi128ELi64ELi256ELi256ELb1ELb1ELb0ELb1ELb0ELb1EEEEEEEEEvNT_6ParamsE) ;  /* 0xfffe6ca002007950 */ /* 0x004fea0003c3ffff */
        .weak           $__internal_9_$__cuda_sm70_shflsync_idx_p
        .type           $__internal_9_$__cuda_sm70_shflsync_idx_p,@function
        .size           $__internal_9_$__cuda_sm70_shflsync_idx_p,($__internal_10_$__cuda_sm70_shflsync_up_p - $__internal_9_$__cuda_sm70_shflsync_idx_p)
$__internal_9_$__cuda_sm70_shflsync_idx_p:
[----:B------:R-:W-:-:S04]  /*19360*/  MOV R187, 0xffffffff ;  /* 0xffffffff00bb7802 */ /* 0x000fc80000000f00 */
[----:B------:R-:W-:Y:S04]  /*19370*/  WARPSYNC R187 ;  /* 0x000000bb00007348 */ /* 0x000fe80003800000 */
[----:B------:R1:W2:Y:S02]  /*19380*/  SHFL.IDX PT, R186, R185, R2, R186 ;  /* 0x00000002b9ba7389 */ /* 0x0002a400000e00ba */
[----:B-1----:R-:W-:Y:S02]  /*19390*/  MOV R2, R3 ;  /* 0x0000000300027202 */ /* 0x002fe40000000f00 */
[----:B------:R-:W-:-:S04]  /*193a0*/  MOV R3, 0x0 ;  /* 0x0000000000037802 */ /* 0x000fc80000000f00 */
[----:B--2---:R-:W-:Y:S05]  /*193b0*/  RET.REL.NODEC R2 `(_ZN7cutlass13device_kernelIN5flash19enable_sm80_to_sm89INS1_16FlashAttnFwdSm80INS1_25CollectiveMainloopFwdSm80ILi8ELi1ELb0EN4cute5tupleIJNS5_1CILi128EEENS7_ILi64EEENS7_ILi192EEEEEELi192ENS_10bfloat16_tEfNS_4arch4Sm80ELb0ELb1ELb1ELb1ELb1ELb0ELb1ELb1EEENS1_21CollectiveEpilogueFwdINS6_IJS8_SA_S9_EEENS6_IJNS7_ILi1EEESI_SI_EEESC_SE_Li256ELb1ELb1ELb1ELb0EEENS1_36VarlenDynamicPersistentTileSchedulerILi128ELi64ELi256ELi256ELb1ELb1ELb0ELb1ELb0ELb1EEEEEEEEEvNT_6ParamsE) ;  /* 0xfffe6c4002007950 */ /* 0x004fea0003c3ffff */
        .weak           $__internal_10_$__cuda_sm70_shflsync_up_p
        .type           $__internal_10_$__cuda_sm70_shflsync_up_p,@function
        .size           $__internal_10_$__cuda_sm70_shflsync_up_p,($__internal_11_$__cuda_sm70_votesync_ballot - $__internal_10_$__cuda_sm70_shflsync_up_p)
$__internal_10_$__cuda_sm70_shflsync_up_p:
[----:B------:R-:W-:Y:S02]  /*193c0*/  IMAD.MOV.U32 R4, RZ, RZ, RZ ;  /* 0x000000ffff047224 */ /* 0x000fe400078e00ff */
[----:B------:R-:W-:-:S04]  /*193d0*/  IMAD.MOV.U32 R10, RZ, RZ, -0x1 ;  /* 0xffffffffff0a7424 */ /* 0x000fc800078e00ff */
[----:B------:R-:W-:Y:S04]  /*193e0*/  WARPSYNC R10 ;  /* 0x0000000a00007348 */ /* 0x000fe80003800000 */
[----:B------:R1:W2:Y:S02]  /*193f0*/  SHFL.UP PT, R4, R0, R2, R4 ;  /* 0x0400000200047389 */ /* 0x0002a400000e0004 */
[----:B-1----:R-:W-:Y:S02]  /*19400*/  MOV R2, R3 ;  /* 0x0000000300027202 */ /* 0x002fe40000000f00 */
[----:B------:R-:W-:-:S04]  /*19410*/  MOV R3, 0x0 ;  /* 0x0000000000037802 */ /* 0x000fc80000000f00 */
[----:B--2---:R-:W-:Y:S05]  /*19420*/  RET.REL.NODEC R2 `(_ZN7cutlass13device_kernelIN5flash19enable_sm80_to_sm89INS1_16FlashAttnFwdSm80INS1_25CollectiveMainloopFwdSm80ILi8ELi1ELb0EN4cute5tupleIJNS5_1CILi128EEENS7_ILi64EEENS7_ILi192EEEEEELi192ENS_10bfloat16_tEfNS_4arch4Sm80ELb0ELb1ELb1ELb1ELb1ELb0ELb1ELb1EEENS1_21CollectiveEpilogueFwdINS6_IJS8_SA_S9_EEENS6_IJNS7_ILi1EEESI_SI_EEESC_SE_Li256ELb1ELb1ELb1ELb0EEENS1_36VarlenDynamicPersistentTileSchedulerILi128ELi64ELi256ELi256ELb1ELb1ELb0ELb1ELb0ELb1EEEEEEEEEvNT_6ParamsE) ;  /* 0xfffe6bd002007950 */ /* 0x004fea0003c3ffff */
        .weak           $__internal_11_$__cuda_sm70_votesync_ballot
        .type           $__internal_11_$__cuda_sm70_votesync_ballot,@function
        .size           $__internal_11_$__cuda_sm70_votesync_ballot,(.L_x_6222 - $__internal_11_$__cuda_sm70_votesync_ballot)
$__internal_11_$__cuda_sm70_votesync_ballot:
[----:B------:R-:W-:Y:S01]  /*19430*/  ISETP.NE.U32.AND P0, PT, R0, 0x1, PT ;  /* 0x000000010000780c */ /* 0x000fe20003f05070 */
[----:B------:R-:W-:-:S04]  /*19440*/  IMAD.MOV.U32 R3, RZ, RZ, -0x1 ;  /* 0xffffffffff037424 */ /* 0x000fc800078e00ff */
[----:B------:R-:W-:Y:S08]  /*19450*/  WARPSYNC R3 ;  /* 0x0000000300007348 */ /* 0x000ff00003800000 */
[----:B------:R-:W-:-:S04]  /*19460*/  VOTE.ANY R0, PT, !P0 ;  /* 0x0000000000007806 */ /* 0x000fc800040e0100 */
[----:B------:R-:W-:Y:S01]  /*19470*/  LOP3.LUT R0, R0, R3, RZ, 0xc0, !PT ;  /* 0x0000000300007212 */ /* 0x000fe200078ec0ff */
[----:B------:R-:W-:-:S04]  /*19480*/  IMAD.MOV.U32 R3, RZ, RZ, 0x0 ;  /* 0x00000000ff037424 */ /* 0x000fc800078e00ff */
[----:B------:R-:W-:Y:S05]  /*19490*/  RET.REL.NODEC R2 `(_ZN7cutlass13device_kernelIN5flash19enable_sm80_to_sm89INS1_16FlashAttnFwdSm80INS1_25CollectiveMainloopFwdSm80ILi8ELi1ELb0EN4cute5tupleIJNS5_1CILi128EEENS7_ILi64EEENS7_ILi192EEEEEELi192ENS_10bfloat16_tEfNS_4arch4Sm80ELb0ELb1ELb1ELb1ELb1ELb0ELb1ELb1EEENS1_21CollectiveEpilogueFwdINS6_IJS8_SA_S9_EEENS6_IJNS7_ILi1EEESI_SI_EEESC_SE_Li256ELb1ELb1ELb1ELb0EEENS1_36VarlenDynamicPersistentTileSchedulerILi128ELi64ELi256ELi256ELb1ELb1ELb0ELb1ELb0ELb1EEEEEEEEEvNT_6ParamsE) ;  /* 0xfffe6b6002007950 */ /* 0x000fea0003c3ffff */
.L_x_684:
        /* <DEDUP_REMOVED lines=14> */
.L_x_6222:


//--------------------- .text._ZN7cutlass13device_kernelIN5flash19enable_sm80_to_sm89INS1_16FlashAttnFwdSm80INS1_25CollectiveMainloopFwdSm80ILi8ELi1ELb0EN4cute5tupleIJNS5_1CILi128EEENS7_ILi64EEENS7_ILi192EEEEEELi192ENS_10bfloat16_tEfNS_4arch4Sm80ELb0ELb1ELb1ELb1ELb1ELb1ELb1ELb1EEENS1_21CollectiveEpilogueFwdINS6_IJS8_SA_S9_EEENS6_IJNS7_ILi1EEESI_SI_EEESC_SE_Li256ELb1ELb1ELb1ELb0EEENS1_36VarlenDynamicPersistentTileSchedulerILi128ELi64ELi256ELi256ELb1ELb1ELb0ELb1ELb0ELb1EEEEEEEEEvNT_6ParamsE --------------------------
	.section	.text._ZN7cutlass13device_kernelIN5flash19enable_sm80_to_sm89INS1_16FlashAttnFwdSm80INS1_25CollectiveMainloopFwdSm80ILi8ELi1ELb0EN4cute5tupleIJNS5_1CILi128EEENS7_ILi64EEENS7_ILi192EEEEEELi192ENS_10bfloat16_tEfNS_4arch4Sm80ELb0ELb1ELb1ELb1ELb1ELb1ELb1ELb1EEENS1_21CollectiveEpilogueFwdINS6_IJS8_SA_S9_EEENS6_IJNS7_ILi1EEESI_SI_EEESC_SE_Li256ELb1ELb1ELb1ELb0EEENS1_36VarlenDynamicPersistentTileSchedulerILi128ELi64ELi256ELi256ELb1ELb1ELb0ELb1ELb0ELb1EEEEEEEEEvNT_6ParamsE,"ax",@progbits
	.sectioninfo	@"SHI_REGISTERS=255"
	.align	128
.text._ZN7cutlass13device_kernelIN5flash19enable_sm80_to_sm89INS1_16FlashAttnFwdSm80INS1_25CollectiveMainloopFwdSm80ILi8ELi1ELb0EN4cute5tupleIJNS5_1CILi128EEENS7_ILi64EEENS7_ILi192EEEEEELi192ENS_10bfloat16_tEfNS_4arch4Sm80ELb0ELb1ELb1ELb1ELb1ELb1ELb1ELb1EEENS1_21CollectiveEpilogueFwdINS6_IJS8_SA_S9_EEENS6_IJNS7_ILi1EEESI_SI_EEESC_SE_Li256ELb1ELb1ELb1ELb0EEENS1_36VarlenDynamicPersistentTileSchedulerILi128ELi64ELi256ELi256ELb1ELb1ELb0ELb1ELb0ELb1EEEEEEEEEvNT_6ParamsE:
        .type           _ZN7cutlass13device_kernelIN5flash19enable_sm80_to_sm89INS1_16FlashAttnFwdSm80INS1_25CollectiveMainloopFwdSm80ILi8ELi1ELb0EN4cute5tupleIJNS5_1CILi128EEENS7_ILi64EEENS7_ILi192EEEEEELi192ENS_10bfloat16_tEfNS_4arch4Sm80ELb0ELb1ELb1ELb1ELb1ELb1ELb1ELb1EEENS1_21CollectiveEpilogueFwdINS6_IJS8_SA_S9_EEENS6_IJNS7_ILi1EEESI_SI_EEESC_SE_Li256ELb1ELb1ELb1ELb0EEENS1_36VarlenDynamicPersistentTileSchedulerILi128ELi64ELi256ELi256ELb1ELb1ELb0ELb1ELb0ELb1EEEEEEEEEvNT_6ParamsE,@function
        .size           _ZN7cutlass13device_kernelIN5flash19enable_sm80_to_sm89INS1_16FlashAttnFwdSm80INS1_25CollectiveMainloopFwdSm80ILi8ELi1ELb0EN4cute5tupleIJNS5_1CILi128EEENS7_ILi64EEENS7_ILi192EEEEEELi192ENS_10bfloat16_tEfNS_4arch4Sm80ELb0ELb1ELb1ELb1ELb1ELb1ELb1ELb1EEENS1_21CollectiveEpilogueFwdINS6_IJS8_SA_S9_EEENS6_IJNS7_ILi1EEESI_SI_EEESC_SE_Li256ELb1ELb1ELb1ELb0EEENS1_36VarlenDynamicPersistentTileSchedulerILi128ELi64ELi256ELi256ELb1ELb1ELb0ELb1ELb0ELb1EEEEEEEEEvNT_6ParamsE,(.L_x_6227 - _ZN7cutlass13device_kernelIN5flash19enable_sm80_to_sm89INS1_16FlashAttnFwdSm80INS1_25CollectiveMainloopFwdSm80ILi8ELi1ELb0EN4cute5tupleIJNS5_1CILi128EEENS7_ILi64EEENS7_ILi192EEEEEELi192ENS_10bfloat16_tEfNS_4arch4Sm80ELb0ELb1ELb1ELb1ELb1ELb1ELb1ELb1EEENS1_21CollectiveEpilogueFwdINS6_IJS8_SA_S9_EEENS6_IJNS7_ILi1EEESI_SI_EEESC_SE_Li256ELb1ELb1ELb1ELb0EEENS1_36VarlenDynamicPersistentTileSchedulerILi128ELi64ELi256ELi256ELb1ELb1ELb0ELb1ELb0ELb1EEEEEEEEEvNT_6ParamsE)
        .other          _ZN7cutlass13device_kernelIN5flash19enable_sm80_to_sm89INS1_16FlashAttnFwdSm80INS1_25CollectiveMainloopFwdSm80ILi8ELi1ELb0EN4cute5tupleIJNS5_1CILi128EEENS7_ILi64EEENS7_ILi192EEEEEELi192ENS_10bfloat16_tEfNS_4arch4Sm80ELb0ELb1ELb1ELb1ELb1ELb1ELb1ELb1EEENS1_21CollectiveEpilogueFwdINS6_IJS8_SA_S9_EEENS6_IJNS7_ILi1EEESI_SI_EEESC_SE_Li256ELb1ELb1ELb1ELb0EEENS1_36VarlenDynamicPersistentTileSchedulerILi128ELi64ELi256ELi256ELb1ELb1ELb0ELb1ELb0ELb1EEEEEEEEEvNT_6ParamsE,@"STO_CUDA_ENTRY STV_DEFAULT"
_ZN7cutlass13device_kernelIN5flash19enable_sm80_to_sm89INS1_16FlashAttnFwdSm80INS1_25CollectiveMainloopFwdSm80ILi8ELi1ELb0EN4cute5tupleIJNS5_1CILi128EEENS7_ILi64EEENS7_ILi192EEEEEELi192ENS_10bfloat16_tEfNS_4arch4Sm80ELb0ELb1ELb1ELb1ELb1ELb1ELb1ELb1EEENS1_21CollectiveEpilogueFwdINS6_IJS8_SA_S9_EEENS6_IJNS7_ILi1EEESI_SI_EEESC_SE_Li256ELb1ELb1ELb1ELb0EEENS1_36VarlenDynamicPersistentTileSchedulerILi128ELi64ELi256ELi256ELb1ELb1ELb0ELb1ELb0ELb1EEEEEEEEEvNT_6ParamsE:
[----:B------:R-:W-:-:S03]  /*0000*/  MOV R1, c[0x0][0x28] ;  /* 0x00000a0000017a02 */ /* 0x000fc60000000f00 */
[----:B------:R-:W1:Y:S01]  /*0010*/  S2R R2, SR_TID.X ;  /* 0x0000000000027919 */ /* 0x000e620000002100 */
[----:B------:R-:W-:Y:S01]  /*0020*/  IADD3 R1, R1, -0x170, RZ ;  /* 0xfffffe9001017810 */ /* 0x000fe20007ffe0ff */
[----:B------:R-:W-:-:S03]  /*0030*/  ULDC.64 UR10, c[0x0][0x118] ;  /* 0x00004600000a7ab9 */ /* 0x000fc60000000a00 */
[----:B------:R2:W3:Y:S01]  /*0040*/  R2UR UR4, R1 ;  /* 0x00000000010473c2 */ /* 0x0004e200000e0000 */
[----:B-1----:R-:W-:-:S06]  /*0050*/  SHF.R.U32.HI R0, RZ, 0x5, R2 ;  /* 0x00000005ff007819 */ /* 0x002fcc0000011602 */
[----:B------:R-:W1:Y:S02]  /*0060*/  SHFL.IDX PT, R0, R0, RZ, 0x1f ;  /* 0x00001fff00007589 */ /* 0x000e6400000e0000 */
[----:B-1----:R-:W1:Y:S02]  /*0070*/  R2UR UR8, R0 ;  /* 0x00000000000873c2 */ /* 0x002e6400000e0000 */
[----:B-1----:R-:W-:-:S13]  /*0080*/  ISETP.NE.AND P0, PT, RZ, UR8, PT ;  /* 0x00000008ff007c0c */ /* 0x002fda000bf05270 */
[----:B------:R-:W-:Y:S06]  /*0090*/  @P0 BAR.SYNC.DEFER_BLOCKING 0x5, 0x100 ;  /* 0x0144000000000b1d */ /* 0x000fec0000010000 */
[----:B------:R-:W1:Y:S02]  /*00a0*/  @P0 LDS.128 R4, [0x18100] ;  /* 0x01810000ff040984 */ /* 0x000e640000000c00 */
[----:B-1----:R-:W-:Y:S01]  /*00b0*/  @P0 IMAD.MOV.U32 R0, RZ, RZ, R5 ;  /* 0x000000ffff000224 */ /* 0x002fe200078e0005 */
[----:B------:R-:W-:Y:S01]  /*00c0*/  @P0 MOV R239, R7 ;  /* 0x0000000700ef0202 */ /* 0x000fe20000000f00 */
[----:B------:R-:W-:-:S02]  /*00d0*/  @P0 IMAD.MOV.U32 R236, RZ, RZ, R4 ;  /* 0x000000ffffec0224 */ /* 0x000fc400078e0004 */
[----:B------:R-:W-:Y:S01]  /*00e0*/  @P0 IMAD.MOV.U32 R238, RZ, RZ, R6 ;  /* 0x000000ffffee0224 */ /* 0x000fe200078e0006 */
[----:B------:R1:W-:Y:S02]  /*00f0*/  @P0 STL [R1+0x104], R0 ;  /* 0x0001040001000387 */ /* 0x0003e40000100800 */
[----:B-1----:R-:W-:-:S05]  /*0100*/  @P0 MOV R0, R236 ;  /* 0x000000ec00000202 */ /* 0x002fca0000000f00 */
[----:B------:R2:W-:Y:S04]  /*0110*/  @P0 STL [R1+0x7c], R0 ;  /* 0x00007c0001000387 */ /* 0x0005e80000100800 */
[----:B------:R-:W-:Y:S06]  /*0120*/  @P0 BAR.ARV 0x4, 0x100 ;  /* 0x0104000000000b1d */ /* 0x000fec0000002000 */
[----:B------:R-:W-:Y:S05]  /*0130*/  @P0 BRA `(.L_x_685) ;  /* 0x00000fb000000947 */ /* 0x000fea0003800000 */
[----:B---3--:R-:W-:Y:S01]  /*0140*/  LOP3.LUT R13, R2, 0x1f, RZ, 0xc0, !PT ;  /* 0x0000001f020d7812 */ /* 0x008fe200078ec0ff */
[----:B------:R-:W-:-:S03]  /*0150*/  CS2R R8, SRZ ;  /* 0x0000000000087805 */ /* 0x000fc6000001ff00 */
        /* <DEDUP_REMOVED lines=10> */
[C---:B------:R-:W-:Y:S01]  /*0200*/  ISETP.GE.U32.AND P4, PT, R13.reuse, 0x2, PT ;  /* 0x000000020d00780c */ /* 0x040fe20003f86070 */
[----:B------:R-:W-:Y:S01]  /*0210*/  IMAD.MOV.U32 R7, RZ, RZ, RZ ;  /* 0x000000ffff077224 */ /* 0x000fe200078e00ff */
[----:B------:R-:W-:-:S02]  /*0220*/  ISETP.GE.U32.AND P3, PT, R13, 0x4, PT ;  /* 0x000000040d00780c */ /* 0x000fc40003f66070 */
[C---:B------:R-:W-:Y:S02]  /*0230*/  ISETP.GE.U32.AND P2, PT, R13.reuse, 0x8, PT ;  /* 0x000000080d00780c */ /* 0x040fe40003f46070 */
[----:B------:R-:W-:Y:S01]  /*0240*/  ISETP.GE.U32.AND P1, PT, R13, 0x10, PT ;  /* 0x000000100d00780c */ /* 0x000fe20003f26070 */
[----:B---3--:R-:W-:-:S05]  /*0250*/  IMAD R4, R9, R8, RZ ;  /* 0x0000000809047224 */ /* 0x008fca00078e02ff */
[----:B--2---:R-:W2:Y:S02]  /*0260*/  SHFL.UP PT, R0, R4, 0x1, RZ ;  /* 0x0420000004007989 */ /* 0x004ea400000e00ff */
        /* <DEDUP_REMOVED lines=17> */
[----:B-1----:R-:W-:-:S13]  /*0380*/  ISETP.GT.AND P0, PT, R6, UR5, PT ;  /* 0x0000000506007c0c */ /* 0x002fda000bf04270 */
[----:B------:R-:W-:Y:S05]  /*0390*/  @P0 BRA `(.L_x_686) ;  /* 0x0000027000000947 */ /* 0x000fea0003800000 */
[----:B------:R-:W-:Y:S02]  /*03a0*/  MOV R6, R0 ;  /* 0x0000000000067202 */ /* 0x000fe40000000f00 */
[----:B------:R-:W-:-:S04]  /*03b0*/  MOV R7, RZ ;  /* 0x000000ff00077202 */ /* 0x000fc80000000f00 */
.L_x_690:
[----:B------:R-:W-:Y:S01]  /*03c0*/  IADD3 R0, R7, 0x1f, RZ ;  /* 0x0000001f07007810 */ /* 0x000fe20007ffe0ff */
[----:B------:R-:W-:-:S03]  /*03d0*/  IMAD.MOV.U32 R239, RZ, RZ, c[0x0][0x53c] ;  /* 0x00014f00ffef7624 */ /* 0x000fc600078e00ff */
        /* <DEDUP_REMOVED lines=14> */
[----:B------:R1:W2:Y:S02]  /*04c0*/  SHFL.UP PT, R0, R5, 0x1, RZ ;  /* 0x0420000005007989 */ /* 0x0002a400000e00ff */
.L_x_904:
        /* <DEDUP_REMOVED lines=16> */
.L_x_905:
[----:B--2---:R-:W-:-:S05]  /*05d0*/  IMAD R0, R0, c[0x0][0x538], RZ ;  /* 0x00014e0000007a24 */ /* 0x004fca00078e02ff */
[----:B------:R-:W-:-:S04]  /*05e0*/  IADD3 R6, R0, R6, RZ ;  /* 0x0000000600067210 */ /* 0x000fc80007ffe0ff */
[----:B------:R-:W-:-:S13]  /*05f0*/  ISETP.GT.AND P0, PT, R6, UR5, PT ;  /* 0x0000000506007c0c */ /* 0x000fda000bf04270 */
[----:B-1----:R-:W-:Y:S05]  /*0600*/  @!P0 BRA `(.L_x_690) ;  /* 0xfffffdb000008947 */ /* 0x002fea000383ffff */
.L_x_686:
[----:B------:R-:W-:-:S05]  /*0610*/  IADD3 R10, -R0, R6, RZ ;  /* 0x00000006000a7210 */ /* 0x000fca0007ffe1ff */
[----:B------:R-:W-:-:S05]  /*0620*/  IMAD R0, R4, c[0x0][0x538], R10 ;  /* 0x00014e0004007a24 */ /* 0x000fca00078e020a */
[----:B------:R-:W-:Y:S01]  /*0630*/  ISETP.GT.AND P0, PT, R0, UR5, PT ;  /* 0x0000000500007c0c */ /* 0x000fe2000bf04270 */
[----:B------:R-:W-:-:S12]  /*0640*/  BRA.DIV ~URZ, `(.L_x_691) ;  /* 0x0001c7a27f007947 */ /* 0x000fd8000b800000 */
[----:B------:R-:W-:-:S04]  /*0650*/  VOTE.ANY R6, PT, !P0 ;  /* 0x0000000000067806 */ /* 0x000fc800040e0100 */
.L_x_906:
[----:B------:R-:W1:Y:S02]  /*0660*/  POPC R0, R6 ;  /* 0x0000000600007309 */ /* 0x000e640000000000 */
[----:B-1----:R-:W-:Y:S01]  /*0670*/  IADD3 R239, R0, R7, RZ ;  /* 0x0000000700ef7210 */ /* 0x002fe20007ffe0ff */
[----:B------:R-:W-:Y:S05]  /*0680*/  BRA.DIV ~URZ, `(.L_x_692) ;  /* 0x0001c7b27f007947 */ /* 0x000fea000b800000 */
[----:B------:R1:W2:Y:S01]  /*0690*/  SHFL.IDX PT, R12, R9, R0, 0x1f ;  /* 0x00001f00090c7589 */ /* 0x0002a200000e0000 */
[----:B------:R-:W-:-:S03]  /*06a0*/  MOV R5, RZ ;  /* 0x000000ff00057202 */ /* 0x000fc60000000f00 */
[----:B------:R1:W3:Y:S04]  /*06b0*/  SHFL.IDX PT, R9, R8, R0, 0x1f ;  /* 0x00001f0008097589 */ /* 0x0002e800000e0000 */
.L_x_907:
[----:B------:R-:W-:Y:S01]  /*06c0*/  ISETP.NE.AND P0, PT, R6, RZ, PT ;  /* 0x000000ff0600720c */ /* 0x000fe20003f05270 */
[----:B------:R-:W-:-:S12]  /*06d0*/  BSSY B0, `(.L_x_693) ;  /* 0x0000005000007945 */ /* 0x000fd80003800000 */
[----:B------:R-:W-:Y:S05]  /*06e0*/  @!P0 BRA `(.L_x_694) ;  /* 0x0000003000008947 */ /* 0x000fea0003800000 */
[----:B-1----:R-:W-:Y:S01]  /*06f0*/  IADD3 R0, R0, -0x1, RZ ;  /* 0xffffffff00007810 */ /* 0x002fe20007ffe0ff */
[----:B------:R-:W-:Y:S05]  /*0700*/  BRA.DIV ~URZ, `(.L_x_695) ;  /* 0x0001c8327f007947 */ /* 0x000fea000b800000 */
[----:B------:R1:W4:Y:S02]  /*0710*/  SHFL.IDX PT, R5, R4, R0, 0x1f ;  /* 0x00001f0004057589 */ /* 0x00032400000e0000 */
.L_x_694:
[----:B------:R-:W-:Y:S05]  /*0720*/  BSYNC B0 ;  /* 0x0000000000007941 */ /* 0x000fea0003800000 */
.L_x_693:
[----:B-1--4-:R-:W-:Y:S01]  /*0730*/  IMAD R0, R5, c[0x0][0x538], R10 ;  /* 0x00014e0005007a24 */ /* 0x012fe200078e020a */
[----:B---3--:R-:W-:Y:S01]  /*0740*/  ISETP.NE.AND P0, PT, R9, 0x1, PT ;  /* 0x000000010900780c */ /* 0x008fe20003f05270 */
[----:B------:R-:W-:Y:S03]  /*0750*/  BSSY B0, `(.L_x_696) ;  /* 0x0000086000007945 */ /* 0x000fe60003800000 */
[----:B------:R1:W-:Y:S01]  /*0760*/  STL [R1+0x7c], R0 ;  /* 0x00007c0001007387 */ /* 0x0003e20000100800 */
[----:B------:R-:W-:-:S08]  /*0770*/  IADD3 R11, -R0, UR5, RZ ;  /* 0x00000005000b7c10 */ /* 0x000fd0000fffe1ff */
        /* <DEDUP_REMOVED lines=30> */
[----:B------:R-:W-:Y:S02]  /*0960*/  @P2 IADD3 R2, R2, 0x1, RZ ;  /* 0x0000000102022810 */ /* 0x000fe40007ffe0ff */
[----:B-1----:R-:W-:-:S03]  /*0970*/  IADD3 R0, RZ, -R3, RZ ;  /* 0x80000003ff007210 */ /* 0x002fc60007ffe0ff */
[----:B------:R-:W-:Y:S01]  /*0980*/  IMAD.MOV.U32 R4, RZ, RZ, R2 ;  /* 0x000000ffff047224 */ /* 0x000fe200078e0002 */
[----:B------:R-:W-:-:S03]  /*0990*/  MOV R2, RZ ;  /* 0x000000ff00027202 */ /* 0x000fc60000000f00 */
[----:B------:R-:W-:Y:S01]  /*09a0*/  @!P1 IMAD.MOV R4, RZ, RZ, -R4 ;  /* 0x000000ffff049224 */ /* 0x000fe200078e0a04 */
[----:B------:R-:W-:Y:S01]  /*09b0*/  @!P0 LOP3.LUT R4, RZ, R12, RZ, 0x33, !PT ;  /* 0x0000000cff048212 */ /* 0x000fe200078e33ff */
[----:B------:R-:W-:Y:S01]  /*09c0*/  IMAD.MOV.U32 R5, RZ, RZ, R0 ;  /* 0x000000ffff057224 */ /* 0x000fe200078e0000 */
[----:B------:R-:W-:Y:S02]  /*09d0*/  IABS R0, R9 ;  /* 0x0000000900007213 */ /* 0x000fe40000000000 */
[----:B------:R-:W-:Y:S01]  /*09e0*/  IABS R7, R4 ;  /* 0x0000000400077213 */ /* 0x000fe20000000000 */
[----:B------:R-:W-:Y:S02]  /*09f0*/  IMAD R5, R5, R8, RZ ;  /* 0x0000000805057224 */ /* 0x000fe400078e02ff */
[----:B------:R-:W-:Y:S02]  /*0a00*/  IMAD.MOV R6, RZ, RZ, -R0 ;  /* 0x000000ffff067224 */ /* 0x000fe400078e0a00 */
        /* <DEDUP_REMOVED lines=22> */
.L_x_697:
[----:B------:R-:W-:-:S04]  /*0b70*/  IMAD.MOV.U32 R2, RZ, RZ, 0x4 ;  /* 0x00000004ff027424 */ /* 0x000fc800078e00ff */
[----:B------:R-:W-:-:S05]  /*0b80*/  IMAD.WIDE R2, R239, R2, c[0x0][0x590] ;  /* 0x00016400ef027625 */ /* 0x000fca00078e0202 */
[----:B------:R-:W3:Y:S02]  /*0b90*/  LDG.E R7, [R2.64] ;  /* 0x0000000a02077981 */ /* 0x000ee4000c1e1900 */
[----:B--23--:R-:W-:-:S05]  /*0ba0*/  IMAD R9, R7, R12, RZ ;  /* 0x0000000c07097224 */ /* 0x00cfca00078e02ff */
[-C--:B-1----:R-:W-:Y:S02]  /*0bb0*/  IABS R0, R9.reuse ;  /* 0x0000000900007213 */ /* 0x082fe40000000000 */
[----:B------:R-:W-:-:S03]  /*0bc0*/  IABS R8, R9 ;  /* 0x0000000900087213 */ /* 0x000fc60000000000 */
[----:B------:R-:W-:-:S04]  /*0bd0*/  IMAD.MOV.U32 R6, RZ, RZ, R0 ;  /* 0x000000ffff067224 */ /* 0x000fc800078e0000 */
[----:B------:R-:W1:Y:S08]  /*0be0*/  I2F.RP R2, R6 ;  /* 0x0000000600027306 */ /* 0x000e700000209400 */
[----:B-1----:R-:W1:Y:S02]  /*0bf0*/  MUFU.RCP R2, R2 ;  /* 0x0000000200027308 */ /* 0x002e640000001000 */
[----:B-1----:R-:W-:-:S06]  /*0c00*/  IADD3 R2, R2, 0xffffffe, RZ ;  /* 0x0ffffffe02027810 */ /* 0x002fcc0007ffe0ff */
[----:B------:R-:W1:Y:S02]  /*0c10*/  F2I.FTZ.U32.TRUNC.NTZ R3, R2 ;  /* 0x0000000200037305 */ /* 0x000e64000021f000 */
[----:B-1----:R-:W-:Y:S02]  /*0c20*/  IMAD.MOV R0, RZ, RZ, -R3 ;  /* 0x000000ffff007224 */ /* 0x002fe400078e0a03 */
[----:B------:R-:W-:Y:S02]  /*0c30*/  IMAD.MOV.U32 R2, RZ, RZ, RZ ;  /* 0x000000ffff027224 */ /* 0x000fe400078e00ff */
[----:B------:R-:W-:Y:S01]  /*0c40*/  IMAD.MOV.U32 R4, RZ, RZ, R0 ;  /* 0x000000ffff047224 */ /* 0x000fe200078e0000 */
[----:B------:R-:W-:-:S03]  /*0c50*/  IABS R0, R11 ;  /* 0x0000000b00007213 */ /* 0x000fc60000000000 */
[----:B------:R-:W-:Y:S01]  /*0c60*/  IMAD R4, R4, R6, RZ ;  /* 0x0000000604047224 */ /* 0x000fe200078e02ff */
[----:B------:R-:W-:-:S03]  /*0c70*/  MOV R5, R0 ;  /* 0x0000000000057202 */ /* 0x000fc60000000f00 */
        /* <DEDUP_REMOVED lines=15> */
[----:B------:R-:W-:Y:S02]  /*0d70*/  IMAD R10, R7, R4, RZ ;  /* 0x00000004070a7224 */ /* 0x000fe400078e02ff */
[----:B------:R-:W-:-:S03]  /*0d80*/  IMAD.MOV R4, RZ, RZ, -R4 ;  /* 0x000000ffff047224 */ /* 0x000fc600078e0a04 */
[----:B------:R-:W-:Y:S01]  /*0d90*/  IADD3 R0, -R10, c[0x0][0x538], RZ ;  /* 0x00014e000a007a10 */ /* 0x000fe20007ffe1ff */
[----:B------:R-:W-:-:S03]  /*0da0*/  IMAD R8, R9, R4, R11 ;  /* 0x0000000409087224 */ /* 0x000fc600078e020b */
[----:B------:R-:W-:-:S04]  /*0db0*/  IMNMX R6, R7, R0, PT ;  /* 0x0000000007067217 */ /* 0x000fc80003800200 */
[-C--:B------:R-:W-:Y:S02]  /*0dc0*/  IABS R0, R6.reuse ;  /* 0x0000000600007213 */ /* 0x080fe40000000000 */
[----:B------:R-:W-:-:S03]  /*0dd0*/  IABS R9, R6 ;  /* 0x0000000600097213 */ /* 0x000fc60000000000 */
[----:B------:R-:W-:-:S04]  /*0de0*/  IMAD.MOV.U32 R5, RZ, RZ, R0 ;  /* 0x000000ffff057224 */ /* 0x000fc800078e0000 */
[----:B------:R-:W1:Y:S08]  /*0df0*/  I2F.RP R2, R5 ;  /* 0x0000000500027306 */ /* 0x000e700000209400 */
[----:B-1----:R-:W1:Y:S02]  /*0e00*/  MUFU.RCP R2, R2 ;  /* 0x0000000200027308 */ /* 0x002e640000001000 */
[----:B-1----:R-:W-:-:S06]  /*0e10*/  IADD3 R2, R2, 0xffffffe, RZ ;  /* 0x0ffffffe02027810 */ /* 0x002fcc0007ffe0ff */
[----:B------:R-:W1:Y:S02]  /*0e20*/  F2I.FTZ.U32.TRUNC.NTZ R3, R2 ;  /* 0x0000000200037305 */ /* 0x000e64000021f000 */
[----:B-1----:R-:W-:Y:S01]  /*0e30*/  IADD3 R0, RZ, -R3, RZ ;  /* 0x80000003ff007210 */ /* 0x002fe20007ffe0ff */
[----:B------:R-:W-:-:S04]  /*0e40*/  IMAD.MOV.U32 R2, RZ, RZ, RZ ;  /* 0x000000ffff027224 */ /* 0x000fc800078e00ff */
[----:B------:R-:W-:Y:S01]  /*0e50*/  IMAD.MOV.U32 R7, RZ, RZ, R0 ;  /* 0x000000ffff077224 */ /* 0x000fe200078e0000 */
[----:B------:R-:W-:-:S03]  /*0e60*/  IABS R0, R8 ;  /* 0x0000000800007213 */ /* 0x000fc60000000000 */
[----:B------:R-:W-:Y:S02]  /*0e70*/  IMAD R7, R7, R5, RZ ;  /* 0x0000000507077224 */ /* 0x000fe400078e02ff */
        /* <DEDUP_REMOVED lines=19> */
.L_x_698:
[----:B------:R-:W-:Y:S05]  /*0fb0*/  BSYNC B0 ;  /* 0x0000000000007941 */ /* 0x000fea0003800000 */
.L_x_696:
[----:B------:R-:W-:-:S04]  /*0fc0*/  LOP3.LUT R0, RZ, R0, RZ, 0x33, !PT ;  /* 0x00000000ff007212 */ /* 0x000fc800078e33ff */
[----:B------:R-:W-:-:S05]  /*0fd0*/  IADD3 R0, R0, R12, RZ ;  /* 0x0000000c00007210 */ /* 0x000fca0007ffe0ff */
[----:B------:R1:W-:Y:S01]  /*0fe0*/  STL [R1+0x104], R0 ;  /* 0x0001040001007387 */ /* 0x0003e20000100800 */
[----:B------:R-:W-:Y:S05]  /*0ff0*/  BRA `(.L_x_699) ;  /* 0x0000004000007947 */ /* 0x000fea0003800000 */
.L_x_687:
[----:B------:R-:W-:Y:S01]  /*1000*/  MOV R0, UR5 ;  /* 0x0000000500007c02 */ /* 0x000fe20008000f00 */
[----:B------:R1:W-:Y:S01]  /*1010*/  STL [R1+0x104], RZ ;  /* 0x000104ff01007387 */ /* 0x0003e20000100800 */
[----:B------:R-:W-:-:S03]  /*1020*/  MOV R238, RZ ;  /* 0x000000ff00ee7202 */ /* 0x000fc60000000f00 */
[----:B------:R1:W-:Y:S04]  /*1030*/  STL [R1+0x7c], R0 ;  /* 0x00007c0001007387 */ /* 0x0003e80000100800 */
.L_x_699:
[----:B------:R-:W2:Y:S04]  /*1040*/  LDL R2, [R1+0x7c] ;  /* 0x00007c0001027983 */ /* 0x000ea80000100800 */
[----:B-1----:R-:W3:Y:S01]  /*1050*/  LDL R0, [R1+0x104] ;  /* 0x0001040001007983 */ /* 0x002ee20000100800 */
[----:B------:R-:W-:Y:S01]  /*1060*/  ISETP.NE.AND P0, PT, R13, RZ, PT ;  /* 0x000000ff0d00720c */ /* 0x000fe20003f05270 */
[----:B------:R-:W-:Y:S01]  /*1070*/  IMAD.MOV.U32 R6, RZ, RZ, R238 ;  /* 0x000000ffff067224 */ /* 0x000fe200078e00ee */
[----:B------:R-:W-:Y:S01]  /*1080*/  MOV R7, R239 ;  /* 0x000000ef00077202 */ /* 0x000fe20000000f00 */
[----:B------:R-:W-:Y:S10]  /*1090*/  WARPSYNC 0xffffffff ;  /* 0xffffffff00007948 */ /* 0x000ff40003800000 */
[----:B--2---:R-:W-:Y:S01]  /*10a0*/  @!P0 IMAD.MOV.U32 R236, RZ, RZ, R2 ;  /* 0x000000ffffec8224 */ /* 0x004fe200078e0002 */
[----:B---3--:R-:W-:-:S03]  /*10b0*/  MOV R5, R0 ;  /* 0x0000000000057202 */ /* 0x008fc60000000f00 */
[----:B------:R-:W-:-:S05]  /*10c0*/  IMAD.MOV.U32 R4, RZ, RZ, R236 ;  /* 0x000000ffff047224 */ /* 0x000fca00078e00ec */
[----:B------:R1:W-:Y:S04]  /*10d0*/  @!P0 STS.128 [0x18100], R4 ;  /* 0x01810004ff008388 */ /* 0x0003e80000000c00 */
[----:B------:R-:W-:Y:S06]  /*10e0*/  BAR.ARV 0x5, 0x100 ;  /* 0x0144000000007b1d */ /* 0x000fec0000002000 */
.L_x_685:
[----:B---3--:R-:W-:-:S13]  /*10f0*/  ISETP.GE.AND P0, PT, R239, c[0x0][0x53c], PT ;  /* 0x00014f00ef007a0c */ /* 0x008fda0003f06270 */
[----:B------:R-:W-:Y:S05]  /*1100*/  @P0 EXIT ;  /* 0x000000000000094d */ /* 0x000fea0003800000 */
[----:B------:R-:W3:Y:S01]  /*1110*/  S2R R20, SR_TID.X ;  /* 0x0000000000147919 */ /* 0x000ee20000002100 */
[----:B------:R-:W-:Y:S01]  /*1120*/  IMAD.MOV.U32 R168, RZ, RZ, 0x20 ;  /* 0x00000020ffa87424 */ /* 0x000fe200078e00ff */
[----:B------:R-:W-:Y:S01]  /*1130*/  ULDC UR7, c[0x0][0x20] ;  /* 0x0000080000077ab9 */ /* 0x000fe20000000800 */
[----:B------:R-:W-:Y:S01]  /*1140*/  IMAD.MOV.U32 R170, RZ, RZ, 0x40 ;  /* 0x00000040ffaa7424 */ /* 0x000fe200078e00ff */
[----:B------:R-:W-:Y:S02]  /*1150*/  UIADD3 UR7, UP0, UR4, UR7, URZ ;  /* 0x0000000704077290 */ /* 0x000fe4000ff1e03f */
[----:B------:R-:W-:Y:S02]  /*1160*/  ULDC UR6, c[0x0][0x24] ;  /* 0x0000090000067ab9 */ /* 0x000fe40000000800 */
[----:B------:R-:W-:Y:S01]  /*1170*/  UIADD3.X UR6, URZ, UR6, URZ, UP0, !UPT ;  /* 0x000000063f067290 */ /* 0x000fe200087fe43f */
[----:B---3--:R-:W-:-:S04]  /*1180*/  SHF.R.S32.HI R8, RZ, 0x1f, R20 ;  /* 0x0000001fff087819 */ /* 0x008fc80000011414 */
[CC--:B------:R-:W-:Y:S02]  /*1190*/  LEA.HI R3, R8.reuse, R20.reuse, RZ, 0x4 ;  /* 0x0000001408037211 */ /* 0x0c0fe400078f20ff */
[-C--:B------:R-:W-:Y:S02]  /*11a0*/  LEA.HI R16, R8, R20.reuse, RZ, 0x3 ;  /* 0x0000001408107211 */ /* 0x080fe400078f18ff */
[----:B--2---:R-:W-:Y:S02]  /*11b0*/  LOP3.LUT R0, R3, 0xfffffff0, RZ, 0xc0, !PT ;  /* 0xfffffff003007812 */ /* 0x004fe400078ec0ff */
[----:B------:R-:W-:Y:S02]  /*11c0*/  SHF.R.S32.HI R19, RZ, 0x3, R16 ;  /* 0x00000003ff137819 */ /* 0x000fe40000011410 */
[----:B------:R-:W-:Y:S01]  /*11d0*/  LOP3.LUT R2, R16, 0xfffffff8, RZ, 0xc0, !PT ;  /* 0xfffffff810027812 */ /* 0x000fe200078ec0ff */
[----:B------:R-:W-:Y:S01]  /*11e0*/  IMAD.IADD R0, R20, 0x1, -R0 ;  /* 0x0000000114007824 */ /* 0x000fe200078e0a00 */
[----:B-1----:R-:W-:Y:S01]  /*11f0*/  SHF.R.S32.HI R4, RZ, 0x4, R3 ;  /* 0x00000004ff047819 */ /* 0x002fe20000011403 */
[----:B------:R-:W-:Y:S01]  /*1200*/  IMAD.SHL.U32 R6, R19, 0x40, RZ ;  /* 0x0000004013067824 */ /* 0x000fe200078e00ff */
[----:B------:R-:W-:Y:S01]  /*1210*/  LEA.HI R15, R8, R20, RZ, 0x2 ;  /* 0x00000014080f7211 */ /* 0x000fe200078f10ff */
[----:B------:R-:W-:Y:S01]  /*1220*/  IMAD.IADD R9, R20, 0x1, -R2 ;  /* 0x0000000114097824 */ /* 0x000fe200078e0a02 */
[----:B------:R-:W-:-:S02]  /*1230*/  SHF.R.S32.HI R5, RZ, 0x1f, R0 ;  /* 0x0000001fff057819 */ /* 0x000fc40000011400 */
[----:B------:R-:W-:Y:S01]  /*1240*/  LOP3.LUT R2, R6, 0x1c0, RZ, 0xc0, !PT ;  /* 0x000001c006027812 */ /* 0x000fe200078ec0ff */
[----:B------:R-:W-:Y:S01]  /*1250*/  IMAD.SHL.U32 R248, R9, 0x8, RZ ;  /* 0x0000000809f87824 */ /* 0x000fe200078e00ff */
[----:B------:R-:W-:Y:S02]  /*1260*/  LEA.HI R13, R5, R0, RZ, 0x3 ;  /* 0x00000000050d7211 */ /* 0x000fe400078f18ff */
[----:B------:R-:W-:Y:S02]  /*1270*/  SHF.R.U32.HI R6, RZ, 0x3, R2 ;  /* 0x00000003ff067819 */ /* 0x000fe40000011602 */
[----:B------:R-:W-:Y:S02]  /*1280*/  LOP3.LUT R5, R2, 0x38, R248, 0xf8, !PT ;  /* 0x0000003802057812 */ /* 0x000fe400078ef8f8 */
[----:B------:R-:W-:Y:S02]  /*1290*/  LOP3.LUT R2, R13, 0xfffffff8, RZ, 0xc0, !PT ;  /* 0xfffffff80d027812 */ /* 0x000fe400078ec0ff */
[----:B------:R-:W-:-:S02]  /*12a0*/  LEA.HI R3, R3, R4, RZ, 0x1 ;  /* 0x0000000403037211 */ /* 0x000fc400078f08ff */
[----:B------:R-:W-:Y:S01]  /*12b0*/  SHF.R.S32.HI R222, RZ, 0x2, R15 ;  /* 0x00000002ffde7819 */ /* 0x000fe2000001140f */
[----:B------:R-:W-:Y:S01]  /*12c0*/  IMAD.IADD R7, R0, 0x1, -R2 ;  /* 0x0000000100077824 */ /* 0x000fe200078e0a02 */
[----:B------:R-:W-:Y:S02]  /*12d0*/  LOP3.LUT R3, R3, 0xfffffffe, RZ, 0xc0, !PT ;  /* 0xfffffffe03037812 */ /* 0x000fe400078ec0ff */
[----:B------:R-:W-:Y:S02]  /*12e0*/  LEA.HI R2, R8, R20, RZ, 0x5 ;  /* 0x0000001408027211 */ /* 0x000fe400078f28ff */
[----:B------:R-:W-:Y:S01]  /*12f0*/  LOP3.LUT R12, R5, R6, RZ, 0x3c, !PT ;  /* 0x00000006050c7212 */ /* 0x000fe200078e3cff */
[----:B------:R-:W-:Y:S01]  /*1300*/  IMAD.IADD R10, R4, 0x1, -R3 ;  /* 0x00000001040a7824 */ /* 0x000fe200078e0a03 */
[----:B------:R-:W-:Y:S02]  /*1310*/  LOP3.LUT R0, R2, 0xffffffe0, RZ, 0xc0, !PT ;  /* 0xffffffe002007812 */ /* 0x000fe400078ec0ff */
[----:B------:R-:W-:-:S02]  /*1320*/  LEA.HI R3, R8, R20, RZ, 0x6 ;  /* 0x0000001408037211 */ /* 0x000fc400078f30ff */
[----:B------:R-:W-:Y:S01]  /*1330*/  SHF.R.S32.HI R8, RZ, 0x5, R2 ;  /* 0x00000005ff087819 */ /* 0x000fe20000011402 */
[----:B------:R-:W-:Y:S01]  /*1340*/  IMAD.IADD R18, R20, 0x1, -R0 ;  /* 0x0000000114127824 */ /* 0x000fe200078e0a00 */
[----:B------:R-:W-:Y:S01]  /*1350*/  SHF.R.S32.HI R4, RZ, 0x1f, R15 ;  /* 0x0000001fff047819 */ /* 0x000fe2000001140f */
[----:B------:R-:W-:Y:S01]  /*1360*/  IMAD.SHL.U32 R11, R3, 0x8, RZ ;  /* 0x00000008030b7824 */ /* 0x000fe200078e00ff */
[----:B------:R-:W-:Y:S01]  /*1370*/  SHF.R.S32.HI R2, RZ, 0x1f, R2 ;  /* 0x0000001fff027819 */ /* 0x000fe20000011402 */
[----:B------:R-:W-:Y:S01]  /*1380*/  IMAD.SHL.U32 R3, R9, 0x40, RZ ;  /* 0x0000004009037824 */ /* 0x000fe200078e00ff */
[----:B------:R-:W-:Y:S01]  /*1390*/  LEA.HI R4, R4, R222, RZ, 0x3 ;  /* 0x000000de04047211 */ /* 0x000fe200078f18ff */
[----:B------:R-:W-:Y:S01]  /*13a0*/  IMAD.SHL.U32 R173, R8, 0x400, RZ ;  /* 0x0000040008ad7824 */ /* 0x000fe200078e00ff */
[----:B------:R-:W-:Y:S01]  /*13b0*/  LEA.HI R0, R2, R8, RZ, 0x3 ;  /* 0x0000000802007211 */ /* 0x000fe200078f18ff */
[----:B------:R-:W-:Y:S01]  /*13c0*/  IMAD.SHL.U32 R242, R8, 0x200, RZ ;  /* 0x0000020008f27824 */ /* 0x000fe200078e00ff */
[----:B------:R-:W-:-:S02]  /*13d0*/  SHF.R.S32.HI R14, RZ, 0x1f, R18 ;  /* 0x0000001fff0e7819 */ /* 0x000fc40000011412 */
[----:B------:R-:W-:Y:S02]  /*13e0*/  LOP3.LUT R2, R3, 0x1c0, RZ, 0xc0, !PT ;  /* 0x000001c003027812 */ /* 0x000fe400078ec0ff */
[----:B------:R-:W-:Y:S02]  /*13f0*/  LOP3.LUT R4, R4, 0xfffffff8, RZ, 0xc0, !PT ;  /* 0xfffffff804047812 */ /* 0x000fe400078ec0ff */
[----:B------:R-:W-:Y:S02]  /*1400*/  LOP3.LUT R3, R0, 0xffffff8, RZ, 0xc0, !PT ;  /* 0x0ffffff800037812 */ /* 0x000fe400078ec0ff */
[----:B------:R-:W-:Y:S01]  /*1410*/  LEA.HI R14, R14, R18, RZ, 0x2 ;  /* 0x000000120e0e7211 */ /* 0x000fe200078f10ff */
[----:B------:R-:W-:Y:S01]  /*1420*/  IMAD.IADD R0, R222, 0x1, -R4 ;  /* 0x00000001de007824 */ /* 0x000fe200078e0a04 */
[----:B------:R-:W-:Y:S01]  /*1430*/  LOP3.LUT R6, R2, 0x8, R16, 0xf8, !PT ;  /* 0x0000000802067812 */ /* 0x000fe200078ef810 */
[----:B------:R-:W-:Y:S01]  /*1440*/  IMAD.IADD R3, R8, 0x1, -R3 ;  /* 0x0000000108037824 */ /* 0x000fe200078e0a03 */
[----:B------:R-:W-:-:S02]  /*1450*/  SHF.R.U32.HI R5, RZ, 0x3, R2 ;  /* 0x00000003ff057819 */ /* 0x000fc40000011602 */
[----:B------:R-:W-:Y:S02]  /*1460*/  SHF.R.S32.HI R2, RZ, 0x2, R14 ;  /* 0x00000002ff027819 */ /* 0x000fe4000001140e */
[C---:B------:R-:W-:Y:S02]  /*1470*/  LOP3.LUT R4, R0.reuse, 0x1, RZ, 0xc0, !PT ;  /* 0x0000000100047812 */ /* 0x040fe400078ec0ff */
[C---:B------:R-:W-:Y:S01]  /*1480*/  LOP3.LUT P6, RZ, R0.reuse, 0x4, RZ, 0xc0, !PT ;  /* 0x0000000400ff7812 */ /* 0x040fe200078cc0ff */
[----:B------:R-:W-:Y:S01]  /*1490*/  IMAD R17, R3, 0x10, R2 ;  /* 0x0000001003117824 */ /* 0x000fe200078e0202 */
[C---:B------:R-:W-:Y:S01]  /*14a0*/  LOP3.LUT P4, RZ, R0.reuse, 0x2, RZ, 0xc0, !PT ;  /* 0x0000000200ff7812 */ /* 0x040fe2000788c0ff */
[----:B------:R-:W-:Y:S01]  /*14b0*/  IMAD.SHL.U32 R2, R0, 0x40, RZ ;  /* 0x0000004000027824 */ /* 0x000fe200078e00ff */
[----:B------:R-:W-:Y:S01]  /*14c0*/  ISETP.NE.U32.AND P5, PT, R4, 0x1, PT ;  /* 0x000000010400780c */ /* 0x000fe20003fa5070 */
[----:B------:R-:W-:Y:S01]  /*14d0*/  IMAD.SHL.U32 R0, R7, 0x40, RZ ;  /* 0x0000004007007824 */ /* 0x000fe200078e00ff */
[----:B------:R-:W-:Y:S01]  /*14e0*/  LOP3.LUT R4, R15, 0xfffffffc, RZ, 0xc0, !PT ;  /* 0xfffffffc0f047812 */ /* 0x000fe200078ec0ff */
[----:B------:R-:W-:Y:S01]  /*14f0*/  IMAD.SHL.U32 R3, R10, 0x8, RZ ;  /* 0x000000080a037824 */ /* 0x000fe200078e00ff */
[----:B------:R-:W-:Y:S01]  /*1500*/  LOP3.LUT R240, R2, 0x1c0, RZ, 0xc0, !PT ;  /* 0x000001c002f07812 */ /* 0x000fe200078ec0ff */
[----:B------:R1:W-:Y:S01]  /*1510*/  STL [R1+0x168], R17 ;  /* 0x0001681101007387 */ /* 0x0003e20000100800 */
[----:B------:R-:W-:Y:S01]  /*1520*/  LOP3.LUT R0, R0, 0x1c0, RZ, 0xc0, !PT ;  /* 0x000001c000007812 */ /* 0x000fe200078ec0ff */
[----:B------:R-:W-:Y:S01]  /*1530*/  IMAD.IADD R252, R20, 0x1, -R4 ;  /* 0x0000000114fc7824 */ /* 0x000fe200078e0a04 */
[----:B------:R-:W-:-:S02]  /*1540*/  SHF.R.U32.HI R241, RZ, 0x3, R240 ;  /* 0x00000003fff17819 */ /* 0x000fc400000116f0 */
[----:B------:R-:W-:Y:S01]  /*1550*/  LOP3.LUT R2, R0, 0x8, R3, 0xf8, !PT ;  /* 0x0000000800027812 */ /* 0x000fe200078ef803 */
[C---:B------:R-:W-:Y:S01]  /*1560*/  IMAD R4, R252.reuse, 0x2, R173 ;  /* 0x00000002fc047824 */ /* 0x040fe200078e02ad */
[----:B------:R-:W-:Y:S01]  /*1570*/  SHF.R.U32.HI R143, RZ, 0x3, R0 ;  /* 0x00000003ff8f7819 */ /* 0x000fe20000011600 */
[----:B------:R-:W-:Y:S01]  /*1580*/  IMAD.SHL.U32 R0, R13, 0x40, RZ ;  /* 0x000000400d007824 */ /* 0x000fe200078e00ff */
[----:B------:R-:W-:Y:S01]  /*1590*/  LOP3.LUT R3, R241, R240, RZ, 0xfc, !PT ;  /* 0x000000f0f1037212 */ /* 0x000fe200078efcff */
[----:B------:R-:W-:Y:S01]  /*15a0*/  IMAD.SHL.U32 R104, R252, 0x8, RZ ;  /* 0x00000008fc687824 */ /* 0x000fe200078e00ff */
[----:B------:R-:W-:Y:S01]  /*15b0*/  LOP3.LUT R143, R2, R143, RZ, 0x3c, !PT ;  /* 0x0000008f028f7212 */ /* 0x000fe200078e3cff */
[----:B------:R-:W-:Y:S01]  /*15c0*/  IMAD R2, R9, 0x20, R19 ;  /* 0x0000002009027824 */ /* 0x000fe200078e0213 */
[----:B------:R-:W-:Y:S01]  /*15d0*/  LOP3.LUT R0, R0, 0xfffffe00, RZ, 0xc0, !PT ;  /* 0xfffffe0000007812 */ /* 0x000fe200078ec0ff */
[----:B------:R-:W-:Y:S01]  /*15e0*/  IMAD.SHL.U32 R106, R252, 0x4, RZ ;  /* 0x00000004fc6a7824 */ /* 0x000fe200078e00ff */
[----:B------:R-:W-:Y:S01]  /*15f0*/  LOP3.LUT R5, R6, R5, RZ, 0x3c, !PT ;  /* 0x0000000506057212 */ /* 0x000fe200078e3cff */
[----:B------:R-:W-:Y:S01]  /*1600*/  IMAD.IADD R6, R4, 0x1, R3 ;  /* 0x0000000104067824 */ /* 0x000fe200078e0203 */
[CC--:B------:R-:W-:Y:S01]  /*1610*/  IADD3 R173, R143.reuse, R0.reuse, R173 ;  /* 0x000000008fad7210 */ /* 0x0c0fe20007ffe0ad */
[----:B------:R2:W-:Y:S01]  /*1620*/  STL [R1+0x108], R2 ;  /* 0x0001080201007387 */ /* 0x0005e20000100800 */
[----:B------:R-:W-:Y:S01]  /*1630*/  LOP3.LUT R143, R143, R0, RZ, 0xfc, !PT ;  /* 0x000000008f8f7212 */ /* 0x000fe200078efcff */
[----:B------:R-:W-:Y:S01]  /*1640*/  IMAD R142, R10, 0x200, R5 ;  /* 0x000002000a8e7824 */ /* 0x000fe200078e0205 */
[----:B------:R-:W-:-:S02]  /*1650*/  LOP3.LUT R3, R14, 0x7ffffffc, RZ, 0xc0, !PT ;  /* 0x7ffffffc0e037812 */ /* 0x000fc400078ec0ff */
[----:B------:R-:W-:Y:S02]  /*1660*/  LEA.HI R0, R252, R252, RZ, 0x1 ;  /* 0x000000fcfc007211 */ /* 0x000fe400078f08ff */
[----:B------:R-:W-:Y:S01]  /*1670*/  LOP3.LUT R11, R12, 0x7ffffe00, R11, 0xf8, !PT ;  /* 0x7ffffe000c0b7812 */ /* 0x000fe200078ef80b */
[----:B------:R-:W-:Y:S01]  /*1680*/  IMAD.IADD R3, R18, 0x1, -R3 ;  /* 0x0000000112037824 */ /* 0x000fe200078e0a03 */
[----:B------:R-:W-:Y:S02]  /*1690*/  LOP3.LUT R0, R0, 0x1ffffffe, RZ, 0xc0, !PT ;  /* 0x1ffffffe00007812 */ /* 0x000fe400078ec0ff */
[----:B------:R-:W-:Y:S01]  /*16a0*/  IADD3 R141, R104, 0x20, RZ ;  /* 0x00000020688d7810 */ /* 0x000fe20007ffe0ff */
[----:B------:R-:W-:Y:S01]  /*16b0*/  IMAD.SHL.U32 R29, R3, 0x2, RZ ;  /* 0x00000002031d7824 */ /* 0x000fe200078e00ff */
[----:B------:R-:W-:Y:S01]  /*16c0*/  LOP3.LUT R3, R240, 0x18, R104, 0xf8, !PT ;  /* 0x00000018f0037812 */ /* 0x000fe200078ef868 */
[----:B------:R-:W-:Y:S01]  /*16d0*/  IMAD.IADD R4, R252, 0x1, -R0 ;  /* 0x00000001fc047824 */ /* 0x000fe200078e0a00 */
[----:B------:R-:W-:Y:S01]  /*16e0*/  IADD3 R250, R248, 0x40, RZ ;  /* 0x00000040f8fa7810 */ /* 0x000fe20007ffe0ff */
[----:B------:R-:W-:Y:S01]  /*16f0*/  IMAD.SHL.U32 R203, R11, 0x2, RZ ;  /* 0x000000020bcb7824 */ /* 0x000fe200078e00ff */
[----:B------:R-:W-:Y:S01]  /*1700*/  LOP3.LUT R3, R242, R3, R241, 0xf6, !PT ;  /* 0x00000003f2037212 */ /* 0x000fe200078ef6f1 */
[----:B------:R-:W-:Y:S01]  /*1710*/  IMAD R4, R4, 0x8, R17 ;  /* 0x0000000804047824 */ /* 0x000fe200078e0211 */
[C---:B------:R-:W-:Y:S01]  /*1720*/  IADD3 R28, R29.reuse, 0x8, RZ ;  /* 0x000000081d1c7810 */ /* 0x040fe20007ffe0ff */
[----:B------:R-:W-:Y:S01]  /*1730*/  STL [R1+0x100], R29 ;  /* 0x0001001d01007387 */ /* 0x000fe20000100800 */
[----:B------:R-:W-:-:S02]  /*1740*/  IADD3 R26, R29, 0x18, RZ ;  /* 0x000000181d1a7810 */ /* 0x000fc40007ffe0ff */
[----:B------:R-:W-:Y:S01]  /*1750*/  LEA R214, R3, 0x100, 0x1 ;  /* 0x0000010003d67811 */ /* 0x000fe200078e08ff */
[----:B------:R3:W-:Y:S01]  /*1760*/  STL [R1+0x16c], R4 ;  /* 0x00016c0401007387 */ /* 0x0007e20000100800 */
[----:B------:R-:W-:Y:S02]  /*1770*/  SHF.R.S32.HI R3, RZ, 0x1f, R28 ;  /* 0x0000001fff037819 */ /* 0x000fe4000001141c */
[C---:B------:R-:W-:Y:S01]  /*1780*/  IADD3 R25, R29.reuse, 0x20, RZ ;  /* 0x000000201d197810 */ /* 0x040fe20007ffe0ff */
[----:B------:R-:W-:Y:S01]  /*1790*/  STL [R1+0xec], R28 ;  /* 0x0000ec1c01007387 */ /* 0x000fe20000100800 */
[C---:B------:R-:W-:Y:S02]  /*17a0*/  IADD3 R23, R29.reuse, 0x30, RZ ;  /* 0x000000301d177810 */ /* 0x040fe40007ffe0ff */
[C---:B------:R-:W-:Y:S01]  /*17b0*/  IADD3 R22, R29.reuse, 0x38, RZ ;  /* 0x000000381d167810 */ /* 0x040fe20007ffe0ff */
[----:B------:R4:W-:Y:S01]  /*17c0*/  STL [R1+0x164], R3 ;  /* 0x0001640301007387 */ /* 0x0009e20000100800 */
[----:B------:R-:W-:-:S02]  /*17d0*/  IADD3 R20, R29, 0x48, RZ ;  /* 0x000000481d147810 */ /* 0x000fc40007ffe0ff */
[C---:B------:R-:W-:Y:S01]  /*17e0*/  IADD3 R19, R29.reuse, 0x50, RZ ;  /* 0x000000501d137810 */ /* 0x040fe20007ffe0ff */
[----:B------:R-:W-:Y:S01]  /*17f0*/  STL [R1+0xe4], R26 ;  /* 0x0000e41a01007387 */ /* 0x000fe20000100800 */
[C---:B-1----:R-:W-:Y:S02]  /*1800*/  IADD3 R17, R29.reuse, 0x60, RZ ;  /* 0x000000601d117810 */ /* 0x042fe40007ffe0ff */
[C---:B------:R-:W-:Y:S01]  /*1810*/  IADD3 R16, R29.reuse, 0x68, RZ ;  /* 0x000000681d107810 */ /* 0x040fe20007ffe0ff */
[----:B------:R-:W-:Y:S01]  /*1820*/  STL [R1+0xe0], R25 ;  /* 0x0000e01901007387 */ /* 0x000fe20000100800 */
[C---:B------:R-:W-:Y:S02]  /*1830*/  IADD3 R14, R29.reuse, 0x78, RZ ;  /* 0x000000781d0e7810 */ /* 0x040fe40007ffe0ff */
[----:B------:R-:W-:Y:S01]  /*1840*/  IADD3 R13, R29, 0x80, RZ ;  /* 0x000000801d0d7810 */ /* 0x000fe20007ffe0ff */
[----:B------:R-:W-:Y:S01]  /*1850*/  STL [R1+0x88], R23 ;  /* 0x0000881701007387 */ /* 0x000fe20000100800 */
[----:B--2---:R-:W-:-:S02]  /*1860*/  SHF.R.S32.HI R2, RZ, 0x1f, R141 ;  /* 0x0000001fff027819 */ /* 0x004fc4000001148d */
[----:B------:R-:W-:Y:S01]  /*1870*/  IADD3 R11, R29, 0x90, RZ ;  /* 0x000000901d0b7810 */ /* 0x000fe20007ffe0ff */
[----:B------:R-:W-:Y:S01]  /*1880*/  STL [R1+0xd8], R22 ;  /* 0x0000d81601007387 */ /* 0x000fe20000100800 */
[----:B---3--:R-:W-:Y:S02]  /*1890*/  SHF.R.S32.HI R4, RZ, 0x1f, R26 ;  /* 0x0000001fff047819 */ /* 0x008fe4000001141a */
[C---:B------:R-:W-:Y:S01]  /*18a0*/  LOP3.LUT P3, RZ, R7.reuse, 0x4, RZ, 0xc0, !PT ;  /* 0x0000000407ff7812 */ /* 0x040fe2000786c0ff */
[----:B------:R-:W-:Y:S01]  /*18b0*/  STL [R1+0xd0], R20 ;  /* 0x0000d01401007387 */ /* 0x000fe20000100800 */
[----:B------:R-:W-:Y:S02]  /*18c0*/  LOP3.LUT P1, RZ, R7, 0x2, RZ, 0xc0, !PT ;  /* 0x0000000207ff7812 */ /* 0x000fe4000782c0ff */
[----:B------:R-:W-:Y:S01]  /*18d0*/  LEA.HI R2, R2, R141, RZ, 0x3 ;  /* 0x0000008d02027211 */ /* 0x000fe200078f18ff */
[----:B------:R1:W-:Y:S01]  /*18e0*/  STL [R1+0x15c], R4 ;  /* 0x00015c0401007387 */ /* 0x0003e20000100800 */
[----:B----4-:R-:W-:-:S02]  /*18f0*/  SHF.R.S32.HI R3, RZ, 0x1f, R25 ;  /* 0x0000001fff037819 */ /* 0x010fc40000011419 */
[----:B------:R-:W-:Y:S01]  /*1900*/  SHF.R.S32.HI R7, RZ, 0x1f, R250 ;  /* 0x0000001fff077819 */ /* 0x000fe200000114fa */
[----:B------:R-:W-:Y:S01]  /*1910*/  STL [R1+0xcc], R19 ;  /* 0x0000cc1301007387 */ /* 0x000fe20000100800 */
[C---:B------:R-:W-:Y:S02]  /*1920*/  IADD3 R10, R29.reuse, 0x98, RZ ;  /* 0x000000981d0a7810 */ /* 0x040fe40007ffe0ff */
[----:B------:R-:W-:Y:S01]  /*1930*/  IADD3 R251, R248, 0x80, RZ ;  /* 0x00000080f8fb7810 */ /* 0x000fe20007ffe0ff */
[----:B------:R2:W-:Y:S01]  /*1940*/  STL [R1+0x158], R3 ;  /* 0x0001580301007387 */ /* 0x0005e20000100800 */
[C---:B------:R-:W-:Y:S02]  /*1950*/  IADD3 R8, R29.reuse, 0xa8, RZ ;  /* 0x000000a81d087810 */ /* 0x040fe40007ffe0ff */
[----:B------:R-:W-:Y:S01]  /*1960*/  LOP3.LUT R221, R2, 0xfffffff8, RZ, 0xc0, !PT ;  /* 0xfffffff802dd7812 */ /* 0x000fe200078ec0ff */
[----:B------:R3:W-:Y:S01]  /*1970*/  STL [R1+0x74], R7 ;  /* 0x0000740701007387 */ /* 0x0007e20000100800 */
[----:B------:R-:W-:-:S02]  /*1980*/  IADD3 R2, R29, 0xb8, RZ ;  /* 0x000000b81d027810 */ /* 0x000fc40007ffe0ff */
[----:B------:R-:W-:Y:S01]  /*1990*/  SHF.R.S32.HI R5, RZ, 0x1f, R251 ;  /* 0x0000001fff057819 */ /* 0x000fe200000114fb */
[----:B------:R-:W-:Y:S01]  /*19a0*/  STL [R1+0x84], R17 ;  /* 0x0000841101007387 */ /* 0x000fe20000100800 */
[----:B------:R-:W-:Y:S02]  /*19b0*/  IADD3 R140, R104, 0x40, RZ ;  /* 0x00000040688c7810 */ /* 0x000fe40007ffe0ff */
[C---:B------:R-:W-:Y:S01]  /*19c0*/  LOP3.LUT P2, RZ, R9.reuse, 0x4, RZ, 0xc0, !PT ;  /* 0x0000000409ff7812 */ /* 0x040fe2000784c0ff */
[----:B------:R4:W-:Y:S01]  /*19d0*/  STL [R1+0x9c], R2 ;  /* 0x00009c0201007387 */ /* 0x0009e20000100800 */
[----:B------:R-:W-:Y:S02]  /*19e0*/  SHF.R.S32.HI R0, RZ, 0x1f, R140 ;  /* 0x0000001fff007819 */ /* 0x000fe4000001148c */
[----:B------:R-:W-:Y:S01]  /*19f0*/  LOP3.LUT P0, RZ, R9, 0x2, RZ, 0xc0, !PT ;  /* 0x0000000209ff7812 */ /* 0x000fe2000780c0ff */
[----:B------:R5:W-:Y:S01]  /*1a00*/  STL [R1+0x70], R5 ;  /* 0x0000700501007387 */ /* 0x000be20000100800 */
[----:B-1----:R-:W-:-:S02]  /*1a10*/  SHF.R.S32.HI R4, RZ, 0x1f, R23 ;  /* 0x0000001fff047819 */ /* 0x002fc40000011417 */
[----:B------:R-:W-:Y:S01]  /*1a20*/  LEA.HI R220, R0, R140, RZ, 0x3 ;  /* 0x0000008c00dc7211 */ /* 0x000fe200078f18ff */
[----:B------:R-:W-:Y:S01]  /*1a30*/  STL [R1+0xc4], R16 ;  /* 0x0000c41001007387 */ /* 0x000fe20000100800 */
[----:B------:R-:W-:Y:S02]  /*1a40*/  SEL R0, R170, 0xffffffc0, !P6 ;  /* 0xffffffc0aa007807 */ /* 0x000fe40007000000 */
[C---:B------:R-:W-:Y:S01]  /*1a50*/  IADD3 R27, R29.reuse, 0x10, RZ ;  /* 0x000000101d1b7810 */ /* 0x040fe20007ffe0ff */
[----:B------:R1:W-:Y:S01]  /*1a60*/  STL [R1+0x150], R4 ;  /* 0x0001500401007387 */ /* 0x0003e20000100800 */
[----:B--2---:R-:W-:Y:S01]  /*1a70*/  SHF.R.S32.HI R3, RZ, 0x1f, R22 ;  /* 0x0000001fff037819 */ /* 0x004fe20000011416 */
[----:B------:R-:W-:Y:S01]  /*1a80*/  IMAD.IADD R215, R214, 0x1, R0 ;  /* 0x00000001d6d77824 */ /* 0x000fe200078e0200 */
[C---:B------:R-:W-:Y:S01]  /*1a90*/  IADD3 R24, R29.reuse, 0x28, RZ ;  /* 0x000000281d187810 */ /* 0x040fe20007ffe0ff */
[----:B------:R2:W-:Y:S01]  /*1aa0*/  STL [R1+0xe8], R27 ;  /* 0x0000e81b01007387 */ /* 0x0005e20000100800 */
[----:B---3--:R-:W-:-:S02]  /*1ab0*/  IADD3 R7, R29, 0xb0, RZ ;  /* 0x000000b01d077810 */ /* 0x008fc40007ffe0ff */
[C---:B------:R-:W-:Y:S01]  /*1ac0*/  IADD3 R21, R29.reuse, 0x40, RZ ;  /* 0x000000401d157810 */ /* 0x040fe20007ffe0ff */
[----:B------:R3:W-:Y:S01]  /*1ad0*/  STL [R1+0x14c], R3 ;  /* 0x00014c0301007387 */ /* 0x0007e20000100800 */
[C---:B------:R-:W-:Y:S02]  /*1ae0*/  IADD3 R18, R29.reuse, 0x58, RZ ;  /* 0x000000581d127810 */ /* 0x040fe40007ffe0ff */
[C---:B------:R-:W-:Y:S01]  /*1af0*/  IADD3 R15, R29.reuse, 0x70, RZ ;  /* 0x000000701d0f7810 */ /* 0x040fe20007ffe0ff */
[----:B------:R3:W-:Y:S01]  /*1b00*/  STL [R1+0xdc], R24 ;  /* 0x0000dc1801007387 */ /* 0x0007e20000100800 */
[----:B----4-:R-:W-:Y:S02]  /*1b10*/  SHF.R.S32.HI R2, RZ, 0x1f, R2 ;  /* 0x0000001fff027819 */ /* 0x010fe40000011402 */
[----:B------:R-:W-:Y:S01]  /*1b20*/  IADD3 R12, R29, 0x88, RZ ;  /* 0x000000881d0c7810 */ /* 0x000fe20007ffe0ff */
[----:B------:R4:W-:Y:S01]  /*1b30*/  STL [R1+0xd4], R21 ;  /* 0x0000d41501007387 */ /* 0x0009e20000100800 */
[----:B-----5:R-:W-:-:S02]  /*1b40*/  SEL R5, R168, 0xffffffe0, !P4 ;  /* 0xffffffe0a8057807 */ /* 0x020fc40006000000 */
[----:B------:R-:W-:Y:S01]  /*1b50*/  IADD3 R9, R29, 0xa0, RZ ;  /* 0x000000a01d097810 */ /* 0x000fe20007ffe0ff */
[----:B------:R-:W-:Y:S01]  /*1b60*/  STL [R1+0x10c], R2 ;  /* 0x00010c0201007387 */ /* 0x000fe20000100800 */
[----:B------:R-:W-:Y:S02]  /*1b70*/  LEA R142, R142, 0x6100, 0x1 ;  /* 0x000061008e8e7811 */ /* 0x000fe400078e08ff */
[----:B------:R-:W-:Y:S01]  /*1b80*/  SEL R168, R168, 0xffffffe0, !P1 ;  /* 0xffffffe0a8a87807 */ /* 0x000fe20004800000 */
[----:B------:R5:W-:Y:S01]  /*1b90*/  STL [R1+0xc8], R18 ;  /* 0x0000c81201007387 */ /* 0x000be20000100800 */
[----:B-1----:R-:W-:Y:S02]  /*1ba0*/  SHF.R.S32.HI R4, RZ, 0x1f, R20 ;  /* 0x0000001fff047819 */ /* 0x002fe40000011414 */
[----:B------:R-:W-:Y:S01]  /*1bb0*/  LEA R173, R173, 0xc100, 0x1 ;  /* 0x0000c100adad7811 */ /* 0x000fe200078e08ff */
[----:B------:R1:W-:Y:S01]  /*1bc0*/  STL [R1+0xc0], R15 ;  /* 0x0000c00f01007387 */ /* 0x0003e20000100800 */
[----:B--2---:R-:W-:-:S02]  /*1bd0*/  SHF.R.S32.HI R27, RZ, 0x1f, R27 ;  /* 0x0000001fff1b7819 */ /* 0x004fc4000001141b */
[----:B------:R-:W-:Y:S01]  /*1be0*/  LEA R143, R143, 0x100, 0x1 ;  /* 0x000001008f8f7811 */ /* 0x000fe200078e08ff */
[----:B------:R2:W-:Y:S01]  /*1bf0*/  STL [R1+0x144], R4 ;  /* 0x0001440401007387 */ /* 0x0005e20000100800 */
[----:B---3--:R-:W-:Y:S01]  /*1c00*/  SHF.R.S32.HI R3, RZ, 0x1f, R19 ;  /* 0x0000001fff037819 */ /* 0x008fe20000011413 */
[C---:B------:R-:W-:Y:S01]  /*1c10*/  IMAD.IADD R174, R173.reuse, 0x1, R168 ;  /* 0x00000001adae7824 */ /* 0x040fe200078e02a8 */
[----:B------:R-:W-:Y:S01]  /*1c20*/  SEL R169, R170, 0xffffffc0, !P2 ;  /* 0xffffffc0aaa97807 */ /* 0x000fe20005000000 */
[----:B------:R3:W-:Y:S01]  /*1c30*/  STL [R1+0xb4], R12 ;  /* 0x0000b40c01007387 */ /* 0x0007e20000100800 */
[----:B------:R-:W-:Y:S01]  /*1c40*/  SHF.R.S32.HI R24, RZ, 0x1f, R24 ;  /* 0x0000001fff187819 */ /* 0x000fe20000011418 */
[----:B------:R-:W-:Y:S01]  /*1c50*/  IMAD.IADD R168, R168, 0x1, R143 ;  /* 0x00000001a8a87824 */ /* 0x000fe200078e028f */
[----:B------:R-:W-:Y:S01]  /*1c60*/  SEL R170, R170, 0xffffffc0, !P3 ;  /* 0xffffffc0aaaa7807 */ /* 0x000fe20005800000 */
[----:B------:R3:W-:Y:S01]  /*1c70*/  STL [R1+0x140], R3 ;  /* 0x0001400301007387 */ /* 0x0007e20000100800 */
[----:B----4-:R-:W-:Y:S01]  /*1c80*/  SHF.R.S32.HI R21, RZ, 0x1f, R21 ;  /* 0x0000001fff157819 */ /* 0x010fe20000011415 */
[C---:B------:R-:W-:Y:S01]  /*1c90*/  IMAD.IADD R172, R142.reuse, 0x1, R169 ;  /* 0x000000018eac7824 */ /* 0x040fe200078e02a9 */
[C---:B------:R-:W-:Y:S01]  /*1ca0*/  IADD3 R177, R142.reuse, 0x20, RZ ;  /* 0x000000208eb17810 */ /* 0x040fe20007ffe0ff */
[----:B------:R4:W-:Y:S01]  /*1cb0*/  STL [R1+0xa8], R9 ;  /* 0x0000a80901007387 */ /* 0x0009e20000100800 */
[----:B------:R-:W-:Y:S01]  /*1cc0*/  @P0 IADD3 R177, R142, -0x20, RZ ;  /* 0xffffffe08eb10810 */ /* 0x000fe20007ffe0ff */
[----:B------:R-:W-:Y:S01]  /*1cd0*/  IMAD.IADD R176, R173, 0x1, R170 ;  /* 0x00000001adb07824 */ /* 0x000fe200078e02aa */
[----:B------:R-:W-:Y:S01]  /*1ce0*/  IADD3 R213, R104, 0x60, RZ ;  /* 0x0000006068d57810 */ /* 0x000fe20007ffe0ff */
[----:B------:R-:W-:Y:S01]  /*1cf0*/  STL [R1+0xbc], R14 ;  /* 0x0000bc0e01007387 */ /* 0x000fe20000100800 */
[----:B-----5:R-:W-:Y:S01]  /*1d00*/  SHF.R.S32.HI R18, RZ, 0x1f, R18 ;  /* 0x0000001fff127819 */ /* 0x020fe20000011412 */
[----:B------:R-:W-:Y:S01]  /*1d10*/  IMAD.IADD R171, R170, 0x1, R143 ;  /* 0x00000001aaab7824 */ /* 0x000fe200078e028f */
[----:B------:R-:W-:Y:S01]  /*1d20*/  IADD3 R212, R104, 0x80, RZ ;  /* 0x0000008068d47810 */ /* 0x000fe20007ffe0ff */
[----:B------:R-:W-:Y:S01]  /*1d30*/  STL [R1+0xb8], R13 ;  /* 0x0000b80d01007387 */ /* 0x000fe20000100800 */
[----:B-1----:R-:W-:Y:S01]  /*1d40*/  SHF.R.S32.HI R15, RZ, 0x1f, R15 ;  /* 0x0000001fff0f7819 */ /* 0x002fe2000001140f */
[----:B------:R-:W-:Y:S01]  /*1d50*/  IMAD.IADD R175, R174, 0x1, R170 ;  /* 0x00000001aeaf7824 */ /* 0x000fe200078e02aa */
[----:B------:R-:W-:Y:S01]  /*1d60*/  IADD3 R211, R104, 0xa0, RZ ;  /* 0x000000a068d37810 */ /* 0x000fe20007ffe0ff */
[----:B------:R-:W-:Y:S01]  /*1d70*/  STL [R1+0xb0], R11 ;  /* 0x0000b00b01007387 */ /* 0x000fe20000100800 */
[----:B--2---:R-:W-:Y:S01]  /*1d80*/  SHF.R.S32.HI R4, RZ, 0x1f, R17 ;  /* 0x0000001fff047819 */ /* 0x004fe20000011411 */
[----:B------:R-:W-:Y:S01]  /*1d90*/  IMAD.IADD R169, R169, 0x1, R177 ;  /* 0x00000001a9a97824 */ /* 0x000fe200078e02b1 */
[----:B------:R-:W-:Y:S01]  /*1da0*/  LOP3.LUT R220, R220, 0xfffffff8, RZ, 0xc0, !PT ;  /* 0xfffffff8dcdc7812 */ /* 0x000fe200078ec0ff */
[----:B------:R-:W-:Y:S01]  /*1db0*/  STL [R1+0xac], R10 ;  /* 0x0000ac0a01007387 */ /* 0x000fe20000100800 */
[----:B---3--:R-:W-:Y:S01]  /*1dc0*/  SHF.R.S32.HI R12, RZ, 0x1f, R12 ;  /* 0x0000001fff0c7819 */ /* 0x008fe2000001140c */
[----:B------:R-:W-:Y:S01]  /*1dd0*/  IMAD.IADD R170, R170, 0x1, R168 ;  /* 0x00000001aaaa7824 */ /* 0x000fe200078e02a8 */
[----:B------:R-:W-:Y:S01]  /*1de0*/  SHF.R.S32.HI R249, RZ, 0x1f, R248 ;  /* 0x0000001ffff97819 */ /* 0x000fe200000114f8 */
[----:B------:R1:W-:Y:S01]  /*1df0*/  STL [R1+0x138], R4 ;  /* 0x0001380401007387 */ /* 0x0003e20000100800 */
[----:B------:R-:W-:-:S02]  /*1e00*/  SHF.R.S32.HI R3, RZ, 0x1f, R16 ;  /* 0x0000001fff037819 */ /* 0x000fc40000011410 */
[----:B------:R-:W-:Y:S01]  /*1e10*/  SHF.R.S32.HI R105, RZ, 0x1f, R104 ;  /* 0x0000001fff697819 */ /* 0x000fe20000011468 */
[----:B------:R-:W-:Y:S01]  /*1e20*/  STL [R1+0xa4], R8 ;  /* 0x0000a40801007387 */ /* 0x000fe20000100800 */
[----:B----4-:R-:W-:Y:S02]  /*1e30*/  SHF.R.S32.HI R9, RZ, 0x1f, R9 ;  /* 0x0000001fff097819 */ /* 0x010fe40000011409 */
[----:B------:R-:W-:Y:S01]  /*1e40*/  SHF.R.S32.HI R247, RZ, 0x1f, R213 ;  /* 0x0000001ffff77819 */ /* 0x000fe200000114d5 */
[----:B------:R2:W-:Y:S01]  /*1e50*/  STL [R1+0x134], R3 ;  /* 0x0001340301007387 */ /* 0x0005e20000100800 */
[----:B------:R-:W-:Y:S02]  /*1e60*/  SHF.R.S32.HI R246, RZ, 0x1f, R212 ;  /* 0x0000001ffff67819 */ /* 0x000fe400000114d4 */
[----:B------:R-:W-:Y:S01]  /*1e70*/  SHF.R.S32.HI R245, RZ, 0x1f, R211 ;  /* 0x0000001ffff57819 */ /* 0x000fe200000114d3 */
[----:B------:R-:W-:Y:S01]  /*1e80*/  STL [R1+0xa0], R7 ;  /* 0x0000a00701007387 */ /* 0x000fe20000100800 */
[----:B------:R-:W-:-:S02]  /*1e90*/  SHF.R.S32.HI R244, RZ, 0x1f, R221 ;  /* 0x0000001ffff47819 */ /* 0x000fc400000114dd */
[----:B------:R-:W-:Y:S01]  /*1ea0*/  SHF.R.S32.HI R243, RZ, 0x1f, R220 ;  /* 0x0000001ffff37819 */ /* 0x000fe200000114dc */
[----:B------:R-:W-:Y:S01]  /*1eb0*/  STL [R1+0x160], R27 ;  /* 0x0001601b01007387 */ /* 0x000fe20000100800 */
[C---:B------:R-:W-:Y:S02]  /*1ec0*/  IADD3 R188, R177.reuse, 0x800, RZ ;  /* 0x00000800b1bc7810 */ /* 0x040fe40007ffe0ff */
[C---:B------:R-:W-:Y:S01]  /*1ed0*/  IADD3 R187, R177.reuse, 0x1000, RZ ;  /* 0x00001000b1bb7810 */ /* 0x040fe20007ffe0ff */
[----:B------:R-:W-:Y:S01]  /*1ee0*/  STL [R1+0x154], R24 ;  /* 0x0001541801007387 */ /* 0x000fe20000100800 */
[C---:B------:R-:W-:Y:S02]  /*1ef0*/  IADD3 R186, R177.reuse, 0x1800, RZ ;  /* 0x00001800b1ba7810 */ /* 0x040fe40007ffe0ff */
[----:B------:R-:W-:Y:S01]  /*1f00*/  IADD3 R185, R177, 0x2000, RZ ;  /* 0x00002000b1b97810 */ /* 0x000fe20007ffe0ff */
[----:B------:R-:W-:Y:S01]  /*1f10*/  STL [R1+0x148], R21 ;  /* 0x0001481501007387 */ /* 0x000fe20000100800 */
[----:B-1----:R-:W-:-:S02]  /*1f20*/  SHF.R.S32.HI R4, RZ, 0x1f, R14 ;  /* 0x0000001fff047819 */ /* 0x002fc4000001140e */
[C---:B------:R-:W-:Y:S01]  /*1f30*/  IADD3 R184, R177.reuse, 0x2800, RZ ;  /* 0x00002800b1b87810 */ /* 0x040fe20007ffe0ff */
[----:B------:R-:W-:Y:S01]  /*1f40*/  STL [R1+0x13c], R18 ;  /* 0x00013c1201007387 */ /* 0x000fe20000100800 */
[C---:B------:R-:W-:Y:S02]  /*1f50*/  IADD3 R183, R177.reuse, 0x3000, RZ ;  /* 0x00003000b1b77810 */ /* 0x040fe40007ffe0ff */
[C---:B------:R-:W-:Y:S01]  /*1f60*/  IADD3 R182, R177.reuse, 0x3800, RZ ;  /* 0x00003800b1b67810 */ /* 0x040fe20007ffe0ff */
[----:B------:R1:W-:Y:S01]  /*1f70*/  STL [R1+0x12c], R4 ;  /* 0x00012c0401007387 */ /* 0x0003e20000100800 */
[----:B--2---:R-:W-:Y:S02]  /*1f80*/  SHF.R.S32.HI R3, RZ, 0x1f, R13 ;  /* 0x0000001fff037819 */ /* 0x004fe4000001140d */
[C---:B------:R-:W-:Y:S01]  /*1f90*/  IADD3 R181, R177.reuse, 0x4000, RZ ;  /* 0x00004000b1b57810 */ /* 0x040fe20007ffe0ff */
[----:B------:R-:W-:Y:S01]  /*1fa0*/  STL [R1+0x130], R15 ;  /* 0x0001300f01007387 */ /* 0x000fe20000100800 */
[----:B------:R-:W-:-:S02]  /*1fb0*/  IADD3 R180, R177, 0x4800, RZ ;  /* 0x00004800b1b47810 */ /* 0x000fc40007ffe0ff */
[C---:B------:R-:W-:Y:S01]  /*1fc0*/  IADD3 R179, R177.reuse, 0x5000, RZ ;  /* 0x00005000b1b37810 */ /* 0x040fe20007ffe0ff */
[----:B------:R2:W-:Y:S01]  /*1fd0*/  STL [R1+0x128], R3 ;  /* 0x0001280301007387 */ /* 0x0005e20000100800 */
[----:B------:R-:W-:-:S03]  /*1fe0*/  IADD3 R178, R177, 0x5800, RZ ;  /* 0x00005800b1b27810 */ /* 0x000fc60007ffe0ff */
[----:B------:R-:W-:Y:S04]  /*1ff0*/  STL [R1+0x124], R12 ;  /* 0x0001240c01007387 */ /* 0x000fe80000100800 */
[----:B------:R-:W-:Y:S01]  /*2000*/  STL [R1+0x118], R9 ;  /* 0x0001180901007387 */ /* 0x000fe20000100800 */
[----:B-1----:R-:W-:-:S05]  /*2010*/  SHF.R.S32.HI R4, RZ, 0x1f, R11 ;  /* 0x0000001fff047819 */ /* 0x002fca000001140b */
[----:B------:R1:W-:Y:S01]  /*2020*/  STL [R1+0x120], R4 ;  /* 0x0001200401007387 */ /* 0x0003e20000100800 */
[----:B--2---:R-:W-:-:S05]  /*2030*/  SHF.R.S32.HI R3, RZ, 0x1f, R10 ;  /* 0x0000001fff037819 */ /* 0x004fca000001140a */
[----:B------:R2:W-:Y:S01]  /*2040*/  STL [R1+0x11c], R3 ;  /* 0x00011c0301007387 */ /* 0x0005e20000100800 */
[----:B-1----:R-:W-:-:S05]  /*2050*/  SHF.R.S32.HI R4, RZ, 0x1f, R8 ;  /* 0x0000001fff047819 */ /* 0x002fca0000011408 */
[----:B------:R1:W-:Y:S01]  /*2060*/  STL [R1+0x114], R4 ;  /* 0x0001140401007387 */ /* 0x0003e20000100800 */
[----:B--2---:R-:W-:-:S05]  /*2070*/  SHF.R.S32.HI R3, RZ, 0x1f, R7 ;  /* 0x0000001fff037819 */ /* 0x004fca0000011407 */
[----:B------:R2:W-:Y:S01]  /*2080*/  STL [R1+0x110], R3 ;  /* 0x0001100301007387 */ /* 0x0005e20000100800 */
[----:B-1----:R-:W-:-:S05]  /*2090*/  LEA R4, R6, 0x80, 0x1 ;  /* 0x0000008006047811 */ /* 0x002fca00078e08ff */
[C---:B------:R-:W-:Y:S01]  /*20a0*/  IMAD.IADD R2, R4.reuse, 0x1, R5 ;  /* 0x0000000104027824 */ /* 0x040fe200078e0205 */
[----:B------:R1:W-:Y:S01]  /*20b0*/  STL [R1+0x8c], R4 ;  /* 0x00008c0401007387 */ /* 0x0003e20000100800 */
[C---:B------:R-:W-:Y:S01]  /*20c0*/  IMAD.IADD R6, R4.reuse, 0x1, R0 ;  /* 0x0000000104067824 */ /* 0x040fe200078e0200 */
[C---:B--2---:R-:W-:Y:S02]  /*20d0*/  IADD3 R3, R4.reuse, -0x10, RZ ;  /* 0xfffffff004037810 */ /* 0x044fe40007ffe0ff */
[----:B------:R-:W-:Y:S01]  /*20e0*/  @P5 IADD3 R3, R4, 0x10, RZ ;  /* 0x0000001004035810 */ /* 0x000fe20007ffe0ff */
[----:B------:R2:W-:Y:S04]  /*20f0*/  STL [R1+0x98], R2 ;  /* 0x0000980201007387 */ /* 0x0005e80000100800 */
[----:B------:R3:W-:Y:S04]  /*2100*/  STL [R1+0x90], R3 ;  /* 0x0000900301007387 */ /* 0x0007e80000100800 */
[----:B------:R4:W-:Y:S01]  /*2110*/  STL [R1+0xfc], R6 ;  /* 0x0000fc0601007387 */ /* 0x0009e20000100800 */
[----:B-1----:R-:W-:-:S02]  /*2120*/  IMAD.IADD R4, R0, 0x1, R2 ;  /* 0x0000000100047824 */ /* 0x002fc400078e0202 */
[----:B--2---:R-:W-:-:S03]  /*2130*/  IMAD.IADD R2, R5, 0x1, R3 ;  /* 0x0000000105027824 */ /* 0x004fc600078e0203 */
[----:B------:R4:W-:Y:S01]  /*2140*/  STL [R1+0xf8], R4 ;  /* 0x0000f80401007387 */ /* 0x0009e20000100800 */
[----:B---3--:R-:W-:-:S03]  /*2150*/  IMAD.IADD R3, R0, 0x1, R3 ;  /* 0x0000000100037824 */ /* 0x008fc600078e0203 */
[----:B------:R4:W-:Y:S01]  /*2160*/  STL [R1+0x94], R2 ;  /* 0x0000940201007387 */ /* 0x0009e20000100800 */
[----:B------:R-:W-:-:S03]  /*2170*/  IMAD.IADD R0, R0, 0x1, R2 ;  /* 0x0000000100007824 */ /* 0x000fc600078e0202 */
[----:B------:R4:W-:Y:S04]  /*2180*/  STL [R1+0xf4], R3 ;  /* 0x0000f40301007387 */ /* 0x0009e80000100800 */
[----:B------:R4:W-:Y:S02]  /*2190*/  STL [R1+0xf0], R0 ;  /* 0x0000f00001007387 */ /* 0x0009e40000100800 */
.L_x_903:
[----:B------:R-:W-:Y:S01]  /*21a0*/  ISETP.NE.U32.AND P0, PT, RZ, c[0x0][0x370], PT ;  /* 0x0000dc00ff007a0c */ /* 0x000fe20003f05070 */
[----:B------:R-:W-:Y:S01]  /*21b0*/  IMAD.MOV.U32 R18, RZ, RZ, 0x4 ;  /* 0x00000004ff127424 */ /* 0x000fe200078e00ff */
[----:B------:R-:W-:Y:S01]  /*21c0*/  ISETP.NE.U32.AND P4, PT, RZ, c[0x0][0x358], PT ;  /* 0x0000d600ff007a0c */ /* 0x000fe20003f85070 */
[----:B----4-:R-:W-:Y:S01]  /*21d0*/  IMAD.MOV.U32 R2, RZ, RZ, RZ ;  /* 0x000000ffff027224 */ /* 0x010fe200078e00ff */
[----:B------:R-:W-:Y:S01]  /*21e0*/  ISETP.NE.AND.EX P0, PT, RZ, c[0x0][0x374], PT, P0 ;  /* 0x0000dd00ff007a0c */ /* 0x000fe20003f05300 */
[----:B------:R-:W-:Y:S01]  /*21f0*/  IMAD.MOV.U32 R72, RZ, RZ, RZ ;  /* 0x000000ffff487224 */ /* 0x000fe200078e00ff */
[----:B------:R-:W-:Y:S01]  /*2200*/  ISETP.NE.AND.EX P4, PT, RZ, c[0x0][0x35c], PT, P4 ;  /* 0x0000d700ff007a0c */ /* 0x000fe20003f85340 */
[----:B------:R-:W-:Y:S01]  /*2210*/  IMAD.MOV.U32 R17, RZ, RZ, RZ ;  /* 0x000000ffff117224 */ /* 0x000fe200078e00ff */
[----:B------:R-:W-:Y:S01]  /*2220*/  ISETP.NE.U32.AND P3, PT, RZ, c[0x0][0x350], PT ;  /* 0x0000d400ff007a0c */ /* 0x000fe20003f65070 */
[----:B------:R-:W-:Y:S01]  /*2230*/  IMAD.WIDE R6, R239, R18, c[0x0][0x350] ;  /* 0x0000d400ef067625 */ /* 0x000fe200078e0212 */
[----:B------:R-:W-:-:S02]  /*2240*/  ISETP.NE.U32.AND P2, PT, RZ, c[0x0][0x348], PT ;  /* 0x0000d200ff007a0c */ /* 0x000fc40003f45070 */
[----:B------:R-:W-:Y:S02]  /*2250*/  ISETP.NE.AND.EX P3, PT, RZ, c[0x0][0x354], PT, P3 ;  /* 0x0000d500ff007a0c */ /* 0x000fe40003f65330 */
[----:B------:R-:W-:-:S03]  /*2260*/  ISETP.NE.AND.EX P2, PT, RZ, c[0x0][0x34c], PT, P2 ;  /* 0x0000d300ff007a0c */ /* 0x000fc60003f45320 */
[----:B------:R-:W-:-:S05]  /*2270*/  @P0 IMAD.WIDE R4, R239, R18, c[0x0][0x370] ;  /* 0x0000dc00ef040625 */ /* 0x000fca00078e0212 */
[----:B------:R1:W2:Y:S01]  /*2280*/  @P0 LDG.E R2, [R4.64] ;  /* 0x0000000a04020981 */ /* 0x0002a2000c1e1900 */
[----:B------:R-:W-:Y:S02]  /*2290*/  IMAD.MOV.U32 R0, RZ, RZ, RZ ;  /* 0x000000ffff007224 */ /* 0x000fe400078e00ff */
[CC--:B------:R-:W-:Y:S01]  /*22a0*/  IMAD.WIDE R10, R239.reuse, R18.reuse, c[0x0][0x348] ;  /* 0x0000d200ef0a7625 */ /* 0x0c0fe200078e0212 */
[----:B------:R-:W3:Y:S04]  /*22b0*/  @P3 LDG.E R17, [R6.64] ;  /* 0x0000000a06113981 */ /* 0x000ee8000c1e1900 */
[----:B------:R-:W4:Y:S01]  /*22c0*/  @P2 LDG.E R0, [R10.64] ;  /* 0x0000000a0a002981 */ /* 0x000f22000c1e1900 */
[----:B-1----:R-:W-:-:S05]  /*22d0*/  IMAD.WIDE R4, R239, R18, c[0x0][0x358] ;  /* 0x0000d600ef047625 */ /* 0x002fca00078e0212 */
[----:B------:R-:W4:Y:S01]  /*22e0*/  @P4 LDG.E R72, [R4.64] ;  /* 0x0000000a04484981 */ /* 0x000f22000c1e1900 */
[----:B------:R-:W-:-:S04]  /*22f0*/  ISETP.NE.U32.AND P1, PT, RZ, c[0x0][0x360], PT ;  /* 0x0000d800ff007a0c */ /* 0x000fc80003f25070 */
[----:B------:R-:W-:Y:S02]  /*2300*/  ISETP.NE.AND.EX P1, PT, RZ, c[0x0][0x364], PT, P1 ;  /* 0x0000d900ff007a0c */ /* 0x000fe40003f25310 */
[----:B------:R-:W-:Y:S01]  /*2310*/  MOV R13, c[0x0][0x168] ;  /* 0x00005a00000d7a02 */ /* 0x000fe20000000f00 */
[----:B------:R-:W-:Y:S01]  /*2320*/  YIELD ;  /* 0x0000000000007946 */ /* 0x000fe20003800000 */
[----:B------:R-:W-:Y:S02]  /*2330*/  ULDC UR5, c[0x0][0x2ac] ;  /* 0x0000ab0000057ab9 */ /* 0x000fe40000000800 */
[----:B------:R-:W-:-:S07]  /*2340*/  ULDC UR4, c[0x0][0x1d0] ;  /* 0x0000740000047ab9 */ /* 0x000fce0000000800 */
[----:B------:R-:W-:Y:S01]  /*2350*/  @P1 IMAD.WIDE R8, R239, R18, c[0x0][0x360] ;  /* 0x0000d800ef081625 */ /* 0x000fe200078e0212 */
[----:B------:R-:W-:-:S04]  /*2360*/  UIMAD UR4, UR5, UR4, URZ ;  /* 0x00000004050472a4 */ /* 0x000fc8000f8e023f */
[----:B------:R1:W5:Y:S01]  /*2370*/  @P1 LDG.E R13, [R8.64] ;  /* 0x0000000a080d1981 */ /* 0x000362000c1e1900 */
[----:B------:R-:W-:Y:S02]  /*2380*/  IMAD.MOV.U32 R208, RZ, RZ, c[0x0][0x228] ;  /* 0x00008a00ffd07624 */ /* 0x000fe400078e00ff */
[----:B-1----:R-:W-:-:S05]  /*2390*/  IMAD.U32 R8, RZ, RZ, UR7 ;  /* 0x00000007ff087e24 */ /* 0x002fca000f8e00ff */
[----:B------:R-:W-:Y:S01]  /*23a0*/  IADD3 R144, P0, R8, 0x48, RZ ;  /* 0x0000004808907810 */ /* 0x000fe20007f1e0ff */
[----:B------:R-:W-:-:S03]  /*23b0*/  IMAD.U32 R8, RZ, RZ, UR4 ;  /* 0x00000004ff087e24 */ /* 0x000fc6000f8e00ff */
[----:B------:R-:W-:Y:S01]  /*23c0*/  IADD3.X R145, RZ, UR6, RZ, P0, !PT ;  /* 0x00000006ff917c10 */ /* 0x000fe200087fe4ff */
[----:B--2---:R-:W-:Y:S01]  /*23d0*/  STL [R1+0x48], R2 ;  /* 0x0000480201007387 */ /* 0x004fe20000100800 */
[----:B---3--:R-:W-:-:S03]  /*23e0*/  IMAD.IADD R3, R17, 0x1, R2 ;  /* 0x0000000111037824 */ /* 0x008fc600078e0202 */
[----:B----4-:R1:W-:Y:S04]  /*23f0*/  STL [R1+0x4c], R0 ;  /* 0x00004c0001007387 */ /* 0x0103e80000100800 */
[----:B------:R2:W-:Y:S04]  /*2400*/  STL [R1+0x50], R3 ;  /* 0x0000500301007387 */ /* 0x0005e80000100800 */
[----:B------:R3:W-:Y:S01]  /*2410*/  STL [R1+0x54], R72 ;  /* 0x0000544801007387 */ /* 0x0007e20000100800 */
[C---:B-1----:R-:W-:Y:S02]  /*2420*/  LOP3.LUT R0, R238.reuse, 0xff000000, RZ, 0xc0, !PT ;  /* 0xff000000ee007812 */ /* 0x042fe400078ec0ff */
[----:B--2---:R-:W-:-:S02]  /*2430*/  LOP3.LUT R3, R238, 0xff0000, RZ, 0xc0, !PT ;  /* 0x00ff0000ee037812 */ /* 0x004fc400078ec0ff */
[----:B------:R-:W-:-:S04]  /*2440*/  SHF.R.U32.HI R0, RZ, 0x8, R0 ;  /* 0x00000008ff007819 */ /* 0x000fc80000011600 */
[----:B------:R-:W-:Y:S01]  /*2450*/  LEA.HI R12, R3, R0, RZ, 0x10 ;  /* 0x00000000030c7211 */ /* 0x000fe200078f80ff */
[----:B------:R-:W-:Y:S05]  /*2460*/  @P1 BRA `(.L_x_700) ;  /* 0x0000004000001947 */ /* 0x000fea0003800000 */
[----:B------:R-:W-:Y:S05]  /*2470*/  @!P2 BRA `(.L_x_700) ;  /* 0x000000300000a947 */ /* 0x000fea0003800000 */
[----:B------:R1:W2:Y:S04]  /*2480*/  LDG.E R0, [R10.64] ;  /* 0x0000000a0a007981 */ /* 0x0002a8000c1e1900 */
[----:B-1----:R-:W2:Y:S02]  /*2490*/  LDG.E R10, [R10.64+0x4] ;  /* 0x0000040a0a0a7981 */ /* 0x002ea4000c1e1900 */
[----:B--2--5:R-:W-:-:S05]  /*24a0*/  IADD3 R13, -R0, R10, RZ ;  /* 0x0000000a000d7210 */ /* 0x024fca0007ffe1ff */
.L_x_700:
[----:B-----5:R1:W-:Y:S01]  /*24b0*/  STL [R1+0x58], R13 ;  /* 0x0000580d01007387 */ /* 0x0203e20000100800 */
[----:B------:R-:W-:-:S04]  /*24c0*/  ISETP.NE.U32.AND P0, PT, RZ, c[0x0][0x368], PT ;  /* 0x0000da00ff007a0c */ /* 0x000fc80003f05070 */
[----:B------:R-:W-:-:S13]  /*24d0*/  ISETP.NE.AND.EX P0, PT, RZ, c[0x0][0x36c], PT, P0 ;  /* 0x0000db00ff007a0c */ /* 0x000fda0003f05300 */
[----:B------:R-:W-:Y:S05]  /*24e0*/  @!P0 BRA `(.L_x_701) ;  /* 0x0000003000008947 */ /* 0x000fea0003800000 */
[----:B------:R-:W-:-:S06]  /*24f0*/  IMAD.WIDE R8, R239, R18, c[0x0][0x368] ;  /* 0x0000da00ef087625 */ /* 0x000fcc00078e0212 */
[----:B------:R2:W5:Y:S01]  /*2500*/  LDG.E R8, [R8.64] ;  /* 0x0000000a08087981 */ /* 0x000562000c1e1900 */
[----:B------:R-:W-:Y:S05]  /*2510*/  BRA `(.L_x_702) ;  /* 0x0000004000007947 */ /* 0x000fea0003800000 */
.L_x_701:
[----:B------:R-:W-:Y:S05]  /*2520*/  @!P3 BRA `(.L_x_702) ;  /* 0x000000300000b947 */ /* 0x000fea0003800000 */
[----:B------:R2:W4:Y:S04]  /*2530*/  LDG.E R8, [R6.64] ;  /* 0x0000000a06087981 */ /* 0x000528000c1e1900 */
[----:B--2---:R-:W4:Y:S02]  /*2540*/  LDG.E R6, [R6.64+0x4] ;  /* 0x0000040a06067981 */ /* 0x004f24000c1e1900 */
[----:B----4-:R-:W-:Y:S02]  /*2550*/  IADD3 R8, -R8, R6, RZ ;  /* 0x0000000608087210 */ /* 0x010fe40007ffe1ff */
.L_x_702:
[----:B------:R-:W-:Y:S01]  /*2560*/  ISETP.NE.U32.AND P0, PT, RZ, c[0x0][0x378], PT ;  /* 0x0000de00ff007a0c */ /* 0x000fe20003f05070 */
[----:B------:R-:W4:Y:S03]  /*2570*/  LDL R7, [R1+0x104] ;  /* 0x0001040001077983 */ /* 0x000f260000100800 */
[----:B------:R-:W-:Y:S01]  /*2580*/  ISETP.NE.AND.EX P0, PT, RZ, c[0x0][0x37c], PT, P0 ;  /* 0x0000df00ff007a0c */ /* 0x000fe20003f05300 */
[----:B--2---:R1:W2:Y:S01]  /*2590*/  @P4 LDG.E R6, [R4.64] ;  /* 0x0000000a04064981 */ /* 0x0042a2000c1e1900 */
[----:B-----5:R-:W-:-:S03]  /*25a0*/  IMAD.MOV.U32 R0, RZ, RZ, R8 ;  /* 0x000000ffff007224 */ /* 0x020fc600078e0008 */
[----:B------:R1:W2:Y:S08]  /*25b0*/  @P4 LDG.E R3, [R4.64+0x4] ;  /* 0x0000040a04034981 */ /* 0x0002b0000c1e1900 */
[----:B-1----:R-:W-:-:S05]  /*25c0*/  @P0 IMAD.WIDE R4, R239, R18, c[0x0][0x378] ;  /* 0x0000de00ef040625 */ /* 0x002fca00078e0212 */
[----:B---3--:R1:W3:Y:S01]  /*25d0*/  @P0 LDG.E R0, [R4.64] ;  /* 0x0000000a04000981 */ /* 0x0082e2000c1e1900 */
[----:B------:R-:W-:-:S05]  /*25e0*/  IMAD.IADD R9, R8, 0x1, -R2 ;  /* 0x0000000108097824 */ /* 0x000fca00078e0a02 */
[----:B------:R2:W-:Y:S01]  /*25f0*/  STL [R1+0x5c], R9 ;  /* 0x00005c0901007387 */ /* 0x0005e20000100800 */
[----:B-1----:R-:W-:Y:S02]  /*2600*/  IMAD.MOV.U32 R4, RZ, RZ, c[0x0][0x2c4] ;  /* 0x0000b100ff047624 */ /* 0x002fe400078e00ff */
[----:B------:R-:W-:-:S03]  /*2610*/  IMAD.MOV.U32 R5, RZ, RZ, c[0x0][0x32c] ;  /* 0x0000cb00ff057624 */ /* 0x000fc600078e00ff */
[----:B------:R-:W-:Y:S02]  /*2620*/  ISETP.NE.AND P1, PT, R4, 0x1, PT ;  /* 0x000000010400780c */ /* 0x000fe40003f25270 */
[----:B------:R-:W-:Y:S01]  /*2630*/  ISETP.GE.AND P2, PT, R5, 0x1, PT ;  /* 0x000000010500780c */ /* 0x000fe20003f46270 */
[----:B----4-:R-:W-:-:S05]  /*2640*/  IMAD.SHL.U32 R236, R7, 0x80, RZ ;  /* 0x0000008007ec7824 */ /* 0x010fca00078e00ff */
[----:B------:R-:W-:Y:S01]  /*2650*/  IADD3 R2, R236, 0x7f, RZ ;  /* 0x0000007fec027810 */ /* 0x000fe20007ffe0ff */
[----:B--2---:R-:W-:-:S04]  /*2660*/  @P4 IMAD.IADD R208, R3, 0x1, -R6 ;  /* 0x0000000103d04824 */ /* 0x004fc800078e0a06 */
[----:B------:R-:W-:-:S04]  /*2670*/  @P1 IMAD.HI.U32 R4, R2, c[0x0][0x2c8], RZ ;  /* 0x0000b20002041a27 */ /* 0x000fc800078e00ff */
[----:B------:R-:W-:Y:S01]  /*2680*/  IMAD.IADD R209, R9, 0x1, R208 ;  /* 0x0000000109d17824 */ /* 0x000fe200078e02d0 */
[----:B------:R-:W-:-:S04]  /*2690*/  @P1 SHF.R.U32.HI R2, RZ, c[0x0][0x2cc], R4 ;  /* 0x0000b300ff021a19 */ /* 0x000fc80000011604 */
[----:B------:R1:W-:Y:S01]  /*26a0*/  STL.64 [R1+0x60], R208 ;  /* 0x000060d001007387 */ /* 0x0003e20000100a00 */
[----:B------:R-:W-:Y:S02]  /*26b0*/  IADD3 R3, R209, 0x3f, RZ ;  /* 0x0000003fd1037810 */ /* 0x000fe40007ffe0ff */
[----:B------:R-:W-:Y:S02]  /*26c0*/  IADD3 R2, R2, 0x1, R209 ;  /* 0x0000000102027810 */ /* 0x000fe40007ffe0d1 */
[----:B------:R-:W-:-:S04]  /*26d0*/  SHF.R.S32.HI R4, RZ, 0x1f, R3 ;  /* 0x0000001fff047819 */ /* 0x000fc80000011403 */
[----:B------:R-:W-:Y:S01]  /*26e0*/  LEA.HI R3, R4, R3, RZ, 0x6 ;  /* 0x0000000304037211 */ /* 0x000fe200078f30ff */
[----:B------:R-:W-:-:S03]  /*26f0*/  IMAD.IADD R4, R2, 0x1, -R13 ;  /* 0x0000000102047824 */ /* 0x000fc600078e0a0d */
[----:B------:R-:W-:Y:S02]  /*2700*/  SHF.R.S32.HI R16, RZ, 0x6, R3 ;  /* 0x00000006ff107819 */ /* 0x000fe40000011403 */
[----:B------:R-:W-:Y:S01]  /*2710*/  IADD3 R3, R4, c[0x0][0x328], RZ ;  /* 0x0000ca0004037a10 */ /* 0x000fe20007ffe0ff */
[----:B---3--:R1:W-:Y:S01]  /*2720*/  STL [R1+0x68], R0 ;  /* 0x0000680001007387 */ /* 0x0083e20000100800 */
        /* <DEDUP_REMOVED lines=11> */
.L_x_705:
[----:B------:R-:W-:-:S13]  /*27e0*/  ISETP.NE.AND P0, PT, R5, 0x1, PT ;  /* 0x000000010500780c */ /* 0x000fda0003f05270 */
[----:B------:R-:W-:-:S05]  /*27f0*/  @P0 IMAD.HI.U32 R4, R2, c[0x0][0x330], RZ ;  /* 0x0000cc0002040a27 */ /* 0x000fca00078e00ff */
[----:B------:R-:W-:Y:S02]  /*2800*/  @P0 SHF.R.U32.HI R2, RZ, c[0x0][0x334], R4 ;  /* 0x0000cd00ff020a19 */ /* 0x000fe40000011604 */
.L_x_706:
[----:B------:R-:W-:Y:S05]  /*2810*/  BSYNC B0 ;  /* 0x0000000000007941 */ /* 0x000fea0003800000 */
.L_x_704:
[----:B------:R-:W-:-:S05]  /*2820*/  IMAD R2, R2, R5, c[0x0][0x32c] ;  /* 0x0000cb0002027624 */ /* 0x000fca00078e0205 */
[----:B------:R-:W-:-:S04]  /*2830*/  IMNMX R3, R3, R2, PT ;  /* 0x0000000203037217 */ /* 0x000fc80003800200 */
.L_x_703:
[----:B------:R-:W-:Y:S01]  /*2840*/  IADD3 R3, R3, 0x3f, RZ ;  /* 0x0000003f03037810 */ /* 0x000fe20007ffe0ff */
[----:B------:R-:W-:-:S03]  /*2850*/  @P1 IMAD.HI.U32 R4, R236, c[0x0][0x2c8], RZ ;  /* 0x0000b200ec041a27 */ /* 0x000fc600078e00ff */
[----:B------:R-:W-:Y:S01]  /*2860*/  SHF.R.S32.HI R11, RZ, 0x1f, R3 ;  /* 0x0000001fff0b7819 */ /* 0x000fe20000011403 */
[----:B------:R-:W-:Y:S01]  /*2870*/  IMAD.MOV.U32 R2, RZ, RZ, R236 ;  /* 0x000000ffff027224 */ /* 0x000fe200078e00ec */
[----:B------:R-:W-:Y:S02]  /*2880*/  @P1 SHF.R.U32.HI R2, RZ, c[0x0][0x2cc], R4 ;  /* 0x0000b300ff021a19 */ /* 0x000fe40000011604 */
[----:B------:R-:W-:Y:S02]  /*2890*/  LEA.HI R11, R11, R3, RZ, 0x6 ;  /* 0x000000030b0b7211 */ /* 0x000fe400078f30ff */
[----:B------:R-:W-:Y:S02]  /*28a0*/  IADD3 R2, R2, R209, -R13 ;  /* 0x000000d102027210 */ /* 0x000fe40007ffe80d */
[----:B------:R-:W-:Y:S02]  /*28b0*/  SHF.R.S32.HI R11, RZ, 0x6, R11 ;  /* 0x00000006ff0b7819 */ /* 0x000fe4000001140b */
[----:B------:R-:W-:-:S02]  /*28c0*/  IADD3 R3, R2, -c[0x0][0x324], RZ ;  /* 0x8000c90002037a10 */ /* 0x000fc40007ffe0ff */
        /* <DEDUP_REMOVED lines=11> */
.L_x_709:
[----:B------:R-:W-:-:S13]  /*2980*/  ISETP.NE.AND P0, PT, R5, 0x1, PT ;  /* 0x000000010500780c */ /* 0x000fda0003f05270 */
[----:B------:R-:W-:-:S05]  /*2990*/  @P0 IMAD.HI.U32 R4, R2, c[0x0][0x330], RZ ;  /* 0x0000cc0002040a27 */ /* 0x000fca00078e00ff */
[----:B------:R-:W-:Y:S02]  /*29a0*/  @P0 SHF.R.U32.HI R2, RZ, c[0x0][0x334], R4 ;  /* 0x0000cd00ff020a19 */ /* 0x000fe40000011604 */
.L_x_710:
[----:B------:R-:W-:Y:S05]  /*29b0*/  BSYNC B0 ;  /* 0x0000000000007941 */ /* 0x000fea0003800000 */
.L_x_708:
[----:B------:R-:W-:-:S05]  /*29c0*/  IMAD R2, R2, c[0x0][0x32c], RZ ;  /* 0x0000cb0002027a24 */ /* 0x000fca00078e02ff */
[----:B------:R-:W-:-:S04]  /*29d0*/  IMNMX R3, R3, R2, !PT ;  /* 0x0000000203037217 */ /* 0x000fc80007800200 */
.L_x_707:
[----:B------:R-:W-:Y:S01]  /*29e0*/  SHF.R.S32.HI R10, RZ, 0x1f, R3 ;  /* 0x0000001fff0a7819 */ /* 0x000fe20000011403 */
[----:B------:R-:W-:Y:S01]  /*29f0*/  BSSY B0, `(.L_x_711) ;  /* 0x000002a000007945 */ /* 0x000fe20003800000 */
[----:B------:R-:W-:Y:S02]  /*2a00*/  LOP3.LUT R19, R12, 0xff, RZ, 0xc0, !PT ;  /* 0x000000ff0c137812 */ /* 0x000fe400078ec0ff */
[----:B------:R-:W-:Y:S01]  /*2a10*/  LEA.HI R10, R10, R3, RZ, 0x6 ;  /* 0x000000030a0a7211 */ /* 0x000fe200078f30ff */
[----:B------:R-:W-:Y:S01]  /*2a20*/  IMAD.MOV.U32 R3, RZ, RZ, RZ ;  /* 0x000000ffff037224 */ /* 0x000fe200078e00ff */
[----:B------:R-:W-:Y:S01]  /*2a30*/  SHF.R.U32.HI R2, RZ, 0x10, R12 ;  /* 0x00000010ff027819 */ /* 0x000fe2000001160c */
[----:B------:R2:W-:Y:S01]  /*2a40*/  STL [R1+0x80], R19 ;  /* 0x0000801301007387 */ /* 0x0005e20000100800 */
[----:B------:R-:W-:-:S03]  /*2a50*/  SHF.R.S32.HI R10, RZ, 0x6, R10 ;  /* 0x00000006ff0a7819 */ /* 0x000fc6000001140a */
[----:B------:R2:W-:Y:S01]  /*2a60*/  STL [R1+0x78], R2 ;  /* 0x0000780201007387 */ /* 0x0005e20000100800 */
[----:B------:R-:W-:-:S04]  /*2a70*/  IMNMX R10, RZ, R10, !PT ;  /* 0x0000000aff0a7217 */ /* 0x000fc80007800200 */
[----:B------:R-:W-:-:S13]  /*2a80*/  ISETP.GT.AND P0, PT, R11, R10, PT ;  /* 0x0000000a0b00720c */ /* 0x000fda0003f04270 */
[----:B------:R-:W-:Y:S05]  /*2a90*/  @!P0 BRA `(.L_x_712) ;  /* 0x000001f000008947 */ /* 0x000fea0003800000 */
[----:B------:R-:W-:-:S04]  /*2aa0*/  ISETP.NE.AND P0, PT, R2, RZ, PT ;  /* 0x000000ff0200720c */ /* 0x000fc80003f05270 */
[----:B--2---:R-:W-:-:S04]  /*2ab0*/  SEL R2, R2, c[0x0][0x338], P0 ;  /* 0x0000ce0002027a07 */ /* 0x004fc80000000000 */
[----:B------:R-:W-:Y:S02]  /*2ac0*/  IABS R4, R2 ;  /* 0x0000000200047213 */ /* 0x000fe40000000000 */
[----:B------:R-:W-:Y:S02]  /*2ad0*/  IADD3 R12, R2, -0x1, R11 ;  /* 0xffffffff020c7810 */ /* 0x000fe40007ffe00b */
[----:B------:R-:W2:Y:S03]  /*2ae0*/  I2F.RP R6, R4 ;  /* 0x0000000400067306 */ /* 0x000ea60000209400 */
[----:B------:R-:W-:-:S05]  /*2af0*/  IMAD.IADD R12, R12, 0x1, -R10 ;  /* 0x000000010c0c7824 */ /* 0x000fca00078e0a0a */
[----:B------:R-:W-:Y:S02]  /*2b00*/  IABS R15, R12 ;  /* 0x0000000c000f7213 */ /* 0x000fe40000000000 */
[----:B------:R-:W-:-:S04]  /*2b10*/  LOP3.LUT R12, R12, R2, RZ, 0x3c, !PT ;  /* 0x000000020c0c7212 */ /* 0x000fc800078e3cff */
[----:B------:R-:W-:Y:S01]  /*2b20*/  ISETP.GE.AND P1, PT, R12, RZ, PT ;  /* 0x000000ff0c00720c */ /* 0x000fe20003f26270 */
[----:B--2---:R-:W2:Y:S02]  /*2b30*/  MUFU.RCP R6, R6 ;  /* 0x0000000600067308 */ /* 0x004ea40000001000 */
[----:B--2---:R-:W-:-:S06]  /*2b40*/  IADD3 R6, R6, 0xffffffe, RZ ;  /* 0x0ffffffe06067810 */ /* 0x004fcc0007ffe0ff */
[----:B------:R-:W2:Y:S02]  /*2b50*/  F2I.FTZ.U32.TRUNC.NTZ R7, R6 ;  /* 0x0000000600077305 */ /* 0x000ea4000021f000 */
[----:B--2---:R-:W-:Y:S02]  /*2b60*/  IMAD.MOV R3, RZ, RZ, -R7 ;  /* 0x000000ffff037224 */ /* 0x004fe400078e0a07 */
[----:B------:R-:W-:Y:S02]  /*2b70*/  IMAD.MOV.U32 R6, RZ, RZ, RZ ;  /* 0x000000ffff067224 */ /* 0x000fe400078e00ff */
        /* <DEDUP_REMOVED lines=13> */
[----:B------:R-:W-:-:S13]  /*2c50*/  ISETP.GE.U32.AND P2, PT, R5, R4, PT ;  /* 0x000000040500720c */ /* 0x000fda0003f46070 */
[----:B------:R-:W-:-:S05]  /*2c60*/  @P2 IADD3 R3, R3, 0x1, RZ ;  /* 0x0000000103032810 */ /* 0x000fca0007ffe0ff */
[----:B------:R-:W-:Y:S01]  /*2c70*/  @!P1 IMAD.MOV R3, RZ, RZ, -R3 ;  /* 0x000000ffff039224 */ /* 0x000fe200078e0a03 */
[----:B------:R-:W-:Y:S02]  /*2c80*/  @!P0 LOP3.LUT R3, RZ, R2, RZ, 0x33, !PT ;  /* 0x00000002ff038212 */ /* 0x000fe400078e33ff */
.L_x_712:
[----:B------:R-:W-:Y:S05]  /*2c90*/  BSYNC B0 ;  /* 0x0000000000007941 */ /* 0x000fea0003800000 */
.L_x_711:
[----:B------:R-:W-:-:S04]  /*2ca0*/  IMAD R10, R19, R3, R10 ;  /* 0x00000003130a7224 */ /* 0x000fc800078e020a */
[C---:B--2---:R-:W-:Y:S02]  /*2cb0*/  IMAD.IADD R2, R10.reuse, 0x1, R3 ;  /* 0x000000010a027824 */ /* 0x044fe400078e0203 */
        /* <DEDUP_REMOVED lines=14> */
[----:B------:R-:W-:-:S04]  /*2da0*/  ISETP.NE.U32.AND P0, PT, RZ, c[0x0][0x340], PT ;  /* 0x0000d000ff007a0c */ /* 0x000fc80003f05070 */
[----:B------:R-:W-:-:S13]  /*2db0*/  ISETP.NE.AND.EX P3, PT, RZ, c[0x0][0x344], PT, P0 ;  /* 0x0000d100ff007a0c */ /* 0x000fda0003f65300 */
[----:B------:R-:W-:-:S05]  /*2dc0*/  @P3 IMAD.WIDE R4, R239, R18, c[0x0][0x340] ;  /* 0x0000d000ef043625 */ /* 0x000fca00078e0212 */
[----:B------:R2:W3:Y:S01]  /*2dd0*/  @P3 LDG.E R18, [R4.64] ;  /* 0x0000000a04123981 */ /* 0x0004e2000c1e1900 */
[----:B------:R-:W-:Y:S01]  /*2de0*/  LOP3.LUT R23, R238, 0xffff, RZ, 0xc0, !PT ;  /* 0x0000ffffee177812 */ /* 0x000fe200078ec0ff */
[----:B------:R-:W-:Y:S01]  /*2df0*/  IMAD.MOV.U32 R129, RZ, RZ, c[0x0][0x238] ;  /* 0x00008e00ff817624 */ /* 0x000fe200078e00ff */
[----:B------:R-:W-:Y:S01]  /*2e00*/  IADD3 R64, R2, -0x1, RZ ;  /* 0xffffffff02407810 */ /* 0x000fe20007ffe0ff */
[----:B------:R-:W4:Y:S01]  /*2e10*/  S2R R12, SR_TID.X ;  /* 0x00000000000c7919 */ /* 0x000f220000002100 */
[----:B------:R-:W-:Y:S01]  /*2e20*/  IMAD.MOV.U32 R123, RZ, RZ, 0x6 ;  /* 0x00000006ff7b7424 */ /* 0x000fe200078e00ff */
[----:B------:R-:W-:Y:S01]  /*2e30*/  SHF.R.S32.HI R9, RZ, 0x1f, R72 ;  /* 0x0000001fff097819 */ /* 0x000fe20000011448 */
[----:B------:R-:W-:Y:S01]  /*2e40*/  IMAD.WIDE.U32 R6, R23, c[0x0][0x240], R248 ;  /* 0x0000900017067a25 */ /* 0x000fe200078e00f8 */
[----:B------:R-:W-:Y:S02]  /*2e50*/  ISETP.GE.AND P6, PT, R250, c[0x0][0x1d4], PT ;  /* 0x00007500fa007a0c */ /* 0x000fe40003fc6270 */
[----:B------:R-:W-:Y:S01]  /*2e60*/  SHF.L.U64.HI R125, R129, R123, c[0x0][0x23c] ;  /* 0x00008f00817d7619 */ /* 0x000fe2000001027b */
[----:B------:R-:W-:Y:S01]  /*2e70*/  IMAD.IADD R119, R17, 0x1, R8 ;  /* 0x0000000111777824 */ /* 0x000fe200078e0208 */
[----:B------:R-:W-:Y:S01]  /*2e80*/  SHF.R.S32.HI R8, RZ, 0x1f, R64 ;  /* 0x0000001fff087819 */ /* 0x000fe20000011440 */
[----:B------:R-:W-:Y:S01]  /*2e90*/  IMAD R3, R23, c[0x0][0x244], R7 ;  /* 0x0000910017037a24 */ /* 0x000fe200078e0207 */
[----:B------:R-:W-:Y:S01]  /*2ea0*/  SHF.R.S32.HI R17, RZ, 0x1f, R239 ;  /* 0x0000001fff117819 */ /* 0x000fe200000114ef */
[----:B------:R-:W-:Y:S01]  /*2eb0*/  IMAD.SHL.U32 R128, R129, 0x40, RZ ;  /* 0x0000004081807824 */ /* 0x000fe200078e00ff */
[----:B------:R-:W-:Y:S01]  /*2ec0*/  ISETP.GE.AND P5, PT, R251, c[0x0][0x1d4], PT ;  /* 0x00007500fb007a0c */ /* 0x000fe20003fa6270 */
[----:B------:R-:W-:Y:S01]  /*2ed0*/  IMAD R7, R125, R64, RZ ;  /* 0x000000407d077224 */ /* 0x000fe200078e02ff */
[----:B------:R-:W-:Y:S01]  /*2ee0*/  SHF.R.S32.HI R16, RZ, 0x1f, R222 ;  /* 0x0000001fff107819 */ /* 0x000fe200000114de */
[----:B------:R-:W-:Y:S01]  /*2ef0*/  IMAD.MOV.U32 R2, RZ, RZ, R6 ;  /* 0x000000ffff027224 */ /* 0x000fe200078e0006 */
[----:B------:R-:W-:Y:S01]  /*2f00*/  SHF.R.S32.HI R107, RZ, 0x1f, R106 ;  /* 0x0000001fff6b7819 */ /* 0x000fe2000001146a */
[----:B------:R-:W-:Y:S01]  /*2f10*/  IMAD R15, R8, R128, R7 ;  /* 0x00000080080f7224 */ /* 0x000fe200078e0207 */
[----:B------:R-:W-:Y:S01]  /*2f20*/  SEL R7, R17, RZ, !P4 ;  /* 0x000000ff11077207 */ /* 0x000fe20006000000 */
[----:B------:R-:W-:Y:S01]  /*2f30*/  IMAD.MOV.U32 R124, RZ, RZ, 0x5 ;  /* 0x00000005ff7c7424 */ /* 0x000fe200078e00ff */
[----:B------:R-:W-:Y:S01]  /*2f40*/  SEL R8, R239, RZ, !P4 ;  /* 0x000000ffef087207 */ /* 0x000fe20006000000 */
[----:B--2---:R-:W-:Y:S01]  /*2f50*/  IMAD.WIDE.U32 R4, R23, c[0x0][0x260], R248 ;  /* 0x0000980017047a25 */ /* 0x004fe200078e00f8 */
[----:B------:R-:W-:-:S02]  /*2f60*/  ISETP.GE.AND P4, PT, R248, c[0x0][0x1d4], PT ;  /* 0x00007500f8007a0c */ /* 0x000fc40003f86270 */
[----:B----4-:R-:W-:Y:S01]  /*2f70*/  SHF.R.S32.HI R24, RZ, 0x1f, R12 ;  /* 0x0000001fff187819 */ /* 0x010fe2000001140c */
[----:B------:R-:W-:Y:S01]  /*2f80*/  IMAD R6, R7, c[0x0][0x248], RZ ;  /* 0x0000920007067a24 */ /* 0x000fe200078e02ff */
[----:B------:R-:W-:Y:S01]  /*2f90*/  LOP3.LUT R219, R219, 0xfffffffe, RZ, 0xc0, !PT ;  /* 0xfffffffedbdb7812 */ /* 0x000fe200078ec0ff */
[----:B------:R-:W-:Y:S01]  /*2fa0*/  IMAD.WIDE.U32 R2, R8, c[0x0][0x248], R2 ;  /* 0x0000920008027a25 */ /* 0x000fe200078e0002 */
[----:B------:R-:W-:Y:S02]  /*2fb0*/  LEA.HI R24, R24, R12, RZ, 0x3 ;  /* 0x0000000c18187211 */ /* 0x000fe400078f18ff */
[----:B------:R-:W-:Y:S01]  /*2fc0*/  SHF.L.U64.HI R124, R129, R124, c[0x0][0x23c] ;  /* 0x00008f00817c7619 */ /* 0x000fe2000001027c */
[----:B------:R-:W-:Y:S01]  /*2fd0*/  IMAD R10, R8, c[0x0][0x24c], R6 ;  /* 0x00009300080a7a24 */ /* 0x000fe200078e0206 */
[----:B------:R-:W-:Y:S01]  /*2fe0*/  SHF.R.S32.HI R24, RZ, 0x3, R24 ;  /* 0x00000003ff187819 */ /* 0x000fe20000011418 */
[----:B------:R-:W-:Y:S01]  /*2ff0*/  IMAD R5, R23, c[0x0][0x264], R5 ;  /* 0x0000990017057a24 */ /* 0x000fe200078e0205 */
[----:B------:R-:W-:Y:S01]  /*3000*/  LEA R130, R252, R222, 0x6 ;  /* 0x000000defc827211 */ /* 0x000fe200078e30ff */
[----:B------:R-:W-:Y:S01]  /*3010*/  IMAD.IADD R3, R3, 0x1, R10 ;  /* 0x0000000103037824 */ /* 0x000fe200078e020a */
[----:B------:R-:W-:Y:S01]  /*3020*/  IADD3 R72, P0, R24, R72, RZ ;  /* 0x0000004818487210 */ /* 0x000fe20007f1e0ff */
[----:B------:R-:W-:Y:S01]  /*3030*/  IMAD.WIDE.U32 R74, R8, c[0x0][0x268], R4 ;  /* 0x00009a00084a7a25 */ /* 0x000fe200078e0004 */
[----:B------:R-:W-:-:S02]  /*3040*/  @P4 LOP3.LUT R219, R219, 0x1, RZ, 0xfc, !PT ;  /* 0x00000001dbdb4812 */ /* 0x000fc400078efcff */
[----:B------:R-:W-:Y:S01]  /*3050*/  LEA.HI.X.SX32 R73, R24, R9, 0x1, P0 ;  /* 0x0000000918497211 */ /* 0x000fe200000f0eff */
[----:B------:R-:W-:Y:S01]  /*3060*/  IMAD R9, R64, -0x40, -R24 ;  /* 0xffffffc040097824 */ /* 0x000fe200078e0a18 */
[----:B------:R-:W-:Y:S01]  /*3070*/  LOP3.LUT R219, R219, 0xfffffffb, RZ, 0xc0, !PT ;  /* 0xfffffffbdbdb7812 */ /* 0x000fe200078ec0ff */
[----:B------:R-:W-:-:S04]  /*3080*/  IMAD.WIDE.U32 R82, R72, c[0x0][0x238], R2 ;  /* 0x00008e0048527a25 */ /* 0x000fc800078e0002 */
[----:B------:R-:W-:Y:S02]  /*3090*/  IMAD.IADD R6, R9, 0x1, R208 ;  /* 0x0000000109067824 */ /* 0x000fe400078e02d0 */
[----:B------:R-:W-:Y:S02]  /*30a0*/  IMAD.MOV.U32 R80, RZ, RZ, R82 ;  /* 0x000000ffff507224 */ /* 0x000fe400078e0052 */
[----:B------:R-:W-:Y:S01]  /*30b0*/  IMAD R7, R7, c[0x0][0x268], RZ ;  /* 0x00009a0007077a24 */ /* 0x000fe200078e02ff */
[----:B------:R-:W-:Y:S01]  /*30c0*/  ISETP.GE.AND P1, PT, R6, 0x1, PT ;  /* 0x000000010600780c */ /* 0x000fe20003f26270 */
[----:B------:R-:W-:Y:S01]  /*30d0*/  IMAD R14, R16, c[0x0][0x280], RZ ;  /* 0x0000a000100e7a24 */ /* 0x000fe200078e02ff */
[----:B------:R-:W-:Y:S01]  /*30e0*/  ISETP.GT.AND P0, PT, R6, 0x20, PT ;  /* 0x000000200600780c */ /* 0x000fe20003f04270 */
[----:B------:R-:W-:Y:S02]  /*30f0*/  IMAD R6, R73, c[0x0][0x238], RZ ;  /* 0x00008e0049067a24 */ /* 0x000fe400078e02ff */
[----:B------:R-:W-:-:S02]  /*3100*/  IMAD R71, R8, c[0x0][0x26c], R7 ;  /* 0x00009b0008477a24 */ /* 0x000fc400078e0207 */
[----:B------:R-:W-:Y:S02]  /*3110*/  IMAD R6, R72, c[0x0][0x23c], R6 ;  /* 0x00008f0048067a24 */ /* 0x000fe400078e0206 */
[C---:B------:R-:W-:Y:S02]  /*3120*/  IMAD R14, R222.reuse, c[0x0][0x284], R14 ;  /* 0x0000a100de0e7a24 */ /* 0x040fe400078e020e */
[----:B------:R-:W-:Y:S01]  /*3130*/  IMAD.WIDE.U32 R12, R222, c[0x0][0x280], R106 ;  /* 0x0000a000de0c7a25 */ /* 0x000fe200078e006a */
[----:B------:R-:W-:-:S03]  /*3140*/  IADD3 R81, R83, R6, RZ ;  /* 0x0000000653517210 */ /* 0x000fc60007ffe0ff */
[----:B------:R-:W-:-:S04]  /*3150*/  IMAD.WIDE.U32 R8, R222, c[0x0][0x280], R104 ;  /* 0x0000a000de087a25 */ /* 0x000fc800078e0068 */
[----:B------:R-:W-:-:S04]  /*3160*/  IMAD.WIDE.U32 R2, R64, R128, R80 ;  /* 0x0000008040027225 */ /* 0x000fc800078e0050 */
[----:B------:R-:W-:Y:S01]  /*3170*/  IMAD.IADD R15, R3, 0x1, R15 ;  /* 0x00000001030f7824 */ /* 0x000fe200078e020f */
[C---:B------:R-:W-:Y:S01]  /*3180*/  @P1 LEA R4, P2, R2.reuse, c[0x0][0x220], 0x1 ;  /* 0x0000880002041a11 */ /* 0x040fe200078408ff */
[----:B------:R-:W-:Y:S02]  /*3190*/  IMAD.SHL.U32 R129, R129, 0x20, RZ ;  /* 0x0000002081817824 */ /* 0x000fe400078e00ff */
[----:B------:R-:W-:Y:S01]  /*31a0*/  IMAD.IADD R13, R13, 0x1, R14 ;  /* 0x000000010d0d7824 */ /* 0x000fe200078e020e */
[----:B------:R-:W-:Y:S01]  /*31b0*/  @P1 LEA.HI.X R5, R2, c[0x0][0x224], R15, 0x1, P2 ;  /* 0x0000890002051a11 */ /* 0x000fe200010f0c0f */
[----:B------:R-:W-:Y:S01]  /*31c0*/  IMAD.IADD R9, R14, 0x1, R9 ;  /* 0x000000010e097824 */ /* 0x000fe200078e0209 */
[----:B------:R-:W-:Y:S01]  /*31d0*/  @P0 IADD3 R14, P2, R129, R2, RZ ;  /* 0x00000002810e0210 */ /* 0x000fe20007f5e0ff */
[----:B------:R-:W-:Y:S02]  /*31e0*/  IMAD R16, R16, c[0x0][0x290], RZ ;  /* 0x0000a40010107a24 */ /* 0x000fe400078e02ff */
[----:B------:R-:W-:Y:S01]  /*31f0*/  @!PT LDS RZ, [RZ] ;  /* 0x00000000fffff984 */ /* 0x000fe20000000800 */
[----:B------:R-:W-:Y:S01]  /*3200*/  @!PT LDS RZ, [RZ] ;  /* 0x00000000fffff984 */ /* 0x000fe20000000800 */
[----:B------:R-:W-:Y:S01]  /*3210*/  @!PT LDS RZ, [RZ] ;  /* 0x00000000fffff984 */ /* 0x000fe20000000800 */
[----:B------:R2:W-:Y:S01]  /*3220*/  @P1 LDGSTS.E.BYPASS.LTC128B.128 [R203+0x6100], [R4.64], !P4 ;  /* 0x0610000004cb1fae */ /* 0x0005e2000e101d4a */
[----:B------:R-:W-:-:S03]  /*3230*/  IMAD.WIDE.U32 R10, R222, c[0x0][0x290], R106 ;  /* 0x0000a400de0a7a25 */ /* 0x000fc600078e006a */
[----:B------:R2:W-:Y:S01]  /*3240*/  @P1 LDGSTS.E.BYPASS.LTC128B.128 [R203+0x8100], [R4.64+0x80], !P6 ;  /* 0x0810008004cb1fae */ /* 0x0005e2000f101d4a */
[----:B------:R-:W-:Y:S02]  /*3250*/  @P0 IMAD.X R15, R15, 0x1, R124, P2 ;  /* 0x000000010f0f0824 */ /* 0x000fe400010e067c */
[----:B------:R-:W-:Y:S01]  /*3260*/  IMAD R16, R222, c[0x0][0x294], R16 ;  /* 0x0000a500de107a24 */ /* 0x000fe200078e0210 */
[----:B------:R2:W-:Y:S01]  /*3270*/  @P1 LDGSTS.E.BYPASS.LTC128B.128 [R203+0xa100], [R4.64+0x100], !P5 ;  /* 0x0a10010004cb1fae */ /* 0x0005e2000e901d4a */
[----:B------:R-:W-:Y:S01]  /*3280*/  ISETP.GE.AND P1, PT, R104, c[0x0][0x27c], PT ;  /* 0x00009f0068007a0c */ /* 0x000fe20003f26270 */
[----:B------:R-:W-:-:S04]  /*3290*/  IMAD.WIDE.U32 R6, R222, c[0x0][0x290], R104 ;  /* 0x0000a400de067a25 */ /* 0x000fc800078e0068 */
[----:B------:R-:W-:Y:S02]  /*32a0*/  IMAD.IADD R11, R11, 0x1, R16 ;  /* 0x000000010b0b7824 */ /* 0x000fe400078e0210 */
[----:B------:R-:W-:Y:S02]  /*32b0*/  IMAD.IADD R7, R16, 0x1, R7 ;  /* 0x0000000110077824 */ /* 0x000fe400078e0207 */
[----:B------:R-:W-:-:S04]  /*32c0*/  IMAD.WIDE.U32 R92, R0, c[0x0][0x280], R8 ;  /* 0x0000a000005c7a25 */ /* 0x000fc800078e0008 */
[----:B------:R-:W-:Y:S01]  /*32d0*/  @P1 LOP3.LUT R219, R219, 0x4, RZ, 0xfc, !PT ;  /* 0x00000004dbdb1812 */ /* 0x000fe200078efcff */
[----:B------:R-:W-:-:S03]  /*32e0*/  IMAD.WIDE.U32 R96, R0, c[0x0][0x280], R12 ;  /* 0x0000a00000607a25 */ /* 0x000fc600078e000c */
[C---:B------:R-:W-:Y:S01]  /*32f0*/  LOP3.LUT P2, RZ, R219.reuse, 0x4, RZ, 0xc0, !PT ;  /* 0x00000004dbff7812 */ /* 0x040fe2000784c0ff */
[----:B------:R-:W-:Y:S01]  /*3300*/  IMAD.WIDE.U32 R94, R0, c[0x0][0x290], R10 ;  /* 0x0000a400005e7a25 */ /* 0x000fe200078e000a */
[----:B------:R-:W-:-:S03]  /*3310*/  LOP3.LUT R219, R219, 0xfffffffd, RZ, 0xc0, !PT ;  /* 0xfffffffddbdb7812 */ /* 0x000fc600078ec0ff */
[----:B------:R-:W-:Y:S01]  /*3320*/  IMAD.WIDE.U32 R90, R0, c[0x0][0x290], R6 ;  /* 0x0000a400005a7a25 */ /* 0x000fe200078e0006 */
[----:B--2---:R-:W-:-:S03]  /*3330*/  @P0 LEA R4, P1, R14, c[0x0][0x220], 0x1 ;  /* 0x000088000e040a11 */ /* 0x004fc600078208ff */
[----:B------:R-:W-:Y:S02]  /*3340*/  IMAD.MOV.U32 R126, RZ, RZ, c[0x0][0x280] ;  /* 0x0000a000ff7e7624 */ /* 0x000fe400078e00ff */
[----:B------:R-:W-:Y:S01]  /*3350*/  IMAD.MOV.U32 R127, RZ, RZ, c[0x0][0x290] ;  /* 0x0000a400ff7f7624 */ /* 0x000fe200078e00ff */
[----:B------:R-:W-:Y:S01]  /*3360*/  @P0 LEA.HI.X R5, R14, c[0x0][0x224], R15, 0x1, P1 ;  /* 0x000089000e050a11 */ /* 0x000fe200008f0c0f */
[----:B------:R-:W-:Y:S01]  /*3370*/  IMAD.MOV.U32 R121, RZ, RZ, c[0x0][0x27c] ;  /* 0x00009f00ff797624 */ /* 0x000fe200078e00ff */
[-C--:B------:R-:W-:Y:S01]  /*3380*/  SHF.L.U64.HI R122, R126, R123.reuse, c[0x0][0x284] ;  /* 0x0000a1007e7a7619 */ /* 0x080fe2000001027b */
[----:B------:R-:W-:Y:S01]  /*3390*/  IMAD.WIDE.U32 R88, R23, c[0x0][0x1e8], RZ ;  /* 0x00007a0017587a25 */ /* 0x000fe200078e00ff */
[----:B------:R-:W-:Y:S01]  /*33a0*/  SHF.L.U64.HI R123, R127, R123, c[0x0][0x294] ;  /* 0x0000a5007f7b7619 */ /* 0x000fe2000001027b */
[----:B------:R2:W-:Y:S02]  /*33b0*/  @P0 LDGSTS.E.BYPASS.LTC128B.128 [R203+0x7100], [R4.64], !P4 ;  /* 0x0710000004cb0fae */ /* 0x0005e4000e101d4a */
[----:B------:R-:W-:-:S02]  /*33c0*/  IMAD.WIDE.U32 R86, R23, c[0x0][0x210], RZ ;  /* 0x0000840017567a25 */ /* 0x000fc400078e00ff */
[----:B------:R2:W-:Y:S02]  /*33d0*/  @P0 LDGSTS.E.BYPASS.LTC128B.128 [R203+0x9100], [R4.64+0x80], !P6 ;  /* 0x0910008004cb0fae */ /* 0x0005e4000f101d4a */
[----:B------:R-:W-:Y:S02]  /*33e0*/  IMAD.IADD R117, R208, 0x1, -R24 ;  /* 0x00000001d0757824 */ /* 0x000fe400078e0a18 */
[----:B------:R2:W-:Y:S01]  /*33f0*/  @P0 LDGSTS.E.BYPASS.LTC128B.128 [R203+0xb100], [R4.64+0x100], !P5 ;  /* 0x0b10010004cb0fae */ /* 0x0005e2000e901d4a */
[----:B------:R-:W-:Y:S02]  /*3400*/  IMAD.SHL.U32 R126, R126, 0x40, RZ ;  /* 0x000000407e7e7824 */ /* 0x000fe400078e00ff */
[----:B------:R-:W-:Y:S01]  /*3410*/  IMAD.SHL.U32 R127, R127, 0x40, RZ ;  /* 0x000000407f7f7824 */ /* 0x000fe200078e00ff */
[----:B------:R-:W0:Y:S01]  /*3420*/  LDGDEPBAR ;  /* 0x00000000000079af */ /* 0x000e220000000000 */
[----:B------:R-:W-:Y:S01]  /*3430*/  WARPSYNC 0xffffffff ;  /* 0xffffffff00007948 */ /* 0x000fe20003800000 */
[----:B------:R-:W-:-:S02]  /*3440*/  IMAD.SHL.U32 R121, R121, 0x2, RZ ;  /* 0x0000000279797824 */ /* 0x000fc400078e00ff */
[C---:B------:R-:W-:Y:S02]  /*3450*/  IMAD R118, R23.reuse, c[0x0][0x1ec], R89 ;  /* 0x00007b0017767a24 */ /* 0x040fe400078e0259 */
[----:B------:R-:W-:Y:S02]  /*3460*/  IMAD R115, R23, c[0x0][0x214], R87 ;  /* 0x0000850017737a24 */ /* 0x000fe400078e0257 */
[----:B------:R-:W-:Y:S01]  /*3470*/  IMAD.IADD R71, R75, 0x1, R71 ;  /* 0x000000014b477824 */ /* 0x000fe200078e0247 */
[--C-:B---3--:R-:W-:Y:S01]  /*3480*/  @P3 SHF.R.S32.HI R3, RZ, 0x1f, R18.reuse ;  /* 0x0000001fff033819 */ /* 0x108fe20000011412 */
[----:B------:R-:W-:Y:S01]  /*3490*/  @P3 IMAD.MOV.U32 R2, RZ, RZ, R18 ;  /* 0x000000ffff023224 */ /* 0x000fe200078e0012 */
[----:B------:R-:W-:Y:S01]  /*34a0*/  @!P3 MOV R2, R239 ;  /* 0x000000ef0002b202 */ /* 0x000fe20000000f00 */
[----:B------:R-:W-:Y:S01]  /*34b0*/  @!P3 IMAD.MOV.U32 R3, RZ, RZ, R17 ;  /* 0x000000ffff03b224 */ /* 0x000fe200078e0011 */
[----:B------:R-:W-:Y:S01]  /*34c0*/  BAR.SYNC.DEFER_BLOCKING 0x0 ;  /* 0x0000000000007b1d */ /* 0x000fe20000010000 */
[----:B------:R-:W-:-:S02]  /*34d0*/  ISETP.GE.AND P3, PT, R141, c[0x0][0x27c], PT ;  /* 0x00009f008d007a0c */ /* 0x000fc40003f66270 */
[----:B------:R-:W-:Y:S01]  /*34e0*/  SEL R17, RZ, c[0x0][0x27c], !P2 ;  /* 0x00009f00ff117a07 */ /* 0x000fe20005000000 */
[----:B------:R-:W-:Y:S01]  /*34f0*/  IMAD.WIDE.U32 R84, R2, c[0x0][0x2b0], RZ ;  /* 0x0000ac0002547a25 */ /* 0x000fe200078e00ff */
[----:B------:R-:W-:Y:S02]  /*3500*/  ISETP.GE.AND P2, PT, R140, c[0x0][0x27c], PT ;  /* 0x00009f008c007a0c */ /* 0x000fe40003f46270 */
[----:B------:R-:W-:Y:S01]  /*3510*/  SEL R18, RZ, c[0x0][0x27c], !P3 ;  /* 0x00009f00ff127a07 */ /* 0x000fe20005800000 */
[----:B------:R-:W-:Y:S01]  /*3520*/  IMAD.IADD R14, R104, 0x1, R17 ;  /* 0x00000001680e7824 */ /* 0x000fe200078e0211 */
[----:B------:R-:W-:Y:S02]  /*3530*/  SEL R19, RZ, c[0x0][0x27c], !P2 ;  /* 0x00009f00ff137a07 */ /* 0x000fe40005000000 */
[----:B------:R-:W-:Y:S01]  /*3540*/  SHF.R.S32.HI R17, RZ, 0x1f, R0 ;  /* 0x0000001fff117819 */ /* 0x000fe20000011400 */
[----:B------:R-:W-:Y:S01]  /*3550*/  IMAD.IADD R18, R141, 0x1, R18 ;  /* 0x000000018d127824 */ /* 0x000fe200078e0212 */
[----:B------:R-:W-:Y:S01]  /*3560*/  SHF.R.S32.HI R15, RZ, 0x1f, R14 ;  /* 0x0000001fff0f7819 */ /* 0x000fe2000001140e */
[----:B------:R-:W-:Y:S01]  /*3570*/  IMAD.IADD R19, R140, 0x1, R19 ;  /* 0x000000018c137824 */ /* 0x000fe200078e0213 */
[----:B------:R-:W-:-:S02]  /*3580*/  @P3 LOP3.LUT R219, R219, 0x2, RZ, 0xfc, !PT ;  /* 0x00000002dbdb3812 */ /* 0x000fc400078efcff */
[----:B------:R-:W-:Y:S02]  /*3590*/  SHF.R.S32.HI R21, RZ, 0x1f, R18 ;  /* 0x0000001fff157819 */ /* 0x000fe40000011412 */
[----:B------:R-:W-:Y:S02]  /*35a0*/  SHF.R.S32.HI R20, RZ, 0x1f, R19 ;  /* 0x0000001fff147819 */ /* 0x000fe40000011413 */
[CC--:B------:R-:W-:Y:S02]  /*35b0*/  LEA.HI R16, R15.reuse, R14.reuse, RZ, 0x3 ;  /* 0x0000000e0f107211 */ /* 0x0c0fe400078f18ff */
[----:B------:R-:W-:Y:S02]  /*35c0*/  LEA.HI R22, R15, R14, RZ, 0x6 ;  /* 0x0000000e0f167211 */ /* 0x000fe400078f30ff */
[CC--:B------:R-:W-:Y:S02]  /*35d0*/  LEA.HI R15, R21.reuse, R18.reuse, RZ, 0x3 ;  /* 0x00000012150f7211 */ /* 0x0c0fe400078f18ff */
[----:B------:R-:W-:Y:S01]  /*35e0*/  LEA.HI R21, R21, R18, RZ, 0x6 ;  /* 0x0000001215157211 */ /* 0x000fe200078f30ff */
[C---:B------:R-:W-:Y:S01]  /*35f0*/  IMAD R18, R17.reuse, c[0x0][0x280], RZ ;  /* 0x0000a00011127a24 */ /* 0x040fe200078e02ff */
[CC--:B------:R-:W-:Y:S01]  /*3600*/  LEA.HI R14, R20.reuse, R19.reuse, RZ, 0x3 ;  /* 0x00000013140e7211 */ /* 0x0c0fe200078f18ff */
[----:B------:R-:W-:Y:S01]  /*3610*/  IMAD R17, R17, c[0x0][0x290], RZ ;  /* 0x0000a40011117a24 */ /* 0x000fe200078e02ff */
[----:B------:R-:W-:Y:S01]  /*3620*/  LEA.HI R19, R20, R19, RZ, 0x6 ;  /* 0x0000001314137211 */ /* 0x000fe200078f30ff */
[----:B------:R-:W-:Y:S01]  /*3630*/  IMAD.SHL.U32 R8, R21, 0x40, RZ ;  /* 0x0000004015087824 */ /* 0x000fe200078e00ff */
[----:B------:R-:W-:Y:S01]  /*3640*/  SHF.L.U32 R10, R22, 0x6, RZ ;  /* 0x00000006160a7819 */ /* 0x000fe200000006ff */
[----:B------:R-:W-:Y:S01]  /*3650*/  IMAD R18, R0, c[0x0][0x284], R18 ;  /* 0x0000a10000127a24 */ /* 0x000fe200078e0212 */
[C---:B------:R-:W-:Y:S01]  /*3660*/  LOP3.LUT R9, R240.reuse, 0x38, R15, 0xf8, !PT ;  /* 0x00000038f0097812 */ /* 0x040fe200078ef80f */
[----:B------:R-:W-:Y:S01]  /*3670*/  IMAD.SHL.U32 R12, R19, 0x40, RZ ;  /* 0x00000040130c7824 */ /* 0x000fe200078e00ff */
[----:B------:R-:W-:Y:S01]  /*3680*/  LOP3.LUT R11, R240, 0x38, R16, 0xf8, !PT ;  /* 0x00000038f00b7812 */ /* 0x000fe200078ef810 */
[----:B------:R-:W-:Y:S01]  /*3690*/  IMAD R17, R0, c[0x0][0x294], R17 ;  /* 0x0000a50000117a24 */ /* 0x000fe200078e0211 */
[----:B------:R-:W-:Y:S01]  /*36a0*/  LOP3.LUT R19, R240, 0x38, R14, 0xf8, !PT ;  /* 0x00000038f0137812 */ /* 0x000fe200078ef80e */
[----:B-1----:R-:W-:Y:S01]  /*36b0*/  IMAD R0, R3, c[0x0][0x2b0], RZ ;  /* 0x0000ac0003007a24 */ /* 0x002fe200078e02ff */
[----:B------:R-:W-:Y:S01]  /*36c0*/  LOP3.LUT R13, R8, 0x7ffff000, RZ, 0xc0, !PT ;  /* 0x7ffff000080d7812 */ /* 0x000fe200078ec0ff */
[----:B------:R-:W-:Y:S01]  /*36d0*/  IMAD.IADD R112, R97, 0x1, R18 ;  /* 0x0000000161707824 */ /* 0x000fe200078e0212 */
[----:B------:R-:W-:Y:S01]  /*36e0*/  LOP3.LUT R20, R10, 0x7ffff000, RZ, 0xc0, !PT ;  /* 0x7ffff0000a147812 */ /* 0x000fe200078ec0ff */
[----:B------:R-:W-:Y:S01]  /*36f0*/  IMAD R0, R2, c[0x0][0x2b4], R0 ;  /* 0x0000ad0002007a24 */ /* 0x000fe200078e0200 */
[-C--:B------:R-:W-:Y:S01]  /*3700*/  LOP3.LUT R8, R9, R241.reuse, RZ, 0x3c, !PT ;  /* 0x000000f109087212 */ /* 0x080fe200078e3cff */
[----:B------:R-:W-:Y:S01]  /*3710*/  IMAD.IADD R110, R18, 0x1, R93 ;  /* 0x00000001126e7824 */ /* 0x000fe200078e025d */
[-C--:B------:R-:W-:Y:S01]  /*3720*/  LOP3.LUT R11, R11, R241.reuse, RZ, 0x3c, !PT ;  /* 0x000000f10b0b7212 */ /* 0x080fe200078e3cff */
[----:B------:R-:W-:Y:S01]  /*3730*/  IMAD.IADD R103, R17, 0x1, R91 ;  /* 0x0000000111677824 */ /* 0x000fe200078e025b */
[----:B------:R-:W-:Y:S01]  /*3740*/  LOP3.LUT R10, R12, 0x7ffff000, RZ, 0xc0, !PT ;  /* 0x7ffff0000c0a7812 */ /* 0x000fe200078ec0ff */
[----:B------:R-:W-:Y:S01]  /*3750*/  IMAD.IADD R98, R85, 0x1, R0 ;  /* 0x0000000155627824 */ /* 0x000fe200078e0200 */
[----:B------:R-:W-:-:S02]  /*3760*/  LOP3.LUT R9, R19, R241, RZ, 0x3c, !PT ;  /* 0x000000f113097212 */ /* 0x000fc400078e3cff */
[--C-:B------:R-:W-:Y:S02]  /*3770*/  IADD3 R11, R11, R20, R242.reuse ;  /* 0x000000140b0b7210 */ /* 0x100fe40007ffe0f2 */
[--C-:B------:R-:W-:Y:S02]  /*3780*/  IADD3 R7, R8, R13, R242.reuse ;  /* 0x0000000d08077210 */ /* 0x100fe40007ffe0f2 */
[----:B------:R-:W-:Y:S01]  /*3790*/  IADD3 R6, R9, R10, R242 ;  /* 0x0000000a09067210 */ /* 0x000fe20007ffe0f2 */
[----:B------:R-:W-:Y:S01]  /*37a0*/  IMAD.SHL.U32 R101, R11, 0x2, RZ ;  /* 0x000000020b657824 */ /* 0x000fe200078e00ff */
[----:B------:R-:W-:Y:S01]  /*37b0*/  LOP3.LUT R219, R219, 0xfffffff7, RZ, 0xc0, !PT ;  /* 0xfffffff7dbdb7812 */ /* 0x000fe200078ec0ff */
[----:B------:R-:W-:Y:S01]  /*37c0*/  IMAD.SHL.U32 R100, R7, 0x2, RZ ;  /* 0x0000000207647824 */ /* 0x000fe200078e00ff */
[----:B------:R-:W-:Y:S01]  /*37d0*/  LOP3.LUT R78, R16, 0xfffffff8, RZ, 0xc0, !PT ;  /* 0xfffffff8104e7812 */ /* 0x000fe200078ec0ff */
[----:B------:R-:W-:Y:S01]  /*37e0*/  IMAD.SHL.U32 R99, R6, 0x2, RZ ;  /* 0x0000000206637824 */ /* 0x000fe200078e00ff */
[----:B------:R-:W-:-:S02]  /*37f0*/  LOP3.LUT R77, R15, 0xfffffff8, RZ, 0xc0, !PT ;  /* 0xfffffff80f4d7812 */ /* 0x000fc400078ec0ff */
[----:B------:R-:W-:Y:S02]  /*3800*/  LOP3.LUT R76, R14, 0xfffffff8, RZ, 0xc0, !PT ;  /* 0xfffffff80e4c7812 */ /* 0x000fe400078ec0ff */
[----:B------:R-:W-:Y:S02]  /*3810*/  @P2 LOP3.LUT R219, R219, 0x8, RZ, 0xfc, !PT ;  /* 0x00000008dbdb2812 */ /* 0x000fe400078efcff */
[----:B------:R-:W-:Y:S02]  /*3820*/  SHF.R.S32.HI R116, RZ, 0x3, R16 ;  /* 0x00000003ff747819 */ /* 0x000fe40000011410 */
[----:B------:R-:W-:Y:S02]  /*3830*/  SHF.R.S32.HI R114, RZ, 0x3, R15 ;  /* 0x00000003ff727819 */ /* 0x000fe4000001140f */
[----:B------:R-:W-:Y:S02]  /*3840*/  SHF.R.S32.HI R113, RZ, 0x3, R14 ;  /* 0x00000003ff717819 */ /* 0x000fe4000001140e */
[----:B------:R-:W-:-:S02]  /*3850*/  IADD3 R111, R95, R17, RZ ;  /* 0x000000115f6f7210 */ /* 0x000fc40007ffe0ff */
[----:B------:R-:W-:Y:S02]  /*3860*/  SHF.R.S32.HI R109, RZ, 0x1f, R78 ;  /* 0x0000001fff6d7819 */ /* 0x000fe4000001144e */
[----:B------:R-:W-:Y:S02]  /*3870*/  SHF.R.S32.HI R108, RZ, 0x1f, R77 ;  /* 0x0000001fff6c7819 */ /* 0x000fe4000001144d */
[----:B--2---:R-:W-:Y:S02]  /*3880*/  SHF.R.S32.HI R102, RZ, 0x1f, R76 ;  /* 0x0000001fff667819 */ /* 0x004fe4000001144c */
.L_x_738:
[----:B------:R-:W-:Y:S01]  /*3890*/  IMAD.MOV.U32 R0, RZ, RZ, c[0x0][0x2b8] ;  /* 0x0000ae00ff007624 */ /* 0x000fe200078e00ff */
[----:B------:R-:W-:Y:S04]  /*38a0*/  DEPBAR.LE SB0, 0x0 ;  /* 0x000080000000791a */ /* 0x000fe80000000000 */
[----:B------:R-:W-:Y:S01]  /*38b0*/  ISETP.NE.AND P0, PT, R0, 0x1, PT ;  /* 0x000000010000780c */ /* 0x000fe20003f05270 */
[----:B------:R-:W-:Y:S01]  /*38c0*/  IMAD.SHL.U32 R68, R64, 0x40, RZ ;  /* 0x0000004040447824 */ /* 0x000fe200078e00ff */
[----:B------:R-:W-:Y:S01]  /*38d0*/  WARPSYNC 0xffffffff ;  /* 0xffffffff00007948 */ /* 0x000fe20003800000 */
[----:B------:R-:W-:Y:S01]  /*38e0*/  IMAD.MOV.U32 R65, RZ, RZ, RZ ;  /* 0x000000ffff417224 */ /* 0x000fe200078e00ff */
[----:B------:R-:W-:Y:S01]  /*38f0*/  BSSY B1, `(.L_x_714) ;  /* 0x00003e6000017945 */ /* 0x000fe20003800000 */
[----:B-1----:R-:W-:Y:S04]  /*3900*/  IMAD.IADD R3, R130, 0x1, R68 ;  /* 0x0000000182037824 */ /* 0x002fe800078e0244 */
[----:B------:R-:W-:Y:S04]  /*3910*/  IMAD.IADD R2, R119, 0x1, R3 ;  /* 0x0000000177027824 */ /* 0x000fe800078e0203 */
[----:B------:R-:W-:Y:S01]  /*3920*/  @P0 IMAD.HI.U32 R4, R2, c[0x0][0x2bc], RZ ;  /* 0x0000af0002040a27 */ /* 0x000fe200078e00ff */
[----:B------:R-:W-:Y:S04]  /*3930*/  MOV R0, R2 ;  /* 0x0000000200007202 */ /* 0x000fe80000000f00 */
[----:B------:R-:W-:Y:S02]  /*3940*/  @P0 SHF.R.U32.HI R0, RZ, c[0x0][0x2c0], R4 ;  /* 0x0000b000ff000a19 */ /* 0x000fe40000011604 */
[----:B------:R-:W-:Y:S04]  /*3950*/  ISETP.GE.AND P0, PT, R3, R208, PT ;  /* 0x000000d00300720c */ /* 0x000fe80003f06270 */
[----:B------:R-:W-:Y:S11]  /*3960*/  ISETP.GT.OR P0, PT, R130, 0x3f, P0 ;  /* 0x0000003f8200780c */ /* 0x000ff60000704670 */
[----:B------:R-:W-:Y:S02]  /*3970*/  @!UPT UIADD3 URZ, URZ, URZ, URZ ;  /* 0x0000003f3f3ff290 */ /* 0x000fe4000fffe03f */
        /* <DEDUP_REMOVED lines=11> */
[----:B------:R-:W-:Y:S05]  /*3a30*/  IMAD R0, R66, c[0x0][0x1e4], R0 ;  /* 0x0000790042007a24 */ /* 0x000fea00078e0200 */
[----:B------:R-:W-:Y:S02]  /*3a40*/  IADD3 R3, R3, R0, RZ ;  /* 0x0000000003037210 */ /* 0x000fe40007ffe0ff */
[----:B--2---:R-:W-:Y:S03]  /*3a50*/  SHF.R.S32.HI R70, RZ, 0x1f, R65 ;  /* 0x0000001fff467819 */ /* 0x004fe60000011441 */
[C---:B------:R-:W-:Y:S04]  /*3a60*/  IMAD.WIDE.U32 R2, R65.reuse, c[0x0][0x1f0], R2 ;  /* 0x00007c0041027a25 */ /* 0x040fe800078e0002 */
[----:B------:R-:W-:Y:S01]  /*3a70*/  IMAD R4, R70, c[0x0][0x1f0], RZ ;  /* 0x00007c0046047a24 */ /* 0x000fe200078e02ff */
[----:B------:R-:W-:Y:S03]  /*3a80*/  IADD3 R0, P0, R88, R2, RZ ;  /* 0x0000000258007210 */ /* 0x000fe60007f1e0ff */
[----:B------:R-:W-:Y:S05]  /*3a90*/  IMAD R4, R65, c[0x0][0x1f4], R4 ;  /* 0x00007d0041047a24 */ /* 0x000fea00078e0204 */
[----:B------:R-:W-:Y:S01]  /*3aa0*/  IADD3.X R2, R118, R3, R4, P0, !PT ;  /* 0x0000000376027210 */ /* 0x000fe200007fe404 */
[----:B------:R-:W-:Y:S01]  /*3ab0*/  IMAD.MOV.U32 R3, RZ, RZ, c[0x0][0x27c] ;  /* 0x00009f00ff037624 */ /* 0x000fe200078e00ff */
[C---:B------:R-:W-:Y:S04]  /*3ac0*/  LEA R12, P0, R0.reuse, c[0x0][0x1c8], 0x1 ;  /* 0x00007200000c7a11 */ /* 0x040fe800078008ff */
[----:B----4-:R-:W-:Y:S02]  /*3ad0*/  LEA.HI.X R54, R0, c[0x0][0x1cc], R2, 0x1, P0 ;  /* 0x0000730000367a11 */ /* 0x010fe400000f0c02 */
[----:B------:R-:W-:Y:S11]  /*3ae0*/  ISETP.GE.AND P0, PT, R3, 0x1, PT ;  /* 0x000000010300780c */ /* 0x000ff60003f06270 */
[----:B------:R-:W-:Y:S02]  /*3af0*/  @!UPT UIADD3 URZ, URZ, URZ, URZ ;  /* 0x0000003f3f3ff290 */ /* 0x000fe4000fffe03f */
[----:B------:R-:W-:-:S05]  /*3b00*/  @!P0 BRA `(.L_x_715) ;  /* 0x000039e000008947 */ /* 0x000fca0003800000 */
[-C--:B------:R-:W-:Y:S01]  /*3b10*/  IMAD R3, R122, R64.reuse, RZ ;  /* 0x000000407a037224 */ /* 0x080fe200078e02ff */
[----:B------:R-:W-:Y:S01]  /*3b20*/  ULDC.U8 UR4, c[0x0][0x298] ;  /* 0x0000a60000047ab9 */ /* 0x000fe20000000000 */
[-C--:B------:R-:W-:Y:S01]  /*3b30*/  IMAD R2, R123, R64.reuse, RZ ;  /* 0x000000407b027224 */ /* 0x080fe200078e02ff */
[----:B------:R-:W-:Y:S01]  /*3b40*/  ISETP.NE.AND P0, PT, RZ, UR4, PT ;  /* 0x00000004ff007c0c */ /* 0x000fe2000bf05270 */
[-C--:B------:R-:W-:Y:S01]  /*3b50*/  IMAD.WIDE.U32 R8, R126, R64.reuse, RZ ;  /* 0x000000407e087225 */ /* 0x080fe200078e00ff */
[----:B------:R-:W-:Y:S03]  /*3b60*/  SHF.R.S32.HI R0, RZ, 0x1f, R64 ;  /* 0x0000001fff007819 */ /* 0x000fe60000011440 */
[----:B------:R-:W-:Y:S04]  /*3b70*/  IMAD.WIDE.U32 R10, R127, R64, RZ ;  /* 0x000000407f0a7225 */ /* 0x000fe800078e00ff */
[C---:B------:R-:W-:Y:S02]  /*3b80*/  IMAD R3, R0.reuse, R126, R3 ;  /* 0x0000007e00037224 */ /* 0x040fe400078e0203 */
[----:B------:R-:W-:Y:S01]  /*3b90*/  IMAD R2, R0, R127, R2 ;  /* 0x0000007f00027224 */ /* 0x000fe200078e0202 */
[----:B------:R-:W-:Y:S02]  /*3ba0*/  IADD3 R0, -R68, R208, RZ ;  /* 0x000000d044007210 */ /* 0x000fe40007ffe1ff */
[----:B------:R-:W-:Y:S02]  /*3bb0*/  IADD3 R13, R9, R3, RZ ;  /* 0x00000003090d7210 */ /* 0x000fe40007ffe0ff */
[----:B------:R-:W-:Y:S02]  /*3bc0*/  IMNMX R67, R0, 0x40, PT ;  /* 0x0000004000437817 */ /* 0x000fe40003800200 */
        /* <DEDUP_REMOVED lines=34> */
[----:B------:R-:W-:Y:S02]  /*3df0*/  LEA R4, P0, R2, c[0x0][0x288], 0x1 ;  /* 0x0000a20002047a11 */ /* 0x000fe400078008ff */
[----:B------:R-:W-:Y:S02]  /*3e00*/  IADD3 R0, R106, 0x10, RZ ;  /* 0x000000106a007810 */ /* 0x000fe40007ffe0ff */
[----:B------:R-:W-:Y:S02]  /*3e10*/  LEA.HI.X R5, R2, c[0x0][0x28c], R5, 0x1, P0 ;  /* 0x0000a30002057a11 */ /* 0x000fe400000f0c05 */
[----:B------:R-:W-:Y:S01]  /*3e20*/  ISETP.GE.AND P0, PT, R106, c[0x0][0x27c], PT ;  /* 0x00009f006a007a0c */ /* 0x000fe20003f06270 */
[----:B------:R-:W-:Y:S11]  /*3e30*/  CS2R R2, SRZ ;  /* 0x0000000000027805 */ /* 0x000ff6000001ff00 */
[----:B------:R-:W-:Y:S01]  /*3e40*/  @!UPT UIADD3 URZ, URZ, URZ, URZ ;  /* 0x0000003f3f3ff290 */ /* 0x000fe2000fffe03f */
[----:B------:R1:W5:Y:S04]  /*3e50*/  @!P0 LDG.E.64 R2, [R8.64] ;  /* 0x0000000a08028981 */ /* 0x000368000c1e1b00 */
[----:B------:R1:W5:Y:S01]  /*3e60*/  @!P0 LDG.E.64 R26, [R4.64] ;  /* 0x0000000a041a8981 */ /* 0x000362000c1e1b00 */
[----:B------:R-:W-:Y:S02]  /*3e70*/  ISETP.GE.AND P0, PT, R0, c[0x0][0x27c], PT ;  /* 0x00009f0000007a0c */ /* 0x000fe40003f06270 */
[----:B------:R-:W-:Y:S11]  /*3e80*/  IADD3 R0, R106, 0x20, RZ ;  /* 0x000000206a007810 */ /* 0x000ff60007ffe0ff */
[----:B------:R1:W5:Y:S04]  /*3e90*/  @!P0 LDG.E.64 R6, [R8.64+0x20] ;  /* 0x0000200a08068981 */ /* 0x000368000c1e1b00 */
[----:B------:R1:W5:Y:S01]  /*3ea0*/  @!P0 LDG.E.64 R32, [R4.64+0x20] ;  /* 0x0000200a04208981 */ /* 0x000362000c1e1b00 */
        /* <DEDUP_REMOVED lines=12> */
[----:B------:R-:W-:Y:S11]  /*3f70*/  ISETP.GE.AND P0, PT, R0, c[0x0][0x27c], PT ;  /* 0x00009f0000007a0c */ /* 0x000ff60003f06270 */
[----:B------:R-:W-:Y:S02]  /*3f80*/  @!UPT UIADD3 URZ, URZ, URZ, URZ ;  /* 0x0000003f3f3ff290 */ /* 0x000fe4000fffe03f */
[----:B------:R1:W5:Y:S04]  /*3f90*/  @!P0 LDG.E.64 R20, [R8.64+0xa0] ;  /* 0x0000a00a08148981 */ /* 0x000368000c1e1b00 */
[----:B------:R1:W5:Y:S02]  /*3fa0*/  @!P0 LDG.E.64 R40, [R4.64+0xa0] ;  /* 0x0000a00a04288981 */ /* 0x000364000c1e1b00 */
.L_x_718:
[----:B------:R-:W-:Y:S05]  /*3fb0*/  BSYNC B0 ;  /* 0x0000000000007941 */ /* 0x000fea0003800000 */
.L_x_717:
[----:B------:R-:W2:Y:S04]  /*3fc0*/  SHFL.IDX PT, R54, R54, RZ, 0x1c1f ;  /* 0x001c1fff36367589 */ /* 0x000ea800000e0000 */
[----:B------:R3:W4:Y:S01]  /*3fd0*/  SHFL.IDX PT, R52, R12, RZ, 0x1c1f ;  /* 0x001c1fff0c347589 */ /* 0x00072200000e0000 */
[----:B------:R-:W-:-:S05]  /*3fe0*/  @P1 BRA `(.L_x_719) ;  /* 0x0000376000001947 */ /* 0x000fca0003800000 */
[----:B-----5:R-:W-:Y:S01]  /*3ff0*/  MOV R0, R19 ;  /* 0x0000001300007202 */ /* 0x020fe20000000f00 */
[----:B-1----:R-:W-:Y:S01]  /*4000*/  IMAD.MOV.U32 R8, RZ, RZ, R20 ;  /* 0x000000ffff087224 */ /* 0x002fe200078e0014 */
[----:B------:R-:W-:Y:S01]  /*4010*/  ISETP.GE.AND P0, PT, R104, c[0x0][0x1d4], PT ;  /* 0x0000750068007a0c */ /* 0x000fe20003f06270 */
[----:B------:R-:W-:Y:S01]  /*4020*/  IMAD.MOV.U32 R5, RZ, RZ, R21 ;  /* 0x000000ffff057224 */ /* 0x000fe200078e0015 */
[----:B------:R-:W-:Y:S01]  /*4030*/  BSSY B0, `(.L_x_720) ;  /* 0x0000057000007945 */ /* 0x000fe20003800000 */
[----:B------:R-:W-:Y:S03]  /*4040*/  IMAD.MOV.U32 R4, RZ, RZ, R18 ;  /* 0x000000ffff047224 */ /* 0x000fe600078e0012 */
        /* <DEDUP_REMOVED lines=16> */
[----:B------:R-:W-:Y:S02]  /*4150*/  MOV R8, R38 ;  /* 0x0000002600087202 */ /* 0x000fe40000000f00 */
[----:B------:R-:W-:Y:S02]  /*4160*/  MOV R0, R37 ;  /* 0x0000002500007202 */ /* 0x000fe40000000f00 */
[----:B------:R-:W-:Y:S01]  /*4170*/  PRMT R45, R8, 0x5410, R5 ;  /* 0x00005410082d7816 */ /* 0x000fe20000000005 */
[----:B------:R-:W-:Y:S01]  /*4180*/  IMAD.MOV.U32 R8, RZ, RZ, R34 ;  /* 0x000000ffff087224 */ /* 0x000fe200078e0022 */
[----:B------:R-:W-:Y:S01]  /*4190*/  PRMT R44, R4, 0x5410, R0 ;  /* 0x00005410042c7816 */ /* 0x000fe20000000000 */
[----:B------:R-:W-:Y:S01]  /*41a0*/  IMAD.MOV.U32 R5, RZ, RZ, R35 ;  /* 0x000000ffff057224 */ /* 0x000fe200078e0023 */
[----:B------:R-:W-:Y:S01]  /*41b0*/  MOV R4, R32 ;  /* 0x0000002000047202 */ /* 0x000fe20000000f00 */
[----:B------:R-:W-:Y:S03]  /*41c0*/  IMAD.MOV.U32 R0, RZ, RZ, R33 ;  /* 0x000000ffff007224 */ /* 0x000fe600078e0021 */
[----:B------:R-:W-:Y:S02]  /*41d0*/  PRMT R43, R8, 0x5410, R5 ;  /* 0x00005410082b7816 */ /* 0x000fe40000000005 */
[----:B------:R-:W-:Y:S01]  /*41e0*/  PRMT R42, R4, 0x5410, R0 ;  /* 0x00005410042a7816 */ /* 0x000fe20000000000 */
[----:B------:R-:W-:-:S05]  /*41f0*/  @P0 BRA `(.L_x_721) ;  /* 0x000003a000000947 */ /* 0x000fca0003800000 */
[C---:B----4-:R-:W-:Y:S01]  /*4200*/  LEA R48, P0, R104.reuse, R52, 0x1 ;  /* 0x0000003468307211 */ /* 0x050fe200078008ff */
[----:B------:R-:W1:Y:S01]  /*4210*/  LDS.128 R8, [R214+0x6000] ;  /* 0x00600000d6087984 */ /* 0x000e620000000c00 */
[----:B------:R-:W-:Y:S01]  /*4220*/  MOV R4, R2 ;  /* 0x0000000200047202 */ /* 0x000fe20000000f00 */
[----:B------:R-:W-:Y:S01]  /*4230*/  IMAD.MOV.U32 R28, RZ, RZ, R26 ;  /* 0x000000ffff1c7224 */ /* 0x000fe200078e001a */
[----:B--2---:R-:W-:Y:S01]  /*4240*/  LEA.HI.X R49, R104, R54, R105, 0x1, P0 ;  /* 0x0000003668317211 */ /* 0x004fe200000f0c69 */
[--C-:B------:R-:W-:Y:S01]  /*4250*/  IMAD.MOV.U32 R29, RZ, RZ, R27.reuse ;  /* 0x000000ffff1d7224 */ /* 0x100fe200078e001b */
[----:B------:R-:W-:Y:S11]  /*4260*/  ISETP.GE.AND P0, PT, R106, c[0x0][0x27c], PT ;  /* 0x00009f006a007a0c */ /* 0x000ff60003f06270 */
[----:B------:R-:W-:Y:S02]  /*4270*/  @!UPT UIADD3 URZ, URZ, URZ, URZ ;  /* 0x0000003f3f3ff290 */ /* 0x000fe4000fffe03f */
[----:B------:R-:W-:Y:S02]  /*4280*/  @!P0 SHF.R.U64 R26, R26, 0x10, R27 ;  /* 0x000000101a1a8819 */ /* 0x000fe4000000121b */
[--C-:B------:R-:W-:Y:S01]  /*4290*/  @!P0 SHF.R.U64 R5, R2, 0x10, R3.reuse ;  /* 0x0000001002058819 */ /* 0x100fe20000001203 */
[----:B------:R-:W-:Y:S01]  /*42a0*/  IMAD.MOV.U32 R2, RZ, RZ, R3 ;  /* 0x000000ffff027224 */ /* 0x000fe200078e0003 */
[----:B---3--:R-:W-:Y:S02]  /*42b0*/  @!P0 SHF.R.U32.HI R12, RZ, 0x10, R27 ;  /* 0x00000010ff0c8819 */ /* 0x008fe4000001161b */
[----:B------:R-:W-:Y:S02]  /*42c0*/  @!P0 SHF.R.U32.HI R0, RZ, 0x10, R3 ;  /* 0x00000010ff008819 */ /* 0x000fe40000011603 */
[----:B------:R-:W-:Y:S02]  /*42d0*/  @!P0 PRMT R28, R28, 0x5410, R26 ;  /* 0x000054101c1c8816 */ /* 0x000fe4000000001a */
[----:B------:R-:W-:Y:S02]  /*42e0*/  @!P0 PRMT R4, R4, 0x5410, R5 ;  /* 0x0000541004048816 */ /* 0x000fe40000000005 */
[----:B------:R-:W-:Y:S01]  /*42f0*/  @!P0 PRMT R30, R29, 0x5410, R12 ;  /* 0x000054101d1e8816 */ /* 0x000fe2000000000c */
[----:B------:R-:W-:Y:S01]  /*4300*/  @!P0 IMAD.U32 R5, R28, 0x10000, RZ ;  /* 0x000100001c058824 */ /* 0x000fe200078e00ff */
[----:B------:R-:W-:Y:S02]  /*4310*/  @!P0 PRMT R12, R2, 0x5410, R0 ;  /* 0x00005410020c8816 */ /* 0x000fe40000000000 */
[----:B------:R-:W-:Y:S02]  /*4320*/  @!P0 SHF.L.U32 R3, R4, 0x10, RZ ;  /* 0x0000001004038819 */ /* 0x000fe400000006ff */
[----:B------:R-:W-:Y:S02]  /*4330*/  @!P0 LOP3.LUT R27, R28, 0xffff0000, RZ, 0xc0, !PT ;  /* 0xffff00001c1b8812 */ /* 0x000fe400078ec0ff */
[----:B------:R-:W-:Y:S01]  /*4340*/  @!P0 LOP3.LUT R4, R4, 0xffff0000, RZ, 0xc0, !PT ;  /* 0xffff000004048812 */ /* 0x000fe200078ec0ff */
[C---:B-1----:R-:W-:Y:S01]  /*4350*/  @!P0 IMAD.U32 R26, R8.reuse, 0x10000, RZ ;  /* 0x00010000081a8824 */ /* 0x042fe200078e00ff */
[----:B------:R-:W-:Y:S01]  /*4360*/  @!P0 LOP3.LUT R0, R8, 0xffff0000, RZ, 0xc0, !PT ;  /* 0xffff000008008812 */ /* 0x000fe200078ec0ff */
[C---:B------:R-:W-:Y:S01]  /*4370*/  @!P0 IMAD.U32 R28, R9.reuse, 0x10000, RZ ;  /* 0x00010000091c8824 */ /* 0x040fe200078e00ff */
[----:B------:R-:W-:Y:S03]  /*4380*/  @!P0 LOP3.LUT R2, R9, 0xffff0000, RZ, 0xc0, !PT ;  /* 0xffff000009028812 */ /* 0x000fe600078ec0ff */
[C---:B------:R-:W-:Y:S02]  /*4390*/  @!P0 FMUL.FTZ R29, R0.reuse, R5 ;  /* 0x00000005001d8220 */ /* 0x040fe40000410000 */
[----:B------:R-:W-:Y:S02]  /*43a0*/  @!P0 FMUL.FTZ R0, R0, R3 ;  /* 0x0000000300008220 */ /* 0x000fe40000410000 */
[----:B------:R-:W-:Y:S02]  /*43b0*/  @!P0 FMUL.FTZ R31, R2, R27 ;  /* 0x0000001b021f8220 */ /* 0x000fe40000410000 */
[----:B------:R-:W-:Y:S01]  /*43c0*/  @!P0 FFMA.FTZ R53, R26, R3, -R29 ;  /* 0x000000031a358223 */ /* 0x000fe2000001081d */
[----:B------:R-:W-:Y:S01]  /*43d0*/  @!P0 LOP3.LUT R3, R10, 0xffff0000, RZ, 0xc0, !PT ;  /* 0xffff00000a038812 */ /* 0x000fe200078ec0ff */
[----:B------:R-:W-:Y:S01]  /*43e0*/  @!P0 FFMA.FTZ R0, R5, R26, R0 ;  /* 0x0000001a05008223 */ /* 0x000fe20000010000 */
[----:B------:R-:W-:Y:S01]  /*43f0*/  @!P0 SHF.L.U32 R26, R30, 0x10, RZ ;  /* 0x000000101e1a8819 */ /* 0x000fe200000006ff */
[----:B------:R-:W-:Y:S01]  /*4400*/  @!P0 IMAD.U32 R5, R12, 0x10000, RZ ;  /* 0x000100000c058824 */ /* 0x000fe200078e00ff */
[----:B------:R-:W-:Y:S01]  /*4410*/  @!P0 LOP3.LUT R30, R30, 0xffff0000, RZ, 0xc0, !PT ;  /* 0xffff00001e1e8812 */ /* 0x000fe200078ec0ff */
[-C--:B------:R-:W-:Y:S01]  /*4420*/  @!P0 FMUL.FTZ R2, R2, R4.reuse ;  /* 0x0000000402028220 */ /* 0x080fe20000410000 */
[----:B------:R-:W-:Y:S01]  /*4430*/  @!P0 F2FP.BF16.PACK_AB R0, R0, R53 ;  /* 0x000000350000823e */ /* 0x000fe200000010ff */
[----:B------:R-:W-:Y:S01]  /*4440*/  @!P0 FFMA.FTZ R51, R28, R4, -R31 ;  /* 0x000000041c338223 */ /* 0x000fe2000001081f */
[----:B------:R-:W-:Y:S01]  /*4450*/  @!P0 LOP3.LUT R4, R11, 0xffff0000, RZ, 0xc0, !PT ;  /* 0xffff00000b048812 */ /* 0x000fe200078ec0ff */
[----:B------:R-:W-:Y:S01]  /*4460*/  @!P0 IMAD.U32 R29, R10, 0x10000, RZ ;  /* 0x000100000a1d8824 */ /* 0x000fe200078e00ff */
[----:B------:R-:W-:Y:S01]  /*4470*/  @!P0 LOP3.LUT R12, R12, 0xffff0000, RZ, 0xc0, !PT ;  /* 0xffff00000c0c8812 */ /* 0x000fe200078ec0ff */
[----:B------:R-:W-:Y:S01]  /*4480*/  @!P0 FMUL.FTZ R47, R3, R26 ;  /* 0x0000001a032f8220 */ /* 0x000fe20000410000 */
[----:B------:R-:W-:Y:S01]  /*4490*/  @!P0 SHF.L.U32 R31, R11, 0x10, RZ ;  /* 0x000000100b1f8819 */ /* 0x000fe200000006ff */
[----:B------:R-:W-:Y:S02]  /*44a0*/  @!P0 FMUL.FTZ R3, R3, R5 ;  /* 0x0000000503038220 */ /* 0x000fe40000410000 */
[C---:B------:R-:W-:Y:S02]  /*44b0*/  @!P0 FMUL.FTZ R50, R4.reuse, R30 ;  /* 0x0000001e04328220 */ /* 0x040fe40000410000 */
[----:B------:R-:W-:Y:S02]  /*44c0*/  @!P0 FMUL.FTZ R4, R4, R12 ;  /* 0x0000000c04048220 */ /* 0x000fe40000410000 */
[----:B------:R-:W-:Y:S02]  /*44d0*/  @!P0 FFMA.FTZ R2, R27, R28, R2 ;  /* 0x0000001c1b028223 */ /* 0x000fe40000010002 */
[----:B------:R-:W-:Y:S02]  /*44e0*/  @!P0 FFMA.FTZ R3, R26, R29, R3 ;  /* 0x0000001d1a038223 */ /* 0x000fe40000010003 */
[----:B------:R-:W-:Y:S01]  /*44f0*/  @!P0 FFMA.FTZ R47, R29, R5, -R47 ;  /* 0x000000051d2f8223 */ /* 0x000fe2000001082f */
[----:B------:R-:W-:Y:S01]  /*4500*/  @!P0 F2FP.BF16.PACK_AB R2, R2, R51 ;  /* 0x000000330202823e */ /* 0x000fe200000010ff */
[----:B------:R-:W-:Y:S02]  /*4510*/  @!P0 FFMA.FTZ R50, R31, R12, -R50 ;  /* 0x0000000c1f328223 */ /* 0x000fe40000010832 */
[----:B------:R-:W-:Y:S01]  /*4520*/  @!P0 FFMA.FTZ R4, R30, R31, R4 ;  /* 0x0000001f1e048223 */ /* 0x000fe20000010004 */
[----:B------:R-:W-:Y:S01]  /*4530*/  @!P0 F2FP.BF16.PACK_AB R3, R3, R47 ;  /* 0x0000002f0303823e */ /* 0x000fe200000010ff */
[----:B------:R-:W-:Y:S01]  /*4540*/  @!P0 IMAD.MOV.U32 R8, RZ, RZ, R0 ;  /* 0x000000ffff088224 */ /* 0x000fe200078e0000 */
[----:B------:R-:W-:Y:S02]  /*4550*/  @!P0 MOV R9, R2 ;  /* 0x0000000200098202 */ /* 0x000fe40000000f00 */
[----:B------:R-:W-:Y:S01]  /*4560*/  @!P0 F2FP.BF16.PACK_AB R4, R4, R50 ;  /* 0x000000320404823e */ /* 0x000fe200000010ff */
[----:B------:R-:W-:Y:S03]  /*4570*/  @!P0 IMAD.MOV.U32 R10, RZ, RZ, R3 ;  /* 0x000000ffff0a8224 */ /* 0x000fe600078e0003 */
[----:B------:R-:W-:Y:S05]  /*4580*/  @!P0 MOV R11, R4 ;  /* 0x00000004000b8202 */ /* 0x000fea0000000f00 */
[----:B------:R1:W-:Y:S02]  /*4590*/  ST.E.128 [R48.64], R8 ;  /* 0x0000000830007985 */ /* 0x0003e4000c101d0a */
.L_x_721:
[----:B------:R-:W-:Y:S05]  /*45a0*/  BSYNC B0 ;  /* 0x0000000000007941 */ /* 0x000fea0003800000 */
.L_x_720:
[----:B------:R-:W-:Y:S01]  /*45b0*/  ISETP.GE.AND P0, PT, R141, c[0x0][0x1d4], PT ;  /* 0x000075008d007a0c */ /* 0x000fe20003f06270 */
[----:B------:R-:W-:Y:S01]  /*45c0*/  @!UPT UIADD3 URZ, URZ, URZ, URZ ;  /* 0x0000003f3f3ff290 */ /* 0x000fe2000fffe03f */
[----:B------:R-:W-:Y:S11]  /*45d0*/  BSSY B0, `(.L_x_722) ;  /* 0x0000039000007945 */ /* 0x000ff60003800000 */
[----:B------:R-:W-:-:S05]  /*45e0*/  @P0 BRA `(.L_x_723) ;  /* 0x0000037000000947 */ /* 0x000fca0003800000 */
[C---:B----4-:R-:W-:Y:S01]  /*45f0*/  LEA R30, P0, R221.reuse, R52, 0x1 ;  /* 0x00000034dd1e7211 */ /* 0x050fe200078008ff */
[----:B-1----:R-:W1:Y:S01]  /*4600*/  LDS.128 R8, [R215+0x6000] ;  /* 0x00600000d7087984 */ /* 0x002e620000000c00 */
[----:B------:R-:W-:Y:S02]  /*4610*/  IADD3 R0, R106, 0x10, RZ ;  /* 0x000000106a007810 */ /* 0x000fe40007ffe0ff */
[----:B--2---:R-:W-:Y:S02]  /*4620*/  LEA.HI.X R31, R221, R54, R244, 0x1, P0 ;  /* 0x00000036dd1f7211 */ /* 0x004fe400000f0cf4 */
[----:B------:R-:W-:Y:S11]  /*4630*/  ISETP.GE.AND P0, PT, R0, c[0x0][0x27c], PT ;  /* 0x00009f0000007a0c */ /* 0x000ff60003f06270 */
[----:B------:R-:W-:Y:S02]  /*4640*/  @!UPT UIADD3 URZ, URZ, URZ, URZ ;  /* 0x0000003f3f3ff290 */ /* 0x000fe4000fffe03f */
[----:B------:R-:W-:Y:S02]  /*4650*/  @!P0 SHF.R.U64 R3, R32, 0x10, R33 ;  /* 0x0000001020038819 */ /* 0x000fe40000001221 */
[----:B------:R-:W-:Y:S02]  /*4660*/  @!P0 SHF.R.U64 R0, R6, 0x10, R7 ;  /* 0x0000001006008819 */ /* 0x000fe40000001207 */
[----:B------:R-:W-:Y:S02]  /*4670*/  @!P0 PRMT R3, R42, 0x5410, R3 ;  /* 0x000054102a038816 */ /* 0x000fe40000000003 */
[----:B------:R-:W-:Y:S02]  /*4680*/  @!P0 PRMT R0, R13, 0x5432, R0 ;  /* 0x000054320d008816 */ /* 0x000fe40000000000 */
[----:B------:R-:W-:Y:S01]  /*4690*/  @!P0 SHF.R.U32.HI R6, RZ, 0x10, R7 ;  /* 0x00000010ff068819 */ /* 0x000fe20000011607 */
[----:B------:R-:W-:Y:S01]  /*46a0*/  @!P0 IMAD.U32 R7, R3, 0x10000, RZ ;  /* 0x0001000003078824 */ /* 0x000fe200078e00ff */
[----:B------:R-:W-:Y:S01]  /*46b0*/  @!P0 SHF.R.U32.HI R27, RZ, 0x10, R33 ;  /* 0x00000010ff1b8819 */ /* 0x000fe20000011621 */
[C---:B------:R-:W-:Y:S01]  /*46c0*/  @!P0 IMAD.U32 R4, R0.reuse, 0x10000, RZ ;  /* 0x0001000000048824 */ /* 0x040fe200078e00ff */
[----:B------:R-:W-:Y:S02]  /*46d0*/  @!P0 PRMT R6, R13, 0x5410, R6 ;  /* 0x000054100d068816 */ /* 0x000fe40000000006 */
[----:B------:R-:W-:Y:S02]  /*46e0*/  @!P0 LOP3.LUT R13, R3, 0xffff0000, RZ, 0xc0, !PT ;  /* 0xffff0000030d8812 */ /* 0x000fe400078ec0ff */
[----:B------:R-:W-:Y:S02]  /*46f0*/  @!P0 LOP3.LUT R3, R0, 0xffff0000, RZ, 0xc0, !PT ;  /* 0xffff000000038812 */ /* 0x000fe400078ec0ff */
[----:B------:R-:W-:Y:S01]  /*4700*/  @!P0 PRMT R27, R42, 0x5432, R27 ;  /* 0x000054322a1b8816 */ /* 0x000fe2000000001b */
[C---:B-1-3--:R-:W-:Y:S01]  /*4710*/  @!P0 IMAD.U32 R12, R8.reuse, 0x10000, RZ ;  /* 0x00010000080c8824 */ /* 0x04afe200078e00ff */
[----:B------:R-:W-:Y:S01]  /*4720*/  @!P0 LOP3.LUT R2, R8, 0xffff0000, RZ, 0xc0, !PT ;  /* 0xffff000008028812 */ /* 0x000fe200078ec0ff */
[C---:B------:R-:W-:Y:S01]  /*4730*/  @!P0 IMAD.U32 R26, R9.reuse, 0x10000, RZ ;  /* 0x00010000091a8824 */ /* 0x040fe200078e00ff */
[----:B------:R-:W-:Y:S03]  /*4740*/  @!P0 LOP3.LUT R5, R9, 0xffff0000, RZ, 0xc0, !PT ;  /* 0xffff000009058812 */ /* 0x000fe600078ec0ff */
[C---:B------:R-:W-:Y:S02]  /*4750*/  @!P0 FMUL.FTZ R0, R2.reuse, R4 ;  /* 0x0000000402008220 */ /* 0x040fe40000410000 */
[----:B------:R-:W-:Y:S02]  /*4760*/  @!P0 FMUL.FTZ R29, R5, R13 ;  /* 0x0000000d051d8220 */ /* 0x000fe40000410000 */
[----:B------:R-:W-:Y:S02]  /*4770*/  @!P0 FMUL.FTZ R28, R2, R7 ;  /* 0x00000007021c8220 */ /* 0x000fe40000410000 */
[----:B------:R-:W-:Y:S01]  /*4780*/  @!P0 FFMA.FTZ R0, R7, R12, R0 ;  /* 0x0000000c07008223 */ /* 0x000fe20000010000 */
[----:B------:R-:W-:Y:S01]  /*4790*/  @!P0 SHF.L.U32 R7, R27, 0x10, RZ ;  /* 0x000000101b078819 */ /* 0x000fe200000006ff */
[-C--:B------:R-:W-:Y:S01]  /*47a0*/  @!P0 FMUL.FTZ R2, R5, R3.reuse ;  /* 0x0000000305028220 */ /* 0x080fe20000410000 */
[C---:B------:R-:W-:Y:S01]  /*47b0*/  @!P0 LOP3.LUT R5, R11.reuse, 0xffff0000, RZ, 0xc0, !PT ;  /* 0xffff00000b058812 */ /* 0x040fe200078ec0ff */
[----:B------:R-:W-:Y:S01]  /*47c0*/  @!P0 FFMA.FTZ R33, R26, R3, -R29 ;  /* 0x000000031a218223 */ /* 0x000fe2000001081d */
[----:B------:R-:W-:Y:S01]  /*47d0*/  @!P0 LOP3.LUT R3, R10, 0xffff0000, RZ, 0xc0, !PT ;  /* 0xffff00000a038812 */ /* 0x000fe200078ec0ff */
[----:B------:R-:W-:Y:S01]  /*47e0*/  @!P0 FFMA.FTZ R42, R12, R4, -R28 ;  /* 0x000000040c2a8223 */ /* 0x000fe2000001081c */
[----:B------:R-:W-:Y:S01]  /*47f0*/  @!P0 SHF.L.U32 R28, R11, 0x10, RZ ;  /* 0x000000100b1c8819 */ /* 0x000fe200000006ff */
[----:B------:R-:W-:Y:S01]  /*4800*/  @!P0 IMAD.U32 R4, R6, 0x10000, RZ ;  /* 0x0001000006048824 */ /* 0x000fe200078e00ff */
[----:B------:R-:W-:Y:S01]  /*4810*/  @!P0 LOP3.LUT R27, R27, 0xffff0000, RZ, 0xc0, !PT ;  /* 0xffff00001b1b8812 */ /* 0x000fe200078ec0ff */
[----:B------:R-:W-:Y:S01]  /*4820*/  @!P0 IMAD.U32 R12, R10, 0x10000, RZ ;  /* 0x000100000a0c8824 */ /* 0x000fe200078e00ff */
[----:B------:R-:W-:Y:S01]  /*4830*/  @!P0 LOP3.LUT R6, R6, 0xffff0000, RZ, 0xc0, !PT ;  /* 0xffff000006068812 */ /* 0x000fe200078ec0ff */
[C---:B------:R-:W-:Y:S01]  /*4840*/  @!P0 FMUL.FTZ R29, R3.reuse, R7 ;  /* 0x00000007031d8220 */ /* 0x040fe20000410000 */
[----:B------:R-:W-:Y:S01]  /*4850*/  @!P0 F2FP.BF16.PACK_AB R0, R0, R42 ;  /* 0x0000002a0000823e */ /* 0x000fe200000010ff */
[-C--:B------:R-:W-:Y:S02]  /*4860*/  @!P0 FMUL.FTZ R3, R3, R4.reuse ;  /* 0x0000000403038220 */ /* 0x080fe40000410000 */
[C---:B------:R-:W-:Y:S02]  /*4870*/  @!P0 FMUL.FTZ R32, R5.reuse, R27 ;  /* 0x0000001b05208220 */ /* 0x040fe40000410000 */
[----:B------:R-:W-:Y:S02]  /*4880*/  @!P0 FFMA.FTZ R29, R12, R4, -R29 ;  /* 0x000000040c1d8223 */ /* 0x000fe4000001081d */
[----:B------:R-:W-:Y:S02]  /*4890*/  @!P0 FMUL.FTZ R4, R5, R6 ;  /* 0x0000000605048220 */ /* 0x000fe40000410000 */
[----:B------:R-:W-:Y:S02]  /*48a0*/  @!P0 FFMA.FTZ R2, R13, R26, R2 ;  /* 0x0000001a0d028223 */ /* 0x000fe40000010002 */
[----:B------:R-:W-:Y:S02]  /*48b0*/  @!P0 FFMA.FTZ R3, R7, R12, R3 ;  /* 0x0000000c07038223 */ /* 0x000fe40000010003 */
[----:B------:R-:W-:Y:S01]  /*48c0*/  @!P0 FFMA.FTZ R32, R28, R6, -R32 ;  /* 0x000000061c208223 */ /* 0x000fe20000010820 */
[----:B------:R-:W-:Y:S01]  /*48d0*/  @!P0 F2FP.BF16.PACK_AB R2, R2, R33 ;  /* 0x000000210202823e */ /* 0x000fe200000010ff */
[----:B------:R-:W-:Y:S01]  /*48e0*/  @!P0 FFMA.FTZ R4, R27, R28, R4 ;  /* 0x0000001c1b048223 */ /* 0x000fe20000010004 */
[----:B------:R-:W-:Y:S01]  /*48f0*/  @!P0 F2FP.BF16.PACK_AB R3, R3, R29 ;  /* 0x0000001d0303823e */ /* 0x000fe200000010ff */
[----:B------:R-:W-:Y:S02]  /*4900*/  @!P0 IMAD.MOV.U32 R8, RZ, RZ, R0 ;  /* 0x000000ffff088224 */ /* 0x000fe400078e0000 */
[----:B------:R-:W-:Y:S01]  /*4910*/  @!P0 IMAD.MOV.U32 R9, RZ, RZ, R2 ;  /* 0x000000ffff098224 */ /* 0x000fe200078e0002 */
[----:B------:R-:W-:Y:S02]  /*4920*/  @!P0 F2FP.BF16.PACK_AB R4, R4, R32 ;  /* 0x000000200404823e */ /* 0x000fe400000010ff */
[----:B------:R-:W-:Y:S03]  /*4930*/  @!P0 MOV R10, R3 ;  /* 0x00000003000a8202 */ /* 0x000fe60000000f00 */
[----:B------:R-:W-:Y:S05]  /*4940*/  @!P0 IMAD.MOV.U32 R11, RZ, RZ, R4 ;  /* 0x000000ffff0b8224 */ /* 0x000fea00078e0004 */
[----:B------:R1:W-:Y:S02]  /*4950*/  ST.E.128 [R30.64], R8 ;  /* 0x000000081e007985 */ /* 0x0003e4000c101d0a */
.L_x_723:
[----:B------:R-:W-:Y:S05]  /*4960*/  BSYNC B0 ;  /* 0x0000000000007941 */ /* 0x000fea0003800000 */
.L_x_722:
[----:B------:R-:W-:Y:S01]  /*4970*/  ISETP.GE.AND P0, PT, R140, c[0x0][0x1d4], PT ;  /* 0x000075008c007a0c */ /* 0x000fe20003f06270 */
[----:B------:R-:W-:Y:S01]  /*4980*/  @!UPT UIADD3 URZ, URZ, URZ, URZ ;  /* 0x0000003f3f3ff290 */ /* 0x000fe2000fffe03f */
[----:B------:R-:W-:Y:S11]  /*4990*/  BSSY B0, `(.L_x_724) ;  /* 0x0000039000007945 */ /* 0x000ff60003800000 */
[----:B------:R-:W-:-:S05]  /*49a0*/  @P0 BRA `(.L_x_725) ;  /* 0x0000037000000947 */ /* 0x000fca0003800000 */
[----:B----4-:R-:W-:Y:S01]  /*49b0*/  LEA R26, P0, R220, R52, 0x1 ;  /* 0x00000034dc1a7211 */ /* 0x010fe200078008ff */
        /* <DEDUP_REMOVED lines=8> */
[----:B------:R-:W-:Y:S02]  /*4a40*/  @!P0 SHF.R.U32.HI R2, RZ, 0x10, R15 ;  /* 0x00000010ff028819 */ /* 0x000fe4000001160f */
[C---:B------:R-:W-:Y:S01]  /*4a50*/  @!P0 PRMT R0, R22.reuse, 0x5432, R0 ;  /* 0x0000543216008816 */ /* 0x040fe20000000000 */
[C---:B------:R-:W-:Y:S01]  /*4a60*/  @!P0 IMAD.U32 R7, R13.reuse, 0x10000, RZ ;  /* 0x000100000d078824 */ /* 0x040fe200078e00ff */
[----:B------:R-:W-:Y:S02]  /*4a70*/  @!P0 PRMT R6, R22, 0x5410, R2 ;  /* 0x0000541016068816 */ /* 0x000fe40000000002 */
[----:B------:R-:W-:Y:S01]  /*4a80*/  @!P0 LOP3.LUT R13, R13, 0xffff0000, RZ, 0xc0, !PT ;  /* 0xffff00000d0d8812 */ /* 0x000fe200078ec0ff */
[C---:B------:R-:W-:Y:S01]  /*4a90*/  @!P0 IMAD.U32 R4, R0.reuse, 0x10000, RZ ;  /* 0x0001000000048824 */ /* 0x040fe200078e00ff */
[----:B------:R-:W-:Y:S02]  /*4aa0*/  @!P0 SHF.R.U32.HI R34, RZ, 0x10, R35 ;  /* 0x00000010ff228819 */ /* 0x000fe40000011623 */
        /* <DEDUP_REMOVED lines=39> */
.L_x_725:
[----:B------:R-:W-:Y:S05]  /*4d20*/  BSYNC B0 ;  /* 0x0000000000007941 */ /* 0x000fea0003800000 */
.L_x_724:
[----:B------:R-:W-:Y:S01]  /*4d30*/  ISETP.GE.AND P0, PT, R213, c[0x0][0x1d4], PT ;  /* 0x00007500d5007a0c */ /* 0x000fe20003f06270 */
[----:B------:R-:W-:Y:S01]  /*4d40*/  @!UPT UIADD3 URZ, URZ, URZ, URZ ;  /* 0x0000003f3f3ff290 */ /* 0x000fe2000fffe03f */
[----:B------:R-:W-:Y:S11]  /*4d50*/  BSSY B0, `(.L_x_726) ;  /* 0x0000039000007945 */ /* 0x000ff60003800000 */
[----:B------:R-:W-:-:S05]  /*4d60*/  @P0 BRA `(.L_x_727) ;  /* 0x0000037000000947 */ /* 0x000fca0003800000 */
[C---:B-1--4-:R-:W-:Y:S01]  /*4d70*/  LEA R26, P0, R213.reuse, R52, 0x1 ;  /* 0x00000034d51a7211 */ /* 0x052fe200078008ff */
[----:B------:R-:W1:Y:S01]  /*4d80*/  LDS.128 R8, [R215+0x8000] ;  /* 0x00800000d7087984 */ /* 0x000e620000000c00 */
        /* <DEDUP_REMOVED lines=8> */
[----:B------:R-:W-:Y:S01]  /*4e10*/  @!P0 PRMT R0, R23, 0x5432, R0 ;  /* 0x0000543217008816 */ /* 0x000fe20000000000 */
[----:B------:R-:W-:Y:S01]  /*4e20*/  @!P0 IMAD.U32 R7, R13, 0x10000, RZ ;  /* 0x000100000d078824 */ /* 0x000fe200078e00ff */
        /* <DEDUP_REMOVED lines=43> */
.L_x_727:
[----:B------:R-:W-:Y:S05]  /*50e0*/  BSYNC B0 ;  /* 0x0000000000007941 */ /* 0x000fea0003800000 */
.L_x_726:
        /* <DEDUP_REMOVED lines=59> */
.L_x_729:
[----:B------:R-:W-:Y:S05]  /*54a0*/  BSYNC B0 ;  /* 0x0000000000007941 */ /* 0x000fea0003800000 */
.L_x_728:
[----:B------:R-:W-:Y:S11]  /*54b0*/  ISETP.GE.AND P0, PT, R211, c[0x0][0x1d4], PT ;  /* 0x00007500d3007a0c */ /* 0x000ff60003f06270 */
[----:B------:R-:W-:Y:S02]  /*54c0*/  @!UPT UIADD3 URZ, URZ, URZ, URZ ;  /* 0x0000003f3f3ff290 */ /* 0x000fe4000fffe03f */
        /* <DEDUP_REMOVED lines=14> */
[----:B------:R-:W-:Y:S01]  /*55b0*/  @!P0 SHF.R.U32.HI R3, RZ, 0x10, R41 ;  /* 0x00000010ff038819 */ /* 0x000fe20000011629 */
[----:B------:R-:W-:Y:S01]  /*55c0*/  @!P0 IMAD.U32 R4, R0, 0x10000, RZ ;  /* 0x0001000000048824 */ /* 0x000fe200078e00ff */
[----:B------:R-:W-:Y:S02]  /*55d0*/  @!P0 LOP3.LUT R13, R13, 0xffff0000, RZ, 0xc0, !PT ;  /* 0xffff00000d0d8812 */ /* 0x000fe400078ec0ff */
[----:B------:R-:W-:Y:S02]  /*55e0*/  @!P0 PRMT R15, R46, 0x5432, R3 ;  /* 0x000054322e0f8816 */ /* 0x000fe40000000003 */
[----:B------:R-:W-:Y:S01]  /*55f0*/  @!P0 LOP3.LUT R3, R0, 0xffff0000, RZ, 0xc0, !PT ;  /* 0xffff000000038812 */ /* 0x000fe200078ec0ff */
        /* <DEDUP_REMOVED lines=36> */
[----:B------:R1:W-:Y:S01]  /*5840*/  ST.E.128 [R22.64], R8 ;  /* 0x0000000816007985 */ /* 0x0003e2000c101d0a */
[----:B------:R-:W-:-:S05]  /*5850*/  BRA `(.L_x_719) ;  /* 0x00001ef000007947 */ /* 0x000fca0003800000 */
.L_x_716:
        /* <DEDUP_REMOVED lines=47> */
.L_x_731:
[----:B------:R-:W-:Y:S05]  /*5b50*/  BSYNC B0 ;  /* 0x0000000000007941 */ /* 0x000fea0003800000 */
.L_x_730:
        /* <DEDUP_REMOVED lines=31> */
[----:B------:R-:W-:Y:S01]  /*5d50*/  LOP3.LUT P2, RZ, R219, 0x4, RZ, 0xc0, !PT ;  /* 0x00000004dbff7812 */ /* 0x000fe2000784c0ff */
[----:B------:R-:W1:Y:S01]  /*5d60*/  LDS.128 R36, [R101+0x6100] ;  /* 0x0061000065247984 */ /* 0x000e620000000c00 */
[----:B------:R-:W-:Y:S01]  /*5d70*/  ISETP.GE.AND P0, PT, R104, c[0x0][0x27c], PT ;  /* 0x00009f0068007a0c */ /* 0x000fe20003f06270 */
[----:B------:R-:W-:Y:S01]  /*5d80*/  IMAD.MOV.U32 R32, RZ, RZ, R28 ;  /* 0x000000ffff207224 */ /* 0x000fe200078e001c */
[----:B------:R-:W-:Y:S01]  /*5d90*/  SEL R0, R121, R120, !P2 ;  /* 0x0000007879007207 */ /* 0x000fe20005000000 */
[----:B------:R-:W-:Y:S01]  /*5da0*/  IMAD.MOV.U32 R9, RZ, RZ, R4 ;  /* 0x000000ffff097224 */ /* 0x000fe200078e0004 */
[----:B------:R-:W-:Y:S01]  /*5db0*/  MOV R34, R29 ;  /* 0x0000001d00227202 */ /* 0x000fe20000000f00 */
[----:B------:R-:W-:Y:S01]  /*5dc0*/  IMAD.MOV.U32 R8, RZ, RZ, R5 ;  /* 0x000000ffff087224 */ /* 0x000fe200078e0005 */
[----:B------:R-:W-:Y:S01]  /*5dd0*/  SHF.R.S32.HI R2, RZ, 0x1f, R0 ;  /* 0x0000001fff027819 */ /* 0x000fe20000011400 */
[----:B------:R-:W-:Y:S01]  /*5de0*/  IMAD.MOV.U32 R27, RZ, RZ, R30 ;  /* 0x000000ffff1b7224 */ /* 0x000fe200078e001e */
[----:B------:R-:W-:Y:S02]  /*5df0*/  MOV R35, R31 ;  /* 0x0000001f00237202 */ /* 0x000fe40000000f00 */
[----:B------:R-:W-:Y:S03]  /*5e00*/  LEA.HI R0, R2, R0, RZ, 0x4 ;  /* 0x0000000002007211 */ /* 0x000fe600078f20ff */
[----:B------:R-:W-:Y:S02]  /*5e10*/  @!P0 SHF.R.U64 R33, R28, 0x10, R29 ;  /* 0x000000101c218819 */ /* 0x000fe4000000121d */
[----:B------:R-:W-:Y:S02]  /*5e20*/  LEA.HI.SX32 R0, R0, R116, 0x1c ;  /* 0x0000007400007211 */ /* 0x000fe400078fe2ff */
[--C-:B------:R-:W-:Y:S02]  /*5e30*/  @!P0 SHF.R.U64 R10, R4, 0x10, R5.reuse ;  /* 0x00000010040a8819 */ /* 0x100fe40000001205 */
[----:B--2---:R-:W-:Y:S01]  /*5e40*/  SHF.R.S32.HI R12, RZ, 0x1f, R0 ;  /* 0x0000001fff0c7819 */ /* 0x004fe20000011400 */
[----:B------:R-:W-:Y:S01]  /*5e50*/  IMAD.SHL.U32 R57, R0, 0x8, RZ ;  /* 0x0000000800397824 */ /* 0x000fe200078e00ff */
[----:B------:R-:W-:Y:S01]  /*5e60*/  @!P0 SHF.R.U32.HI R2, RZ, 0x10, R5 ;  /* 0x00000010ff028819 */ /* 0x000fe20000011605 */
[--C-:B------:R-:W-:Y:S01]  /*5e70*/  IMAD.MOV.U32 R5, RZ, RZ, R7.reuse ;  /* 0x000000ffff057224 */ /* 0x100fe200078e0007 */
[----:B------:R-:W-:Y:S02]  /*5e80*/  LEA.HI R12, R12, R0, RZ, 0x3 ;  /* 0x000000000c0c7211 */ /* 0x000fe400078f18ff */
[----:B------:R-:W-:Y:S02]  /*5e90*/  @!P0 SHF.R.U64 R3, R6, 0x10, R7 ;  /* 0x0000001006038819 */ /* 0x000fe40000001207 */
[----:B------:R-:W-:Y:S01]  /*5ea0*/  @!P0 PRMT R32, R32, 0x5410, R33 ;  /* 0x0000541020208816 */ /* 0x000fe20000000021 */
[----:B------:R-:W-:Y:S01]  /*5eb0*/  IMAD.SHL.U32 R12, R12, 0x200, RZ ;  /* 0x000002000c0c7824 */ /* 0x000fe200078e00ff */
[----:B------:R-:W-:Y:S02]  /*5ec0*/  LOP3.LUT R0, R240, 0x38, R57, 0xf8, !PT ;  /* 0x00000038f0007812 */ /* 0x000fe400078ef839 */
[----:B------:R-:W-:Y:S02]  /*5ed0*/  @!P0 SHF.R.U32.HI R4, RZ, 0x10, R7 ;  /* 0x00000010ff048819 */ /* 0x000fe40000011607 */
[----:B------:R-:W-:Y:S02]  /*5ee0*/  LOP3.LUT R0, R0, R241, RZ, 0x3c, !PT ;  /* 0x000000f100007212 */ /* 0x000fe400078e3cff */
[----:B------:R-:W-:Y:S02]  /*5ef0*/  LOP3.LUT R12, R12, 0x7ffff000, RZ, 0xc0, !PT ;  /* 0x7ffff0000c0c7812 */ /* 0x000fe400078ec0ff */
[----:B------:R-:W-:Y:S01]  /*5f00*/  @!P0 PRMT R7, R8, 0x5410, R2 ;  /* 0x0000541008078816 */ /* 0x000fe20000000002 */
[----:B-1----:R-:W-:Y:S01]  /*5f10*/  @!P0 IMAD.U32 R33, R38, 0x10000, RZ ;  /* 0x0001000026218824 */ /* 0x002fe200078e00ff */
[----:B------:R-:W-:Y:S01]  /*5f20*/  IADD3 R12, R0, R12, R242 ;  /* 0x0000000c000c7210 */ /* 0x000fe20007ffe0f2 */
[----:B------:R-:W-:Y:S01]  /*5f30*/  IMAD.MOV.U32 R0, RZ, RZ, R6 ;  /* 0x000000ffff007224 */ /* 0x000fe200078e0006 */
[----:B------:R-:W-:Y:S01]  /*5f40*/  @!P0 PRMT R6, R9, 0x5410, R10 ;  /* 0x0000541009068816 */ /* 0x000fe2000000000a */
[----:B------:R-:W-:Y:S01]  /*5f50*/  @!P0 IMAD.U32 R10, R32, 0x10000, RZ ;  /* 0x00010000200a8824 */ /* 0x000fe200078e00ff */
[----:B------:R-:W-:Y:S01]  /*5f60*/  @!P0 SHF.R.U32.HI R29, RZ, 0x10, R29 ;  /* 0x00000010ff1d8819 */ /* 0x000fe2000001161d */
[----:B------:R-:W-:Y:S01]  /*5f70*/  IMAD.SHL.U32 R12, R12, 0x2, RZ ;  /* 0x000000020c0c7824 */ /* 0x000fe200078e00ff */
[----:B------:R-:W-:Y:S01]  /*5f80*/  @!P0 PRMT R8, R0, 0x5410, R3 ;  /* 0x0000541000088816 */ /* 0x000fe20000000003 */
[----:B------:R-:W-:Y:S01]  /*5f90*/  @!P0 IMAD.U32 R3, R6, 0x10000, RZ ;  /* 0x0001000006038824 */ /* 0x000fe200078e00ff */
[----:B------:R-:W-:Y:S02]  /*5fa0*/  @!P0 SHF.R.U64 R28, R30, 0x10, R31 ;  /* 0x000000101e1c8819 */ /* 0x000fe4000000121f */
[----:B------:R-:W-:Y:S01]  /*5fb0*/  @!P0 PRMT R34, R34, 0x5410, R29 ;  /* 0x0000541022228816 */ /* 0x000fe2000000001d */
[----:B------:R-:W-:Y:S01]  /*5fc0*/  @!P0 IMAD.U32 R29, R37, 0x10000, RZ ;  /* 0x00010000251d8824 */ /* 0x000fe200078e00ff */
[----:B------:R-:W1:Y:S01]  /*5fd0*/  LDS.128 R12, [R12+0x6100] ;  /* 0x006100000c0c7984 */ /* 0x000e620000000c00 */
[----:B------:R-:W-:Y:S02]  /*5fe0*/  @!P0 PRMT R48, R27, 0x5410, R28 ;  /* 0x000054101b308816 */ /* 0x000fe4000000001c */
[----:B------:R-:W-:Y:S01]  /*5ff0*/  @!P0 IMAD.U32 R28, R34, 0x10000, RZ ;  /* 0x00010000221c8824 */ /* 0x000fe200078e00ff */
[----:B------:R-:W-:Y:S01]  /*6000*/  @!P0 PRMT R9, R5, 0x5410, R4 ;  /* 0x0000541005098816 */ /* 0x000fe20000000004 */
[----:B------:R-:W-:Y:S01]  /*6010*/  @!P0 IMAD.U32 R4, R36, 0x10000, RZ ;  /* 0x0001000024048824 */ /* 0x000fe200078e00ff */
[----:B------:R-:W-:Y:S01]  /*6020*/  @!P0 LOP3.LUT R27, R32, 0xffff0000, RZ, 0xc0, !PT ;  /* 0xffff0000201b8812 */ /* 0x000fe200078ec0ff */
[----:B------:R-:W-:Y:S01]  /*6030*/  @!P0 IMAD.U32 R32, R48, 0x10000, RZ ;  /* 0x0001000030208824 */ /* 0x000fe200078e00ff */
[----:B------:R-:W-:Y:S02]  /*6040*/  @!P0 SHF.R.U32.HI R30, RZ, 0x10, R31 ;  /* 0x00000010ff1e8819 */ /* 0x000fe4000001161f */
[----:B------:R-:W-:Y:S02]  /*6050*/  @!P0 LOP3.LUT R31, R37, 0xffff0000, RZ, 0xc0, !PT ;  /* 0xffff0000251f8812 */ /* 0x000fe400078ec0ff */
[----:B------:R-:W-:Y:S02]  /*6060*/  @!P0 PRMT R49, R35, 0x5410, R30 ;  /* 0x0000541023318816 */ /* 0x000fe4000000001e */
[----:B------:R-:W-:Y:S02]  /*6070*/  @!P0 LOP3.LUT R30, R34, 0xffff0000, RZ, 0xc0, !PT ;  /* 0xffff0000221e8812 */ /* 0x000fe400078ec0ff */
[----:B------:R-:W-:Y:S02]  /*6080*/  @!P0 LOP3.LUT R34, R48, 0xffff0000, RZ, 0xc0, !PT ;  /* 0xffff000030228812 */ /* 0x000fe400078ec0ff */
[C---:B-1----:R-:W-:Y:S02]  /*6090*/  @!P0 SHF.L.U32 R0, R12.reuse, 0x10, RZ ;  /* 0x000000100c008819 */ /* 0x042fe400000006ff */
[----:B------:R-:W-:Y:S03]  /*60a0*/  @!P0 LOP3.LUT R2, R12, 0xffff0000, RZ, 0xc0, !PT ;  /* 0xffff00000c028812 */ /* 0x000fe600078ec0ff */
[C---:B------:R-:W-:Y:S02]  /*60b0*/  @!P0 FMUL.FTZ R5, R0.reuse, R10 ;  /* 0x0000000a00058220 */ /* 0x040fe40000410000 */
[-C--:B------:R-:W-:Y:S02]  /*60c0*/  @!P0 FMUL.FTZ R0, R0, R3.reuse ;  /* 0x0000000300008220 */ /* 0x080fe40000410000 */
[----:B------:R-:W-:Y:S01]  /*60d0*/  @!P0 FFMA.FTZ R63, R4, R3, -R5 ;  /* 0x00000003043f8223 */ /* 0x000fe20000010805 */
[----:B------:R-:W-:Y:S01]  /*60e0*/  @!P0 SHF.L.U32 R3, R13, 0x10, RZ ;  /* 0x000000100d038819 */ /* 0x000fe200000006ff */
[----:B------:R-:W-:Y:S01]  /*60f0*/  @!P0 FFMA.FTZ R0, R10, R4, R0 ;  /* 0x000000040a008223 */ /* 0x000fe20000010000 */
[----:B------:R-:W-:Y:S01]  /*6100*/  @!P0 LOP3.LUT R4, R6, 0xffff0000, RZ, 0xc0, !PT ;  /* 0xffff000006048812 */ /* 0x000fe200078ec0ff */
[----:B------:R-:W-:Y:S01]  /*6110*/  @!P0 FMUL.FTZ R5, R2, R27 ;  /* 0x0000001b02058220 */ /* 0x000fe20000410000 */
[----:B------:R-:W-:Y:S01]  /*6120*/  @!P0 LOP3.LUT R10, R36, 0xffff0000, RZ, 0xc0, !PT ;  /* 0xffff0000240a8812 */ /* 0x000fe200078ec0ff */
[----:B------:R-:W-:Y:S02]  /*6130*/  @!P0 FMUL.FTZ R6, R3, R28 ;  /* 0x0000001c03068220 */ /* 0x000fe40000410000 */
[-C--:B------:R-:W-:Y:S02]  /*6140*/  @!P0 FMUL.FTZ R2, R2, R4.reuse ;  /* 0x0000000402028220 */ /* 0x080fe40000410000 */
[----:B------:R-:W-:Y:S01]  /*6150*/  @!P0 FFMA.FTZ R56, R10, R4, -R5 ;  /* 0x000000040a388223 */ /* 0x000fe20000010805 */
[----:B------:R-:W-:Y:S01]  /*6160*/  @!P0 LOP3.LUT R4, R13, 0xffff0000, RZ, 0xc0, !PT ;  /* 0xffff00000d048812 */ /* 0x000fe200078ec0ff */
[----:B------:R-:W-:Y:S02]  /*6170*/  @!P0 IMAD.U32 R5, R7, 0x10000, RZ ;  /* 0x0001000007058824 */ /* 0x000fe400078e00ff */
[----:B------:R-:W-:Y:S01]  /*6180*/  @!P0 FFMA.FTZ R2, R27, R10, R2 ;  /* 0x0000000a1b028223 */ /* 0x000fe20000010002 */
[----:B------:R-:W-:Y:S01]  /*6190*/  @!P0 F2FP.BF16.PACK_AB R56, R56, R63 ;  /* 0x0000003f3838823e */ /* 0x000fe200000010ff */
[-C--:B------:R-:W-:Y:S02]  /*61a0*/  @!P0 FMUL.FTZ R3, R3, R5.reuse ;  /* 0x0000000503038220 */ /* 0x080fe40000410000 */
[----:B------:R-:W-:Y:S01]  /*61b0*/  @!P0 FFMA.FTZ R62, R29, R5, -R6 ;  /* 0x000000051d3e8223 */ /* 0x000fe20000010806 */
[----:B------:R-:W-:Y:S01]  /*61c0*/  @!P0 LOP3.LUT R6, R7, 0xffff0000, RZ, 0xc0, !PT ;  /* 0xffff000007068812 */ /* 0x000fe200078ec0ff */
[----:B------:R-:W-:Y:S01]  /*61d0*/  @!P0 FMUL.FTZ R7, R4, R30 ;  /* 0x0000001e04078220 */ /* 0x000fe20000410000 */
[----:B------:R-:W-:Y:S01]  /*61e0*/  @!P0 SHF.L.U32 R5, R14, 0x10, RZ ;  /* 0x000000100e058819 */ /* 0x000fe200000006ff */
[----:B------:R-:W-:Y:S01]  /*61f0*/  @!P0 IMAD.U32 R10, R49, 0x10000, RZ ;  /* 0x00010000310a8824 */ /* 0x000fe200078e00ff */
[----:B------:R-:W-:Y:S01]  /*6200*/  @!P0 F2FP.BF16.PACK_AB R0, R2, R0 ;  /* 0x000000000200823e */ /* 0x000fe200000010ff */
[-C--:B------:R-:W-:Y:S02]  /*6210*/  @!P0 FMUL.FTZ R4, R4, R6.reuse ;  /* 0x0000000604048220 */ /* 0x080fe40000410000 */
[----:B------:R-:W-:Y:S01]  /*6220*/  @!P0 FFMA.FTZ R58, R31, R6, -R7 ;  /* 0x000000061f3a8223 */ /* 0x000fe20000010807 */
        /* <DEDUP_REMOVED lines=8> */
[C---:B------:R-:W-:Y:S01]  /*62b0*/  @!P0 FMUL.FTZ R8, R6.reuse, R34 ;  /* 0x0000002206088220 */ /* 0x040fe20000410000 */
[C---:B------:R-:W-:Y:S01]  /*62c0*/  @!P0 LOP3.LUT R29, R39.reuse, 0xffff0000, RZ, 0xc0, !PT ;  /* 0xffff0000271d8812 */ /* 0x040fe200078ec0ff */
[----:B------:R-:W-:Y:S02]  /*62d0*/  @!P0 IMAD.U32 R27, R39, 0x10000, RZ ;  /* 0x00010000271b8824 */ /* 0x000fe400078e00ff */
[-C--:B------:R-:W-:Y:S02]  /*62e0*/  @!P0 FFMA.FTZ R60, R35, R7.reuse, -R8 ;  /* 0x00000007233c8223 */ /* 0x080fe40000010808 */
[----:B------:R-:W-:Y:S01]  /*62f0*/  @!P0 FMUL.FTZ R6, R6, R7 ;  /* 0x0000000706068220 */ /* 0x000fe20000410000 */
[----:B------:R-:W-:Y:S01]  /*6300*/  @!P0 SHF.L.U32 R7, R15, 0x10, RZ ;  /* 0x000000100f078819 */ /* 0x000fe200000006ff */
[C---:B------:R-:W-:Y:S01]  /*6310*/  @!P0 IMAD.U32 R8, R9.reuse, 0x10000, RZ ;  /* 0x0001000009088824 */ /* 0x040fe200078e00ff */
[----:B------:R-:W-:Y:S01]  /*6320*/  @!P0 LOP3.LUT R9, R9, 0xffff0000, RZ, 0xc0, !PT ;  /* 0xffff000009098812 */ /* 0x000fe200078ec0ff */
[----:B------:R-:W-:Y:S02]  /*6330*/  @!P0 FFMA.FTZ R4, R30, R31, R4 ;  /* 0x0000001f1e048223 */ /* 0x000fe40000010004 */
[C---:B------:R-:W-:Y:S02]  /*6340*/  @!P0 FMUL.FTZ R28, R7.reuse, R10 ;  /* 0x0000000a071c8220 */ /* 0x040fe40000410000 */
[-C--:B------:R-:W-:Y:S01]  /*6350*/  @!P0 FMUL.FTZ R7, R7, R8.reuse ;  /* 0x0000000807078220 */ /* 0x080fe20000410000 */
[----:B------:R-:W-:Y:S01]  /*6360*/  @!P0 F2FP.BF16.PACK_AB R3, R4, R3 ;  /* 0x000000030403823e */ /* 0x000fe200000010ff */
[----:B------:R-:W-:Y:S01]  /*6370*/  @!P0 FFMA.FTZ R59, R27, R8, -R28 ;  /* 0x000000081b3b8223 */ /* 0x000fe2000001081c */
[----:B------:R-:W-:Y:S01]  /*6380*/  @!P0 LOP3.LUT R28, R49, 0xffff0000, RZ, 0xc0, !PT ;  /* 0xffff0000311c8812 */ /* 0x000fe200078ec0ff */
[----:B------:R-:W-:Y:S01]  /*6390*/  @!P0 FFMA.FTZ R5, R32, R33, R5 ;  /* 0x0000002120058223 */ /* 0x000fe20000010005 */
[----:B------:R-:W-:Y:S01]  /*63a0*/  @!P0 LOP3.LUT R8, R15, 0xffff0000, RZ, 0xc0, !PT ;  /* 0xffff00000f088812 */ /* 0x000fe200078ec0ff */
[----:B------:R-:W-:Y:S01]  /*63b0*/  @!P0 FFMA.FTZ R6, R34, R35, R6 ;  /* 0x0000002322068223 */ /* 0x000fe20000010006 */
[----:B------:R-:W-:Y:S01]  /*63c0*/  @!P0 MOV R13, R3 ;  /* 0x00000003000d8202 */ /* 0x000fe20000000f00 */
[----:B------:R-:W-:Y:S01]  /*63d0*/  @!P0 FFMA.FTZ R7, R10, R27, R7 ;  /* 0x0000001b0a078223 */ /* 0x000fe20000010007 */
[----:B------:R-:W-:Y:S01]  /*63e0*/  @!P0 F2FP.BF16.PACK_AB R49, R58, R62 ;  /* 0x0000003e3a31823e */ /* 0x000fe200000010ff */
[----:B------:R-:W-:Y:S01]  /*63f0*/  @!P0 FMUL.FTZ R48, R8, R28 ;  /* 0x0000001c08308220 */ /* 0x000fe20000410000 */
[----:B------:R-:W-:Y:S01]  /*6400*/  @!P0 F2FP.BF16.PACK_AB R5, R6, R5 ;  /* 0x000000050605823e */ /* 0x000fe200000010ff */
[----:B------:R-:W-:Y:S01]  /*6410*/  @!P0 FMUL.FTZ R8, R8, R9 ;  /* 0x0000000908088220 */ /* 0x000fe20000410000 */
[----:B------:R-:W-:Y:S01]  /*6420*/  @!P0 MOV R37, R49 ;  /* 0x0000003100258202 */ /* 0x000fe20000000f00 */
[----:B------:R-:W-:Y:S01]  /*6430*/  @!P0 FFMA.FTZ R58, R29, R9, -R48 ;  /* 0x000000091d3a8223 */ /* 0x000fe20000010830 */
[----:B------:R-:W-:Y:S01]  /*6440*/  @!P0 F2FP.BF16.PACK_AB R48, R60, R61 ;  /* 0x0000003d3c30823e */ /* 0x000fe200000010ff */
[----:B------:R-:W-:Y:S02]  /*6450*/  @!P0 FFMA.FTZ R8, R28, R29, R8 ;  /* 0x0000001d1c088223 */ /* 0x000fe40000010008 */
[----:B------:R-:W-:Y:S01]  /*6460*/  @!P0 IMAD.MOV.U32 R36, RZ, RZ, R56 ;  /* 0x000000ffff248224 */ /* 0x000fe200078e0038 */
[----:B------:R-:W-:Y:S01]  /*6470*/  @!P0 F2FP.BF16.PACK_AB R9, R58, R59 ;  /* 0x0000003b3a09823e */ /* 0x000fe200000010ff */
[----:B------:R-:W-:Y:S01]  /*6480*/  @!P0 IMAD.MOV.U32 R38, RZ, RZ, R48 ;  /* 0x000000ffff268224 */ /* 0x000fe200078e0030 */
[----:B------:R-:W-:Y:S01]  /*6490*/  @!P0 F2FP.BF16.PACK_AB R7, R8, R7 ;  /* 0x000000070807823e */ /* 0x000fe200000010ff */
[----:B------:R-:W-:Y:S02]  /*64a0*/  @!P0 IMAD.MOV.U32 R12, RZ, RZ, R0 ;  /* 0x000000ffff0c8224 */ /* 0x000fe400078e0000 */
        /* <DEDUP_REMOVED lines=9> */
.L_x_733:
[----:B------:R-:W-:Y:S05]  /*6540*/  BSYNC B0 ;  /* 0x0000000000007941 */ /* 0x000fea0003800000 */
.L_x_732:
        /* <DEDUP_REMOVED lines=15> */
[----:B------:R-:W-:Y:S02]  /*6640*/  @!P0 SHF.R.U64 R3, R16, 0x10, R17 ;  /* 0x0000001010038819 */ /* 0x000fe40000001211 */
[----:B------:R-:W-:Y:S02]  /*6650*/  LEA.HI R0, R2, R0, RZ, 0x3 ;  /* 0x0000000002007211 */ /* 0x000fe400078f18ff */
[----:B------:R-:W-:Y:S02]  /*6660*/  @!P0 PRMT R6, R11, 0x5432, R3 ;  /* 0x000054320b068816 */ /* 0x000fe40000000003 */
[----:B------:R-:W-:Y:S01]  /*6670*/  @!P0 PRMT R16, R50, 0x5432, R7 ;  /* 0x0000543232108816 */ /* 0x000fe20000000007 */
[----:B------:R-:W-:Y:S01]  /*6680*/  IMAD.SHL.U32 R0, R0, 0x200, RZ ;  /* 0x0000020000007824 */ /* 0x000fe200078e00ff */
[----:B------:R-:W-:Y:S02]  /*6690*/  LOP3.LUT R2, R240, 0x38, R35, 0xf8, !PT ;  /* 0x00000038f0027812 */ /* 0x000fe400078ef823 */
[--C-:B------:R-:W-:Y:S02]  /*66a0*/  @!P0 SHF.R.U32.HI R8, RZ, 0x10, R43.reuse ;  /* 0x00000010ff088819 */ /* 0x100fe4000001162b */
[----:B------:R-:W-:Y:S02]  /*66b0*/  LOP3.LUT R2, R2, R241, RZ, 0x3c, !PT ;  /* 0x000000f102027212 */ /* 0x000fe400078e3cff */
[----:B------:R-:W-:Y:S02]  /*66c0*/  LOP3.LUT R0, R0, 0x7ffff000, RZ, 0xc0, !PT ;  /* 0x7ffff00000007812 */ /* 0x000fe400078ec0ff */
[----:B------:R-:W-:Y:S01]  /*66d0*/  @!P0 SHF.R.U64 R9, R42, 0x10, R43 ;  /* 0x000000102a098819 */ /* 0x000fe2000000122b */
[----:B-1----:R-:W-:Y:S01]  /*66e0*/  @!P0 IMAD.U32 R32, R39, 0x10000, RZ ;  /* 0x0001000027208824 */ /* 0x002fe200078e00ff */
[----:B------:R-:W-:Y:S01]  /*66f0*/  IADD3 R0, R2, R0, R242 ;  /* 0x0000000002007210 */ /* 0x000fe20007ffe0f2 */
[----:B------:R-:W-:Y:S01]  /*6700*/  @!P0 IMAD.U32 R29, R38, 0x10000, RZ ;  /* 0x00010000261d8824 */ /* 0x000fe200078e00ff */
[----:B------:R-:W-:Y:S02]  /*6710*/  @!P0 SHF.R.U32.HI R2, RZ, 0x10, R17 ;  /* 0x00000010ff028819 */ /* 0x000fe40000011611 */
[----:B------:R-:W-:Y:S01]  /*6720*/  @!P0 PRMT R17, R50, 0x5410, R4 ;  /* 0x0000541032118816 */ /* 0x000fe20000000004 */
[----:B------:R-:W-:Y:S01]  /*6730*/  IMAD.SHL.U32 R0, R0, 0x2, RZ ;  /* 0x0000000200007824 */ /* 0x000fe200078e00ff */
[----:B------:R-:W-:Y:S02]  /*6740*/  @!P0 SHF.R.U32.HI R5, RZ, 0x10, R19 ;  /* 0x00000010ff058819 */ /* 0x000fe40000011613 */
[----:B------:R-:W-:Y:S01]  /*6750*/  @!P0 PRMT R4, R11, 0x5410, R2 ;  /* 0x000054100b048816 */ /* 0x000fe20000000002 */
[----:B------:R-:W-:Y:S01]  /*6760*/  @!P0 IMAD.U32 R7, R17, 0x10000, RZ ;  /* 0x0001000011078824 */ /* 0x000fe200078e00ff */
[----:B--2---:R1:W2:Y:S01]  /*6770*/  LDS.128 R12, [R0+0x6100] ;  /* 0x00610000000c7984 */ /* 0x0042a20000000c00 */
[----:B------:R-:W-:Y:S02]  /*6780*/  @!P0 SHF.L.U32 R2, R6, 0x10, RZ ;  /* 0x0000001006028819 */ /* 0x000fe400000006ff */
[C---:B------:R-:W-:Y:S02]  /*6790*/  @!P0 PRMT R11, R51.reuse, 0x5410, R8 ;  /* 0x00005410330b8816 */ /* 0x040fe40000000008 */
[----:B------:R-:W-:Y:S01]  /*67a0*/  @!P0 PRMT R8, R24, 0x5410, R5 ;  /* 0x0000541018088816 */ /* 0x000fe20000000005 */
[----:B------:R-:W-:Y:S01]  /*67b0*/  @!P0 IMAD.U32 R5, R4, 0x10000, RZ ;  /* 0x0001000004058824 */ /* 0x000fe200078e00ff */
[----:B------:R-:W-:Y:S01]  /*67c0*/  @!P0 PRMT R30, R51, 0x5432, R9 ;  /* 0x00005432331e8816 */ /* 0x000fe20000000009 */
[----:B------:R-:W-:Y:S01]  /*67d0*/  @!P0 IMAD.U32 R9, R36, 0x10000, RZ ;  /* 0x0001000024098824 */ /* 0x000fe200078e00ff */
[----:B------:R-:W-:Y:S02]  /*67e0*/  @!P0 LOP3.LUT R6, R6, 0xffff0000, RZ, 0xc0, !PT ;  /* 0xffff000006068812 */ /* 0x000fe400078ec0ff */
[C---:B------:R-:W-:Y:S02]  /*67f0*/  @!P0 LOP3.LUT R33, R11.reuse, 0xffff0000, RZ, 0xc0, !PT ;  /* 0xffff00000b218812 */ /* 0x040fe400078ec0ff */
[----:B------:R-:W-:Y:S02]  /*6800*/  @!P0 SHF.L.U32 R31, R11, 0x10, RZ ;  /* 0x000000100b1f8819 */ /* 0x000fe400000006ff */
[----:B------:R-:W-:Y:S02]  /*6810*/  @!P0 LOP3.LUT R34, R39, 0xffff0000, RZ, 0xc0, !PT ;  /* 0xffff000027228812 */ /* 0x000fe400078ec0ff */
[----:B-1----:R-:W-:Y:S01]  /*6820*/  @!P0 SHF.R.U64 R0, R18, 0x10, R19 ;  /* 0x0000001012008819 */ /* 0x002fe20000001213 */
[----:B------:R-:W-:Y:S02]  /*6830*/  @!P0 IMAD.U32 R18, R16, 0x10000, RZ ;  /* 0x0001000010128824 */ /* 0x000fe400078e00ff */
[----:B------:R-:W-:Y:S01]  /*6840*/  @!P0 IMAD.U32 R19, R37, 0x10000, RZ ;  /* 0x0001000025138824 */ /* 0x000fe200078e00ff */
[----:B------:R-:W-:Y:S01]  /*6850*/  @!P0 PRMT R10, R24, 0x5432, R0 ;  /* 0x00005432180a8816 */ /* 0x000fe20000000000 */
[----:B--2---:R-:W-:Y:S02]  /*6860*/  @!P0 IMAD.U32 R0, R12, 0x10000, RZ ;  /* 0x000100000c008824 */ /* 0x004fe400078e00ff */
[----:B------:R-:W-:Y:S02]  /*6870*/  @!P0 IMAD.U32 R3, R13, 0x10000, RZ ;  /* 0x000100000d038824 */ /* 0x000fe400078e00ff */
[C---:B------:R-:W-:Y:S02]  /*6880*/  @!P0 FMUL.FTZ R24, R0.reuse, R7 ;  /* 0x0000000700188220 */ /* 0x040fe40000410000 */
[----:B------:R-:W-:Y:S02]  /*6890*/  @!P0 FMUL.FTZ R0, R0, R2 ;  /* 0x0000000200008220 */ /* 0x000fe40000410000 */
[----:B------:R-:W-:Y:S02]  /*68a0*/  @!P0 FMUL.FTZ R27, R3, R18 ;  /* 0x00000012031b8220 */ /* 0x000fe40000410000 */
[----:B------:R-:W-:Y:S01]  /*68b0*/  @!P0 FFMA.FTZ R51, R9, R2, -R24 ;  /* 0x0000000209338223 */ /* 0x000fe20000010818 */
[----:B------:R-:W-:Y:S01]  /*68c0*/  @!P0 LOP3.LUT R24, R16, 0xffff0000, RZ, 0xc0, !PT ;  /* 0xffff000010188812 */ /* 0x000fe200078ec0ff */
[----:B------:R-:W-:Y:S01]  /*68d0*/  @!P0 FFMA.FTZ R0, R7, R9, R0 ;  /* 0x0000000907008223 */ /* 0x000fe20000010000 */
[----:B------:R-:W-:Y:S01]  /*68e0*/  @!P0 LOP3.LUT R2, R13, 0xffff0000, RZ, 0xc0, !PT ;  /* 0xffff00000d028812 */ /* 0x000fe200078ec0ff */
[-C--:B------:R-:W-:Y:S01]  /*68f0*/  @!P0 FMUL.FTZ R3, R3, R5.reuse ;  /* 0x0000000503038220 */ /* 0x080fe20000410000 */
[----:B------:R-:W-:Y:S01]  /*6900*/  @!P0 LOP3.LUT R16, R17, 0xffff0000, RZ, 0xc0, !PT ;  /* 0xffff000011108812 */ /* 0x000fe200078ec0ff */
[----:B------:R-:W-:Y:S01]  /*6910*/  @!P0 FFMA.FTZ R50, R19, R5, -R27 ;  /* 0x0000000513328223 */ /* 0x000fe2000001081b */
[----:B------:R-:W-:Y:S01]  /*6920*/  @!P0 LOP3.LUT R5, R12, 0xffff0000, RZ, 0xc0, !PT ;  /* 0xffff00000c058812 */ /* 0x000fe200078ec0ff */
[----:B------:R-:W-:Y:S01]  /*6930*/  @!P0 FMUL.FTZ R9, R2, R24 ;  /* 0x0000001802098220 */ /* 0x000fe20000410000 */
[----:B------:R-:W-:Y:S02]  /*6940*/  @!P0 LOP3.LUT R7, R4, 0xffff0000, RZ, 0xc0, !PT ;  /* 0xffff000004078812 */ /* 0x000fe400078ec0ff */
[----:B------:R-:W-:Y:S01]  /*6950*/  @!P0 LOP3.LUT R27, R37, 0xffff0000, RZ, 0xc0, !PT ;  /* 0xffff0000251b8812 */ /* 0x000fe200078ec0ff */
[C---:B------:R-:W-:Y:S01]  /*6960*/  @!P0 FMUL.FTZ R28, R5.reuse, R16 ;  /* 0x00000010051c8220 */ /* 0x040fe20000410000 */
[----:B------:R-:W-:Y:S01]  /*6970*/  @!P0 LOP3.LUT R17, R36, 0xffff0000, RZ, 0xc0, !PT ;  /* 0xffff000024118812 */ /* 0x000fe200078ec0ff */
[-C--:B------:R-:W-:Y:S02]  /*6980*/  @!P0 FMUL.FTZ R4, R2, R7.reuse ;  /* 0x0000000702048220 */ /* 0x080fe40000410000 */
[-C--:B------:R-:W-:Y:S01]  /*6990*/  @!P0 FMUL.FTZ R2, R5, R6.reuse ;  /* 0x0000000605028220 */ /* 0x080fe20000410000 */
[----:B------:R-:W-:Y:S01]  /*69a0*/  @!P0 LOP3.LUT R5, R15, 0xffff0000, RZ, 0xc0, !PT ;  /* 0xffff00000f058812 */ /* 0x000fe200078ec0ff */
[----:B------:R-:W-:Y:S02]  /*69b0*/  @!P0 FFMA.FTZ R49, R27, R7, -R9 ;  /* 0x000000071b318223 */ /* 0x000fe40000010809 */
[----:B------:R-:W-:Y:S02]  /*69c0*/  @!P0 IMAD.U32 R7, R15, 0x10000, RZ ;  /* 0x000100000f078824 */ /* 0x000fe400078e00ff */
[----:B------:R-:W-:Y:S01]  /*69d0*/  @!P0 FFMA.FTZ R48, R17, R6, -R28 ;  /* 0x0000000611308223 */ /* 0x000fe2000001081c */
[C---:B------:R-:W-:Y:S01]  /*69e0*/  @!P0 LOP3.LUT R6, R8.reuse, 0xffff0000, RZ, 0xc0, !PT ;  /* 0xffff000008068812 */ /* 0x040fe200078ec0ff */
[----:B------:R-:W-:Y:S02]  /*69f0*/  @!P0 FMUL.FTZ R11, R5, R33 ;  /* 0x00000021050b8220 */ /* 0x000fe40000410000 */
[----:B------:R-:W-:Y:S02]  /*6a00*/  @!P0 IMAD.U32 R9, R8, 0x10000, RZ ;  /* 0x0001000008098824 */ /* 0x000fe400078e00ff */
[----:B------:R-:W-:Y:S02]  /*6a10*/  @!P0 FMUL.FTZ R8, R7, R31 ;  /* 0x0000001f07088220 */ /* 0x000fe40000410000 */
[-C--:B------:R-:W-:Y:S01]  /*6a20*/  @!P0 FFMA.FTZ R42, R34, R6.reuse, -R11 ;  /* 0x00000006222a8223 */ /* 0x080fe2000001080b */
[----:B------:R-:W-:Y:S01]  /*6a30*/  @!P0 SHF.L.U32 R11, R10, 0x10, RZ ;  /* 0x000000100a0b8819 */ /* 0x000fe200000006ff */
[-C--:B------:R-:W-:Y:S02]  /*6a40*/  @!P0 FFMA.FTZ R43, R32, R9.reuse, -R8 ;  /* 0x00000009202b8223 */ /* 0x080fe40000010808 */
[----:B------:R-:W-:Y:S01]  /*6a50*/  @!P0 FMUL.FTZ R8, R5, R6 ;  /* 0x0000000605088220 */ /* 0x000fe20000410000 */
[----:B------:R-:W-:Y:S01]  /*6a60*/  @!P0 LOP3.LUT R6, R14, 0xffff0000, RZ, 0xc0, !PT ;  /* 0xffff00000e068812 */ /* 0x000fe200078ec0ff */
[C---:B------:R-:W-:Y:S01]  /*6a70*/  @!P0 IMAD.U32 R28, R30.reuse, 0x10000, RZ ;  /* 0x000100001e1c8824 */ /* 0x040fe200078e00ff */
[----:B------:R-:W-:Y:S01]  /*6a80*/  @!P0 LOP3.LUT R30, R30, 0xffff0000, RZ, 0xc0, !PT ;  /* 0xffff00001e1e8812 */ /* 0x000fe200078ec0ff */
[----:B------:R-:W-:Y:S02]  /*6a90*/  @!P0 IMAD.U32 R5, R14, 0x10000, RZ ;  /* 0x000100000e058824 */ /* 0x000fe400078e00ff */
[----:B------:R-:W-:Y:S01]  /*6aa0*/  @!P0 FMUL.FTZ R7, R7, R9 ;  /* 0x0000000907078220 */ /* 0x000fe20000410000 */
[----:B------:R-:W-:Y:S01]  /*6ab0*/  @!P0 LOP3.LUT R9, R10, 0xffff0000, RZ, 0xc0, !PT ;  /* 0xffff00000a098812 */ /* 0x000fe200078ec0ff */
[----:B------:R-:W-:Y:S01]  /*6ac0*/  @!P0 FFMA.FTZ R2, R16, R17, R2 ;  /* 0x0000001110028223 */ /* 0x000fe20000010002 */
[----:B------:R-:W-:Y:S01]  /*6ad0*/  @!P0 LOP3.LUT R10, R38, 0xffff0000, RZ, 0xc0, !PT ;  /* 0xffff0000260a8812 */ /* 0x000fe200078ec0ff */
[----:B------:R-:W-:Y:S01]  /*6ae0*/  @!P0 FMUL.FTZ R40, R5, R28 ;  /* 0x0000001c05288220 */ /* 0x000fe20000410000 */
[----:B------:R-:W-:Y:S01]  /*6af0*/  @!P0 F2FP.BF16.PACK_AB R17, R49, R50 ;  /* 0x000000323111823e */ /* 0x000fe200000010ff */
[----:B------:R-:W-:Y:S01]  /*6b00*/  @!P0 FMUL.FTZ R5, R5, R11 ;  /* 0x0000000b05058220 */ /* 0x000fe20000410000 */
[----:B------:R-:W-:Y:S01]  /*6b10*/  @!P0 F2FP.BF16.PACK_AB R16, R48, R51 ;  /* 0x000000333010823e */ /* 0x000fe200000010ff */
[----:B------:R-:W-:Y:S01]  /*6b20*/  @!P0 FFMA.FTZ R3, R18, R19, R3 ;  /* 0x0000001312038223 */ /* 0x000fe20000010003 */
[----:B------:R-:W-:Y:S01]  /*6b30*/  @!P0 F2FP.BF16.PACK_AB R0, R2, R0 ;  /* 0x000000000200823e */ /* 0x000fe200000010ff */
[C---:B------:R-:W-:Y:S02]  /*6b40*/  @!P0 FMUL.FTZ R41, R6.reuse, R30 ;  /* 0x0000001e06298220 */ /* 0x040fe40000410000 */
[----:B------:R-:W-:Y:S01]  /*6b50*/  @!P0 FMUL.FTZ R6, R6, R9 ;  /* 0x0000000906068220 */ /* 0x000fe20000410000 */
[----:B------:R-:W-:Y:S01]  /*6b60*/  @!P0 MOV R12, R0 ;  /* 0x00000000000c8202 */ /* 0x000fe20000000f00 */
[----:B------:R-:W-:Y:S02]  /*6b70*/  @!P0 FFMA.FTZ R4, R24, R27, R4 ;  /* 0x0000001b18048223 */ /* 0x000fe40000010004 */
[----:B------:R-:W-:Y:S02]  /*6b80*/  @!P0 FFMA.FTZ R5, R28, R29, R5 ;  /* 0x0000001d1c058223 */ /* 0x000fe40000010005 */
[----:B------:R-:W-:Y:S01]  /*6b90*/  @!P0 FFMA.FTZ R6, R30, R10, R6 ;  /* 0x0000000a1e068223 */ /* 0x000fe20000010006 */
[----:B------:R-:W-:Y:S01]  /*6ba0*/  @!P0 F2FP.BF16.PACK_AB R3, R4, R3 ;  /* 0x000000030403823e */ /* 0x000fe200000010ff */
[----:B------:R-:W-:Y:S02]  /*6bb0*/  @!P0 FFMA.FTZ R7, R31, R32, R7 ;  /* 0x000000201f078223 */ /* 0x000fe40000010007 */
[----:B------:R-:W-:Y:S01]  /*6bc0*/  @!P0 FFMA.FTZ R40, R29, R11, -R40 ;  /* 0x0000000b1d288223 */ /* 0x000fe20000010828 */
[----:B------:R-:W-:Y:S01]  /*6bd0*/  @!P0 F2FP.BF16.PACK_AB R11, R42, R43 ;  /* 0x0000002b2a0b823e */ /* 0x000fe200000010ff */
        /* <DEDUP_REMOVED lines=18> */
.L_x_735:
[----:B------:R-:W-:Y:S05]  /*6d00*/  BSYNC B0 ;  /* 0x0000000000007941 */ /* 0x000fea0003800000 */
.L_x_734:
[----:B------:R-:W-:Y:S11]  /*6d10*/  ISETP.GE.AND P0, PT, R140, c[0x0][0x1d4], PT ;  /* 0x000075008c007a0c */ /* 0x000ff60003f06270 */
[----:B------:R-:W-:Y:S02]  /*6d20*/  @!UPT UIADD3 URZ, URZ, URZ, URZ ;  /* 0x0000003f3f3ff290 */ /* 0x000fe4000fffe03f */
[----:B------:R-:W-:-:S05]  /*6d30*/  @P0 BRA `(.L_x_719) ;  /* 0x00000a1000000947 */ /* 0x000fca0003800000 */
[----:B------:R-:W-:Y:S01]  /*6d40*/  LOP3.LUT P1, RZ, R219, 0x8, RZ, 0xc0, !PT ;  /* 0x00000008dbff7812 */ /* 0x000fe2000782c0ff */
[----:B------:R-:W5:Y:S01]  /*6d50*/  LDS.128 R32, [R99+0x6100] ;  /* 0x0061000063207984 */ /* 0x000f620000000c00 */
[C---:B----4-:R-:W-:Y:S02]  /*6d60*/  LEA R42, P0, R76.reuse, R54, 0x1 ;  /* 0x000000364c2a7211 */ /* 0x050fe400078008ff */
[----:B------:R-:W-:Y:S02]  /*6d70*/  SEL R0, R121, R120, !P1 ;  /* 0x0000007879007207 */ /* 0x000fe40004800000 */
[----:B---3--:R-:W-:Y:S02]  /*6d80*/  LEA.HI.X R43, R76, R55, R102, 0x1, P0 ;  /* 0x000000374c2b7211 */ /* 0x008fe400000f0c66 */
[----:B-1----:R-:W-:Y:S02]  /*6d90*/  SHF.R.S32.HI R2, RZ, 0x1f, R0 ;  /* 0x0000001fff027819 */ /* 0x002fe40000011400 */
[----:B------:R-:W-:Y:S02]  /*6da0*/  ISETP.GE.AND P0, PT, R140, c[0x0][0x27c], PT ;  /* 0x00009f008c007a0c */ /* 0x000fe40003f06270 */
[----:B------:R-:W-:Y:S04]  /*6db0*/  LEA.HI R0, R2, R0, RZ, 0x4 ;  /* 0x0000000002007211 */ /* 0x000fe800078f20ff */
[----:B------:R-:W-:Y:S04]  /*6dc0*/  LEA.HI.SX32 R0, R0, R113, 0x1c ;  /* 0x0000007100007211 */ /* 0x000fe800078fe2ff */
[----:B--2---:R-:W-:Y:S01]  /*6dd0*/  SHF.R.S32.HI R12, RZ, 0x1f, R0 ;  /* 0x0000001fff0c7819 */ /* 0x004fe20000011400 */
[----:B------:R-:W-:Y:S02]  /*6de0*/  IMAD.SHL.U32 R38, R0, 0x8, RZ ;  /* 0x0000000800267824 */ /* 0x000fe400078e00ff */
[----:B------:R-:W-:Y:S02]  /*6df0*/  @!P0 SHF.R.U64 R4, R22, 0x10, R23 ;  /* 0x0000001016048819 */ /* 0x000fe40000001217 */
[----:B------:R-:W-:Y:S02]  /*6e00*/  LEA.HI R12, R12, R0, RZ, 0x3 ;  /* 0x000000000c0c7211 */ /* 0x000fe400078f18ff */
[----:B------:R-:W-:Y:S02]  /*6e10*/  @!P0 SHF.R.U64 R3, R20, 0x10, R21 ;  /* 0x0000001014038819 */ /* 0x000fe40000001215 */
[----:B------:R-:W-:Y:S01]  /*6e20*/  @!P0 SHF.R.U32.HI R5, RZ, 0x10, R23 ;  /* 0x00000010ff058819 */ /* 0x000fe20000011617 */
[----:B------:R-:W-:Y:S01]  /*6e30*/  IMAD.SHL.U32 R12, R12, 0x200, RZ ;  /* 0x000002000c0c7824 */ /* 0x000fe200078e00ff */
[----:B------:R-:W-:Y:S02]  /*6e40*/  LOP3.LUT R0, R240, 0x38, R38, 0xf8, !PT ;  /* 0x00000038f0007812 */ /* 0x000fe400078ef826 */
[----:B------:R-:W-:Y:S02]  /*6e50*/  @!P0 PRMT R6, R25, 0x5432, R3 ;  /* 0x0000543219068816 */ /* 0x000fe40000000003 */
[----:B------:R-:W-:Y:S02]  /*6e60*/  LOP3.LUT R0, R0, R241, RZ, 0x3c, !PT ;  /* 0x000000f100007212 */ /* 0x000fe400078e3cff */
[----:B------:R-:W-:Y:S02]  /*6e70*/  LOP3.LUT R12, R12, 0x7ffff000, RZ, 0xc0, !PT ;  /* 0x7ffff0000c0c7812 */ /* 0x000fe400078ec0ff */
[----:B------:R-:W-:Y:S01]  /*6e80*/  @!P0 SHF.R.U32.HI R2, RZ, 0x10, R45 ;  /* 0x00000010ff028819 */ /* 0x000fe2000001162d */
[----:B-----5:R-:W-:Y:S01]  /*6e90*/  @!P0 IMAD.U32 R17, R32, 0x10000, RZ ;  /* 0x0001000020118824 */ /* 0x020fe200078e00ff */
[----:B------:R-:W-:Y:S01]  /*6ea0*/  IADD3 R12, R0, R12, R242 ;  /* 0x0000000c000c7210 */ /* 0x000fe20007ffe0f2 */
[----:B------:R-:W-:Y:S01]  /*6eb0*/  @!P0 IMAD.U32 R29, R35, 0x10000, RZ ;  /* 0x00010000231d8824 */ /* 0x000fe200078e00ff */
[----:B------:R-:W-:Y:S02]  /*6ec0*/  @!P0 LOP3.LUT R23, R33, 0xffff0000, RZ, 0xc0, !PT ;  /* 0xffff000021178812 */ /* 0x000fe400078ec0ff */
[----:B------:R-:W-:Y:S01]  /*6ed0*/  @!P0 LOP3.LUT R27, R34, 0xffff0000, RZ, 0xc0, !PT ;  /* 0xffff0000221b8812 */ /* 0x000fe200078ec0ff */
[----:B------:R-:W-:Y:S01]  /*6ee0*/  IMAD.SHL.U32 R12, R12, 0x2, RZ ;  /* 0x000000020c0c7824 */ /* 0x000fe200078e00ff */
[----:B------:R-:W-:Y:S02]  /*6ef0*/  @!P0 LOP3.LUT R31, R35, 0xffff0000, RZ, 0xc0, !PT ;  /* 0xffff0000231f8812 */ /* 0x000fe400078ec0ff */
[----:B------:R-:W-:Y:S01]  /*6f00*/  @!P0 SHF.R.U32.HI R0, RZ, 0x10, R21 ;  /* 0x00000010ff008819 */ /* 0x000fe20000011615 */
[----:B------:R-:W-:Y:S01]  /*6f10*/  @!P0 IMAD.U32 R21, R33, 0x10000, RZ ;  /* 0x0001000021158824 */ /* 0x000fe200078e00ff */
[----:B------:R-:W-:Y:S01]  /*6f20*/  @!P0 PRMT R22, R52, 0x5410, R2 ;  /* 0x0000541034168816 */ /* 0x000fe20000000002 */
[----:B------:R-:W1:Y:S01]  /*6f30*/  LDS.128 R12, [R12+0x6100] ;  /* 0x006100000c0c7984 */ /* 0x000e620000000c00 */
[----:B------:R-:W-:Y:S01]  /*6f40*/  @!P0 PRMT R2, R25, 0x5410, R0 ;  /* 0x0000541019028816 */ /* 0x000fe20000000000 */
[----:B------:R-:W-:Y:S01]  /*6f50*/  @!P0 IMAD.U32 R25, R34, 0x10000, RZ ;  /* 0x0001000022198824 */ /* 0x000fe200078e00ff */
[----:B------:R-:W-:Y:S01]  /*6f60*/  @!P0 SHF.R.U64 R7, R46, 0x10, R47 ;  /* 0x000000102e078819 */ /* 0x000fe2000000122f */
[----:B------:R-:W-:Y:S01]  /*6f70*/  @!P0 IMAD.U32 R20, R22, 0x10000, RZ ;  /* 0x0001000016148824 */ /* 0x000fe200078e00ff */
[----:B------:R-:W-:Y:S01]  /*6f80*/  @!P0 SHF.R.U64 R18, R44, 0x10, R45 ;  /* 0x000000102c128819 */ /* 0x000fe2000000122d */
[----:B------:R-:W-:Y:S01]  /*6f90*/  @!P0 IMAD.U32 R0, R2, 0x10000, RZ ;  /* 0x0001000002008824 */ /* 0x000fe200078e00ff */
[C---:B------:R-:W-:Y:S02]  /*6fa0*/  @!P0 PRMT R10, R53.reuse, 0x5410, R7 ;  /* 0x00005410350a8816 */ /* 0x040fe40000000007 */
[----:B------:R-:W-:Y:S02]  /*6fb0*/  @!P0 PRMT R7, R26, 0x5410, R4 ;  /* 0x000054101a078816 */ /* 0x000fe40000000004 */
[----:B------:R-:W-:Y:S01]  /*6fc0*/  @!P0 LOP3.LUT R2, R2, 0xffff0000, RZ, 0xc0, !PT ;  /* 0xffff000002028812 */ /* 0x000fe200078ec0ff */
[----:B------:R-:W-:Y:S01]  /*6fd0*/  @!P0 IMAD.U32 R24, R10, 0x10000, RZ ;  /* 0x000100000a188824 */ /* 0x000fe200078e00ff */
[----:B------:R-:W-:Y:S02]  /*6fe0*/  @!P0 PRMT R9, R26, 0x5432, R5 ;  /* 0x000054321a098816 */ /* 0x000fe40000000005 */
[C---:B------:R-:W-:Y:S02]  /*6ff0*/  @!P0 SHF.L.U32 R8, R6.reuse, 0x10, RZ ;  /* 0x0000001006088819 */ /* 0x040fe400000006ff */
[----:B------:R-:W-:Y:S02]  /*7000*/  @!P0 SHF.R.U32.HI R30, RZ, 0x10, R47 ;  /* 0x00000010ff1e8819 */ /* 0x000fe4000001162f */
[----:B------:R-:W-:Y:S02]  /*7010*/  @!P0 LOP3.LUT R6, R6, 0xffff0000, RZ, 0xc0, !PT ;  /* 0xffff000006068812 */ /* 0x000fe400078ec0ff */
[----:B------:R-:W-:Y:S02]  /*7020*/  @!P0 PRMT R18, R52, 0x5432, R18 ;  /* 0x0000543234128816 */ /* 0x000fe40000000012 */
[----:B------:R-:W-:Y:S02]  /*7030*/  @!P0 LOP3.LUT R22, R22, 0xffff0000, RZ, 0xc0, !PT ;  /* 0xffff000016168812 */ /* 0x000fe400078ec0ff */
[----:B------:R-:W-:Y:S01]  /*7040*/  @!P0 PRMT R30, R53, 0x5432, R30 ;  /* 0x00005432351e8816 */ /* 0x000fe2000000001e */
[C---:B------:R-:W-:Y:S01]  /*7050*/  @!P0 IMAD.U32 R16, R18.reuse, 0x10000, RZ ;  /* 0x0001000012108824 */ /* 0x040fe200078e00ff */
[----:B------:R-:W-:Y:S02]  /*7060*/  @!P0 LOP3.LUT R18, R18, 0xffff0000, RZ, 0xc0, !PT ;  /* 0xffff000012128812 */ /* 0x000fe400078ec0ff */
[C---:B------:R-:W-:Y:S02]  /*7070*/  @!P0 SHF.L.U32 R28, R30.reuse, 0x10, RZ ;  /* 0x000000101e1c8819 */ /* 0x040fe400000006ff */
[----:B------:R-:W-:Y:S01]  /*7080*/  @!P0 LOP3.LUT R30, R30, 0xffff0000, RZ, 0xc0, !PT ;  /* 0xffff00001e1e8812 */ /* 0x000fe200078ec0ff */
[----:B-1----:R-:W-:Y:S02]  /*7090*/  @!P0 IMAD.U32 R3, R13, 0x10000, RZ ;  /* 0x000100000d038824 */ /* 0x002fe400078e00ff */
[----:B------:R-:W-:Y:S02]  /*70a0*/  @!P0 IMAD.U32 R5, R12, 0x10000, RZ ;  /* 0x000100000c058824 */ /* 0x000fe400078e00ff */
[C---:B------:R-:W-:Y:S02]  /*70b0*/  @!P0 FMUL.FTZ R4, R3.reuse, R20 ;  /* 0x0000001403048220 */ /* 0x040fe40000410000 */
[-C--:B------:R-:W-:Y:S02]  /*70c0*/  @!P0 FMUL.FTZ R3, R3, R0.reuse ;  /* 0x0000000003038220 */ /* 0x080fe40000410000 */
[----:B------:R-:W-:Y:S01]  /*70d0*/  @!P0 FFMA.FTZ R48, R21, R0, -R4 ;  /* 0x0000000015308223 */ /* 0x000fe20000010804 */
[----:B------:R-:W-:Y:S01]  /*70e0*/  @!P0 LOP3.LUT R0, R13, 0xffff0000, RZ, 0xc0, !PT ;  /* 0xffff00000d008812 */ /* 0x000fe200078ec0ff */
[----:B------:R-:W-:Y:S04]  /*70f0*/  @!P0 FMUL.FTZ R19, R5, R16 ;  /* 0x0000001005138220 */ /* 0x000fe80000410000 */
[C---:B------:R-:W-:Y:S02]  /*7100*/  @!P0 FMUL.FTZ R11, R0.reuse, R22 ;  /* 0x00000016000b8220 */ /* 0x040fe40000410000 */
[-C--:B------:R-:W-:Y:S02]  /*7110*/  @!P0 FMUL.FTZ R4, R0, R2.reuse ;  /* 0x0000000200048220 */ /* 0x080fe40000410000 */
[----:B------:R-:W-:Y:S01]  /*7120*/  @!P0 FFMA.FTZ R47, R23, R2, -R11 ;  /* 0x00000002172f8223 */ /* 0x000fe2000001080b */
[----:B------:R-:W-:Y:S01]  /*7130*/  @!P0 LOP3.LUT R2, R12, 0xffff0000, RZ, 0xc0, !PT ;  /* 0xffff00000c028812 */ /* 0x000fe200078ec0ff */
[-C--:B------:R-:W-:Y:S02]  /*7140*/  @!P0 FMUL.FTZ R0, R5, R8.reuse ;  /* 0x0000000805008220 */ /* 0x080fe40000410000 */
[----:B------:R-:W-:Y:S02]  /*7150*/  @!P0 IMAD.U32 R5, R14, 0x10000, RZ ;  /* 0x000100000e058824 */ /* 0x000fe400078e00ff */
[----:B------:R-:W-:Y:S01]  /*7160*/  @!P0 FFMA.FTZ R46, R17, R8, -R19 ;  /* 0x00000008112e8223 */ /* 0x000fe20000010813 */
[----:B------:R-:W-:Y:S01]  /*7170*/  @!P0 LOP3.LUT R19, R32, 0xffff0000, RZ, 0xc0, !PT ;  /* 0xffff000020138812 */ /* 0x000fe200078ec0ff */
[----:B------:R-:W-:Y:S02]  /*7180*/  @!P0 IMAD.U32 R8, R7, 0x10000, RZ ;  /* 0x0001000007088824 */ /* 0x000fe400078e00ff */
[C---:B------:R-:W-:Y:S02]  /*7190*/  @!P0 FMUL.FTZ R11, R2.reuse, R18 ;  /* 0x00000012020b8220 */ /* 0x040fe40000410000 */
[----:B------:R-:W-:Y:S02]  /*71a0*/  @!P0 FMUL.FTZ R26, R5, R24 ;  /* 0x00000018051a8220 */ /* 0x000fe40000410000 */
[-C--:B------:R-:W-:Y:S02]  /*71b0*/  @!P0 FMUL.FTZ R2, R2, R6.reuse ;  /* 0x0000000602028220 */ /* 0x080fe40000410000 */
[----:B------:R-:W-:Y:S01]  /*71c0*/  @!P0 FFMA.FTZ R45, R19, R6, -R11 ;  /* 0x00000006132d8223 */ /* 0x000fe2000001080b */
[----:B------:R-:W-:Y:S01]  /*71d0*/  @!P0 LOP3.LUT R11, R7, 0xffff0000, RZ, 0xc0, !PT ;  /* 0xffff0000070b8812 */ /* 0x000fe200078ec0ff */
[-C--:B------:R-:W-:Y:S01]  /*71e0*/  @!P0 FFMA.FTZ R44, R25, R8.reuse, -R26 ;  /* 0x00000008192c8223 */ /* 0x080fe2000001081a */
[----:B------:R-:W-:Y:S01]  /*71f0*/  @!P0 LOP3.LUT R26, R10, 0xffff0000, RZ, 0xc0, !PT ;  /* 0xffff00000a1a8812 */ /* 0x000fe200078ec0ff */
[----:B------:R-:W-:Y:S01]  /*7200*/  @!P0 FMUL.FTZ R5, R5, R8 ;  /* 0x0000000805058220 */ /* 0x000fe20000410000 */
[----:B------:R-:W-:Y:S01]  /*7210*/  @!P0 LOP3.LUT R6, R14, 0xffff0000, RZ, 0xc0, !PT ;  /* 0xffff00000e068812 */ /* 0x000fe200078ec0ff */
[C---:B------:R-:W-:Y:S01]  /*7220*/  @!P0 IMAD.U32 R7, R15.reuse, 0x10000, RZ ;  /* 0x000100000f078824 */ /* 0x040fe200078e00ff */
[----:B------:R-:W-:Y:S01]  /*7230*/  @!P0 LOP3.LUT R8, R15, 0xffff0000, RZ, 0xc0, !PT ;  /* 0xffff00000f088812 */ /* 0x000fe200078ec0ff */
[C---:B------:R-:W-:Y:S01]  /*7240*/  @!P0 IMAD.U32 R10, R9.reuse, 0x10000, RZ ;  /* 0x00010000090a8824 */ /* 0x040fe200078e00ff */
[----:B------:R-:W-:Y:S01]  /*7250*/  @!P0 LOP3.LUT R9, R9, 0xffff0000, RZ, 0xc0, !PT ;  /* 0xffff000009098812 */ /* 0x000fe200078ec0ff */
[----:B------:R-:W-:Y:S02]  /*7260*/  @!P0 FMUL.FTZ R39, R6, R26 ;  /* 0x0000001a06278220 */ /* 0x000fe40000410000 */
[----:B------:R-:W-:Y:S02]  /*7270*/  @!P0 FFMA.FTZ R0, R16, R17, R0 ;  /* 0x0000001110008223 */ /* 0x000fe40000010000 */
[----:B------:R-:W-:Y:S02]  /*7280*/  @!P0 FMUL.FTZ R37, R7, R28 ;  /* 0x0000001c07258220 */ /* 0x000fe40000410000 */
[----:B------:R-:W-:Y:S02]  /*7290*/  @!P0 FMUL.FTZ R36, R8, R30 ;  /* 0x0000001e08248220 */ /* 0x000fe40000410000 */
[----:B------:R-:W-:Y:S02]  /*72a0*/  @!P0 FFMA.FTZ R2, R18, R19, R2 ;  /* 0x0000001312028223 */ /* 0x000fe40000010002 */
[----:B------:R-:W-:Y:S02]  /*72b0*/  @!P0 FFMA.FTZ R39, R27, R11, -R39 ;  /* 0x0000000b1b278223 */ /* 0x000fe40000010827 */
[----:B------:R-:W-:Y:S01]  /*72c0*/  @!P0 FFMA.FTZ R3, R20, R21, R3 ;  /* 0x0000001514038223 */ /* 0x000fe20000010003 */
[----:B------:R-:W-:Y:S01]  /*72d0*/  @!P0 F2FP.BF16.PACK_AB R0, R2, R0 ;  /* 0x000000000200823e */ /* 0x000fe200000010ff */
[----:B------:R-:W-:Y:S01]  /*72e0*/  @!P0 FFMA.FTZ R41, R29, R10, -R37 ;  /* 0x0000000a1d298223 */ /* 0x000fe20000010825 */
[----:B------:R-:W-:Y:S01]  /*72f0*/  @!P0 F2FP.BF16.PACK_AB R37, R47, R48 ;  /* 0x000000302f25823e */ /* 0x000fe200000010ff */
[----:B------:R-:W-:Y:S01]  /*7300*/  @!P0 FFMA.FTZ R40, R31, R9, -R36 ;  /* 0x000000091f288223 */ /* 0x000fe20000010824 */
[----:B------:R-:W-:Y:S01]  /*7310*/  @!P0 F2FP.BF16.PACK_AB R36, R45, R46 ;  /* 0x0000002e2d24823e */ /* 0x000fe200000010ff */
[----:B------:R-:W-:Y:S02]  /*7320*/  @!P0 FMUL.FTZ R6, R6, R11 ;  /* 0x0000000b06068220 */ /* 0x000fe40000410000 */
[----:B------:R-:W-:Y:S01]  /*7330*/  @!P0 FFMA.FTZ R4, R22, R23, R4 ;  /* 0x0000001716048223 */ /* 0x000fe20000010004 */
[----:B------:R-:W-:Y:S01]  /*7340*/  @!P0 F2FP.BF16.PACK_AB R11, R40, R41 ;  /* 0x00000029280b823e */ /* 0x000fe200000010ff */
[----:B------:R-:W-:Y:S01]  /*7350*/  @!P0 FMUL.FTZ R7, R7, R10 ;  /* 0x0000000a07078220 */ /* 0x000fe20000410000 */
[----:B------:R-:W-:Y:S01]  /*7360*/  @!P0 F2FP.BF16.PACK_AB R10, R39, R44 ;  /* 0x0000002c270a823e */ /* 0x000fe200000010ff */
[----:B------:R-:W-:Y:S01]  /*7370*/  @!P0 FFMA.FTZ R5, R24, R25, R5 ;  /* 0x0000001918058223 */ /* 0x000fe20000010005 */
[----:B------:R-:W-:Y:S01]  /*7380*/  @!P0 MOV R35, R11 ;  /* 0x0000000b00238202 */ /* 0x000fe20000000f00 */
[----:B------:R-:W-:Y:S01]  /*7390*/  @!P0 FMUL.FTZ R8, R8, R9 ;  /* 0x0000000908088220 */ /* 0x000fe20000410000 */
[----:B------:R-:W-:Y:S01]  /*73a0*/  @!P0 F2FP.BF16.PACK_AB R3, R4, R3 ;  /* 0x000000030403823e */ /* 0x000fe200000010ff */
[----:B------:R-:W-:Y:S02]  /*73b0*/  @!P0 FFMA.FTZ R6, R26, R27, R6 ;  /* 0x0000001b1a068223 */ /* 0x000fe40000010006 */
[----:B------:R-:W-:Y:S02]  /*73c0*/  @!P0 FFMA.FTZ R7, R28, R29, R7 ;  /* 0x0000001d1c078223 */ /* 0x000fe40000010007 */
[----:B------:R-:W-:Y:S01]  /*73d0*/  @!P0 IMAD.MOV.U32 R32, RZ, RZ, R36 ;  /* 0x000000ffff208224 */ /* 0x000fe200078e0024 */
[----:B------:R-:W-:Y:S01]  /*73e0*/  @!P0 F2FP.BF16.PACK_AB R5, R6, R5 ;  /* 0x000000050605823e */ /* 0x000fe200000010ff */
[----:B------:R-:W-:Y:S02]  /*73f0*/  @!P0 IMAD.MOV.U32 R33, RZ, RZ, R37 ;  /* 0x000000ffff218224 */ /* 0x000fe400078e0025 */
[----:B------:R-:W-:Y:S02]  /*7400*/  @!P0 IMAD.MOV.U32 R34, RZ, RZ, R10 ;  /* 0x000000ffff228224 */ /* 0x000fe400078e000a */
[----:B------:R-:W-:Y:S02]  /*7410*/  @!P0 FFMA.FTZ R8, R30, R31, R8 ;  /* 0x0000001f1e088223 */ /* 0x000fe40000010008 */
[----:B------:R-:W-:Y:S01]  /*7420*/  @!P0 IMAD.MOV.U32 R12, RZ, RZ, R0 ;  /* 0x000000ffff0c8224 */ /* 0x000fe200078e0000 */
[----:B------:R1:W-:Y:S01]  /*7430*/  ST.E.128 [R42.64], R32 ;  /* 0x000000202a007985 */ /* 0x0003e2000c101d0a */
[----:B------:R-:W-:Y:S01]  /*7440*/  @!P0 IMAD.MOV.U32 R13, RZ, RZ, R3 ;  /* 0x000000ffff0d8224 */ /* 0x000fe200078e0003 */
[----:B------:R-:W-:Y:S01]  /*7450*/  @!P0 F2FP.BF16.PACK_AB R7, R8, R7 ;  /* 0x000000070807823e */ /* 0x000fe200000010ff */
[----:B------:R-:W-:Y:S04]  /*7460*/  @!P0 IMAD.MOV.U32 R14, RZ, RZ, R5 ;  /* 0x000000ffff0e8224 */ /* 0x000fe800078e0005 */
        /* <DEDUP_REMOVED lines=8> */
.L_x_715:
        /* <DEDUP_REMOVED lines=8> */
[----:B------:R-:W-:Y:S02]  /*7570*/  ISETP.GE.AND P1, PT, R141, c[0x0][0x1d4], PT ;  /* 0x000075008d007a0c */ /* 0x000fe40003f26270 */
[----:B------:R-:W-:Y:S02]  /*7580*/  ISETP.GE.AND P4, PT, R140, c[0x0][0x1d4], PT ;  /* 0x000075008c007a0c */ /* 0x000fe40003f86270 */
[----:B------:R-:W-:Y:S07]  /*7590*/  ISETP.GE.AND P3, PT, R213, c[0x0][0x1d4], PT ;  /* 0x00007500d5007a0c */ /* 0x000fee0003f66270 */
[----:B-1----:R-:W1:Y:S01]  /*75a0*/  @!P2 LDS.128 R12, [R214+0x6000] ;  /* 0x00600000d60ca984 */ /* 0x002e620000000c00 */
[C---:B---3--:R-:W-:Y:S04]  /*75b0*/  @!P2 LEA R6, P0, R104.reuse, R0, 0x1 ;  /* 0x000000006806a211 */ /* 0x048fe800078008ff */
[----:B--2---:R-:W-:Y:S02]  /*75c0*/  @!P2 LEA.HI.X R7, R104, R2, R105, 0x1, P0 ;  /* 0x000000026807a211 */ /* 0x004fe400000f0c69 */
[C---:B------:R-:W-:Y:S04]  /*75d0*/  @!P1 LEA R4, P0, R221.reuse, R0, 0x1 ;  /* 0x00000000dd049211 */ /* 0x040fe800078008ff */
[----:B------:R-:W-:Y:S02]  /*75e0*/  @!P1 LEA.HI.X R5, R221, R2, R244, 0x1, P0 ;  /* 0x00000002dd059211 */ /* 0x000fe400000f0cf4 */
[C---:B------:R-:W-:Y:S04]  /*75f0*/  @!P4 LEA R10, P0, R220.reuse, R0, 0x1 ;  /* 0x00000000dc0ac211 */ /* 0x040fe800078008ff */
[----:B------:R-:W-:Y:S02]  /*7600*/  @!P4 LEA.HI.X R11, R220, R2, R243, 0x1, P0 ;  /* 0x00000002dc0bc211 */ /* 0x000fe400000f0cf3 */
[C---:B------:R-:W-:Y:S04]  /*7610*/  @!P3 LEA R8, P0, R213.reuse, R0, 0x1 ;  /* 0x00000000d508b211 */ /* 0x040fe800078008ff */
[----:B------:R-:W-:Y:S01]  /*7620*/  @!P3 LEA.HI.X R9, R213, R2, R247, 0x1, P0 ;  /* 0x00000002d509b211 */ /* 0x000fe200000f0cf7 */
[----:B-1----:R-:W-:Y:S04]  /*7630*/  @!P2 ST.E.128 [R6.64], R12 ;  /* 0x0000000c0600a985 */ /* 0x002fe8000c101d0a */
[----:B------:R-:W1:Y:S04]  /*7640*/  @!P1 LDS.128 R12, [R215+0x6000] ;  /* 0x00600000d70c9984 */ /* 0x000e680000000c00 */
[----:B-1----:R1:W-:Y:S01]  /*7650*/  @!P1 ST.E.128 [R4.64], R12 ;  /* 0x0000000c04009985 */ /* 0x0023e2000c101d0a */
[C---:B------:R-:W-:Y:S03]  /*7660*/  ISETP.GE.AND P1, PT, R212.reuse, c[0x0][0x1d4], PT ;  /* 0x00007500d4007a0c */ /* 0x040fe60003f26270 */
[----:B------:R-:W2:Y:S10]  /*7670*/  @!P4 LDS.128 R12, [R214+0x8000] ;  /* 0x00800000d60cc984 */ /* 0x000eb40000000c00 */
[C---:B------:R-:W-:Y:S04]  /*7680*/  @!P1 LEA R6, P0, R212.reuse, R0, 0x1 ;  /* 0x00000000d4069211 */ /* 0x040fe800078008ff */
[----:B------:R-:W-:Y:S02]  /*7690*/  @!P1 LEA.HI.X R7, R212, R2, R246, 0x1, P0 ;  /* 0x00000002d4079211 */ /* 0x000fe400000f0cf6 */
[C---:B------:R-:W-:Y:S11]  /*76a0*/  ISETP.GE.AND P0, PT, R211.reuse, c[0x0][0x1d4], PT ;  /* 0x00007500d3007a0c */ /* 0x040ff60003f06270 */
[----:B------:R-:W-:Y:S02]  /*76b0*/  @!UPT UIADD3 URZ, URZ, URZ, URZ ;  /* 0x0000003f3f3ff290 */ /* 0x000fe4000fffe03f */
[C---:B-1----:R-:W-:Y:S04]  /*76c0*/  @!P0 LEA R4, P2, R211.reuse, R0, 0x1 ;  /* 0x00000000d3048211 */ /* 0x042fe800078408ff */
[----:B------:R-:W-:Y:S01]  /*76d0*/  @!P0 LEA.HI.X R5, R211, R2, R245, 0x1, P2 ;  /* 0x00000002d3058211 */ /* 0x000fe200010f0cf5 */
[----:B--2---:R-:W-:Y:S04]  /*76e0*/  @!P4 ST.E.128 [R10.64], R12 ;  /* 0x0000000c0a00c985 */ /* 0x004fe8000c101d0a */
[----:B------:R-:W1:Y:S04]  /*76f0*/  @!P3 LDS.128 R12, [R215+0x8000] ;  /* 0x00800000d70cb984 */ /* 0x000e680000000c00 */
[----:B-1----:R-:W-:Y:S04]  /*7700*/  @!P3 ST.E.128 [R8.64], R12 ;  /* 0x0000000c0800b985 */ /* 0x002fe8000c101d0a */
[----:B------:R-:W1:Y:S04]  /*7710*/  @!P1 LDS.128 R8, [R214+0xa000] ;  /* 0x00a00000d6089984 */ /* 0x000e680000000c00 */
[----:B-1----:R-:W-:Y:S04]  /*7720*/  @!P1 ST.E.128 [R6.64], R8 ;  /* 0x0000000806009985 */ /* 0x002fe8000c101d0a */
[----:B------:R-:W1:Y:S04]  /*7730*/  @!P0 LDS.128 R8, [R215+0xa000] ;  /* 0x00a00000d7088984 */ /* 0x000e680000000c00 */
[----:B-1----:R1:W-:Y:S02]  /*7740*/  @!P0 ST.E.128 [R4.64], R8 ;  /* 0x0000000804008985 */ /* 0x0023e4000c101d0a */
.L_x_719:
[----:B------:R-:W-:Y:S05]  /*7750*/  BSYNC B1 ;  /* 0x0000000000017941 */ /* 0x000fea0003800000 */
.L_x_714:
[----:B---3--:R-:W-:Y:S01]  /*7760*/  IMAD.IADD R0, R117, 0x1, -R68 ;  /* 0x0000000175007824 */ /* 0x008fe200078e0a44 */
[C---:B-12--5:R-:W-:Y:S01]  /*7770*/  LEA R2, P0, R64.reuse, R72, 0x6 ;  /* 0x0000004840027211 */ /* 0x066fe200078030ff */
[----:B------:R-:W-:Y:S01]  /*7780*/  BSSY B0, `(.L_x_736) ;  /* 0x0000053000007945 */ /* 0x000fe20003800000 */
[----:B------:R-:W-:Y:S02]  /*7790*/  LOP3.LUT P3, RZ, R219, 0x1, RZ, 0xc0, !PT ;  /* 0x00000001dbff7812 */ /* 0x000fe4000786c0ff */
[----:B------:R-:W-:Y:S02]  /*77a0*/  LEA.HI.X.SX32 R3, R64, R73, 0x6, P0 ;  /* 0x0000004940037211 */ /* 0x000fe400000f36ff */
[----:B------:R-:W-:Y:S11]  /*77b0*/  ISETP.GE.AND P0, PT, R0, 0x21, PT ;  /* 0x000000210000780c */ /* 0x000ff60003f06270 */
[----:B------:R-:W-:Y:S02]  /*77c0*/  @!UPT UIADD3 URZ, URZ, URZ, URZ ;  /* 0x0000003f3f3ff290 */ /* 0x000fe4000fffe03f */
[----:B------:R-:W-:Y:S05]  /*77d0*/  @P0 IADD3 R8, P1, R2, 0x20, RZ ;  /* 0x0000002002080810 */ /* 0x000fea0007f3e0ff */
[----:B------:R-:W-:Y:S01]  /*77e0*/  @P0 IMAD.X R9, RZ, RZ, R3, P1 ;  /* 0x000000ffff090224 */ /* 0x000fe200008e0603 */
[----:B------:R-:W-:Y:S11]  /*77f0*/  ISETP.GE.AND P1, PT, R0, 0x1, PT ;  /* 0x000000010000780c */ /* 0x000ff60003f26270 */
[----:B------:R-:W-:Y:S02]  /*7800*/  @!UPT UIADD3 URZ, URZ, URZ, URZ ;  /* 0x0000003f3f3ff290 */ /* 0x000fe4000fffe03f */
[----:B------:R-:W-:Y:S01]  /*7810*/  @P1 MOV R6, R74 ;  /* 0x0000004a00061202 */ /* 0x000fe20000000f00 */
[----:B------:R-:W-:Y:S02]  /*7820*/  @P1 IMAD R0, R3, c[0x0][0x258], RZ ;  /* 0x0000960003001a24 */ /* 0x000fe400078e02ff */
[----:B------:R-:W-:Y:S04]  /*7830*/  @P1 IMAD.MOV.U32 R7, RZ, RZ, R71 ;  /* 0x000000ffff071224 */ /* 0x000fe800078e0047 */
[C---:B------:R-:W-:Y:S04]  /*7840*/  @P1 IMAD.WIDE.U32 R6, R2.reuse, c[0x0][0x258], R6 ;  /* 0x0000960002061a25 */ /* 0x040fe800078e0006 */
[----:B------:R-:W-:Y:S01]  /*7850*/  @P1 IMAD R2, R2, c[0x0][0x25c], R0 ;  /* 0x0000970002021a24 */ /* 0x000fe200078e0200 */
[----:B------:R-:W-:Y:S01]  /*7860*/  @P1 LEA R4, P2, R6, c[0x0][0x250], 0x1 ;  /* 0x0000940006041a11 */ /* 0x000fe200078408ff */
[----:B------:R-:W-:Y:S03]  /*7870*/  @P0 IMAD R0, R9, c[0x0][0x258], RZ ;  /* 0x0000960009000a24 */ /* 0x000fe600078e02ff */
[----:B------:R-:W-:Y:S01]  /*7880*/  @P1 IADD3 R2, R7, R2, RZ ;  /* 0x0000000207021210 */ /* 0x000fe20007ffe0ff */
[----:B------:R-:W-:Y:S01]  /*7890*/  @P0 IMAD R0, R8, c[0x0][0x25c], R0 ;  /* 0x0000970008000a24 */ /* 0x000fe200078e0200 */
[----:B------:R-:W-:Y:S02]  /*78a0*/  @P0 MOV R7, R71 ;  /* 0x0000004700070202 */ /* 0x000fe40000000f00 */
[----:B------:R-:W-:Y:S01]  /*78b0*/  @P1 LEA.HI.X R5, R6, c[0x0][0x254], R2, 0x1, P2 ;  /* 0x0000950006051a11 */ /* 0x000fe200010f0c02 */
[----:B------:R-:W-:Y:S04]  /*78c0*/  @P0 IMAD.MOV.U32 R6, RZ, RZ, R74 ;  /* 0x000000ffff060224 */ /* 0x000fe800078e004a */
[----:B------:R-:W-:Y:S01]  /*78d0*/  @!PT LDS RZ, [RZ] ;  /* 0x00000000fffff984 */ /* 0x000fe20000000800 */
[----:B------:R-:W-:Y:S01]  /*78e0*/  @!PT LDS RZ, [RZ] ;  /* 0x00000000fffff984 */ /* 0x000fe20000000800 */
[----:B------:R-:W-:Y:S01]  /*78f0*/  @!PT LDS RZ, [RZ] ;  /* 0x00000000fffff984 */ /* 0x000fe20000000800 */
[----:B------:R1:W-:Y:S01]  /*7900*/  @P1 LDGSTS.E.BYPASS.LTC128B.128 [R203+0x100], [R4.64], !P3 ;  /* 0x0010000004cb1fae */ /* 0x0003e2000d901d4a */
[----:B------:R-:W-:Y:S03]  /*7910*/  @P0 IMAD.WIDE.U32 R6, R8, c[0x0][0x258], R6 ;  /* 0x0000960008060a25 */ /* 0x000fe600078e0006 */
[----:B------:R1:W-:Y:S01]  /*7920*/  @P1 LDGSTS.E.BYPASS.LTC128B.128 [R203+0x2100], [R4.64+0x80], !P6 ;  /* 0x0210008004cb1fae */ /* 0x0003e2000f101d4a */
[----:B------:R-:W-:Y:S01]  /*7930*/  @P0 IMAD.IADD R0, R7, 0x1, R0 ;  /* 0x0000000107000824 */ /* 0x000fe200078e0200 */
[C---:B------:R-:W-:Y:S02]  /*7940*/  @P0 LEA R2, P2, R6.reuse, c[0x0][0x250], 0x1 ;  /* 0x0000940006020a11 */ /* 0x040fe400078408ff */
[----:B------:R1:W-:Y:S02]  /*7950*/  @P1 LDGSTS.E.BYPASS.LTC128B.128 [R203+0x4100], [R4.64+0x100], !P5 ;  /* 0x0410010004cb1fae */ /* 0x0003e4000e901d4a */
[----:B------:R-:W-:Y:S01]  /*7960*/  @P0 LEA.HI.X R3, R6, c[0x0][0x254], R0, 0x1, P2 ;  /* 0x0000950006030a11 */ /* 0x000fe200010f0c00 */
[----:B------:R-:W-:Y:S04]  /*7970*/  IMAD R0, R69, c[0x0][0x208], RZ ;  /* 0x0000820045007a24 */ /* 0x000fe800078e02ff */
[----:B------:R2:W-:Y:S01]  /*7980*/  @P0 LDGSTS.E.BYPASS.LTC128B.128 [R203+0x1100], [R2.64], !P3 ;  /* 0x0110000002cb0fae */ /* 0x0005e2000d901d4a */
[C---:B------:R-:W-:Y:S03]  /*7990*/  IMAD R0, R66.reuse, c[0x0][0x20c], R0 ;  /* 0x0000830042007a24 */ /* 0x040fe600078e0200 */
[----:B------:R2:W-:Y:S04]  /*79a0*/  @P0 LDGSTS.E.BYPASS.LTC128B.128 [R203+0x3100], [R2.64+0x80], !P6 ;  /* 0x0310008002cb0fae */ /* 0x0005e8000f101d4a */
[----:B------:R2:W-:Y:S04]  /*79b0*/  @P0 LDGSTS.E.BYPASS.LTC128B.128 [R203+0x5100], [R2.64+0x100], !P5 ;  /* 0x0510010002cb0fae */ /* 0x0005e8000e901d4a */
[----:B------:R-:W0:Y:S01]  /*79c0*/  LDGDEPBAR ;  /* 0x00000000000079af */ /* 0x000e220000000000 */
[----:B-1----:R-:W-:Y:S05]  /*79d0*/  IMAD.WIDE.U32 R4, R66, c[0x0][0x208], RZ ;  /* 0x0000820042047a25 */ /* 0x002fea00078e00ff */
[----:B------:R-:W-:Y:S01]  /*79e0*/  IADD3 R5, R5, R0, RZ ;  /* 0x0000000005057210 */ /* 0x000fe20007ffe0ff */
[----:B------:R-:W-:Y:S04]  /*79f0*/  IMAD R0, R70, c[0x0][0x218], RZ ;  /* 0x0000860046007a24 */ /* 0x000fe800078e02ff */
[C---:B------:R-:W-:Y:S04]  /*7a00*/  IMAD.WIDE.U32 R4, R65.reuse, c[0x0][0x218], R4 ;  /* 0x0000860041047a25 */ /* 0x040fe800078e0004 */
[----:B--2---:R-:W-:Y:S01]  /*7a10*/  IMAD R2, R65, c[0x0][0x21c], R0 ;  /* 0x0000870041027a24 */ /* 0x004fe200078e0200 */
[----:B------:R-:W-:Y:S01]  /*7a20*/  IADD3 R0, P0, R86, R4, RZ ;  /* 0x0000000456007210 */ /* 0x000fe20007f1e0ff */
[----:B------:R-:W-:Y:S04]  /*7a30*/  DEPBAR.LE SB0, 0x0 ;  /* 0x000080000000791a */ /* 0x000fe80000000000 */
[----:B------:R-:W-:Y:S01]  /*7a40*/  BAR.SYNC.DEFER_BLOCKING 0x0 ;  /* 0x0000000000007b1d */ /* 0x000fe20000010000 */
[----:B------:R-:W-:Y:S02]  /*7a50*/  IADD3.X R4, R115, R5, R2, P0, !PT ;  /* 0x0000000573047210 */ /* 0x000fe400007fe402 */
[C---:B------:R-:W-:Y:S04]  /*7a60*/  LEA R2, P0, R0.reuse, c[0x0][0x1f8], 0x1 ;  /* 0x00007e0000027a11 */ /* 0x040fe800078008ff */
[----:B------:R-:W-:Y:S02]  /*7a70*/  LEA.HI.X R4, R0, c[0x0][0x1fc], R4, 0x1, P0 ;  /* 0x00007f0000047a11 */ /* 0x000fe400000f0c04 */
[----:B------:R1:W2:Y:S01]  /*7a80*/  SHFL.IDX PT, R0, R2, RZ, 0x1c1f ;  /* 0x001c1fff02007589 */ /* 0x0002a200000e0000 */
[----:B------:R-:W-:Y:S03]  /*7a90*/  ISETP.GT.AND P0, PT, R67, R222, PT ;  /* 0x000000de4300720c */ /* 0x000fe60003f04270 */
[----:B------:R1:W3:Y:S10]  /*7aa0*/  SHFL.IDX PT, R2, R4, RZ, 0x1c1f ;  /* 0x001c1fff04027589 */ /* 0x0002f400000e0000 */
[----:B------:R-:W-:-:S05]  /*7ab0*/  @!P0 BRA `(.L_x_737) ;  /* 0x000001f000008947 */ /* 0x000fca0003800000 */
[----:B------:R-:W-:Y:S02]  /*7ac0*/  ISETP.GE.AND P2, PT, R104, c[0x0][0x1d4], PT ;  /* 0x0000750068007a0c */ /* 0x000fe40003f46270 */
[----:B------:R-:W-:Y:S02]  /*7ad0*/  ISETP.GE.AND P1, PT, R141, c[0x0][0x1d4], PT ;  /* 0x000075008d007a0c */ /* 0x000fe40003f26270 */
[----:B------:R-:W-:Y:S02]  /*7ae0*/  ISETP.GE.AND P4, PT, R140, c[0x0][0x1d4], PT ;  /* 0x000075008c007a0c */ /* 0x000fe40003f86270 */
[----:B------:R-:W-:Y:S07]  /*7af0*/  ISETP.GE.AND P3, PT, R213, c[0x0][0x1d4], PT ;  /* 0x00007500d5007a0c */ /* 0x000fee0003f66270 */
[----:B------:R-:W5:Y:S01]  /*7b00*/  @!P2 LDS.128 R12, [R214] ;  /* 0x00000000d60ca984 */ /* 0x000f620000000c00 */
[C---:B--2---:R-:W-:Y:S04]  /*7b10*/  @!P2 LEA R6, P0, R104.reuse, R0, 0x1 ;  /* 0x000000006806a211 */ /* 0x044fe800078008ff */
[----:B---3--:R-:W-:Y:S02]  /*7b20*/  @!P2 LEA.HI.X R7, R104, R2, R105, 0x1, P0 ;  /* 0x000000026807a211 */ /* 0x008fe400000f0c69 */
[C---:B-1----:R-:W-:Y:S04]  /*7b30*/  @!P1 LEA R4, P0, R221.reuse, R0, 0x1 ;  /* 0x00000000dd049211 */ /* 0x042fe800078008ff */
[----:B------:R-:W-:Y:S02]  /*7b40*/  @!P1 LEA.HI.X R5, R221, R2, R244, 0x1, P0 ;  /* 0x00000002dd059211 */ /* 0x000fe400000f0cf4 */
[C---:B------:R-:W-:Y:S04]  /*7b50*/  @!P4 LEA R10, P0, R220.reuse, R0, 0x1 ;  /* 0x00000000dc0ac211 */ /* 0x040fe800078008ff */
[----:B------:R-:W-:Y:S02]  /*7b60*/  @!P4 LEA.HI.X R11, R220, R2, R243, 0x1, P0 ;  /* 0x00000002dc0bc211 */ /* 0x000fe400000f0cf3 */
[C---:B------:R-:W-:Y:S04]  /*7b70*/  @!P3 LEA R8, P0, R213.reuse, R0, 0x1 ;  /* 0x00000000d508b211 */ /* 0x040fe800078008ff */
[----:B------:R-:W-:Y:S01]  /*7b80*/  @!P3 LEA.HI.X R9, R213, R2, R247, 0x1, P0 ;  /* 0x00000002d509b211 */ /* 0x000fe200000f0cf7 */
[----:B-----5:R-:W-:Y:S04]  /*7b90*/  @!P2 ST.E.128 [R6.64], R12 ;  /* 0x0000000c0600a985 */ /* 0x020fe8000c101d0a */
[----:B------:R-:W1:Y:S04]  /*7ba0*/  @!P1 LDS.128 R12, [R215] ;  /* 0x00000000d70c9984 */ /* 0x000e680000000c00 */
        /* <DEDUP_REMOVED lines=16> */
.L_x_737:
[----:B------:R-:W-:Y:S05]  /*7cb0*/  BSYNC B0 ;  /* 0x0000000000007941 */ /* 0x000fea0003800000 */
.L_x_736:
[C---:B------:R-:W-:Y:S02]  /*7cc0*/  ISETP.GT.AND P0, PT, R64.reuse, R79, PT ;  /* 0x0000004f4000720c */ /* 0x040fe40003f04270 */
[----:B------:R-:W-:Y:S02]  /*7cd0*/  IADD3 R64, R64, -0x1, RZ ;  /* 0xffffffff40407810 */ /* 0x000fe40007ffe0ff */
[----:B------:R-:W-:Y:S09]  /*7ce0*/  LOP3.LUT P2, RZ, R219, 0x1, RZ, 0xc0, !PT ;  /* 0x00000001dbff7812 */ /* 0x000ff2000784c0ff */
[----:B-1-3--:R-:W-:Y:S01]  /*7cf0*/  @P0 SHF.R.S32.HI R2, RZ, 0x1f, R64 ;  /* 0x0000001fff020819 */ /* 0x00afe20000011440 */
[----:B--2---:R-:W-:Y:S02]  /*7d00*/  @P0 IMAD R0, R125, R64, RZ ;  /* 0x000000407d000224 */ /* 0x004fe400078e02ff */
        /* <DEDUP_REMOVED lines=20> */
[----:B------:R-:W2:Y:S04]  /*7e50*/  LDL R209, [R1+0x64] ;  /* 0x0000640001d17983 */ /* 0x000ea80000100800 */
[----:B------:R3:W5:Y:S01]  /*7e60*/  LDL R13, [R1+0x58] ;  /* 0x00005800010d7983 */ /* 0x0007620000100800 */
[----:B------:R-:W-:Y:S03]  /*7e70*/  WARPSYNC 0xffffffff ;  /* 0xffffffff00007948 */ /* 0x000fe60003800000 */
[----:B------:R-:W-:Y:S01]  /*7e80*/  BAR.SYNC.DEFER_BLOCKING 0x0 ;  /* 0x0000000000007b1d */ /* 0x000fe20000010000 */
[----:B--2---:R-:W-:-:S04]  /*7e90*/  IADD3 R0, R209, 0x3f, RZ ;  /* 0x0000003fd1007810 */ /* 0x004fc80007ffe0ff */
[----:B-1----:R-:W-:-:S04]  /*7ea0*/  SHF.R.S32.HI R2, RZ, 0x1f, R0 ;  /* 0x0000001fff027819 */ /* 0x002fc80000011400 */
[----:B------:R-:W-:-:S04]  /*7eb0*/  LEA.HI R0, R2, R0, RZ, 0x6 ;  /* 0x0000000002007211 */ /* 0x000fc800078f30ff */
[----:B------:R-:W-:Y:S02]  /*7ec0*/  SHF.R.S32.HI R16, RZ, 0x6, R0 ;  /* 0x00000006ff107819 */ /* 0x000fe40000011400 */
.L_x_713:
[----:B---3--:R-:W2:Y:S01]  /*7ed0*/  LDL.LU R3, [R1+0x104] ;  /* 0x0001040001037983 */ /* 0x008ea20000300800 */
[----:B-1----:R-:W-:Y:S02]  /*7ee0*/  IMAD.MOV.U32 R0, RZ, RZ, c[0x0][0x2c4] ;  /* 0x0000b100ff007624 */ /* 0x002fe400078e00ff */
[----:B------:R-:W-:Y:S01]  /*7ef0*/  IMAD.MOV.U32 R4, RZ, RZ, c[0x0][0x32c] ;  /* 0x0000cb00ff047624 */ /* 0x000fe200078e00ff */
[----:B------:R-:W2:Y:S02]  /*7f00*/  S2R R2, SR_TID.X ;  /* 0x0000000000027919 */ /* 0x000ea40000002100 */
[----:B------:R-:W-:Y:S02]  /*7f10*/  ISETP.NE.AND P4, PT, R0, 0x1, PT ;  /* 0x000000010000780c */ /* 0x000fe40003f85270 */
[----:B------:R-:W-:Y:S02]  /*7f20*/  IADD3 R0, R236, 0x7f, RZ ;  /* 0x0000007fec007810 */ /* 0x000fe40007ffe0ff */
[----:B------:R-:W-:Y:S01]  /*7f30*/  ISETP.GE.AND P1, PT, R4, 0x1, PT ;  /* 0x000000010400780c */ /* 0x000fe20003f26270 */
[----:B--2---:R1:W-:Y:S08]  /*7f40*/  STL.64 [R1], R2 ;  /* 0x0000000201007387 */ /* 0x0043f00000100a00 */
[----:B-1----:R-:W-:-:S05]  /*7f50*/  @P4 IMAD.HI.U32 R2, R0, c[0x0][0x2c8], RZ ;  /* 0x0000b20000024a27 */ /* 0x002fca00078e00ff */
[----:B------:R-:W-:Y:S01]  /*7f60*/  @P4 SHF.R.U32.HI R0, RZ, c[0x0][0x2cc], R2 ;  /* 0x0000b300ff004a19 */ /* 0x000fe20000011602 */
[----:B------:R-:W-:-:S03]  /*7f70*/  IMAD.U32 R2, RZ, RZ, UR7 ;  /* 0x00000007ff027e24 */ /* 0x000fc6000f8e00ff */
[----:B------:R-:W-:Y:S02]  /*7f80*/  IADD3 R0, R0, 0x1, R209 ;  /* 0x0000000100007810 */ /* 0x000fe40007ffe0d1 */
[----:B------:R-:W-:-:S03]  /*7f90*/  IADD3 R22, P0, R2, 0x4, RZ ;  /* 0x0000000402167810 */ /* 0x000fc60007f1e0ff */
[----:B-----5:R-:W-:Y:S02]  /*7fa0*/  IMAD.IADD R3, R0, 0x1, -R13 ;  /* 0x0000000100037824 */ /* 0x020fe400078e0a0d */
[----:B------:R-:W-:-:S03]  /*7fb0*/  IMAD.X R23, RZ, RZ, UR6, P0 ;  /* 0x00000006ff177e24 */ /* 0x000fc600080e06ff */
        /* <DEDUP_REMOVED lines=12> */
.L_x_741:
[----:B------:R-:W-:-:S13]  /*8080*/  ISETP.NE.AND P0, PT, R4, 0x1, PT ;  /* 0x000000010400780c */ /* 0x000fda0003f05270 */
[----:B------:R-:W-:-:S05]  /*8090*/  @P0 IMAD.HI.U32 R3, R0, c[0x0][0x330], RZ ;  /* 0x0000cc0000030a27 */ /* 0x000fca00078e00ff */
[----:B------:R-:W-:Y:S02]  /*80a0*/  @P0 SHF.R.U32.HI R0, RZ, c[0x0][0x334], R3 ;  /* 0x0000cd00ff000a19 */ /* 0x000fe40000011603 */
.L_x_742:
[----:B------:R-:W-:Y:S05]  /*80b0*/  BSYNC B0 ;  /* 0x0000000000007941 */ /* 0x000fea0003800000 */
.L_x_740:
[----:B------:R-:W-:-:S05]  /*80c0*/  IMAD R0, R0, R4, c[0x0][0x32c] ;  /* 0x0000cb0000007624 */ /* 0x000fca00078e0204 */
[----:B------:R-:W-:-:S04]  /*80d0*/  IMNMX R2, R2, R0, PT ;  /* 0x0000000002027217 */ /* 0x000fc80003800200 */
.L_x_739:
        /* <DEDUP_REMOVED lines=20> */
.L_x_745:
[----:B------:R-:W-:-:S13]  /*8220*/  ISETP.NE.AND P0, PT, R4, 0x1, PT ;  /* 0x000000010400780c */ /* 0x000fda0003f05270 */
[----:B------:R-:W-:-:S05]  /*8230*/  @P0 IMAD.HI.U32 R3, R0, c[0x0][0x330], RZ ;  /* 0x0000cc0000030a27 */ /* 0x000fca00078e00ff */
[----:B------:R-:W-:Y:S02]  /*8240*/  @P0 SHF.R.U32.HI R0, RZ, c[0x0][0x334], R3 ;  /* 0x0000cd00ff000a19 */ /* 0x000fe40000011603 */
.L_x_746:
[----:B------:R-:W-:Y:S05]  /*8250*/  BSYNC B0 ;  /* 0x0000000000007941 */ /* 0x000fea0003800000 */
.L_x_744:
[----:B------:R-:W-:-:S05]  /*8260*/  IMAD R0, R0, c[0x0][0x32c], RZ ;  /* 0x0000cb0000007a24 */ /* 0x000fca00078e02ff */
[----:B------:R-:W-:-:S04]  /*8270*/  IMNMX R2, R2, R0, !PT ;  /* 0x0000000002027217 */ /* 0x000fc80007800200 */
.L_x_743:
[----:B------:R-:W-:Y:S01]  /*8280*/  SHF.R.S32.HI R6, RZ, 0x1f, R2 ;  /* 0x0000001fff067819 */ /* 0x000fe20000011402 */
[----:B------:R-:W-:Y:S03]  /*8290*/  BSSY B0, `(.L_x_747) ;  /* 0x0000027000007945 */ /* 0x000fe60003800000 */
[----:B------:R-:W-:Y:S01]  /*82a0*/  LEA.HI R6, R6, R2, RZ, 0x6 ;  /* 0x0000000206067211 */ /* 0x000fe200078f30ff */
[----:B------:R-:W-:-:S03]  /*82b0*/  IMAD.MOV.U32 R2, RZ, RZ, RZ ;  /* 0x000000ffff027224 */ /* 0x000fc600078e00ff */
[----:B------:R-:W-:-:S04]  /*82c0*/  SHF.R.S32.HI R6, RZ, 0x6, R6 ;  /* 0x00000006ff067819 */ /* 0x000fc80000011406 */
[----:B------:R-:W-:-:S04]  /*82d0*/  IMNMX R6, RZ, R6, !PT ;  /* 0x00000006ff067217 */ /* 0x000fc80007800200 */
[----:B------:R-:W-:-:S13]  /*82e0*/  ISETP.GT.AND P0, PT, R7, R6, PT ;  /* 0x000000060700720c */ /* 0x000fda0003f04270 */
[----:B------:R-:W-:Y:S05]  /*82f0*/  @!P0 BRA `(.L_x_748) ;  /* 0x0000020000008947 */ /* 0x000fea0003800000 */
[----:B------:R-:W2:Y:S02]  /*8300*/  LDL R0, [R1+0x78] ;  /* 0x0000780001007983 */ /* 0x000ea40000100800 */
[----:B--2---:R-:W-:-:S04]  /*8310*/  ISETP.NE.AND P0, PT, R0, RZ, PT ;  /* 0x000000ff0000720c */ /* 0x004fc80003f05270 */
[----:B------:R-:W-:-:S04]  /*8320*/  SEL R0, R0, c[0x0][0x338], P0 ;  /* 0x0000ce0000007a07 */ /* 0x000fc80000000000 */
[----:B------:R-:W-:Y:S02]  /*8330*/  IABS R3, R0 ;  /* 0x0000000000037213 */ /* 0x000fe40000000000 */
[----:B------:R-:W-:Y:S02]  /*8340*/  IADD3 R8, R0, -0x1, R7 ;  /* 0xffffffff00087810 */ /* 0x000fe40007ffe007 */
[----:B------:R-:W1:Y:S03]  /*8350*/  I2F.RP R4, R3 ;  /* 0x0000000300047306 */ /* 0x000e660000209400 */
[----:B------:R-:W-:-:S05]  /*8360*/  IMAD.IADD R8, R8, 0x1, -R6 ;  /* 0x0000000108087824 */ /* 0x000fca00078e0a06 */
[----:B------:R-:W-:Y:S02]  /*8370*/  IABS R11, R8 ;  /* 0x00000008000b7213 */ /* 0x000fe40000000000 */
[----:B------:R-:W-:-:S04]  /*8380*/  LOP3.LUT R8, R8, R0, RZ, 0x3c, !PT ;  /* 0x0000000008087212 */ /* 0x000fc800078e3cff */
[----:B------:R-:W-:Y:S01]  /*8390*/  ISETP.GE.AND P1, PT, R8, RZ, PT ;  /* 0x000000ff0800720c */ /* 0x000fe20003f26270 */
[----:B-1----:R-:W1:Y:S02]  /*83a0*/  MUFU.RCP R4, R4 ;  /* 0x0000000400047308 */ /* 0x002e640000001000 */
[----:B-1----:R-:W-:-:S06]  /*83b0*/  IADD3 R4, R4, 0xffffffe, RZ ;  /* 0x0ffffffe04047810 */ /* 0x002fcc0007ffe0ff */
[----:B------:R-:W1:Y:S02]  /*83c0*/  F2I.FTZ.U32.TRUNC.NTZ R5, R4 ;  /* 0x0000000400057305 */ /* 0x000e64000021f000 */
[----:B-1----:R-:W-:Y:S02]  /*83d0*/  IMAD.MOV R2, RZ, RZ, -R5 ;  /* 0x000000ffff027224 */ /* 0x002fe400078e0a05 */
        /* <DEDUP_REMOVED lines=18> */
.L_x_748:
[----:B------:R-:W-:Y:S05]  /*8500*/  BSYNC B0 ;  /* 0x0000000000007941 */ /* 0x000fea0003800000 */
.L_x_747:
[----:B------:R-:W2:Y:S01]  /*8510*/  LDL R3, [R1+0x80] ;  /* 0x0000800001037983 */ /* 0x000ea20000100800 */
[----:B------:R-:W-:Y:S01]  /*8520*/  PRMT R0, RZ, 0x7610, R0 ;  /* 0x00007610ff007816 */ /* 0x000fe20000000000 */
[----:B------:R-:W-:Y:S01]  /*8530*/  IMAD.MOV.U32 R20, RZ, RZ, RZ ;  /* 0x000000ffff147224 */ /* 0x000fe200078e00ff */
[----:B------:R-:W-:Y:S01]  /*8540*/  MOV R15, RZ ;  /* 0x000000ff000f7202 */ /* 0x000fe20000000f00 */
        /* <DEDUP_REMOVED lines=22> */
[----:B----4-:R-:W-:Y:S01]  /*86b0*/  CS2R R54, SRZ ;  /* 0x0000000000367805 */ /* 0x010fe2000001ff00 */
        /* <DEDUP_REMOVED lines=25> */
[----:B--2---:R-:W-:-:S04]  /*8850*/  IMAD R216, R3, R2, R6 ;  /* 0x0000000203d87224 */ /* 0x004fc800078e0206 */
[----:B------:R-:W-:-:S05]  /*8860*/  IMAD.IADD R2, R216, 0x1, R2 ;  /* 0x00000001d8027824 */ /* 0x000fca00078e0202 */
[----:B------:R-:W-:-:S04]  /*8870*/  IMNMX R195, R7, R2, PT ;  /* 0x0000000207c37217 */ /* 0x000fc80003800200 */
[----:B------:R-:W-:-:S13]  /*8880*/  ISETP.GT.AND P0, PT, R195, R216, PT ;  /* 0x000000d8c300720c */ /* 0x000fda0003f04270 */
[----:B------:R-:W-:Y:S05]  /*8890*/  @!P0 BRA `(.L_x_749) ;  /* 0x0000f92000008947 */ /* 0x000fea0003800000 */
[----:B------:R-:W2:Y:S04]  /*88a0*/  LDL R0, [R1+0x4c] ;  /* 0x00004c0001007983 */ /* 0x000ea80000100800 */
[----:B------:R-:W3:Y:S01]  /*88b0*/  LDL R5, [R1+0x108] ;  /* 0x0001080001057983 */ /* 0x000ee20000100800 */
[----:B------:R-:W-:Y:S01]  /*88c0*/  ISETP.NE.U32.AND P0, PT, RZ, c[0x0][0x340], PT ;  /* 0x0000d000ff007a0c */ /* 0x000fe20003f05070 */
[----:B------:R-:W-:-:S03]  /*88d0*/  ULDC.64 UR4, c[0x0][0x18] ;  /* 0x0000060000047ab9 */ /* 0x000fc60000000a00 */
[----:B------:R-:W-:-:S13]  /*88e0*/  ISETP.NE.AND.EX P3, PT, RZ, c[0x0][0x344], PT, P0 ;  /* 0x0000d100ff007a0c */ /* 0x000fda0003f65300 */
[----:B------:R-:W-:-:S04]  /*88f0*/  @P3 IMAD.MOV.U32 R2, RZ, RZ, 0x4 ;  /* 0x00000004ff023424 */ /* 0x000fc800078e00ff */
[----:B------:R-:W-:-:S05]  /*8900*/  @P3 IMAD.WIDE R2, R239, R2, c[0x0][0x340] ;  /* 0x0000d000ef023625 */ /* 0x000fca00078e0202 */
[----:B------:R1:W5:Y:S01]  /*8910*/  @P3 LDG.E R14, [R2.64] ;  /* 0x0000000a020e3981 */ /* 0x000362000c1e1900 */
[----:B------:R-:W-:-:S04]  /*8920*/  ISETP.NE.U32.AND P0, PT, RZ, c[0x0][0x348], PT ;  /* 0x0000d200ff007a0c */ /* 0x000fc80003f05070 */
[----:B------:R-:W-:Y:S02]  /*8930*/  ISETP.NE.AND.EX P0, PT, RZ, c[0x0][0x34c], PT, P0 ;  /* 0x0000d300ff007a0c */ /* 0x000fe40003f05300 */
[----:B------:R-:W-:Y:S01]  /*8940*/  LOP3.LUT R223, R238, 0xffff, RZ, 0xc0, !PT ;  /* 0x0000ffffeedf7812 */ /* 0x000fe200078ec0ff */
[----:B------:R-:W4:Y:S01]  /*8950*/  S2R R10, SR_TID.X ;  /* 0x00000000000a7919 */ /* 0x000f220000002100 */
[----:B------:R-:W-:-:S04]  /*8960*/  UIADD3 UR4, UP0, UR4, 0xc100, URZ ;  /* 0x0000c10004047890 */ /* 0x000fc8000ff1e03f */
[----:B------:R-:W-:Y:S01]  /*8970*/  UIADD3.X UR5, URZ, UR5, URZ, UP0, !UPT ;  /* 0x000000053f057290 */ /* 0x000fe200087fe43f */
[----:B------:R1:W-:Y:S01]  /*8980*/  STL [R1+0x10], R13 ;  /* 0x0000100d01007387 */ /* 0x0003e20000100800 */
[----:B------:R-:W-:Y:S02]  /*8990*/  IMAD.U32 R16, RZ, RZ, UR7 ;  /* 0x00000007ff107e24 */ /* 0x000fe4000f8e00ff */
[----:B------:R-:W-:-:S03]  /*89a0*/  IMAD.U32 R18, RZ, RZ, UR7 ;  /* 0x00000007ff127e24 */ /* 0x000fc6000f8e00ff */
[----:B------:R-:W-:Y:S02]  /*89b0*/  IADD3 R16, P1, R16, 0x10, RZ ;  /* 0x0000001010107810 */ /* 0x000fe40007f3e0ff */
[----:B------:R-:W-:Y:S02]  /*89c0*/  IADD3 R18, P2, R18, 0x8, RZ ;  /* 0x0000000812127810 */ /* 0x000fe40007f5e0ff */
[----:B----4-:R-:W-:-:S04]  /*89d0*/  SHF.R.S32.HI R9, RZ, 0x1f, R10 ;  /* 0x0000001fff097819 */ /* 0x010fc8000001140a */
[----:B------:R-:W-:-:S04]  /*89e0*/  LEA.HI R9, R9, R10, RZ, 0x3 ;  /* 0x0000000a09097211 */ /* 0x000fc800078f18ff */
[----:B------:R-:W-:Y:S01]  /*89f0*/  SHF.R.S32.HI R9, RZ, 0x3, R9 ;  /* 0x00000003ff097819 */ /* 0x000fe20000011409 */
[----:B------:R-:W-:Y:S01]  /*8a00*/  IMAD.X R17, RZ, RZ, UR6, P1 ;  /* 0x00000006ff117e24 */ /* 0x000fe200088e06ff */
[----:B------:R-:W-:Y:S02]  /*8a10*/  ISETP.GE.AND P5, PT, R250, c[0x0][0x198], PT ;  /* 0x00006600fa007a0c */ /* 0x000fe40003fa6270 */
[----:B------:R-:W-:Y:S01]  /*8a20*/  ISETP.GE.AND P6, PT, R251, c[0x0][0x198], PT ;  /* 0x00006600fb007a0c */ /* 0x000fe20003fc6270 */
[----:B------:R-:W-:Y:S01]  /*8a30*/  IMAD.IADD R10, R9, 0x1, R236 ;  /* 0x00000001090a7824 */ /* 0x000fe200078e02ec */
[----:B------:R-:W-:Y:S02]  /*8a40*/  IADD3 R109, R195, -0x1, RZ ;  /* 0xffffffffc36d7810 */ /* 0x000fe40007ffe0ff */
[----:B------:R-:W-:Y:S02]  /*8a50*/  IADD3.X R19, RZ, UR6, RZ, P2, !PT ;  /* 0x00000006ff137c10 */ /* 0x000fe400097fe4ff */
[----:B--2---:R-:W-:Y:S01]  /*8a60*/  SHF.R.S32.HI R4, RZ, 0x1f, R0 ;  /* 0x0000001fff047819 */ /* 0x004fe20000011400 */
[----:B-1----:R-:W-:-:S04]  /*8a70*/  IMAD.WIDE.U32 R2, R0, c[0x0][0x178], RZ ;  /* 0x00005e0000027a25 */ /* 0x002fc800078e00ff */
[----:B------:R-:W-:-:S04]  /*8a80*/  IMAD R4, R4, c[0x0][0x178], RZ ;  /* 0x00005e0004047a24 */ /* 0x000fc800078e02ff */
[----:B------:R-:W-:Y:S01]  /*8a90*/  IMAD R0, R0, c[0x0][0x17c], R4 ;  /* 0x00005f0000007a24 */ /* 0x000fe200078e0204 */
[----:B---3--:R-:W-:-:S03]  /*8aa0*/  IADD3 R4, R5, R236, RZ ;  /* 0x000000ec05047210 */ /* 0x008fc60007ffe0ff */
[----:B------:R-:W-:Y:S01]  /*8ab0*/  IMAD.IADD R3, R3, 0x1, R0 ;  /* 0x0000000103037824 */ /* 0x000fe200078e0200 */
[----:B------:R-:W-:Y:S01]  /*8ac0*/  SHF.R.S32.HI R0, RZ, 0x1f, R239 ;  /* 0x0000001fff007819 */ /* 0x000fe200000114ef */
[----:B------:R-:W-:-:S03]  /*8ad0*/  @P4 IMAD.HI.U32 R7, R4, c[0x0][0x2c8], RZ ;  /* 0x0000b20004074a27 */ /* 0x000fc600078e00ff */
[----:B------:R-:W-:Y:S01]  /*8ae0*/  SEL R6, R0, RZ, !P0 ;  /* 0x000000ff00067207 */ /* 0x000fe20004000000 */
[----:B------:R-:W-:Y:S01]  /*8af0*/  IMAD.MOV.U32 R0, RZ, RZ, R4 ;  /* 0x000000ffff007224 */ /* 0x000fe200078e0004 */
[----:B------:R-:W-:Y:S01]  /*8b00*/  SEL R5, R239, RZ, !P0 ;  /* 0x000000ffef057207 */ /* 0x000fe20004000000 */
[----:B------:R-:W-:Y:S01]  /*8b10*/  IMAD.WIDE.U32 R2, R223, c[0x0][0x1b8], R2 ;  /* 0x00006e00df027a25 */ /* 0x000fe200078e0002 */
[----:B------:R-:W-:-:S03]  /*8b20*/  @P4 SHF.R.U32.HI R0, RZ, c[0x0][0x2cc], R7 ;  /* 0x0000b300ff004a19 */ /* 0x000fc60000011607 */
[----:B------:R-:W-:Y:S02]  /*8b30*/  IMAD R6, R6, c[0x0][0x1c0], RZ ;  /* 0x0000700006067a24 */ /* 0x000fe400078e02ff */
[----:B------:R-:W-:Y:S02]  /*8b40*/  IMAD R3, R223, c[0x0][0x1bc], R3 ;  /* 0x00006f00df037a24 */ /* 0x000fe400078e0203 */
[C---:B------:R-:W-:Y:S01]  /*8b50*/  IMAD R7, R5.reuse, c[0x0][0x1c4], R6 ;  /* 0x0000710005077a24 */ /* 0x040fe200078e0206 */
[----:B------:R-:W-:Y:S01]  /*8b60*/  SHF.R.S32.HI R6, RZ, 0x1f, R0 ;  /* 0x0000001fff067819 */ /* 0x000fe20000011400 */
[----:B------:R-:W-:-:S04]  /*8b70*/  IMAD.WIDE.U32 R2, R5, c[0x0][0x1c0], R2 ;  /* 0x0000700005027a25 */ /* 0x000fc800078e0002 */
[----:B------:R-:W-:Y:S01]  /*8b80*/  IMAD R6, R6, c[0x0][0x1b0], RZ ;  /* 0x00006c0006067a24 */ /* 0x000fe200078e02ff */
[----:B------:R-:W-:Y:S01]  /*8b90*/  IADD3 R3, R3, R7, RZ ;  /* 0x0000000703037210 */ /* 0x000fe20007ffe0ff */
[----:B------:R-:W-:Y:S02]  /*8ba0*/  IMAD.MOV R5, RZ, RZ, -R0 ;  /* 0x000000ffff057224 */ /* 0x000fe400078e0a00 */
[----:B------:R-:W-:Y:S02]  /*8bb0*/  IMAD R8, R0, c[0x0][0x1b4], R6 ;  /* 0x00006d0000087a24 */ /* 0x000fe400078e0206 */
[----:B------:R-:W-:Y:S02]  /*8bc0*/  IMAD.U32 R6, RZ, RZ, UR4 ;  /* 0x00000004ff067e24 */ /* 0x000fe4000f8e00ff */
[----:B------:R-:W-:Y:S02]  /*8bd0*/  IMAD.U32 R7, RZ, RZ, UR5 ;  /* 0x00000005ff077e24 */ /* 0x000fe4000f8e00ff */
[----:B------:R-:W-:-:S02]  /*8be0*/  IMAD R4, R5, c[0x0][0x2c4], R4 ;  /* 0x0000b10005047a24 */ /* 0x000fc400078e0204 */
[----:B------:R-:W-:Y:S01]  /*8bf0*/  IMAD.WIDE.U32 R2, R0, c[0x0][0x1b0], R2 ;  /* 0x00006c0000027a25 */ /* 0x000fe200078e0002 */
[----:B------:R1:W-:Y:S02]  /*8c00*/  STL.64 [R1+0x8], R6 ;  /* 0x0000080601007387 */ /* 0x0003e40000100a00 */
[----:B------:R-:W-:Y:S02]  /*8c10*/  SHF.R.S32.HI R5, RZ, 0x1f, R4 ;  /* 0x0000001fff057819 */ /* 0x000fe40000011404 */
[----:B------:R-:W-:-:S03]  /*8c20*/  IADD3 R3, R3, R8, RZ ;  /* 0x0000000803037210 */ /* 0x000fc60007ffe0ff */
[----:B------:R-:W-:Y:S02]  /*8c30*/  IMAD R5, R5, c[0x0][0x1a8], RZ ;  /* 0x00006a0005057a24 */ /* 0x000fe400078e02ff */
[----:B------:R-:W-:-:S04]  /*8c40*/  IMAD.WIDE.U32 R2, R4, c[0x0][0x1a8], R2 ;  /* 0x00006a0004027a25 */ /* 0x000fc800078e0002 */
[----:B------:R-:W-:Y:S01]  /*8c50*/  IMAD R5, R4, c[0x0][0x1ac], R5 ;  /* 0x00006b0004057a24 */ /* 0x000fe200078e0205 */
[----:B------:R-:W-:-:S04]  /*8c60*/  LEA R12, P0, R2, c[0x0][0x160], 0x1 ;  /* 0x00005800020c7a11 */ /* 0x000fc800078008ff */
[----:B------:R-:W-:Y:S02]  /*8c70*/  IADD3 R5, R3, R5, RZ ;  /* 0x0000000503057210 */ /* 0x000fe40007ffe0ff */
[----:B------:R-:W-:Y:S02]  /*8c80*/  ISETP.GE.AND P4, PT, R248, c[0x0][0x198], PT ;  /* 0x00006600f8007a0c */ /* 0x000fe40003f86270 */
[----:B------:R-:W-:Y:S02]  /*8c90*/  LEA.HI.X R5, R2, c[0x0][0x164], R5, 0x1, P0 ;  /* 0x0000590002057a11 */ /* 0x000fe400000f0c05 */
[----:B------:R-:W-:Y:S01]  /*8ca0*/  @!P3 MOV R14, R239 ;  /* 0x000000ef000eb202 */ /* 0x000fe20000000f00 */
[----:B------:R-:W-:Y:S06]  /*8cb0*/  BRA.DIV ~URZ, `(.L_x_750) ;  /* 0x000143027f007947 */ /* 0x000fec000b800000 */
[----:B------:R2:W3:Y:S02]  /*8cc0*/  SHFL.IDX PT, R4, R5, RZ, 0x181f ;  /* 0x00181fff05047589 */ /* 0x0004e400000e0000 */
.L_x_908:
[----:B------:R-:W-:Y:S05]  /*8cd0*/  BRA.DIV ~URZ, `(.L_x_751) ;  /* 0x000143627f007947 */ /* 0x000fea000b800000 */
[----:B------:R4:W1:Y:S02]  /*8ce0*/  SHFL.IDX PT, R0, R12, RZ, 0x181f ;  /* 0x00181fff0c007589 */ /* 0x00086400000e0000 */
.L_x_909:
[----:B------:R-:W-:Y:S01]  /*8cf0*/  IMAD R11, R13, c[0x0][0x2c4], RZ ;  /* 0x0000b1000d0b7a24 */ /* 0x000fe200078e02ff */
[----:B------:R-:W-:Y:S04]  /*8d00*/  BSSY B0, `(.L_x_752) ;  /* 0x0000011000007945 */ /* 0x000fe80003800000 */
[----:B------:R-:W-:-:S13]  /*8d10*/  ISETP.GE.AND P0, PT, R10, R11, PT ;  /* 0x0000000b0a00720c */ /* 0x000fda0003f06270 */
[----:B------:R-:W-:Y:S05]  /*8d20*/  @P0 BRA `(.L_x_753) ;  /* 0x000000e000000947 */ /* 0x000fea0003800000 */
[----:B--2---:R-:W2:Y:S04]  /*8d30*/  LDL R20, [R1+0x74] ;  /* 0x0000740001147983 */ /* 0x004ea80000100800 */
[----:B----4-:R-:W4:Y:S01]  /*8d40*/  LDL R15, [R1+0x70] ;  /* 0x00007000010f7983 */ /* 0x010f220000100800 */
[-C--:B-1----:R-:W-:Y:S02]  /*8d50*/  LEA R8, P2, R248, R0.reuse, 0x1 ;  /* 0x00000000f8087211 */ /* 0x082fe400078408ff */
[-C--:B------:R-:W-:Y:S02]  /*8d60*/  LEA R6, P1, R250, R0.reuse, 0x1 ;  /* 0x00000000fa067211 */ /* 0x080fe400078208ff */
[----:B------:R-:W-:Y:S02]  /*8d70*/  LEA R2, P0, R251, R0, 0x1 ;  /* 0x00000000fb027211 */ /* 0x000fe400078008ff */
[----:B---3--:R-:W-:-:S05]  /*8d80*/  LEA.HI.X R9, R248, R4, R249, 0x1, P2 ;  /* 0x00000004f8097211 */ /* 0x008fca00010f0cf9 */
[----:B------:R-:W-:Y:S01]  /*8d90*/  @!PT LDS RZ, [RZ] ;  /* 0x00000000fffff984 */ /* 0x000fe20000000800 */
[----:B------:R-:W-:Y:S01]  /*8da0*/  @!PT LDS RZ, [RZ] ;  /* 0x00000000fffff984 */ /* 0x000fe20000000800 */
[----:B------:R-:W-:Y:S01]  /*8db0*/  @!PT LDS RZ, [RZ] ;  /* 0x00000000fffff984 */ /* 0x000fe20000000800 */
[----:B------:R1:W-:Y:S01]  /*8dc0*/  LDGSTS.E.BYPASS.LTC128B.128 [R203+0xc100], [R8.64], !P4 ;  /* 0x0c10000008cb7fae */ /* 0x0003e2000e101d4a */
[-C--:B--2---:R-:W-:Y:S02]  /*8dd0*/  LEA.HI.X R7, R250, R4.reuse, R20, 0x1, P1 ;  /* 0x00000004fa077211 */ /* 0x084fe400008f0c14 */
[----:B----4-:R-:W-:-:S03]  /*8de0*/  LEA.HI.X R3, R251, R4, R15, 0x1, P0 ;  /* 0x00000004fb037211 */ /* 0x010fc600000f0c0f */
[----:B------:R1:W-:Y:S04]  /*8df0*/  LDGSTS.E.BYPASS.LTC128B.128 [R203+0x10100], [R6.64], !P5 ;  /* 0x1010000006cb7fae */ /* 0x0003e8000e901d4a */
[----:B------:R1:W-:Y:S02]  /*8e00*/  LDGSTS.E.BYPASS.LTC128B.128 [R203+0x14100], [R2.64], !P6 ;  /* 0x1410000002cb7fae */ /* 0x0003e4000f101d4a */
.L_x_753:
[----:B------:R-:W-:Y:S05]  /*8e10*/  BSYNC B0 ;  /* 0x0000000000007941 */ /* 0x000fea0003800000 */
.L_x_752:
[----:B------:R-:W-:Y:S05]  /*8e20*/  BRA.DIV ~URZ, `(.L_x_754) ;  /* 0x000142927f007947 */ /* 0x000fea000b800000 */
[----:B---3--:R3:W2:Y:S04]  /*8e30*/  SHFL.IDX PT, R4, R5, 0x1, 0x181f ;  /* 0x00381f0005047f89 */ /* 0x0086a800000e0000 */
[----:B-1----:R3:W1:Y:S02]  /*8e40*/  SHFL.IDX PT, R0, R12, 0x1, 0x181f ;  /* 0x00381f000c007f89 */ /* 0x00266400000e0000 */
.L_x_910:
[----:B------:R-:W-:Y:S01]  /*8e50*/  IADD3 R2, R10, 0x20, RZ ;  /* 0x000000200a027810 */ /* 0x000fe20007ffe0ff */
[----:B------:R-:W-:Y:S03]  /*8e60*/  BSSY B0, `(.L_x_755) ;  /* 0x0000011000007945 */ /* 0x000fe60003800000 */
[----:B------:R-:W-:-:S13]  /*8e70*/  ISETP.GE.AND P0, PT, R2, R11, PT ;  /* 0x0000000b0200720c */ /* 0x000fda0003f06270 */
[----:B------:R-:W-:Y:S05]  /*8e80*/  @P0 BRA `(.L_x_756) ;  /* 0x000000e000000947 */ /* 0x000fea0003800000 */
[----:B---3--:R-:W3:Y:S04]  /*8e90*/  LDL R15, [R1+0x74] ;  /* 0x00007400010f7983 */ /* 0x008ee80000100800 */
[----:B----4-:R-:W4:Y:S01]  /*8ea0*/  LDL R13, [R1+0x70] ;  /* 0x00007000010d7983 */ /* 0x010f220000100800 */
[-C--:B-1----:R-:W-:Y:S02]  /*8eb0*/  LEA R8, P2, R248, R0.reuse, 0x1 ;  /* 0x00000000f8087211 */ /* 0x082fe400078408ff */
[-C--:B------:R-:W-:Y:S02]  /*8ec0*/  LEA R6, P1, R250, R0.reuse, 0x1 ;  /* 0x00000000fa067211 */ /* 0x080fe400078208ff */
[----:B------:R-:W-:Y:S02]  /*8ed0*/  LEA R2, P0, R251, R0, 0x1 ;  /* 0x00000000fb027211 */ /* 0x000fe400078008ff */
[----:B--2---:R-:W-:-:S05]  /*8ee0*/  LEA.HI.X R9, R248, R4, R249, 0x1, P2 ;  /* 0x00000004f8097211 */ /* 0x004fca00010f0cf9 */
[----:B------:R-:W-:Y:S01]  /*8ef0*/  @!PT LDS RZ, [RZ] ;  /* 0x00000000fffff984 */ /* 0x000fe20000000800 */
[----:B------:R-:W-:Y:S01]  /*8f00*/  @!PT LDS RZ, [RZ] ;  /* 0x00000000fffff984 */ /* 0x000fe20000000800 */
[----:B------:R-:W-:Y:S01]  /*8f10*/  @!PT LDS RZ, [RZ] ;  /* 0x00000000fffff984 */ /* 0x000fe20000000800 */
[----:B------:R1:W-:Y:S01]  /*8f20*/  LDGSTS.E.BYPASS.LTC128B.128 [R203+0xd100], [R8.64], !P4 ;  /* 0x0d10000008cb7fae */ /* 0x0003e2000e101d4a */
[-C--:B---3--:R-:W-:Y:S02]  /*8f30*/  LEA.HI.X R7, R250, R4.reuse, R15, 0x1, P1 ;  /* 0x00000004fa077211 */ /* 0x088fe400008f0c0f */
[----:B----4-:R-:W-:-:S03]  /*8f40*/  LEA.HI.X R3, R251, R4, R13, 0x1, P0 ;  /* 0x00000004fb037211 */ /* 0x010fc600000f0c0d */
[----:B------:R1:W-:Y:S04]  /*8f50*/  LDGSTS.E.BYPASS.LTC128B.128 [R203+0x11100], [R6.64], !P5 ;  /* 0x1110000006cb7fae */ /* 0x0003e8000e901d4a */
[----:B------:R1:W-:Y:S02]  /*8f60*/  LDGSTS.E.BYPASS.LTC128B.128 [R203+0x15100], [R2.64], !P6 ;  /* 0x1510000002cb7fae */ /* 0x0003e4000f101d4a */
.L_x_756:
[----:B------:R-:W-:Y:S05]  /*8f70*/  BSYNC B0 ;  /* 0x0000000000007941 */ /* 0x000fea0003800000 */
.L_x_755:
[----:B------:R-:W-:Y:S05]  /*8f80*/  BRA.DIV ~URZ, `(.L_x_757) ;  /* 0x000142227f007947 */ /* 0x000fea000b800000 */
[----:B--2---:R2:W3:Y:S02]  /*8f90*/  SHFL.IDX PT, R4, R5, 0x2, 0x181f ;  /* 0x00581f0005047f89 */ /* 0x0044e400000e0000 */
.L_x_911:
[----:B------:R-:W-:Y:S05]  /*8fa0*/  BRA.DIV ~URZ, `(.L_x_758) ;  /* 0x000142827f007947 */ /* 0x000fea000b800000 */
[----:B-1----:R1:W2:Y:S02]  /*8fb0*/  SHFL.IDX PT, R0, R12, 0x2, 0x181f ;  /* 0x00581f000c007f89 */ /* 0x0022a400000e0000 */
.L_x_912:
[----:B------:R-:W-:Y:S01]  /*8fc0*/  IADD3 R2, R10, 0x40, RZ ;  /* 0x000000400a027810 */ /* 0x000fe20007ffe0ff */
[----:B------:R-:W-:Y:S03]  /*8fd0*/  BSSY B0, `(.L_x_759) ;  /* 0x0000011000007945 */ /* 0x000fe60003800000 */
[----:B------:R-:W-:-:S13]  /*8fe0*/  ISETP.GE.AND P0, PT, R2, R11, PT ;  /* 0x0000000b0200720c */ /* 0x000fda0003f06270 */
[----:B------:R-:W-:Y:S05]  /*8ff0*/  @P0 BRA `(.L_x_760) ;  /* 0x000000e000000947 */ /* 0x000fea0003800000 */
[----:B----4-:R-:W4:Y:S04]  /*9000*/  LDL R15, [R1+0x74] ;  /* 0x00007400010f7983 */ /* 0x010f280000100800 */
[----:B---3--:R-:W3:Y:S01]  /*9010*/  LDL R13, [R1+0x70] ;  /* 0x00007000010d7983 */ /* 0x008ee20000100800 */
[-C--:B--2---:R-:W-:Y:S02]  /*9020*/  LEA R8, P2, R248, R0.reuse, 0x1 ;  /* 0x00000000f8087211 */ /* 0x084fe400078408ff */
[-C--:B------:R-:W-:Y:S02]  /*9030*/  LEA R6, P1, R250, R0.reuse, 0x1 ;  /* 0x00000000fa067211 */ /* 0x080fe400078208ff */
[----:B------:R-:W-:Y:S02]  /*9040*/  LEA R2, P0, R251, R0, 0x1 ;  /* 0x00000000fb027211 */ /* 0x000fe400078008ff */
[----:B------:R-:W-:-:S05]  /*9050*/  LEA.HI.X R9, R248, R4, R249, 0x1, P2 ;  /* 0x00000004f8097211 */ /* 0x000fca00010f0cf9 */
[----:B------:R-:W-:Y:S01]  /*9060*/  @!PT LDS RZ, [RZ] ;  /* 0x00000000fffff984 */ /* 0x000fe20000000800 */
[----:B------:R-:W-:Y:S01]  /*9070*/  @!PT LDS RZ, [RZ] ;  /* 0x00000000fffff984 */ /* 0x000fe20000000800 */
[----:B------:R-:W-:Y:S01]  /*9080*/  @!PT LDS RZ, [RZ] ;  /* 0x00000000fffff984 */ /* 0x000fe20000000800 */
[----:B------:R2:W-:Y:S01]  /*9090*/  LDGSTS.E.BYPASS.LTC128B.128 [R203+0xe100], [R8.64], !P4 ;  /* 0x0e10000008cb7fae */ /* 0x0005e2000e101d4a */
[-C--:B----4-:R-:W-:Y:S02]  /*90a0*/  LEA.HI.X R7, R250, R4.reuse, R15, 0x1, P1 ;  /* 0x00000004fa077211 */ /* 0x090fe400008f0c0f */
[----:B---3--:R-:W-:-:S03]  /*90b0*/  LEA.HI.X R3, R251, R4, R13, 0x1, P0 ;  /* 0x00000004fb037211 */ /* 0x008fc600000f0c0d */
[----:B------:R2:W-:Y:S04]  /*90c0*/  LDGSTS.E.BYPASS.LTC128B.128 [R203+0x12100], [R6.64], !P5 ;  /* 0x1210000006cb7fae */ /* 0x0005e8000e901d4a */
[----:B------:R2:W-:Y:S02]  /*90d0*/  LDGSTS.E.BYPASS.LTC128B.128 [R203+0x16100], [R2.64], !P6 ;  /* 0x1610000002cb7fae */ /* 0x0005e4000f101d4a */
.L_x_760:
[----:B------:R-:W-:Y:S05]  /*90e0*/  BSYNC B0 ;  /* 0x0000000000007941 */ /* 0x000fea0003800000 */
.L_x_759:
[----:B------:R-:W-:Y:S05]  /*90f0*/  BRA.DIV ~URZ, `(.L_x_761) ;  /* 0x000141b27f007947 */ /* 0x000fea000b800000 */
[----:B--2---:R2:W1:Y:S04]  /*9100*/  SHFL.IDX PT, R6, R5, 0x3, 0x181f ;  /* 0x00781f0005067f89 */ /* 0x00446800000e0000 */
[----:B------:R2:W4:Y:S02]  /*9110*/  SHFL.IDX PT, R3, R12, 0x3, 0x181f ;  /* 0x00781f000c037f89 */ /* 0x00052400000e0000 */
.L_x_913:
[----:B--2---:R-:W2:Y:S04]  /*9120*/  LDL R0, [R1] ;  /* 0x0000000001007983 */ /* 0x004ea80000100800 */
[----:B----4-:R-:W4:Y:S04]  /*9130*/  LDL R226, [R1+0x48] ;  /* 0x0000480001e27983 */ /* 0x010f280000100800 */
[----:B---3--:R-:W3:Y:S04]  /*9140*/  LDL R13, [R1+0x64] ;  /* 0x00006400010d7983 */ /* 0x008ee80000100800 */
[----:B------:R-:W3:Y:S04]  /*9150*/  LDL R21, [R1+0x74] ;  /* 0x0000740001157983 */ /* 0x000ee80000100800 */
[----:B------:R-:W3:Y:S01]  /*9160*/  LDL R20, [R1+0x70] ;  /* 0x0000700001147983 */ /* 0x000ee20000100800 */
[----:B------:R-:W-:Y:S01]  /*9170*/  IADD3 R10, R10, 0x60, RZ ;  /* 0x000000600a0a7810 */ /* 0x000fe20007ffe0ff */
[----:B------:R-:W-:Y:S01]  /*9180*/  IMAD.MOV.U32 R2, RZ, RZ, c[0x0][0x2b8] ;  /* 0x0000ae00ff027624 */ /* 0x000fe200078e00ff */
[----:B------:R-:W-:-:S02]  /*9190*/  ULDC.64 UR4, c[0x0][0x40] ;  /* 0x0000100000047ab9 */ /* 0x000fc40000000a00 */
[----:B------:R-:W-:Y:S01]  /*91a0*/  ISETP.GE.AND P0, PT, R10, R11, PT ;  /* 0x0000000b0a00720c */ /* 0x000fe20003f06270 */
[----:B------:R-:W-:Y:S01]  /*91b0*/  IMAD.SHL.U32 R97, R109, 0x40, RZ ;  /* 0x000000406d617824 */ /* 0x000fe200078e00ff */
[----:B------:R-:W-:Y:S01]  /*91c0*/  ISETP.NE.AND P3, PT, R2, 0x1, PT ;  /* 0x000000010200780c */ /* 0x000fe20003f65270 */
[----:B------:R-:W-:-:S10]  /*91d0*/  UIADD3 UR4, UP0, UR4, 0x160, URZ ;  /* 0x0000016004047890 */ /* 0x000fd4000ff1e03f */
[----:B------:R-:W-:-:S04]  /*91e0*/  @!P0 LEA R8, P1, R248, R3, 0x1 ;  /* 0x00000003f8088211 */ /* 0x000fc800078208ff */
[----:B-1----:R-:W-:-:S05]  /*91f0*/  @!P0 LEA.HI.X R9, R248, R6, R249, 0x1, P1 ;  /* 0x00000006f8098211 */ /* 0x002fca00008f0cf9 */
[----:B------:R-:W-:Y:S01]  /*9200*/  @!PT LDS RZ, [RZ] ;  /* 0x00000000fffff984 */ /* 0x000fe20000000800 */
[----:B------:R-:W-:Y:S01]  /*9210*/  @!PT LDS RZ, [RZ] ;  /* 0x00000000fffff984 */ /* 0x000fe20000000800 */
[----:B------:R-:W-:Y:S01]  /*9220*/  @!PT LDS RZ, [RZ] ;  /* 0x00000000fffff984 */ /* 0x000fe20000000800 */
[----:B------:R1:W-:Y:S01]  /*9230*/  @!P0 LDGSTS.E.BYPASS.LTC128B.128 [R203+0xf100], [R8.64], !P4 ;  /* 0x0f10000008cb8fae */ /* 0x0003e2000e101d4a */
[----:B------:R-:W-:Y:S01]  /*9240*/  UIADD3.X UR5, URZ, UR5, URZ, UP0, !UPT ;  /* 0x000000053f057290 */ /* 0x000fe200087fe43f */
[----:B-----5:R-:W-:Y:S01]  /*9250*/  SHF.R.S32.HI R7, RZ, 0x1f, R14 ;  /* 0x0000001fff077819 */ /* 0x020fe2000001140e */
[----:B------:R-:W-:-:S04]  /*9260*/  IMAD.WIDE.U32 R230, R14, c[0x0][0x2b0], RZ ;  /* 0x0000ac000ee67a25 */ /* 0x000fc800078e00ff */
[----:B------:R-:W-:-:S04]  /*9270*/  IMAD R7, R7, c[0x0][0x2b0], RZ ;  /* 0x0000ac0007077a24 */ /* 0x000fc800078e02ff */
[----:B------:R-:W-:-:S04]  /*9280*/  IMAD R7, R14, c[0x0][0x2b4], R7 ;  /* 0x0000ad000e077a24 */ /* 0x000fc800078e0207 */
[----:B------:R-:W-:Y:S02]  /*9290*/  IMAD.IADD R232, R231, 0x1, R7 ;  /* 0x00000001e7e87824 */ /* 0x000fe400078e0207 */
[----:B------:R-:W-:Y:S01]  /*92a0*/  IMAD.MOV.U32 R196, RZ, RZ, RZ ;  /* 0x000000ffffc47224 */ /* 0x000fe200078e00ff */
[----:B--2---:R-:W-:-:S04]  /*92b0*/  SHF.R.S32.HI R15, RZ, 0x1f, R0 ;  /* 0x0000001fff0f7819 */ /* 0x004fc80000011400 */
[----:B------:R-:W-:-:S04]  /*92c0*/  LEA.HI R4, R15, R0, RZ, 0x3 ;  /* 0x000000000f047211 */ /* 0x000fc800078f18ff */
[----:B------:R-:W-:Y:S02]  /*92d0*/  LOP3.LUT R12, R4, 0xfffffff8, RZ, 0xc0, !PT ;  /* 0xfffffff8040c7812 */ /* 0x000fe400078ec0ff */
[----:B------:R-:W-:-:S03]  /*92e0*/  SHF.R.S32.HI R4, RZ, 0x3, R4 ;  /* 0x00000003ff047819 */ /* 0x000fc60000011404 */
[----:B------:R-:W-:-:S04]  /*92f0*/  IMAD.IADD R12, R0, 0x1, -R12 ;  /* 0x00000001000c7824 */ /* 0x000fc800078e0a0c */
[----:B------:R-:W-:-:S04]  /*9300*/  IMAD R206, R12, 0x20, R4 ;  /* 0x000000200cce7824 */ /* 0x000fc800078e0204 */
[----:B------:R-:W-:-:S04]  /*9310*/  IMAD.IADD R2, R206, 0x1, R97 ;  /* 0x00000001ce027824 */ /* 0x000fc800078e0261 */
[----:B----4-:R-:W-:Y:S01]  /*9320*/  IMAD.IADD R5, R226, 0x1, R2 ;  /* 0x00000001e2057824 */ /* 0x010fe200078e0202 */
[----:B---3--:R-:W-:-:S03]  /*9330*/  ISETP.GE.AND P2, PT, R2, R13, PT ;  /* 0x0000000d0200720c */ /* 0x008fc60003f46270 */
[----:B------:R-:W-:Y:S01]  /*9340*/  @P3 IMAD.HI.U32 R10, R5, c[0x0][0x2bc], RZ ;  /* 0x0000af00050a3a27 */ /* 0x000fe200078e00ff */
[----:B------:R-:W-:-:S03]  /*9350*/  ISETP.GT.OR P1, PT, R206, 0x3f, P2 ;  /* 0x0000003fce00780c */ /* 0x000fc60001724670 */
[----:B------:R-:W-:Y:S01]  /*9360*/  IMAD.MOV.U32 R2, RZ, RZ, R5 ;  /* 0x000000ffff027224 */ /* 0x000fe200078e0005 */
[----:B------:R-:W-:Y:S02]  /*9370*/  @P3 SHF.R.U32.HI R2, RZ, c[0x0][0x2c0], R10 ;  /* 0x0000b000ff023a19 */ /* 0x000fe4000001160a */
[CC--:B------:R-:W-:Y:S02]  /*9380*/  @!P0 LEA R10, P2, R250.reuse, R3.reuse, 0x1 ;  /* 0x00000003fa0a8211 */ /* 0x0c0fe400078408ff */
[C---:B-1----:R-:W-:Y:S02]  /*9390*/  @!P0 LEA R8, P3, R251.reuse, R3, 0x1 ;  /* 0x00000003fb088211 */ /* 0x042fe400078608ff */
[-C--:B------:R-:W-:Y:S02]  /*93a0*/  @!P0 LEA.HI.X R11, R250, R6.reuse, R21, 0x1, P2 ;  /* 0x00000006fa0b8211 */ /* 0x080fe400010f0c15 */
[----:B------:R-:W-:-:S03]  /*93b0*/  @!P0 LEA.HI.X R9, R251, R6, R20, 0x1, P3 ;  /* 0x00000006fb098211 */ /* 0x000fc600018f0c14 */
[----:B------:R1:W-:Y:S04]  /*93c0*/  @!P0 LDGSTS.E.BYPASS.LTC128B.128 [R203+0x13100], [R10.64], !P5 ;  /* 0x131000000acb8fae */ /* 0x0003e8000e901d4a */
[----:B------:R2:W-:Y:S04]  /*93d0*/  @!P0 LDGSTS.E.BYPASS.LTC128B.128 [R203+0x17100], [R8.64], !P6 ;  /* 0x1710000008cb8fae */ /* 0x0005e8000f101d4a */
[----:B------:R-:W0:Y:S01]  /*93e0*/  LDGDEPBAR ;  /* 0x00000000000079af */ /* 0x000e220000000000 */
[----:B------:R-:W-:Y:S01]  /*93f0*/  @!P1 IADD3 R3, P2, R2, R230, RZ ;  /* 0x000000e602039210 */ /* 0x000fe20007f5e0ff */
[----:B-1----:R-:W-:-:S02]  /*9400*/  IMAD.U32 R10, RZ, RZ, UR4 ;  /* 0x00000004ff0a7e24 */ /* 0x002fc4000f8e00ff */
[----:B------:R-:W-:Y:S01]  /*9410*/  IMAD.U32 R11, RZ, RZ, UR5 ;  /* 0x00000005ff0b7e24 */ /* 0x000fe2000f8e00ff */
[----:B------:R-:W-:Y:S01]  /*9420*/  WARPSYNC 0xffffffff ;  /* 0xffffffff00007948 */ /* 0x000fe20003800000 */
[----:B------:R-:W-:Y:S02]  /*9430*/  @!P1 LEA.HI.X.SX32 R7, R2, R232, 0x1, P2 ;  /* 0x000000e802079211 */ /* 0x000fe400010f0eff */
[----:B------:R-:W-:-:S04]  /*9440*/  @!P1 LEA R6, P2, R3, c[0x0][0x2a0], 0x2 ;  /* 0x0000a80003069a11 */ /* 0x000fc800078410ff */
[----:B------:R-:W-:Y:S01]  /*9450*/  @!P1 LEA.HI.X R7, R3, c[0x0][0x2a4], R7, 0x2, P2 ;  /* 0x0000a90003079a11 */ /* 0x000fe200010f1407 */
[----:B------:R-:W-:Y:S06]  /*9460*/  BAR.SYNC.DEFER_BLOCKING 0x0 ;  /* 0x0000000000007b1d */ /* 0x000fec0000010000 */
[----:B------:R1:W3:Y:S01]  /*9470*/  @!P1 LDG.E R196, [R6.64] ;  /* 0x0000000a06c49981 */ /* 0x0002e2000c1e1900 */
[----:B------:R-:W-:-:S04]  /*9480*/  IMAD.MOV R197, RZ, RZ, -R2 ;  /* 0x000000ffffc57224 */ /* 0x000fc800078e0a02 */
[----:B------:R-:W-:-:S05]  /*9490*/  IMAD R197, R197, c[0x0][0x2b8], R5 ;  /* 0x0000ae00c5c57a24 */ /* 0x000fca00078e0205 */
[----:B------:R-:W-:Y:S01]  /*94a0*/  SHF.R.S32.HI R103, RZ, 0x1f, R197 ;  /* 0x0000001fff677819 */ /* 0x000fe200000114c5 */
[----:B------:R-:W-:-:S04]  /*94b0*/  IMAD.WIDE.U32 R2, R197, c[0x0][0x1e0], RZ ;  /* 0x00007800c5027a25 */ /* 0x000fc800078e00ff */
[----:B------:R-:W-:-:S04]  /*94c0*/  IMAD R5, R103, c[0x0][0x1e0], RZ ;  /* 0x0000780067057a24 */ /* 0x000fc800078e02ff */
[----:B------:R-:W-:-:S04]  /*94d0*/  IMAD R5, R197, c[0x0][0x1e4], R5 ;  /* 0x00007900c5057a24 */ /* 0x000fc800078e0205 */
[----:B------:R-:W-:Y:S02]  /*94e0*/  IMAD.IADD R3, R3, 0x1, R5 ;  /* 0x0000000103037824 */ /* 0x000fe400078e0205 */
[----:B------:R-:W-:-:S04]  /*94f0*/  IMAD.WIDE.U32 R228, R223, c[0x0][0x1e8], RZ ;  /* 0x00007a00dfe47a25 */ /* 0x000fc800078e00ff */
[----:B------:R-:W-:Y:S02]  /*9500*/  IMAD R227, R223, c[0x0][0x1ec], R229 ;  /* 0x00007b00dfe37a24 */ /* 0x000fe400078e02e5 */
[----:B------:R-:W-:Y:S01]  /*9510*/  IMAD.SHL.U32 R198, R12, 0x8, RZ ;  /* 0x000000080cc67824 */ /* 0x000fe200078e00ff */
[----:B------:R-:W-:Y:S02]  /*9520*/  LEA.HI R0, R15, R0, RZ, 0x6 ;  /* 0x000000000f007211 */ /* 0x000fe400078f30ff */
[----:B------:R-:W-:Y:S01]  /*9530*/  IADD3 R84, -R4, R13, -R97 ;  /* 0x0000000d04547210 */ /* 0x000fe20007ffe961 */
[----:B-1----:R-:W-:Y:S01]  /*9540*/  IMAD.U32 R7, RZ, RZ, UR6 ;  /* 0x00000006ff077e24 */ /* 0x002fe2000f8e00ff */
[----:B------:R-:W-:Y:S01]  /*9550*/  IADD3 R110, R198, 0x40, RZ ;  /* 0x00000040c66e7810 */ /* 0x000fe20007ffe0ff */
[----:B------:R-:W-:Y:S01]  /*9560*/  IMAD.SHL.U32 R0, R0, 0x8, RZ ;  /* 0x0000000800007824 */ /* 0x000fe200078e00ff */
[----:B------:R-:W-:Y:S02]  /*9570*/  ISETP.GE.AND P1, PT, R84, 0x1, PT ;  /* 0x000000015400780c */ /* 0x000fe40003f26270 */
[----:B------:R-:W-:-:S02]  /*9580*/  IADD3 R111, R198, 0x80, RZ ;  /* 0x00000080c66f7810 */ /* 0x000fc40007ffe0ff */
[----:B------:R-:W-:Y:S02]  /*9590*/  ISETP.GE.AND P5, PT, R198, c[0x0][0x1d4], PT ;  /* 0x00007500c6007a0c */ /* 0x000fe40003fa6270 */
[----:B------:R-:W-:Y:S02]  /*95a0*/  ISETP.GE.AND P4, PT, R110, c[0x0][0x1d4], PT ;  /* 0x000075006e007a0c */ /* 0x000fe40003f86270 */
[----:B------:R-:W-:Y:S01]  /*95b0*/  ISETP.GE.AND P6, PT, R111, c[0x0][0x1d4], PT ;  /* 0x000075006f007a0c */ /* 0x000fe20003fc6270 */
[----:B------:R-:W-:Y:S04]  /*95c0*/  STL.64 [R1+0x18], R10 ;  /* 0x0000180a01007387 */ /* 0x000fe80000100a00 */
[----:B------:R-:W-:Y:S04]  /*95d0*/  STL.64 [R1+0x28], R16 ;  /* 0x0000281001007387 */ /* 0x000fe80000100a00 */
[----:B------:R-:W-:Y:S04]  /*95e0*/  STL.64 [R1+0x30], R144 ;  /* 0x0000309001007387 */ /* 0x000fe80000100a00 */
[----:B------:R-:W-:Y:S04]  /*95f0*/  STL.64 [R1+0x38], R22 ;  /* 0x0000381601007387 */ /* 0x000fe80000100a00 */
[----:B------:R-:W-:Y:S01]  /*9600*/  STL.64 [R1+0x40], R18 ;  /* 0x0000401201007387 */ /* 0x000fe20000100a00 */
[----:B------:R-:W-:Y:S01]  /*9610*/  BSSY B2, `(.L_x_762) ;  /* 0x0000033000027945 */ /* 0x000fe20003800000 */
[----:B------:R-:W-:-:S02]  /*9620*/  ISETP.GT.AND P3, PT, R206, 0x3f, PT ;  /* 0x0000003fce00780c */ /* 0x000fc40003f64270 */
[----:B------:R-:W-:Y:S02]  /*9630*/  MOV R112, 0x9940 ;  /* 0x0000994000707802 */ /* 0x000fe40000000f00 */
[----:B---3--:R-:W-:Y:S01]  /*9640*/  SHF.R.S32.HI R108, RZ, 0x1f, R196 ;  /* 0x0000001fff6c7819 */ /* 0x008fe200000114c4 */
[----:B------:R-:W-:-:S04]  /*9650*/  IMAD.WIDE.U32 R2, R196, c[0x0][0x1f0], R2 ;  /* 0x00007c00c4027a25 */ /* 0x000fc800078e0002 */
[----:B------:R-:W-:Y:S01]  /*9660*/  IMAD R6, R108, c[0x0][0x1f0], RZ ;  /* 0x00007c006c067a24 */ /* 0x000fe200078e02ff */
[----:B------:R-:W-:-:S03]  /*9670*/  IADD3 R5, P0, R2, R228, RZ ;  /* 0x000000e402057210 */ /* 0x000fc60007f1e0ff */
[----:B------:R-:W-:Y:S02]  /*9680*/  IMAD R6, R196, c[0x0][0x1f4], R6 ;  /* 0x00007d00c4067a24 */ /* 0x000fe400078e0206 */
[----:B------:R-:W-:-:S03]  /*9690*/  IMAD.SHL.U32 R2, R4, 0x40, RZ ;  /* 0x0000004004027824 */ /* 0x000fc600078e00ff */
[----:B------:R-:W-:Y:S02]  /*96a0*/  IADD3.X R6, R227, R3, R6, P0, !PT ;  /* 0x00000003e3067210 */ /* 0x000fe400007fe406 */
[C---:B--2---:R-:W-:Y:S02]  /*96b0*/  LEA R8, P0, R5.reuse, c[0x0][0x1c8], 0x1 ;  /* 0x0000720005087a11 */ /* 0x044fe400078008ff */
[----:B------:R-:W-:Y:S02]  /*96c0*/  LOP3.LUT R2, R2, 0x1c0, RZ, 0xc0, !PT ;  /* 0x000001c002027812 */ /* 0x000fe400078ec0ff */
[----:B------:R-:W-:Y:S02]  /*96d0*/  LEA.HI.X R12, R5, c[0x0][0x1cc], R6, 0x1, P0 ;  /* 0x00007300050c7a11 */ /* 0x000fe400000f0c06 */
[----:B------:R-:W-:Y:S02]  /*96e0*/  LOP3.LUT R6, R2, 0x38, R198, 0xf8, !PT ;  /* 0x0000003802067812 */ /* 0x000fe400078ef8c6 */
[----:B------:R-:W-:Y:S01]  /*96f0*/  SHF.R.U32.HI R5, RZ, 0x3, R2 ;  /* 0x00000003ff057819 */ /* 0x000fe20000011602 */
[----:B------:R-:W-:Y:S04]  /*9700*/  SHFL.IDX PT, R3, R12, RZ, 0x181f ;  /* 0x00181fff0c037589 */ /* 0x000fe800000e0000 */
[----:B------:R-:W1:Y:S01]  /*9710*/  SHFL.IDX PT, R2, R8, RZ, 0x181f ;  /* 0x00181fff08027589 */ /* 0x000e6200000e0000 */
[----:B------:R-:W-:-:S03]  /*9720*/  LOP3.LUT R9, R6, R5, RZ, 0x3c, !PT ;  /* 0x0000000506097212 */ /* 0x000fc600078e3cff */
[----:B------:R1:W-:Y:S01]  /*9730*/  SHFL.IDX PT, R4, R8, 0x1, 0x181f ;  /* 0x00381f0008047f89 */ /* 0x0003e200000e0000 */
[----:B------:R-:W-:-:S03]  /*9740*/  IMAD.U32 R6, RZ, RZ, UR7 ;  /* 0x00000007ff067e24 */ /* 0x000fc6000f8e00ff */
[----:B------:R-:W2:Y:S01]  /*9750*/  SHFL.IDX PT, R5, R12, 0x1, 0x181f ;  /* 0x00381f000c057f89 */ /* 0x000ea200000e0000 */
[----:B------:R-:W-:-:S03]  /*9760*/  LOP3.LUT R190, R9, 0xfffffe00, R0, 0xf8, !PT ;  /* 0xfffffe0009be7812 */ /* 0x000fc600078ef800 */
[----:B------:R3:W-:Y:S01]  /*9770*/  STL.64 [R1+0x20], R6 ;  /* 0x0000200601007387 */ /* 0x0007e20000100a00 */
[----:B------:R-:W-:Y:S02]  /*9780*/  SHF.R.S32.HI R0, RZ, 0x1f, R111 ;  /* 0x0000001fff007819 */ /* 0x000fe4000001146f */
[----:B------:R-:W-:Y:S02]  /*9790*/  ISETP.GT.AND P0, PT, R84, 0x20, PT ;  /* 0x000000205400780c */ /* 0x000fe40003f04270 */
[----:B------:R-:W-:-:S04]  /*97a0*/  LEA.HI R0, R0, R111, RZ, 0x3 ;  /* 0x0000006f00007211 */ /* 0x000fc800078f18ff */
[----:B------:R-:W-:Y:S01]  /*97b0*/  LOP3.LUT R204, R0, 0xfffffff8, RZ, 0xc0, !PT ;  /* 0xfffffff800cc7812 */ /* 0x000fe200078ec0ff */
[----:B-1----:R-:W-:Y:S01]  /*97c0*/  @P1 IMAD.WIDE R8, R198, 0x2, R2 ;  /* 0x00000002c6081825 */ /* 0x002fe200078e0202 */
[----:B---3--:R-:W-:-:S04]  /*97d0*/  SHF.R.S32.HI R7, RZ, 0x1f, R110 ;  /* 0x0000001fff077819 */ /* 0x008fc8000001146e */
[----:B------:R-:W-:Y:S01]  /*97e0*/  LEA.HI R7, R7, R110, RZ, 0x3 ;  /* 0x0000006e07077211 */ /* 0x000fe200078f18ff */
[----:B------:R-:W-:-:S03]  /*97f0*/  @P1 IMAD.SHL.U32 R6, R190, 0x2, RZ ;  /* 0x00000002be061824 */ /* 0x000fc600078e00ff */
[----:B------:R-:W-:Y:S01]  /*9800*/  LOP3.LUT R205, R7, 0xfffffff8, RZ, 0xc0, !PT ;  /* 0xfffffff807cd7812 */ /* 0x000fe200078ec0ff */
[--C-:B------:R-:W-:Y:S01]  /*9810*/  @P1 IMAD.WIDE R10, R204, 0x2, R2.reuse ;  /* 0x00000002cc0a1825 */ /* 0x100fe200078e0202 */
[----:B------:R1:W-:Y:S03]  /*9820*/  @P1 LDGSTS.E.BYPASS.LTC128B.128 [R6+0x6100], [R8.64], !P5 ;  /* 0x0610000008061fae */ /* 0x0003e6000e901d4a */
[----:B------:R-:W-:-:S04]  /*9830*/  @P1 IMAD.WIDE R12, R205, 0x2, R2 ;  /* 0x00000002cd0c1825 */ /* 0x000fc800078e0202 */
[----:B------:R-:W-:Y:S01]  /*9840*/  @P0 IMAD.SHL.U32 R0, R190, 0x2, RZ ;  /* 0x00000002be000824 */ /* 0x000fe200078e00ff */
[----:B------:R3:W-:Y:S01]  /*9850*/  @P1 LDGSTS.E.BYPASS.LTC128B.128 [R6+0x8100], [R12.64], !P4 ;  /* 0x081000000c061fae */ /* 0x0007e2000e101d4a */
[----:B--2---:R-:W-:-:S03]  /*9860*/  @P0 IMAD.WIDE R2, R205, 0x2, R4 ;  /* 0x00000002cd020825 */ /* 0x004fc600078e0204 */
[----:B------:R3:W-:Y:S01]  /*9870*/  @P1 LDGSTS.E.BYPASS.LTC128B.128 [R6+0xa100], [R10.64], !P6 ;  /* 0x0a1000000a061fae */ /* 0x0007e2000f101d4a */
[----:B-1----:R-:W-:-:S04]  /*9880*/  @P0 IMAD.WIDE R8, R198, 0x2, R4 ;  /* 0x00000002c6080825 */ /* 0x002fc800078e0204 */
[----:B------:R-:W-:Y:S01]  /*9890*/  @P0 IMAD.WIDE R4, R204, 0x2, R4 ;  /* 0x00000002cc040825 */ /* 0x000fe200078e0204 */
[----:B------:R1:W-:Y:S04]  /*98a0*/  @P0 LDGSTS.E.BYPASS.LTC128B.128 [R0+0x7100], [R8.64], !P5 ;  /* 0x0710000008000fae */ /* 0x0003e8000e901d4a */
[----:B------:R1:W-:Y:S04]  /*98b0*/  @P0 LDGSTS.E.BYPASS.LTC128B.128 [R0+0x9100], [R2.64], !P4 ;  /* 0x0910000002000fae */ /* 0x0003e8000e101d4a */
[----:B------:R1:W-:Y:S04]  /*98c0*/  @P0 LDGSTS.E.BYPASS.LTC128B.128 [R0+0xb100], [R4.64], !P6 ;  /* 0x0b10000004000fae */ /* 0x0003e8000f101d4a */
[----:B------:R-:W0:Y:S01]  /*98d0*/  LDGDEPBAR ;  /* 0x00000000000079af */ /* 0x000e220000000000 */
[----:B------:R-:W-:-:S02]  /*98e0*/  SHF.R.S32.HI R218, RZ, 0x1f, R205 ;  /* 0x0000001fffda7819 */ /* 0x000fc400000114cd */
[----:B------:R-:W-:Y:S01]  /*98f0*/  SHF.R.S32.HI R217, RZ, 0x1f, R204 ;  /* 0x0000001fffd97819 */ /* 0x000fe200000114cc */
[----:B-1----:R-:W-:Y:S01]  /*9900*/  IMAD.U32 R0, RZ, RZ, UR7 ;  /* 0x00000007ff007e24 */ /* 0x002fe2000f8e00ff */
[----:B------:R-:W-:-:S04]  /*9910*/  SEL R2, RZ, 0x10, P6 ;  /* 0x00000010ff027807 */ /* 0x000fc80003000000 */
[----:B------:R-:W-:Y:S02]  /*9920*/  IADD3 R0, R0, 0x18, RZ ;  /* 0x0000001800007810 */ /* 0x000fe40007ffe0ff */
[----:B---3--:R-:W-:Y:S05]  /*9930*/  CALL.REL.NOINC `($_ZN7cutlass13device_kernelIN5flash19enable_sm80_to_sm89INS1_16FlashAttnFwdSm80INS1_25CollectiveMainloopFwdSm80ILi8ELi1ELb0EN4cute5tupleIJNS5_1CILi128EEENS7_ILi64EEENS7_ILi192EEEEEELi192ENS_10bfloat16_tEfNS_4arch4Sm80ELb0ELb1ELb1ELb1ELb1ELb1ELb1ELb1EEENS1_21CollectiveEpilogueFwdINS6_IJS8_SA_S9_EEENS6_IJNS7_ILi1EEESI_SI_EEESC_SE_Li256ELb1ELb1ELb1ELb0EEENS1_36VarlenDynamicPersistentTileSchedulerILi128ELi64ELi256ELi256ELb1ELb1ELb0ELb1ELb0ELb1EEEEEEEEEvNT_6ParamsE$_ZZN5flash25CollectiveMainloopFwdSm80ILi8ELi1ELb0EN4cute5tupleIJNS1_1CILi128EEENS3_ILi64EEENS3_ILi192EEEEEELi192EN7cutlass10bfloat16_tEfNS8_4arch4Sm80ELb0ELb1ELb1ELb1ELb1ELb1ELb1ELb1EE3mmaINS_16FlashAttnFwdSm80ISC_NS_21CollectiveEpilogueFwdINS2_IJS4_S6_S5_EEENS2_IJNS3_ILi1EEESH_SH_EEES9_SB_Li256ELb1ELb1ELb1ELb0EEENS_36VarlenDynamicPersistentTileSchedulerILi128ELi64ELi256ELi256ELb1ELb1ELb0ELb1ELb0ELb1EEEE13SharedStorageENS1_6TensorINS1_11ArrayEngineIfLm96EEENS1_6LayoutINS2_IJNS2_IJNS3_ILi2EEESS_EEESH_NS3_ILi24EEEEEENS2_IJNS2_IJSH_SS_EEENS3_ILi0EEENS3_ILi4EEEEEEEEEENS_7SoftmaxILi2ELi0EEEEEbRKNSC_6ParamsERT0_RT1_iRKNS_16SeqlenInfoQKNewKILb1ELb1EEENS2_IJiiiiEEERT_ENKUlvE_clEv) ;  /* 0x0001672000007944 */ /* 0x008fea0003c00000 */
[----:B------:R-:W-:Y:S05]  /*9940*/  BSYNC B2 ;  /* 0x0000000000027941 */ /* 0x000fea0003800000 */
.L_x_762:
[----:B------:R2:W5:Y:S01]  /*9950*/  LDL R96, [R1] ;  /* 0x0000000001607983 */ /* 0x0005620000100800 */
[----:B------:R-:W-:-:S04]  /*9960*/  DEPBAR.LE SB0, 0x0 ;  /* 0x000080000000791a */ /* 0x000fc80000000000 */
[----:B------:R2:W5:Y:S01]  /*9970*/  LDL R210, [R1+0x10] ;  /* 0x0000100001d27983 */ /* 0x0005620000100800 */
[----:B------:R-:W-:Y:S01]  /*9980*/  WARPSYNC 0xffffffff ;  /* 0xffffffff00007948 */ /* 0x000fe20003800000 */
[----:B------:R-:W-:Y:S02]  /*9990*/  IMAD R0, R103, c[0x0][0x208], RZ ;  /* 0x0000820067007a24 */ /* 0x000fe400078e02ff */
[----:B------:R-:W-:Y:S01]  /*99a0*/  BAR.SYNC.DEFER_BLOCKING 0x0 ;  /* 0x0000000000007b1d */ /* 0x000fe20000010000 */
[----:B------:R-:W-:-:S04]  /*99b0*/  IMAD.WIDE.U32 R2, R197, c[0x0][0x208], RZ ;  /* 0x00008200c5027a25 */ /* 0x000fc800078e00ff */
[----:B------:R-:W-:Y:S02]  /*99c0*/  IMAD R0, R197, c[0x0][0x20c], R0 ;  /* 0x00008300c5007a24 */ /* 0x000fe400078e0200 */
[----:B------:R-:W-:-:S03]  /*99d0*/  IMAD.WIDE.U32 R224, R223, c[0x0][0x210], RZ ;  /* 0x00008400dfe07a25 */ /* 0x000fc600078e00ff */
[----:B------:R-:W-:Y:S01]  /*99e0*/  IADD3 R3, R3, R0, RZ ;  /* 0x0000000003037210 */ /* 0x000fe20007ffe0ff */
[----:B------:R-:W-:Y:S02]  /*99f0*/  IMAD R0, R108, c[0x0][0x218], RZ ;  /* 0x000086006c007a24 */ /* 0x000fe400078e02ff */
[----:B------:R-:W-:Y:S02]  /*9a00*/  IMAD R223, R223, c[0x0][0x214], R225 ;  /* 0x00008500dfdf7a24 */ /* 0x000fe400078e02e1 */
[----:B------:R-:W-:-:S04]  /*9a10*/  IMAD.WIDE.U32 R2, R196, c[0x0][0x218], R2 ;  /* 0x00008600c4027a25 */ /* 0x000fc800078e0002 */
[----:B-1----:R-:W-:Y:S01]  /*9a20*/  IMAD R12, R196, c[0x0][0x21c], R0 ;  /* 0x00008700c40c7a24 */ /* 0x002fe200078e0200 */
[----:B------:R-:W-:-:S04]  /*9a30*/  IADD3 R0, P1, R2, R224, RZ ;  /* 0x000000e002007210 */ /* 0x000fc80007f3e0ff */
[----:B------:R-:W-:Y:S01]  /*9a40*/  LEA R14, P0, R0, c[0x0][0x1f8], 0x1 ;  /* 0x00007e00000e7a11 */ /* 0x000fe200078008ff */
[----:B------:R2:W1:Y:S01]  /*9a50*/  LDSM.16.M88.4 R8, [R173] ;  /* 0x00000000ad08783b */ /* 0x0004620000000200 */
[----:B------:R-:W-:-:S03]  /*9a60*/  IADD3.X R2, R223, R3, R12, P1, !PT ;  /* 0x00000003df027210 */ /* 0x000fc60000ffe40c */
[----:B------:R2:W3:Y:S01]  /*9a70*/  LDSM.16.M88.4 R36, [R142] ;  /* 0x000000008e24783b */ /* 0x0004e20000000200 */
[----:B------:R-:W-:-:S03]  /*9a80*/  LEA.HI.X R15, R0, c[0x0][0x1fc], R2, 0x1, P0 ;  /* 0x00007f00000f7a11 */ /* 0x000fc600000f0c02 */
[----:B------:R2:W4:Y:S04]  /*9a90*/  LDSM.16.M88.4 R24, [R142+0x800] ;  /* 0x000800008e18783b */ /* 0x0005280000000200 */
[----:B------:R2:W1:Y:S04]  /*9aa0*/  LDSM.16.M88.4 R44, [R142+0x1000] ;  /* 0x001000008e2c783b */ /* 0x0004680000000200 */
[----:B------:R2:W1:Y:S04]  /*9ab0*/  LDSM.16.M88.4 R52, [R142+0x1800] ;  /* 0x001800008e34783b */ /* 0x0004680000000200 */
[----:B------:R2:W1:Y:S04]  /*9ac0*/  LDSM.16.M88.4 R4, [R174] ;  /* 0x00000000ae04783b */ /* 0x0004680000000200 */
[----:B------:R2:W1:Y:S04]  /*9ad0*/  LDSM.16.M88.4 R56, [R177] ;  /* 0x00000000b138783b */ /* 0x0004680000000200 */
[----:B------:R2:W1:Y:S04]  /*9ae0*/  LDSM.16.M88.4 R64, [R188] ;  /* 0x00000000bc40783b */ /* 0x0004680000000200 */
[----:B------:R2:W1:Y:S04]  /*9af0*/  LDSM.16.M88.4 R76, [R187] ;  /* 0x00000000bb4c783b */ /* 0x0004680000000200 */
[----:B------:R2:W1:Y:S01]  /*9b00*/  LDSM.16.M88.4 R88, [R186] ;  /* 0x00000000ba58783b */ /* 0x0004620000000200 */
[----:B------:R-:W-:Y:S05]  /*9b10*/  BRA.DIV ~URZ, `(.L_x_763) ;  /* 0x000138827f007947 */ /* 0x000fea000b800000 */
[----:B------:R2:W4:Y:S02]  /*9b20*/  SHFL.IDX PT, R0, R15, RZ, 0x181f ;  /* 0x00181fff0f007589 */ /* 0x00052400000e0000 */
.L_x_914:
[----:B------:R-:W2:Y:S01]  /*9b30*/  SHFL.IDX PT, R16, R14, RZ, 0x181f ;  /* 0x00181fff0e107589 */ /* 0x000ea200000e0000 */
[C---:B------:R-:W-:Y:S01]  /*9b40*/  ISETP.GE.AND P0, PT, R198.reuse, c[0x0][0x1d4], PT ;  /* 0x00007500c6007a0c */ /* 0x040fe20003f06270 */
[----:B------:R-:W-:Y:S01]  /*9b50*/  IMAD.WIDE R18, R198, 0x2, RZ ;  /* 0x00000002c6127825 */ /* 0x000fe200078e02ff */
[----:B------:R-:W-:Y:S01]  /*9b60*/  SHF.L.U32 R190, R190, 0x1, RZ ;  /* 0x00000001bebe7819 */ /* 0x000fe200000006ff */
[----:B------:R-:W4:Y:S01]  /*9b70*/  SHFL.IDX PT, R14, R14, 0x1, 0x181f ;  /* 0x00381f000e0e7f89 */ /* 0x000f2200000e0000 */
[----:B------:R-:W-:Y:S01]  /*9b80*/  ISETP.LT.OR P1, PT, R84, 0x1, P0 ;  /* 0x000000015400780c */ /* 0x000fe20000721670 */
[----:B------:R-:W-:Y:S01]  /*9b90*/  IMAD.WIDE R12, R205, 0x2, RZ ;  /* 0x00000002cd0c7825 */ /* 0x000fe200078e02ff */
[----:B------:R-:W-:Y:S01]  /*9ba0*/  ISETP.GE.AND P2, PT, R110, c[0x0][0x1d4], PT ;  /* 0x000075006e007a0c */ /* 0x000fe20003f46270 */
[----:B--2---:R-:W2:Y:S01]  /*9bb0*/  SHFL.IDX PT, R15, R15, 0x1, 0x181f ;  /* 0x00381f000f0f7f89 */ /* 0x004ea200000e0000 */
[C---:B-1-3--:R-:W-:Y:S01]  /*9bc0*/  HMMA.16816.F32.BF16 R28, R8.reuse, R36, RZ ;  /* 0x00000024081c723c */ /* 0x04afe200000418ff */
[----:B------:R-:W-:Y:S07]  /*9bd0*/  BSSY B0, `(.L_x_764) ;  /* 0x000013f000007945 */ /* 0x000fee0003800000 */
[----:B------:R-:W-:Y:S01]  /*9be0*/  HMMA.16816.F32.BF16 R36, R8, R38, RZ ;  /* 0x000000260824723c */ /* 0x000fe200000418ff */
[----:B------:R-:W-:-:S07]  /*9bf0*/  IADD3 R2, P0, R16, R18, RZ ;  /* 0x0000001210027210 */ /* 0x000fce0007f1e0ff */
[----:B----4-:R-:W-:Y:S01]  /*9c00*/  HMMA.16816.F32.BF16 R40, R8, R24, RZ ;  /* 0x000000180828723c */ /* 0x010fe200000418ff */
[----:B------:R-:W-:-:S05]  /*9c10*/  IADD3.X R3, R19, R0, RZ, P0, !PT ;  /* 0x0000000013037210 */ /* 0x000fca00007fe4ff */
[----:B------:R1:W-:Y:S01]  /*9c20*/  LDGSTS.E.BYPASS.LTC128B.128 [R190+0x100], [R2.64], !P1 ;  /* 0x0010000002be7fae */ /* 0x0003e2000c901d4a */
[----:B------:R-:W-:Y:S01]  /*9c30*/  ISETP.GE.AND P1, PT, R111, c[0x0][0x1d4], PT ;  /* 0x000075006f007a0c */ /* 0x000fe20003f26270 */
[C---:B------:R-:W-:Y:S08]  /*9c40*/  HMMA.16816.F32.BF16 R24, R8.reuse, R26, RZ ;  /* 0x0000001a0818723c */ /* 0x040ff000000418ff */
[----:B------:R-:W-:Y:S08]  /*9c50*/  HMMA.16816.F32.BF16 R32, R8, R52, RZ ;  /* 0x000000340820723c */ /* 0x000ff000000418ff */
[C---:B------:R-:W-:Y:S08]  /*9c60*/  HMMA.16816.F32.BF16 R28, R4.reuse, R56, R28 ;  /* 0x00000038041c723c */ /* 0x040ff0000004181c */
[----:B------:R-:W-:Y:S01]  /*9c70*/  HMMA.16816.F32.BF16 R36, R4, R58, R36 ;  /* 0x0000003a0424723c */ /* 0x000fe20000041824 */
[----:B-1----:R-:W-:-:S04]  /*9c80*/  IADD3 R2, P0, R16, R12, RZ ;  /* 0x0000000c10027210 */ /* 0x002fc80007f1e0ff */
[----:B------:R-:W-:Y:S02]  /*9c90*/  IADD3.X R3, R13, R0, RZ, P0, !PT ;  /* 0x000000000d037210 */ /* 0x000fe400007fe4ff */
[C---:B------:R-:W-:Y:S01]  /*9ca0*/  ISETP.LT.OR P0, PT, R84.reuse, 0x1, P2 ;  /* 0x000000015400780c */ /* 0x040fe20001701670 */
[----:B------:R-:W-:Y:S01]  /*9cb0*/  HMMA.16816.F32.BF16 R40, R4, R64, R40 ;  /* 0x000000400428723c */ /* 0x000fe20000041828 */
[----:B------:R-:W-:-:S07]  /*9cc0*/  ISETP.LT.OR P2, PT, R84, 0x21, P2 ;  /* 0x000000215400780c */ /* 0x000fce0001741670 */
[----:B------:R-:W-:Y:S04]  /*9cd0*/  HMMA.16816.F32.BF16 R24, R4, R66, R24 ;  /* 0x000000420418723c */ /* 0x000fe80000041818 */
[----:B------:R1:W-:Y:S01]  /*9ce0*/  LDGSTS.E.BYPASS.LTC128B.128 [R190+0x2100], [R2.64], !P0 ;  /* 0x0210000002be7fae */ /* 0x0003e2000c101d4a */
[----:B------:R-:W-:-:S03]  /*9cf0*/  IADD3 R18, P0, R18, R14, RZ ;  /* 0x0000000e12127210 */ /* 0x000fc60007f1e0ff */
[----:B------:R-:W-:Y:S01]  /*9d00*/  HMMA.16816.F32.BF16 R32, R4, R88, R32 ;  /* 0x000000580420723c */ /* 0x000fe20000041820 */
[----:B--2---:R-:W-:Y:S01]  /*9d10*/  IADD3.X R19, R19, R15, RZ, P0, !PT ;  /* 0x0000000f13137210 */ /* 0x004fe200007fe4ff */
[----:B-1----:R-:W-:-:S05]  /*9d20*/  IMAD.WIDE R2, R204, 0x2, RZ ;  /* 0x00000002cc027825 */ /* 0x002fca00078e02ff */
[----:B------:R-:W-:-:S04]  /*9d30*/  IADD3 R16, P0, R16, R2, RZ ;  /* 0x0000000210107210 */ /* 0x000fc80007f1e0ff */
[----:B------:R-:W-:Y:S02]  /*9d40*/  IADD3.X R17, R3, R0, RZ, P0, !PT ;  /* 0x0000000003117210 */ /* 0x000fe400007fe4ff */
[C---:B------:R-:W-:Y:S02]  /*9d50*/  ISETP.LT.OR P0, PT, R84.reuse, 0x1, P1 ;  /* 0x000000015400780c */ /* 0x040fe40000f01670 */
[----:B------:R-:W-:-:S11]  /*9d60*/  ISETP.LT.OR P1, PT, R84, 0x21, P1 ;  /* 0x000000215400780c */ /* 0x000fd60000f21670 */
[----:B------:R1:W-:Y:S01]  /*9d70*/  LDGSTS.E.BYPASS.LTC128B.128 [R190+0x4100], [R16.64], !P0 ;  /* 0x0410000010be7fae */ /* 0x0003e2000c101d4a */
[----:B------:R-:W-:-:S04]  /*9d80*/  ISETP.GE.AND P0, PT, R198, c[0x0][0x1d4], PT ;  /* 0x00007500c6007a0c */ /* 0x000fc80003f06270 */
[----:B------:R-:W-:Y:S11]  /*9d90*/  ISETP.LT.OR P0, PT, R84, 0x21, P0 ;  /* 0x000000215400780c */ /* 0x000ff60000701670 */
[----:B------:R-:W-:Y:S02]  /*9da0*/  @!UPT UIADD3 URZ, URZ, URZ, URZ ;  /* 0x0000003f3f3ff290 */ /* 0x000fe4000fffe03f */
[----:B------:R1:W-:Y:S01]  /*9db0*/  LDGSTS.E.BYPASS.LTC128B.128 [R190+0x1100], [R18.64], !P0 ;  /* 0x0110000012be7fae */ /* 0x0003e2000c101d4a */
[----:B------:R-:W-:-:S04]  /*9dc0*/  IADD3 R12, P0, R12, R14, RZ ;  /* 0x0000000e0c0c7210 */ /* 0x000fc80007f1e0ff */
[----:B------:R-:W-:Y:S02]  /*9dd0*/  IADD3.X R13, R13, R15, RZ, P0, !PT ;  /* 0x0000000f0d0d7210 */ /* 0x000fe400007fe4ff */
[----:B------:R-:W-:-:S03]  /*9de0*/  IADD3 R2, P0, R2, R14, RZ ;  /* 0x0000000e02027210 */ /* 0x000fc60007f1e0ff */
[----:B------:R2:W-:Y:S01]  /*9df0*/  LDGSTS.E.BYPASS.LTC128B.128 [R190+0x3100], [R12.64], !P2 ;  /* 0x031000000cbe7fae */ /* 0x0005e2000d101d4a */
[----:B------:R-:W-:Y:S02]  /*9e00*/  IADD3.X R3, R3, R15, RZ, P0, !PT ;  /* 0x0000000f03037210 */ /* 0x000fe400007fe4ff */
[----:B------:R-:W-:-:S03]  /*9e10*/  ISETP.GT.AND P0, PT, R109, R216, PT ;  /* 0x000000d86d00720c */ /* 0x000fc60003f04270 */
[----:B------:R3:W-:Y:S04]  /*9e20*/  LDGSTS.E.BYPASS.LTC128B.128 [R190+0x5100], [R2.64], !P1 ;  /* 0x0510000002be7fae */ /* 0x0007e8000c901d4a */
[----:B------:R-:W-:Y:S04]  /*9e30*/  LDSM.16.M88.4 R20, [R176] ;  /* 0x00000000b014783b */ /* 0x000fe80000000200 */
[----:B------:R-:W4:Y:S04]  /*9e40*/  LDSM.16.M88.4 R48, [R172] ;  /* 0x00000000ac30783b */ /* 0x000f280000000200 */
[----:B------:R-:W3:Y:S04]  /*9e50*/  LDSM.16.M88.4 R80, [R172+0x1000] ;  /* 0x00100000ac50783b */ /* 0x000ee80000000200 */
[----:B------:R-:W3:Y:S04]  /*9e60*/  LDSM.16.M88.4 R60, [R172+0x800] ;  /* 0x00080000ac3c783b */ /* 0x000ee80000000200 */
[----:B------:R-:W3:Y:S01]  /*9e70*/  LDSM.16.M88.4 R56, [R172+0x1800] ;  /* 0x00180000ac38783b */ /* 0x000ee20000000200 */
[C---:B--2---:R-:W-:Y:S03]  /*9e80*/  HMMA.16816.F32.BF16 R12, R8.reuse, R44, RZ ;  /* 0x0000002c080c723c */ /* 0x044fe600000418ff */
[----:B-1----:R-:W-:Y:S04]  /*9e90*/  LDSM.16.M88.4 R16, [R175] ;  /* 0x00000000af10783b */ /* 0x002fe80000000200 */
[----:B------:R-:W1:Y:S01]  /*9ea0*/  LDSM.16.M88.4 R68, [R169] ;  /* 0x00000000a944783b */ /* 0x000e620000000200 */
[C---:B------:R-:W-:Y:S03]  /*9eb0*/  HMMA.16816.F32.BF16 R44, R8.reuse, R46, RZ ;  /* 0x0000002e082c723c */ /* 0x040fe600000418ff */
[----:B------:R-:W2:Y:S04]  /*9ec0*/  LDSM.16.M88.4 R84, [R169+0x1000] ;  /* 0x00100000a954783b */ /* 0x000ea80000000200 */
[----:B------:R-:W1:Y:S01]  /*9ed0*/  LDSM.16.M88.4 R72, [R169+0x800] ;  /* 0x00080000a948783b */ /* 0x000e620000000200 */
[----:B------:R-:W-:Y:S03]  /*9ee0*/  HMMA.16816.F32.BF16 R8, R8, R54, RZ ;  /* 0x000000360808723c */ /* 0x000fe600000418ff */
[----:B------:R-:W1:Y:S04]  /*9ef0*/  LDSM.16.M88.4 R52, [R169+0x1800] ;  /* 0x00180000a934783b */ /* 0x000e680000000200 */
[----:B------:R-:W-:Y:S01]  /*9f00*/  LDSM.16.M88.4 R64, [R142+0x2000] ;  /* 0x002000008e40783b */ /* 0x000fe20000000200 */
[C---:B------:R-:W-:Y:S03]  /*9f10*/  HMMA.16816.F32.BF16 R12, R4.reuse, R76, R12 ;  /* 0x0000004c040c723c */ /* 0x040fe6000004180c */
[----:B------:R-:W0:Y:S05]  /*9f20*/  LDGDEPBAR ;  /* 0x00000000000079af */ /* 0x000e2a0000000000 */
[C---:B------:R-:W-:Y:S01]  /*9f30*/  HMMA.16816.F32.BF16 R44, R4.reuse, R78, R44 ;  /* 0x0000004e042c723c */ /* 0x040fe2000004182c */
[----:B------:R-:W-:Y:S07]  /*9f40*/  LDSM.16.M88.4 R76, [R142+0x2800] ;  /* 0x002800008e4c783b */ /* 0x000fee0000000200 */
[----:B------:R-:W-:Y:S08]  /*9f50*/  HMMA.16816.F32.BF16 R4, R4, R90, R8 ;  /* 0x0000005a0404723c */ /* 0x000ff00000041808 */
[C---:B----4-:R-:W-:Y:S08]  /*9f60*/  HMMA.16816.F32.BF16 R28, R20.reuse, R48, R28 ;  /* 0x00000030141c723c */ /* 0x050ff0000004181c */
[C---:B------:R-:W-:Y:S08]  /*9f70*/  HMMA.16816.F32.BF16 R36, R20.reuse, R50, R36 ;  /* 0x000000321424723c */ /* 0x040ff00000041824 */
[C---:B---3--:R-:W-:Y:S01]  /*9f80*/  HMMA.16816.F32.BF16 R8, R20.reuse, R80, R12 ;  /* 0x000000501408723c */ /* 0x048fe2000004180c */
[----:B------:R-:W3:Y:S07]  /*9f90*/  LDSM.16.M88.4 R12, [R173+0x4000] ;  /* 0x00400000ad0c783b */ /* 0x000eee0000000200 */
[C---:B------:R-:W-:Y:S08]  /*9fa0*/  HMMA.16816.F32.BF16 R40, R20.reuse, R60, R40 ;  /* 0x0000003c1428723c */ /* 0x040ff00000041828 */
[C---:B------:R-:W-:Y:S01]  /*9fb0*/  HMMA.16816.F32.BF16 R24, R20.reuse, R62, R24 ;  /* 0x0000003e1418723c */ /* 0x040fe20000041818 */
[----:B------:R-:W-:Y:S07]  /*9fc0*/  LDSM.16.M88.4 R60, [R142+0x3800] ;  /* 0x003800008e3c783b */ /* 0x000fee0000000200 */
[C---:B------:R-:W-:Y:S01]  /*9fd0*/  HMMA.16816.F32.BF16 R48, R20.reuse, R82, R44 ;  /* 0x000000521430723c */ /* 0x040fe2000004182c */
[----:B------:R-:W4:Y:S07]  /*9fe0*/  LDSM.16.M88.4 R80, [R142+0x3000] ;  /* 0x003000008e50783b */ /* 0x000f2e0000000200 */
[C---:B------:R-:W-:Y:S08]  /*9ff0*/  HMMA.16816.F32.BF16 R44, R20.reuse, R56, R32 ;  /* 0x00000038142c723c */ /* 0x040ff00000041820 */
[----:B------:R-:W-:Y:S01]  /*a000*/  HMMA.16816.F32.BF16 R20, R20, R58, R4 ;  /* 0x0000003a1414723c */ /* 0x000fe20000041804 */
[----:B------:R-:W-:Y:S07]  /*a010*/  LDSM.16.M88.4 R56, [R182] ;  /* 0x00000000b638783b */ /* 0x000fee0000000200 */
[C---:B-1----:R-:W-:Y:S08]  /*a020*/  HMMA.16816.F32.BF16 R4, R16.reuse, R68, R28 ;  /* 0x000000441004723c */ /* 0x042ff0000004181c */
[C---:B------:R-:W-:Y:S01]  /*a030*/  HMMA.16816.F32.BF16 R36, R16.reuse, R70, R36 ;  /* 0x000000461024723c */ /* 0x040fe20000041824 */
[----:B------:R-:W-:Y:S07]  /*a040*/  LDSM.16.M88.4 R68, [R185] ;  /* 0x00000000b944783b */ /* 0x000fee0000000200 */
[C---:B--2---:R-:W-:Y:S01]  /*a050*/  HMMA.16816.F32.BF16 R28, R16.reuse, R84, R8 ;  /* 0x00000054101c723c */ /* 0x044fe20000041808 */
[----:B------:R-:W1:Y:S07]  /*a060*/  LDSM.16.M88.4 R8, [R174+0x4000] ;  /* 0x00400000ae08783b */ /* 0x000e6e0000000200 */
[C---:B------:R-:W-:Y:S08]  /*a070*/  HMMA.16816.F32.BF16 R40, R16.reuse, R72, R40 ;  /* 0x000000481028723c */ /* 0x040ff00000041828 */
[C---:B------:R-:W-:Y:S01]  /*a080*/  HMMA.16816.F32.BF16 R32, R16.reuse, R74, R24 ;  /* 0x0000004a1020723c */ /* 0x040fe20000041818 */
[----:B------:R-:W2:Y:S07]  /*a090*/  LDSM.16.M88.4 R72, [R184] ;  /* 0x00000000b848783b */ /* 0x000eae0000000200 */
[C---:B------:R-:W-:Y:S01]  /*a0a0*/  HMMA.16816.F32.BF16 R48, R16.reuse, R86, R48 ;  /* 0x000000561030723c */ /* 0x040fe20000041830 */
[----:B------:R-:W1:Y:S07]  /*a0b0*/  LDSM.16.M88.4 R84, [R183] ;  /* 0x00000000b754783b */ /* 0x000e6e0000000200 */
[C---:B------:R-:W-:Y:S08]  /*a0c0*/  HMMA.16816.F32.BF16 R44, R16.reuse, R52, R44 ;  /* 0x00000034102c723c */ /* 0x040ff0000004182c */
[----:B------:R-:W-:Y:S08]  /*a0d0*/  HMMA.16816.F32.BF16 R24, R16, R54, R20 ;  /* 0x000000361018723c */ /* 0x000ff00000041814 */
[C---:B---3--:R-:W-:Y:S01]  /*a0e0*/  HMMA.16816.F32.BF16 R16, R12.reuse, R64, R4 ;  /* 0x000000400c10723c */ /* 0x048fe20000041804 */
[----:B------:R-:W-:Y:S07]  /*a0f0*/  LDSM.16.M88.4 R4, [R176+0x4000] ;  /* 0x00400000b004783b */ /* 0x000fee0000000200 */
        /* <DEDUP_REMOVED lines=8> */
[C---:B------:R-:W-:Y:S08]  /*a180*/  HMMA.16816.F32.BF16 R44, R12.reuse, R60, R44 ;  /* 0x0000003c0c2c723c */ /* 0x040ff0000004182c */
[----:B------:R-:W-:Y:S01]  /*a190*/  HMMA.16816.F32.BF16 R24, R12, R62, R24 ;  /* 0x0000003e0c18723c */ /* 0x000fe20000041818 */
[----:B------:R-:W3:Y:S07]  /*a1a0*/  LDSM.16.M88.4 R60, [R172+0x3800] ;  /* 0x00380000ac3c783b */ /* 0x000eee0000000200 */
[C---:B-1----:R-:W-:Y:S08]  /*a1b0*/  HMMA.16816.F32.BF16 R12, R8.reuse, R68, R16 ;  /* 0x00000044080c723c */ /* 0x042ff00000041810 */
[C---:B------:R-:W-:Y:S01]  /*a1c0*/  HMMA.16816.F32.BF16 R16, R8.reuse, R70, R20 ;  /* 0x000000460810723c */ /* 0x040fe20000041814 */
[----:B------:R-:W-:Y:S04]  /*a1d0*/  LDSM.16.M88.4 R20, [R175+0x4000] ;  /* 0x00400000af14783b */ /* 0x000fe80000000200 */
[----:B------:R-:W1:Y:S03]  /*a1e0*/  LDSM.16.M88.4 R68, [R169+0x2000] ;  /* 0x00200000a944783b */ /* 0x000e660000000200 */
[C---:B--2---:R-:W-:Y:S08]  /*a1f0*/  HMMA.16816.F32.BF16 R28, R8.reuse, R72, R40 ;  /* 0x00000048081c723c */ /* 0x044ff00000041828 */
[C---:B------:R-:W-:Y:S01]  /*a200*/  HMMA.16816.F32.BF16 R36, R8.reuse, R74, R36 ;  /* 0x0000004a0824723c */ /* 0x040fe20000041824 */
[----:B------:R-:W2:Y:S07]  /*a210*/  LDSM.16.M88.4 R72, [R169+0x2800] ;  /* 0x00280000a948783b */ /* 0x000eae0000000200 */
[C---:B------:R-:W-:Y:S08]  /*a220*/  HMMA.16816.F32.BF16 R32, R8.reuse, R84, R32 ;  /* 0x000000540820723c */ /* 0x040ff00000041820 */
[C---:B------:R-:W-:Y:S08]  /*a230*/  HMMA.16816.F32.BF16 R48, R8.reuse, R86, R48 ;  /* 0x000000560830723c */ /* 0x040ff00000041830 */
[C---:B------:R-:W-:Y:S01]  /*a240*/  HMMA.16816.F32.BF16 R52, R8.reuse, R56, R44 ;  /* 0x000000380834723c */ /* 0x040fe2000004182c */
[----:B------:R-:W-:Y:S07]  /*a250*/  LDSM.16.M88.4 R44, [R169+0x3000] ;  /* 0x00300000a92c783b */ /* 0x000fee0000000200 */
[----:B------:R-:W-:Y:S08]  /*a260*/  HMMA.16816.F32.BF16 R24, R8, R58, R24 ;  /* 0x0000003a0818723c */ /* 0x000ff00000041818 */
[C---:B---3--:R-:W-:Y:S08]  /*a270*/  HMMA.16816.F32.BF16 R8, R4.reuse, R64, R12 ;  /* 0x000000400408723c */ /* 0x048ff0000004180c */
[C---:B------:R-:W-:Y:S01]  /*a280*/  HMMA.16816.F32.BF16 R12, R4.reuse, R66, R16 ;  /* 0x00000042040c723c */ /* 0x040fe20000041810 */
[----:B------:R-:W-:Y:S04]  /*a290*/  LDSM.16.M88.4 R16, [R173+0x8000] ;  /* 0x00800000ad10783b */ /* 0x000fe80000000200 */
[----:B------:R-:W3:Y:S03]  /*a2a0*/  LDSM.16.M88.4 R64, [R142+0x4000] ;  /* 0x004000008e40783b */ /* 0x000ee60000000200 */
[C---:B------:R-:W-:Y:S08]  /*a2b0*/  HMMA.16816.F32.BF16 R28, R4.reuse, R76, R28 ;  /* 0x0000004c041c723c */ /* 0x040ff0000004181c */
[C---:B------:R-:W-:Y:S01]  /*a2c0*/  HMMA.16816.F32.BF16 R56, R4.reuse, R78, R36 ;  /* 0x0000004e0438723c */ /* 0x040fe20000041824 */
[----:B------:R-:W2:Y:S07]  /*a2d0*/  LDSM.16.M88.4 R76, [R169+0x3800] ;  /* 0x00380000a94c783b */ /* 0x000eae0000000200 */
[C---:B----4-:R-:W-:Y:S08]  /*a2e0*/  HMMA.16816.F32.BF16 R40, R4.reuse, R80, R32 ;  /* 0x000000500428723c */ /* 0x050ff00000041820 */
[C---:B------:R-:W-:Y:S01]  /*a2f0*/  HMMA.16816.F32.BF16 R36, R4.reuse, R82, R48 ;  /* 0x000000520424723c */ /* 0x040fe20000041830 */
[----:B------:R-:W-:Y:S07]  /*a300*/  LDSM.16.M88.4 R48, [R181] ;  /* 0x00000000b530783b */ /* 0x000fee0000000200 */
[C---:B------:R-:W-:Y:S08]  /*a310*/  HMMA.16816.F32.BF16 R52, R4.reuse, R60, R52 ;  /* 0x0000003c0434723c */ /* 0x040ff00000041834 */
[----:B------:R-:W-:Y:S01]  /*a320*/  HMMA.16816.F32.BF16 R92, R4, R62, R24 ;  /* 0x0000003e045c723c */ /* 0x000fe20000041818 */
[----:B------:R-:W4:Y:S07]  /*a330*/  LDSM.16.M88.4 R60, [R142+0x4800] ;  /* 0x004800008e3c783b */ /* 0x000f2e0000000200 */
[C---:B-1----:R-:W-:Y:S01]  /*a340*/  HMMA.16816.F32.BF16 R4, R20.reuse, R68, R8 ;  /* 0x000000441404723c */ /* 0x042fe20000041808 */
[----:B------:R-:W-:Y:S07]  /*a350*/  LDSM.16.M88.4 R8, [R176+0x8000] ;  /* 0x00800000b008783b */ /* 0x000fee0000000200 */
[C---:B------:R-:W-:Y:S01]  /*a360*/  HMMA.16816.F32.BF16 R24, R20.reuse, R70, R12 ;  /* 0x000000461418723c */ /* 0x040fe2000004180c */
[----:B------:R-:W1:Y:S07]  /*a370*/  LDSM.16.M88.4 R12, [R174+0x8000] ;  /* 0x00800000ae0c783b */ /* 0x000e6e0000000200 */
[----:B--2---:R-:W-:Y:S08]  /*a380*/  HMMA.16816.F32.BF16 R32, R20, R72, R28 ;  /* 0x000000481420723c */ /* 0x004ff0000004181c */
[C---:B---3--:R-:W-:Y:S08]  /*a390*/  HMMA.16816.F32.BF16 R4, R16.reuse, R64, R4 ;  /* 0x000000401004723c */ /* 0x048ff00000041804 */
[----:B------:R-:W-:Y:S01]  /*a3a0*/  HMMA.16816.F32.BF16 R28, R16, R66, R24 ;  /* 0x00000042101c723c */ /* 0x000fe20000041818 */
[----:B------:R-:W2:Y:S07]  /*a3b0*/  LDSM.16.M88.4 R64, [R180] ;  /* 0x00000000b440783b */ /* 0x000eae0000000200 */
[C---:B------:R-:W-:Y:S01]  /*a3c0*/  HMMA.16816.F32.BF16 R68, R20.reuse, R74, R56 ;  /* 0x0000004a1444723c */ /* 0x040fe20000041838 */
[----:B------:R-:W-:Y:S04]  /*a3d0*/  LDSM.16.M88.4 R56, [R169+0x4000] ;  /* 0x00400000a938783b */ /* 0x000fe80000000200 */
[----:B------:R-:W-:Y:S03]  /*a3e0*/  LDSM.16.M88.4 R72, [R142+0x5800] ;  /* 0x005800008e48783b */ /* 0x000fe60000000200 */
[C---:B------:R-:W-:Y:S01]  /*a3f0*/  HMMA.16816.F32.BF16 R88, R20.reuse, R76, R52 ;  /* 0x0000004c1458723c */ /* 0x040fe20000041834 */
[----:B------:R-:W3:Y:S07]  /*a400*/  LDSM.16.M88.4 R52, [R172+0x4000] ;  /* 0x00400000ac34783b */ /* 0x000eee0000000200 */
[C---:B------:R-:W-:Y:S08]  /*a410*/  HMMA.16816.F32.BF16 R84, R20.reuse, R44, R40 ;  /* 0x0000002c1454723c */ /* 0x040ff00000041828 */
[----:B------:R-:W-:Y:S01]  /*a420*/  HMMA.16816.F32.BF16 R80, R20, R46, R36 ;  /* 0x0000002e1450723c */ /* 0x000fe20000041824 */
[----:B------:R-:W3:Y:S07]  /*a430*/  LDSM.16.M88.4 R44, [R142+0x5000] ;  /* 0x005000008e2c783b */ /* 0x000eee0000000200 */
[----:B----4-:R-:W-:Y:S08]  /*a440*/  HMMA.16816.F32.BF16 R32, R16, R60, R32 ;  /* 0x0000003c1020723c */ /* 0x010ff00000041820 */
[C---:B-1----:R-:W-:Y:S01]  /*a450*/  HMMA.16816.F32.BF16 R24, R12.reuse, R48, R4 ;  /* 0x000000300c18723c */ /* 0x042fe20000041804 */
[----:B------:R-:W-:Y:S07]  /*a460*/  LDSM.16.M88.4 R4, [R175+0x8000] ;  /* 0x00800000af04783b */ /* 0x000fee0000000200 */
[----:B------:R-:W-:Y:S08]  /*a470*/  HMMA.16816.F32.BF16 R28, R12, R50, R28 ;  /* 0x000000320c1c723c */ /* 0x000ff0000004181c */
[----:B------:R-:W-:Y:S01]  /*a480*/  HMMA.16816.F32.BF16 R40, R16, R62, R68 ;  /* 0x0000003e1028723c */ /* 0x000fe20000041844 */
[----:B------:R-:W1:Y:S04]  /*a490*/  LDSM.16.M88.4 R60, [R172+0x4800] ;  /* 0x00480000ac3c783b */ /* 0x000e680000000200 */
[----:B------:R-:W4:Y:S03]  /*a4a0*/  LDSM.16.M88.4 R68, [R179] ;  /* 0x00000000b344783b */ /* 0x000f260000000200 */
[----:B--2---:R-:W-:Y:S08]  /*a4b0*/  HMMA.16816.F32.BF16 R36, R12, R64, R32 ;  /* 0x000000400c24723c */ /* 0x004ff00000041820 */
[C---:B---3--:R-:W-:Y:S08]  /*a4c0*/  HMMA.16816.F32.BF16 R24, R8.reuse, R52, R24 ;  /* 0x000000340818723c */ /* 0x048ff00000041818 */
[----:B------:R-:W-:Y:S01]  /*a4d0*/  HMMA.16816.F32.BF16 R28, R8, R54, R28 ;  /* 0x00000036081c723c */ /* 0x000fe2000004181c */
[----:B------:R-:W2:Y:S07]  /*a4e0*/  LDSM.16.M88.4 R52, [R169+0x4800] ;  /* 0x00480000a934783b */ /* 0x000eae0000000200 */
[----:B------:R-:W-:Y:S08]  /*a4f0*/  HMMA.16816.F32.BF16 R76, R20, R78, R92 ;  /* 0x0000004e144c723c */ /* 0x000ff0000004185c */
[----:B------:R-:W-:Y:S08]  /*a500*/  HMMA.16816.F32.BF16 R20, R16, R44, R84 ;  /* 0x0000002c1014723c */ /* 0x000ff00000041854 */
[----:B------:R-:W-:Y:S08]  /*a510*/  HMMA.16816.F32.BF16 R32, R12, R66, R40 ;  /* 0x000000420c20723c */ /* 0x000ff00000041828 */
[----:B-1----:R-:W-:Y:S08]  /*a520*/  HMMA.16816.F32.BF16 R36, R8, R60, R36 ;  /* 0x0000003c0824723c */ /* 0x002ff00000041824 */
[C---:B------:R-:W-:Y:S08]  /*a530*/  HMMA.16816.F32.BF16 R48, R4.reuse, R56, R24 ;  /* 0x000000380430723c */ /* 0x040ff00000041818 */
[----:B------:R-:W-:Y:S01]  /*a540*/  HMMA.16816.F32.BF16 R28, R4, R58, R28 ;  /* 0x0000003a041c723c */ /* 0x000fe2000004181c */
[----:B------:R-:W1:Y:S07]  /*a550*/  LDSM.16.M88.4 R56, [R172+0x5000] ;  /* 0x00500000ac38783b */ /* 0x000e6e0000000200 */
[----:B----4-:R-:W-:Y:S08]  /*a560*/  HMMA.16816.F32.BF16 R24, R12, R68, R20 ;  /* 0x000000440c18723c */ /* 0x010ff00000041814 */
[----:B------:R-:W-:Y:S01]  /*a570*/  HMMA.16816.F32.BF16 R44, R16, R46, R80 ;  /* 0x0000002e102c723c */ /* 0x000fe20000041850 */
[----:B------:R-:W-:-:S02]  /*a580*/  FMUL.FTZ R49, R49, c[0x0][0x320] ;  /* 0x0000c80031317a20 */ /* 0x000fc40000410000 */
[----:B------:R-:W-:Y:S02]  /*a590*/  FMUL.FTZ R50, R50, c[0x0][0x320] ;  /* 0x0000c80032327a20 */ /* 0x000fe40000410000 */
[----:B------:R-:W-:Y:S02]  /*a5a0*/  FMUL.FTZ R51, R51, c[0x0][0x320] ;  /* 0x0000c80033337a20 */ /* 0x000fe40000410000 */
[----:B------:R-:W-:Y:S01]  /*a5b0*/  FMUL.FTZ R0, R48, c[0x0][0x320] ;  /* 0x0000c80030007a20 */ /* 0x000fe20000410000 */
[----:B------:R-:W-:Y:S01]  /*a5c0*/  HMMA.16816.F32.BF16 R20, R8, R62, R32 ;  /* 0x0000003e0814723c */ /* 0x000fe20000041820 */
[----:B------:R-:W3:Y:S01]  /*a5d0*/  LDSM.16.M88.4 R60, [R178] ;  /* 0x00000000b23c783b */ /* 0x000ee20000000200 */
[----:B------:R-:W4:Y:S01]  /*a5e0*/  MUFU.TANH R81, R50 ;  /* 0x0000003200517308 */ /* 0x000f220000002400 */
[----:B------:R-:W-:Y:S02]  /*a5f0*/  FMUL.FTZ R28, R28, c[0x0][0x320] ;  /* 0x0000c8001c1c7a20 */ /* 0x000fe40000410000 */
[----:B------:R-:W-:-:S02]  /*a600*/  FMUL.FTZ R29, R29, c[0x0][0x320] ;  /* 0x0000c8001d1d7a20 */ /* 0x000fc40000410000 */
[----:B------:R-:W-:Y:S01]  /*a610*/  FMUL.FTZ R30, R30, c[0x0][0x320] ;  /* 0x0000c8001e1e7a20 */ /* 0x000fe20000410000 */
[C---:B------:R-:W-:Y:S01]  /*a620*/  HMMA.16816.F32.BF16 R64, R16.reuse, R72, R88 ;  /* 0x000000481040723c */ /* 0x040fe20000041858 */
[----:B------:R-:W-:Y:S01]  /*a630*/  FMUL.FTZ R31, R31, c[0x0][0x320] ;  /* 0x0000c8001f1f7a20 */ /* 0x000fe20000410000 */
[----:B------:R-:W1:Y:S06]  /*a640*/  MUFU.TANH R72, R49 ;  /* 0x0000003100487308 */ /* 0x000e6c0000002400 */
[----:B------:R-:W-:Y:S02]  /*a650*/  HMMA.16816.F32.BF16 R16, R16, R74, R76 ;  /* 0x0000004a1010723c */ /* 0x000fe4000004184c */
[----:B------:R1:W1:Y:S06]  /*a660*/  MUFU.TANH R73, R51 ;  /* 0x0000003300497308 */ /* 0x00026c0000002400 */
[----:B--2---:R-:W-:Y:S02]  /*a670*/  HMMA.16816.F32.BF16 R36, R4, R52, R36 ;  /* 0x000000340424723c */ /* 0x004fe40000041824 */
[----:B------:R-:W2:Y:S06]  /*a680*/  MUFU.TANH R69, R28 ;  /* 0x0000001c00457308 */ /* 0x000eac0000002400 */
[----:B------:R-:W-:Y:S01]  /*a690*/  HMMA.16816.F32.BF16 R40, R12, R70, R44 ;  /* 0x000000460c28723c */ /* 0x000fe2000004182c */
[----:B------:R-:W2:Y:S01]  /*a6a0*/  LDSM.16.M88.4 R44, [R172+0x5800] ;  /* 0x00580000ac2c783b */ /* 0x000ea20000000200 */
[----:B------:R-:W2:Y:S03]  /*a6b0*/  MUFU.TANH R68, R29 ;  /* 0x0000001d00447308 */ /* 0x000ea60000002400 */
[----:B-1----:R-:W1:Y:S03]  /*a6c0*/  LDSM.16.M88.4 R48, [R169+0x5000] ;  /* 0x00500000a930783b */ /* 0x002e660000000200 */
[----:B------:R-:W-:Y:S02]  /*a6d0*/  HMMA.16816.F32.BF16 R32, R8, R56, R24 ;  /* 0x000000380820723c */ /* 0x000fe40000041818 */
[----:B------:R-:W1:Y:S06]  /*a6e0*/  MUFU.TANH R70, R30 ;  /* 0x0000001e00467308 */ /* 0x000e6c0000002400 */
[----:B------:R-:W-:Y:S01]  /*a6f0*/  HMMA.16816.F32.BF16 R24, R4, R54, R20 ;  /* 0x000000360418723c */ /* 0x000fe20000041814 */
[----:B------:R-:W-:Y:S01]  /*a700*/  FMUL.FTZ R36, R36, c[0x0][0x320] ;  /* 0x0000c80024247a20 */ /* 0x000fe20000410000 */
[----:B------:R4:W1:Y:S01]  /*a710*/  MUFU.TANH R56, R31 ;  /* 0x0000001f00387308 */ /* 0x0008620000002400 */
[----:B------:R-:W-:-:S02]  /*a720*/  FMUL.FTZ R37, R37, c[0x0][0x320] ;  /* 0x0000c80025257a20 */ /* 0x000fc40000410000 */
[----:B------:R-:W-:Y:S02]  /*a730*/  FMUL.FTZ R38, R38, c[0x0][0x320] ;  /* 0x0000c80026267a20 */ /* 0x000fe40000410000 */
[----:B------:R-:W-:Y:S01]  /*a740*/  FMUL.FTZ R39, R39, c[0x0][0x320] ;  /* 0x0000c80027277a20 */ /* 0x000fe20000410000 */
[C---:B---3--:R-:W-:Y:S02]  /*a750*/  HMMA.16816.F32.BF16 R20, R12.reuse, R60, R64 ;  /* 0x0000003c0c14723c */ /* 0x048fe40000041840 */
[----:B------:R-:W3:Y:S06]  /*a760*/  MUFU.TANH R54, R36 ;  /* 0x0000002400367308 */ /* 0x000eec0000002400 */
[----:B------:R-:W-:Y:S02]  /*a770*/  HMMA.16816.F32.BF16 R12, R12, R62, R16 ;  /* 0x0000003e0c0c723c */ /* 0x000fe40000041810 */
[----:B------:R-:W1:Y:S06]  /*a780*/  MUFU.TANH R52, R37 ;  /* 0x0000002500347308 */ /* 0x000e6c0000002400 */
[----:B----4-:R-:W-:Y:S01]  /*a790*/  HMMA.16816.F32.BF16 R28, R8, R58, R40 ;  /* 0x0000003a081c723c */ /* 0x010fe20000041828 */
[----:B------:R-:W-:Y:S01]  /*a7a0*/  FMUL.FTZ R24, R24, c[0x0][0x320] ;  /* 0x0000c80018187a20 */ /* 0x000fe20000410000 */
[----:B------:R-:W4:Y:S01]  /*a7b0*/  MUFU.TANH R55, R38 ;  /* 0x0000002600377308 */ /* 0x000f220000002400 */
[----:B------:R-:W-:-:S02]  /*a7c0*/  FMUL.FTZ R25, R25, c[0x0][0x320] ;  /* 0x0000c80019197a20 */ /* 0x000fc40000410000 */
[----:B------:R-:W-:Y:S02]  /*a7d0*/  FMUL.FTZ R26, R26, c[0x0][0x320] ;  /* 0x0000c8001a1a7a20 */ /* 0x000fe40000410000 */
[----:B------:R-:W-:Y:S01]  /*a7e0*/  FMUL.FTZ R27, R27, c[0x0][0x320] ;  /* 0x0000c8001b1b7a20 */ /* 0x000fe20000410000 */
[C---:B--2---:R-:W-:Y:S02]  /*a7f0*/  HMMA.16816.F32.BF16 R16, R8.reuse, R44, R20 ;  /* 0x0000002c0810723c */ /* 0x044fe40000041814 */
[----:B------:R2:W2:Y:S06]  /*a800*/  MUFU.TANH R53, R39 ;  /* 0x0000002700357308 */ /* 0x0004ac0000002400 */
[----:B------:R-:W-:Y:S02]  /*a810*/  HMMA.16816.F32.BF16 R8, R8, R46, R12 ;  /* 0x0000002e0808723c */ /* 0x000fe4000004180c */
[----:B------:R-:W3:Y:S06]  /*a820*/  MUFU.TANH R43, R25 ;  /* 0x00000019002b7308 */ /* 0x000eec0000002400 */
[----:B-1----:R-:W-:Y:S01]  /*a830*/  HMMA.16816.F32.BF16 R32, R4, R48, R32 ;  /* 0x000000300420723c */ /* 0x002fe20000041820 */
[----:B--2---:R-:W1:Y:S01]  /*a840*/  LDSM.16.M88.4 R36, [R169+0x5800] ;  /* 0x00580000a924783b */ /* 0x004e620000000200 */
[----:B------:R-:W2:Y:S01]  /*a850*/  MUFU.TANH R48, R24 ;  /* 0x0000001800307308 */ /* 0x000ea20000002400 */
[----:B------:R-:W-:-:S05]  /*a860*/  DEPBAR.LE SB0, 0x0 ;  /* 0x000080000000791a */ /* 0x000fca0000000000 */
[----:B------:R-:W-:Y:S02]  /*a870*/  HMMA.16816.F32.BF16 R20, R4, R50, R28 ;  /* 0x000000320414723c */ /* 0x000fe4000004181c */
[----:B------:R-:W1:Y:S08]  /*a880*/  MUFU.TANH R49, R26 ;  /* 0x0000001a00317308 */ /* 0x000e700000002400 */
[----:B------:R-:W1:Y:S06]  /*a890*/  MUFU.TANH R45, R27 ;  /* 0x0000001b002d7308 */ /* 0x000e6c0000002400 */
[----:B------:R-:W-:-:S02]  /*a8a0*/  FMUL.FTZ R32, R32, c[0x0][0x320] ;  /* 0x0000c80020207a20 */ /* 0x000fc40000410000 */
[----:B------:R-:W-:Y:S01]  /*a8b0*/  FMUL.FTZ R34, R34, c[0x0][0x320] ;  /* 0x0000c80022227a20 */ /* 0x000fe20000410000 */
[----:B------:R2:W2:Y:S01]  /*a8c0*/  MUFU.TANH R80, R0 ;  /* 0x0000000000507308 */ /* 0x0004a20000002400 */
[----:B------:R-:W-:Y:S02]  /*a8d0*/  FMUL.FTZ R35, R35, c[0x0][0x320] ;  /* 0x0000c80023237a20 */ /* 0x000fe40000410000 */
[----:B------:R-:W-:Y:S02]  /*a8e0*/  FMUL.FTZ R33, R33, c[0x0][0x320] ;  /* 0x0000c80021217a20 */ /* 0x000fe40000410000 */
[----:B------:R-:W-:Y:S02]  /*a8f0*/  FMUL.FTZ R21, R21, c[0x0][0x320] ;  /* 0x0000c80015157a20 */ /* 0x000fe40000410000 */
[----:B------:R-:W-:Y:S01]  /*a900*/  FMUL.FTZ R22, R22, c[0x0][0x320] ;  /* 0x0000c80016167a20 */ /* 0x000fe20000410000 */
[----:B------:R3:W3:Y:S01]  /*a910*/  MUFU.TANH R30, R32 ;  /* 0x00000020001e7308 */ /* 0x0006e20000002400 */
[----:B------:R-:W-:-:S02]  /*a920*/  FMUL.FTZ R20, R20, c[0x0][0x320] ;  /* 0x0000c80014147a20 */ /* 0x000fc40000410000 */
[----:B------:R-:W-:Y:S01]  /*a930*/  FMUL.FTZ R23, R23, c[0x0][0x320] ;  /* 0x0000c80017177a20 */ /* 0x000fe20000410000 */
[----:B-1----:R-:W-:Y:S04]  /*a940*/  HMMA.16816.F32.BF16 R12, R4, R36, R16 ;  /* 0x00000024040c723c */ /* 0x002fe80000041810 */
[----:B------:R1:W1:Y:S01]  /*a950*/  MUFU.TANH R44, R34 ;  /* 0x00000022002c7308 */ /* 0x0002620000002400 */
[----:B--2---:R-:W-:-:S03]  /*a960*/  SHF.R.S32.HI R0, RZ, 0x1f, R198 ;  /* 0x0000001fff007819 */ /* 0x004fc600000114c6 */
[----:B------:R-:W-:Y:S04]  /*a970*/  HMMA.16816.F32.BF16 R4, R4, R38, R8 ;  /* 0x000000260404723c */ /* 0x000fe80000041808 */
[----:B------:R2:W1:Y:S08]  /*a980*/  MUFU.TANH R42, R35 ;  /* 0x00000023002a7308 */ /* 0x0004700000002400 */
[----:B------:R2:W1:Y:S04]  /*a990*/  MUFU.TANH R40, R22 ;  /* 0x0000001600287308 */ /* 0x0004680000002400 */
[----:B------:R-:W-:-:S04]  /*a9a0*/  FMUL.FTZ R12, R12, c[0x0][0x320] ;  /* 0x0000c8000c0c7a20 */ /* 0x000fc80000410000 */
[----:B------:R2:W1:Y:S01]  /*a9b0*/  MUFU.TANH R31, R33 ;  /* 0x00000021001f7308 */ /* 0x0004620000002400 */
[----:B------:R-:W-:Y:S02]  /*a9c0*/  FMUL.FTZ R13, R13, c[0x0][0x320] ;  /* 0x0000c8000d0d7a20 */ /* 0x000fe40000410000 */
[----:B------:R-:W-:Y:S02]  /*a9d0*/  FMUL.FTZ R14, R14, c[0x0][0x320] ;  /* 0x0000c8000e0e7a20 */ /* 0x000fe40000410000 */
[----:B------:R-:W-:Y:S02]  /*a9e0*/  FMUL.FTZ R15, R15, c[0x0][0x320] ;  /* 0x0000c8000f0f7a20 */ /* 0x000fe40000410000 */
[----:B------:R-:W-:Y:S01]  /*a9f0*/  FMUL.FTZ R4, R4, c[0x0][0x320] ;  /* 0x0000c80004047a20 */ /* 0x000fe20000410000 */
[----:B------:R2:W1:Y:S01]  /*aa00*/  MUFU.TANH R32, R20 ;  /* 0x0000001400207308 */ /* 0x0004620000002400 */
[----:B------:R-:W-:Y:S02]  /*aa10*/  FMUL.FTZ R5, R5, c[0x0][0x320] ;  /* 0x0000c80005057a20 */ /* 0x000fe40000410000 */
[----:B------:R-:W-:-:S02]  /*aa20*/  FMUL.FTZ R6, R6, c[0x0][0x320] ;  /* 0x0000c80006067a20 */ /* 0x000fc40000410000 */
[----:B------:R-:W-:-:S03]  /*aa30*/  FMUL.FTZ R7, R7, c[0x0][0x320] ;  /* 0x0000c80007077a20 */ /* 0x000fc60000410000 */
[----:B------:R-:W1:Y:S08]  /*aa40*/  MUFU.TANH R21, R21 ;  /* 0x0000001500157308 */ /* 0x000e700000002400 */
        /* <DEDUP_REMOVED lines=11> */
[----:B---34-:R-:W-:Y:S01]  /*ab00*/  IMAD.MOV.U32 R0, RZ, RZ, c[0x0][0x2b8] ;  /* 0x0000ae00ff007624 */ /* 0x018fe200078e00ff */
[----:B------:R-:W-:Y:S01]  /*ab10*/  IADD3 R2, R206, R97, R226 ;  /* 0x00000061ce027210 */ /* 0x000fe20007ffe0e2 */
[----:B------:R-:W-:-:S03]  /*ab20*/  IMAD.MOV.U32 R196, RZ, RZ, RZ ;  /* 0x000000ffffc47224 */ /* 0x000fc600078e00ff */
[----:B------:R-:W-:Y:S02]  /*ab30*/  ISETP.NE.AND P0, PT, R0, 0x1, PT ;  /* 0x000000010000780c */ /* 0x000fe40003f05270 */
[----:B------:R-:W-:-:S05]  /*ab40*/  IADD3 R2, R2, -0x40, RZ ;  /* 0xffffffc002027810 */ /* 0x000fca0007ffe0ff */
[----:B------:R-:W-:-:S06]  /*ab50*/  IMAD.MOV.U32 R0, RZ, RZ, R2 ;  /* 0x000000ffff007224 */ /* 0x000fcc00078e0002 */
[----:B------:R-:W-:-:S05]  /*ab60*/  @P0 IMAD.HI.U32 R3, R2, c[0x0][0x2bc], RZ ;  /* 0x0000af0002030a27 */ /* 0x000fca00078e00ff */
[----:B------:R-:W-:-:S04]  /*ab70*/  @P0 SHF.R.U32.HI R0, RZ, c[0x0][0x2c0], R3 ;  /* 0x0000b000ff000a19 */ /* 0x000fc80000011603 */
[----:B------:R-:W-:-:S04]  /*ab80*/  @!P3 IADD3 R3, P0, R0, R230, RZ ;  /* 0x000000e60003b210 */ /* 0x000fc80007f1e0ff */
[----:B--2---:R-:W-:Y:S02]  /*ab90*/  @!P3 LEA.HI.X.SX32 R5, R0, R232, 0x1, P0 ;  /* 0x000000e80005b211 */ /* 0x004fe400000f0eff */
        /* <DEDUP_REMOVED lines=19> */
[----:B------:R2:W3:Y:S02]  /*acd0*/  SHFL.IDX PT, R4, R5, RZ, 0x181f ;  /* 0x00181fff05047589 */ /* 0x0004e400000e0000 */
.L_x_915:
[----:B------:R-:W-:Y:S05]  /*ace0*/  BRA.DIV ~URZ, `(.L_x_767) ;  /* 0x000127b27f007947 */ /* 0x000fea000b800000 */
[----:B------:R-:W4:Y:S01]  /*acf0*/  SHFL.IDX PT, R0, R15, RZ, 0x181f ;  /* 0x00181fff0f007589 */ /* 0x000f2200000e0000 */
[----:B------:R-:W-:Y:S01]  /*ad00*/  SHF.R.S32.HI R2, RZ, 0x1f, R198 ;  /* 0x0000001fff027819 */ /* 0x000fe200000114c6 */
[C---:B------:R-:W-:Y:S01]  /*ad10*/  IMAD.SHL.U32 R12, R198.reuse, 0x2, RZ ;  /* 0x00000002c60c7824 */ /* 0x040fe200078e00ff */
[C---:B------:R-:W-:Y:S01]  /*ad20*/  SHF.L.U64.HI R16, R205.reuse, 0x1, R218 ;  /* 0x00000001cd107819 */ /* 0x040fe200000102da */
[----:B------:R-:W-:Y:S01]  /*ad30*/  IMAD.SHL.U32 R14, R205, 0x2, RZ ;  /* 0x00000002cd0e7824 */ /* 0x000fe200078e00ff */
[----:B------:R-:W-:Y:S01]  /*ad40*/  SHF.L.U64.HI R13, R198, 0x1, R2 ;  /* 0x00000001c60d7819 */ /* 0x000fe20000010202 */
[C---:B------:R-:W-:Y:S01]  /*ad50*/  IMAD.SHL.U32 R17, R204.reuse, 0x2, RZ ;  /* 0x00000002cc117824 */ /* 0x040fe200078e00ff */
[----:B------:R-:W-:Y:S02]  /*ad60*/  SHF.L.U64.HI R18, R204, 0x1, R217 ;  /* 0x00000001cc127819 */ /* 0x000fe400000102d9 */
[----:B------:R-:W-:-:S02]  /*ad70*/  SEL R20, RZ, 0x10, P6 ;  /* 0x00000010ff147807 */ /* 0x000fc40003000000 */
[----:B------:R-:W-:Y:S02]  /*ad80*/  SEL R11, RZ, 0x10, P5 ;  /* 0x00000010ff0b7807 */ /* 0x000fe40002800000 */
[----:B------:R-:W-:Y:S02]  /*ad90*/  SEL R10, RZ, 0x10, P4 ;  /* 0x00000010ff0a7807 */ /* 0x000fe40002000000 */
[C---:B----4-:R-:W-:Y:S02]  /*ada0*/  IADD3 R2, P2, R0.reuse, R12, RZ ;  /* 0x0000000c00027210 */ /* 0x050fe40007f5e0ff */
[C---:B------:R-:W-:Y:S02]  /*adb0*/  IADD3 R8, P1, R0.reuse, R14, RZ ;  /* 0x0000000e00087210 */ /* 0x040fe40007f3e0ff */
[----:B------:R-:W-:Y:S01]  /*adc0*/  IADD3 R6, P0, R0, R17, RZ ;  /* 0x0000001100067210 */ /* 0x000fe20007f1e0ff */
[C---:B---3--:R-:W-:Y:S01]  /*add0*/  IMAD.X R3, R4.reuse, 0x1, R13, P2 ;  /* 0x0000000104037824 */ /* 0x048fe200010e060d */
[----:B------:R-:W3:Y:S01]  /*ade0*/  SHFL.IDX PT, R0, R15, 0x1, 0x181f ;  /* 0x00381f000f007f89 */ /* 0x000ee200000e0000 */
[----:B------:R-:W-:-:S02]  /*adf0*/  IMAD.X R9, R4, 0x1, R16, P1 ;  /* 0x0000000104097824 */ /* 0x000fc400008e0610 */
[----:B------:R-:W-:Y:S01]  /*ae00*/  IMAD.X R7, R4, 0x1, R18, P0 ;  /* 0x0000000104077824 */ /* 0x000fe200000e0612 */
[----:B------:R-:W-:Y:S01]  /*ae10*/  @!PT LDS RZ, [RZ] ;  /* 0x00000000fffff984 */ /* 0x000fe20000000800 */
[----:B------:R4:W-:Y:S04]  /*ae20*/  LDGSTS.E.BYPASS.LTC128B.128 [R190+0x6100], [R2.64], !P5 ;  /* 0x0610000002be7fae */ /* 0x0009e8000e901d4a */
[----:B------:R4:W-:Y:S04]  /*ae30*/  LDGSTS.E.BYPASS.LTC128B.128 [R190+0x8100], [R8.64], !P4 ;  /* 0x0810000008be7fae */ /* 0x0009e8000e101d4a */
[----:B------:R4:W-:Y:S04]  /*ae40*/  LDGSTS.E.BYPASS.LTC128B.128 [R190+0xa100], [R6.64], !P6 ;  /* 0x0a10000006be7fae */ /* 0x0009e8000f101d4a */
[----:B------:R2:W1:Y:S02]  /*ae50*/  SHFL.IDX PT, R4, R5, 0x1, 0x181f ;  /* 0x00381f0005047f89 */ /* 0x00046400000e0000 */
[----:B--2---:R-:W-:-:S02]  /*ae60*/  IMAD.MOV.U32 R5, RZ, RZ, R20 ;  /* 0x000000ffff057224 */ /* 0x004fc400078e0014 */
.L_x_916:
[----:B---34-:R-:W-:Y:S02]  /*ae70*/  IADD3 R8, -R11, 0x10, RZ ;  /* 0x000000100b087810 */ /* 0x018fe40007ffe1ff */
[----:B------:R-:W-:-:S02]  /*ae80*/  IADD3 R6, -R10, 0x10, RZ ;  /* 0x000000100a067810 */ /* 0x000fc40007ffe1ff */
[----:B------:R-:W-:Y:S02]  /*ae90*/  LOP3.LUT R8, R8, 0xf, RZ, 0xc0, !PT ;  /* 0x0000000f08087812 */ /* 0x000fe400078ec0ff */
[----:B------:R-:W-:Y:S02]  /*aea0*/  LOP3.LUT R6, R6, 0xf, RZ, 0xc0, !PT ;  /* 0x0000000f06067812 */ /* 0x000fe400078ec0ff */
[----:B------:R-:W-:Y:S02]  /*aeb0*/  IADD3 R8, P1, P0, R8, R0, R12 ;  /* 0x0000000008087210 */ /* 0x000fe4000783e00c */
[----:B------:R-:W-:Y:S02]  /*aec0*/  IADD3 R2, -R5, 0x10, RZ ;  /* 0x0000001005027810 */ /* 0x000fe40007ffe1ff */
[----:B-1----:R-:W-:Y:S02]  /*aed0*/  IADD3.X R9, RZ, R4, R13, P1, P0 ;  /* 0x00000004ff097210 */ /* 0x002fe40000fe040d */
[----:B------:R-:W-:-:S02]  /*aee0*/  IADD3 R6, P1, P0, R6, R0, R14 ;  /* 0x0000000006067210 */ /* 0x000fc4000783e00e */
[----:B------:R-:W-:Y:S02]  /*aef0*/  LOP3.LUT R2, R2, 0xf, RZ, 0xc0, !PT ;  /* 0x0000000f02027812 */ /* 0x000fe400078ec0ff */
[----:B------:R-:W-:Y:S02]  /*af00*/  IADD3.X R7, RZ, R4, R16, P1, P0 ;  /* 0x00000004ff077210 */ /* 0x000fe40000fe0410 */
[----:B------:R-:W-:Y:S02]  /*af10*/  IADD3 R2, P1, P0, R2, R0, R17 ;  /* 0x0000000002027210 */ /* 0x000fe4000783e011 */
[----:B------:R-:W-:Y:S02]  /*af20*/  ISETP.NE.U32.AND P2, PT, R11, RZ, PT ;  /* 0x000000ff0b00720c */ /* 0x000fe40003f45070 */
[----:B------:R-:W-:Y:S02]  /*af30*/  IADD3.X R3, RZ, R4, R18, P1, P0 ;  /* 0x00000004ff037210 */ /* 0x000fe40000fe0412 */
[----:B------:R-:W-:-:S02]  /*af40*/  ISETP.NE.U32.AND P1, PT, R10, RZ, PT ;  /* 0x000000ff0a00720c */ /* 0x000fc40003f25070 */
[----:B------:R-:W-:-:S07]  /*af50*/  ISETP.NE.U32.AND P0, PT, R5, RZ, PT ;  /* 0x000000ff0500720c */ /* 0x000fce0003f05070 */
[----:B------:R-:W-:Y:S01]  /*af60*/  @!PT LDS RZ, [RZ] ;  /* 0x00000000fffff984 */ /* 0x000fe20000000800 */
[----:B------:R-:W-:Y:S01]  /*af70*/  @!PT LDS RZ, [RZ] ;  /* 0x00000000fffff984 */ /* 0x000fe20000000800 */
[----:B------:R-:W-:Y:S01]  /*af80*/  @!PT LDS RZ, [RZ] ;  /* 0x00000000fffff984 */ /* 0x000fe20000000800 */
[----:B------:R1:W-:Y:S04]  /*af90*/  LDGSTS.E.BYPASS.LTC128B.128.ZFILL [R190+0x7100], [R8.64], P2 ;  /* 0x0710000008be7fae */ /* 0x0003e80009141d4a */
[----:B------:R1:W-:Y:S04]  /*afa0*/  LDGSTS.E.BYPASS.LTC128B.128.ZFILL [R190+0x9100], [R6.64], P1 ;  /* 0x0910000006be7fae */ /* 0x0003e80008941d4a */
[----:B------:R1:W-:Y:S02]  /*afb0*/  LDGSTS.E.BYPASS.LTC128B.128.ZFILL [R190+0xb100], [R2.64], P0 ;  /* 0x0b10000002be7fae */ /* 0x0003e40008141d4a */
.L_x_765:
[----:B---34-:R-:W-:Y:S05]  /*afc0*/  BSYNC B0 ;  /* 0x0000000000007941 */ /* 0x018fea0003800000 */
.L_x_764:
[----:B--2---:R-:W2:Y:S01]  /*afd0*/  LDL R20, [R1+0x4] ;  /* 0x0000040001147983 */ /* 0x004ea20000100800 */
[----:B-----5:R-:W-:Y:S01]  /*afe0*/  SHF.R.S32.HI R0, RZ, 0x1f, R96 ;  /* 0x0000001fff007819 */ /* 0x020fe20000011460 */
[----:B-1----:R-:W-:Y:S01]  /*aff0*/  IMAD.MOV.U32 R8, RZ, RZ, 0x1 ;  /* 0x00000001ff087424 */ /* 0x002fe200078e00ff */
[----:B------:R-:W-:Y:S01]  /*b000*/  LOP3.LUT R9, RZ, c[0x0][0x324], RZ, 0x33, !PT ;  /* 0x0000c900ff097a12 */ /* 0x000fe200078e33ff */
[----:B------:R-:W0:Y:S01]  /*b010*/  LDGDEPBAR ;  /* 0x00000000000079af */ /* 0x000e220000000000 */
[----:B------:R-:W-:-:S02]  /*b020*/  LEA.HI R2, R0, R96, RZ, 0x2 ;  /* 0x0000006000027211 */ /* 0x000fc400078f10ff */
[----:B------:R-:W-:Y:S02]  /*b030*/  LEA.HI R0, R0, R96, RZ, 0x5 ;  /* 0x0000006000007211 */ /* 0x000fe400078f28ff */
[----:B------:R-:W-:Y:S02]  /*b040*/  LOP3.LUT R2, R2, 0xfffffffc, RZ, 0xc0, !PT ;  /* 0xfffffffc02027812 */ /* 0x000fe400078ec0ff */
[----:B------:R-:W-:Y:S02]  /*b050*/  LOP3.LUT R3, R0, 0xffffffe0, RZ, 0xc0, !PT ;  /* 0xffffffe000037812 */ /* 0x000fe400078ec0ff */
[----:B------:R-:W-:Y:S01]  /*b060*/  SHF.R.S32.HI R4, RZ, 0x5, R0 ;  /* 0x00000005ff047819 */ /* 0x000fe20000011400 */
[C---:B------:R-:W-:Y:S01]  /*b070*/  IMAD.IADD R2, R96.reuse, 0x1, -R2 ;  /* 0x0000000160027824 */ /* 0x040fe200078e0a02 */
[----:B------:R-:W-:Y:S01]  /*b080*/  SHF.R.S32.HI R5, RZ, 0x1f, R0 ;  /* 0x0000001fff057819 */ /* 0x000fe20000011400 */
[----:B------:R-:W-:Y:S01]  /*b090*/  IMAD.IADD R0, R96, 0x1, -R3 ;  /* 0x0000000160007824 */ /* 0x000fe200078e0a03 */
[----:B------:R-:W-:-:S02]  /*b0a0*/  ISETP.NE.AND P0, PT, R8, c[0x0][0x2c4], PT ;  /* 0x0000b10008007a0c */ /* 0x000fc40003f05270 */
[----:B------:R-:W-:Y:S02]  /*b0b0*/  LEA.HI R5, R5, R4, RZ, 0x3 ;  /* 0x0000000405057211 */ /* 0x000fe400078f18ff */
[----:B------:R-:W-:Y:S02]  /*b0c0*/  LEA.HI R3, R2, R2, RZ, 0x1 ;  /* 0x0000000202037211 */ /* 0x000fe400078f08ff */
[----:B------:R-:W-:Y:S02]  /*b0d0*/  SHF.R.S32.HI R7, RZ, 0x1f, R0 ;  /* 0x0000001fff077819 */ /* 0x000fe40000011400 */
[----:B------:R-:W-:Y:S02]  /*b0e0*/  LOP3.LUT R6, R5, 0xffffff8, RZ, 0xc0, !PT ;  /* 0x0ffffff805067812 */ /* 0x000fe400078ec0ff */
[----:B------:R-:W-:Y:S02]  /*b0f0*/  LOP3.LUT R5, R3, 0x1ffffffe, RZ, 0xc0, !PT ;  /* 0x1ffffffe03057812 */ /* 0x000fe400078ec0ff */
[----:B------:R-:W-:Y:S01]  /*b100*/  LEA.HI R3, R7, R0, RZ, 0x2 ;  /* 0x0000000007037211 */ /* 0x000fe200078f10ff */
[----:B------:R-:W-:-:S02]  /*b110*/  IMAD.IADD R4, R4, 0x1, -R6 ;  /* 0x0000000104047824 */ /* 0x000fc400078e0a06 */
[----:B------:R-:W-:Y:S01]  /*b120*/  IMAD.IADD R2, R2, 0x1, -R5 ;  /* 0x0000000102027824 */ /* 0x000fe200078e0a05 */
[----:B------:R-:W-:Y:S01]  /*b130*/  SHF.R.S32.HI R235, RZ, 0x2, R3 ;  /* 0x00000002ffeb7819 */ /* 0x000fe20000011403 */
[----:B------:R-:W-:Y:S01]  /*b140*/  IMAD.SHL.U32 R234, R4, 0x10, RZ ;  /* 0x0000001004ea7824 */ /* 0x000fe200078e00ff */
[----:B------:R-:W-:Y:S01]  /*b150*/  LOP3.LUT R3, R3, 0x7ffffffc, RZ, 0xc0, !PT ;  /* 0x7ffffffc03037812 */ /* 0x000fe200078ec0ff */
[----:B------:R-:W-:-:S04]  /*b160*/  IMAD.SHL.U32 R233, R2, 0x8, RZ ;  /* 0x0000000802e97824 */ /* 0x000fc800078e00ff */
[----:B------:R-:W-:Y:S01]  /*b170*/  IMAD.IADD R2, R0, 0x1, -R3 ;  /* 0x0000000100027824 */ /* 0x000fe200078e0a03 */
[----:B------:R-:W-:-:S03]  /*b180*/  IADD3 R0, R209, 0x1, -R97 ;  /* 0x00000001d1007810 */ /* 0x000fc60007ffe861 */
[----:B------:R-:W-:-:S05]  /*b190*/  IMAD.SHL.U32 R208, R2, 0x2, RZ ;  /* 0x0000000202d07824 */ /* 0x000fca00078e00ff */
[----:B------:R-:W-:Y:S02]  /*b1a0*/  IADD3 R0, -R210, R0, -R208 ;  /* 0x00000000d2007210 */ /* 0x000fe40007ffe9d0 */
[----:B------:R-:W-:Y:S02]  /*b1b0*/  IADD3 R6, -R208, R209, -R97 ;  /* 0x000000d1d0067210 */ /* 0x000fe40007ffe961 */
[C---:B------:R-:W-:Y:S01]  /*b1c0*/  IADD3 R5, R0.reuse, c[0x0][0x328], RZ ;  /* 0x0000ca0000057a10 */ /* 0x040fe20007ffe0ff */
[----:B------:R-:W-:Y:S02]  /*b1d0*/  IMAD.IADD R4, R0, 0x1, R9 ;  /* 0x0000000100047824 */ /* 0x000fe400078e0209 */
[----:B--2---:R-:W-:-:S05]  /*b1e0*/  IMAD R20, R20, 0x80, R235 ;  /* 0x0000008014147824 */ /* 0x004fca00078e02eb */
[----:B------:R-:W-:-:S05]  /*b1f0*/  IADD3 R20, R233, R20, R234 ;  /* 0x00000014e9147210 */ /* 0x000fca0007ffe0ea */
[----:B------:R-:W-:-:S05]  /*b200*/  @P0 IMAD.HI.U32 R2, R20, c[0x0][0x2c8], RZ ;  /* 0x0000b20014020a27 */ /* 0x000fca00078e00ff */
[----:B------:R-:W-:Y:S01]  /*b210*/  @P0 SHF.R.U32.HI R20, RZ, c[0x0][0x2cc], R2 ;  /* 0x0000b300ff140a19 */ /* 0x000fe20000011602 */
[----:B------:R-:W-:Y:S05]  /*b220*/  BRA.DIV ~URZ, `(.L_x_768) ;  /* 0x000125327f007947 */ /* 0x000fea000b800000 */
[----:B------:R1:W2:Y:S02]  /*b230*/  SHFL.IDX PT, R3, R20, RZ, 0x1c1f ;  /* 0x001c1fff14037589 */ /* 0x0002a400000e0000 */
.L_x_917:
[----:B------:R-:W-:Y:S01]  /*b240*/  IMAD.MOV.U32 R7, RZ, RZ, 0x1 ;  /* 0x00000001ff077424 */ /* 0x000fe200078e00ff */
[----:B--2---:R-:W-:Y:S01]  /*b250*/  IADD3 R2, R5, R3, RZ ;  /* 0x0000000305027210 */ /* 0x004fe20007ffe0ff */
[----:B------:R-:W-:-:S03]  /*b260*/  IMAD.IADD R0, R4, 0x1, R3 ;  /* 0x0000000104007824 */ /* 0x000fc600078e0203 */
[----:B------:R-:W-:Y:S02]  /*b270*/  ISETP.LE.AND P2, PT, R7, c[0x0][0x32c], PT ;  /* 0x0000cb0007007a0c */ /* 0x000fe40003f43270 */
[----:B------:R-:W-:-:S11]  /*b280*/  IMNMX R2, R6, R2, PT ;  /* 0x0000000206027217 */ /* 0x000fd60003800200 */
[----:B------:R-:W-:Y:S05]  /*b290*/  @!P2 BRA `(.L_x_769) ;  /* 0x000001300000a947 */ /* 0x000fea0003800000 */
[----:B------:R-:W-:Y:S01]  /*b2a0*/  IADD3 R3, -R210, R209, R3 ;  /* 0x000000d1d2037210 */ /* 0x000fe20007ffe103 */
[----:B------:R-:W-:Y:S03]  /*b2b0*/  BSSY B0, `(.L_x_770) ;  /* 0x000000c000007945 */ /* 0x000fe60003800000 */
[----:B------:R-:W-:-:S13]  /*b2c0*/  ISETP.GT.AND P0, PT, R3, -0x1, PT ;  /* 0xffffffff0300780c */ /* 0x000fda0003f04270 */
[----:B------:R-:W-:Y:S05]  /*b2d0*/  @P0 BRA `(.L_x_771) ;  /* 0x0000006000000947 */ /* 0x000fea0003800000 */
[----:B------:R-:W-:Y:S02]  /*b2e0*/  ISETP.NE.AND P0, PT, R7, c[0x0][0x32c], PT ;  /* 0x0000cb0007007a0c */ /* 0x000fe40003f05270 */
[----:B------:R-:W-:-:S11]  /*b2f0*/  LOP3.LUT R3, RZ, R3, RZ, 0x33, !PT ;  /* 0x00000003ff037212 */ /* 0x000fd600078e33ff */
[----:B------:R-:W-:-:S05]  /*b300*/  @P0 IMAD.HI.U32 R7, R3, c[0x0][0x330], RZ ;  /* 0x0000cc0003070a27 */ /* 0x000fca00078e00ff */
[----:B------:R-:W-:-:S04]  /*b310*/  @P0 SHF.R.U32.HI R3, RZ, c[0x0][0x334], R7 ;  /* 0x0000cd00ff030a19 */ /* 0x000fc80000011607 */
[----:B------:R-:W-:Y:S01]  /*b320*/  LOP3.LUT R3, RZ, R3, RZ, 0x33, !PT ;  /* 0x00000003ff037212 */ /* 0x000fe200078e33ff */
[----:B------:R-:W-:Y:S05]  /*b330*/  BRA `(.L_x_772) ;  /* 0x0000003000007947 */ /* 0x000fea0003800000 */
.L_x_771:
[----:B------:R-:W-:-:S13]  /*b340*/  ISETP.NE.AND P0, PT, R7, c[0x0][0x32c], PT ;  /* 0x0000cb0007007a0c */ /* 0x000fda0003f05270 */
[----:B------:R-:W-:-:S05]  /*b350*/  @P0 IMAD.HI.U32 R7, R3, c[0x0][0x330], RZ ;  /* 0x0000cc0003070a27 */ /* 0x000fca00078e00ff */
[----:B------:R-:W-:Y:S02]  /*b360*/  @P0 SHF.R.U32.HI R3, RZ, c[0x0][0x334], R7 ;  /* 0x0000cd00ff030a19 */ /* 0x000fe40000011607 */
.L_x_772:
[----:B------:R-:W-:Y:S05]  /*b370*/  BSYNC B0 ;  /* 0x0000000000007941 */ /* 0x000fea0003800000 */
.L_x_770:
[----:B------:R-:W-:-:S04]  /*b380*/  IMAD R3, R3, c[0x0][0x32c], -R97 ;  /* 0x0000cb0003037a24 */ /* 0x000fc800078e0a61 */
[----:B------:R-:W-:-:S05]  /*b390*/  IMAD.IADD R3, R3, 0x1, -R208 ;  /* 0x0000000103037824 */ /* 0x000fca00078e0ad0 */
[----:B------:R-:W-:Y:S02]  /*b3a0*/  IADD3 R7, R3, c[0x0][0x32c], RZ ;  /* 0x0000cb0003077a10 */ /* 0x000fe40007ffe0ff */
[----:B------:R-:W-:Y:S02]  /*b3b0*/  IMNMX R0, R0, R3, !PT ;  /* 0x0000000300007217 */ /* 0x000fe40007800200 */
[----:B------:R-:W-:Y:S02]  /*b3c0*/  IMNMX R2, R2, R7, PT ;  /* 0x0000000702027217 */ /* 0x000fe40003800200 */
.L_x_769:
[----:B------:R-:W-:-:S04]  /*b3d0*/  ISETP.GT.AND P0, PT, R195, RZ, PT ;  /* 0x000000ffc300720c */ /* 0x000fc80003f04270 */
[----:B------:R-:W-:-:S04]  /*b3e0*/  ISETP.GT.AND P1, PT, R0, RZ, P0 ;  /* 0x000000ff0000720c */ /* 0x000fc80000724270 */
        /* <DEDUP_REMOVED lines=46> */
[----:B------:R-:W-:Y:S01]  /*b6d0*/  FSEL R36, R36, -INF , !P1 ;  /* 0xff80000024247808 */ /* 0x000fe20004800000 */
[----:B------:R-:W-:Y:S06]  /*b6e0*/  BRA.DIV ~URZ, `(.L_x_773) ;  /* 0x000120e27f007947 */ /* 0x000fec000b800000 */
[----:B------:R2:W3:Y:S02]  /*b6f0*/  SHFL.IDX PT, R3, R20, 0x1, 0x1c1f ;  /* 0x003c1f0014037f89 */ /* 0x0004e400000e0000 */
.L_x_918:
[----:B---3--:R-:W-:Y:S01]  /*b700*/  IMAD.IADD R2, R5, 0x1, R3 ;  /* 0x0000000105027824 */ /* 0x008fe200078e0203 */
[----:B------:R-:W-:-:S04]  /*b710*/  IADD3 R0, R4, R3, RZ ;  /* 0x0000000304007210 */ /* 0x000fc80007ffe0ff */
[----:B------:R-:W-:Y:S01]  /*b720*/  IMNMX R2, R6, R2, PT ;  /* 0x0000000206027217 */ /* 0x000fe20003800200 */
        /* <DEDUP_REMOVED lines=12> */
.L_x_776:
[----:B------:R-:W-:-:S04]  /*b7f0*/  MOV R4, 0x1 ;  /* 0x0000000100047802 */ /* 0x000fc80000000f00 */
[----:B------:R-:W-:-:S13]  /*b800*/  ISETP.NE.AND P1, PT, R4, c[0x0][0x32c], PT ;  /* 0x0000cb0004007a0c */ /* 0x000fda0003f25270 */
[----:B------:R-:W-:-:S05]  /*b810*/  @P1 IMAD.HI.U32 R4, R3, c[0x0][0x330], RZ ;  /* 0x0000cc0003041a27 */ /* 0x000fca00078e00ff */
[----:B------:R-:W-:Y:S02]  /*b820*/  @P1 SHF.R.U32.HI R3, RZ, c[0x0][0x334], R4 ;  /* 0x0000cd00ff031a19 */ /* 0x000fe40000011604 */
.L_x_777:
[----:B------:R-:W-:Y:S05]  /*b830*/  BSYNC B0 ;  /* 0x0000000000007941 */ /* 0x000fea0003800000 */
.L_x_775:
[----:B------:R-:W-:-:S04]  /*b840*/  IMAD R3, R3, c[0x0][0x32c], -R97 ;  /* 0x0000cb0003037a24 */ /* 0x000fc800078e0a61 */
[----:B------:R-:W-:-:S05]  /*b850*/  IMAD.IADD R3, R3, 0x1, -R208 ;  /* 0x0000000103037824 */ /* 0x000fca00078e0ad0 */
[----:B------:R-:W-:Y:S02]  /*b860*/  IADD3 R4, R3, c[0x0][0x32c], RZ ;  /* 0x0000cb0003047a10 */ /* 0x000fe40007ffe0ff */
[----:B------:R-:W-:Y:S02]  /*b870*/  IMNMX R0, R0, R3, !PT ;  /* 0x0000000300007217 */ /* 0x000fe40007800200 */
[----:B------:R-:W-:Y:S02]  /*b880*/  IMNMX R2, R2, R4, PT ;  /* 0x0000000402027217 */ /* 0x000fe40003800200 */
.L_x_774:
        /* <DEDUP_REMOVED lines=8> */
[----:B------:R-:W-:Y:S02]  /*b910*/  ISETP.GT.AND P2, PT, R0, 0x10, P0 ;  /* 0x000000100000780c */ /* 0x000fe40000744270 */
[----:B------:R-:W-:-:S02]  /*b920*/  FSEL R16, R56, -INF , !P1 ;  /* 0xff80000038107808 */ /* 0x000fc40004800000 */
[----:B------:R-:W-:Y:S02]  /*b930*/  ISETP.LT.OR P2, PT, R2, 0x11, P2 ;  /* 0x000000110200780c */ /* 0x000fe40001741670 */
[----:B------:R-:W-:Y:S02]  /*b940*/  ISETP.GT.AND P1, PT, R0, 0x11, P0 ;  /* 0x000000110000780c */ /* 0x000fe40000724270 */
[----:B------:R-:W-:Y:S02]  /*b950*/  P2R R3, PR, RZ, 0x4 ;  /* 0x00000004ff037803 */ /* 0x000fe40000000000 */
[----:B------:R-:W-:Y:S02]  /*b960*/  ISETP.LT.OR P2, PT, R2, 0x12, P1 ;  /* 0x000000120200780c */ /* 0x000fe40000f41670 */
[----:B------:R-:W-:Y:S02]  /*b970*/  ISETP.NE.AND P1, PT, R3, RZ, PT ;  /* 0x000000ff0300720c */ /* 0x000fe40003f25270 */
[----:B------:R-:W-:-:S02]  /*b980*/  FSEL R21, R53, -INF , !P2 ;  /* 0xff80000035157808 */ /* 0x000fc40005000000 */
[----:B------:R-:W-:Y:S02]  /*b990*/  ISETP.GT.AND P2, PT, R0, RZ, P0 ;  /* 0x000000ff0000720c */ /* 0x000fe40000744270 */
[----:B------:R-:W-:Y:S02]  /*b9a0*/  FMNMX.FTZ R102, R7, R9, !PT ;  /* 0x0000000907667209 */ /* 0x000fe40007810000 */
[----:B------:R-:W-:Y:S02]  /*b9b0*/  ISETP.LT.OR P2, PT, R2, 0x1, P2 ;  /* 0x000000010200780c */ /* 0x000fe40001741670 */
[----:B------:R-:W-:Y:S02]  /*b9c0*/  FSEL R15, R55, -INF , !P1 ;  /* 0xff800000370f7808 */ /* 0x000fe40004800000 */
[----:B------:R-:W-:Y:S02]  /*b9d0*/  FSEL R6, R81, -INF , !P2 ;  /* 0xff80000051067808 */ /* 0x000fe40005000000 */
[----:B------:R-:W-:-:S02]  /*b9e0*/  ISETP.GT.AND P1, PT, R0, 0x18, P0 ;  /* 0x000000180000780c */ /* 0x000fc40000724270 */
[----:B------:R-:W-:Y:S02]  /*b9f0*/  FMNMX.FTZ R5, R6, R8, !PT ;  /* 0x0000000806057209 */ /* 0x000fe40007810000 */
[----:B------:R-:W-:Y:S02]  /*ba00*/  FMNMX.FTZ R102, R24, R102, !PT ;  /* 0x0000006618667209 */ /* 0x000fe40007810000 */
[----:B------:R-:W-:Y:S02]  /*ba10*/  FMNMX.FTZ R5, R13, R5, !PT ;  /* 0x000000050d057209 */ /* 0x000fe40007810000 */
[----:B------:R-:W-:Y:S02]  /*ba20*/  ISETP.LT.OR P1, PT, R2, 0x19, P1 ;  /* 0x000000190200780c */ /* 0x000fe40000f21670 */
[----:B------:R-:W-:Y:S02]  /*ba30*/  FMNMX.FTZ R102, R25, R102, !PT ;  /* 0x0000006619667209 */ /* 0x000fe40007810000 */
[----:B------:R-:W-:-:S02]  /*ba40*/  FMNMX.FTZ R5, R16, R5, !PT ;  /* 0x0000000510057209 */ /* 0x000fc40007810000 */
[----:B------:R-:W-:Y:S02]  /*ba50*/  ISETP.GT.AND P2, PT, R0, 0x19, P0 ;  /* 0x000000190000780c */ /* 0x000fe40000744270 */
[----:B------:R-:W-:Y:S02]  /*ba60*/  FSEL R23, R49, -INF , !P1 ;  /* 0xff80000031177808 */ /* 0x000fe40004800000 */
[----:B------:R-:W-:Y:S02]  /*ba70*/  FMNMX.FTZ R102, R26, R102, !PT ;  /* 0x000000661a667209 */ /* 0x000fe40007810000 */
[----:B------:R-:W-:Y:S02]  /*ba80*/  FMNMX.FTZ R5, R15, R5, !PT ;  /* 0x000000050f057209 */ /* 0x000fe40007810000 */
[----:B------:R-:W-:Y:S02]  /*ba90*/  ISETP.GT.AND P1, PT, R0, 0x20, P0 ;  /* 0x000000200000780c */ /* 0x000fe40000724270 */
[----:B------:R-:W-:-:S02]  /*baa0*/  ISETP.LT.OR P2, PT, R2, 0x1a, P2 ;  /* 0x0000001a0200780c */ /* 0x000fc40001741670 */
[----:B------:R-:W-:Y:S02]  /*bab0*/  FMNMX.FTZ R102, R27, R102, !PT ;  /* 0x000000661b667209 */ /* 0x000fe40007810000 */
[----:B------:R-:W-:Y:S02]  /*bac0*/  FMNMX.FTZ R5, R21, R5, !PT ;  /* 0x0000000515057209 */ /* 0x000fe40007810000 */
[----:B------:R-:W-:Y:S02]  /*bad0*/  ISETP.LT.OR P1, PT, R2, 0x21, P1 ;  /* 0x000000210200780c */ /* 0x000fe40000f21670 */
[----:B-12---:R-:W-:Y:S02]  /*bae0*/  FSEL R20, R45, -INF , !P2 ;  /* 0xff8000002d147808 */ /* 0x006fe40005000000 */
[----:B------:R-:W-:Y:S02]  /*baf0*/  ISETP.GT.AND P2, PT, R0, 0x21, P0 ;  /* 0x000000210000780c */ /* 0x000fe40000744270 */
[----:B------:R-:W-:-:S02]  /*bb00*/  FMNMX.FTZ R102, R28, R102, !PT ;  /* 0x000000661c667209 */ /* 0x000fc40007810000 */
[----:B------:R-:W-:Y:S02]  /*bb10*/  FMNMX.FTZ R5, R23, R5, !PT ;  /* 0x0000000517057209 */ /* 0x000fe40007810000 */
[----:B------:R-:W-:Y:S02]  /*bb20*/  FSEL R14, R44, -INF , !P1 ;  /* 0xff8000002c0e7808 */ /* 0x000fe40004800000 */
[----:B------:R-:W-:Y:S02]  /*bb30*/  ISETP.GT.AND P1, PT, R0, 0x28, P0 ;  /* 0x000000280000780c */ /* 0x000fe40000724270 */
[----:B------:R-:W-:Y:S02]  /*bb40*/  ISETP.LT.OR P2, PT, R2, 0x22, P2 ;  /* 0x000000220200780c */ /* 0x000fe40001741670 */
[----:B------:R-:W-:Y:S02]  /*bb50*/  FMNMX.FTZ R102, R29, R102, !PT ;  /* 0x000000661d667209 */ /* 0x000fe40007810000 */
[----:B------:R-:W-:-:S02]  /*bb60*/  FMNMX.FTZ R5, R20, R5, !PT ;  /* 0x0000000514057209 */ /* 0x000fc40007810000 */
[----:B------:R-:W-:Y:S02]  /*bb70*/  ISETP.LT.OR P1, PT, R2, 0x29, P1 ;  /* 0x000000290200780c */ /* 0x000fe40000f21670 */
[----:B------:R-:W-:Y:S02]  /*bb80*/  FSEL R10, R42, -INF , !P2 ;  /* 0xff8000002a0a7808 */ /* 0x000fe40005000000 */
[----:B------:R-:W-:Y:S02]  /*bb90*/  ISETP.GT.AND P2, PT, R0, 0x29, P0 ;  /* 0x000000290000780c */ /* 0x000fe40000744270 */
[----:B------:R-:W-:Y:S02]  /*bba0*/  FMNMX.FTZ R102, R30, R102, !PT ;  /* 0x000000661e667209 */ /* 0x000fe40007810000 */
[----:B------:R-:W-:Y:S02]  /*bbb0*/  FMNMX.FTZ R5, R14, R5, !PT ;  /* 0x000000050e057209 */ /* 0x000fe40007810000 */
[----:B------:R-:W-:-:S02]  /*bbc0*/  FSEL R12, R40, -INF , !P1 ;  /* 0xff800000280c7808 */ /* 0x000fc40004800000 */
[----:B------:R-:W-:Y:S02]  /*bbd0*/  ISETP.GT.AND P1, PT, R0, 0x30, P0 ;  /* 0x000000300000780c */ /* 0x000fe40000724270 */
[----:B------:R-:W-:Y:S02]  /*bbe0*/  ISETP.LT.OR P2, PT, R2, 0x2a, P2 ;  /* 0x0000002a0200780c */ /* 0x000fe40001741670 */
[----:B------:R-:W-:Y:S02]  /*bbf0*/  FMNMX.FTZ R102, R31, R102, !PT ;  /* 0x000000661f667209 */ /* 0x000fe40007810000 */
[----:B------:R-:W-:Y:S02]  /*bc00*/  FMNMX.FTZ R5, R10, R5, !PT ;  /* 0x000000050a057209 */ /* 0x000fe40007810000 */
[----:B------:R-:W-:Y:S02]  /*bc10*/  ISETP.LT.OR P1, PT, R2, 0x31, P1 ;  /* 0x000000310200780c */ /* 0x000fe40000f21670 */
[----:B------:R-:W-:-:S02]  /*bc20*/  FSEL R11, R41, -INF , !P2 ;  /* 0xff800000290b7808 */ /* 0x000fc40005000000 */
[----:B------:R-:W-:Y:S02]  /*bc30*/  ISETP.GT.AND P2, PT, R0, 0x31, P0 ;  /* 0x000000310000780c */ /* 0x000fe40000744270 */
[----:B------:R-:W-:Y:S02]  /*bc40*/  FMNMX.FTZ R102, R32, R102, !PT ;  /* 0x0000006620667209 */ /* 0x000fe40007810000 */
[----:B------:R-:W-:Y:S02]  /*bc50*/  FMNMX.FTZ R5, R12, R5, !PT ;  /* 0x000000050c057209 */ /* 0x000fe40007810000 */
[----:B------:R-:W-:Y:S02]  /*bc60*/  FSEL R19, R19, -INF , !P1 ;  /* 0xff80000013137808 */ /* 0x000fe40004800000 */
[----:B------:R-:W-:Y:S02]  /*bc70*/  ISETP.GT.AND P1, PT, R0, 0x38, P0 ;  /* 0x000000380000780c */ /* 0x000fe40000724270 */
[----:B------:R-:W-:-:S02]  /*bc80*/  ISETP.LT.OR P2, PT, R2, 0x32, P2 ;  /* 0x000000320200780c */ /* 0x000fc40001741670 */
[----:B------:R-:W-:Y:S02]  /*bc90*/  FMNMX.FTZ R102, R33, R102, !PT ;  /* 0x0000006621667209 */ /* 0x000fe40007810000 */
[----:B------:R-:W-:Y:S02]  /*bca0*/  FMNMX.FTZ R5, R11, R5, !PT ;  /* 0x000000050b057209 */ /* 0x000fe40007810000 */
[----:B------:R-:W-:Y:S02]  /*bcb0*/  ISETP.GT.AND P0, PT, R0, 0x39, P0 ;  /* 0x000000390000780c */ /* 0x000fe40000704270 */
[----:B------:R-:W-:Y:S02]  /*bcc0*/  ISETP.LT.OR P1, PT, R2, 0x39, P1 ;  /* 0x000000390200780c */ /* 0x000fe40000f21670 */
[----:B------:R-:W-:Y:S02]  /*bcd0*/  FSEL R18, R39, -INF , !P2 ;  /* 0xff80000027127808 */ /* 0x000fe40005000000 */
[----:B------:R-:W-:-:S02]  /*bce0*/  FMNMX.FTZ R102, R34, R102, !PT ;  /* 0x0000006622667209 */ /* 0x000fc40007810000 */
[----:B------:R-:W-:Y:S02]  /*bcf0*/  FMNMX.FTZ R5, R19, R5, !PT ;  /* 0x0000000513057209 */ /* 0x000fe40007810000 */
[----:B------:R-:W-:Y:S02]  /*bd00*/  ISETP.LT.OR P0, PT, R2, 0x3a, P0 ;  /* 0x0000003a0200780c */ /* 0x000fe40000701670 */
[----:B------:R-:W-:Y:S02]  /*bd10*/  FSEL R17, R22, -INF , !P1 ;  /* 0xff80000016117808 */ /* 0x000fe40004800000 */
[----:B------:R-:W-:Y:S02]  /*bd20*/  FMNMX.FTZ R102, R35, R102, !PT ;  /* 0x0000006623667209 */ /* 0x000fe40007810000 */
[----:B------:R-:W-:Y:S02]  /*bd30*/  FMNMX.FTZ R5, R18, R5, !PT ;  /* 0x0000000512057209 */ /* 0x000fe40007810000 */
[----:B------:R-:W-:-:S02]  /*bd40*/  FSEL R22, R38, -INF , !P0 ;  /* 0xff80000026167808 */ /* 0x000fc40004000000 */
[----:B------:R-:W-:Y:S02]  /*bd50*/  FMNMX.FTZ R102, R37, R102, !PT ;  /* 0x0000006625667209 */ /* 0x000fe40007810000 */
[----:B------:R-:W-:Y:S02]  /*bd60*/  FMNMX.FTZ R5, R17, R5, !PT ;  /* 0x0000000511057209 */ /* 0x000fe40007810000 */
[----:B------:R-:W-:Y:S02]  /*bd70*/  FMNMX.FTZ R102, R36, R102, !PT ;  /* 0x0000006624667209 */ /* 0x000fe40007810000 */
[----:B------:R-:W-:Y:S01]  /*bd80*/  FMNMX.FTZ R5, R22, R5, !PT ;  /* 0x0000000516057209 */ /* 0x000fe20007810000 */
[----:B------:R-:W-:Y:S05]  /*bd90*/  BRA.DIV ~URZ, `(.L_x_778) ;  /* 0x00011aa27f007947 */ /* 0x000fea000b800000 */
[----:B------:R1:W2:Y:S02]  /*bda0*/  SHFL.BFLY PT, R0, R102, 0x2, 0x1f ;  /* 0x0c401f0066007f89 */ /* 0x0002a400000e0000 */
.L_x_919:
[----:B-12---:R-:W-:Y:S01]  /*bdb0*/  FMNMX.FTZ R102, R102, R0, !PT ;  /* 0x0000000066667209 */ /* 0x006fe20007810000 */
[----:B------:R-:W-:Y:S05]  /*bdc0*/  BRA.DIV ~URZ, `(.L_x_779) ;  /* 0x00011ac27f007947 */ /* 0x000fea000b800000 */
[----:B------:R-:W1:Y:S04]  /*bdd0*/  SHFL.BFLY PT, R0, R5, 0x2, 0x1f ;  /* 0x0c401f0005007f89 */ /* 0x000e6800000e0000 */
[----:B------:R-:W2:Y:S01]  /*bde0*/  SHFL.BFLY PT, R2, R102, 0x1, 0x1f ;  /* 0x0c201f0066027f89 */ /* 0x000ea200000e0000 */
[----:B-1----:R-:W-:-:S02]  /*bdf0*/  FMNMX.FTZ R5, R5, R0, !PT ;  /* 0x0000000005057209 */ /* 0x002fc40007810000 */
[----:B--2---:R-:W-:-:S03]  /*be00*/  FMNMX.FTZ R102, R102, R2, !PT ;  /* 0x0000000266667209 */ /* 0x004fc60007810000 */
[----:B------:R1:W2:Y:S04]  /*be10*/  SHFL.BFLY PT, R100, R5, 0x1, 0x1f ;  /* 0x0c201f0005647f89 */ /* 0x0002a800000e0000 */
.L_x_920:
[C---:B------:R-:W-:Y:S01]  /*be20*/  FMUL.FTZ R0, R102.reuse, c[0x0][0x2d0] ;  /* 0x0000b40066007a20 */ /* 0x040fe20000410000 */
[----:B------:R-:W-:Y:S01]  /*be30*/  FSETP.NEU.FTZ.AND P0, PT, R102, -INF , PT ;  /* 0xff8000006600780b */ /* 0x000fe20003f1d000 */
[----:B------:R-:W-:Y:S01]  /*be40*/  WARPSYNC 0xffffffff ;  /* 0xffffffff00007948 */ /* 0x000fe20003800000 */
[----:B--2---:R-:W-:Y:S02]  /*be50*/  FMNMX.FTZ R100, R100, R5, !PT ;  /* 0x0000000564647209 */ /* 0x004fe40007810000 */
[----:B------:R-:W-:Y:S02]  /*be60*/  FSEL R0, R0, RZ, P0 ;  /* 0x000000ff00007208 */ /* 0x000fe40000000000 */
[C---:B------:R-:W-:Y:S01]  /*be70*/  FSETP.NEU.FTZ.AND P0, PT, R100.reuse, -INF , PT ;  /* 0xff8000006400780b */ /* 0x040fe20003f1d000 */
[----:B------:R-:W-:Y:S02]  /*be80*/  FMUL.FTZ R3, R100, c[0x0][0x2d0] ;  /* 0x0000b40064037a20 */ /* 0x000fe40000410000 */
[----:B------:R-:W-:-:S04]  /*be90*/  FFMA.FTZ R2, R7, c[0x0][0x2d0], -R0 ;  /* 0x0000b40007027a23 */ /* 0x000fc80000010800 */
[----:B------:R2:W-:Y:S02]  /*bea0*/  MUFU.EX2 R48, R2 ;  /* 0x0000000200307308 */ /* 0x0005e40000000800 */
[----:B--2---:R-:W-:-:S06]  /*beb0*/  FFMA.FTZ R2, R9, c[0x0][0x2d0], -R0 ;  /* 0x0000b40009027a23 */ /* 0x004fcc0000010800 */
[----:B------:R2:W3:Y:S02]  /*bec0*/  MUFU.EX2 R45, R2 ;  /* 0x00000002002d7308 */ /* 0x0004e40000000800 */
[----:B--2---:R-:W-:-:S06]  /*bed0*/  FFMA.FTZ R2, R24, c[0x0][0x2d0], -R0 ;  /* 0x0000b40018027a23 */ /* 0x004fcc0000010800 */
[----:B------:R2:W4:Y:S02]  /*bee0*/  MUFU.EX2 R47, R2 ;  /* 0x00000002002f7308 */ /* 0x0005240000000800 */
[----:B--2---:R-:W-:-:S06]  /*bef0*/  FFMA.FTZ R2, R25, c[0x0][0x2d0], -R0 ;  /* 0x0000b40019027a23 */ /* 0x004fcc0000010800 */
[----:B------:R2:W5:Y:S02]  /*bf00*/  MUFU.EX2 R44, R2 ;  /* 0x00000002002c7308 */ /* 0x0005640000000800 */
[----:B--2---:R-:W-:-:S06]  /*bf10*/  FFMA.FTZ R2, R26, c[0x0][0x2d0], -R0 ;  /* 0x0000b4001a027a23 */ /* 0x004fcc0000010800 */
[----:B------:R2:W-:Y:S02]  /*bf20*/  MUFU.EX2 R46, R2 ;  /* 0x00000002002e7308 */ /* 0x0005e40000000800 */
[----:B--2---:R-:W-:-:S06]  /*bf30*/  FFMA.FTZ R2, R27, c[0x0][0x2d0], -R0 ;  /* 0x0000b4001b027a23 */ /* 0x004fcc0000010800 */
[----:B------:R2:W1:Y:S02]  /*bf40*/  MUFU.EX2 R43, R2 ;  /* 0x00000002002b7308 */ /* 0x0004640000000800 */
[----:B--2---:R-:W-:-:S06]  /*bf50*/  FFMA.FTZ R2, R28, c[0x0][0x2d0], -R0 ;  /* 0x0000b4001c027a23 */ /* 0x004fcc0000010800 */
[----:B------:R2:W-:Y:S02]  /*bf60*/  MUFU.EX2 R42, R2 ;  /* 0x00000002002a7308 */ /* 0x0005e40000000800 */
        /* <DEDUP_REMOVED lines=16> */
[----:B--2---:R-:W-:Y:S01]  /*c070*/  FFMA.FTZ R2, R36, c[0x0][0x2d0], -R0 ;  /* 0x0000b40024027a23 */ /* 0x004fe20000010800 */
[----:B------:R-:W-:Y:S01]  /*c080*/  FSEL R0, R3, RZ, P0 ;  /* 0x000000ff03007208 */ /* 0x000fe20000000000 */
[----:B---3--:R-:W-:-:S04]  /*c090*/  FADD.FTZ R3, R48, R45 ;  /* 0x0000002d30037221 */ /* 0x008fc80000010000 */
[----:B------:R2:W-:Y:S01]  /*c0a0*/  MUFU.EX2 R98, R2 ;  /* 0x0000000200627308 */ /* 0x0005e20000000800 */
[----:B----4-:R-:W-:Y:S02]  /*c0b0*/  FADD.FTZ R3, R47, R3 ;  /* 0x000000032f037221 */ /* 0x010fe40000010000 */
[--C-:B-1----:R-:W-:Y:S02]  /*c0c0*/  FFMA.FTZ R5, R17, c[0x0][0x2d0], -R0.reuse ;  /* 0x0000b40011057a23 */ /* 0x102fe40000010800 */
[----:B-----5:R-:W-:Y:S02]  /*c0d0*/  FADD.FTZ R3, R44, R3 ;  /* 0x000000032c037221 */ /* 0x020fe40000010000 */
[--C-:B--2---:R-:W-:Y:S02]  /*c0e0*/  FFMA.FTZ R2, R6, c[0x0][0x2d0], -R0.reuse ;  /* 0x0000b40006027a23 */ /* 0x104fe40000010800 */
[--C-:B------:R-:W-:Y:S02]  /*c0f0*/  FFMA.FTZ R6, R22, c[0x0][0x2d0], -R0.reuse ;  /* 0x0000b40016067a23 */ /* 0x100fe40000010800 */
[----:B------:R1:W-:Y:S08]  /*c100*/  MUFU.EX2 R30, R2 ;  /* 0x00000002001e7308 */ /* 0x0003f00000000800 */
[----:B------:R2:W-:Y:S01]  /*c110*/  MUFU.EX2 R99, R6 ;  /* 0x0000000600637308 */ /* 0x0005e20000000800 */
[----:B-1----:R-:W-:Y:S01]  /*c120*/  FFMA.FTZ R2, R8, c[0x0][0x2d0], -R0 ;  /* 0x0000b40008027a23 */ /* 0x002fe20000010800 */
[----:B------:R-:W-:-:S06]  /*c130*/  F2FP.BF16.PACK_AB R8, R43, R46 ;  /* 0x0000002e2b08723e */ /* 0x000fcc00000010ff */
[----:B------:R1:W3:Y:S01]  /*c140*/  MUFU.EX2 R29, R2 ;  /* 0x00000002001d7308 */ /* 0x0002e20000000800 */
[----:B--2---:R-:W-:Y:S01]  /*c150*/  F2FP.BF16.PACK_AB R6, R33, R40 ;  /* 0x000000282106723e */ /* 0x004fe200000010ff */
[----:B-1----:R-:W-:Y:S01]  /*c160*/  FFMA.FTZ R2, R13, c[0x0][0x2d0], -R0 ;  /* 0x0000b4000d027a23 */ /* 0x002fe20000010800 */
[----:B---3--:R-:W-:Y:S01]  /*c170*/  F2FP.BF16.PACK_AB R13, R29, R30 ;  /* 0x0000001e1d0d723e */ /* 0x008fe200000010ff */
[----:B------:R-:W-:-:S04]  /*c180*/  FADD.FTZ R4, R30, R29 ;  /* 0x0000001d1e047221 */ /* 0x000fc80000010000 */
[----:B------:R1:W2:Y:S02]  /*c190*/  MUFU.EX2 R28, R2 ;  /* 0x00000002001c7308 */ /* 0x0002a40000000800 */
[----:B-1----:R-:W-:Y:S02]  /*c1a0*/  FFMA.FTZ R2, R16, c[0x0][0x2d0], -R0 ;  /* 0x0000b40010027a23 */ /* 0x002fe40000010800 */
[----:B--2---:R-:W-:-:S04]  /*c1b0*/  FADD.FTZ R4, R28, R4 ;  /* 0x000000041c047221 */ /* 0x004fc80000010000 */
[----:B------:R1:W2:Y:S02]  /*c1c0*/  MUFU.EX2 R27, R2 ;  /* 0x00000002001b7308 */ /* 0x0002a40000000800 */
[----:B-1----:R-:W-:Y:S01]  /*c1d0*/  FFMA.FTZ R2, R15, c[0x0][0x2d0], -R0 ;  /* 0x0000b4000f027a23 */ /* 0x002fe20000010800 */
[C---:B--2---:R-:W-:Y:S01]  /*c1e0*/  F2FP.BF16.PACK_AB R15, R27.reuse, R28 ;  /* 0x0000001c1b0f723e */ /* 0x044fe200000010ff */
[----:B------:R-:W-:-:S04]  /*c1f0*/  FADD.FTZ R4, R27, R4 ;  /* 0x000000041b047221 */ /* 0x000fc80000010000 */
[----:B------:R1:W2:Y:S02]  /*c200*/  MUFU.EX2 R26, R2 ;  /* 0x00000002001a7308 */ /* 0x0002a40000000800 */
[----:B-1----:R-:W-:Y:S02]  /*c210*/  FFMA.FTZ R2, R21, c[0x0][0x2d0], -R0 ;  /* 0x0000b40015027a23 */ /* 0x002fe40000010800 */
[----:B--2---:R-:W-:-:S04]  /*c220*/  FADD.FTZ R4, R26, R4 ;  /* 0x000000041a047221 */ /* 0x004fc80000010000 */
[----:B------:R1:W-:Y:S02]  /*c230*/  MUFU.EX2 R9, R2 ;  /* 0x0000000200097308 */ /* 0x0003e40000000800 */
[----:B-1----:R-:W-:-:S06]  /*c240*/  FFMA.FTZ R2, R23, c[0x0][0x2d0], -R0 ;  /* 0x0000b40017027a23 */ /* 0x002fcc0000010800 */
[----:B------:R1:W-:Y:S02]  /*c250*/  MUFU.EX2 R25, R2 ;  /* 0x0000000200197308 */ /* 0x0003e40000000800 */
[----:B-1----:R-:W-:-:S06]  /*c260*/  FFMA.FTZ R2, R20, c[0x0][0x2d0], -R0 ;  /* 0x0000b40014027a23 */ /* 0x002fcc0000010800 */
[----:B------:R1:W2:Y:S02]  /*c270*/  MUFU.EX2 R24, R2 ;  /* 0x0000000200187308 */ /* 0x0002a40000000800 */
[----:B-1----:R-:W-:Y:S01]  /*c280*/  FFMA.FTZ R2, R14, c[0x0][0x2d0], -R0 ;  /* 0x0000b4000e027a23 */ /* 0x002fe20000010800 */
[----:B------:R-:W-:-:S05]  /*c290*/  F2FP.BF16.PACK_AB R14, R44, R47 ;  /* 0x0000002f2c0e723e */ /* 0x000fca00000010ff */
[----:B------:R1:W3:Y:S02]  /*c2a0*/  MUFU.EX2 R23, R2 ;  /* 0x0000000200177308 */ /* 0x0002e40000000800 */
[----:B-1----:R-:W-:Y:S01]  /*c2b0*/  FFMA.FTZ R2, R10, c[0x0][0x2d0], -R0 ;  /* 0x0000b4000a027a23 */ /* 0x002fe20000010800 */
[----:B------:R-:W-:-:S05]  /*c2c0*/  F2FP.BF16.PACK_AB R10, R39, R42 ;  /* 0x0000002a270a723e */ /* 0x000fca00000010ff */
[----:B------:R1:W4:Y:S02]  /*c2d0*/  MUFU.EX2 R21, R2 ;  /* 0x0000000200157308 */ /* 0x0003240000000800 */
[----:B-1----:R-:W-:Y:S01]  /*c2e0*/  FFMA.FTZ R2, R12, c[0x0][0x2d0], -R0 ;  /* 0x0000b4000c027a23 */ /* 0x002fe20000010800 */
[----:B------:R-:W-:-:S05]  /*c2f0*/  F2FP.BF16.PACK_AB R12, R45, R48 ;  /* 0x000000302d0c723e */ /* 0x000fca00000010ff */
[----:B------:R1:W5:Y:S02]  /*c300*/  MUFU.EX2 R20, R2 ;  /* 0x0000000200147308 */ /* 0x0003640000000800 */
[----:B-1----:R-:W-:Y:S02]  /*c310*/  FADD.FTZ R2, R46, R3 ;  /* 0x000000032e027221 */ /* 0x002fe40000010000 */
[----:B------:R-:W-:Y:S01]  /*c320*/  FFMA.FTZ R3, R11, c[0x0][0x2d0], -R0 ;  /* 0x0000b4000b037a23 */ /* 0x000fe20000010800 */
[----:B--2---:R-:W-:Y:S01]  /*c330*/  F2FP.BF16.PACK_AB R11, R24, R25 ;  /* 0x00000019180b723e */ /* 0x004fe200000010ff */
[----:B------:R-:W-:Y:S02]  /*c340*/  FADD.FTZ R2, R43, R2 ;  /* 0x000000022b027221 */ /* 0x000fe40000010000 */
[----:B------:R1:W2:Y:S02]  /*c350*/  MUFU.EX2 R7, R3 ;  /* 0x0000000300077308 */ /* 0x0002a40000000800 */
[----:B------:R-:W-:-:S04]  /*c360*/  FADD.FTZ R2, R42, R2 ;  /* 0x000000022a027221 */ /* 0x000fc80000010000 */
[----:B------:R-:W-:-:S04]  /*c370*/  FADD.FTZ R2, R39, R2 ;  /* 0x0000000227027221 */ /* 0x000fc80000010000 */
[----:B------:R-:W-:-:S04]  /*c380*/  FADD.FTZ R2, R41, R2 ;  /* 0x0000000229027221 */ /* 0x000fc80000010000 */
[----:B------:R-:W-:Y:S02]  /*c390*/  FADD.FTZ R2, R38, R2 ;  /* 0x0000000226027221 */ /* 0x000fe40000010000 */
[----:B-1----:R-:W-:Y:S02]  /*c3a0*/  FFMA.FTZ R3, R19, c[0x0][0x2d0], -R0 ;  /* 0x0000b40013037a23 */ /* 0x002fe40000010800 */
[----:B------:R-:W-:Y:S02]  /*c3b0*/  FADD.FTZ R2, R40, R2 ;  /* 0x0000000228027221 */ /* 0x000fe40000010000 */
[----:B------:R1:W1:Y:S02]  /*c3c0*/  MUFU.EX2 R16, R3 ;  /* 0x0000000300107308 */ /* 0x0002640000000800 */
[C---:B-1----:R-:W-:Y:S01]  /*c3d0*/  FADD.FTZ R3, R9.reuse, R4 ;  /* 0x0000000409037221 */ /* 0x042fe20000010000 */
[----:B------:R-:W-:Y:S01]  /*c3e0*/  F2FP.BF16.PACK_AB R9, R9, R26 ;  /* 0x0000001a0909723e */ /* 0x000fe200000010ff */
[----:B------:R-:W-:-:S02]  /*c3f0*/  FFMA.FTZ R4, R18, c[0x0][0x2d0], -R0 ;  /* 0x0000b40012047a23 */ /* 0x000fc40000010800 */
[----:B------:R-:W-:Y:S02]  /*c400*/  FADD.FTZ R3, R25, R3 ;  /* 0x0000000319037221 */ /* 0x000fe40000010000 */
[----:B------:R1:W1:Y:S01]  /*c410*/  MUFU.EX2 R97, R4 ;  /* 0x0000000400617308 */ /* 0x0002620000000800 */
[----:B------:R-:W-:Y:S02]  /*c420*/  FADD.FTZ R0, R33, R2 ;  /* 0x0000000221007221 */ /* 0x000fe40000010000 */
[----:B------:R-:W-:Y:S02]  /*c430*/  FADD.FTZ R3, R24, R3 ;  /* 0x0000000318037221 */ /* 0x000fe40000010000 */
[----:B------:R-:W-:Y:S02]  /*c440*/  FADD.FTZ R0, R32, R0 ;  /* 0x0000000020007221 */ /* 0x000fe40000010000 */
[----:B---3--:R-:W-:Y:S01]  /*c450*/  FADD.FTZ R3, R23, R3 ;  /* 0x0000000317037221 */ /* 0x008fe20000010000 */
[----:B------:R3:W3:Y:S01]  /*c460*/  MUFU.EX2 R2, R5 ;  /* 0x0000000500027308 */ /* 0x0006e20000000800 */
[C---:B------:R-:W-:Y:S01]  /*c470*/  FADD.FTZ R0, R96.reuse, R0 ;  /* 0x0000000060007221 */ /* 0x040fe20000010000 */
[----:B------:R-:W-:Y:S01]  /*c480*/  F2FP.BF16.PACK_AB R96, R96, R32 ;  /* 0x000000206060723e */ /* 0x000fe200000010ff */
[----:B----4-:R-:W-:-:S02]  /*c490*/  FADD.FTZ R3, R21, R3 ;  /* 0x0000000315037221 */ /* 0x010fc40000010000 */
[----:B------:R-:W-:Y:S02]  /*c4a0*/  FADD.FTZ R0, R31, R0 ;  /* 0x000000001f007221 */ /* 0x000fe40000010000 */
[----:B-----5:R-:W-:Y:S01]  /*c4b0*/  FADD.FTZ R3, R20, R3 ;  /* 0x0000000314037221 */ /* 0x020fe20000010000 */
[----:B-1----:R-:W-:Y:S01]  /*c4c0*/  F2FP.BF16.PACK_AB R4, R38, R41 ;  /* 0x000000292604723e */ /* 0x002fe200000010ff */
[C---:B------:R-:W-:Y:S01]  /*c4d0*/  FADD.FTZ R200, R98.reuse, R0 ;  /* 0x0000000062c87221 */ /* 0x040fe20000010000 */
[----:B------:R-:W-:Y:S01]  /*c4e0*/  F2FP.BF16.PACK_AB R98, R98, R31 ;  /* 0x0000001f6262723e */ /* 0x000fe200000010ff */
[C---:B--2---:R-:W-:Y:S01]  /*c4f0*/  FADD.FTZ R3, R7.reuse, R3 ;  /* 0x0000000307037221 */ /* 0x044fe20000010000 */
[----:B------:R-:W-:-:S03]  /*c500*/  F2FP.BF16.PACK_AB R7, R7, R20 ;  /* 0x000000140707723e */ /* 0x000fc600000010ff */
[----:B------:R-:W-:Y:S01]  /*c510*/  FADD.FTZ R3, R16, R3 ;  /* 0x0000000310037221 */ /* 0x000fe20000010000 */
[----:B---3--:R-:W-:-:S03]  /*c520*/  F2FP.BF16.PACK_AB R5, R21, R23 ;  /* 0x000000171505723e */ /* 0x008fc600000010ff */
[C---:B------:R-:W-:Y:S01]  /*c530*/  FADD.FTZ R3, R97.reuse, R3 ;  /* 0x0000000361037221 */ /* 0x040fe20000010000 */
[----:B------:R-:W-:-:S03]  /*c540*/  F2FP.BF16.PACK_AB R97, R97, R16 ;  /* 0x000000106161723e */ /* 0x000fc600000010ff */
[----:B------:R-:W-:-:S04]  /*c550*/  FADD.FTZ R3, R2, R3 ;  /* 0x0000000302037221 */ /* 0x000fc80000010000 */
[C---:B------:R-:W-:Y:S01]  /*c560*/  FADD.FTZ R199, R99.reuse, R3 ;  /* 0x0000000363c77221 */ /* 0x040fe20000010000 */
[----:B------:R-:W-:Y:S02]  /*c570*/  F2FP.BF16.PACK_AB R99, R99, R2 ;  /* 0x000000026363723e */ /* 0x000fe400000010ff */
[----:B------:R-:W1:Y:S04]  /*c580*/  LDSM.16.MT88.4 R20, [R143] ;  /* 0x000000008f14783b */ /* 0x000e680000004200 */
[----:B------:R-:W2:Y:S04]  /*c590*/  LDSM.16.MT88.4 R16, [R168] ;  /* 0x00000000a810783b */ /* 0x000ea80000004200 */
[----:B------:R-:W3:Y:S04]  /*c5a0*/  LDSM.16.MT88.4 R40, [R143+0x800] ;  /* 0x000800008f28783b */ /* 0x000ee80000004200 */
[----:B------:R-:W4:Y:S04]  /*c5b0*/  LDSM.16.MT88.4 R36, [R168+0x800] ;  /* 0x00080000a824783b */ /* 0x000f280000004200 */
[----:B------:R-:W2:Y:S04]  /*c5c0*/  LDSM.16.MT88.4 R48, [R171] ;  /* 0x00000000ab30783b */ /* 0x000ea80000004200 */
[----:B------:R-:W3:Y:S04]  /*c5d0*/  LDSM.16.MT88.4 R56, [R170] ;  /* 0x00000000aa38783b */ /* 0x000ee80000004200 */
[----:B------:R-:W3:Y:S04]  /*c5e0*/  LDSM.16.MT88.4 R60, [R143+0x2000] ;  /* 0x002000008f3c783b */ /* 0x000ee80000004200 */
[----:B------:R-:W3:Y:S04]  /*c5f0*/  LDSM.16.MT88.4 R52, [R171+0x800] ;  /* 0x00080000ab34783b */ /* 0x000ee80000004200 */
[----:B------:R-:W3:Y:S04]  /*c600*/  LDSM.16.MT88.4 R44, [R170+0x800] ;  /* 0x00080000aa2c783b */ /* 0x000ee80000004200 */
[----:B------:R-:W-:Y:S01]  /*c610*/  LDSM.16.MT88.4 R64, [R170+0x2000] ;  /* 0x00200000aa40783b */ /* 0x000fe20000004200 */
[C---:B-1----:R-:W-:Y:S03]  /*c620*/  HMMA.16816.F32.BF16 R32, R12.reuse, R20, RZ ;  /* 0x000000140c20723c */ /* 0x042fe600000418ff */
[----:B------:R-:W5:Y:S05]  /*c630*/  LDL R2, [R1+0x4] ;  /* 0x0000040001027983 */ /* 0x000f6a0000100800 */
[C---:B------:R-:W-:Y:S08]  /*c640*/  HMMA.16816.F32.BF16 R28, R12.reuse, R22, RZ ;  /* 0x000000160c1c723c */ /* 0x040ff000000418ff */
[C---:B--2---:R-:W-:Y:S08]  /*c650*/  HMMA.16816.F32.BF16 R24, R12.reuse, R16, RZ ;  /* 0x000000100c18723c */ /* 0x044ff000000418ff */
[----:B------:R-:W-:Y:S08]  /*c660*/  HMMA.16816.F32.BF16 R20, R12, R18, RZ ;  /* 0x000000120c14723c */ /* 0x000ff000000418ff */
[C---:B---3--:R-:W-:Y:S08]  /*c670*/  HMMA.16816.F32.BF16 R136, R8.reuse, R40, R32 ;  /* 0x000000280888723c */ /* 0x048ff00000041820 */
[C---:B----4-:R-:W-:Y:S08]  /*c680*/  HMMA.16816.F32.BF16 R128, R8.reuse, R36, R24 ;  /* 0x000000240880723c */ /* 0x050ff00000041818 */
[----:B------:R-:W-:Y:S01]  /*c690*/  HMMA.16816.F32.BF16 R120, R8, R38, R20 ;  /* 0x000000260878723c */ /* 0x000fe20000041814 */
[----:B------:R-:W1:Y:S07]  /*c6a0*/  LDSM.16.MT88.4 R36, [R143+0x2800] ;  /* 0x002800008f24783b */ /* 0x000e6e0000004200 */
[----:B------:R-:W-:Y:S08]  /*c6b0*/  HMMA.16816.F32.BF16 R16, R12, R48, RZ ;  /* 0x000000300c10723c */ /* 0x000ff000000418ff */
[----:B------:R-:W-:Y:S01]  /*c6c0*/  HMMA.16816.F32.BF16 R148, R8, R42, R28 ;  /* 0x0000002a0894723c */ /* 0x000fe2000004181c */
[----:B------:R-:W2:Y:S07]  /*c6d0*/  LDSM.16.MT88.4 R40, [R168+0x2000] ;  /* 0x00200000a828783b */ /* 0x000eae0000004200 */
[C---:B------:R-:W-:Y:S01]  /*c6e0*/  HMMA.16816.F32.BF16 R32, R12.reuse, R50, RZ ;  /* 0x000000320c20723c */ /* 0x040fe200000418ff */
[----:B------:R-:W3:Y:S07]  /*c6f0*/  LDSM.16.MT88.4 R48, [R171+0x2000] ;  /* 0x00200000ab30783b */ /* 0x000eee0000004200 */
[C---:B------:R-:W-:Y:S08]  /*c700*/  HMMA.16816.F32.BF16 R28, R12.reuse, R56, RZ ;  /* 0x000000380c1c723c */ /* 0x040ff000000418ff */
[C---:B------:R-:W-:Y:S01]  /*c710*/  HMMA.16816.F32.BF16 R24, R12.reuse, R58, RZ ;  /* 0x0000003a0c18723c */ /* 0x040fe200000418ff */
[----:B------:R-:W4:Y:S07]  /*c720*/  LDSM.16.MT88.4 R56, [R168+0x2800] ;  /* 0x00280000a838783b */ /* 0x000f2e0000004200 */
[----:B------:R-:W-:Y:S08]  /*c730*/  HMMA.16816.F32.BF16 R20, R12, R60, RZ ;  /* 0x0000003c0c14723c */ /* 0x000ff000000418ff */
[C---:B------:R-:W-:Y:S08]  /*c740*/  HMMA.16816.F32.BF16 R152, R8.reuse, R52, R16 ;  /* 0x000000340898723c */ /* 0x040ff00000041810 */
[C---:B------:R-:W-:Y:S01]  /*c750*/  HMMA.16816.F32.BF16 R124, R8.reuse, R54, R32 ;  /* 0x00000036087c723c */ /* 0x040fe20000041820 */
[----:B------:R-:W3:Y:S07]  /*c760*/  LDSM.16.MT88.4 R52, [R171+0x2800] ;  /* 0x00280000ab34783b */ /* 0x000eee0000004200 */
[C---:B------:R-:W-:Y:S08]  /*c770*/  HMMA.16816.F32.BF16 R112, R8.reuse, R44, R28 ;  /* 0x0000002c0870723c */ /* 0x040ff0000004181c */
[----:B------:R-:W-:Y:S01]  /*c780*/  HMMA.16816.F32.BF16 R116, R8, R46, R24 ;  /* 0x0000002e0874723c */ /* 0x000fe20000041818 */
[----:B------:R-:W4:Y:S07]  /*c790*/  LDSM.16.MT88.4 R44, [R143+0x4000] ;  /* 0x004000008f2c783b */ /* 0x000f2e0000004200 */
[----:B------:R-:W-:Y:S01]  /*c7a0*/  HMMA.16816.F32.BF16 R16, R12, R62, RZ ;  /* 0x0000003e0c10723c */ /* 0x000fe200000418ff */
[----:B------:R-:W4:Y:S07]  /*c7b0*/  LDSM.16.MT88.4 R60, [R170+0x2800] ;  /* 0x00280000aa3c783b */ /* 0x000f2e0000004200 */
[----:B-1----:R-:W-:Y:S08]  /*c7c0*/  HMMA.16816.F32.BF16 R132, R8, R36, R20 ;  /* 0x000000240884723c */ /* 0x002ff00000041814 */
[C---:B--2---:R-:W-:Y:S08]  /*c7d0*/  HMMA.16816.F32.BF16 R28, R12.reuse, R42, RZ ;  /* 0x0000002a0c1c723c */ /* 0x044ff000000418ff */
[C---:B---3--:R-:W-:Y:S08]  /*c7e0*/  HMMA.16816.F32.BF16 R24, R12.reuse, R48, RZ ;  /* 0x000000300c18723c */ /* 0x048ff000000418ff */
[C---:B------:R-:W-:Y:S01]  /*c7f0*/  HMMA.16816.F32.BF16 R20, R12.reuse, R50, RZ ;  /* 0x000000320c14723c */ /* 0x040fe200000418ff */
[----:B------:R-:W1:Y:S07]  /*c800*/  LDSM.16.MT88.4 R48, [R168+0x4000] ;  /* 0x00400000a830783b */ /* 0x000e6e0000004200 */
[----:B------:R-:W-:Y:S01]  /*c810*/  HMMA.16816.F32.BF16 R32, R12, R40, RZ ;  /* 0x000000280c20723c */ /* 0x000fe200000418ff */
[----:B------:R-:W2:Y:S07]  /*c820*/  LDSM.16.MT88.4 R40, [R143+0x4800] ;  /* 0x004800008f28783b */ /* 0x000eae0000004200 */
[----:B------:R-:W-:Y:S01]  /*c830*/  HMMA.16816.F32.BF16 R144, R8, R38, R16 ;  /* 0x000000260890723c */ /* 0x000fe20000041810 */
[----:B------:R-:W3:Y:S07]  /*c840*/  LDSM.16.MT88.4 R36, [R168+0x4800] ;  /* 0x00480000a824783b */ /* 0x000eee0000004200 */
[----:B------:R-:W-:Y:S08]  /*c850*/  HMMA.16816.F32.BF16 R16, R12, R64, RZ ;  /* 0x000000400c10723c */ /* 0x000ff000000418ff */
[C---:B----4-:R-:W-:Y:S08]  /*c860*/  HMMA.16816.F32.BF16 R88, R8.reuse, R58, R28 ;  /* 0x0000003a0858723c */ /* 0x050ff0000004181c */
[----:B------:R-:W-:Y:S08]  /*c870*/  HMMA.16816.F32.BF16 R108, R8, R52, R24 ;  /* 0x00000034086c723c */ /* 0x000ff00000041818 */
[C---:B------:R-:W-:Y:S08]  /*c880*/  HMMA.16816.F32.BF16 R28, R12.reuse, R44, RZ ;  /* 0x0000002c0c1c723c */ /* 0x040ff000000418ff */
[----:B------:R-:W-:Y:S01]  /*c890*/  HMMA.16816.F32.BF16 R24, R12, R46, RZ ;  /* 0x0000002e0c18723c */ /* 0x000fe200000418ff */
[----:B------:R-:W4:Y:S07]  /*c8a0*/  LDSM.16.MT88.4 R44, [R171+0x4000] ;  /* 0x00400000ab2c783b */ /* 0x000f2e0000004200 */
[C---:B------:R-:W-:Y:S08]  /*c8b0*/  HMMA.16816.F32.BF16 R80, R8.reuse, R60, R16 ;  /* 0x0000003c0850723c */ /* 0x040ff00000041810 */
[----:B------:R-:W-:Y:S08]  /*c8c0*/  HMMA.16816.F32.BF16 R84, R8, R54, R20 ;  /* 0x000000360854723c */ /* 0x000ff00000041814 */
[C---:B-1----:R-:W-:Y:S08]  /*c8d0*/  HMMA.16816.F32.BF16 R16, R12.reuse, R50, RZ ;  /* 0x000000320c10723c */ /* 0x042ff000000418ff */
[----:B------:R-:W-:Y:S08]  /*c8e0*/  HMMA.16816.F32.BF16 R20, R12, R48, RZ ;  /* 0x000000300c14723c */ /* 0x000ff000000418ff */
[C---:B--2---:R-:W-:Y:S01]  /*c8f0*/  HMMA.16816.F32.BF16 R76, R8.reuse, R40, R28 ;  /* 0x00000028084c723c */ /* 0x044fe2000004181c */
[----:B------:R-:W1:Y:S07]  /*c900*/  LDSM.16.MT88.4 R28, [R171+0x4800] ;  /* 0x00480000ab1c783b */ /* 0x000e6e0000004200 */
[----:B------:R-:W-:Y:S08]  /*c910*/  HMMA.16816.F32.BF16 R92, R8, R56, R32 ;  /* 0x00000038085c723c */ /* 0x000ff00000041820 */
[----:B------:R-:W-:Y:S08]  /*c920*/  HMMA.16816.F32.BF16 R32, R12, R66, RZ ;  /* 0x000000420c20723c */ /* 0x000ff000000418ff */
[C---:B---3--:R-:W-:Y:S08]  /*c930*/  HMMA.16816.F32.BF16 R48, R8.reuse, R38, R16 ;  /* 0x000000260830723c */ /* 0x048ff00000041810 */
[----:B------:R-:W-:Y:S01]  /*c940*/  HMMA.16816.F32.BF16 R56, R8, R36, R20 ;  /* 0x000000240838723c */ /* 0x000fe20000041814 */
[----:B------:R-:W2:Y:S07]  /*c950*/  LDSM.16.MT88.4 R20, [R170+0x4000] ;  /* 0x00400000aa14783b */ /* 0x000eae0000004200 */
[----:B----4-:R-:W-:Y:S08]  /*c960*/  HMMA.16816.F32.BF16 R16, R12, R44, RZ ;  /* 0x0000002c0c10723c */ /* 0x010ff000000418ff */
[----:B------:R-:W-:Y:S08]  /*c970*/  HMMA.16816.F32.BF16 R72, R8, R62, R32 ;  /* 0x0000003e0848723c */ /* 0x000ff00000041820 */
[----:B------:R-:W-:Y:S08]  /*c980*/  HMMA.16816.F32.BF16 R32, R12, R46, RZ ;  /* 0x0000002e0c20723c */ /* 0x000ff000000418ff */
[C---:B-1----:R-:W-:Y:S01]  /*c990*/  HMMA.16816.F32.BF16 R44, R8.reuse, R28, R16 ;  /* 0x0000001c082c723c */ /* 0x042fe20000041810 */
[----:B------:R-:W1:Y:S07]  /*c9a0*/  LDSM.16.MT88.4 R16, [R170+0x4800] ;  /* 0x00480000aa10783b */ /* 0x000e6e0000004200 */
[----:B------:R-:W-:Y:S08]  /*c9b0*/  HMMA.16816.F32.BF16 R68, R8, R42, R24 ;  /* 0x0000002a0844723c */ /* 0x000ff00000041818 */
[C---:B--2---:R-:W-:Y:S08]  /*c9c0*/  HMMA.16816.F32.BF16 R24, R12.reuse, R20, RZ ;  /* 0x000000140c18723c */ /* 0x044ff000000418ff */
[----:B------:R-:W-:Y:S08]  /*c9d0*/  HMMA.16816.F32.BF16 R12, R12, R22, RZ ;  /* 0x000000160c0c723c */ /* 0x000ff000000418ff */
[C---:B------:R-:W-:Y:S08]  /*c9e0*/  HMMA.16816.F32.BF16 R32, R8.reuse, R30, R32 ;  /* 0x0000001e0820723c */ /* 0x040ff00000041820 */
[C---:B-1----:R-:W-:Y:S08]  /*c9f0*/  HMMA.16816.F32.BF16 R24, R8.reuse, R16, R24 ;  /* 0x000000100818723c */ /* 0x042ff00000041818 */
[----:B------:R-:W-:Y:S01]  /*ca00*/  HMMA.16816.F32.BF16 R16, R8, R18, R12 ;  /* 0x000000120810723c */ /* 0x000fe2000004180c */
[----:B------:R-:W1:Y:S04]  /*ca10*/  LDSM.16.MT88.4 R12, [R143+0x1000] ;  /* 0x001000008f0c783b */ /* 0x000e680000004200 */
[----:B------:R-:W2:Y:S03]  /*ca20*/  LDSM.16.MT88.4 R8, [R168+0x1000] ;  /* 0x00100000a808783b */ /* 0x000ea60000004200 */
        /* <DEDUP_REMOVED lines=8> */
[----:B------:R-:W1:Y:S04]  /*cab0*/  LDSM.16.MT88.4 R12, [R143+0x3000] ;  /* 0x003000008f0c783b */ /* 0x000e680000004200 */
[----:B------:R-:W-:Y:S03]  /*cac0*/  LDSM.16.MT88.4 R124, [R168+0x1800] ;  /* 0x00180000a87c783b */ /* 0x000fe60000004200 */
[C---:B--2---:R-:W-:Y:S08]  /*cad0*/  HMMA.16816.F32.BF16 R112, R4.reuse, R8, R112 ;  /* 0x000000080470723c */ /* 0x044ff00000041870 */
[C---:B------:R-:W-:Y:S01]  /*cae0*/  HMMA.16816.F32.BF16 R40, R4.reuse, R10, R116 ;  /* 0x0000000a0428723c */ /* 0x040fe20000041874 */
[----:B------:R-:W2:Y:S04]  /*caf0*/  LDSM.16.MT88.4 R8, [R168+0x3000] ;  /* 0x00300000a808783b */ /* 0x000ea80000004200 */
[----:B------:R-:W-:Y:S03]  /*cb00*/  LDSM.16.MT88.4 R116, [R171+0x1800] ;  /* 0x00180000ab74783b */ /* 0x000fe60000004200 */
[C---:B-1----:R-:W-:Y:S01]  /*cb10*/  HMMA.16816.F32.BF16 R52, R4.reuse, R12, R132 ;  /* 0x0000000c0434723c */ /* 0x042fe20000041884 */
[----:B------:R-:W-:Y:S07]  /*cb20*/  LDSM.16.MT88.4 R132, [R143+0x1800] ;  /* 0x001800008f84783b */ /* 0x000fee0000004200 */
[C---:B------:R-:W-:Y:S01]  /*cb30*/  HMMA.16816.F32.BF16 R144, R4.reuse, R14, R144 ;  /* 0x0000000e0490723c */ /* 0x040fe20000041890 */
[----:B------:R-:W1:Y:S07]  /*cb40*/  LDSM.16.MT88.4 R12, [R171+0x3000] ;  /* 0x00300000ab0c783b */ /* 0x000e6e0000004200 */
[C---:B--2---:R-:W-:Y:S08]  /*cb50*/  HMMA.16816.F32.BF16 R60, R4.reuse, R8, R92 ;  /* 0x00000008043c723c */ /* 0x044ff0000004185c */
[C---:B------:R-:W-:Y:S01]  /*cb60*/  HMMA.16816.F32.BF16 R64, R4.reuse, R10, R88 ;  /* 0x0000000a0440723c */ /* 0x040fe20000041858 */
[----:B------:R-:W2:Y:S07]  /*cb70*/  LDSM.16.MT88.4 R8, [R170+0x3000] ;  /* 0x00300000aa08783b */ /* 0x000eae0000004200 */
[C---:B-1----:R-:W-:Y:S01]  /*cb80*/  HMMA.16816.F32.BF16 R156, R4.reuse, R12, R108 ;  /* 0x0000000c049c723c */ /* 0x042fe2000004186c */
[----:B------:R-:W-:Y:S07]  /*cb90*/  LDSM.16.MT88.4 R108, [R170+0x1800] ;  /* 0x00180000aa6c783b */ /* 0x000fee0000004200 */
        /* <DEDUP_REMOVED lines=8> */
[C---:B--2---:R-:W-:Y:S01]  /*cc20*/  HMMA.16816.F32.BF16 R76, R4.reuse, R8, R56 ;  /* 0x00000008044c723c */ /* 0x044fe20000041838 */
[----:B------:R-:W-:Y:S07]  /*cc30*/  LDSM.16.MT88.4 R56, [R171+0x3800] ;  /* 0x00380000ab38783b */ /* 0x000fee0000004200 */
[C---:B------:R-:W-:Y:S01]  /*cc40*/  HMMA.16816.F32.BF16 R84, R4.reuse, R10, R48 ;  /* 0x0000000a0454723c */ /* 0x040fe20000041830 */
[----:B------:R-:W2:Y:S04]  /*cc50*/  LDSM.16.MT88.4 R8, [R170+0x5000] ;  /* 0x00500000aa08783b */ /* 0x000ea80000004200 */
[----:B------:R-:W3:Y:S03]  /*cc60*/  LDSM.16.MT88.4 R48, [R168+0x3800] ;  /* 0x00380000a830783b */ /* 0x000ee60000004200 */
[----:B-1----:R-:W-:Y:S08]  /*cc70*/  HMMA.16816.F32.BF16 R148, R4, R12, R44 ;  /* 0x0000000c0494723c */ /* 0x002ff0000004182c */
[----:B------:R-:W-:Y:S08]  /*cc80*/  HMMA.16816.F32.BF16 R112, R96, R108, R112 ;  /* 0x0000006c6070723c */ /* 0x000ff00000041870 */
[----:B--2---:R-:W-:Y:S01]  /*cc90*/  HMMA.16816.F32.BF16 R24, R4, R8, R24 ;  /* 0x000000080418723c */ /* 0x004fe20000041818 */
[----:B------:R-:W2:Y:S04]  /*cca0*/  LDL R9, [R1+0x64] ;  /* 0x0000640001097983 */ /* 0x000ea80000100800 */
[----:B------:R-:W2:Y:S03]  /*ccb0*/  LDL R8, [R1+0x58] ;  /* 0x0000580001087983 */ /* 0x000ea60000100800 */
[C---:B---3--:R-:W-:Y:S08]  /*ccc0*/  HMMA.16816.F32.BF16 R44, R96.reuse, R48, R60 ;  /* 0x00000030602c723c */ /* 0x048ff0000004183c */
[----:B------:R-:W-:Y:S01]  /*ccd0*/  HMMA.16816.F32.BF16 R48, R96, R50, R64 ;  /* 0x000000326030723c */ /* 0x000fe20000041840 */
[----:B------:R-:W1:Y:S07]  /*cce0*/  LDSM.16.MT88.4 R64, [R170+0x3800] ;  /* 0x00380000aa40783b */ /* 0x000e6e0000004200 */
[C---:B------:R-:W-:Y:S08]  /*ccf0*/  HMMA.16816.F32.BF16 R32, R4.reuse, R14, R32 ;  /* 0x0000000e0420723c */ /* 0x040ff00000041820 */
[----:B------:R-:W-:Y:S01]  /*cd00*/  HMMA.16816.F32.BF16 R16, R4, R10, R16 ;  /* 0x0000000a0410723c */ /* 0x000fe20000041810 */
[----:B------:R-:W-:Y:S07]  /*cd10*/  LDSM.16.MT88.4 R4, [R170+0x5800] ;  /* 0x00580000aa04783b */ /* 0x000fee0000004200 */
[C---:B-1----:R-:W-:Y:S01]  /*cd20*/  HMMA.16816.F32.BF16 R60, R96.reuse, R64, R80 ;  /* 0x00000040603c723c */ /* 0x042fe20000041850 */
[----:B------:R-:W-:Y:S07]  /*cd30*/  LDSM.16.MT88.4 R80, [R168+0x5800] ;  /* 0x00580000a850783b */ /* 0x000fee0000004200 */
[C---:B------:R-:W-:Y:S01]  /*cd40*/  HMMA.16816.F32.BF16 R64, R96.reuse, R66, R72 ;  /* 0x000000426040723c */ /* 0x040fe20000041848 */
[----:B------:R-:W1:Y:S07]  /*cd50*/  LDSM.16.MT88.4 R72, [R143+0x5800] ;  /* 0x005800008f48783b */ /* 0x000e6e0000004200 */
[----:B------:R-:W-:Y:S01]  /*cd60*/  HMMA.16816.F32.BF16 R108, R96, R110, R40 ;  /* 0x0000006e606c723c */ /* 0x000fe20000041828 */
[----:B------:R-:W3:Y:S01]  /*cd70*/  LDSM.16.MT88.4 R40, [R143+0x3800] ;  /* 0x003800008f28783b */ /* 0x000ee20000004200 */
[----:B------:R-:W-:-:S05]  /*cd80*/  IMAD.MOV.U32 R101, RZ, RZ, 0x1 ;  /* 0x00000001ff657424 */ /* 0x000fca00078e00ff */
[C---:B------:R-:W-:Y:S01]  /*cd90*/  ISETP.NE.AND P0, PT, R101.reuse, c[0x0][0x2c4], PT ;  /* 0x0000b10065007a0c */ /* 0x040fe20003f05270 */
[C---:B-1----:R-:W-:Y:S08]  /*cda0*/  HMMA.16816.F32.BF16 R68, R96.reuse, R72, R152 ;  /* 0x000000486044723c */ /* 0x042ff00000041898 */
[----:B------:R-:W-:Y:S01]  /*cdb0*/  HMMA.16816.F32.BF16 R72, R96, R74, R88 ;  /* 0x0000004a6048723c */ /* 0x000fe20000041858 */
[----:B------:R-:W1:Y:S01]  /*cdc0*/  LDSM.16.MT88.4 R88, [R171+0x5800] ;  /* 0x00580000ab58783b */ /* 0x000e620000004200 */
[----:B-----5:R-:W-:Y:S01]  /*cdd0*/  IMAD.SHL.U32 R2, R2, 0x80, RZ ;  /* 0x0000008002027824 */ /* 0x020fe200078e00ff */
[----:B------:R-:W-:-:S03]  /*cde0*/  ISETP.LE.AND P1, PT, R101, c[0x0][0x32c], PT ;  /* 0x0000cb0065007a0c */ /* 0x000fc60003f23270 */
[----:B------:R-:W-:Y:S02]  /*cdf0*/  @P0 IMAD.HI.U32 R3, R2, c[0x0][0x2c8], RZ ;  /* 0x0000b20002030a27 */ /* 0x000fe400078e00ff */
[----:B------:R-:W-:Y:S02]  /*ce00*/  HMMA.16816.F32.BF16 R120, R96, R116, R120 ;  /* 0x000000746078723c */ /* 0x000fe40000041878 */
[----:B------:R-:W-:Y:S01]  /*ce10*/  IMAD.MOV.U32 R0, RZ, RZ, R2 ;  /* 0x000000ffff007224 */ /* 0x000fe200078e0002 */
[----:B------:R-:W-:-:S05]  /*ce20*/  @P0 SHF.R.U32.HI R0, RZ, c[0x0][0x2cc], R3 ;  /* 0x0000b300ff000a19 */ /* 0x000fca0000011603 */
[----:B------:R-:W-:Y:S01]  /*ce30*/  HMMA.16816.F32.BF16 R116, R96, R118, R36 ;  /* 0x000000766074723c */ /* 0x000fe20000041824 */
[----:B------:R-:W-:-:S07]  /*ce40*/  IADD3 R195, R195, -0x2, RZ ;  /* 0xfffffffec3c37810 */ /* 0x000fce0007ffe0ff */
[C---:B---3--:R-:W-:Y:S08]  /*ce50*/  HMMA.16816.F32.BF16 R36, R96.reuse, R40, R52 ;  /* 0x000000286024723c */ /* 0x048ff00000041834 */
        /* <DEDUP_REMOVED lines=8> */
[C---:B------:R-:W-:Y:S08]  /*cee0*/  HMMA.16816.F32.BF16 R124, R96.reuse, R126, R28 ;  /* 0x0000007e607c723c */ /* 0x040ff0000004181c */
[C---:B------:R-:W-:Y:S08]  /*cef0*/  HMMA.16816.F32.BF16 R40, R96.reuse, R42, R144 ;  /* 0x0000002a6028723c */ /* 0x040ff00000041890 */
[C---:B------:R-:W-:Y:S08]  /*cf00*/  HMMA.16816.F32.BF16 R88, R96.reuse, R90, R32 ;  /* 0x0000005a6058723c */ /* 0x040ff00000041820 */
[C---:B------:R-:W-:Y:S08]  /*cf10*/  HMMA.16816.F32.BF16 R92, R96.reuse, R4, R24 ;  /* 0x00000004605c723c */ /* 0x040ff00000041818 */
[----:B------:R-:W-:Y:S01]  /*cf20*/  HMMA.16816.F32.BF16 R96, R96, R6, R16 ;  /* 0x000000066060723c */ /* 0x000fe20000041810 */
[----:B--2---:R-:W-:-:S04]  /*cf30*/  IADD3 R3, -R8, R9, R0 ;  /* 0x0000000908037210 */ /* 0x004fc80007ffe100 */
[----:B------:R-:W-:Y:S01]  /*cf40*/  IADD3 R0, R3, c[0x0][0x328], RZ ;  /* 0x0000ca0003007a10 */ /* 0x000fe20007ffe0ff */
[----:B------:R-:W-:Y:S05]  /*cf50*/  @!P1 BRA `(.L_x_780) ;  /* 0x0000011000009947 */ /* 0x000fea0003800000 */
[C---:B------:R-:W-:Y:S01]  /*cf60*/  ISETP.GT.AND P0, PT, R3.reuse, RZ, PT ;  /* 0x000000ff0300720c */ /* 0x040fe20003f04270 */
[----:B------:R-:W-:Y:S01]  /*cf70*/  BSSY B0, `(.L_x_781) ;  /* 0x000000c000007945 */ /* 0x000fe20003800000 */
[----:B------:R-:W-:-:S11]  /*cf80*/  IADD3 R4, R3, -0x1, RZ ;  /* 0xffffffff03047810 */ /* 0x000fd60007ffe0ff */
[----:B------:R-:W-:Y:S05]  /*cf90*/  @P0 BRA `(.L_x_782) ;  /* 0x0000006000000947 */ /* 0x000fea0003800000 */
[----:B------:R-:W-:Y:S01]  /*cfa0*/  ISETP.NE.AND P0, PT, R101, c[0x0][0x32c], PT ;  /* 0x0000cb0065007a0c */ /* 0x000fe20003f05270 */
[----:B------:R-:W-:-:S12]  /*cfb0*/  IMAD.MOV R3, RZ, RZ, -R3 ;  /* 0x000000ffff037224 */ /* 0x000fd800078e0a03 */
[----:B------:R-:W-:-:S05]  /*cfc0*/  @P0 IMAD.HI.U32 R4, R3, c[0x0][0x330], RZ ;  /* 0x0000cc0003040a27 */ /* 0x000fca00078e00ff */
[----:B------:R-:W-:-:S04]  /*cfd0*/  @P0 SHF.R.U32.HI R3, RZ, c[0x0][0x334], R4 ;  /* 0x0000cd00ff030a19 */ /* 0x000fc80000011604 */
[----:B------:R-:W-:Y:S01]  /*cfe0*/  LOP3.LUT R4, RZ, R3, RZ, 0x33, !PT ;  /* 0x00000003ff047212 */ /* 0x000fe200078e33ff */
[----:B------:R-:W-:Y:S05]  /*cff0*/  BRA `(.L_x_783) ;  /* 0x0000003000007947 */ /* 0x000fea0003800000 */
.L_x_782:
[----:B------:R-:W-:-:S13]  /*d000*/  ISETP.NE.AND P0, PT, R101, c[0x0][0x32c], PT ;  /* 0x0000cb0065007a0c */ /* 0x000fda0003f05270 */
[----:B------:R-:W-:-:S05]  /*d010*/  @P0 IMAD.HI.U32 R3, R4, c[0x0][0x330], RZ ;  /* 0x0000cc0004030a27 */ /* 0x000fca00078e00ff */
[----:B------:R-:W-:Y:S02]  /*d020*/  @P0 SHF.R.U32.HI R4, RZ, c[0x0][0x334], R3 ;  /* 0x0000cd00ff040a19 */ /* 0x000fe40000011603 */
.L_x_783:
[----:B------:R-:W-:Y:S05]  /*d030*/  BSYNC B0 ;  /* 0x0000000000007941 */ /* 0x000fea0003800000 */
.L_x_781:
[----:B------:R-:W-:-:S05]  /*d040*/  MOV R3, c[0x0][0x32c] ;  /* 0x0000cb0000037a02 */ /* 0x000fca0000000f00 */
[----:B------:R-:W-:-:S05]  /*d050*/  IMAD R4, R4, R3, c[0x0][0x32c] ;  /* 0x0000cb0004047624 */ /* 0x000fca00078e0203 */
[----:B------:R-:W-:-:S04]  /*d060*/  IMNMX R0, R0, R4, PT ;  /* 0x0000000400007217 */ /* 0x000fc80003800200 */
.L_x_780:
[----:B------:R-:W-:-:S04]  /*d070*/  SHF.R.S32.HI R3, RZ, 0x1f, R0 ;  /* 0x0000001fff037819 */ /* 0x000fc80000011400 */
[----:B------:R-:W-:-:S04]  /*d080*/  LEA.HI R0, R3, R0, RZ, 0x6 ;  /* 0x0000000003007211 */ /* 0x000fc800078f30ff */
[----:B------:R-:W-:-:S04]  /*d090*/  SHF.R.S32.HI R0, RZ, 0x6, R0 ;  /* 0x00000006ff007819 */ /* 0x000fc80000011400 */
[----:B------:R-:W-:-:S04]  /*d0a0*/  IMNMX R207, R216, R0, !PT ;  /* 0x00000000d8cf7217 */ /* 0x000fc80007800200 */
[----:B------:R-:W-:-:S13]  /*d0b0*/  ISETP.GE.AND P0, PT, R195, R207, PT ;  /* 0x000000cfc300720c */ /* 0x000fda0003f06270 */
[----:B------:R-:W-:Y:S05]  /*d0c0*/  @!P0 BRA `(.L_x_784) ;  /* 0x00003c5000008947 */ /* 0x000fea0003800000 */
.L_x_805:
        /* <DEDUP_REMOVED lines=15> */
[----:B------:R-:W-:-:S05]  /*d1c0*/  @P0 BRA `(.L_x_786) ;  /* 0x000003b000000947 */ /* 0x000fca0003800000 */
[C---:B------:R-:W-:Y:S01]  /*d1d0*/  IMAD.WIDE.U32 R2, R197.reuse, c[0x0][0x208], RZ ;  /* 0x00008200c5027a25 */ /* 0x040fe200078e00ff */
[----:B------:R-:W-:Y:S05]  /*d1e0*/  SHF.R.S32.HI R0, RZ, 0x1f, R197 ;  /* 0x0000001fff007819 */ /* 0x000fea00000114c5 */
[----:B------:R-:W-:Y:S04]  /*d1f0*/  IMAD R0, R0, c[0x0][0x208], RZ ;  /* 0x0000820000007a24 */ /* 0x000fe800078e02ff */
[----:B------:R-:W-:Y:S05]  /*d200*/  IMAD R0, R197, c[0x0][0x20c], R0 ;  /* 0x00008300c5007a24 */ /* 0x000fea00078e0200 */
[----:B------:R-:W-:Y:S02]  /*d210*/  IADD3 R3, R3, R0, RZ ;  /* 0x0000000003037210 */ /* 0x000fe40007ffe0ff */
[----:B------:R-:W-:Y:S03]  /*d220*/  SHF.R.S32.HI R0, RZ, 0x1f, R196 ;  /* 0x0000001fff007819 */ /* 0x000fe600000114c4 */
        /* <DEDUP_REMOVED lines=9> */
.L_x_921:
[----:B------:R-:W-:-:S05]  /*d2c0*/  BRA.DIV ~URZ, `(.L_x_788) ;  /* 0x000107427f007947 */ /* 0x000fca000b800000 */
[----:B------:R-:W5:Y:S01]  /*d2d0*/  SHFL.IDX PT, R0, R7, RZ, 0x181f ;  /* 0x00181fff07007589 */ /* 0x000f6200000e0000 */
[----:B------:R-:W-:Y:S01]  /*d2e0*/  IMAD.SHL.U32 R13, R198, 0x2, RZ ;  /* 0x00000002c60d7824 */ /* 0x000fe200078e00ff */
[----:B------:R-:W-:Y:S01]  /*d2f0*/  SHF.R.S32.HI R2, RZ, 0x1f, R198 ;  /* 0x0000001fff027819 */ /* 0x000fe200000114c6 */
[C---:B------:R-:W-:Y:S01]  /*d300*/  IMAD.SHL.U32 R6, R205.reuse, 0x2, RZ ;  /* 0x00000002cd067824 */ /* 0x040fe200078e00ff */
[----:B------:R-:W-:Y:S01]  /*d310*/  SHF.L.U64.HI R12, R205, 0x1, R218 ;  /* 0x00000001cd0c7819 */ /* 0x000fe200000102da */
[----:B------:R-:W-:Y:S01]  /*d320*/  IMAD.SHL.U32 R15, R204, 0x2, RZ ;  /* 0x00000002cc0f7824 */ /* 0x000fe200078e00ff */
[----:B------:R-:W-:Y:S02]  /*d330*/  SHF.L.U64.HI R22, R198, 0x1, R2 ;  /* 0x00000001c6167819 */ /* 0x000fe40000010202 */
[----:B------:R-:W-:Y:S02]  /*d340*/  SHF.L.U64.HI R21, R204, 0x1, R217 ;  /* 0x00000001cc157819 */ /* 0x000fe400000102d9 */
[----:B------:R-:W-:Y:S05]  /*d350*/  SEL R20, RZ, 0x10, P6 ;  /* 0x00000010ff147807 */ /* 0x000fea0003000000 */
[----:B------:R-:W-:Y:S01]  /*d360*/  IMAD.MOV.U32 R14, RZ, RZ, R20 ;  /* 0x000000ffff0e7224 */ /* 0x000fe200078e0014 */
[----:B-----5:R-:W-:Y:S05]  /*d370*/  IADD3 R2, P0, R0, R13, RZ ;  /* 0x0000000d00027210 */ /* 0x020fea0007f1e0ff */
[----:B---3--:R-:W-:Y:S05]  /*d380*/  IMAD.X R3, R4, 0x1, R22, P0 ;  /* 0x0000000104037824 */ /* 0x008fea00000e0616 */
[----:B------:R-:W-:Y:S01]  /*d390*/  @!PT LDS RZ, [RZ] ;  /* 0x00000000fffff984 */ /* 0x000fe20000000800 */
[----:B------:R-:W-:Y:S01]  /*d3a0*/  @!PT LDS RZ, [RZ] ;  /* 0x00000000fffff984 */ /* 0x000fe20000000800 */
[----:B------:R3:W-:Y:S02]  /*d3b0*/  LDGSTS.E.BYPASS.LTC128B.128 [R190+0x100], [R2.64], !P5 ;  /* 0x0010000002be7fae */ /* 0x0007e4000e901d4a */
[----:B---3--:R-:W-:Y:S05]  /*d3c0*/  IADD3 R2, P0, R0, R6, RZ ;  /* 0x0000000600027210 */ /* 0x008fea0007f1e0ff */
[----:B------:R-:W-:Y:S05]  /*d3d0*/  IMAD.X R3, R4, 0x1, R12, P0 ;  /* 0x0000000104037824 */ /* 0x000fea00000e060c */
[----:B------:R3:W-:Y:S02]  /*d3e0*/  LDGSTS.E.BYPASS.LTC128B.128 [R190+0x2100], [R2.64], !P4 ;  /* 0x0210000002be7fae */ /* 0x0007e4000e101d4a */
[----:B---3--:R-:W-:Y:S02]  /*d3f0*/  IADD3 R2, P0, R0, R15, RZ ;  /* 0x0000000f00027210 */ /* 0x008fe40007f1e0ff */
[----:B------:R-:W3:Y:S03]  /*d400*/  SHFL.IDX PT, R0, R7, 0x1, 0x181f ;  /* 0x00381f0007007f89 */ /* 0x000ee600000e0000 */
[----:B------:R-:W-:Y:S02]  /*d410*/  IMAD.X R3, R4, 0x1, R21, P0 ;  /* 0x0000000104037824 */ /* 0x000fe400000e0615 */
[----:B------:R5:W4:Y:S04]  /*d420*/  SHFL.IDX PT, R4, R5, 0x1, 0x181f ;  /* 0x00381f0005047f89 */ /* 0x000b2800000e0000 */
[----:B------:R2:W-:Y:S01]  /*d430*/  LDGSTS.E.BYPASS.LTC128B.128 [R190+0x4100], [R2.64], !P6 ;  /* 0x0410000002be7fae */ /* 0x0005e2000f101d4a */
[----:B----45:R-:W-:Y:S04]  /*d440*/  SEL R5, RZ, 0x10, P4 ;  /* 0x00000010ff057807 */ /* 0x030fe80002000000 */
.L_x_922:
[C---:B---3--:R-:W-:Y:S02]  /*d450*/  ISETP.NE.U32.AND P2, PT, R5.reuse, RZ, PT ;  /* 0x000000ff0500720c */ /* 0x048fe40003f45070 */
[----:B------:R-:W-:Y:S02]  /*d460*/  IADD3 R5, -R5, 0x10, RZ ;  /* 0x0000001005057810 */ /* 0x000fe40007ffe1ff */
[----:B--2---:R-:W-:Y:S02]  /*d470*/  IADD3 R2, -R14, 0x10, RZ ;  /* 0x000000100e027810 */ /* 0x004fe40007ffe1ff */
[----:B------:R-:W-:Y:S02]  /*d480*/  LOP3.LUT R5, R5, 0xf, RZ, 0xc0, !PT ;  /* 0x0000000f05057812 */ /* 0x000fe400078ec0ff */
[----:B------:R-:W-:Y:S02]  /*d490*/  LOP3.LUT R2, R2, 0xf, RZ, 0xc0, !PT ;  /* 0x0000000f02027812 */ /* 0x000fe400078ec0ff */
[----:B------:R-:W-:Y:S04]  /*d4a0*/  IADD3 R6, P1, P0, R5, R0, R6 ;  /* 0x0000000005067210 */ /* 0x000fe8000783e006 */
[----:B------:R-:W-:Y:S02]  /*d4b0*/  IADD3.X R7, RZ, R4, R12, P1, P0 ;  /* 0x00000004ff077210 */ /* 0x000fe40000fe040c */
[----:B------:R-:W-:Y:S05]  /*d4c0*/  IADD3 R12, P0, R0, R13, RZ ;  /* 0x0000000d000c7210 */ /* 0x000fea0007f1e0ff */
[----:B------:R-:W-:Y:S01]  /*d4d0*/  IMAD.X R13, R4, 0x1, R22, P0 ;  /* 0x00000001040d7824 */ /* 0x000fe200000e0616 */
[----:B------:R-:W-:Y:S04]  /*d4e0*/  IADD3 R2, P1, P0, R2, R0, R15 ;  /* 0x0000000002027210 */ /* 0x000fe8000783e00f */
[----:B------:R-:W-:Y:S01]  /*d4f0*/  @!PT LDS RZ, [RZ] ;  /* 0x00000000fffff984 */ /* 0x000fe20000000800 */
[----:B------:R-:W-:Y:S01]  /*d500*/  @!PT LDS RZ, [RZ] ;  /* 0x00000000fffff984 */ /* 0x000fe20000000800 */
[----:B------:R-:W-:Y:S01]  /*d510*/  @!PT LDS RZ, [RZ] ;  /* 0x00000000fffff984 */ /* 0x000fe20000000800 */
[----:B------:R2:W-:Y:S01]  /*d520*/  LDGSTS.E.BYPASS.LTC128B.128 [R190+0x1100], [R12.64], !P5 ;  /* 0x011000000cbe7fae */ /* 0x0005e2000e901d4a */
[----:B------:R-:W-:Y:S02]  /*d530*/  IADD3.X R3, RZ, R4, R21, P1, P0 ;  /* 0x00000004ff037210 */ /* 0x000fe40000fe0415 */
[----:B------:R-:W-:Y:S01]  /*d540*/  ISETP.NE.U32.AND P0, PT, R14, RZ, PT ;  /* 0x000000ff0e00720c */ /* 0x000fe20003f05070 */
[----:B------:R2:W-:Y:S11]  /*d550*/  LDGSTS.E.BYPASS.LTC128B.128.ZFILL [R190+0x3100], [R6.64], P2 ;  /* 0x0310000006be7fae */ /* 0x0005f60009141d4a */
[----:B------:R-:W-:Y:S01]  /*d560*/  @!UPT UIADD3 URZ, URZ, URZ, URZ ;  /* 0x0000003f3f3ff290 */ /* 0x000fe2000fffe03f */
[----:B------:R2:W-:Y:S02]  /*d570*/  LDGSTS.E.BYPASS.LTC128B.128.ZFILL [R190+0x5100], [R2.64], P0 ;  /* 0x0510000002be7fae */ /* 0x0005e40008141d4a */
.L_x_786:
[----:B------:R-:W-:Y:S05]  /*d580*/  BSYNC B0 ;  /* 0x0000000000007941 */ /* 0x000fea0003800000 */
.L_x_785:
[----:B------:R-:W0:Y:S01]  /*d590*/  LDGDEPBAR ;  /* 0x00000000000079af */ /* 0x000e220000000000 */
[----:B------:R-:W-:Y:S01]  /*d5a0*/  WARPSYNC 0xffffffff ;  /* 0xffffffff00007948 */ /* 0x000fe20003800000 */
[C---:B--23--:R-:W-:Y:S01]  /*d5b0*/  HMMA.16816.F32.BF16 R4, R32.reuse, R8, RZ ;  /* 0x000000082004723c */ /* 0x04cfe200000418ff */
[----:B------:R-:W-:Y:S02]  /*d5c0*/  BSSY B0, `(.L_x_789) ;  /* 0x0000121000007945 */ /* 0x000fe40003800000 */
[----:B------:R-:W-:Y:S05]  /*d5d0*/  ISETP.GT.AND P0, PT, R195, R216, PT ;  /* 0x000000d8c300720c */ /* 0x000fea0003f04270 */
[C---:B------:R-:W-:Y:S08]  /*d5e0*/  HMMA.16816.F32.BF16 R8, R32.reuse, R10, RZ ;  /* 0x0000000a2008723c */ /* 0x040ff000000418ff */
[C---:B----4-:R-:W-:Y:S08]  /*d5f0*/  HMMA.16816.F32.BF16 R12, R32.reuse, R16, RZ ;  /* 0x00000010200c723c */ /* 0x050ff000000418ff */
[C---:B------:R-:W-:Y:S08]  /*d600*/  HMMA.16816.F32.BF16 R16, R32.reuse, R18, RZ ;  /* 0x000000122010723c */ /* 0x040ff000000418ff */
[C---:B-1----:R-:W-:Y:S08]  /*d610*/  HMMA.16816.F32.BF16 R20, R32.reuse, R24, RZ ;  /* 0x000000182014723c */ /* 0x042ff000000418ff */
        /* <DEDUP_REMOVED lines=18> */
[----:B------:R-:W-:Y:S07]  /*d740*/  LDSM.16.M88.4 R152, [R169] ;  /* 0x00000000a998783b */ /* 0x000fee0000000200 */
[C---:B--2---:R-:W-:Y:S08]  /*d750*/  HMMA.16816.F32.BF16 R12, R144.reuse, R156, R12 ;  /* 0x0000009c900c723c */ /* 0x044ff0000004180c */
[C---:B------:R-:W-:Y:S01]  /*d760*/  HMMA.16816.F32.BF16 R16, R144.reuse, R158, R16 ;  /* 0x0000009e9010723c */ /* 0x040fe20000041810 */
[----:B------:R-:W-:Y:S07]  /*d770*/  LDSM.16.M88.4 R156, [R169+0x800] ;  /* 0x00080000a99c783b */ /* 0x000fee0000000200 */
[C---:B---3--:R-:W-:Y:S08]  /*d780*/  HMMA.16816.F32.BF16 R20, R144.reuse, R148, R20 ;  /* 0x000000949014723c */ /* 0x048ff00000041814 */
[C---:B------:R-:W-:Y:S01]  /*d790*/  HMMA.16816.F32.BF16 R24, R144.reuse, R150, R24 ;  /* 0x000000969018723c */ /* 0x040fe20000041818 */
[----:B------:R-:W1:Y:S07]  /*d7a0*/  LDSM.16.M88.4 R148, [R175] ;  /* 0x00000000af94783b */ /* 0x000e6e0000000200 */
[C---:B------:R-:W-:Y:S08]  /*d7b0*/  HMMA.16816.F32.BF16 R28, R144.reuse, R160, R28 ;  /* 0x000000a0901c723c */ /* 0x040ff0000004181c */
        /* <DEDUP_REMOVED lines=28> */
[----:B------:R-:W3:Y:S01]  /*d980*/  LDSM.16.M88.4 R160, [R182] ;  /* 0x00000000b6a0783b */ /* 0x000ee20000000200 */
        /* <DEDUP_REMOVED lines=64> */
[----:B------:R-:W-:Y:S01]  /*dd90*/  LDSM.16.M88.4 R160, [R169+0x4000] ;  /* 0x00400000a9a0783b */ /* 0x000fe20000000200 */
        /* <DEDUP_REMOVED lines=14> */
[----:B------:R-:W-:Y:S02]  /*de80*/  FMUL.FTZ R4, R4, c[0x0][0x320] ;  /* 0x0000c80004047a20 */ /* 0x000fe40000410000 */
[----:B------:R-:W-:Y:S02]  /*de90*/  FMUL.FTZ R5, R5, c[0x0][0x320] ;  /* 0x0000c80005057a20 */ /* 0x000fe40000410000 */
[----:B------:R-:W2:Y:S01]  /*dea0*/  MUFU.TANH R166, R4 ;  /* 0x0000000400a67308 */ /* 0x000ea20000002400 */
[----:B------:R-:W-:Y:S02]  /*deb0*/  FMUL.FTZ R6, R6, c[0x0][0x320] ;  /* 0x0000c80006067a20 */ /* 0x000fe40000410000 */
[----:B------:R-:W-:Y:S02]  /*dec0*/  FMUL.FTZ R7, R7, c[0x0][0x320] ;  /* 0x0000c80007077a20 */ /* 0x000fe40000410000 */
[----:B------:R-:W-:Y:S01]  /*ded0*/  FMUL.FTZ R8, R8, c[0x0][0x320] ;  /* 0x0000c80008087a20 */ /* 0x000fe20000410000 */
[C---:B-1----:R-:W-:Y:S03]  /*dee0*/  HMMA.16816.F32.BF16 R12, R156.reuse, R144, R12 ;  /* 0x000000909c0c723c */ /* 0x042fe6000004180c */
[----:B------:R-:W-:Y:S01]  /*def0*/  FMUL.FTZ R9, R9, c[0x0][0x320] ;  /* 0x0000c80009097a20 */ /* 0x000fe20000410000 */
[----:B------:R-:W1:Y:S01]  /*df00*/  MUFU.TANH R165, R5 ;  /* 0x0000000500a57308 */ /* 0x000e620000002400 */
[----:B------:R-:W-:Y:S02]  /*df10*/  FMUL.FTZ R10, R10, c[0x0][0x320] ;  /* 0x0000c8000a0a7a20 */ /* 0x000fe40000410000 */
[----:B------:R-:W-:Y:S01]  /*df20*/  FMUL.FTZ R11, R11, c[0x0][0x320] ;  /* 0x0000c8000b0b7a20 */ /* 0x000fe20000410000 */
[C---:B------:R-:W-:Y:S06]  /*df30*/  HMMA.16816.F32.BF16 R16, R156.reuse, R146, R16 ;  /* 0x000000929c10723c */ /* 0x040fec0000041810 */
[----:B------:R-:W3:Y:S10]  /*df40*/  MUFU.TANH R192, R6 ;  /* 0x0000000600c07308 */ /* 0x000ef40000002400 */
        /* <DEDUP_REMOVED lines=9> */
[----:B------:R-:W-:Y:S05]  /*dfe0*/  FMUL.FTZ R19, R19, c[0x0][0x320] ;  /* 0x0000c80013137a20 */ /* 0x000fea0000410000 */
[----:B------:R-:W1:Y:S01]  /*dff0*/  MUFU.TANH R162, R9 ;  /* 0x0000000900a27308 */ /* 0x000e620000002400 */
[----:B----4-:R-:W4:Y:S09]  /*e000*/  LDSM.16.M88.4 R4, [R169+0x5000] ;  /* 0x00500000a904783b */ /* 0x010f320000000200 */
[----:B------:R-:W1:Y:S10]  /*e010*/  MUFU.TANH R189, R10 ;  /* 0x0000000a00bd7308 */ /* 0x000e740000002400 */
[----:B------:R5:W1:Y:S10]  /*e020*/  MUFU.TANH R167, R11 ;  /* 0x0000000b00a77308 */ /* 0x000a740000002400 */
[----:B------:R-:W1:Y:S10]  /*e030*/  MUFU.TANH R164, R14 ;  /* 0x0000000e00a47308 */ /* 0x000e740000002400 */
[----:B------:R-:W1:Y:S01]  /*e040*/  MUFU.TANH R163, R15 ;  /* 0x0000000f00a37308 */ /* 0x000e620000002400 */
[----:B-----5:R-:W5:Y:S01]  /*e050*/  LDSM.16.M88.4 R8, [R169+0x5800] ;  /* 0x00580000a908783b */ /* 0x020f620000000200 */
[----:B------:R-:W-:Y:S04]  /*e060*/  DEPBAR.LE SB0, 0x0 ;  /* 0x000080000000791a */ /* 0x000fe80000000000 */
[C---:B----4-:R-:W-:Y:S04]  /*e070*/  HMMA.16816.F32.BF16 R20, R156.reuse, R4, R20 ;  /* 0x000000049c14723c */ /* 0x050fe80000041814 */
[----:B------:R4:W1:Y:S01]  /*e080*/  MUFU.TANH R151, R16 ;  /* 0x0000001000977308 */ /* 0x0008620000002400 */
[----:B------:R-:W-:Y:S03]  /*e090*/  BAR.SYNC.DEFER_BLOCKING 0x0 ;  /* 0x0000000000007b1d */ /* 0x000fe60000010000 */
[C---:B------:R-:W-:Y:S06]  /*e0a0*/  HMMA.16816.F32.BF16 R24, R156.reuse, R6, R24 ;  /* 0x000000069c18723c */ /* 0x040fec0000041818 */
[----:B------:R1:W1:Y:S10]  /*e0b0*/  MUFU.TANH R148, R17 ;  /* 0x0000001100947308 */ /* 0x0002740000002400 */
[----:B------:R-:W2:Y:S01]  /*e0c0*/  MUFU.TANH R155, R12 ;  /* 0x0000000c009b7308 */ /* 0x000ea20000002400 */
[----:B------:R-:W-:Y:S02]  /*e0d0*/  FMUL.FTZ R23, R23, c[0x0][0x320] ;  /* 0x0000c80017177a20 */ /* 0x000fe40000410000 */
[----:B----4-:R-:W-:Y:S02]  /*e0e0*/  FMUL.FTZ R16, R21, c[0x0][0x320] ;  /* 0x0000c80015107a20 */ /* 0x010fe40000410000 */
[----:B------:R-:W-:Y:S05]  /*e0f0*/  FMUL.FTZ R22, R22, c[0x0][0x320] ;  /* 0x0000c80016167a20 */ /* 0x000fea0000410000 */
[----:B------:R-:W4:Y:S01]  /*e100*/  MUFU.TANH R152, R23 ;  /* 0x0000001700987308 */ /* 0x000f220000002400 */
[----:B------:R-:W-:Y:S02]  /*e110*/  FMUL.FTZ R26, R26, c[0x0][0x320] ;  /* 0x0000c8001a1a7a20 */ /* 0x000fe40000410000 */
[----:B------:R-:W-:Y:S01]  /*e120*/  FMUL.FTZ R15, R24, c[0x0][0x320] ;  /* 0x0000c800180f7a20 */ /* 0x000fe20000410000 */
[C---:B-----5:R-:W-:Y:S03]  /*e130*/  HMMA.16816.F32.BF16 R28, R156.reuse, R8, R28 ;  /* 0x000000089c1c723c */ /* 0x060fe6000004181c */
[----:B-1----:R-:W-:Y:S02]  /*e140*/  FMUL.FTZ R17, R20, c[0x0][0x320] ;  /* 0x0000c80014117a20 */ /* 0x002fe40000410000 */
[----:B------:R-:W-:Y:S01]  /*e150*/  FMUL.FTZ R14, R25, c[0x0][0x320] ;  /* 0x0000c800190e7a20 */ /* 0x000fe20000410000 */
[----:B------:R1:W1:Y:S01]  /*e160*/  MUFU.TANH R147, R26 ;  /* 0x0000001a00937308 */ /* 0x0002620000002400 */
[----:B------:R-:W-:Y:S01]  /*e170*/  FMUL.FTZ R27, R27, c[0x0][0x320] ;  /* 0x0000c8001b1b7a20 */ /* 0x000fe20000410000 */
[----:B------:R-:W-:Y:S08]  /*e180*/  HMMA.16816.F32.BF16 R32, R156, R10, R32 ;  /* 0x0000000a9c20723c */ /* 0x000ff00000041820 */
[----:B------:R2:W2:Y:S08]  /*e190*/  MUFU.TANH R154, R13 ;  /* 0x0000000d009a7308 */ /* 0x0004b00000002400 */
[----:B------:R-:W-:Y:S02]  /*e1a0*/  FMUL.FTZ R25, R29, c[0x0][0x320] ;  /* 0x0000c8001d197a20 */ /* 0x000fe40000410000 */
[----:B------:R2:W2:Y:S01]  /*e1b0*/  MUFU.TANH R161, R18 ;  /* 0x0000001200a17308 */ /* 0x0004a20000002400 */
[----:B------:R-:W-:Y:S02]  /*e1c0*/  FMUL.FTZ R30, R30, c[0x0][0x320] ;  /* 0x0000c8001e1e7a20 */ /* 0x000fe40000410000 */
[----:B------:R-:W-:Y:S02]  /*e1d0*/  FMUL.FTZ R31, R31, c[0x0][0x320] ;  /* 0x0000c8001f1f7a20 */ /* 0x000fe40000410000 */
[----:B-1----:R-:W-:Y:S02]  /*e1e0*/  FMUL.FTZ R26, R28, c[0x0][0x320] ;  /* 0x0000c8001c1a7a20 */ /* 0x002fe40000410000 */
[----:B------:R-:W-:Y:S02]  /*e1f0*/  FMUL.FTZ R24, R32, c[0x0][0x320] ;  /* 0x0000c80020187a20 */ /* 0x000fe40000410000 */
[----:B------:R-:W-:Y:S01]  /*e200*/  FMUL.FTZ R23, R33, c[0x0][0x320] ;  /* 0x0000c80021177a20 */ /* 0x000fe20000410000 */
[----:B------:R1:W1:Y:S01]  /*e210*/  MUFU.TANH R160, R19 ;  /* 0x0000001300a07308 */ /* 0x0002620000002400 */
[----:B------:R-:W-:Y:S02]  /*e220*/  FMUL.FTZ R34, R34, c[0x0][0x320] ;  /* 0x0000c80022227a20 */ /* 0x000fe40000410000 */
[----:B------:R-:W-:Y:S07]  /*e230*/  FMUL.FTZ R35, R35, c[0x0][0x320] ;  /* 0x0000c80023237a20 */ /* 0x000fee0000410000 */
[----:B------:R-:W1:Y:S10]  /*e240*/  MUFU.TANH R17, R17 ;  /* 0x0000001100117308 */ /* 0x000e740000002400 */
[----:B------:R-:W1:Y:S10]  /*e250*/  MUFU.TANH R16, R16 ;  /* 0x0000001000107308 */ /* 0x000e740000002400 */
[----:B------:R1:W1:Y:S10]  /*e260*/  MUFU.TANH R153, R22 ;  /* 0x0000001600997308 */ /* 0x0002740000002400 */
[----:B------:R-:W1:Y:S10]  /*e270*/  MUFU.TANH R15, R15 ;  /* 0x0000000f000f7308 */ /* 0x000e740000002400 */
[----:B------:R-:W1:Y:S10]  /*e280*/  MUFU.TANH R14, R14 ;  /* 0x0000000e000e7308 */ /* 0x000e740000002400 */
[----:B------:R1:W1:Y:S10]  /*e290*/  MUFU.TANH R146, R27 ;  /* 0x0000001b00927308 */ /* 0x0002740000002400 */
[----:B------:R-:W1:Y:S10]  /*e2a0*/  MUFU.TANH R26, R26 ;  /* 0x0000001a001a7308 */ /* 0x000e740000002400 */
[----:B------:R-:W1:Y:S10]  /*e2b0*/  MUFU.TANH R25, R25 ;  /* 0x0000001900197308 */ /* 0x000e740000002400 */
[----:B------:R1:W1:Y:S10]  /*e2c0*/  MUFU.TANH R145, R30 ;  /* 0x0000001e00917308 */ /* 0x0002740000002400 */
[----:B------:R1:W1:Y:S10]  /*e2d0*/  MUFU.TANH R101, R31 ;  /* 0x0000001f00657308 */ /* 0x0002740000002400 */
[----:B------:R-:W1:Y:S10]  /*e2e0*/  MUFU.TANH R24, R24 ;  /* 0x0000001800187308 */ /* 0x000e740000002400 */
[----:B------:R-:W1:Y:S10]  /*e2f0*/  MUFU.TANH R23, R23 ;  /* 0x0000001700177308 */ /* 0x000e740000002400 */
[----:B------:R1:W1:Y:S10]  /*e300*/  MUFU.TANH R149, R34 ;  /* 0x0000002200957308 */ /* 0x0002740000002400 */
[----:B------:R1:W1:Y:S01]  /*e310*/  MUFU.TANH R150, R35 ;  /* 0x0000002300967308 */ /* 0x0002620000002400 */
[----:B------:R-:W-:-:S05]  /*e320*/  @!P0 BRA `(.L_x_790) ;  /* 0x000004a000008947 */ /* 0x000fca0003800000 */
[----:B--234-:R-:W-:Y:S02]  /*e330*/  IMAD.MOV.U32 R0, RZ, RZ, 0x1 ;  /* 0x00000001ff007424 */ /* 0x01cfe400078e00ff */
[----:B------:R-:W-:Y:S02]  /*e340*/  IMAD.MOV.U32 R196, RZ, RZ, RZ ;  /* 0x000000ffffc47224 */ /* 0x000fe400078e00ff */
[----:B------:R-:W-:Y:S01]  /*e350*/  IMAD R2, R195, 0x40, R226 ;  /* 0x00000040c3027824 */ /* 0x000fe200078e02e2 */
[----:B------:R-:W-:Y:S04]  /*e360*/  ISETP.NE.AND P0, PT, R0, c[0x0][0x2b8], PT ;  /* 0x0000ae0000007a0c */ /* 0x000fe80003f05270 */
[----:B------:R-:W-:Y:S05]  /*e370*/  IADD3 R2, R2, -0x40, R206 ;  /* 0xffffffc002027810 */ /* 0x000fea0007ffe0ce */
[--C-:B------:R-:W-:Y:S04]  /*e380*/  IMAD.MOV.U32 R0, RZ, RZ, R2.reuse ;  /* 0x000000ffff007224 */ /* 0x100fe800078e0002 */
[----:B------:R-:W-:Y:S05]  /*e390*/  @P0 IMAD.HI.U32 R3, R2, c[0x0][0x2bc], RZ ;  /* 0x0000af0002030a27 */ /* 0x000fea00078e00ff */
[----:B------:R-:W-:Y:S04]  /*e3a0*/  @P0 SHF.R.U32.HI R0, RZ, c[0x0][0x2c0], R3 ;  /* 0x0000b000ff000a19 */ /* 0x000fe80000011603 */
[C---:B------:R-:W-:Y:S02]  /*e3b0*/  IADD3 R4, -R0.reuse, RZ, RZ ;  /* 0x000000ff00047210 */ /* 0x040fe40007ffe1ff */
[----:B------:R-:W-:Y:S03]  /*e3c0*/  @!P3 IADD3 R3, P0, R0, R230, RZ ;  /* 0x000000e60003b210 */ /* 0x000fe60007f1e0ff */
[----:B------:R-:W-:Y:S01]  /*e3d0*/  IMAD R197, R4, c[0x0][0x2b8], R2 ;  /* 0x0000ae0004c57a24 */ /* 0x000fe200078e0202 */
[----:B------:R-:W-:Y:S02]  /*e3e0*/  @!P3 LEA.HI.X.SX32 R0, R0, R232, 0x1, P0 ;  /* 0x000000e80000b211 */ /* 0x000fe400000f0eff */
[C---:B------:R-:W-:Y:S04]  /*e3f0*/  @!P3 LEA R2, P0, R3.reuse, c[0x0][0x2a0], 0x2 ;  /* 0x0000a8000302ba11 */ /* 0x040fe800078010ff */
[----:B------:R-:W-:Y:S02]  /*e400*/  @!P3 LEA.HI.X R3, R3, c[0x0][0x2a4], R0, 0x2, P0 ;  /* 0x0000a9000303ba11 */ /* 0x000fe400000f1400 */
[----:B------:R-:W-:Y:S03]  /*e410*/  SHF.R.S32.HI R0, RZ, 0x1f, R197 ;  /* 0x0000001fff007819 */ /* 0x000fe600000114c5 */
[----:B------:R2:W3:Y:S02]  /*e420*/  @!P3 LDG.E R196, [R2.64] ;  /* 0x0000000a02c4b981 */ /* 0x0004e4000c1e1900 */
[----:B------:R-:W-:Y:S04]  /*e430*/  IMAD R0, R0, c[0x0][0x1e0], RZ ;  /* 0x0000780000007a24 */ /* 0x000fe800078e02ff */
[C---:B------:R-:W-:Y:S02]  /*e440*/  IMAD R0, R197.reuse, c[0x0][0x1e4], R0 ;  /* 0x00007900c5007a24 */ /* 0x040fe400078e0200 */
[----:B--2---:R-:W-:Y:S05]  /*e450*/  IMAD.WIDE.U32 R2, R197, c[0x0][0x1e0], RZ ;  /* 0x00007800c5027a25 */ /* 0x004fea00078e00ff */
[----:B------:R-:W-:Y:S02]  /*e460*/  IADD3 R3, R3, R0, RZ ;  /* 0x0000000003037210 */ /* 0x000fe40007ffe0ff */
[----:B---3--:R-:W-:Y:S03]  /*e470*/  SHF.R.S32.HI R0, RZ, 0x1f, R196 ;  /* 0x0000001fff007819 */ /* 0x008fe600000114c4 */
        /* <DEDUP_REMOVED lines=9> */
.L_x_923:
[----:B------:R-:W-:-:S05]  /*e510*/  BRA.DIV ~URZ, `(.L_x_792) ;  /* 0x0000f8227f007947 */ /* 0x000fca000b800000 */
[----:B------:R-:W4:Y:S01]  /*e520*/  SHFL.IDX PT, R0, R7, RZ, 0x181f ;  /* 0x00181fff07007589 */ /* 0x000f2200000e0000 */
        /* <DEDUP_REMOVED lines=9> */
[----:B----4-:R-:W-:Y:S05]  /*e5c0*/  IADD3 R2, P0, R0, R9, RZ ;  /* 0x0000000900027210 */ /* 0x010fea0007f1e0ff */
        /* <DEDUP_REMOVED lines=10> */
[----:B------:R4:W2:Y:S04]  /*e670*/  SHFL.IDX PT, R4, R5, 0x1, 0x181f ;  /* 0x00381f0005047f89 */ /* 0x0008a800000e0000 */
[----:B------:R1:W-:Y:S01]  /*e680*/  LDGSTS.E.BYPASS.LTC128B.128 [R190+0xa100], [R2.64], !P6 ;  /* 0x0a10000002be7fae */ /* 0x0003e2000f101d4a */
[----:B--2-4-:R-:W-:Y:S04]  /*e690*/  SEL R5, RZ, 0x10, P4 ;  /* 0x00000010ff057807 */ /* 0x014fe80002000000 */
.L_x_924:
[C---:B---3--:R-:W-:Y:S02]  /*e6a0*/  ISETP.NE.U32.AND P2, PT, R5.reuse, RZ, PT ;  /* 0x000000ff0500720c */ /* 0x048fe40003f45070 */
[----:B------:R-:W-:Y:S02]  /*e6b0*/  IADD3 R5, -R5, 0x10, RZ ;  /* 0x0000001005057810 */ /* 0x000fe40007ffe1ff */
[----:B-1----:R-:W-:Y:S02]  /*e6c0*/  IADD3 R2, -R10, 0x10, RZ ;  /* 0x000000100a027810 */ /* 0x002fe40007ffe1ff */
        /* <DEDUP_REMOVED lines=16> */
.L_x_790:
[----:B--234-:R-:W-:Y:S05]  /*e7d0*/  BSYNC B0 ;  /* 0x0000000000007941 */ /* 0x01cfea0003800000 */
.L_x_789:
[----:B-1----:R-:W-:Y:S01]  /*e7e0*/  LOP3.LUT R2, RZ, c[0x0][0x324], RZ, 0x33, !PT ;  /* 0x0000c900ff027a12 */ /* 0x002fe200078e33ff */
[----:B------:R-:W2:Y:S01]  /*e7f0*/  LDL R4, [R1+0x4] ;  /* 0x0000040001047983 */ /* 0x000ea20000100800 */
[----:B------:R-:W-:Y:S02]  /*e800*/  IMAD.MOV.U32 R0, RZ, RZ, 0x1 ;  /* 0x00000001ff007424 */ /* 0x000fe400078e00ff */
[----:B------:R-:W-:Y:S01]  /*e810*/  IMAD.SHL.U32 R5, R195, 0x40, RZ ;  /* 0x00000040c3057824 */ /* 0x000fe200078e00ff */
[----:B------:R-:W0:Y:S02]  /*e820*/  LDGDEPBAR ;  /* 0x00000000000079af */ /* 0x000e240000000000 */
[----:B------:R-:W-:Y:S01]  /*e830*/  ISETP.NE.AND P0, PT, R0, c[0x0][0x2c4], PT ;  /* 0x0000b10000007a0c */ /* 0x000fe20003f05270 */
[----:B--2---:R-:W-:Y:S05]  /*e840*/  IMAD R4, R4, 0x80, R235 ;  /* 0x0000008004047824 */ /* 0x004fea00078e02eb */
[----:B------:R-:W-:Y:S07]  /*e850*/  IADD3 R4, R233, R4, R234 ;  /* 0x00000004e9047210 */ /* 0x000fee0007ffe0ea */
[----:B------:R-:W-:Y:S05]  /*e860*/  @P0 IMAD.HI.U32 R0, R4, c[0x0][0x2c8], RZ ;  /* 0x0000b20004000a27 */ /* 0x000fea00078e00ff */
[----:B------:R-:W-:Y:S02]  /*e870*/  @P0 SHF.R.U32.HI R4, RZ, c[0x0][0x2cc], R0 ;  /* 0x0000b300ff040a19 */ /* 0x000fe40000011600 */
[----:B------:R-:W-:Y:S04]  /*e880*/  IADD3 R0, -R208, 0x1, -R5 ;  /* 0x00000001d0007810 */ /* 0x000fe80007ffe905 */
[----:B------:R-:W-:Y:S04]  /*e890*/  IADD3 R0, -R210, R0, R209 ;  /* 0x00000000d2007210 */ /* 0x000fe80007ffe1d1 */
[----:B------:R-:W-:Y:S01]  /*e8a0*/  IADD3 R7, R0, c[0x0][0x328], RZ ;  /* 0x0000ca0000077a10 */ /* 0x000fe20007ffe0ff */
[----:B------:R-:W-:Y:S01]  /*e8b0*/  IMAD.IADD R6, R2, 0x1, R0 ;  /* 0x0000000102067824 */ /* 0x000fe200078e0200 */
[----:B------:R-:W-:-:S05]  /*e8c0*/  BRA.DIV ~URZ, `(.L_x_793) ;  /* 0x0000f7227f007947 */ /* 0x000fca000b800000 */
[----:B------:R1:W2:Y:S02]  /*e8d0*/  SHFL.IDX PT, R3, R4, RZ, 0x1c1f ;  /* 0x001c1fff04037589 */ /* 0x0002a400000e0000 */
.L_x_925:
[----:B--2---:R-:W-:Y:S01]  /*e8e0*/  IADD3 R2, R7, R3, RZ ;  /* 0x0000000307027210 */ /* 0x004fe20007ffe0ff */
[----:B------:R-:W-:Y:S05]  /*e8f0*/  IMAD.MOV.U32 R0, RZ, RZ, 0x1 ;  /* 0x00000001ff007424 */ /* 0x000fea00078e00ff */
[----:B------:R-:W-:Y:S01]  /*e900*/  ISETP.LE.AND P0, PT, R0, c[0x0][0x32c], PT ;  /* 0x0000cb0000007a0c */ /* 0x000fe20003f03270 */
        /* <DEDUP_REMOVED lines=16> */
.L_x_796:
[----:B------:R-:W-:Y:S04]  /*ea10*/  MOV R8, 0x1 ;  /* 0x0000000100087802 */ /* 0x000fe80000000f00 */
[----:B------:R-:W-:Y:S11]  /*ea20*/  ISETP.NE.AND P0, PT, R8, c[0x0][0x32c], PT ;  /* 0x0000cb0008007a0c */ /* 0x000ff60003f05270 */
[----:B------:R-:W-:Y:S02]  /*ea30*/  @!UPT UIADD3 URZ, URZ, URZ, URZ ;  /* 0x0000003f3f3ff290 */ /* 0x000fe4000fffe03f */
[----:B------:R-:W-:Y:S05]  /*ea40*/  @P0 IMAD.HI.U32 R8, R3, c[0x0][0x330], RZ ;  /* 0x0000cc0003080a27 */ /* 0x000fea00078e00ff */
[----:B------:R-:W-:Y:S02]  /*ea50*/  @P0 SHF.R.U32.HI R3, RZ, c[0x0][0x334], R8 ;  /* 0x0000cd00ff030a19 */ /* 0x000fe40000011608 */
.L_x_797:
[----:B------:R-:W-:Y:S05]  /*ea60*/  BSYNC B0 ;  /* 0x0000000000007941 */ /* 0x000fea0003800000 */
.L_x_795:
[----:B------:R-:W-:Y:S04]  /*ea70*/  IMAD R3, R3, c[0x0][0x32c], -R5 ;  /* 0x0000cb0003037a24 */ /* 0x000fe800078e0a05 */
[----:B------:R-:W-:Y:S05]  /*ea80*/  IMAD.IADD R3, R3, 0x1, -R208 ;  /* 0x0000000103037824 */ /* 0x000fea00078e0ad0 */
[----:B------:R-:W-:Y:S02]  /*ea90*/  IMNMX R0, R0, R3, !PT ;  /* 0x0000000300007217 */ /* 0x000fe40007800200 */
[----:B------:R-:W-:Y:S04]  /*eaa0*/  IADD3 R3, R3, c[0x0][0x32c], RZ ;  /* 0x0000cb0003037a10 */ /* 0x000fe80007ffe0ff */
[----:B------:R-:W-:Y:S02]  /*eab0*/  IMNMX R2, R2, R3, PT ;  /* 0x0000000302027217 */ /* 0x000fe40003800200 */
.L_x_794:
[----:B------:R-:W-:Y:S04]  /*eac0*/  ISETP.GT.AND P2, PT, R195, -0x1, PT ;  /* 0xffffffffc300780c */ /* 0x000fe80003f44270 */
[----:B------:R-:W-:Y:S04]  /*ead0*/  ISETP.GT.AND P0, PT, R0, RZ, P2 ;  /* 0x000000ff0000720c */ /* 0x000fe80001704270 */
[----:B------:R-:W-:Y:S04]  /*eae0*/  ISETP.LT.OR P0, PT, R2, 0x1, P0 ;  /* 0x000000010200780c */ /* 0x000fe80000701670 */
[----:B------:R-:W-:Y:S02]  /*eaf0*/  FSEL R22, R166, -INF , !P0 ;  /* 0xff800000a6167808 */ /* 0x000fe40004000000 */
[----:B------:R-:W-:Y:S04]  /*eb00*/  ISETP.GT.AND P0, PT, R0, 0x1, P2 ;  /* 0x000000010000780c */ /* 0x000fe80001704270 */
        /* <DEDUP_REMOVED lines=43> */
[----:B------:R-:W-:Y:S01]  /*edc0*/  FSEL R23, R23, -INF , !P0 ;  /* 0xff80000017177808 */ /* 0x000fe20004000000 */
[----:B------:R-:W-:-:S06]  /*edd0*/  BRA.DIV ~URZ, `(.L_x_798) ;  /* 0x0000f2927f007947 */ /* 0x000fcc000b800000 */
[----:B------:R2:W3:Y:S02]  /*ede0*/  SHFL.IDX PT, R3, R4, 0x1, 0x1c1f ;  /* 0x003c1f0004037f89 */ /* 0x0004e400000e0000 */
.L_x_926:
[----:B---3--:R-:W-:Y:S01]  /*edf0*/  IADD3 R2, R7, R3, RZ ;  /* 0x0000000307027210 */ /* 0x008fe20007ffe0ff */
        /* <DEDUP_REMOVED lines=18> */
.L_x_801:
[----:B-12---:R-:W-:Y:S04]  /*ef20*/  MOV R4, 0x1 ;  /* 0x0000000100047802 */ /* 0x006fe80000000f00 */
[----:B------:R-:W-:Y:S11]  /*ef30*/  ISETP.NE.AND P0, PT, R4, c[0x0][0x32c], PT ;  /* 0x0000cb0004007a0c */ /* 0x000ff60003f05270 */
[----:B------:R-:W-:Y:S02]  /*ef40*/  @!UPT UIADD3 URZ, URZ, URZ, URZ ;  /* 0x0000003f3f3ff290 */ /* 0x000fe4000fffe03f */
[----:B------:R-:W-:Y:S05]  /*ef50*/  @P0 IMAD.HI.U32 R4, R3, c[0x0][0x330], RZ ;  /* 0x0000cc0003040a27 */ /* 0x000fea00078e00ff */
[----:B------:R-:W-:Y:S02]  /*ef60*/  @P0 SHF.R.U32.HI R3, RZ, c[0x0][0x334], R4 ;  /* 0x0000cd00ff030a19 */ /* 0x000fe40000011604 */
.L_x_802:
[----:B------:R-:W-:Y:S05]  /*ef70*/  BSYNC B0 ;  /* 0x0000000000007941 */ /* 0x000fea0003800000 */
.L_x_800:
[----:B------:R-:W-:Y:S04]  /*ef80*/  IMAD R5, R3, c[0x0][0x32c], -R5 ;  /* 0x0000cb0003057a24 */ /* 0x000fe800078e0a05 */
[----:B------:R-:W-:Y:S05]  /*ef90*/  IMAD.IADD R5, R5, 0x1, -R208 ;  /* 0x0000000105057824 */ /* 0x000fea00078e0ad0 */
[----:B------:R-:W-:Y:S02]  /*efa0*/  IMNMX R0, R0, R5, !PT ;  /* 0x0000000500007217 */ /* 0x000fe40007800200 */
[----:B------:R-:W-:Y:S04]  /*efb0*/  IADD3 R5, R5, c[0x0][0x32c], RZ ;  /* 0x0000cb0005057a10 */ /* 0x000fe80007ffe0ff */
[----:B------:R-:W-:Y:S02]  /*efc0*/  IMNMX R2, R2, R5, PT ;  /* 0x0000000502027217 */ /* 0x000fe40003800200 */
.L_x_799:
[C---:B------:R-:W-:Y:S02]  /*efd0*/  ISETP.GT.AND P0, PT, R0.reuse, RZ, P2 ;  /* 0x000000ff0000720c */ /* 0x040fe40001704270 */
[----:B------:R-:W-:Y:S02]  /*efe0*/  ISETP.GT.AND P1, PT, R0, 0x38, P2 ;  /* 0x000000380000780c */ /* 0x000fe40001724270 */
[C---:B------:R-:W-:Y:S02]  /*eff0*/  ISETP.LT.OR P0, PT, R2.reuse, 0x1, P0 ;  /* 0x000000010200780c */ /* 0x040fe40000701670 */
[----:B------:R-:W-:Y:S02]  /*f000*/  ISETP.LT.OR P1, PT, R2, 0x39, P1 ;  /* 0x000000390200780c */ /* 0x000fe40000f21670 */
[----:B------:R-:W-:Y:S02]  /*f010*/  FSEL R6, R192, -INF , !P0 ;  /* 0xff800000c0067808 */ /* 0x000fe40004000000 */
[----:B------:R-:W-:Y:S02]  /*f020*/  ISETP.GT.AND P0, PT, R0, 0x1, P2 ;  /* 0x000000010000780c */ /* 0x000fe40001704270 */
[----:B------:R-:W-:Y:S02]  /*f030*/  FMNMX.FTZ R3, R6, R100, !PT ;  /* 0x0000006406037209 */ /* 0x000fe40007810000 */
[----:B------:R-:W-:Y:S02]  /*f040*/  ISETP.LT.OR P0, PT, R2, 0x2, P0 ;  /* 0x000000020200780c */ /* 0x000fe40000701670 */
[----:B------:R-:W-:Y:S02]  /*f050*/  FSEL R8, R149, -INF , !P1 ;  /* 0xff80000095087808 */ /* 0x000fe40004800000 */
[----:B------:R-:W-:Y:S02]  /*f060*/  FSEL R21, R191, -INF , !P0 ;  /* 0xff800000bf157808 */ /* 0x000fe40004000000 */
[----:B------:R-:W-:Y:S02]  /*f070*/  ISETP.GT.AND P0, PT, R0, 0x8, P2 ;  /* 0x000000080000780c */ /* 0x000fe40001704270 */
[----:B------:R-:W-:Y:S02]  /*f080*/  FMNMX.FTZ R3, R21, R3, !PT ;  /* 0x0000000315037209 */ /* 0x000fe40007810000 */
[----:B------:R-:W-:Y:S04]  /*f090*/  ISETP.LT.OR P0, PT, R2, 0x9, P0 ;  /* 0x000000090200780c */ /* 0x000fe80000701670 */
        /* <DEDUP_REMOVED lines=43> */
[----:B------:R-:W-:Y:S02]  /*f350*/  ISETP.GT.AND P0, PT, R0, 0x39, P2 ;  /* 0x000000390000780c */ /* 0x000fe40001704270 */
[----:B------:R-:W-:Y:S02]  /*f360*/  FMNMX.FTZ R0, R22, R102, !PT ;  /* 0x0000006616007209 */ /* 0x000fe40007810000 */
[----:B------:R-:W-:Y:S02]  /*f370*/  ISETP.LT.OR P0, PT, R2, 0x3a, P0 ;  /* 0x0000003a0200780c */ /* 0x000fe40000701670 */
[----:B------:R-:W-:Y:S02]  /*f380*/  FMNMX.FTZ R0, R144, R0, !PT ;  /* 0x0000000090007209 */ /* 0x000fe40007810000 */
[----:B------:R-:W-:Y:S02]  /*f390*/  FSEL R7, R150, -INF , !P0 ;  /* 0xff80000096077808 */ /* 0x000fe40004000000 */
[----:B------:R-:W-:Y:S04]  /*f3a0*/  FMNMX.FTZ R0, R103, R0, !PT ;  /* 0x0000000067007209 */ /* 0x000fe80007810000 */
        /* <DEDUP_REMOVED lines=8> */
[----:B------:R-:W-:Y:S02]  /*f430*/  FMNMX.FTZ R2, R27, R0, !PT ;  /* 0x000000001b027209 */ /* 0x000fe40007810000 */
[----:B------:R-:W-:Y:S02]  /*f440*/  FMNMX.FTZ R0, R11, R3, !PT ;  /* 0x000000030b007209 */ /* 0x000fe40007810000 */
[----:B------:R-:W-:Y:S02]  /*f450*/  FMNMX.FTZ R2, R26, R2, !PT ;  /* 0x000000021a027209 */ /* 0x000fe40007810000 */
[----:B------:R-:W-:Y:S02]  /*f460*/  FMNMX.FTZ R0, R10, R0, !PT ;  /* 0x000000000a007209 */ /* 0x000fe40007810000 */
[----:B------:R-:W-:Y:S02]  /*f470*/  FMNMX.FTZ R2, R25, R2, !PT ;  /* 0x0000000219027209 */ /* 0x000fe40007810000 */
[----:B------:R-:W-:Y:S02]  /*f480*/  FMNMX.FTZ R0, R9, R0, !PT ;  /* 0x0000000009007209 */ /* 0x000fe40007810000 */
[----:B-12---:R-:W-:Y:S02]  /*f490*/  FMNMX.FTZ R4, R24, R2, !PT ;  /* 0x0000000218047209 */ /* 0x006fe40007810000 */
[----:B------:R-:W-:Y:S02]  /*f4a0*/  FMNMX.FTZ R0, R8, R0, !PT ;  /* 0x0000000008007209 */ /* 0x000fe40007810000 */
[----:B------:R-:W-:Y:S02]  /*f4b0*/  FMNMX.FTZ R4, R23, R4, !PT ;  /* 0x0000000417047209 */ /* 0x000fe40007810000 */
[----:B------:R-:W-:Y:S01]  /*f4c0*/  FMNMX.FTZ R5, R7, R0, !PT ;  /* 0x0000000007057209 */ /* 0x000fe20007810000 */
[----:B------:R-:W-:-:S05]  /*f4d0*/  BRA.DIV ~URZ, `(.L_x_803) ;  /* 0x0000ec127f007947 */ /* 0x000fca000b800000 */
[----:B------:R1:W2:Y:S02]  /*f4e0*/  SHFL.BFLY PT, R0, R4, 0x2, 0x1f ;  /* 0x0c401f0004007f89 */ /* 0x0002a400000e0000 */
.L_x_927:
[----:B-12---:R-:W-:Y:S01]  /*f4f0*/  FMNMX.FTZ R4, R4, R0, !PT ;  /* 0x0000000004047209 */ /* 0x006fe20007810000 */
[----:B------:R-:W-:-:S05]  /*f500*/  BRA.DIV ~URZ, `(.L_x_804) ;  /* 0x0000ec227f007947 */ /* 0x000fca000b800000 */
[----:B------:R-:W1:Y:S02]  /*f510*/  SHFL.BFLY PT, R101, R4, 0x1, 0x1f ;  /* 0x0c201f0004657f89 */ /* 0x000e6400000e0000 */
[----:B-1----:R-:W-:Y:S02]  /*f520*/  FMNMX.FTZ R101, R4, R101, !PT ;  /* 0x0000006504657209 */ /* 0x002fe40007810000 */
[----:B------:R-:W1:Y:S02]  /*f530*/  SHFL.BFLY PT, R4, R5, 0x2, 0x1f ;  /* 0x0c401f0005047f89 */ /* 0x000e6400000e0000 */
[----:B-1----:R-:W-:Y:S05]  /*f540*/  FMNMX.FTZ R4, R5, R4, !PT ;  /* 0x0000000405047209 */ /* 0x002fea0007810000 */
[----:B------:R1:W2:Y:S02]  /*f550*/  SHFL.BFLY PT, R0, R4, 0x1, 0x1f ;  /* 0x0c201f0004007f89 */ /* 0x0002a400000e0000 */
.L_x_928:
[C---:B------:R-:W-:Y:S01]  /*f560*/  FSETP.NEU.FTZ.AND P0, PT, R101.reuse, -INF , PT ;  /* 0xff8000006500780b */ /* 0x040fe20003f1d000 */
[C---:B------:R-:W-:Y:S01]  /*f570*/  FMUL.FTZ R2, R101.reuse, c[0x0][0x2d0] ;  /* 0x0000b40065027a20 */ /* 0x040fe20000410000 */
[----:B--2---:R-:W-:Y:S01]  /*f580*/  FMNMX.FTZ R3, R0, R4, !PT ;  /* 0x0000000400037209 */ /* 0x004fe20007810000 */
[----:B------:R-:W-:Y:S01]  /*f590*/  WARPSYNC 0xffffffff ;  /* 0xffffffff00007948 */ /* 0x000fe20003800000 */
[----:B------:R-:W-:Y:S02]  /*f5a0*/  FSEL R0, R101, RZ, P0 ;  /* 0x000000ff65007208 */ /* 0x000fe40000000000 */
[----:B------:R-:W-:Y:S01]  /*f5b0*/  FSEL R2, R2, RZ, P0 ;  /* 0x000000ff02027208 */ /* 0x000fe20000000000 */
[C---:B-1----:R-:W-:Y:S01]  /*f5c0*/  FMUL.FTZ R4, R3.reuse, c[0x0][0x2d0] ;  /* 0x0000b40003047a20 */ /* 0x042fe20000410000 */
[----:B------:R-:W-:Y:S01]  /*f5d0*/  FSETP.NEU.FTZ.AND P0, PT, R3, -INF , PT ;  /* 0xff8000000300780b */ /* 0x000fe20003f1d000 */
[----:B------:R-:W-:Y:S02]  /*f5e0*/  FADD.FTZ R0, -R0, R102 ;  /* 0x0000006600007221 */ /* 0x000fe40000010100 */
[--C-:B------:R-:W-:Y:S01]  /*f5f0*/  FFMA.FTZ R22, R22, c[0x0][0x2d0], -R2.reuse ;  /* 0x0000b40016167a23 */ /* 0x100fe20000010802 */
[----:B------:R-:W-:Y:S01]  /*f600*/  FSEL R4, R4, RZ, P0 ;  /* 0x000000ff04047208 */ /* 0x000fe20000000000 */
[----:B------:R-:W-:Y:S02]  /*f610*/  FMUL.FTZ R0, R0, c[0x0][0x2d0] ;  /* 0x0000b40000007a20 */ /* 0x000fe40000410000 */
[--C-:B------:R-:W-:Y:S02]  /*f620*/  FFMA.FTZ R144, R144, c[0x0][0x2d0], -R2.reuse ;  /* 0x0000b40090907a23 */ /* 0x100fe40000010802 */
        /* <DEDUP_REMOVED lines=16> */
[----:B------:R-:W-:Y:S02]  /*f730*/  FFMA.FTZ R35, R35, c[0x0][0x2d0], -R2 ;  /* 0x0000b40023237a23 */ /* 0x000fe40000010802 */
[--C-:B------:R-:W-:Y:S02]  /*f740*/  FFMA.FTZ R102, R19, c[0x0][0x2d0], -R4.reuse ;  /* 0x0000b40013667a23 */ /* 0x100fe40000010804 */
[----:B------:R-:W-:Y:S01]  /*f750*/  MUFU.EX2 R103, R103 ;  /* 0x0000006700677308 */ /* 0x000fe20000000800 */
        /* <DEDUP_REMOVED lines=17> */
[----:B------:R-:W3:Y:S10]  /*f870*/  MUFU.EX2 R6, R6 ;  /* 0x0000000600067308 */ /* 0x000ef40000000800 */
[----:B------:R-:W-:Y:S10]  /*f880*/  MUFU.EX2 R157, R157 ;  /* 0x0000009d009d7308 */ /* 0x000ff40000000800 */
[----:B------:R-:W-:Y:S10]  /*f890*/  MUFU.EX2 R159, R159 ;  /* 0x0000009f009f7308 */ /* 0x000ff40000000800 */
[----:B------:R-:W-:Y:S10]  /*f8a0*/  MUFU.EX2 R160, R160 ;  /* 0x000000a000a07308 */ /* 0x000ff40000000800 */
[----:B------:R-:W-:Y:S10]  /*f8b0*/  MUFU.EX2 R150, R150 ;  /* 0x0000009600967308 */ /* 0x000ff40000000800 */
[----:B------:R-:W-:Y:S10]  /*f8c0*/  MUFU.EX2 R149, R149 ;  /* 0x0000009500957308 */ /* 0x000ff40000000800 */
[----:B------:R-:W-:Y:S10]  /*f8d0*/  MUFU.EX2 R151, R151 ;  /* 0x0000009700977308 */ /* 0x000ff40000000800 */
[----:B------:R-:W-:Y:S01]  /*f8e0*/  MUFU.EX2 R152, R152 ;  /* 0x0000009800987308 */ /* 0x000fe20000000800 */
[C---:B-1----:R-:W-:Y:S01]  /*f8f0*/  FFMA.FTZ R2, R0.reuse, R200, R22 ;  /* 0x000000c800027223 */ /* 0x042fe20000010016 */
[----:B--2---:R-:W-:Y:S01]  /*f900*/  F2FP.BF16.PACK_AB R146, R35, R103 ;  /* 0x000000672392723e */ /* 0x004fe200000010ff */
[----:B------:R-:W-:Y:S01]  /*f910*/  FMUL.FTZ R32, R0, R108 ;  /* 0x0000006c00207220 */ /* 0x000fe20000410000 */
[----:B---3--:R-:W-:Y:S01]  /*f920*/  F2FP.BF16.PACK_AB R145, R21, R6 ;  /* 0x000000061591723e */ /* 0x008fe200000010ff */
[----:B------:R-:W-:Y:S01]  /*f930*/  FADD.FTZ R5, R144, R2 ;  /* 0x0000000290057221 */ /* 0x000fe20000010000 */
[----:B------:R-:W-:Y:S01]  /*f940*/  FSEL R2, R3, RZ, P0 ;  /* 0x000000ff03027208 */ /* 0x000fe20000000000 */
[----:B------:R-:W-:Y:S01]  /*f950*/  FMUL.FTZ R33, R0, R109 ;  /* 0x0000006d00217220 */ /* 0x000fe20000410000 */
[----:B------:R-:W-:Y:S01]  /*f960*/  F2FP.BF16.PACK_AB R144, R144, R22 ;  /* 0x000000169090723e */ /* 0x000fe200000010ff */
[----:B------:R-:W-:Y:S01]  /*f970*/  FMUL.FTZ R16, R0, R124 ;  /* 0x0000007c00107220 */ /* 0x000fe20000410000 */
[----:B------:R-:W-:Y:S01]  /*f980*/  ISETP.GT.AND P0, PT, R195, R207, PT ;  /* 0x000000cfc300720c */ /* 0x000fe20003f04270 */
[----:B------:R-:W-:Y:S02]  /*f990*/  FADD.FTZ R2, -R2, R100 ;  /* 0x0000006402027221 */ /* 0x000fe40000010100 */
[----:B------:R-:W-:Y:S02]  /*f9a0*/  FFMA.FTZ R100, R20, c[0x0][0x2d0], -R4 ;  /* 0x0000b40014647a23 */ /* 0x000fe40000010804 */
[----:B------:R-:W-:Y:S02]  /*f9b0*/  FMUL.FTZ R2, R2, c[0x0][0x2d0] ;  /* 0x0000b40002027a20 */ /* 0x000fe40000410000 */
[----:B------:R-:W-:Y:S01]  /*f9c0*/  FADD.FTZ R4, R103, R5 ;  /* 0x0000000567047221 */ /* 0x000fe20000010000 */
[----:B------:R-:W-:Y:S01]  /*f9d0*/  MUFU.EX2 R124, R100 ;  /* 0x00000064007c7308 */ /* 0x000fe20000000800 */
[C---:B------:R-:W-:Y:S02]  /*f9e0*/  FMUL.FTZ R17, R0.reuse, R125 ;  /* 0x0000007d00117220 */ /* 0x040fe40000410000 */
[----:B------:R-:W-:Y:S02]  /*f9f0*/  FADD.FTZ R148, R35, R4 ;  /* 0x0000000423947221 */ /* 0x000fe40000010000 */
[C---:B------:R-:W-:Y:S02]  /*fa00*/  FMUL.FTZ R4, R0.reuse, R136 ;  /* 0x0000008800047220 */ /* 0x040fe40000410000 */
[C---:B------:R-:W-:Y:S02]  /*fa10*/  FMUL.FTZ R8, R0.reuse, R132 ;  /* 0x0000008400087220 */ /* 0x040fe40000410000 */
[C---:B------:R-:W-:Y:S01]  /*fa20*/  FMUL.FTZ R9, R0.reuse, R133 ;  /* 0x0000008500097220 */ /* 0x040fe20000410000 */
[----:B------:R-:W1:Y:S01]  /*fa30*/  MUFU.EX2 R2, R2 ;  /* 0x0000000200027308 */ /* 0x000e620000000800 */
[C---:B------:R-:W-:Y:S02]  /*fa40*/  FMUL.FTZ R12, R0.reuse, R128 ;  /* 0x00000080000c7220 */ /* 0x040fe40000410000 */
[C---:B------:R-:W-:Y:S02]  /*fa50*/  FMUL.FTZ R13, R0.reuse, R129 ;  /* 0x00000081000d7220 */ /* 0x040fe40000410000 */
[C---:B------:R-:W-:Y:S02]  /*fa60*/  FMUL.FTZ R20, R0.reuse, R120 ;  /* 0x0000007800147220 */ /* 0x040fe40000410000 */
[C---:B------:R-:W-:Y:S02]  /*fa70*/  FMUL.FTZ R24, R0.reuse, R116 ;  /* 0x0000007400187220 */ /* 0x040fe40000410000 */
[C---:B------:R-:W-:Y:S01]  /*fa80*/  FMUL.FTZ R25, R0.reuse, R117 ;  /* 0x0000007500197220 */ /* 0x040fe20000410000 */
[----:B------:R-:W2:Y:S01]  /*fa90*/  MUFU.EX2 R125, R102 ;  /* 0x00000066007d7308 */ /* 0x000ea20000000800 */
[C---:B------:R-:W-:Y:S02]  /*faa0*/  FMUL.FTZ R28, R0.reuse, R112 ;  /* 0x00000070001c7220 */ /* 0x040fe40000410000 */
[C---:B------:R-:W-:Y:S02]  /*fab0*/  FMUL.FTZ R29, R0.reuse, R113 ;  /* 0x00000071001d7220 */ /* 0x040fe40000410000 */
[C---:B------:R-:W-:Y:S02]  /*fac0*/  FMUL.FTZ R36, R0.reuse, R36 ;  /* 0x0000002400247220 */ /* 0x040fe40000410000 */
[C---:B------:R-:W-:Y:S02]  /*fad0*/  FMUL.FTZ R37, R0.reuse, R37 ;  /* 0x0000002500257220 */ /* 0x040fe40000410000 */
[C---:B------:R-:W-:Y:S01]  /*fae0*/  FMUL.FTZ R40, R0.reuse, R40 ;  /* 0x0000002800287220 */ /* 0x040fe20000410000 */
[----:B------:R-:W3:Y:S01]  /*faf0*/  MUFU.EX2 R100, R156 ;  /* 0x0000009c00647308 */ /* 0x000ee20000000800 */
[C---:B------:R-:W-:Y:S02]  /*fb00*/  FMUL.FTZ R41, R0.reuse, R41 ;  /* 0x0000002900297220 */ /* 0x040fe40000410000 */
[----:B------:R-:W-:Y:S02]  /*fb10*/  FMUL.FTZ R44, R0, R44 ;  /* 0x0000002c002c7220 */ /* 0x000fe40000410000 */
[C---:B-1----:R-:W-:Y:S02]  /*fb20*/  FMUL.FTZ R34, R2.reuse, R110 ;  /* 0x0000006e02227220 */ /* 0x042fe40000410000 */
[C---:B------:R-:W-:Y:S02]  /*fb30*/  FMUL.FTZ R35, R2.reuse, R111 ;  /* 0x0000006f02237220 */ /* 0x040fe40000410000 */
[----:B------:R-:W1:Y:S01]  /*fb40*/  LDSM.16.MT88.4 R108, [R143] ;  /* 0x000000008f6c783b */ /* 0x000e620000004200 */
[C---:B------:R-:W-:Y:S01]  /*fb50*/  FFMA.FTZ R5, R2.reuse, R199, R6 ;  /* 0x000000c702057223 */ /* 0x040fe20000010006 */
[----:B------:R-:W-:Y:S01]  /*fb60*/  MUFU.EX2 R103, R154 ;  /* 0x0000009a00677308 */ /* 0x000fe20000000800 */
[----:B------:R-:W-:Y:S01]  /*fb70*/  FMUL.FTZ R6, R2, R138 ;  /* 0x0000008a02067220 */ /* 0x000fe20000410000 */
[----:B--2---:R-:W-:Y:S01]  /*fb80*/  F2FP.BF16.PACK_AB R147, R125, R124 ;  /* 0x0000007c7d93723e */ /* 0x004fe200000010ff */
[----:B------:R-:W-:Y:S02]  /*fb90*/  FADD.FTZ R199, R21, R5 ;  /* 0x0000000515c77221 */ /* 0x000fe40000010000 */
[----:B------:R-:W-:Y:S02]  /*fba0*/  FMUL.FTZ R5, R0, R137 ;  /* 0x0000008900057220 */ /* 0x000fe40000410000 */
[C---:B------:R-:W-:Y:S02]  /*fbb0*/  FMUL.FTZ R7, R2.reuse, R139 ;  /* 0x0000008b02077220 */ /* 0x040fe40000410000 */
[C---:B------:R-:W-:Y:S01]  /*fbc0*/  FMUL.FTZ R10, R2.reuse, R134 ;  /* 0x00000086020a7220 */ /* 0x040fe20000410000 */
[----:B------:R-:W-:Y:S01]  /*fbd0*/  MUFU.EX2 R102, R153 ;  /* 0x0000009900667308 */ /* 0x000fe20000000800 */
[C---:B------:R-:W-:Y:S02]  /*fbe0*/  FMUL.FTZ R11, R2.reuse, R135 ;  /* 0x00000087020b7220 */ /* 0x040fe40000410000 */
[----:B------:R-:W-:Y:S01]  /*fbf0*/  LDSM.16.MT88.4 R132, [R143+0x1800] ;  /* 0x001800008f84783b */ /* 0x000fe20000004200 */
[C---:B------:R-:W-:Y:S02]  /*fc00*/  FMUL.FTZ R18, R2.reuse, R126 ;  /* 0x0000007e02127220 */ /* 0x040fe40000410000 */
[----:B------:R-:W-:Y:S02]  /*fc10*/  FMUL.FTZ R19, R2, R127 ;  /* 0x0000007f02137220 */ /* 0x000fe40000410000 */
[----:B------:R-:W-:Y:S02]  /*fc20*/  FMUL.FTZ R21, R0, R121 ;  /* 0x0000007900157220 */ /* 0x000fe40000410000 */
[C---:B------:R-:W-:Y:S02]  /*fc30*/  FMUL.FTZ R22, R2.reuse, R122 ;  /* 0x0000007a02167220 */ /* 0x040fe40000410000 */
[C---:B------:R-:W-:Y:S02]  /*fc40*/  FMUL.FTZ R23, R2.reuse, R123 ;  /* 0x0000007b02177220 */ /* 0x040fe40000410000 */
[----:B------:R-:W-:Y:S01]  /*fc50*/  LDSM.16.MT88.4 R120, [R171+0x1000] ;  /* 0x00100000ab78783b */ /* 0x000fe20000004200 */
[C---:B------:R-:W-:Y:S02]  /*fc60*/  FMUL.FTZ R26, R2.reuse, R118 ;  /* 0x00000076021a7220 */ /* 0x040fe40000410000 */
[C---:B------:R-:W-:Y:S02]  /*fc70*/  FMUL.FTZ R27, R2.reuse, R119 ;  /* 0x00000077021b7220 */ /* 0x040fe40000410000 */
[C---:B------:R-:W-:Y:S02]  /*fc80*/  FMUL.FTZ R30, R2.reuse, R114 ;  /* 0x00000072021e7220 */ /* 0x040fe40000410000 */
[C---:B------:R-:W-:Y:S01]  /*fc90*/  FMUL.FTZ R31, R2.reuse, R115 ;  /* 0x00000073021f7220 */ /* 0x040fe20000410000 */
[----:B------:R-:W-:Y:S01]  /*fca0*/  LDSM.16.MT88.4 R116, [R168+0x800] ;  /* 0x00080000a874783b */ /* 0x000fe20000004200 */
[C---:B------:R-:W-:Y:S02]  /*fcb0*/  FMUL.FTZ R14, R2.reuse, R130 ;  /* 0x00000082020e7220 */ /* 0x040fe40000410000 */
[C---:B------:R-:W-:Y:S01]  /*fcc0*/  FMUL.FTZ R15, R2.reuse, R131 ;  /* 0x00000083020f7220 */ /* 0x040fe20000410000 */
[C---:B-1----:R-:W-:Y:S04]  /*fcd0*/  HMMA.16816.F32.BF16 R4, R144.reuse, R108, R4 ;  /* 0x0000006c9004723c */ /* 0x042fe80000041804 */
[----:B------:R-:W-:Y:S01]  /*fce0*/  LDSM.16.MT88.4 R112, [R143+0x800] ;  /* 0x000800008f70783b */ /* 0x000fe20000004200 */
[C---:B------:R-:W-:Y:S02]  /*fcf0*/  FMUL.FTZ R38, R2.reuse, R38 ;  /* 0x0000002602267220 */ /* 0x040fe40000410000 */
[C---:B------:R-:W-:Y:S01]  /*fd00*/  FMUL.FTZ R39, R2.reuse, R39 ;  /* 0x0000002702277220 */ /* 0x040fe20000410000 */
[C---:B------:R-:W-:Y:S04]  /*fd10*/  HMMA.16816.F32.BF16 R8, R144.reuse, R110, R8 ;  /* 0x0000006e9008723c */ /* 0x040fe80000041808 */
[----:B------:R-:W1:Y:S01]  /*fd20*/  LDSM.16.MT88.4 R108, [R168] ;  /* 0x00000000a86c783b */ /* 0x000e620000004200 */
[C---:B------:R-:W-:Y:S02]  /*fd30*/  FMUL.FTZ R42, R2.reuse, R42 ;  /* 0x0000002a022a7220 */ /* 0x040fe40000410000 */
[----:B------:R-:W-:Y:S02]  /*fd40*/  FMUL.FTZ R43, R2, R43 ;  /* 0x0000002b022b7220 */ /* 0x000fe40000410000 */
[----:B------:R-:W-:Y:S03]  /*fd50*/  FMUL.FTZ R45, R0, R45 ;  /* 0x0000002d002d7220 */ /* 0x000fe60000410000 */
        /* <DEDUP_REMOVED lines=18> */
[----:B------:R-:W-:Y:S02]  /*fe80*/  FMUL.FTZ R63, R2, R63 ;  /* 0x0000003f023f7220 */ /* 0x000fe40000410000 */
[C---:B------:R-:W-:Y:S01]  /*fe90*/  FMUL.FTZ R64, R0.reuse, R64 ;  /* 0x0000004000407220 */ /* 0x040fe20000410000 */
[C---:B------:R-:W-:Y:S01]  /*fea0*/  HMMA.16816.F32.BF16 R16, R144.reuse, R110, R16 ;  /* 0x0000006e9010723c */ /* 0x040fe20000041810 */
[----:B------:R-:W1:Y:S03]  /*feb0*/  LDSM.16.MT88.4 R108, [R171] ;  /* 0x00000000ab6c783b */ /* 0x000e660000004200 */
[----:B------:R-:W-:Y:S02]  /*fec0*/  FMUL.FTZ R65, R0, R65 ;  /* 0x0000004100417220 */ /* 0x000fe40000410000 */
[C---:B------:R-:W-:Y:S02]  /*fed0*/  FMUL.FTZ R66, R2.reuse, R66 ;  /* 0x0000004202427220 */ /* 0x040fe40000410000 */
[----:B------:R-:W-:Y:S04]  /*fee0*/  FMUL.FTZ R67, R2, R67 ;  /* 0x0000004302437220 */ /* 0x000fe80000410000 */
        /* <DEDUP_REMOVED lines=26> */
[C---:B------:R-:W-:Y:S02]  /*10090*/  FMUL.FTZ R91, R2.reuse, R91 ;  /* 0x0000005b025b7220 */ /* 0x040fe40000410000 */
[C---:B------:R-:W-:Y:S02]  /*100a0*/  FMUL.FTZ R94, R2.reuse, R94 ;  /* 0x0000005e025e7220 */ /* 0x040fe40000410000 */
[C---:B------:R-:W-:Y:S02]  /*100b0*/  FMUL.FTZ R95, R2.reuse, R95 ;  /* 0x0000005f025f7220 */ /* 0x040fe40000410000 */
[C---:B------:R-:W-:Y:S02]  /*100c0*/  FMUL.FTZ R98, R2.reuse, R98 ;  /* 0x0000006202627220 */ /* 0x040fe40000410000 */
[----:B------:R-:W-:Y:S02]  /*100d0*/  FMUL.FTZ R99, R2, R99 ;  /* 0x0000006302637220 */ /* 0x000fe40000410000 */
[----:B------:R-:W2:Y:S01]  /*100e0*/  MUFU.EX2 R2, R155 ;  /* 0x0000009b00027308 */ /* 0x000ea20000000800 */
[C---:B------:R-:W-:Y:S02]  /*100f0*/  FMUL.FTZ R92, R0.reuse, R92 ;  /* 0x0000005c005c7220 */ /* 0x040fe40000410000 */
[C---:B------:R-:W-:Y:S02]  /*10100*/  FMUL.FTZ R93, R0.reuse, R93 ;  /* 0x0000005d005d7220 */ /* 0x040fe40000410000 */
[C---:B------:R-:W-:Y:S02]  /*10110*/  FMUL.FTZ R96, R0.reuse, R96 ;  /* 0x0000006000607220 */ /* 0x040fe40000410000 */
[----:B------:R-:W-:Y:S02]  /*10120*/  FMUL.FTZ R97, R0, R97 ;  /* 0x0000006100617220 */ /* 0x000fe40000410000 */
[----:B---3--:R-:W-:Y:S02]  /*10130*/  FADD.FTZ R0, R100, R148 ;  /* 0x0000009464007221 */ /* 0x008fe40000010000 */
[----:B------:R-:W-:Y:S01]  /*10140*/  MUFU.EX2 R148, R165 ;  /* 0x000000a500947308 */ /* 0x000fe20000000800 */
[C---:B-1----:R-:W-:Y:S08]  /*10150*/  HMMA.16816.F32.BF16 R28, R144.reuse, R108, R28 ;  /* 0x0000006c901c723c */ /* 0x042ff0000004181c */
[C---:B------:R-:W-:Y:S01]  /*10160*/  HMMA.16816.F32.BF16 R32, R144.reuse, R110, R32 ;  /* 0x0000006e9020723c */ /* 0x040fe20000041820 */
[----:B------:R-:W1:Y:S03]  /*10170*/  LDSM.16.MT88.4 R108, [R143+0x2000] ;  /* 0x002000008f6c783b */ /* 0x000e660000004200 */
[----:B--2---:R-:W-:Y:S04]  /*10180*/  FADD.FTZ R0, R2, R0 ;  /* 0x0000000002007221 */ /* 0x004fe80000010000 */
[----:B------:R-:W-:Y:S04]  /*10190*/  FADD.FTZ R0, R103, R0 ;  /* 0x0000000067007221 */ /* 0x000fe80000010000 */
        /* <DEDUP_REMOVED lines=26> */
[----:B------:R-:W-:Y:S03]  /*10340*/  F2FP.BF16.PACK_AB R109, R149, R150 ;  /* 0x00000096956d723e */ /* 0x000fe600000010ff */
[----:B------:R-:W-:Y:S02]  /*10350*/  F2FP.BF16.PACK_AB R110, R102, R103 ;  /* 0x00000067666e723e */ /* 0x000fe400000010ff */
[----:B------:R-:W-:Y:S02]  /*10360*/  F2FP.BF16.PACK_AB R111, R152, R151 ;  /* 0x00000097986f723e */ /* 0x000fe400000010ff */
[----:B------:R-:W2:Y:S05]  /*10370*/  MUFU.EX2 R2, R163 ;  /* 0x000000a300027308 */ /* 0x000eaa0000000800 */
[C---:B------:R-:W-:Y:S05]  /*10380*/  HMMA.16816.F32.BF16 R4, R108.reuse, R112, R4 ;  /* 0x000000706c04723c */ /* 0x040fea0000041804 */
[----:B------:R-:W3:Y:S03]  /*10390*/  MUFU.EX2 R103, R162 ;  /* 0x000000a200677308 */ /* 0x000ee60000000800 */
[C---:B------:R-:W-:Y:S01]  /*103a0*/  HMMA.16816.F32.BF16 R8, R108.reuse, R114, R8 ;  /* 0x000000726c08723c */ /* 0x040fe20000041808 */
[----:B------:R-:W4:Y:S03]  /*103b0*/  LDSM.16.MT88.4 R112, [R171+0x800] ;  /* 0x00080000ab70783b */ /* 0x000f260000004200 */
[----:B-1----:R-:W-:Y:S03]  /*103c0*/  FADD.FTZ R0, R100, R0 ;  /* 0x0000000064007221 */ /* 0x002fe60000010000 */
[----:B------:R-:W1:Y:S01]  /*103d0*/  MUFU.EX2 R102, R161 ;  /* 0x000000a100667308 */ /* 0x000e620000000800 */
[C---:B------:R-:W-:Y:S04]  /*103e0*/  HMMA.16816.F32.BF16 R12, R108.reuse, R116, R12 ;  /* 0x000000746c0c723c */ /* 0x040fe8000004180c */
[----:B--2---:R-:W-:Y:S04]  /*103f0*/  FADD.FTZ R0, R2, R0 ;  /* 0x0000000002007221 */ /* 0x004fe80000010000 */
[C---:B------:R-:W-:Y:S01]  /*10400*/  HMMA.16816.F32.BF16 R16, R108.reuse, R118, R16 ;  /* 0x000000766c10723c */ /* 0x040fe20000041810 */
[----:B------:R-:W2:Y:S01]  /*10410*/  LDSM.16.MT88.4 R116, [R170+0x800] ;  /* 0x00080000aa74783b */ /* 0x000ea20000004200 */
[----:B------:R-:W-:Y:S02]  /*10420*/  MUFU.EX2 R144, R189 ;  /* 0x000000bd00907308 */ /* 0x000fe40000000800 */
[----:B---3--:R-:W-:Y:S08]  /*10430*/  FADD.FTZ R0, R103, R0 ;  /* 0x0000000067007221 */ /* 0x008ff00000010000 */
[----:B------:R-:W-:Y:S01]  /*10440*/  MUFU.EX2 R146, R192 ;  /* 0x000000c000927308 */ /* 0x000fe20000000800 */
[----:B-1----:R-:W-:Y:S01]  /*10450*/  FADD.FTZ R0, R102, R0 ;  /* 0x0000000066007221 */ /* 0x002fe20000010000 */
[C---:B----4-:R-:W-:Y:S08]  /*10460*/  HMMA.16816.F32.BF16 R20, R108.reuse, R112, R20 ;  /* 0x000000706c14723c */ /* 0x050ff00000041814 */
        /* <DEDUP_REMOVED lines=30> */
[----:B------:R-:W-:Y:S01]  /*10650*/  F2FP.BF16.PACK_AB R110, R102, R103 ;  /* 0x00000067666e723e */ /* 0x000fe200000010ff */
[----:B------:R-:W3:Y:S02]  /*10660*/  MUFU.EX2 R2, R167 ;  /* 0x000000a700027308 */ /* 0x000ee40000000800 */
[----:B------:R-:W-:Y:S02]  /*10670*/  F2FP.BF16.PACK_AB R109, R157, R158 ;  /* 0x0000009e9d6d723e */ /* 0x000fe400000010ff */
[----:B------:R-:W-:Y:S06]  /*10680*/  F2FP.BF16.PACK_AB R111, R160, R159 ;  /* 0x0000009fa06f723e */ /* 0x000fec00000010ff */
[----:B------:R-:W4:Y:S01]  /*10690*/  MUFU.EX2 R100, R193 ;  /* 0x000000c100647308 */ /* 0x000f220000000800 */
[C---:B-1----:R-:W-:Y:S09]  /*106a0*/  HMMA.16816.F32.BF16 R4, R108.reuse, R112, R4 ;  /* 0x000000706c04723c */ /* 0x042ff20000041804 */
[----:B------:R-:W1:Y:S01]  /*106b0*/  MUFU.EX2 R103, R166 ;  /* 0x000000a600677308 */ /* 0x000e620000000800 */
[C---:B------:R-:W-:Y:S01]  /*106c0*/  HMMA.16816.F32.BF16 R8, R108.reuse, R114, R8 ;  /* 0x000000726c08723c */ /* 0x040fe20000041808 */
[----:B------:R-:W5:Y:S02]  /*106d0*/  LDSM.16.MT88.4 R112, [R170+0x1000] ;  /* 0x00100000aa70783b */ /* 0x000f640000004200 */
[----:B---3--:R-:W-:Y:S06]  /*106e0*/  FADD.FTZ R0, R2, R0 ;  /* 0x0000000002007221 */ /* 0x008fec0000010000 */
[----:B------:R-:W-:Y:S01]  /*106f0*/  MUFU.EX2 R102, R191 ;  /* 0x000000bf00667308 */ /* 0x000fe20000000800 */
[C---:B--2---:R-:W-:Y:S03]  /*10700*/  HMMA.16816.F32.BF16 R12, R108.reuse, R116, R12 ;  /* 0x000000746c0c723c */ /* 0x044fe6000004180c */
[C---:B------:R-:W-:Y:S01]  /*10710*/  FADD.FTZ R0, R144.reuse, R0 ;  /* 0x0000000090007221 */ /* 0x040fe20000010000 */
[----:B------:R-:W-:Y:S01]  /*10720*/  F2FP.BF16.PACK_AB R144, R144, R2 ;  /* 0x000000029090723e */ /* 0x000fe200000010ff */
[----:B------:R-:W-:Y:S03]  /*10730*/  FADD.FTZ R2, R124, R199 ;  /* 0x000000c77c027221 */ /* 0x000fe60000010000 */
[C---:B------:R-:W-:Y:S01]  /*10740*/  HMMA.16816.F32.BF16 R16, R108.reuse, R118, R16 ;  /* 0x000000766c10723c */ /* 0x040fe20000041810 */
[----:B------:R-:W2:Y:S03]  /*10750*/  LDSM.16.MT88.4 R116, [R143+0x3000] ;  /* 0x003000008f74783b */ /* 0x000ea60000004200 */
[----:B----4-:R-:W-:Y:S01]  /*10760*/  FADD.FTZ R0, R100, R0 ;  /* 0x0000000064007221 */ /* 0x010fe20000010000 */
[----:B-1----:R-:W-:Y:S03]  /*10770*/  F2FP.BF16.PACK_AB R145, R103, R148 ;  /* 0x000000946791723e */ /* 0x002fe600000010ff */
[C---:B------:R-:W-:Y:S04]  /*10780*/  HMMA.16816.F32.BF16 R20, R108.reuse, R120, R20 ;  /* 0x000000786c14723c */ /* 0x040fe80000041814 */
[C---:B------:R-:W-:Y:S01]  /*10790*/  FADD.FTZ R200, R146.reuse, R0 ;  /* 0x0000000092c87221 */ /* 0x040fe20000010000 */
[----:B------:R-:W-:Y:S01]  /*107a0*/  F2FP.BF16.PACK_AB R146, R146, R100 ;  /* 0x000000649292723e */ /* 0x000fe200000010ff */
[----:B------:R-:W-:Y:S01]  /*107b0*/  FADD.FTZ R0, R125, R2 ;  /* 0x000000027d007221 */ /* 0x000fe20000010000 */
[----:B------:R-:W1:Y:S01]  /*107c0*/  MUFU.EX2 R100, R194 ;  /* 0x000000c200647308 */ /* 0x000e620000000800 */
[C---:B------:R-:W-:Y:S01]  /*107d0*/  HMMA.16816.F32.BF16 R24, R108.reuse, R122, R24 ;  /* 0x0000007a6c18723c */ /* 0x040fe20000041818 */
[----:B------:R-:W3:Y:S03]  /*107e0*/  LDSM.16.MT88.4 R120, [R168+0x3000] ;  /* 0x00300000a878783b */ /* 0x000ee60000004200 */
[----:B------:R-:W-:Y:S04]  /*107f0*/  FADD.FTZ R0, R150, R0 ;  /* 0x0000000096007221 */ /* 0x000fe80000010000 */
[----:B------:R-:W-:Y:S01]  /*10800*/  FADD.FTZ R0, R149, R0 ;  /* 0x0000000095007221 */ /* 0x000fe20000010000 */
[C---:B-----5:R-:W-:Y:S01]  /*10810*/  HMMA.16816.F32.BF16 R28, R108.reuse, R112, R28 ;  /* 0x000000706c1c723c */ /* 0x060fe2000004181c */
[----:B------:R-:W-:Y:S02]  /*10820*/  LDSM.16.MT88.4 R124, [R168+0x1800] ;  /* 0x00180000a87c783b */ /* 0x000fe40000004200 */
[----:B------:R-:W-:Y:S04]  /*10830*/  FADD.FTZ R0, R151, R0 ;  /* 0x0000000097007221 */ /* 0x000fe80000010000 */
[----:B------:R-:W-:Y:S01]  /*10840*/  FADD.FTZ R0, R152, R0 ;  /* 0x0000000098007221 */ /* 0x000fe20000010000 */
[C---:B------:R-:W-:Y:S01]  /*10850*/  HMMA.16816.F32.BF16 R32, R108.reuse, R114, R32 ;  /* 0x000000726c20723c */ /* 0x040fe20000041820 */
[----:B------:R-:W4:Y:S03]  /*10860*/  LDSM.16.MT88.4 R112, [R171+0x3000] ;  /* 0x00300000ab70783b */ /* 0x000f260000004200 */
[----:B------:R-:W-:Y:S01]  /*10870*/  FADD.FTZ R0, R158, R0 ;  /* 0x000000009e007221 */ /* 0x000fe20000010000 */
[----:B-1----:R-:W-:Y:S03]  /*10880*/  F2FP.BF16.PACK_AB R147, R100, R102 ;  /* 0x000000666493723e */ /* 0x002fe600000010ff */
[C---:B--2---:R-:W-:Y:S04]  /*10890*/  HMMA.16816.F32.BF16 R36, R108.reuse, R116, R36 ;  /* 0x000000746c24723c */ /* 0x044fe80000041824 */
[----:B------:R-:W-:Y:S04]  /*108a0*/  FADD.FTZ R0, R157, R0 ;  /* 0x000000009d007221 */ /* 0x000fe80000010000 */
[C---:B------:R-:W-:Y:S01]  /*108b0*/  HMMA.16816.F32.BF16 R40, R108.reuse, R118, R40 ;  /* 0x000000766c28723c */ /* 0x040fe20000041828 */
[----:B------:R-:W1:Y:S03]  /*108c0*/  LDSM.16.MT88.4 R116, [R170+0x3000] ;  /* 0x00300000aa74783b */ /* 0x000e660000004200 */
[----:B------:R-:W-:Y:S04]  /*108d0*/  FADD.FTZ R0, R159, R0 ;  /* 0x000000009f007221 */ /* 0x000fe80000010000 */
[C---:B---3--:R-:W-:Y:S04]  /*108e0*/  HMMA.16816.F32.BF16 R44, R108.reuse, R120, R44 ;  /* 0x000000786c2c723c */ /* 0x048fe8000004182c */
[----:B------:R-:W-:Y:S04]  /*108f0*/  FADD.FTZ R0, R160, R0 ;  /* 0x00000000a0007221 */ /* 0x000fe80000010000 */
[C---:B------:R-:W-:Y:S01]  /*10900*/  HMMA.16816.F32.BF16 R48, R108.reuse, R122, R48 ;  /* 0x0000007a6c30723c */ /* 0x040fe20000041830 */
[----:B------:R-:W2:Y:S03]  /*10910*/  LDSM.16.MT88.4 R120, [R143+0x5000] ;  /* 0x005000008f78783b */ /* 0x000ea60000004200 */
[----:B------:R-:W-:Y:S04]  /*10920*/  FADD.FTZ R0, R148, R0 ;  /* 0x0000000094007221 */ /* 0x000fe80000010000 */
[----:B------:R-:W-:Y:S01]  /*10930*/  FADD.FTZ R0, R103, R0 ;  /* 0x0000000067007221 */ /* 0x000fe20000010000 */
[C---:B----4-:R-:W-:Y:S03]  /*10940*/  HMMA.16816.F32.BF16 R52, R108.reuse, R112, R52 ;  /* 0x000000706c34723c */ /* 0x050fe60000041834 */
[----:B------:R-:W-:Y:S01]  /*10950*/  FADD.FTZ R2, R102, R0 ;  /* 0x0000000066027221 */ /* 0x000fe20000010000 */
[----:B------:R-:W-:Y:S02]  /*10960*/  IADD3 R0, R195, -0x1, RZ ;  /* 0xffffffffc3007810 */ /* 0x000fe40007ffe0ff */
[----:B------:R-:W-:Y:S01]  /*10970*/  MOV R102, R101 ;  /* 0x0000006500667202 */ /* 0x000fe20000000f00 */
[----:B------:R-:W-:Y:S01]  /*10980*/  FADD.FTZ R199, R100, R2 ;  /* 0x0000000264c77221 */ /* 0x000fe20000010000 */
[C---:B------:R-:W-:Y:S01]  /*10990*/  HMMA.16816.F32.BF16 R56, R108.reuse, R114, R56 ;  /* 0x000000726c38723c */ /* 0x040fe20000041838 */
[----:B------:R-:W3:Y:S03]  /*109a0*/  LDSM.16.MT88.4 R112, [R168+0x5000] ;  /* 0x00500000a870783b */ /* 0x000ee60000004200 */
[----:B------:R-:W-:Y:S02]  /*109b0*/  MOV R195, R0 ;  /* 0x0000000000c37202 */ /* 0x000fe40000000f00 */
[----:B------:R-:W-:Y:S02]  /*109c0*/  MOV R100, R3 ;  /* 0x0000000300647202 */ /* 0x000fe40000000f00 */
[C---:B-1----:R-:W-:Y:S08]  /*109d0*/  HMMA.16816.F32.BF16 R60, R108.reuse, R116, R60 ;  /* 0x000000746c3c723c */ /* 0x042ff0000004183c */
[C---:B------:R-:W-:Y:S01]  /*109e0*/  HMMA.16816.F32.BF16 R64, R108.reuse, R118, R64 ;  /* 0x000000766c40723c */ /* 0x040fe20000041840 */
[----:B------:R-:W1:Y:S07]  /*109f0*/  LDSM.16.MT88.4 R116, [R171+0x5000] ;  /* 0x00500000ab74783b */ /* 0x000e6e0000004200 */
[C---:B--2---:R-:W-:Y:S08]  /*10a00*/  HMMA.16816.F32.BF16 R68, R108.reuse, R120, R68 ;  /* 0x000000786c44723c */ /* 0x044ff00000041844 */
[C---:B------:R-:W-:Y:S01]  /*10a10*/  HMMA.16816.F32.BF16 R72, R108.reuse, R122, R72 ;  /* 0x0000007a6c48723c */ /* 0x040fe20000041848 */
[----:B------:R-:W2:Y:S07]  /*10a20*/  LDSM.16.MT88.4 R120, [R170+0x5000] ;  /* 0x00500000aa78783b */ /* 0x000eae0000004200 */
[C---:B---3--:R-:W-:Y:S08]  /*10a30*/  HMMA.16816.F32.BF16 R76, R108.reuse, R112, R76 ;  /* 0x000000706c4c723c */ /* 0x048ff0000004184c */
[C---:B------:R-:W-:Y:S08]  /*10a40*/  HMMA.16816.F32.BF16 R80, R108.reuse, R114, R80 ;  /* 0x000000726c50723c */ /* 0x040ff00000041850 */
[C---:B-1----:R-:W-:Y:S08]  /*10a50*/  HMMA.16816.F32.BF16 R84, R108.reuse, R116, R84 ;  /* 0x000000746c54723c */ /* 0x042ff00000041854 */
[C---:B------:R-:W-:Y:S01]  /*10a60*/  HMMA.16816.F32.BF16 R88, R108.reuse, R118, R88 ;  /* 0x000000766c58723c */ /* 0x040fe20000041858 */
[----:B------:R-:W1:Y:S07]  /*10a70*/  LDSM.16.MT88.4 R116, [R171+0x1800] ;  /* 0x00180000ab74783b */ /* 0x000e6e0000004200 */
[C---:B--2---:R-:W-:Y:S08]  /*10a80*/  HMMA.16816.F32.BF16 R92, R108.reuse, R120, R92 ;  /* 0x000000786c5c723c */ /* 0x044ff0000004185c */
        /* <DEDUP_REMOVED lines=32> */
[C---:B----4-:R-:W-:Y:S08]  /*10c90*/  HMMA.16816.F32.BF16 R92, R144.reuse, R16, R92 ;  /* 0x00000010905c723c */ /* 0x050ff0000004185c */
[----:B------:R-:W-:Y:S01]  /*10ca0*/  HMMA.16816.F32.BF16 R96, R144, R18, R96 ;  /* 0x000000129060723c */ /* 0x000fe20000041860 */
[----:B------:R-:W-:Y:S01]  /*10cb0*/  @!UPT UIADD3 URZ, URZ, URZ, URZ ;  /* 0x0000003f3f3ff290 */ /* 0x000fe2000fffe03f */
[----:B------:R-:W-:-:S11]  /*10cc0*/  @P0 BRA `(.L_x_805) ;  /* 0xffffc40000000947 */ /* 0x000fd6000383ffff */
[----:B------:R-:W2:Y:S01]  /*10cd0*/  LDL R2, [R1+0x4] ;  /* 0x0000040001027983 */ /* 0x000ea20000100800 */
[----:B------:R-:W-:Y:S01]  /*10ce0*/  IMAD.MOV.U32 R100, RZ, RZ, R3 ;  /* 0x000000ffff647224 */ /* 0x000fe200078e0003 */
[----:B------:R-:W-:Y:S01]  /*10cf0*/  MOV R195, R0 ;  /* 0x0000000000c37202 */ /* 0x000fe20000000f00 */
[----:B------:R-:W-:Y:S01]  /*10d00*/  IMAD.MOV.U32 R102, RZ, RZ, R101 ;  /* 0x000000ffff667224 */ /* 0x000fe200078e0065 */
[----:B--2---:R-:W-:-:S07]  /*10d10*/  SHF.L.U32 R2, R2, 0x7, RZ ;  /* 0x0000000702027819 */ /* 0x004fce00000006ff */
.L_x_784:
[----:B------:R-:W-:Y:S01]  /*10d20*/  IMAD.MOV.U32 R4, RZ, RZ, 0x1 ;  /* 0x00000001ff047424 */ /* 0x000fe200078e00ff */
[----:B------:R-:W-:-:S04]  /*10d30*/  IADD3 R2, R2, 0x7f, RZ ;  /* 0x0000007f02027810 */ /* 0x000fc80007ffe0ff */
[----:B------:R-:W-:-:S13]  /*10d40*/  ISETP.NE.AND P0, PT, R4, c[0x0][0x2c4], PT ;  /* 0x0000b10004007a0c */ /* 0x000fda0003f05270 */
[----:B------:R-:W-:-:S05]  /*10d50*/  @P0 IMAD.HI.U32 R0, R2, c[0x0][0x2c8], RZ ;  /* 0x0000b20002000a27 */ /* 0x000fca00078e00ff */
[----:B------:R-:W-:Y:S02]  /*10d60*/  @P0 SHF.R.U32.HI R2, RZ, c[0x0][0x2cc], R0 ;  /* 0x0000b300ff020a19 */ /* 0x000fe40000011600 */
[----:B------:R-:W2:Y:S01]  /*10d70*/  LDL R0, [R1+0x64] ;  /* 0x0000640001007983 */ /* 0x000ea20000100800 */
[----:B------:R-:W-:Y:S02]  /*10d80*/  ISETP.LE.AND P1, PT, R4, c[0x0][0x32c], PT ;  /* 0x0000cb0004007a0c */ /* 0x000fe40003f23270 */
[----:B--2---:R-:W-:Y:S02]  /*10d90*/  IADD3 R2, R2, 0x1, R0 ;  /* 0x0000000102027810 */ /* 0x004fe40007ffe000 */
[----:B------:R-:W2:Y:S03]  /*10da0*/  LDL R0, [R1+0x58] ;  /* 0x0000580001007983 */ /* 0x000ea60000100800 */
[----:B--2---:R-:W-:-:S05]  /*10db0*/  IMAD.IADD R0, R2, 0x1, -R0 ;  /* 0x0000000102007824 */ /* 0x004fca00078e0a00 */
[----:B------:R-:W-:Y:S01]  /*10dc0*/  IADD3 R2, R0, -c[0x0][0x324], RZ ;  /* 0x8000c90000027a10 */ /* 0x000fe20007ffe0ff */
[----:B------:R-:W-:Y:S05]  /*10dd0*/  @!P1 BRA `(.L_x_806) ;  /* 0x000000f000009947 */ /* 0x000fea0003800000 */
[----:B------:R-:W-:Y:S01]  /*10de0*/  ISETP.GT.AND P0, PT, R0, -0x1, PT ;  /* 0xffffffff0000780c */ /* 0x000fe20003f04270 */
[----:B------:R-:W-:-:S12]  /*10df0*/  BSSY B0, `(.L_x_807) ;  /* 0x000000b000007945 */ /* 0x000fd80003800000 */
[----:B------:R-:W-:Y:S05]  /*10e00*/  @P0 BRA `(.L_x_808) ;  /* 0x0000006000000947 */ /* 0x000fea0003800000 */
[----:B------:R-:W-:Y:S02]  /*10e10*/  ISETP.NE.AND P0, PT, R4, c[0x0][0x32c], PT ;  /* 0x0000cb0004007a0c */ /* 0x000fe40003f05270 */
[----:B------:R-:W-:-:S11]  /*10e20*/  LOP3.LUT R0, RZ, R0, RZ, 0x33, !PT ;  /* 0x00000000ff007212 */ /* 0x000fd600078e33ff */
[----:B------:R-:W-:-:S05]  /*10e30*/  @P0 IMAD.HI.U32 R3, R0, c[0x0][0x330], RZ ;  /* 0x0000cc0000030a27 */ /* 0x000fca00078e00ff */
[----:B------:R-:W-:-:S04]  /*10e40*/  @P0 SHF.R.U32.HI R0, RZ, c[0x0][0x334], R3 ;  /* 0x0000cd00ff000a19 */ /* 0x000fc80000011603 */
[----:B------:R-:W-:Y:S01]  /*10e50*/  LOP3.LUT R0, RZ, R0, RZ, 0x33, !PT ;  /* 0x00000000ff007212 */ /* 0x000fe200078e33ff */
[----:B------:R-:W-:Y:S05]  /*10e60*/  BRA `(.L_x_809) ;  /* 0x0000003000007947 */ /* 0x000fea0003800000 */
.L_x_808:
[----:B------:R-:W-:-:S13]  /*10e70*/  ISETP.NE.AND P0, PT, R4, c[0x0][0x32c], PT ;  /* 0x0000cb0004007a0c */ /* 0x000fda0003f05270 */
[----:B------:R-:W-:-:S05]  /*10e80*/  @P0 IMAD.HI.U32 R3, R0, c[0x0][0x330], RZ ;  /* 0x0000cc0000030a27 */ /* 0x000fca00078e00ff */
[----:B------:R-:W-:Y:S02]  /*10e90*/  @P0 SHF.R.U32.HI R0, RZ, c[0x0][0x334], R3 ;  /* 0x0000cd00ff000a19 */ /* 0x000fe40000011603 */
.L_x_809:
[----:B------:R-:W-:Y:S05]  /*10ea0*/  BSYNC B0 ;  /* 0x0000000000007941 */ /* 0x000fea0003800000 */
.L_x_807:
[----:B------:R-:W-:-:S05]  /*10eb0*/  IMAD R0, R0, c[0x0][0x32c], RZ ;  /* 0x0000cb0000007a24 */ /* 0x000fca00078e02ff */
[----:B------:R-:W-:-:S04]  /*10ec0*/  IMNMX R2, R2, R0, !PT ;  /* 0x0000000002027217 */ /* 0x000fc80007800200 */
.L_x_806:
        /* <DEDUP_REMOVED lines=9> */
.L_x_821:
        /* <DEDUP_REMOVED lines=31> */
.L_x_929:
        /* <DEDUP_REMOVED lines=25> */
.L_x_930:
        /* <DEDUP_REMOVED lines=19> */
.L_x_812:
[----:B------:R-:W-:Y:S05]  /*11410*/  BSYNC B0 ;  /* 0x0000000000007941 */ /* 0x000fea0003800000 */
.L_x_811:
        /* <DEDUP_REMOVED lines=175> */
[----:B------:R-:W4:Y:S01]  /*11f10*/  MUFU.TANH R152, R16 ;  /* 0x0000001000987308 */ /* 0x000f220000002400 */
[----:B------:R-:W-:Y:S03]  /*11f20*/  BAR.SYNC.DEFER_BLOCKING 0x0 ;  /* 0x0000000000007b1d */ /* 0x000fe60000010000 */
[C---:B------:R-:W-:Y:S06]  /*11f30*/  HMMA.16816.F32.BF16 R24, R156.reuse, R6, R24 ;  /* 0x000000069c18723c */ /* 0x040fec0000041818 */
[----:B------:R1:W1:Y:S10]  /*11f40*/  MUFU.TANH R149, R17 ;  /* 0x0000001100957308 */ /* 0x0002740000002400 */
[----:B------:R-:W1:Y:S01]  /*11f50*/  MUFU.TANH R151, R18 ;  /* 0x0000001200977308 */ /* 0x000e620000002400 */
[----:B------:R-:W-:Y:S02]  /*11f60*/  FMUL.FTZ R21, R21, c[0x0][0x320] ;  /* 0x0000c80015157a20 */ /* 0x000fe40000410000 */
[----:B------:R-:W-:Y:S02]  /*11f70*/  FMUL.FTZ R22, R22, c[0x0][0x320] ;  /* 0x0000c80016167a20 */ /* 0x000fe40000410000 */
[----:B------:R-:W-:Y:S02]  /*11f80*/  FMUL.FTZ R23, R23, c[0x0][0x320] ;  /* 0x0000c80017177a20 */ /* 0x000fe40000410000 */
[----:B------:R-:W-:Y:S03]  /*11f90*/  FMUL.FTZ R20, R20, c[0x0][0x320] ;  /* 0x0000c80014147a20 */ /* 0x000fe60000410000 */
[----:B------:R-:W1:Y:S01]  /*11fa0*/  MUFU.TANH R150, R19 ;  /* 0x0000001300967308 */ /* 0x000e620000002400 */
[----:B------:R-:W-:Y:S01]  /*11fb0*/  FMUL.FTZ R24, R24, c[0x0][0x320] ;  /* 0x0000c80018187a20 */ /* 0x000fe20000410000 */
[C---:B-----5:R-:W-:Y:S08]  /*11fc0*/  HMMA.16816.F32.BF16 R28, R156.reuse, R8, R28 ;  /* 0x000000089c1c723c */ /* 0x060ff0000004181c */
[----:B------:R5:W2:Y:S01]  /*11fd0*/  MUFU.TANH R145, R21 ;  /* 0x0000001500917308 */ /* 0x000aa20000002400 */
[----:B------:R-:W-:Y:S09]  /*11fe0*/  HMMA.16816.F32.BF16 R32, R156, R10, R32 ;  /* 0x0000000a9c20723c */ /* 0x000ff20000041820 */
[----:B------:R2:W2:Y:S06]  /*11ff0*/  MUFU.TANH R148, R22 ;  /* 0x0000001600947308 */ /* 0x0004ac0000002400 */
[----:B-1----:R-:W-:Y:S04]  /*12000*/  FMUL.FTZ R17, R28, c[0x0][0x320] ;  /* 0x0000c8001c117a20 */ /* 0x002fe80000410000 */
[----:B------:R1:W1:Y:S01]  /*12010*/  MUFU.TANH R147, R23 ;  /* 0x0000001700937308 */ /* 0x0002620000002400 */
[----:B------:R-:W-:Y:S02]  /*12020*/  FMUL.FTZ R16, R29, c[0x0][0x320] ;  /* 0x0000c8001d107a20 */ /* 0x000fe40000410000 */
[----:B-----5:R-:W-:Y:S02]  /*12030*/  FMUL.FTZ R21, R31, c[0x0][0x320] ;  /* 0x0000c8001f157a20 */ /* 0x020fe40000410000 */
[----:B------:R-:W-:Y:S02]  /*12040*/  FMUL.FTZ R15, R32, c[0x0][0x320] ;  /* 0x0000c800200f7a20 */ /* 0x000fe40000410000 */
[----:B------:R-:W-:Y:S03]  /*12050*/  FMUL.FTZ R14, R33, c[0x0][0x320] ;  /* 0x0000c800210e7a20 */ /* 0x000fe60000410000 */
[----:B------:R5:W3:Y:S01]  /*12060*/  MUFU.TANH R144, R24 ;  /* 0x0000001800907308 */ /* 0x000ae20000002400 */
[----:B------:R-:W-:Y:S02]  /*12070*/  FMUL.FTZ R19, R34, c[0x0][0x320] ;  /* 0x0000c80022137a20 */ /* 0x000fe40000410000 */
[----:B------:R-:W-:Y:S02]  /*12080*/  FMUL.FTZ R18, R35, c[0x0][0x320] ;  /* 0x0000c80023127a20 */ /* 0x000fe40000410000 */
[----:B--2---:R-:W-:Y:S05]  /*12090*/  FMUL.FTZ R22, R30, c[0x0][0x320] ;  /* 0x0000c8001e167a20 */ /* 0x004fea0000410000 */
[----:B------:R2:W2:Y:S01]  /*120a0*/  MUFU.TANH R154, R12 ;  /* 0x0000000c009a7308 */ /* 0x0004a20000002400 */
[----:B-1----:R-:W-:Y:S02]  /*120b0*/  FMUL.FTZ R23, R25, c[0x0][0x320] ;  /* 0x0000c80019177a20 */ /* 0x002fe40000410000 */
[----:B------:R-:W-:Y:S07]  /*120c0*/  FMUL.FTZ R25, R26, c[0x0][0x320] ;  /* 0x0000c8001a197a20 */ /* 0x000fee0000410000 */
[----:B------:R1:W1:Y:S01]  /*120d0*/  MUFU.TANH R153, R13 ;  /* 0x0000000d00997308 */ /* 0x0002620000002400 */
[----:B-----5:R-:W-:Y:S09]  /*120e0*/  FMUL.FTZ R24, R27, c[0x0][0x320] ;  /* 0x0000c8001b187a20 */ /* 0x020ff20000410000 */
[----:B------:R1:W1:Y:S10]  /*120f0*/  MUFU.TANH R146, R20 ;  /* 0x0000001400927308 */ /* 0x0002740000002400 */
        /* <DEDUP_REMOVED lines=42> */
.L_x_931:
[----:B------:R-:W-:-:S05]  /*123a0*/  BRA.DIV ~URZ, `(.L_x_818) ;  /* 0x0000c2027f007947 */ /* 0x000fca000b800000 */
[----:B------:R-:W4:Y:S01]  /*123b0*/  SHFL.IDX PT, R0, R7, RZ, 0x181f ;  /* 0x00181fff07007589 */ /* 0x000f2200000e0000 */
[----:B------:R-:W-:Y:S01]  /*123c0*/  IMAD.SHL.U32 R9, R198, 0x2, RZ ;  /* 0x00000002c6097824 */ /* 0x000fe200078e00ff */
[----:B------:R-:W-:Y:S01]  /*123d0*/  SHF.R.S32.HI R2, RZ, 0x1f, R198 ;  /* 0x0000001fff027819 */ /* 0x000fe200000114c6 */
[C---:B------:R-:W-:Y:S01]  /*123e0*/  IMAD.SHL.U32 R6, R205.reuse, 0x2, RZ ;  /* 0x00000002cd067824 */ /* 0x040fe200078e00ff */
[----:B------:R-:W-:Y:S01]  /*123f0*/  SHF.L.U64.HI R8, R205, 0x1, R218 ;  /* 0x00000001cd087819 */ /* 0x000fe200000102da */
[----:B------:R-:W-:Y:S01]  /*12400*/  IMAD.SHL.U32 R11, R204, 0x2, RZ ;  /* 0x00000002cc0b7824 */ /* 0x000fe200078e00ff */
[----:B-1----:R-:W-:Y:S02]  /*12410*/  SHF.L.U64.HI R13, R198, 0x1, R2 ;  /* 0x00000001c60d7819 */ /* 0x002fe40000010202 */
        /* <DEDUP_REMOVED lines=8> */
[----:B-1----:R-:W-:Y:S05]  /*124a0*/  IADD3 R2, P0, R0, R6, RZ ;  /* 0x0000000600027210 */ /* 0x002fea0007f1e0ff */
[----:B------:R-:W-:Y:S05]  /*124b0*/  IMAD.X R3, R4, 0x1, R8, P0 ;  /* 0x0000000104037824 */ /* 0x000fea00000e0608 */
[----:B------:R1:W-:Y:S02]  /*124c0*/  LDGSTS.E.BYPASS.LTC128B.128 [R190+0x8100], [R2.64], !P4 ;  /* 0x0810000002be7fae */ /* 0x0003e4000e101d4a */
[----:B-1----:R-:W-:Y:S02]  /*124d0*/  IADD3 R2, P0, R0, R11, RZ ;  /* 0x0000000b00027210 */ /* 0x002fe40007f1e0ff */
[----:B------:R-:W1:Y:S03]  /*124e0*/  SHFL.IDX PT, R0, R7, 0x1, 0x181f ;  /* 0x00381f0007007f89 */ /* 0x000e6600000e0000 */
[----:B------:R-:W-:Y:S02]  /*124f0*/  IMAD.X R3, R4, 0x1, R12, P0 ;  /* 0x0000000104037824 */ /* 0x000fe400000e060c */
[----:B------:R3:W4:Y:S04]  /*12500*/  SHFL.IDX PT, R4, R5, 0x1, 0x181f ;  /* 0x00381f0005047f89 */ /* 0x00072800000e0000 */
[----:B------:R2:W-:Y:S02]  /*12510*/  LDGSTS.E.BYPASS.LTC128B.128 [R190+0xa100], [R2.64], !P6 ;  /* 0x0a10000002be7fae */ /* 0x0005e4000f101d4a */
[----:B--23--:R-:W-:Y:S04]  /*12520*/  SEL R5, RZ, 0x10, P4 ;  /* 0x00000010ff057807 */ /* 0x00cfe80002000000 */
.L_x_932:
[C---:B-1----:R-:W-:Y:S02]  /*12530*/  ISETP.NE.U32.AND P2, PT, R5.reuse, RZ, PT ;  /* 0x000000ff0500720c */ /* 0x042fe40003f45070 */
[----:B------:R-:W-:Y:S02]  /*12540*/  IADD3 R5, -R5, 0x10, RZ ;  /* 0x0000001005057810 */ /* 0x000fe40007ffe1ff */
[----:B------:R-:W-:Y:S02]  /*12550*/  IADD3 R2, -R10, 0x10, RZ ;  /* 0x000000100a027810 */ /* 0x000fe40007ffe1ff */
[----:B------:R-:W-:Y:S02]  /*12560*/  LOP3.LUT R5, R5, 0xf, RZ, 0xc0, !PT ;  /* 0x0000000f05057812 */ /* 0x000fe400078ec0ff */
[----:B------:R-:W-:Y:S02]  /*12570*/  LOP3.LUT R2, R2, 0xf, RZ, 0xc0, !PT ;  /* 0x0000000f02027812 */ /* 0x000fe400078ec0ff */
[----:B------:R-:W-:Y:S04]  /*12580*/  IADD3 R6, P1, P0, R5, R0, R6 ;  /* 0x0000000005067210 */ /* 0x000fe8000783e006 */
[----:B----4-:R-:W-:Y:S02]  /*12590*/  IADD3.X R7, RZ, R4, R8, P1, P0 ;  /* 0x00000004ff077210 */ /* 0x010fe40000fe0408 */
        /* <DEDUP_REMOVED lines=12> */
.L_x_816:
[----:B--234-:R-:W-:Y:S05]  /*12660*/  BSYNC B0 ;  /* 0x0000000000007941 */ /* 0x01cfea0003800000 */
.L_x_815:
[----:B-1----:R-:W-:Y:S01]  /*12670*/  FMNMX.FTZ R2, R162, R101, !PT ;  /* 0x00000065a2027209 */ /* 0x002fe20007810000 */
        /* <DEDUP_REMOVED lines=34> */
.L_x_933:
[----:B-12---:R-:W-:Y:S01]  /*128a0*/  FMNMX.FTZ R4, R4, R0, !PT ;  /* 0x0000000004047209 */ /* 0x006fe20007810000 */
[----:B------:R-:W-:-:S05]  /*128b0*/  BRA.DIV ~URZ, `(.L_x_820) ;  /* 0x0000bfe27f007947 */ /* 0x000fca000b800000 */
[----:B------:R-:W1:Y:S02]  /*128c0*/  SHFL.BFLY PT, R102, R4, 0x1, 0x1f ;  /* 0x0c201f0004667f89 */ /* 0x000e6400000e0000 */
[----:B-1----:R-:W-:Y:S02]  /*128d0*/  FMNMX.FTZ R102, R4, R102, !PT ;  /* 0x0000006604667209 */ /* 0x002fe40007810000 */
[----:B------:R-:W1:Y:S02]  /*128e0*/  SHFL.BFLY PT, R4, R5, 0x2, 0x1f ;  /* 0x0c401f0005047f89 */ /* 0x000e6400000e0000 */
[----:B-1----:R-:W-:Y:S05]  /*128f0*/  FMNMX.FTZ R4, R5, R4, !PT ;  /* 0x0000000405047209 */ /* 0x002fea0007810000 */
[----:B------:R1:W2:Y:S02]  /*12900*/  SHFL.BFLY PT, R0, R4, 0x1, 0x1f ;  /* 0x0c201f0004007f89 */ /* 0x0002a400000e0000 */
.L_x_934:
[----:B------:R-:W-:Y:S01]  /*12910*/  FMUL.FTZ R3, R102, c[0x0][0x2d0] ;  /* 0x0000b40066037a20 */ /* 0x000fe20000410000 */
[----:B--2---:R-:W-:Y:S01]  /*12920*/  FMNMX.FTZ R100, R0, R4, !PT ;  /* 0x0000000400647209 */ /* 0x004fe20007810000 */
[----:B------:R-:W-:Y:S01]  /*12930*/  FADD.FTZ R0, -R102, R101 ;  /* 0x0000006566007221 */ /* 0x000fe20000010100 */
[----:B------:R-:W-:Y:S01]  /*12940*/  WARPSYNC 0xffffffff ;  /* 0xffffffff00007948 */ /* 0x000fe20003800000 */
[--C-:B------:R-:W-:Y:S01]  /*12950*/  FFMA.FTZ R6, R162, c[0x0][0x2d0], -R3.reuse ;  /* 0x0000b400a2067a23 */ /* 0x100fe20000010803 */
[C---:B------:R-:W-:Y:S01]  /*12960*/  ISETP.GT.AND P0, PT, R195.reuse, R207, PT ;  /* 0x000000cfc300720c */ /* 0x040fe20003f04270 */
[----:B------:R-:W-:Y:S01]  /*12970*/  FMUL.FTZ R0, R0, c[0x0][0x2d0] ;  /* 0x0000b40000007a20 */ /* 0x000fe20000410000 */
[----:B------:R-:W-:Y:S01]  /*12980*/  IADD3 R195, R195, -0x1, RZ ;  /* 0xffffffffc3c37810 */ /* 0x000fe20007ffe0ff */
[--C-:B------:R-:W-:Y:S02]  /*12990*/  FFMA.FTZ R5, R165, c[0x0][0x2d0], -R3.reuse ;  /* 0x0000b400a5057a23 */ /* 0x100fe40000010803 */
[----:B------:R-:W-:Y:S01]  /*129a0*/  MUFU.EX2 R2, R0 ;  /* 0x0000000000027308 */ /* 0x000fe20000000800 */
[--C-:B-1----:R-:W-:Y:S02]  /*129b0*/  FFMA.FTZ R4, R163, c[0x0][0x2d0], -R3.reuse ;  /* 0x0000b400a3047a23 */ /* 0x102fe40000010803 */
        /* <DEDUP_REMOVED lines=14> */
[----:B------:R-:W-:Y:S03]  /*12aa0*/  FFMA.FTZ R3, R14, c[0x0][0x2d0], -R3 ;  /* 0x0000b4000e037a23 */ /* 0x000fe60000010803 */
[----:B------:R3:W-:Y:S10]  /*12ab0*/  MUFU.EX2 R146, R4 ;  /* 0x0000000400927308 */ /* 0x0007f40000000800 */
[----:B------:R-:W-:Y:S10]  /*12ac0*/  MUFU.EX2 R7, R7 ;  /* 0x0000000700077308 */ /* 0x000ff40000000800 */
[----:B------:R-:W-:Y:S01]  /*12ad0*/  MUFU.EX2 R101, R101 ;  /* 0x0000006500657308 */ /* 0x000fe20000000800 */
[----:B---3--:R-:W-:Y:S04]  /*12ae0*/  FMUL.FTZ R4, R100, c[0x0][0x2d0] ;  /* 0x0000b40064047a20 */ /* 0x008fe80000410000 */
[--C-:B------:R-:W-:Y:S02]  /*12af0*/  FFMA.FTZ R166, R166, c[0x0][0x2d0], -R4.reuse ;  /* 0x0000b400a6a67a23 */ /* 0x100fe40000010804 */
[--C-:B------:R-:W-:Y:S03]  /*12b00*/  FFMA.FTZ R164, R164, c[0x0][0x2d0], -R4.reuse ;  /* 0x0000b400a4a47a23 */ /* 0x100fe60000010804 */
        /* <DEDUP_REMOVED lines=11> */
[----:B------:R-:W-:Y:S01]  /*12bc0*/  FFMA.FTZ R158, R24, c[0x0][0x2d0], -R4 ;  /* 0x0000b400189e7a23 */ /* 0x000fe20000010804 */
[----:B------:R-:W3:Y:S10]  /*12bd0*/  MUFU.EX2 R164, R164 ;  /* 0x000000a400a47308 */ /* 0x000ef40000000800 */
[----:B------:R-:W-:Y:S10]  /*12be0*/  MUFU.EX2 R156, R156 ;  /* 0x0000009c009c7308 */ /* 0x000ff40000000800 */
        /* <DEDUP_REMOVED lines=8> */
[C---:B--2---:R-:W-:Y:S01]  /*12c70*/  F2FP.BF16.PACK_AB R144, R5.reuse, R6 ;  /* 0x000000060590723e */ /* 0x044fe200000010ff */
[----:B------:R-:W-:Y:S01]  /*12c80*/  FMUL.FTZ R32, R2, R108 ;  /* 0x0000006c02207220 */ /* 0x000fe20000410000 */
[----:B---3--:R-:W-:Y:S01]  /*12c90*/  F2FP.BF16.PACK_AB R147, R164, R166 ;  /* 0x000000a6a493723e */ /* 0x008fe200000010ff */
[----:B------:R-:W-:Y:S02]  /*12ca0*/  FADD.FTZ R8, R5, R0 ;  /* 0x0000000005087221 */ /* 0x000fe40000010000 */
[----:B------:R-:W-:Y:S02]  /*12cb0*/  FADD.FTZ R0, -R100, R103 ;  /* 0x0000006764007221 */ /* 0x000fe40000010100 */
[----:B------:R-:W-:Y:S01]  /*12cc0*/  FMUL.FTZ R33, R2, R109 ;  /* 0x0000006d02217220 */ /* 0x000fe20000410000 */
[----:B------:R-:W-:Y:S01]  /*12cd0*/  MUFU.EX2 R103, R149 ;  /* 0x0000009500677308 */ /* 0x000fe20000000800 */
[----:B------:R-:W-:Y:S02]  /*12ce0*/  FMUL.FTZ R0, R0, c[0x0][0x2d0] ;  /* 0x0000b40000007a20 */ /* 0x000fe40000410000 */
[--C-:B------:R-:W-:Y:S02]  /*12cf0*/  FFMA.FTZ R5, R167, c[0x0][0x2d0], -R4.reuse ;  /* 0x0000b400a7057a23 */ /* 0x100fe40000010804 */
[--C-:B------:R-:W-:Y:S02]  /*12d00*/  FFMA.FTZ R6, R189, c[0x0][0x2d0], -R4.reuse ;  /* 0x0000b400bd067a23 */ /* 0x100fe40000010804 */
[--C-:B------:R-:W-:Y:S02]  /*12d10*/  FFMA.FTZ R167, R21, c[0x0][0x2d0], -R4.reuse ;  /* 0x0000b40015a77a23 */ /* 0x100fe40000010804 */
[----:B------:R-:W-:Y:S01]  /*12d20*/  FFMA.FTZ R189, R19, c[0x0][0x2d0], -R4 ;  /* 0x0000b40013bd7a23 */ /* 0x000fe20000010804 */
[----:B------:R-:W1:Y:S01]  /*12d30*/  MUFU.EX2 R0, R0 ;  /* 0x0000000000007308 */ /* 0x000e620000000800 */
[----:B------:R-:W-:Y:S01]  /*12d40*/  FADD.FTZ R4, R146, R8 ;  /* 0x0000000892047221 */ /* 0x000fe20000010000 */
[C---:B------:R-:W-:Y:S01]  /*12d50*/  F2FP.BF16.PACK_AB R146, R7.reuse, R146 ;  /* 0x000000920792723e */ /* 0x040fe200000010ff */
[C---:B------:R-:W-:Y:S02]  /*12d60*/  FMUL.FTZ R16, R2.reuse, R124 ;  /* 0x0000007c02107220 */ /* 0x040fe40000410000 */
[----:B------:R-:W-:Y:S02]  /*12d70*/  FADD.FTZ R148, R7, R4 ;  /* 0x0000000407947221 */ /* 0x000fe40000010000 */
[C---:B------:R-:W-:Y:S02]  /*12d80*/  FMUL.FTZ R4, R2.reuse, R136 ;  /* 0x0000008802047220 */ /* 0x040fe40000410000 */
[C---:B------:R-:W-:Y:S01]  /*12d90*/  FMUL.FTZ R8, R2.reuse, R132 ;  /* 0x0000008402087220 */ /* 0x040fe20000410000 */
[----:B------:R2:W3:Y:S01]  /*12da0*/  MUFU.EX2 R10, R5 ;  /* 0x00000005000a7308 */ /* 0x0004e20000000800 */
[C---:B------:R-:W-:Y:S02]  /*12db0*/  FMUL.FTZ R9, R2.reuse, R133 ;  /* 0x0000008502097220 */ /* 0x040fe40000410000 */
[C---:B------:R-:W-:Y:S02]  /*12dc0*/  FMUL.FTZ R12, R2.reuse, R128 ;  /* 0x00000080020c7220 */ /* 0x040fe40000410000 */
[C---:B------:R-:W-:Y:S02]  /*12dd0*/  FMUL.FTZ R13, R2.reuse, R129 ;  /* 0x00000081020d7220 */ /* 0x040fe40000410000 */
[C---:B------:R-:W-:Y:S02]  /*12de0*/  FMUL.FTZ R17, R2.reuse, R125 ;  /* 0x0000007d02117220 */ /* 0x040fe40000410000 */
[C---:B------:R-:W-:Y:S01]  /*12df0*/  FMUL.FTZ R21, R2.reuse, R121 ;  /* 0x0000007902157220 */ /* 0x040fe20000410000 */
[----:B------:R3:W4:Y:S01]  /*12e00*/  MUFU.EX2 R145, R6 ;  /* 0x0000000600917308 */ /* 0x0007220000000800 */
[C---:B------:R-:W-:Y:S02]  /*12e10*/  FMUL.FTZ R20, R2.reuse, R120 ;  /* 0x0000007802147220 */ /* 0x040fe40000410000 */
[----:B------:R-:W-:Y:S02]  /*12e20*/  FMUL.FTZ R25, R2, R117 ;  /* 0x0000007502197220 */ /* 0x000fe40000410000 */
[C---:B-1----:R-:W-:Y:S02]  /*12e30*/  FMUL.FTZ R34, R0.reuse, R110 ;  /* 0x0000006e00227220 */ /* 0x042fe40000410000 */
[C---:B------:R-:W-:Y:S02]  /*12e40*/  FMUL.FTZ R35, R0.reuse, R111 ;  /* 0x0000006f00237220 */ /* 0x040fe40000410000 */
[----:B------:R-:W1:Y:S01]  /*12e50*/  LDSM.16.MT88.4 R108, [R143] ;  /* 0x000000008f6c783b */ /* 0x000e620000004200 */
[C---:B------:R-:W-:Y:S01]  /*12e60*/  FMUL.FTZ R7, R0.reuse, R139 ;  /* 0x0000008b00077220 */ /* 0x040fe20000410000 */
[----:B------:R-:W-:Y:S01]  /*12e70*/  MUFU.EX2 R120, R161 ;  /* 0x000000a100787308 */ /* 0x000fe20000000800 */
[----:B------:R-:W-:Y:S02]  /*12e80*/  FMUL.FTZ R11, R0, R135 ;  /* 0x00000087000b7220 */ /* 0x000fe40000410000 */
[----:B--2---:R-:W-:Y:S02]  /*12e90*/  FMUL.FTZ R5, R2, R137 ;  /* 0x0000008902057220 */ /* 0x004fe40000410000 */
[C---:B------:R-:W-:Y:S02]  /*12ea0*/  FMUL.FTZ R14, R0.reuse, R130 ;  /* 0x00000082000e7220 */ /* 0x040fe40000410000 */
[C---:B------:R-:W-:Y:S02]  /*12eb0*/  FMUL.FTZ R15, R0.reuse, R131 ;  /* 0x00000083000f7220 */ /* 0x040fe40000410000 */
[C---:B------:R-:W-:Y:S02]  /*12ec0*/  FMUL.FTZ R18, R0.reuse, R126 ;  /* 0x0000007e00127220 */ /* 0x040fe40000410000 */
[C---:B------:R-:W-:Y:S02]  /*12ed0*/  FMUL.FTZ R19, R0.reuse, R127 ;  /* 0x0000007f00137220 */ /* 0x040fe40000410000 */
[C---:B---3--:R-:W-:Y:S02]  /*12ee0*/  FFMA.FTZ R6, R0.reuse, R199, R10 ;  /* 0x000000c700067223 */ /* 0x048fe4000001000a */
[C---:B------:R-:W-:Y:S02]  /*12ef0*/  FMUL.FTZ R22, R0.reuse, R122 ;  /* 0x0000007a00167220 */ /* 0x040fe40000410000 */
[C---:B----4-:R-:W-:Y:S01]  /*12f00*/  FADD.FTZ R124, R145.reuse, R6 ;  /* 0x00000006917c7221 */ /* 0x050fe20000010000 */
[----:B------:R-:W-:Y:S01]  /*12f10*/  F2FP.BF16.PACK_AB R145, R145, R10 ;  /* 0x0000000a9191723e */ /* 0x000fe200000010ff */
[C---:B------:R-:W-:Y:S02]  /*12f20*/  FMUL.FTZ R6, R0.reuse, R138 ;  /* 0x0000008a00067220 */ /* 0x040fe40000410000 */
[C---:B------:R-:W-:Y:S02]  /*12f30*/  FMUL.FTZ R10, R0.reuse, R134 ;  /* 0x00000086000a7220 */ /* 0x040fe40000410000 */
[----:B------:R-:W-:Y:S01]  /*12f40*/  LDSM.16.MT88.4 R132, [R143+0x1800] ;  /* 0x001800008f84783b */ /* 0x000fe20000004200 */
[C---:B------:R-:W-:Y:S02]  /*12f50*/  FMUL.FTZ R23, R0.reuse, R123 ;  /* 0x0000007b00177220 */ /* 0x040fe40000410000 */
[C---:B------:R-:W-:Y:S02]  /*12f60*/  FMUL.FTZ R26, R0.reuse, R118 ;  /* 0x00000076001a7220 */ /* 0x040fe40000410000 */
[----:B------:R-:W-:Y:S02]  /*12f70*/  FMUL.FTZ R27, R0, R119 ;  /* 0x00000077001b7220 */ /* 0x000fe40000410000 */
[C---:B------:R-:W-:Y:S02]  /*12f80*/  FMUL.FTZ R28, R2.reuse, R112 ;  /* 0x00000070021c7220 */ /* 0x040fe40000410000 */
[----:B------:R-:W-:Y:S02]  /*12f90*/  FMUL.FTZ R29, R2, R113 ;  /* 0x00000071021d7220 */ /* 0x000fe40000410000 */
[C---:B------:R-:W-:Y:S02]  /*12fa0*/  FMUL.FTZ R30, R0.reuse, R114 ;  /* 0x00000072001e7220 */ /* 0x040fe40000410000 */
[----:B------:R-:W-:Y:S01]  /*12fb0*/  FMUL.FTZ R31, R0, R115 ;  /* 0x00000073001f7220 */ /* 0x000fe20000410000 */
[C---:B-1----:R-:W-:Y:S01]  /*12fc0*/  HMMA.16816.F32.BF16 R4, R144.reuse, R108, R4 ;  /* 0x0000006c9004723c */ /* 0x042fe20000041804 */
[----:B------:R-:W-:Y:S04]  /*12fd0*/  LDSM.16.MT88.4 R112, [R143+0x800] ;  /* 0x000800008f70783b */ /* 0x000fe80000004200 */
[C---:B------:R-:W-:Y:S02]  /*12fe0*/  FMUL.FTZ R24, R2.reuse, R116 ;  /* 0x0000007402187220 */ /* 0x040fe40000410000 */
[----:B------:R-:W-:Y:S01]  /*12ff0*/  MUFU.EX2 R116, R152 ;  /* 0x0000009800747308 */ /* 0x000fe20000000800 */
        /* <DEDUP_REMOVED lines=65> */
[C---:B------:R-:W-:Y:S02]  /*13410*/  FMUL.FTZ R93, R2.reuse, R93 ;  /* 0x0000005d025d7220 */ /* 0x040fe40000410000 */
[C---:B------:R-:W-:Y:S02]  /*13420*/  FMUL.FTZ R96, R2.reuse, R96 ;  /* 0x0000006002607220 */ /* 0x040fe40000410000 */
[----:B------:R-:W-:Y:S01]  /*13430*/  FMUL.FTZ R97, R2, R97 ;  /* 0x0000006102617220 */ /* 0x000fe20000410000 */
[C---:B-1----:R-:W-:Y:S01]  /*13440*/  HMMA.16816.F32.BF16 R28, R144.reuse, R108, R28 ;  /* 0x0000006c901c723c */ /* 0x042fe2000004181c */
[----:B------:R-:W1:Y:S02]  /*13450*/  MUFU.EX2 R2, R153 ;  /* 0x0000009900027308 */ /* 0x000e640000000800 */
[C---:B------:R-:W-:Y:S02]  /*13460*/  FMUL.FTZ R94, R0.reuse, R94 ;  /* 0x0000005e005e7220 */ /* 0x040fe40000410000 */
[C---:B------:R-:W-:Y:S02]  /*13470*/  FMUL.FTZ R95, R0.reuse, R95 ;  /* 0x0000005f005f7220 */ /* 0x040fe40000410000 */
[C---:B------:R-:W-:Y:S01]  /*13480*/  FMUL.FTZ R98, R0.reuse, R98 ;  /* 0x0000006200627220 */ /* 0x040fe20000410000 */
[C---:B------:R-:W-:Y:S01]  /*13490*/  HMMA.16816.F32.BF16 R32, R144.reuse, R110, R32 ;  /* 0x0000006e9020723c */ /* 0x040fe20000041820 */
[----:B------:R-:W2:Y:S03]  /*134a0*/  LDSM.16.MT88.4 R108, [R143+0x2000] ;  /* 0x002000008f6c783b */ /* 0x000ea60000004200 */
[----:B------:R-:W-:Y:S02]  /*134b0*/  FMUL.FTZ R99, R0, R99 ;  /* 0x0000006300637220 */ /* 0x000fe40000410000 */
[----:B------:R-:W-:Y:S06]  /*134c0*/  FADD.FTZ R0, R101, R148 ;  /* 0x0000009465007221 */ /* 0x000fec0000010000 */
[----:B-1----:R-:W-:Y:S04]  /*134d0*/  FADD.FTZ R0, R2, R0 ;  /* 0x0000000002007221 */ /* 0x002fe80000010000 */
[----:B------:R-:W-:Y:S04]  /*134e0*/  FADD.FTZ R0, R116, R0 ;  /* 0x0000000074007221 */ /* 0x000fe80000010000 */
[----:B------:R-:W-:Y:S01]  /*134f0*/  FADD.FTZ R0, R103, R0 ;  /* 0x0000000067007221 */ /* 0x000fe20000010000 */
[C---:B--2---:R-:W-:Y:S08]  /*13500*/  HMMA.16816.F32.BF16 R36, R144.reuse, R108, R36 ;  /* 0x0000006c9024723c */ /* 0x044ff00000041824 */
        /* <DEDUP_REMOVED lines=26> */
[----:B------:R-:W2:Y:S02]  /*136b0*/  LDSM.16.MT88.4 R116, [R168+0x800] ;  /* 0x00080000a874783b */ /* 0x000ea40000004200 */
[----:B------:R-:W3:Y:S01]  /*136c0*/  MUFU.EX2 R2, R162 ;  /* 0x000000a200027308 */ /* 0x000ee20000000800 */
[----:B------:R-:W-:Y:S07]  /*136d0*/  F2FP.BF16.PACK_AB R111, R150, R151 ;  /* 0x00000097966f723e */ /* 0x000fee00000010ff */
[C---:B------:R-:W-:Y:S02]  /*136e0*/  HMMA.16816.F32.BF16 R4, R108.reuse, R112, R4 ;  /* 0x000000706c04723c */ /* 0x040fe40000041804 */
[----:B------:R-:W4:Y:S03]  /*136f0*/  MUFU.EX2 R103, R159 ;  /* 0x0000009f00677308 */ /* 0x000f260000000800 */
[----:B-1----:R-:W-:Y:S03]  /*13700*/  FADD.FTZ R0, R101, R0 ;  /* 0x0000000065007221 */ /* 0x002fe60000010000 */
[C---:B------:R-:W-:Y:S01]  /*13710*/  HMMA.16816.F32.BF16 R8, R108.reuse, R114, R8 ;  /* 0x000000726c08723c */ /* 0x040fe20000041808 */
[----:B------:R-:W1:Y:S03]  /*13720*/  LDSM.16.MT88.4 R112, [R171+0x800] ;  /* 0x00080000ab70783b */ /* 0x000e660000004200 */
[----:B------:R-:W-:Y:S01]  /*13730*/  MUFU.EX2 R144, R192 ;  /* 0x000000c000907308 */ /* 0x000fe20000000800 */
[----:B---3--:R-:W-:Y:S04]  /*13740*/  FADD.FTZ R0, R2, R0 ;  /* 0x0000000002007221 */ /* 0x008fe80000010000 */
[----:B------:R-:W-:Y:S05]  /*13750*/  FADD.FTZ R0, R120, R0 ;  /* 0x0000000078007221 */ /* 0x000fea0000010000 */
[----:B------:R-:W-:Y:S01]  /*13760*/  MUFU.EX2 R146, R193 ;  /* 0x000000c100927308 */ /* 0x000fe20000000800 */
[C---:B----4-:R-:W-:Y:S01]  /*13770*/  FADD.FTZ R0, R103.reuse, R0 ;  /* 0x0000000067007221 */ /* 0x050fe20000010000 */
        /* <DEDUP_REMOVED lines=45> */
[----:B----4-:R-:W-:Y:S04]  /*13a50*/  FADD.FTZ R0, R2, R0 ;  /* 0x0000000002007221 */ /* 0x010fe80000010000 */
[C---:B------:R-:W-:Y:S01]  /*13a60*/  FADD.FTZ R0, R144.reuse, R0 ;  /* 0x0000000090007221 */ /* 0x040fe20000010000 */
[C---:B------:R-:W-:Y:S01]  /*13a70*/  HMMA.16816.F32.BF16 R16, R108.reuse, R118, R16 ;  /* 0x000000766c10723c */ /* 0x040fe20000041810 */
[----:B------:R-:W2:Y:S02]  /*13a80*/  LDSM.16.MT88.4 R116, [R143+0x3000] ;  /* 0x003000008f74783b */ /* 0x000ea40000004200 */
[----:B------:R-:W-:Y:S01]  /*13a90*/  F2FP.BF16.PACK_AB R144, R144, R2 ;  /* 0x000000029090723e */ /* 0x000fe200000010ff */
[----:B------:R-:W-:Y:S01]  /*13aa0*/  FADD.FTZ R2, R166, R124 ;  /* 0x0000007ca6027221 */ /* 0x000fe20000010000 */
[----:B-1----:R-:W-:Y:S01]  /*13ab0*/  F2FP.BF16.PACK_AB R145, R101, R103 ;  /* 0x000000676591723e */ /* 0x002fe200000010ff */
[----:B------:R-:W-:Y:S02]  /*13ac0*/  FADD.FTZ R0, R146, R0 ;  /* 0x0000000092007221 */ /* 0x000fe40000010000 */
[C---:B---3--:R-:W-:Y:S01]  /*13ad0*/  HMMA.16816.F32.BF16 R20, R108.reuse, R120, R20 ;  /* 0x000000786c14723c */ /* 0x048fe20000041814 */
[----:B------:R-:W-:Y:S03]  /*13ae0*/  LDSM.16.MT88.4 R124, [R168+0x1800] ;  /* 0x00180000a87c783b */ /* 0x000fe60000004200 */
[C---:B------:R-:W-:Y:S01]  /*13af0*/  F2FP.BF16.PACK_AB R146, R3.reuse, R146 ;  /* 0x000000920392723e */ /* 0x040fe200000010ff */
[----:B------:R-:W-:Y:S02]  /*13b00*/  FADD.FTZ R200, R3, R0 ;  /* 0x0000000003c87221 */ /* 0x000fe40000010000 */
[----:B------:R-:W-:Y:S01]  /*13b10*/  MUFU.EX2 R3, R189 ;  /* 0x000000bd00037308 */ /* 0x000fe20000000800 */
[C---:B------:R-:W-:Y:S01]  /*13b20*/  HMMA.16816.F32.BF16 R24, R108.reuse, R122, R24 ;  /* 0x0000007a6c18723c */ /* 0x040fe20000041818 */
[----:B------:R-:W1:Y:S03]  /*13b30*/  LDSM.16.MT88.4 R120, [R168+0x3000] ;  /* 0x00300000a878783b */ /* 0x000e660000004200 */
[----:B------:R-:W-:Y:S04]  /*13b40*/  FADD.FTZ R0, R164, R2 ;  /* 0x00000002a4007221 */ /* 0x000fe80000010000 */
[C---:B-----5:R-:W-:Y:S01]  /*13b50*/  HMMA.16816.F32.BF16 R28, R108.reuse, R112, R28 ;  /* 0x000000706c1c723c */ /* 0x060fe2000004181c */
[----:B------:R-:W3:Y:S03]  /*13b60*/  MUFU.EX2 R2, R194 ;  /* 0x000000c200027308 */ /* 0x000ee60000000800 */
[----:B------:R-:W-:Y:S04]  /*13b70*/  FADD.FTZ R0, R160, R0 ;  /* 0x00000000a0007221 */ /* 0x000fe80000010000 */
[C---:B------:R-:W-:Y:S01]  /*13b80*/  HMMA.16816.F32.BF16 R32, R108.reuse, R114, R32 ;  /* 0x000000726c20723c */ /* 0x040fe20000041820 */
[----:B------:R-:W4:Y:S03]  /*13b90*/  LDSM.16.MT88.4 R112, [R171+0x3000] ;  /* 0x00300000ab70783b */ /* 0x000f260000004200 */
[----:B------:R-:W-:Y:S04]  /*13ba0*/  FADD.FTZ R0, R155, R0 ;  /* 0x000000009b007221 */ /* 0x000fe80000010000 */
[----:B------:R-:W-:Y:S01]  /*13bb0*/  FADD.FTZ R0, R151, R0 ;  /* 0x0000000097007221 */ /* 0x000fe20000010000 */
[C---:B--2---:R-:W-:Y:S03]  /*13bc0*/  HMMA.16816.F32.BF16 R36, R108.reuse, R116, R36 ;  /* 0x000000746c24723c */ /* 0x044fe60000041824 */
[----:B------:R-:W-:Y:S04]  /*13bd0*/  FADD.FTZ R0, R150, R0 ;  /* 0x0000000096007221 */ /* 0x000fe80000010000 */
[----:B------:R-:W-:Y:S01]  /*13be0*/  FADD.FTZ R0, R156, R0 ;  /* 0x000000009c007221 */ /* 0x000fe20000010000 */
[C---:B------:R-:W-:Y:S01]  /*13bf0*/  HMMA.16816.F32.BF16 R40, R108.reuse, R118, R40 ;  /* 0x000000766c28723c */ /* 0x040fe20000041828 */
[----:B------:R-:W2:Y:S03]  /*13c00*/  LDSM.16.MT88.4 R116, [R170+0x3000] ;  /* 0x00300000aa74783b */ /* 0x000ea60000004200 */
[----:B---3--:R-:W-:Y:S01]  /*13c10*/  F2FP.BF16.PACK_AB R147, R2, R3 ;  /* 0x000000030293723e */ /* 0x008fe200000010ff */
[----:B------:R-:W-:Y:S03]  /*13c20*/  FADD.FTZ R0, R154, R0 ;  /* 0x000000009a007221 */ /* 0x000fe60000010000 */
[C---:B-1----:R-:W-:Y:S04]  /*13c30*/  HMMA.16816.F32.BF16 R44, R108.reuse, R120, R44 ;  /* 0x000000786c2c723c */ /* 0x042fe8000004182c */
[----:B------:R-:W-:Y:S04]  /*13c40*/  FADD.FTZ R0, R157, R0 ;  /* 0x000000009d007221 */ /* 0x000fe80000010000 */
[C---:B------:R-:W-:Y:S01]  /*13c50*/  HMMA.16816.F32.BF16 R48, R108.reuse, R122, R48 ;  /* 0x0000007a6c30723c */ /* 0x040fe20000041830 */
[----:B------:R-:W1:Y:S03]  /*13c60*/  LDSM.16.MT88.4 R120, [R143+0x5000] ;  /* 0x005000008f78783b */ /* 0x000e660000004200 */
[----:B------:R-:W-:Y:S04]  /*13c70*/  FADD.FTZ R0, R158, R0 ;  /* 0x000000009e007221 */ /* 0x000fe80000010000 */
[C---:B----4-:R-:W-:Y:S04]  /*13c80*/  HMMA.16816.F32.BF16 R52, R108.reuse, R112, R52 ;  /* 0x000000706c34723c */ /* 0x050fe80000041834 */
[----:B------:R-:W-:Y:S01]  /*13c90*/  FADD.FTZ R0, R103, R0 ;  /* 0x0000000067007221 */ /* 0x000fe20000010000 */
[----:B------:R-:W-:Y:S03]  /*13ca0*/  MOV R103, R100 ;  /* 0x0000006400677202 */ /* 0x000fe60000000f00 */
[C---:B------:R-:W-:Y:S01]  /*13cb0*/  HMMA.16816.F32.BF16 R56, R108.reuse, R114, R56 ;  /* 0x000000726c38723c */ /* 0x040fe20000041838 */
[----:B------:R-:W3:Y:S03]  /*13cc0*/  LDSM.16.MT88.4 R112, [R168+0x5000] ;  /* 0x00500000a870783b */ /* 0x000ee60000004200 */
[----:B------:R-:W-:Y:S01]  /*13cd0*/  FADD.FTZ R0, R101, R0 ;  /* 0x0000000065007221 */ /* 0x000fe20000010000 */
[----:B------:R-:W-:Y:S03]  /*13ce0*/  MOV R101, R102 ;  /* 0x0000006600657202 */ /* 0x000fe60000000f00 */
[----:B------:R-:W-:Y:S01]  /*13cf0*/  FADD.FTZ R0, R3, R0 ;  /* 0x0000000003007221 */ /* 0x000fe20000010000 */
[C---:B--2---:R-:W-:Y:S03]  /*13d00*/  HMMA.16816.F32.BF16 R60, R108.reuse, R116, R60 ;  /* 0x000000746c3c723c */ /* 0x044fe6000004183c */
[----:B------:R-:W-:Y:S05]  /*13d10*/  FADD.FTZ R199, R2, R0 ;  /* 0x0000000002c77221 */ /* 0x000fea0000010000 */
[C---:B------:R-:W-:Y:S01]  /*13d20*/  HMMA.16816.F32.BF16 R64, R108.reuse, R118, R64 ;  /* 0x000000766c40723c */ /* 0x040fe20000041840 */
[----:B------:R-:W2:Y:S07]  /*13d30*/  LDSM.16.MT88.4 R116, [R171+0x5000] ;  /* 0x00500000ab74783b */ /* 0x000eae0000004200 */
        /* <DEDUP_REMOVED lines=43> */
[----:B------:R-:W-:-:S07]  /*13ff0*/  @P0 BRA `(.L_x_821) ;  /* 0xffffcf6000000947 */ /* 0x000fce000383ffff */
.L_x_810:
[----:B------:R-:W-:-:S13]  /*14000*/  ISETP.GE.AND P0, PT, R195, R216, PT ;  /* 0x000000d8c300720c */ /* 0x000fda0003f06270 */
[----:B------:R-:W-:Y:S05]  /*14010*/  @!P0 BRA `(.L_x_822) ;  /* 0x000039c000008947 */ /* 0x000fea0003800000 */
[----:B------:R-:W-:Y:S02]  /*14020*/  MOV R103, R100 ;  /* 0x0000006400677202 */ /* 0x000fe40000000f00 */
[----:B------:R-:W-:Y:S02]  /*14030*/  MOV R101, R102 ;  /* 0x0000006600657202 */ /* 0x000fe40000000f00 */
.L_x_840:
[----:B------:R-:W-:Y:S04]  /*14040*/  DEPBAR.LE SB0, 0x0 ;  /* 0x000080000000791a */ /* 0x000fe80000000000 */
[----:B------:R-:W-:Y:S01]  /*14050*/  WARPSYNC 0xffffffff ;  /* 0xffffffff00007948 */ /* 0x000fe20003800000 */
[----:B------:R-:W-:Y:S01]  /*14060*/  BAR.SYNC.DEFER_BLOCKING 0x0 ;  /* 0x0000000000007b1d */ /* 0x000fe20000010000 */
[----:B------:R-:W-:Y:S01]  /*14070*/  SHF.R.S32.HI R0, RZ, 0x1f, R197 ;  /* 0x0000001fff007819 */ /* 0x000fe200000114c5 */
[C---:B------:R-:W-:Y:S01]  /*14080*/  IMAD.WIDE.U32 R2, R197.reuse, c[0x0][0x208], RZ ;  /* 0x00008200c5027a25 */ /* 0x040fe200078e00ff */
[----:B------:R-:W-:Y:S02]  /*14090*/  SHF.R.S32.HI R4, RZ, 0x1f, R196 ;  /* 0x0000001fff047819 */ /* 0x000fe400000114c4 */
[----:B------:R-:W-:Y:S01]  /*140a0*/  SHF.R.S32.HI R5, RZ, 0x1f, R198 ;  /* 0x0000001fff057819 */ /* 0x000fe200000114c6 */
[----:B------:R-:W-:Y:S02]  /*140b0*/  IMAD R0, R0, c[0x0][0x208], RZ ;  /* 0x0000820000007a24 */ /* 0x000fe400078e02ff */
[----:B------:R-:W-:Y:S02]  /*140c0*/  IMAD R4, R4, c[0x0][0x218], RZ ;  /* 0x0000860004047a24 */ /* 0x000fe400078e02ff */
[----:B------:R-:W-:Y:S02]  /*140d0*/  IMAD R0, R197, c[0x0][0x20c], R0 ;  /* 0x00008300c5007a24 */ /* 0x000fe400078e0200 */
[C---:B------:R-:W-:Y:S03]  /*140e0*/  IMAD R4, R196.reuse, c[0x0][0x21c], R4 ;  /* 0x00008700c4047a24 */ /* 0x040fe600078e0204 */
[----:B------:R-:W-:Y:S05]  /*140f0*/  IADD3 R3, R3, R0, RZ ;  /* 0x0000000003037210 */ /* 0x000fea0007ffe0ff */
[----:B------:R-:W-:Y:S01]  /*14100*/  IMAD.WIDE.U32 R2, R196, c[0x0][0x218], R2 ;  /* 0x00008600c4027a25 */ /* 0x000fe200078e0002 */
[----:B------:R1:W2:Y:S04]  /*14110*/  LDSM.16.M88.4 R32, [R173] ;  /* 0x00000000ad20783b */ /* 0x0002a80000000200 */
[----:B------:R-:W-:Y:S01]  /*14120*/  IADD3 R0, P0, R224, R2, RZ ;  /* 0x00000002e0007210 */ /* 0x000fe20007f1e0ff */
[----:B------:R1:W3:Y:S03]  /*14130*/  LDSM.16.M88.4 R8, [R142] ;  /* 0x000000008e08783b */ /* 0x0002e60000000200 */
[----:B------:R-:W-:Y:S02]  /*14140*/  IADD3.X R20, R223, R3, R4, P0, !PT ;  /* 0x00000003df147210 */ /* 0x000fe400007fe404 */
[C---:B------:R-:W-:Y:S01]  /*14150*/  LEA R4, P0, R0.reuse, c[0x0][0x1f8], 0x1 ;  /* 0x00007e0000047a11 */ /* 0x040fe200078008ff */
[----:B------:R1:W4:Y:S03]  /*14160*/  LDSM.16.M88.4 R16, [R142+0x800] ;  /* 0x000800008e10783b */ /* 0x0003260000000200 */
[----:B------:R-:W-:Y:S01]  /*14170*/  LEA.HI.X R20, R0, c[0x0][0x1fc], R20, 0x1, P0 ;  /* 0x00007f0000147a11 */ /* 0x000fe200000f0c14 */
[----:B------:R1:W1:Y:S04]  /*14180*/  LDSM.16.M88.4 R24, [R142+0x1000] ;  /* 0x001000008e18783b */ /* 0x0002680000000200 */
        /* <DEDUP_REMOVED lines=8> */
.L_x_935:
[----:B------:R-:W5:Y:S01]  /*14210*/  SHFL.IDX PT, R0, R4, RZ, 0x181f ;  /* 0x00181fff04007589 */ /* 0x000f6200000e0000 */
[C---:B------:R-:W-:Y:S01]  /*14220*/  SHF.L.U32 R207, R198.reuse, 0x1, RZ ;  /* 0x00000001c6cf7819 */ /* 0x040fe200000006ff */
[----:B------:R-:W-:Y:S01]  /*14230*/  BSSY B0, `(.L_x_824) ;  /* 0x000012b000007945 */ /* 0x000fe20003800000 */
[----:B------:R-:W-:Y:S02]  /*14240*/  SHF.L.U64.HI R192, R198, 0x1, R5 ;  /* 0x00000001c6c07819 */ /* 0x000fe40000010205 */
[C---:B------:R-:W-:Y:S02]  /*14250*/  SHF.L.U32 R191, R205.reuse, 0x1, RZ ;  /* 0x00000001cdbf7819 */ /* 0x040fe400000006ff */
[----:B------:R-:W-:Y:S01]  /*14260*/  SHF.L.U64.HI R194, R205, 0x1, R218 ;  /* 0x00000001cdc27819 */ /* 0x000fe200000102da */
[----:B------:R4:W3:Y:S01]  /*14270*/  SHFL.IDX PT, R3, R4, 0x1, 0x181f ;  /* 0x00381f0004037f89 */ /* 0x0008e200000e0000 */
[C---:B------:R-:W-:Y:S02]  /*14280*/  SHF.L.U32 R193, R204.reuse, 0x1, RZ ;  /* 0x00000001ccc17819 */ /* 0x040fe400000006ff */
[----:B------:R-:W-:Y:S05]  /*14290*/  SHF.L.U64.HI R189, R204, 0x1, R217 ;  /* 0x00000001ccbd7819 */ /* 0x000fea00000102d9 */
[----:B----4-:R-:W4:Y:S01]  /*142a0*/  SHFL.IDX PT, R20, R20, 0x1, 0x181f ;  /* 0x00381f0014147f89 */ /* 0x010f2200000e0000 */
[C---:B--23--:R-:W-:Y:S08]  /*142b0*/  HMMA.16816.F32.BF16 R4, R32.reuse, R8, RZ ;  /* 0x000000082004723c */ /* 0x04cff000000418ff */
[C---:B------:R-:W-:Y:S01]  /*142c0*/  HMMA.16816.F32.BF16 R8, R32.reuse, R10, RZ ;  /* 0x0000000a2008723c */ /* 0x040fe200000418ff */
[----:B-----5:R-:W-:Y:S04]  /*142d0*/  IADD3 R12, P0, R0, R207, RZ ;  /* 0x000000cf000c7210 */ /* 0x020fe80007f1e0ff */
[----:B------:R-:W-:Y:S02]  /*142e0*/  IADD3.X R13, R2, R192, RZ, P0, !PT ;  /* 0x000000c0020d7210 */ /* 0x000fe400007fe4ff */
[----:B------:R-:W-:Y:S03]  /*142f0*/  IADD3 R14, P0, R0, R191, RZ ;  /* 0x000000bf000e7210 */ /* 0x000fe60007f1e0ff */
[----:B------:R2:W-:Y:S02]  /*14300*/  LDGSTS.E.BYPASS.LTC128B.128 [R190+0x100], [R12.64], !P5 ;  /* 0x001000000cbe7fae */ /* 0x0005e4000e901d4a */
[----:B------:R-:W-:Y:S02]  /*14310*/  IADD3.X R15, R2, R194, RZ, P0, !PT ;  /* 0x000000c2020f7210 */ /* 0x000fe400007fe4ff */
[C---:B------:R-:W-:Y:S04]  /*14320*/  IADD3 R28, P0, R3.reuse, R207, RZ ;  /* 0x000000cf031c7210 */ /* 0x040fe80007f1e0ff */
[----:B------:R3:W-:Y:S01]  /*14330*/  LDGSTS.E.BYPASS.LTC128B.128 [R190+0x2100], [R14.64], !P4 ;  /* 0x021000000ebe7fae */ /* 0x0007e2000e101d4a */
[C---:B----4-:R-:W-:Y:S02]  /*14340*/  IADD3.X R29, R20.reuse, R192, RZ, P0, !PT ;  /* 0x000000c0141d7210 */ /* 0x050fe400007fe4ff */
[C---:B------:R-:W-:Y:S04]  /*14350*/  IADD3 R22, P0, R3.reuse, R191, RZ ;  /* 0x000000bf03167210 */ /* 0x040fe80007f1e0ff */
[----:B------:R-:W-:Y:S02]  /*14360*/  IADD3.X R23, R20, R194, RZ, P0, !PT ;  /* 0x000000c214177210 */ /* 0x000fe400007fe4ff */
[----:B--2---:R-:W-:Y:S04]  /*14370*/  IADD3 R12, P1, R0, R193, RZ ;  /* 0x000000c1000c7210 */ /* 0x004fe80007f3e0ff */
[----:B------:R-:W-:Y:S02]  /*14380*/  IADD3.X R13, R2, R189, RZ, P1, !PT ;  /* 0x000000bd020d7210 */ /* 0x000fe40000ffe4ff */
[----:B------:R-:W-:Y:S03]  /*14390*/  IADD3 R2, P0, R3, R193, RZ ;  /* 0x000000c103027210 */ /* 0x000fe60007f1e0ff */
[----:B------:R3:W-:Y:S01]  /*143a0*/  LDGSTS.E.BYPASS.LTC128B.128 [R190+0x4100], [R12.64], !P6 ;  /* 0x041000000cbe7fae */ /* 0x0007e2000f101d4a */
[----:B------:R-:W-:Y:S02]  /*143b0*/  IADD3.X R3, R20, R189, RZ, P0, !PT ;  /* 0x000000bd14037210 */ /* 0x000fe400007fe4ff */
[----:B------:R-:W-:Y:S05]  /*143c0*/  ISETP.GT.AND P0, PT, R195, R216, PT ;  /* 0x000000d8c300720c */ /* 0x000fea0003f04270 */
[----:B------:R2:W-:Y:S08]  /*143d0*/  LDGSTS.E.BYPASS.LTC128B.128 [R190+0x1100], [R28.64], !P5 ;  /* 0x011000001cbe7fae */ /* 0x0005f0000e901d4a */
[----:B------:R4:W-:Y:S08]  /*143e0*/  LDGSTS.E.BYPASS.LTC128B.128 [R190+0x3100], [R22.64], !P4 ;  /* 0x0310000016be7fae */ /* 0x0009f0000e101d4a */
[----:B------:R1:W-:Y:S01]  /*143f0*/  LDGSTS.E.BYPASS.LTC128B.128 [R190+0x5100], [R2.64], !P6 ;  /* 0x0510000002be7fae */ /* 0x0003e2000f101d4a */
[C---:B---3--:R-:W-:Y:S07]  /*14400*/  HMMA.16816.F32.BF16 R12, R32.reuse, R16, RZ ;  /* 0x00000010200c723c */ /* 0x048fee00000418ff */
[----:B------:R-:W0:Y:S01]  /*14410*/  LDGDEPBAR ;  /* 0x00000000000079af */ /* 0x000e220000000000 */
[C---:B------:R-:W-:Y:S08]  /*14420*/  HMMA.16816.F32.BF16 R16, R32.reuse, R18, RZ ;  /* 0x000000122010723c */ /* 0x040ff000000418ff */
[C---:B-1--4-:R-:W-:Y:S08]  /*14430*/  HMMA.16816.F32.BF16 R20, R32.reuse, R24, RZ ;  /* 0x000000182014723c */ /* 0x052ff000000418ff */
[C---:B------:R-:W-:Y:S08]  /*14440*/  HMMA.16816.F32.BF16 R24, R32.reuse, R26, RZ ;  /* 0x0000001a2018723c */ /* 0x040ff000000418ff */
[C---:B--2---:R-:W-:Y:S08]  /*14450*/  HMMA.16816.F32.BF16 R28, R32.reuse, R144, RZ ;  /* 0x00000090201c723c */ /* 0x044ff000000418ff */
        /* <DEDUP_REMOVED lines=153> */
[----:B------:R-:W-:Y:S07]  /*14df0*/  FMUL.FTZ R19, R19, c[0x0][0x320] ;  /* 0x0000c80013137a20 */ /* 0x000fee0000410000 */
        /* <DEDUP_REMOVED lines=16> */
[----:B------:R-:W-:Y:S02]  /*14f00*/  FMUL.FTZ R13, R21, c[0x0][0x320] ;  /* 0x0000c800150d7a20 */ /* 0x000fe40000410000 */
[----:B------:R-:W-:Y:S03]  /*14f10*/  FMUL.FTZ R22, R22, c[0x0][0x320] ;  /* 0x0000c80016167a20 */ /* 0x000fe60000410000 */
        /* <DEDUP_REMOVED lines=9> */
[----:B------:R-:W2:Y:S08]  /*14fb0*/  MUFU.TANH R15, R15 ;  /* 0x0000000f000f7308 */ /* 0x000eb00000002400 */
        /* <DEDUP_REMOVED lines=55> */
.L_x_936:
[----:B------:R-:W-:-:S05]  /*15330*/  BRA.DIV ~URZ, `(.L_x_827) ;  /* 0x000097227f007947 */ /* 0x000fca000b800000 */
[----:B------:R-:W4:Y:S02]  /*15340*/  SHFL.IDX PT, R0, R8, RZ, 0x181f ;  /* 0x00181fff08007589 */ /* 0x000f2400000e0000 */
        /* <DEDUP_REMOVED lines=9> */
[----:B------:R4:W3:Y:S02]  /*153e0*/  SHFL.IDX PT, R0, R8, 0x1, 0x181f ;  /* 0x00381f0008007f89 */ /* 0x0008e400000e0000 */
[----:B------:R-:W-:Y:S02]  /*153f0*/  IMAD.X R3, R4, 0x1, R189, P0 ;  /* 0x0000000104037824 */ /* 0x000fe400000e06bd */
[----:B------:R4:W2:Y:S04]  /*15400*/  SHFL.IDX PT, R4, R5, 0x1, 0x181f ;  /* 0x00381f0005047f89 */ /* 0x0008a800000e0000 */
[----:B------:R4:W-:Y:S02]  /*15410*/  LDGSTS.E.BYPASS.LTC128B.128 [R190+0xa100], [R2.64], !P6 ;  /* 0x0a10000002be7fae */ /* 0x0009e4000f101d4a */
.L_x_937:
[C---:B---34-:R-:W-:Y:S02]  /*15420*/  IADD3 R2, P0, R0.reuse, R207, RZ ;  /* 0x000000cf00027210 */ /* 0x058fe40007f1e0ff */
[----:B------:R-:W-:Y:S03]  /*15430*/  IADD3 R6, P1, R0, R191, RZ ;  /* 0x000000bf00067210 */ /* 0x000fe60007f3e0ff */
[C---:B--2---:R-:W-:Y:S02]  /*15440*/  IMAD.X R3, R4.reuse, 0x1, R192, P0 ;  /* 0x0000000104037824 */ /* 0x044fe400000e06c0 */
[----:B------:R-:W-:Y:S03]  /*15450*/  IMAD.X R7, R4, 0x1, R194, P1 ;  /* 0x0000000104077824 */ /* 0x000fe600008e06c2 */
[----:B------:R-:W-:Y:S01]  /*15460*/  @!PT LDS RZ, [RZ] ;  /* 0x00000000fffff984 */ /* 0x000fe20000000800 */
[----:B------:R-:W-:Y:S01]  /*15470*/  @!PT LDS RZ, [RZ] ;  /* 0x00000000fffff984 */ /* 0x000fe20000000800 */
[----:B------:R-:W-:Y:S01]  /*15480*/  @!PT LDS RZ, [RZ] ;  /* 0x00000000fffff984 */ /* 0x000fe20000000800 */
[----:B------:R2:W-:Y:S04]  /*15490*/  LDGSTS.E.BYPASS.LTC128B.128 [R190+0x7100], [R2.64], !P5 ;  /* 0x0710000002be7fae */ /* 0x0005e8000e901d4a */
[----:B------:R3:W-:Y:S01]  /*154a0*/  LDGSTS.E.BYPASS.LTC128B.128 [R190+0x9100], [R6.64], !P4 ;  /* 0x0910000006be7fae */ /* 0x0007e2000e101d4a */
[----:B--2---:R-:W-:Y:S05]  /*154b0*/  IADD3 R2, P0, R0, R193, RZ ;  /* 0x000000c100027210 */ /* 0x004fea0007f1e0ff */
[----:B------:R-:W-:Y:S05]  /*154c0*/  IMAD.X R3, R4, 0x1, R189, P0 ;  /* 0x0000000104037824 */ /* 0x000fea00000e06bd */
[----:B------:R3:W-:Y:S03]  /*154d0*/  LDGSTS.E.BYPASS.LTC128B.128 [R190+0xb100], [R2.64], !P6 ;  /* 0x0b10000002be7fae */ /* 0x0007e6000f101d4a */
.L_x_825:
[----:B--234-:R-:W-:Y:S05]  /*154e0*/  BSYNC B0 ;  /* 0x0000000000007941 */ /* 0x01cfea0003800000 */
.L_x_824:
        /* <DEDUP_REMOVED lines=10> */
[----:B------:R-:W-:Y:S01]  /*15590*/  IADD3 R0, -R210, R0, R209 ;  /* 0x00000000d2007210 */ /* 0x000fe20007ffe1d1 */
[----:B------:R-:W-:-:S05]  /*155a0*/  BRA.DIV ~URZ, `(.L_x_828) ;  /* 0x000096c27f007947 */ /* 0x000fca000b800000 */
[----:B------:R2:W3:Y:S02]  /*155b0*/  SHFL.IDX PT, R3, R4, RZ, 0x1c1f ;  /* 0x001c1fff04037589 */ /* 0x0004e400000e0000 */
.L_x_938:
[----:B------:R-:W-:Y:S01]  /*155c0*/  LOP3.LUT R2, RZ, c[0x0][0x324], RZ, 0x33, !PT ;  /* 0x0000c900ff027a12 */ /* 0x000fe200078e33ff */
[----:B------:R-:W-:Y:S01]  /*155d0*/  IMAD.MOV.U32 R6, RZ, RZ, 0x1 ;  /* 0x00000001ff067424 */ /* 0x000fe200078e00ff */
[----:B------:R-:W-:Y:S04]  /*155e0*/  IADD3 R7, R0, c[0x0][0x328], RZ ;  /* 0x0000ca0000077a10 */ /* 0x000fe80007ffe0ff */
[----:B------:R-:W-:Y:S01]  /*155f0*/  ISETP.LE.AND P0, PT, R6, c[0x0][0x32c], PT ;  /* 0x0000cb0006007a0c */ /* 0x000fe20003f03270 */
[----:B------:R-:W-:Y:S01]  /*15600*/  IMAD.IADD R6, R2, 0x1, R0 ;  /* 0x0000000102067824 */ /* 0x000fe200078e0200 */
[----:B---3--:R-:W-:Y:S03]  /*15610*/  IADD3 R2, R7, R3, RZ ;  /* 0x0000000307027210 */ /* 0x008fe60007ffe0ff */
[----:B------:R-:W-:Y:S08]  /*15620*/  IMAD.IADD R0, R6, 0x1, R3 ;  /* 0x0000000106007824 */ /* 0x000ff000078e0203 */
        /* <DEDUP_REMOVED lines=14> */
.L_x_831:
[----:B------:R-:W-:Y:S04]  /*15710*/  MOV R8, 0x1 ;  /* 0x0000000100087802 */ /* 0x000fe80000000f00 */
[----:B------:R-:W-:Y:S11]  /*15720*/  ISETP.NE.AND P0, PT, R8, c[0x0][0x32c], PT ;  /* 0x0000cb0008007a0c */ /* 0x000ff60003f05270 */
[----:B------:R-:W-:Y:S02]  /*15730*/  @!UPT UIADD3 URZ, URZ, URZ, URZ ;  /* 0x0000003f3f3ff290 */ /* 0x000fe4000fffe03f */
[----:B------:R-:W-:Y:S05]  /*15740*/  @P0 IMAD.HI.U32 R8, R3, c[0x0][0x330], RZ ;  /* 0x0000cc0003080a27 */ /* 0x000fea00078e00ff */
[----:B------:R-:W-:Y:S02]  /*15750*/  @P0 SHF.R.U32.HI R3, RZ, c[0x0][0x334], R8 ;  /* 0x0000cd00ff030a19 */ /* 0x000fe40000011608 */
.L_x_832:
[----:B------:R-:W-:Y:S05]  /*15760*/  BSYNC B0 ;  /* 0x0000000000007941 */ /* 0x000fea0003800000 */
.L_x_830:
[----:B------:R-:W-:Y:S04]  /*15770*/  IMAD R3, R3, c[0x0][0x32c], -R5 ;  /* 0x0000cb0003037a24 */ /* 0x000fe800078e0a05 */
[----:B------:R-:W-:Y:S05]  /*15780*/  IMAD.IADD R3, R3, 0x1, -R208 ;  /* 0x0000000103037824 */ /* 0x000fea00078e0ad0 */
[----:B------:R-:W-:Y:S02]  /*15790*/  IMNMX R0, R0, R3, !PT ;  /* 0x0000000300007217 */ /* 0x000fe40007800200 */
[----:B------:R-:W-:Y:S04]  /*157a0*/  IADD3 R3, R3, c[0x0][0x32c], RZ ;  /* 0x0000cb0003037a10 */ /* 0x000fe80007ffe0ff */
[----:B------:R-:W-:Y:S02]  /*157b0*/  IMNMX R2, R2, R3, PT ;  /* 0x0000000302027217 */ /* 0x000fe40003800200 */
.L_x_829:
[----:B------:R-:W-:Y:S04]  /*157c0*/  ISETP.GT.AND P2, PT, R195, -0x1, PT ;  /* 0xffffffffc300780c */ /* 0x000fe80003f44270 */
[----:B------:R-:W-:Y:S04]  /*157d0*/  ISETP.GT.AND P0, PT, R0, RZ, P2 ;  /* 0x000000ff0000720c */ /* 0x000fe80001704270 */
[----:B------:R-:W-:Y:S04]  /*157e0*/  ISETP.LT.OR P0, PT, R2, 0x1, P0 ;  /* 0x000000010200780c */ /* 0x000fe80000701670 */
[----:B-1----:R-:W-:Y:S02]  /*157f0*/  FSEL R22, R163, -INF , !P0 ;  /* 0xff800000a3167808 */ /* 0x002fe40004000000 */
        /* <DEDUP_REMOVED lines=47> */
.L_x_939:
        /* <DEDUP_REMOVED lines=19> */
.L_x_836:
[----:B-12---:R-:W-:Y:S04]  /*15c20*/  MOV R4, 0x1 ;  /* 0x0000000100047802 */ /* 0x006fe80000000f00 */
[----:B------:R-:W-:Y:S11]  /*15c30*/  ISETP.NE.AND P0, PT, R4, c[0x0][0x32c], PT ;  /* 0x0000cb0004007a0c */ /* 0x000ff60003f05270 */
[----:B------:R-:W-:Y:S02]  /*15c40*/  @!UPT UIADD3 URZ, URZ, URZ, URZ ;  /* 0x0000003f3f3ff290 */ /* 0x000fe4000fffe03f */
[----:B------:R-:W-:Y:S05]  /*15c50*/  @P0 IMAD.HI.U32 R4, R3, c[0x0][0x330], RZ ;  /* 0x0000cc0003040a27 */ /* 0x000fea00078e00ff */
[----:B------:R-:W-:Y:S02]  /*15c60*/  @P0 SHF.R.U32.HI R3, RZ, c[0x0][0x334], R4 ;  /* 0x0000cd00ff030a19 */ /* 0x000fe40000011604 */
.L_x_837:
[----:B------:R-:W-:Y:S05]  /*15c70*/  BSYNC B0 ;  /* 0x0000000000007941 */ /* 0x000fea0003800000 */
.L_x_835:
[----:B------:R-:W-:Y:S04]  /*15c80*/  IMAD R5, R3, c[0x0][0x32c], -R5 ;  /* 0x0000cb0003057a24 */ /* 0x000fe800078e0a05 */
[----:B------:R-:W-:Y:S05]  /*15c90*/  IMAD.IADD R5, R5, 0x1, -R208 ;  /* 0x0000000105057824 */ /* 0x000fea00078e0ad0 */
[----:B------:R-:W-:Y:S02]  /*15ca0*/  IMNMX R0, R0, R5, !PT ;  /* 0x0000000500007217 */ /* 0x000fe40007800200 */
[----:B------:R-:W-:Y:S04]  /*15cb0*/  IADD3 R5, R5, c[0x0][0x32c], RZ ;  /* 0x0000cb0005057a10 */ /* 0x000fe80007ffe0ff */
[----:B------:R-:W-:Y:S02]  /*15cc0*/  IMNMX R2, R2, R5, PT ;  /* 0x0000000502027217 */ /* 0x000fe40003800200 */
.L_x_834:
        /* <DEDUP_REMOVED lines=82> */
.L_x_940:
[----:B-12---:R-:W-:Y:S01]  /*161f0*/  FMNMX.FTZ R4, R4, R0, !PT ;  /* 0x0000000004047209 */ /* 0x006fe20007810000 */
[----:B------:R-:W-:-:S05]  /*16200*/  BRA.DIV ~URZ, `(.L_x_839) ;  /* 0x00008ba27f007947 */ /* 0x000fca000b800000 */
[----:B------:R-:W1:Y:S02]  /*16210*/  SHFL.BFLY PT, R102, R4, 0x1, 0x1f ;  /* 0x0c201f0004667f89 */ /* 0x000e6400000e0000 */
[----:B-1----:R-:W-:Y:S02]  /*16220*/  FMNMX.FTZ R102, R4, R102, !PT ;  /* 0x0000006604667209 */ /* 0x002fe40007810000 */
[----:B------:R-:W1:Y:S02]  /*16230*/  SHFL.BFLY PT, R4, R5, 0x2, 0x1f ;  /* 0x0c401f0005047f89 */ /* 0x000e6400000e0000 */
[----:B-1----:R-:W-:Y:S05]  /*16240*/  FMNMX.FTZ R4, R5, R4, !PT ;  /* 0x0000000405047209 */ /* 0x002fea0007810000 */
[----:B------:R1:W2:Y:S02]  /*16250*/  SHFL.BFLY PT, R0, R4, 0x1, 0x1f ;  /* 0x0c201f0004007f89 */ /* 0x0002a400000e0000 */
.L_x_941:
[C---:B------:R-:W-:Y:S01]  /*16260*/  FSETP.NEU.FTZ.AND P0, PT, R102.reuse, -INF , PT ;  /* 0xff8000006600780b */ /* 0x040fe20003f1d000 */
[----:B------:R-:W-:Y:S01]  /*16270*/  FMUL.FTZ R2, R102, c[0x0][0x2d0] ;  /* 0x0000b40066027a20 */ /* 0x000fe20000410000 */
        /* <DEDUP_REMOVED lines=65> */
[----:B------:R-:W-:Y:S01]  /*16690*/  FADD.FTZ R2, -R2, R103 ;  /* 0x0000006702027221 */ /* 0x000fe20000010100 */
[----:B------:R-:W-:Y:S01]  /*166a0*/  MUFU.EX2 R124, R101 ;  /* 0x00000065007c7308 */ /* 0x000fe20000000800 */
[----:B------:R-:W-:Y:S02]  /*166b0*/  FFMA.FTZ R103, R19, c[0x0][0x2d0], -R4 ;  /* 0x0000b40013677a23 */ /* 0x000fe40000010804 */
[----:B------:R-:W-:Y:S02]  /*166c0*/  FMUL.FTZ R2, R2, c[0x0][0x2d0] ;  /* 0x0000b40002027a20 */ /* 0x000fe40000410000 */
[----:B------:R-:W-:Y:S02]  /*166d0*/  FADD.FTZ R4, R100, R5 ;  /* 0x0000000564047221 */ /* 0x000fe40000010000 */
[C---:B------:R-:W-:Y:S02]  /*166e0*/  FMUL.FTZ R17, R0.reuse, R125 ;  /* 0x0000007d00117220 */ /* 0x040fe40000410000 */
[----:B------:R-:W-:Y:S01]  /*166f0*/  FADD.FTZ R148, R35, R4 ;  /* 0x0000000423947221 */ /* 0x000fe20000010000 */
        /* <DEDUP_REMOVED lines=45> */
[----:B------:R-:W-:Y:S01]  /*169d0*/  FMUL.FTZ R39, R2, R39 ;  /* 0x0000002702277220 */ /* 0x000fe20000410000 */
[C---:B------:R-:W-:Y:S04]  /*169e0*/  HMMA.16816.F32.BF16 R8, R144.reuse, R110, R8 ;  /* 0x0000006e9008723c */ /* 0x040fe80000041808 */
[----:B------:R-:W1:Y:S01]  /*169f0*/  LDSM.16.MT88.4 R108, [R168] ;  /* 0x00000000a86c783b */ /* 0x000e620000004200 */
[C---:B------:R-:W-:Y:S02]  /*16a00*/  FMUL.FTZ R40, R0.reuse, R40 ;  /* 0x0000002800287220 */ /* 0x040fe40000410000 */
[----:B------:R-:W-:Y:S02]  /*16a10*/  FMUL.FTZ R41, R0, R41 ;  /* 0x0000002900297220 */ /* 0x000fe40000410000 */
[C---:B------:R-:W-:Y:S03]  /*16a20*/  FMUL.FTZ R42, R2.reuse, R42 ;  /* 0x0000002a022a7220 */ /* 0x040fe60000410000 */
        /* <DEDUP_REMOVED lines=63> */
[----:B------:R-:W-:Y:S01]  /*16e20*/  FMUL.FTZ R97, R0, R97 ;  /* 0x0000006100617220 */ /* 0x000fe20000410000 */
[C---:B-1----:R-:W-:Y:S03]  /*16e30*/  HMMA.16816.F32.BF16 R28, R144.reuse, R108, R28 ;  /* 0x0000006c901c723c */ /* 0x042fe6000004181c */
[----:B---3--:R-:W-:Y:S02]  /*16e40*/  FADD.FTZ R0, R100, R148 ;  /* 0x0000009464007221 */ /* 0x008fe40000010000 */
[----:B------:R-:W-:Y:S03]  /*16e50*/  MUFU.EX2 R148, R165 ;  /* 0x000000a500947308 */ /* 0x000fe60000000800 */
[C---:B------:R-:W-:Y:S01]  /*16e60*/  HMMA.16816.F32.BF16 R32, R144.reuse, R110, R32 ;  /* 0x0000006e9020723c */ /* 0x040fe20000041820 */
[----:B------:R-:W1:Y:S03]  /*16e70*/  LDSM.16.MT88.4 R108, [R143+0x2000] ;  /* 0x002000008f6c783b */ /* 0x000e660000004200 */
[C---:B--2---:R-:W-:Y:S04]  /*16e80*/  FADD.FTZ R0, R2.reuse, R0 ;  /* 0x0000000002007221 */ /* 0x044fe80000010000 */
        /* <DEDUP_REMOVED lines=38> */
[C---:B--2---:R-:W-:Y:S04]  /*170f0*/  FADD.FTZ R0, R2.reuse, R0 ;  /* 0x0000000002007221 */ /* 0x044fe80000010000 */
[C---:B------:R-:W-:Y:S01]  /*17100*/  HMMA.16816.F32.BF16 R16, R108.reuse, R118, R16 ;  /* 0x000000766c10723c */ /* 0x040fe20000041810 */
[----:B------:R-:W2:Y:S01]  /*17110*/  LDSM.16.MT88.4 R116, [R170+0x800] ;  /* 0x00080000aa74783b */ /* 0x000ea20000004200 */
[----:B------:R-:W-:Y:S02]  /*17120*/  MUFU.EX2 R144, R189 ;  /* 0x000000bd00907308 */ /* 0x000fe40000000800 */
[----:B---3--:R-:W-:Y:S08]  /*17130*/  FADD.FTZ R0, R103, R0 ;  /* 0x0000000067007221 */ /* 0x008ff00000010000 */
[----:B------:R-:W-:Y:S01]  /*17140*/  MUFU.EX2 R146, R192 ;  /* 0x000000c000927308 */ /* 0x000fe20000000800 */
[C---:B-1----:R-:W-:Y:S01]  /*17150*/  FADD.FTZ R0, R101.reuse, R0 ;  /* 0x0000000065007221 */ /* 0x042fe20000010000 */
        /* <DEDUP_REMOVED lines=79> */
[-C--:B------:R-:W-:Y:S01]  /*17650*/  MOV R103, R3.reuse ;  /* 0x0000000300677202 */ /* 0x080fe20000000f00 */
[----:B------:R-:W-:Y:S01]  /*17660*/  FADD.FTZ R2, R101, R0 ;  /* 0x0000000065027221 */ /* 0x000fe20000010000 */
[----:B------:R-:W-:Y:S02]  /*17670*/  IADD3 R0, R195, -0x1, RZ ;  /* 0xffffffffc3007810 */ /* 0x000fe40007ffe0ff */
[----:B------:R-:W-:Y:S01]  /*17680*/  MOV R101, R102 ;  /* 0x0000006600657202 */ /* 0x000fe20000000f00 */
[C---:B------:R-:W-:Y:S01]  /*17690*/  HMMA.16816.F32.BF16 R56, R108.reuse, R114, R56 ;  /* 0x000000726c38723c */ /* 0x040fe20000041838 */
[----:B------:R-:W3:Y:S03]  /*176a0*/  LDSM.16.MT88.4 R112, [R168+0x5000] ;  /* 0x00500000a870783b */ /* 0x000ee60000004200 */
[----:B------:R-:W-:Y:S01]  /*176b0*/  FADD.FTZ R199, R100, R2 ;  /* 0x0000000264c77221 */ /* 0x000fe20000010000 */
[----:B------:R-:W-:Y:S02]  /*176c0*/  MOV R195, R0 ;  /* 0x0000000000c37202 */ /* 0x000fe40000000f00 */
[----:B------:R-:W-:Y:S01]  /*176d0*/  MOV R100, R3 ;  /* 0x0000000300647202 */ /* 0x000fe20000000f00 */
        /* <DEDUP_REMOVED lines=46> */
[----:B------:R-:W-:Y:S07]  /*179c0*/  @!UPT UIADD3 URZ, URZ, URZ, URZ ;  /* 0x0000003f3f3ff290 */ /* 0x000fee000fffe03f */
[----:B------:R-:W-:-:S11]  /*179d0*/  @P0 BRA `(.L_x_840) ;  /* 0xffffc66000000947 */ /* 0x000fd6000383ffff */
.L_x_822:
[----:B------:R-:W-:Y:S05]  /*179e0*/  BRA.DIV ~URZ, `(.L_x_841) ;  /* 0x000074927f007947 */ /* 0x000fea000b800000 */
[----:B------:R1:W2:Y:S02]  /*179f0*/  SHFL.BFLY PT, R5, R200, 0x2, 0x1f ;  /* 0x0c401f00c8057f89 */ /* 0x0002a400000e0000 */
.L_x_942:
[----:B--2---:R-:W-:Y:S01]  /*17a00*/  FADD.FTZ R5, R5, R200 ;  /* 0x000000c805057221 */ /* 0x004fe20000010000 */
[----:B------:R-:W-:Y:S05]  /*17a10*/  BRA.DIV ~URZ, `(.L_x_842) ;  /* 0x000074c27f007947 */ /* 0x000fea000b800000 */
[----:B------:R-:W2:Y:S04]  /*17a20*/  SHFL.BFLY PT, R0, R199, 0x2, 0x1f ;  /* 0x0c401f00c7007f89 */ /* 0x000ea800000e0000 */
[----:B------:R-:W3:Y:S01]  /*17a30*/  SHFL.BFLY PT, R2, R5, 0x1, 0x1f ;  /* 0x0c201f0005027f89 */ /* 0x000ee200000e0000 */
[----:B--2---:R-:W-:-:S02]  /*17a40*/  FADD.FTZ R199, R0, R199 ;  /* 0x000000c700c77221 */ /* 0x004fc40000010000 */
[----:B---3--:R-:W-:-:S03]  /*17a50*/  FADD.FTZ R5, R5, R2 ;  /* 0x0000000205057221 */ /* 0x008fc60000010000 */
[----:B------:R2:W3:Y:S04]  /*17a60*/  SHFL.BFLY PT, R3, R199, 0x1, 0x1f ;  /* 0x0c201f00c7037f89 */ /* 0x0004e800000e0000 */
.L_x_943:
[----:B------:R-:W-:Y:S01]  /*17a70*/  FSETP.NE.FTZ.AND P1, PT, R5, RZ, PT ;  /* 0x000000ff0500720b */ /* 0x000fe20003f35000 */
[----:B---3--:R-:W-:Y:S01]  /*17a80*/  FADD.FTZ R3, R3, R199 ;  /* 0x000000c703037221 */ /* 0x008fe20000010000 */
[----:B------:R-:W-:Y:S02]  /*17a90*/  MOV R2, RZ ;  /* 0x000000ff00027202 */ /* 0x000fe40000000f00 */
[----:B------:R-:W-:Y:S02]  /*17aa0*/  MOV R0, RZ ;  /* 0x000000ff00007202 */ /* 0x000fe40000000f00 */
[----:B------:R-:W-:Y:S02]  /*17ab0*/  FSETP.NE.FTZ.AND P0, PT, R3, RZ, PT ;  /* 0x000000ff0300720b */ /* 0x000fe40003f15000 */
[----:B------:R-:W-:Y:S02]  /*17ac0*/  MOV R20, 0xff800000 ;  /* 0xff80000000147802 */ /* 0x000fe40000000f00 */
[----:B------:R-:W-:-:S03]  /*17ad0*/  MOV R15, 0xff800000 ;  /* 0xff800000000f7802 */ /* 0x000fc60000000f00 */
[----:B------:R-:W3:Y:S01]  /*17ae0*/  @P1 MUFU.RCP R2, R5 ;  /* 0x0000000500021308 */ /* 0x000ee20000001000 */
[----:B------:R-:W-:-:S07]  /*17af0*/  @P1 MOV R6, 0x3f317218 ;  /* 0x3f31721800061802 */ /* 0x000fce0000000f00 */
[----:B------:R-:W4:Y:S01]  /*17b00*/  @P1 MUFU.LG2 R4, R5 ;  /* 0x0000000500041308 */ /* 0x000f220000000c00 */
[----:B---3--:R-:W-:-:S07]  /*17b10*/  FMUL.FTZ R136, R2, R136 ;  /* 0x0000008802887220 */ /* 0x008fce0000410000 */
[----:B------:R-:W3:Y:S01]  /*17b20*/  @P0 MUFU.RCP R0, R3 ;  /* 0x0000000300000308 */ /* 0x000ee20000001000 */
        /* <DEDUP_REMOVED lines=47> */
[----:B------:R5:W1:Y:S01]  /*17e20*/  @P0 MUFU.LG2 R2, R3 ;  /* 0x0000000300020308 */ /* 0x000a620000000c00 */
[----:B----4-:R-:W-:-:S02]  /*17e30*/  @P1 FMUL.FTZ R5, R4, 0.69314718246459960938 ;  /* 0x3f31721804051820 */ /* 0x010fc40000410000 */
[----:B------:R-:W-:Y:S02]  /*17e40*/  @P1 FMUL.FTZ R4, R6, c[0x0][0x2d0] ;  /* 0x0000b40006041a20 */ /* 0x000fe40000410000 */
[----:B---3--:R-:W-:Y:S02]  /*17e50*/  FMUL.FTZ R138, R0, R138 ;  /* 0x0000008a008a7220 */ /* 0x008fe40000410000 */
[----:B------:R-:W-:Y:S01]  /*17e60*/  @P1 FFMA.FTZ R20, R4, R102, R5 ;  /* 0x0000006604141223 */ /* 0x000fe20000010005 */
[----:B------:R-:W-:Y:S01]  /*17e70*/  MOV R4, 0x1 ;  /* 0x0000000100047802 */ /* 0x000fe20000000f00 */
[C---:B------:R-:W-:Y:S02]  /*17e80*/  FMUL.FTZ R139, R0.reuse, R139 ;  /* 0x0000008b008b7220 */ /* 0x040fe40000410000 */
[C---:B------:R-:W-:Y:S02]  /*17e90*/  FMUL.FTZ R134, R0.reuse, R134 ;  /* 0x0000008600867220 */ /* 0x040fe40000410000 */
[----:B------:R-:W-:-:S02]  /*17ea0*/  FMUL.FTZ R135, R0, R135 ;  /* 0x0000008700877220 */ /* 0x000fc40000410000 */
[----:B------:R-:W-:Y:S01]  /*17eb0*/  FMUL.FTZ R130, R0, R130 ;  /* 0x0000008200827220 */ /* 0x000fe20000410000 */
[----:B-----5:R-:W-:Y:S01]  /*17ec0*/  @P0 MOV R3, 0x3f317218 ;  /* 0x3f31721800030802 */ /* 0x020fe20000000f00 */
[----:B-1----:R-:W-:Y:S02]  /*17ed0*/  @P0 FMUL.FTZ R2, R2, 0.69314718246459960938 ;  /* 0x3f31721802020820 */ /* 0x002fe40000410000 */
[C---:B------:R-:W-:Y:S02]  /*17ee0*/  FMUL.FTZ R131, R0.reuse, R131 ;  /* 0x0000008300837220 */ /* 0x040fe40000410000 */
[----:B------:R-:W-:Y:S02]  /*17ef0*/  @P0 FMUL.FTZ R3, R3, c[0x0][0x2d0] ;  /* 0x0000b40003030a20 */ /* 0x000fe40000410000 */
        /* <DEDUP_REMOVED lines=41> */
[----:B------:R-:W-:Y:S01]  /*18190*/  FMUL.FTZ R99, R0, R99 ;  /* 0x0000006300637220 */ /* 0x000fe20000410000 */
[----:B------:R-:W-:Y:S01]  /*181a0*/  PRMT R0, R4, 0x7610, R0 ;  /* 0x0000761004007816 */ /* 0x000fe20000000000 */
[----:B------:R-:W-:Y:S02]  /*181b0*/  @P0 FFMA.FTZ R15, R3, R100, R2 ;  /* 0x00000064030f0223 */ /* 0x000fe40000010002 */
.L_x_749:
[----:B------:R1:W5:Y:S04]  /*181c0*/  LDL R6, [R1+0x7c] ;  /* 0x00007c0001067983 */ /* 0x0003680000100800 */
[----:B------:R-:W3:Y:S01]  /*181d0*/  S2R R2, SR_TID.X ;  /* 0x0000000000027919 */ /* 0x000ee20000002100 */
[----:B------:R-:W-:Y:S01]  /*181e0*/  BSSY B0, `(.L_x_843) ;  /* 0x0000011000007945 */ /* 0x000fe20003800000 */
[----:B---3--:R-:W-:-:S13]  /*181f0*/  LOP3.LUT P0, RZ, R2, 0xff, RZ, 0xc0, !PT ;  /* 0x000000ff02ff7812 */ /* 0x008fda000780c0ff */
[----:B------:R-:W-:Y:S05]  /*18200*/  @P0 BRA `(.L_x_844) ;  /* 0x000000e000000947 */ /* 0x000fea0003800000 */
[----:B-1----:R-:W1:Y:S01]  /*18210*/  S2R R4, SR_LANEID ;  /* 0x0000000000047919 */ /* 0x002e620000000000 */
[----:B------:R-:W-:Y:S01]  /*18220*/  VOTEU.ANY UR4, UPT, PT ;  /* 0x0000000000047886 */ /* 0x000fe200038e0100 */
[----:B------:R-:W-:Y:S01]  /*18230*/  IMAD.MOV.U32 R5, RZ, RZ, c[0x0][0x564] ;  /* 0x00015900ff057624 */ /* 0x000fe200078e00ff */
[----:B------:R-:W1:Y:S08]  /*18240*/  FLO.U32 R3, UR4 ;  /* 0x0000000400037d00 */ /* 0x000e7000080e0000 */
[----:B------:R-:W3:Y:S01]  /*18250*/  POPC R2, UR4 ;  /* 0x0000000400027d09 */ /* 0x000ee20008000000 */
[----:B-1----:R-:W-:Y:S01]  /*18260*/  ISETP.EQ.U32.AND P0, PT, R3, R4, PT ;  /* 0x000000040300720c */ /* 0x002fe20003f02070 */
[----:B------:R-:W-:-:S12]  /*18270*/  IMAD.MOV.U32 R4, RZ, RZ, c[0x0][0x560] ;  /* 0x00015800ff047624 */ /* 0x000fd800078e00ff */
[----:B---3--:R1:W3:Y:S04]  /*18280*/  @P0 ATOMG.E.ADD.STRONG.GPU PT, R2, [R4.64], R2 ;  /* 0x00000002040209a8 */ /* 0x0082e800081ee1ca */
[----:B-1----:R-:W1:Y:S04]  /*18290*/  S2R R4, SR_LTMASK ;  /* 0x0000000000047919 */ /* 0x002e680000003900 */
[----:B---3--:R1:W3:Y:S02]  /*182a0*/  SHFL.IDX PT, R3, R2, R3, 0x1f ;  /* 0x00001f0302037589 */ /* 0x0082e400000e0000 */
[----:B-1----:R-:W-:-:S06]  /*182b0*/  LOP3.LUT R2, R4, UR4, RZ, 0xc0, !PT ;  /* 0x0000000404027c12 */ /* 0x002fcc000f8ec0ff */
[----:B------:R-:W3:Y:S02]  /*182c0*/  POPC R2, R2 ;  /* 0x0000000200027309 */ /* 0x000ee40000000000 */
[----:B---3-5:R-:W-:-:S05]  /*182d0*/  IADD3 R6, R3, c[0x0][0xc], R2 ;  /* 0x0000030003067a10 */ /* 0x028fca0007ffe002 */
[----:B------:R1:W-:Y:S02]  /*182e0*/  STL [R1+0x7c], R6 ;  /* 0x00007c0601007387 */ /* 0x0003e40000100800 */
.L_x_844:
[----:B-1----:R-:W-:Y:S05]  /*182f0*/  BSYNC B0 ;  /* 0x0000000000007941 */ /* 0x002fea0003800000 */
.L_x_843:
[----:B------:R-:W-:Y:S01]  /*18300*/  PRMT R0, R0, 0x9910, RZ ;  /* 0x0000991000007816 */ /* 0x000fe200000000ff */
[----:B------:R-:W-:Y:S01]  /*18310*/  BSSY B1, `(.L_x_845) ;  /* 0x0000381000017945 */ /* 0x000fe20003800000 */
[----:B-----5:R-:W-:Y:S02]  /*18320*/  IMAD.MOV.U32 R22, RZ, RZ, R6 ;  /* 0x000000ffff167224 */ /* 0x020fe400078e0006 */
[----:B------:R-:W-:-:S13]  /*18330*/  ISETP.NE.AND P0, PT, R0, RZ, PT ;  /* 0x000000ff0000720c */ /* 0x000fda0003f05270 */
[----:B------:R-:W-:Y:S05]  /*18340*/  @!P0 BRA `(.L_x_846) ;  /* 0x00002b1000008947 */ /* 0x000fea0003800000 */
[----:B------:R-:W3:Y:S04]  /*18350*/  LDL R12, [R1+0x8c] ;  /* 0x00008c00010c7983 */ /* 0x000ee80000100800 */
[----:B------:R-:W4:Y:S04]  /*18360*/  LDL R11, [R1+0x90] ;  /* 0x00009000010b7983 */ /* 0x000f280000100800 */
[----:B--2---:R-:W2:Y:S04]  /*18370*/  LDL R8, [R1+0x98] ;  /* 0x0000980001087983 */ /* 0x004ea80000100800 */
[----:B------:R-:W2:Y:S04]  /*18380*/  LDL R10, [R1+0x94] ;  /* 0x00009400010a7983 */ /* 0x000ea80000100800 */
[----:B------:R-:W2:Y:S04]  /*18390*/  LDL R7, [R1+0xfc] ;  /* 0x0000fc0001077983 */ /* 0x000ea80000100800 */
[----:B------:R-:W2:Y:S04]  /*183a0*/  LDL R6, [R1+0xf4] ;  /* 0x0000f40001067983 */ /* 0x000ea80000100800 */
[----:B------:R-:W2:Y:S04]  /*183b0*/  LDL R5, [R1+0xf8] ;  /* 0x0000f80001057983 */ /* 0x000ea80000100800 */
[----:B------:R-:W2:Y:S01]  /*183c0*/  LDL R9, [R1+0xf0] ;  /* 0x0000f00001097983 */ /* 0x000ea20000100800 */
[----:B------:R-:W-:Y:S01]  /*183d0*/  WARPSYNC 0xffffffff ;  /* 0xffffffff00007948 */ /* 0x000fe20003800000 */
[----:B------:R-:W-:-:S02]  /*183e0*/  F2FP.BF16.PACK_AB R0, R137, R136 ;  /* 0x000000888900723e */ /* 0x000fc400000010ff */
[----:B------:R-:W-:Y:S01]  /*183f0*/  BAR.SYNC.DEFER_BLOCKING 0x1, 0x100 ;  /* 0x0044000000007b1d */ /* 0x000fe20000010000 */
[----:B------:R-:W-:Y:S02]  /*18400*/  F2FP.BF16.PACK_AB R2, R139, R138 ;  /* 0x0000008a8b02723e */ /* 0x000fe400000010ff */
[----:B------:R-:W-:Y:S02]  /*18410*/  F2FP.BF16.PACK_AB R3, R133, R132 ;  /* 0x000000848503723e */ /* 0x000fe400000010ff */
[----:B------:R-:W-:Y:S02]  /*18420*/  F2FP.BF16.PACK_AB R4, R69, R68 ;  /* 0x000000444504723e */ /* 0x000fe400000010ff */
[----:B------:R-:W-:Y:S02]  /*18430*/  ISETP.NE.U32.AND P0, PT, RZ, c[0x0][0x508], PT ;  /* 0x00014200ff007a0c */ /* 0x000fe40003f05070 */
[----:B------:R-:W-:Y:S02]  /*18440*/  ISETP.NE.U32.AND P2, PT, RZ, c[0x0][0x500], PT ;  /* 0x00014000ff007a0c */ /* 0x000fe40003f45070 */
[----:B------:R-:W-:-:S02]  /*18450*/  ISETP.NE.AND.EX P1, PT, RZ, c[0x0][0x50c], PT, P0 ;  /* 0x00014300ff007a0c */ /* 0x000fc40003f25300 */
[----:B------:R-:W-:Y:S01]  /*18460*/  ISETP.NE.AND.EX P2, PT, RZ, c[0x0][0x504], PT, P2 ;  /* 0x00014100ff007a0c */ /* 0x000fe20003f45320 */
[----:B------:R-:W-:Y:S01]  /*18470*/  IMAD.MOV.U32 R14, RZ, RZ, c[0x0][0x388] ;  /* 0x0000e200ff0e7624 */ /* 0x000fe200078e00ff */
[----:B---3--:R1:W-:Y:S04]  /*18480*/  STS [R12], R0 ;  /* 0x000000000c007388 */ /* 0x0083e80000000800 */
[----:B------:R3:W-:Y:S04]  /*18490*/  STS [R12+0x400], R2 ;  /* 0x000400020c007388 */ /* 0x0007e80000000800 */
[----:B----4-:R4:W-:Y:S01]  /*184a0*/  STS [R11], R3 ;  /* 0x000000030b007388 */ /* 0x0109e20000000800 */
[----:B-1----:R-:W-:-:S02]  /*184b0*/  F2FP.BF16.PACK_AB R0, R135, R134 ;  /* 0x000000868700723e */ /* 0x002fc400000010ff */
[----:B---3--:R-:W-:-:S03]  /*184c0*/  F2FP.BF16.PACK_AB R2, R129, R128 ;  /* 0x000000808102723e */ /* 0x008fc600000010ff */
[----:B------:R1:W-:Y:S01]  /*184d0*/  STS [R11+0x400], R0 ;  /* 0x000400000b007388 */ /* 0x0003e20000000800 */
[----:B----4-:R-:W-:-:S03]  /*184e0*/  F2FP.BF16.PACK_AB R3, R131, R130 ;  /* 0x000000828303723e */ /* 0x010fc600000010ff */
[----:B--2---:R2:W-:Y:S04]  /*184f0*/  STS [R8], R2 ;  /* 0x0000000208007388 */ /* 0x0045e80000000800 */
[----:B------:R3:W-:Y:S01]  /*18500*/  STS [R8+0x400], R3 ;  /* 0x0004000308007388 */ /* 0x0007e20000000800 */
[----:B-1----:R-:W-:Y:S02]  /*18510*/  F2FP.BF16.PACK_AB R0, R125, R124 ;  /* 0x0000007c7d00723e */ /* 0x002fe400000010ff */
[----:B--2---:R-:W-:-:S03]  /*18520*/  F2FP.BF16.PACK_AB R2, R127, R126 ;  /* 0x0000007e7f02723e */ /* 0x004fc600000010ff */
[----:B------:R1:W-:Y:S01]  /*18530*/  STS [R10], R0 ;  /* 0x000000000a007388 */ /* 0x0003e20000000800 */
[----:B---3--:R-:W-:-:S03]  /*18540*/  F2FP.BF16.PACK_AB R3, R121, R120 ;  /* 0x000000787903723e */ /* 0x008fc600000010ff */
[----:B------:R2:W-:Y:S04]  /*18550*/  STS [R10+0x400], R2 ;  /* 0x000400020a007388 */ /* 0x0005e80000000800 */
[----:B------:R3:W-:Y:S01]  /*18560*/  STS [R7], R3 ;  /* 0x0000000307007388 */ /* 0x0007e20000000800 */
[----:B-1----:R-:W-:Y:S02]  /*18570*/  F2FP.BF16.PACK_AB R0, R123, R122 ;  /* 0x0000007a7b00723e */ /* 0x002fe400000010ff */
        /* <DEDUP_REMOVED lines=60> */
[----:B------:R3:W-:Y:S04]  /*18940*/  STS [R10+0x8400], R3 ;  /* 0x008400030a007388 */ /* 0x0007e80000000800 */
[----:B------:R3:W-:Y:S01]  /*18950*/  STS [R7+0x8000], R2 ;  /* 0x0080000207007388 */ /* 0x0007e20000000800 */
[----:B-1----:R-:W-:-:S03]  /*18960*/  F2FP.BF16.PACK_AB R0, R87, R86 ;  /* 0x000000565700723e */ /* 0x002fc600000010ff */
[----:B------:R-:W4:Y:S04]  /*18970*/  LDL.LU R8, [R1+0x78] ;  /* 0x0000780001087983 */ /* 0x000f280000300800 */
[----:B------:R1:W-:Y:S01]  /*18980*/  STS [R7+0x8400], R0 ;  /* 0x0084000007007388 */ /* 0x0003e20000000800 */
[----:B--2---:R-:W-:Y:S02]  /*18990*/  F2FP.BF16.PACK_AB R4, R89, R88 ;  /* 0x000000585904723e */ /* 0x004fe400000010ff */
[----:B---3--:R-:W-:-:S03]  /*189a0*/  F2FP.BF16.PACK_AB R3, R91, R90 ;  /* 0x0000005a5b03723e */ /* 0x008fc600000010ff */
[----:B------:R2:W-:Y:S01]  /*189b0*/  STS [R6+0x8000], R4 ;  /* 0x0080000406007388 */ /* 0x0005e20000000800 */
[----:B------:R-:W-:-:S03]  /*189c0*/  F2FP.BF16.PACK_AB R2, R93, R92 ;  /* 0x0000005c5d02723e */ /* 0x000fc600000010ff */
[----:B------:R3:W-:Y:S04]  /*189d0*/  STS [R6+0x8400], R3 ;  /* 0x0084000306007388 */ /* 0x0007e80000000800 */
[----:B------:R3:W-:Y:S01]  /*189e0*/  STS [R5+0x8000], R2 ;  /* 0x0080000205007388 */ /* 0x0007e20000000800 */
[----:B-1----:R-:W-:-:S05]  /*189f0*/  F2FP.BF16.PACK_AB R0, R95, R94 ;  /* 0x0000005e5f00723e */ /* 0x002fca00000010ff */
[----:B------:R1:W-:Y:S01]  /*18a00*/  STS [R5+0x8400], R0 ;  /* 0x0084000005007388 */ /* 0x0003e20000000800 */
[----:B--2---:R-:W-:Y:S01]  /*18a10*/  IMAD.MOV.U32 R4, RZ, RZ, 0x4 ;  /* 0x00000004ff047424 */ /* 0x004fe200078e00ff */
[----:B---3--:R-:W-:-:S03]  /*18a20*/  F2FP.BF16.PACK_AB R3, R97, R96 ;  /* 0x000000606103723e */ /* 0x008fc600000010ff */
[----:B------:R-:W-:Y:S02]  /*18a30*/  @P1 IMAD.WIDE R6, R239, R4, c[0x0][0x508] ;  /* 0x00014200ef061625 */ /* 0x000fe400078e0204 */
[----:B------:R2:W-:Y:S02]  /*18a40*/  STS [R9+0x8000], R3 ;  /* 0x0080000309007388 */ /* 0x0005e40000000800 */
[----:B------:R-:W-:Y:S01]  /*18a50*/  IMAD.MOV.U32 R2, RZ, RZ, RZ ;  /* 0x000000ffff027224 */ /* 0x000fe200078e00ff */
[----:B-1----:R-:W-:Y:S01]  /*18a60*/  F2FP.BF16.PACK_AB R0, R99, R98 ;  /* 0x000000626300723e */ /* 0x002fe200000010ff */
[----:B------:R-:W-:-:S04]  /*18a70*/  IMAD.WIDE R4, R239, R4, c[0x0][0x500] ;  /* 0x00014000ef047625 */ /* 0x000fc800078e0204 */
[----:B------:R1:W-:Y:S04]  /*18a80*/  STS [R9+0x8400], R0 ;  /* 0x0084000009007388 */ /* 0x0003e80000000800 */
[----:B------:R-:W-:Y:S06]  /*18a90*/  BAR.SYNC.DEFER_BLOCKING 0x1, 0x100 ;  /* 0x0044000000007b1d */ /* 0x000fec0000010000 */
[----:B------:R1:W5:Y:S04]  /*18aa0*/  @P1 LDG.E R14, [R6.64] ;  /* 0x0000000a060e1981 */ /* 0x000368000c1e1900 */
[----:B------:R1:W5:Y:S01]  /*18ab0*/  @P2 LDG.E R2, [R4.64] ;  /* 0x0000000a04022981 */ /* 0x000362000c1e1900 */
[----:B----4-:R-:W-:-:S04]  /*18ac0*/  ISETP.NE.AND P0, PT, R8, RZ, PT ;  /* 0x000000ff0800720c */ /* 0x010fc80003f05270 */
[----:B--2---:R-:W-:Y:S01]  /*18ad0*/  SEL R3, R8, c[0x0][0x3d4], P0 ;  /* 0x0000f50008037a07 */ /* 0x004fe20000000000 */
[----:B------:R-:W-:Y:S05]  /*18ae0*/  @P1 BRA `(.L_x_847) ;  /* 0x0000004000001947 */ /* 0x000fea0003800000 */
[----:B-1----:R-:W-:Y:S05]  /*18af0*/  @!P2 BRA `(.L_x_847) ;  /* 0x000000300000a947 */ /* 0x002fea0003800000 */
[----:B------:R1:W2:Y:S04]  /*18b00*/  LDG.E R0, [R4.64] ;  /* 0x0000000a04007981 */ /* 0x0002a8000c1e1900 */
[----:B-1----:R-:W2:Y:S02]  /*18b10*/  LDG.E R4, [R4.64+0x4] ;  /* 0x0000040a04047981 */ /* 0x002ea4000c1e1900 */
[----:B--2--5:R-:W-:Y:S02]  /*18b20*/  IADD3 R14, -R0, R4, RZ ;  /* 0x00000004000e7210 */ /* 0x024fe40007ffe1ff */
.L_x_847:
[----:B-1----:R-:W2:Y:S01]  /*18b30*/  LDL R23, [R1+0x16c] ;  /* 0x00016c0001177983 */ /* 0x002ea20000100800 */
[----:B------:R-:W-:Y:S01]  /*18b40*/  IMAD.MOV.U32 R11, RZ, RZ, 0x368 ;  /* 0x00000368ff0b7424 */ /* 0x000fe200078e00ff */
[----:B------:R-:W-:Y:S02]  /*18b50*/  ISETP.GT.AND P2, PT, R3, 0x1, PT ;  /* 0x000000010300780c */ /* 0x000fe40003f44270 */
[----:B------:R-:W3:Y:S01]  /*18b60*/  LDL R21, [R1+0x80] ;  /* 0x0000800001157983 */ /* 0x000ee20000100800 */
[----:B------:R-:W-:Y:S01]  /*18b70*/  ISETP.NE.U32.AND P0, PT, RZ, c[0x0][0x500], PT ;  /* 0x00014000ff007a0c */ /* 0x000fe20003f05070 */
[----:B------:R-:W-:Y:S01]  /*18b80*/  IMAD.MOV.U32 R4, RZ, RZ, c[0x0][0x4e8] ;  /* 0x00013a00ff047624 */ /* 0x000fe200078e00ff */
[----:B------:R-:W-:-:S02]  /*18b90*/  SEL R11, R11, 0x328, P2 ;  /* 0x000003280b0b7807 */ /* 0x000fc40001000000 */
[----:B------:R-:W-:Y:S02]  /*18ba0*/  ISETP.NE.AND.EX P0, PT, RZ, c[0x0][0x504], PT, P0 ;  /* 0x00014100ff007a0c */ /* 0x000fe40003f05300 */
[----:B------:R-:W1:Y:S01]  /*18bb0*/  LDC.64 R6, c[0x0][R11+0x170] ;  /* 0x00005c000b067b82 */ /* 0x000e620000000a00 */
[----:B------:R-:W-:Y:S02]  /*18bc0*/  SHF.R.S32.HI R3, RZ, 0x1f, R239 ;  /* 0x0000001fff037819 */ /* 0x000fe400000114ef */
[----:B------:R-:W-:Y:S02]  /*18bd0*/  SEL R0, R239, RZ, !P0 ;  /* 0x000000ffef007207 */ /* 0x000fe40004000000 */
[----:B------:R-:W-:Y:S02]  /*18be0*/  SEL R5, R3, RZ, !P0 ;  /* 0x000000ff03057207 */ /* 0x000fe40004000000 */
[----:B------:R-:W-:Y:S01]  /*18bf0*/  ISETP.NE.AND P3, PT, R4, 0x1, PT ;  /* 0x000000010400780c */ /* 0x000fe20003f65270 */
[----:B------:R-:W4:Y:S01]  /*18c00*/  LDC.64 R12, c[0x0][R11+0x168] ;  /* 0x00005a000b0c7b82 */ /* 0x000f220000000a00 */
[----:B------:R-:W-:-:S07]  /*18c10*/  LOP3.LUT R4, R238, 0xffff, RZ, 0xc0, !PT ;  /* 0x0000ffffee047812 */ /* 0x000fce00078ec0ff */
[----:B------:R-:W2:Y:S08]  /*18c20*/  LDC.64 R16, c[0x0][R11+0x178] ;  /* 0x00005e000b107b82 */ /* 0x000eb00000000a00 */
[----:B------:R1:W2:Y:S02]  /*18c30*/  LDC.64 R18, c[0x0][R11+0x160] ;  /* 0x000058000b127b82 */ /* 0x0002a40000000a00 */
[----:B-1----:R-:W-:-:S04]  /*18c40*/  IMAD R3, R7, R0, RZ ;  /* 0x0000000007037224 */ /* 0x002fc800078e02ff */
[C---:B------:R-:W-:Y:S02]  /*18c50*/  IMAD R10, R6.reuse, R5, R3 ;  /* 0x00000005060a7224 */ /* 0x040fe400078e0203 */
[----:B------:R-:W-:-:S04]  /*18c60*/  IMAD.WIDE.U32 R6, R6, R0, RZ ;  /* 0x0000000006067225 */ /* 0x000fc800078e00ff */
[----:B----4-:R-:W-:-:S04]  /*18c70*/  IMAD.WIDE.U32 R8, R12, R4, RZ ;  /* 0x000000040c087225 */ /* 0x010fc800078e00ff */
[----:B------:R-:W-:Y:S01]  /*18c80*/  IMAD R5, R13, R4, RZ ;  /* 0x000000040d057224 */ /* 0x000fe200078e02ff */
[----:B-----5:R-:W-:Y:S01]  /*18c90*/  IADD3 R13, P1, P0, R6, R8, R2 ;  /* 0x00000008060d7210 */ /* 0x020fe2000783e002 */
[----:B------:R-:W-:Y:S01]  /*18ca0*/  IMAD.IADD R12, R7, 0x1, R10 ;  /* 0x00000001070c7824 */ /* 0x000fe200078e020a */
[----:B------:R-:W1:Y:S01]  /*18cb0*/  S2R R24, SR_TID.X ;  /* 0x0000000000187919 */ /* 0x000e620000002100 */
[----:B------:R-:W-:Y:S02]  /*18cc0*/  IMAD.IADD R9, R9, 0x1, R5 ;  /* 0x0000000109097824 */ /* 0x000fe400078e0205 */
[----:B--2---:R-:W-:Y:S02]  /*18cd0*/  IMAD.IADD R3, R23, 0x1, R236 ;  /* 0x0000000117037824 */ /* 0x004fe400078e02ec */
[----:B------:R-:W2:Y:S02]  /*18ce0*/  LDL R23, [R1+0x168] ;  /* 0x0001680001177983 */ /* 0x000ea40000100800 */
[----:B------:R-:W-:Y:S01]  /*18cf0*/  @P3 IMAD.HI.U32 R6, R3, c[0x0][0x4ec], RZ ;  /* 0x00013b0003063a27 */ /* 0x000fe200078e00ff */
[----:B---3--:R-:W-:-:S03]  /*18d00*/  SEL R10, R21, RZ, P2 ;  /* 0x000000ff150a7207 */ /* 0x008fc60001000000 */
[----:B------:R-:W-:Y:S01]  /*18d10*/  IMAD.MOV.U32 R5, RZ, RZ, R3 ;  /* 0x000000ffff057224 */ /* 0x000fe200078e0003 */
[----:B------:R-:W-:Y:S01]  /*18d20*/  @P3 SHF.R.U32.HI R5, RZ, c[0x0][0x4f0], R6 ;  /* 0x00013c00ff053a19 */ /* 0x000fe20000011606 */
[-C--:B------:R-:W-:Y:S01]  /*18d30*/  IMAD R7, R17, R10.reuse, RZ ;  /* 0x0000000a11077224 */ /* 0x080fe200078e02ff */
[----:B------:R-:W-:Y:S01]  /*18d40*/  SHF.R.S32.HI R8, RZ, 0x1f, R2 ;  /* 0x0000001fff087819 */ /* 0x000fe20000011402 */
[----:B------:R-:W-:-:S04]  /*18d50*/  IMAD.WIDE.U32 R10, R16, R10, RZ ;  /* 0x0000000a100a7225 */ /* 0x000fc800078e00ff */
[----:B------:R-:W-:Y:S01]  /*18d60*/  IMAD.MOV R6, RZ, RZ, -R5 ;  /* 0x000000ffff067224 */ /* 0x000fe200078e0a05 */
[----:B------:R-:W-:Y:S01]  /*18d70*/  IADD3.X R12, R12, R9, R8, P1, P0 ;  /* 0x000000090c0c7210 */ /* 0x000fe20000fe0408 */
[----:B------:R-:W-:Y:S01]  /*18d80*/  IMAD.IADD R11, R11, 0x1, R7 ;  /* 0x000000010b0b7824 */ /* 0x000fe200078e0207 */
[----:B------:R-:W-:Y:S01]  /*18d90*/  IADD3 R10, P1, P0, R5, R13, R10 ;  /* 0x0000000d050a7210 */ /* 0x000fe2000783e00a */
[----:B------:R-:W-:Y:S01]  /*18da0*/  IMAD R6, R6, c[0x0][0x4e8], R3 ;  /* 0x00013a0006067a24 */ /* 0x000fe200078e0203 */
[----:B------:R-:W-:-:S04]  /*18db0*/  SHF.R.S32.HI R7, RZ, 0x1f, R5 ;  /* 0x0000001fff077819 */ /* 0x000fc80000011405 */
[----:B------:R-:W-:Y:S01]  /*18dc0*/  IADD3.X R11, R7, R12, R11, P1, P0 ;  /* 0x0000000c070b7210 */ /* 0x000fe20000fe040b */
[-C--:B------:R-:W-:Y:S01]  /*18dd0*/  IMAD R5, R19, R6.reuse, RZ ;  /* 0x0000000613057224 */ /* 0x080fe200078e02ff */
[----:B------:R-:W-:Y:S01]  /*18de0*/  SHF.R.S32.HI R9, RZ, 0x1f, R6 ;  /* 0x0000001fff097819 */ /* 0x000fe20000011406 */
[----:B------:R-:W-:Y:S02]  /*18df0*/  IMAD.MOV.U32 R12, RZ, RZ, c[0x0][0x4a8] ;  /* 0x00012a00ff0c7624 */ /* 0x000fe400078e00ff */
[----:B------:R-:W-:Y:S01]  /*18e00*/  IMAD.WIDE.U32 R6, R18, R6, R10 ;  /* 0x0000000612067225 */ /* 0x000fe200078e000a */
[----:B-1----:R-:W-:-:S03]  /*18e10*/  SHF.R.S32.HI R21, RZ, 0x1f, R24 ;  /* 0x0000001fff157819 */ /* 0x002fc60000011418 */
[----:B------:R-:W-:Y:S01]  /*18e20*/  IMAD R5, R18, R9, R5 ;  /* 0x0000000912057224 */ /* 0x000fe200078e0205 */
[----:B------:R-:W-:Y:S01]  /*18e30*/  SEL R9, R12, c[0x0][0x450], P2 ;  /* 0x000114000c097a07 */ /* 0x000fe20001000000 */
[----:B------:R-:W-:Y:S02]  /*18e40*/  IMAD.MOV.U32 R10, RZ, RZ, c[0x0][0x4ac] ;  /* 0x00012b00ff0a7624 */ /* 0x000fe400078e00ff */
[----:B------:R-:W-:Y:S01]  /*18e50*/  IMAD.IADD R7, R7, 0x1, R5 ;  /* 0x0000000107077824 */ /* 0x000fe200078e0205 */
[----:B------:R-:W-:Y:S02]  /*18e60*/  LEA R5, P0, R6, R9, 0x2 ;  /* 0x0000000906057211 */ /* 0x000fe400078010ff */
[----:B------:R-:W-:Y:S02]  /*18e70*/  SEL R10, R10, c[0x0][0x454], P2 ;  /* 0x000115000a0a7a07 */ /* 0x000fe40001000000 */
[----:B------:R-:W-:Y:S02]  /*18e80*/  LEA.HI R21, R21, R24, RZ, 0x5 ;  /* 0x0000001815157211 */ /* 0x000fe400078f28ff */
[----:B------:R-:W-:-:S02]  /*18e90*/  LEA.HI.X R7, R6, R10, R7, 0x2, P0 ;  /* 0x0000000a06077211 */ /* 0x000fc400000f1407 */
[----:B------:R-:W-:Y:S01]  /*18ea0*/  LOP3.LUT R21, R21, 0xffffffe0, RZ, 0xc0, !PT ;  /* 0xffffffe015157812 */ /* 0x000fe200078ec0ff */
[----:B------:R-:W-:Y:S04]  /*18eb0*/  SHFL.IDX PT, R10, R5, RZ, 0x1c1f ;  /* 0x001c1fff050a7589 */ /* 0x000fe800000e0000 */
[----:B------:R-:W1:Y:S01]  /*18ec0*/  SHFL.IDX PT, R11, R7, RZ, 0x1c1f ;  /* 0x001c1fff070b7589 */ /* 0x000e6200000e0000 */
[----:B------:R-:W-:-:S03]  /*18ed0*/  IMAD.IADD R21, R24, 0x1, -R21 ;  /* 0x0000000118157824 */ /* 0x000fc600078e0a15 */
[----:B------:R3:W-:Y:S04]  /*18ee0*/  SHFL.IDX PT, R6, R5, 0x1, 0x1c1f ;  /* 0x003c1f0005067f89 */ /* 0x0007e800000e0000 */
[----:B------:R-:W4:Y:S01]  /*18ef0*/  SHFL.IDX PT, R7, R7, 0x1, 0x1c1f ;  /* 0x003c1f0007077f89 */ /* 0x000f2200000e0000 */
[----:B------:R-:W-:Y:S01]  /*18f00*/  LOP3.LUT P0, RZ, R21, 0x3, RZ, 0xc0, !PT ;  /* 0x0000000315ff7812 */ /* 0x000fe2000780c0ff */
[----:B---3--:R-:W-:Y:S02]  /*18f10*/  IMAD R5, R14, c[0x0][0x4e8], RZ ;  /* 0x00013a000e057a24 */ /* 0x008fe400078e02ff */
[----:B--2---:R-:W-:-:S05]  /*18f20*/  IMAD.IADD R9, R23, 0x1, R236 ;  /* 0x0000000117097824 */ /* 0x004fca00078e02ec */
[C---:B------:R-:W-:Y:S02]  /*18f30*/  IADD3 R13, R9.reuse, 0x8, RZ ;  /* 0x00000008090d7810 */ /* 0x040fe40007ffe0ff */
[-C--:B------:R-:W-:Y:S02]  /*18f40*/  ISETP.GE.OR P1, PT, R9, R5.reuse, P0 ;  /* 0x000000050900720c */ /* 0x080fe40000726670 */
[----:B------:R-:W-:-:S11]  /*18f50*/  ISETP.GE.OR P0, PT, R13, R5, P0 ;  /* 0x000000050d00720c */ /* 0x000fd60000706670 */
[----:B-1----:R1:W-:Y:S04]  /*18f60*/  @!P1 ST.E [R10.64], R20 ;  /* 0x000000140a009985 */ /* 0x0023e8000c10190a */
[----:B----4-:R1:W-:Y:S01]  /*18f70*/  @!P0 ST.E [R6.64], R15 ;  /* 0x0000000f06008985 */ /* 0x0103e2000c10190a */
[----:B------:R-:W-:Y:S05]  /*18f80*/  @P2 BRA `(.L_x_848) ;  /* 0x000008b000002947 */ /* 0x000fea0003800000 */
[----:B------:R-:W2:Y:S01]  /*18f90*/  LDL R21, [R1+0x108] ;  /* 0x0001080001157983 */ /* 0x000ea20000100800 */
[----:B------:R-:W-:Y:S01]  /*18fa0*/  IMAD R8, R8, c[0x0][0x3a0], RZ ;  /* 0x0000e80008087a24 */ /* 0x000fe200078e02ff */
[----:B------:R-:W-:Y:S01]  /*18fb0*/  SHF.R.S32.HI R5, RZ, 0x1f, R0 ;  /* 0x0000001fff057819 */ /* 0x000fe20000011400 */
[C---:B-1----:R-:W-:Y:S01]  /*18fc0*/  IMAD.WIDE.U32 R6, R2.reuse, c[0x0][0x3a0], RZ ;  /* 0x0000e80002067a25 */ /* 0x042fe200078e00ff */
[----:B------:R1:W3:Y:S03]  /*18fd0*/  LDS.128 R28, [R203+0x80] ;  /* 0x00008000cb1c7984 */ /* 0x0002e60000000c00 */
[----:B------:R-:W-:Y:S01]  /*18fe0*/  IMAD R2, R2, c[0x0][0x3a4], R8 ;  /* 0x0000e90002027a24 */ /* 0x000fe200078e0208 */
[----:B------:R1:W4:Y:S04]  /*18ff0*/  LDS.128 R40, [R203+0x1080] ;  /* 0x00108000cb287984 */ /* 0x0003280000000c00 */
[----:B------:R-:W-:Y:S01]  /*19000*/  IADD3 R3, R7, R2, RZ ;  /* 0x0000000207037210 */ /* 0x000fe20007ffe0ff */
[----:B------:R1:W1:Y:S01]  /*19010*/  LDS.128 R52, [R203+0x2080] ;  /* 0x00208000cb347984 */ /* 0x0002620000000c00 */
[----:B------:R-:W-:-:S03]  /*19020*/  MOV R2, R6 ;  /* 0x0000000600027202 */ /* 0x000fc60000000f00 */
[----:B------:R1:W1:Y:S02]  /*19030*/  LDS.128 R60, [R203+0x3080] ;  /* 0x00308000cb3c7984 */ /* 0x0002640000000c00 */
[C---:B------:R-:W-:Y:S02]  /*19040*/  IMAD.WIDE.U32 R6, R4.reuse, c[0x0][0x3e8], R2 ;  /* 0x0000fa0004067a25 */ /* 0x040fe400078e0002 */
[----:B------:R1:W1:Y:S02]  /*19050*/  LDS.128 R24, [R203+0x4080] ;  /* 0x00408000cb187984 */ /* 0x0002640000000c00 */
[----:B------:R-:W-:Y:S02]  /*19060*/  IMAD R3, R5, c[0x0][0x3f0], RZ ;  /* 0x0000fc0005037a24 */ /* 0x000fe400078e02ff */
[----:B------:R-:W-:Y:S01]  /*19070*/  IMAD R5, R4, c[0x0][0x3ec], R7 ;  /* 0x0000fb0004057a24 */ /* 0x000fe200078e0207 */
[----:B------:R1:W1:Y:S01]  /*19080*/  LDS.128 R36, [R203+0x5080] ;  /* 0x00508000cb247984 */ /* 0x0002620000000c00 */
[----:B------:R-:W-:Y:S01]  /*19090*/  MOV R4, R6 ;  /* 0x0000000600047202 */ /* 0x000fe20000000f00 */
[----:B------:R-:W-:-:S02]  /*190a0*/  IMAD R7, R0, c[0x0][0x3f4], R3 ;  /* 0x0000fd0000077a24 */ /* 0x000fc400078e0203 */
[----:B------:R1:W1:Y:S02]  /*190b0*/  LDS.128 R48, [R203+0x6080] ;  /* 0x00608000cb307984 */ /* 0x0002640000000c00 */
[----:B------:R-:W-:Y:S02]  /*190c0*/  IMAD.WIDE.U32 R4, R0, c[0x0][0x3f0], R4 ;  /* 0x0000fc0000047a25 */ /* 0x000fe400078e0004 */
[----:B------:R1:W1:Y:S03]  /*190d0*/  LDS.128 R56, [R203+0x7080] ;  /* 0x00708000cb387984 */ /* 0x0002660000000c00 */
[----:B------:R-:W-:Y:S01]  /*190e0*/  IADD3 R5, R5, R7, RZ ;  /* 0x0000000705057210 */ /* 0x000fe20007ffe0ff */
[----:B------:R1:W1:Y:S04]  /*190f0*/  LDS.128 R16, [R203+0x8080] ;  /* 0x00808000cb107984 */ /* 0x0002680000000c00 */
[----:B------:R1:W1:Y:S04]  /*19100*/  LDS.128 R32, [R203+0x9080] ;  /* 0x00908000cb207984 */ /* 0x0002680000000c00 */
[----:B------:R1:W1:Y:S04]  /*19110*/  LDS.128 R44, [R203+0xa080] ;  /* 0x00a08000cb2c7984 */ /* 0x0002680000000c00 */
[----:B------:R1:W1:Y:S04]  /*19120*/  LDS.128 R64, [R203+0xb080] ;  /* 0x00b08000cb407984 */ /* 0x0002680000000c00 */
[----:B------:R-:W5:Y:S02]  /*19130*/  S2R R10, SR_TID.X ;  /* 0x00000000000a7919 */ /* 0x000f640000002100 */
[----:B-----5:R-:W-:-:S04]  /*19140*/  SHF.R.S32.HI R11, RZ, 0x1f, R10 ;  /* 0x0000001fff0b7819 */ /* 0x020fc8000001140a */
[----:B------:R-:W-:-:S04]  /*19150*/  LEA.HI R11, R11, R10, RZ, 0x3 ;  /* 0x0000000a0b0b7211 */ /* 0x000fc800078f18ff */
[----:B------:R-:W-:Y:S02]  /*19160*/  SHF.R.S32.HI R11, RZ, 0x3, R11 ;  /* 0x00000003ff0b7819 */ /* 0x000fe4000001140b */
[----:B--2---:R-:W-:-:S04]  /*19170*/  IADD3 R8, R21, R236, RZ ;  /* 0x000000ec15087210 */ /* 0x004fc80007ffe0ff */
[----:B------:R-:W-:Y:S01]  /*19180*/  MOV R2, R8 ;  /* 0x0000000800027202 */ /* 0x000fe20000000f00 */
[----:B------:R-:W-:-:S05]  /*19190*/  @P3 IMAD.HI.U32 R9, R8, c[0x0][0x4ec], RZ ;  /* 0x00013b0008093a27 */ /* 0x000fca00078e00ff */
[----:B------:R-:W-:-:S04]  /*191a0*/  @P3 SHF.R.U32.HI R2, RZ, c[0x0][0x4f0], R9 ;  /* 0x00013c00ff023a19 */ /* 0x000fc80000011609 */
[----:B------:R-:W-:Y:S02]  /*191b0*/  SHF.R.S32.HI R3, RZ, 0x1f, R2 ;  /* 0x0000001fff037819 */ /* 0x000fe40000011402 */
[----:B------:R-:W-:-:S03]  /*191c0*/  IADD3 R0, -R2, RZ, RZ ;  /* 0x000000ff02007210 */ /* 0x000fc60007ffe1ff */
[----:B------:R-:W-:Y:S02]  /*191d0*/  IMAD R3, R3, c[0x0][0x3e0], RZ ;  /* 0x0000f80003037a24 */ /* 0x000fe400078e02ff */
[----:B------:R-:W-:Y:S02]  /*191e0*/  IMAD R0, R0, c[0x0][0x4e8], R8 ;  /* 0x00013a0000007a24 */ /* 0x000fe400078e0208 */
[C---:B------:R-:W-:Y:S02]  /*191f0*/  IMAD R6, R2.reuse, c[0x0][0x3e4], R3 ;  /* 0x0000f90002067a24 */ /* 0x040fe400078e0203 */
[----:B------:R-:W-:Y:S01]  /*19200*/  IMAD.WIDE.U32 R2, R2, c[0x0][0x3e0], R4 ;  /* 0x0000f80002027a25 */ /* 0x000fe200078e0004 */
[----:B------:R-:W-:Y:S02]  /*19210*/  SHF.R.S32.HI R4, RZ, 0x1f, R0 ;  /* 0x0000001fff047819 */ /* 0x000fe40000011400 */
[----:B------:R-:W-:Y:S02]  /*19220*/  IADD3 R5, R11, R236, RZ ;  /* 0x000000ec0b057210 */ /* 0x000fe40007ffe0ff */
        /* <DEDUP_REMOVED lines=8> */
[----:B-1-34-:R1:W2:Y:S02]  /*192b0*/  SHFL.IDX PT, R4, R10, RZ, 0x181f ;  /* 0x00181fff0a047589 */ /* 0x01a2a400000e0000 */
.L_x_944:
[----:B------:R-:W-:Y:S05]  /*192c0*/  BRA.DIV ~URZ, `(.L_x_850) ;  /* 0x00005d927f007947 */ /* 0x000fea000b800000 */
[----:B------:R3:W4:Y:S02]  /*192d0*/  SHFL.IDX PT, R0, R12, RZ, 0x181f ;  /* 0x00181fff0c007589 */ /* 0x00072400000e0000 */
.L_x_945:
[----:B------:R-:W-:Y:S01]  /*192e0*/  IMAD R11, R14, c[0x0][0x4e8], RZ ;  /* 0x00013a000e0b7a24 */ /* 0x000fe200078e02ff */
[----:B------:R-:W-:Y:S04]  /*192f0*/  BSSY B0, `(.L_x_851) ;  /* 0x0000011000007945 */ /* 0x000fe80003800000 */
[----:B------:R-:W-:-:S13]  /*19300*/  ISETP.GE.AND P0, PT, R5, R11, PT ;  /* 0x0000000b0500720c */ /* 0x000fda0003f06270 */
[----:B------:R-:W-:Y:S05]  /*19310*/  @P0 BRA `(.L_x_852) ;  /* 0x000000e000000947 */ /* 0x000fea0003800000 */
[----:B------:R-:W5:Y:S04]  /*19320*/  LDL R15, [R1+0x74] ;  /* 0x00007400010f7983 */ /* 0x000f680000100800 */
[----:B---3--:R-:W3:Y:S01]  /*19330*/  LDL R13, [R1+0x70] ;  /* 0x00007000010d7983 */ /* 0x008ee20000100800 */
[----:B------:R-:W-:Y:S02]  /*19340*/  ISETP.GE.AND P2, PT, R248, c[0x0][0x3c8], PT ;  /* 0x0000f200f8007a0c */ /* 0x000fe40003f46270 */
[----:B------:R-:W-:Y:S02]  /*19350*/  ISETP.GE.AND P1, PT, R250, c[0x0][0x3c8], PT ;  /* 0x0000f200fa007a0c */ /* 0x000fe40003f26270 */
[----:B------:R-:W-:-:S09]  /*19360*/  ISETP.GE.AND P0, PT, R251, c[0x0][0x3c8], PT ;  /* 0x0000f200fb007a0c */ /* 0x000fd20003f06270 */
[-C--:B----4-:R-:W-:Y:S02]  /*19370*/  @!P2 LEA R8, P5, R248, R0.reuse, 0x1 ;  /* 0x00000000f808a211 */ /* 0x090fe400078a08ff */
[-C--:B------:R-:W-:Y:S02]  /*19380*/  @!P1 LEA R6, P4, R250, R0.reuse, 0x1 ;  /* 0x00000000fa069211 */ /* 0x080fe400078808ff */
[----:B------:R-:W-:Y:S02]  /*19390*/  @!P0 LEA R2, P3, R251, R0, 0x1 ;  /* 0x00000000fb028211 */ /* 0x000fe400078608ff */
[----:B--2---:R-:W-:-:S05]  /*193a0*/  @!P2 LEA.HI.X R9, R248, R4, R249, 0x1, P5 ;  /* 0x00000004f809a211 */ /* 0x004fca00028f0cf9 */
[----:B------:R2:W-:Y:S01]  /*193b0*/  @!P2 ST.E.128 [R8.64], R28 ;  /* 0x0000001c0800a985 */ /* 0x0005e2000c101d0a */
[-C--:B-----5:R-:W-:Y:S02]  /*193c0*/  @!P1 LEA.HI.X R7, R250, R4.reuse, R15, 0x1, P4 ;  /* 0x00000004fa079211 */ /* 0x0a0fe400020f0c0f */
[----:B---3--:R-:W-:-:S03]  /*193d0*/  @!P0 LEA.HI.X R3, R251, R4, R13, 0x1, P3 ;  /* 0x00000004fb038211 */ /* 0x008fc600018f0c0d */
[----:B------:R2:W-:Y:S04]  /*193e0*/  @!P1 ST.E.128 [R6.64], R24 ;  /* 0x0000001806009985 */ /* 0x0005e8000c101d0a */
[----:B------:R2:W-:Y:S02]  /*193f0*/  @!P0 ST.E.128 [R2.64], R16 ;  /* 0x0000001002008985 */ /* 0x0005e4000c101d0a */
.L_x_852:
[----:B------:R-:W-:Y:S05]  /*19400*/  BSYNC B0 ;  /* 0x0000000000007941 */ /* 0x000fea0003800000 */
.L_x_851:
[----:B------:R-:W-:Y:S05]  /*19410*/  BRA.DIV ~URZ, `(.L_x_853) ;  /* 0x00005cc27f007947 */ /* 0x000fea000b800000 */
[----:B--2---:R2:W1:Y:S04]  /*19420*/  SHFL.IDX PT, R4, R10, 0x1, 0x181f ;  /* 0x00381f000a047f89 */ /* 0x00446800000e0000 */
[----:B----4-:R2:W4:Y:S02]  /*19430*/  SHFL.IDX PT, R0, R12, 0x1, 0x181f ;  /* 0x00381f000c007f89 */ /* 0x01052400000e0000 */
.L_x_946:
[----:B------:R-:W-:Y:S01]  /*19440*/  IADD3 R2, R5, 0x20, RZ ;  /* 0x0000002005027810 */ /* 0x000fe20007ffe0ff */
[----:B------:R-:W-:Y:S03]  /*19450*/  BSSY B0, `(.L_x_854) ;  /* 0x0000011000007945 */ /* 0x000fe60003800000 */
[----:B------:R-:W-:-:S13]  /*19460*/  ISETP.GE.AND P0, PT, R2, R11, PT ;  /* 0x0000000b0200720c */ /* 0x000fda0003f06270 */
[----:B------:R-:W-:Y:S05]  /*19470*/  @P0 BRA `(.L_x_855) ;  /* 0x000000e000000947 */ /* 0x000fea0003800000 */
[----:B------:R-:W5:Y:S04]  /*19480*/  LDL R14, [R1+0x74] ;  /* 0x00007400010e7983 */ /* 0x000f680000100800 */
[----:B--2---:R-:W2:Y:S01]  /*19490*/  LDL R13, [R1+0x70] ;  /* 0x00007000010d7983 */ /* 0x004ea20000100800 */
[----:B------:R-:W-:Y:S02]  /*194a0*/  ISETP.GE.AND P2, PT, R248, c[0x0][0x3c8], PT ;  /* 0x0000f200f8007a0c */ /* 0x000fe40003f46270 */
[----:B------:R-:W-:Y:S02]  /*194b0*/  ISETP.GE.AND P1, PT, R250, c[0x0][0x3c8], PT ;  /* 0x0000f200fa007a0c */ /* 0x000fe40003f26270 */
[----:B------:R-:W-:-:S09]  /*194c0*/  ISETP.GE.AND P0, PT, R251, c[0x0][0x3c8], PT ;  /* 0x0000f200fb007a0c */ /* 0x000fd20003f06270 */
[-C--:B----4-:R-:W-:Y:S02]  /*194d0*/  @!P2 LEA R8, P5, R248, R0.reuse, 0x1 ;  /* 0x00000000f808a211 */ /* 0x090fe400078a08ff */
[-C--:B------:R-:W-:Y:S02]  /*194e0*/  @!P1 LEA R6, P4, R250, R0.reuse, 0x1 ;  /* 0x00000000fa069211 */ /* 0x080fe400078808ff */
[----:B------:R-:W-:Y:S02]  /*194f0*/  @!P0 LEA R2, P3, R251, R0, 0x1 ;  /* 0x00000000fb028211 */ /* 0x000fe400078608ff */
[----:B-1----:R-:W-:-:S05]  /*19500*/  @!P2 LEA.HI.X R9, R248, R4, R249, 0x1, P5 ;  /* 0x00000004f809a211 */ /* 0x002fca00028f0cf9 */
[----:B------:R1:W-:Y:S01]  /*19510*/  @!P2 ST.E.128 [R8.64], R40 ;  /* 0x000000280800a985 */ /* 0x0003e2000c101d0a */
[-C--:B-----5:R-:W-:Y:S02]  /*19520*/  @!P1 LEA.HI.X R7, R250, R4.reuse, R14, 0x1, P4 ;  /* 0x00000004fa079211 */ /* 0x0a0fe400020f0c0e */
[----:B--2---:R-:W-:-:S03]  /*19530*/  @!P0 LEA.HI.X R3, R251, R4, R13, 0x1, P3 ;  /* 0x00000004fb038211 */ /* 0x004fc600018f0c0d */
[----:B------:R1:W-:Y:S04]  /*19540*/  @!P1 ST.E.128 [R6.64], R36 ;  /* 0x0000002406009985 */ /* 0x0003e8000c101d0a */
[----:B------:R1:W-:Y:S02]  /*19550*/  @!P0 ST.E.128 [R2.64], R32 ;  /* 0x0000002002008985 */ /* 0x0003e4000c101d0a */
.L_x_855:
[----:B------:R-:W-:Y:S05]  /*19560*/  BSYNC B0 ;  /* 0x0000000000007941 */ /* 0x000fea0003800000 */
.L_x_854:
[----:B------:R-:W-:Y:S05]  /*19570*/  BRA.DIV ~URZ, `(.L_x_856) ;  /* 0x00005c527f007947 */ /* 0x000fea000b800000 */
[----:B-1----:R1:W2:Y:S02]  /*19580*/  SHFL.IDX PT, R4, R10, 0x2, 0x181f ;  /* 0x00581f000a047f89 */ /* 0x0022a400000e0000 */
.L_x_947:
[----:B------:R-:W-:Y:S05]  /*19590*/  BRA.DIV ~URZ, `(.L_x_857) ;  /* 0x00005cb27f007947 */ /* 0x000fea000b800000 */
[----:B----4-:R4:W1:Y:S02]  /*195a0*/  SHFL.IDX PT, R0, R12, 0x2, 0x181f ;  /* 0x00581f000c007f89 */ /* 0x01086400000e0000 */
.L_x_948:
[----:B------:R-:W-:Y:S01]  /*195b0*/  IADD3 R2, R5, 0x40, RZ ;  /* 0x0000004005027810 */ /* 0x000fe20007ffe0ff */
[----:B------:R-:W-:Y:S03]  /*195c0*/  BSSY B0, `(.L_x_858) ;  /* 0x0000011000007945 */ /* 0x000fe60003800000 */
[----:B------:R-:W-:-:S13]  /*195d0*/  ISETP.GE.AND P0, PT, R2, R11, PT ;  /* 0x0000000b0200720c */ /* 0x000fda0003f06270 */
[----:B------:R-:W-:Y:S05]  /*195e0*/  @P0 BRA `(.L_x_859) ;  /* 0x000000e000000947 */ /* 0x000fea0003800000 */
[----:B------:R-:W5:Y:S04]  /*195f0*/  LDL R14, [R1+0x74] ;  /* 0x00007400010e7983 */ /* 0x000f680000100800 */
[----:B---3--:R-:W3:Y:S01]  /*19600*/  LDL R13, [R1+0x70] ;  /* 0x00007000010d7983 */ /* 0x008ee20000100800 */
[----:B------:R-:W-:Y:S02]  /*19610*/  ISETP.GE.AND P2, PT, R248, c[0x0][0x3c8], PT ;  /* 0x0000f200f8007a0c */ /* 0x000fe40003f46270 */
[----:B------:R-:W-:Y:S02]  /*19620*/  ISETP.GE.AND P1, PT, R250, c[0x0][0x3c8], PT ;  /* 0x0000f200fa007a0c */ /* 0x000fe40003f26270 */
[----:B------:R-:W-:-:S09]  /*19630*/  ISETP.GE.AND P0, PT, R251, c[0x0][0x3c8], PT ;  /* 0x0000f200fb007a0c */ /* 0x000fd20003f06270 */
[-C--:B-1----:R-:W-:Y:S02]  /*19640*/  @!P2 LEA R8, P5, R248, R0.reuse, 0x1 ;  /* 0x00000000f808a211 */ /* 0x082fe400078a08ff */
        /* <DEDUP_REMOVED lines=8> */
.L_x_859:
[----:B------:R-:W-:Y:S05]  /*196d0*/  BSYNC B0 ;  /* 0x0000000000007941 */ /* 0x000fea0003800000 */
.L_x_858:
[----:B------:R-:W-:Y:S05]  /*196e0*/  BRA.DIV ~URZ, `(.L_x_860) ;  /* 0x00005be27f007947 */ /* 0x000fea000b800000 */
[----:B--2---:R2:W3:Y:S04]  /*196f0*/  SHFL.IDX PT, R4, R10, 0x3, 0x181f ;  /* 0x00781f000a047f89 */ /* 0x0044e800000e0000 */
[----:B-1----:R2:W1:Y:S02]  /*19700*/  SHFL.IDX PT, R0, R12, 0x3, 0x181f ;  /* 0x00781f000c007f89 */ /* 0x00246400000e0000 */
.L_x_949:
[----:B------:R-:W-:-:S04]  /*19710*/  IADD3 R2, R5, 0x60, RZ ;  /* 0x0000006005027810 */ /* 0x000fc80007ffe0ff */
[----:B------:R-:W-:-:S13]  /*19720*/  ISETP.GE.AND P0, PT, R2, R11, PT ;  /* 0x0000000b0200720c */ /* 0x000fda0003f06270 */
[----:B------:R-:W-:Y:S05]  /*19730*/  @P0 BRA `(.L_x_861) ;  /* 0x000023e000000947 */ /* 0x000fea0003800000 */
[----:B------:R-:W5:Y:S01]  /*19740*/  LDL R8, [R1+0x74] ;  /* 0x0000740001087983 */ /* 0x000f620000100800 */
[----:B------:R-:W-:Y:S02]  /*19750*/  ISETP.GE.AND P1, PT, R248, c[0x0][0x3c8], PT ;  /* 0x0000f200f8007a0c */ /* 0x000fe40003f26270 */
[----:B------:R-:W-:-:S11]  /*19760*/  ISETP.GE.AND P0, PT, R250, c[0x0][0x3c8], PT ;  /* 0x0000f200fa007a0c */ /* 0x000fd60003f06270 */
[-C--:B-1----:R-:W-:Y:S02]  /*19770*/  @!P1 LEA R6, P3, R248, R0.reuse, 0x1 ;  /* 0x00000000f8069211 */ /* 0x082fe400078608ff */
[----:B------:R-:W-:Y:S02]  /*19780*/  @!P0 LEA R2, P2, R250, R0, 0x1 ;  /* 0x00000000fa028211 */ /* 0x000fe400078408ff */
[----:B---3--:R-:W-:-:S05]  /*19790*/  @!P1 LEA.HI.X R7, R248, R4, R249, 0x1, P3 ;  /* 0x00000004f8079211 */ /* 0x008fca00018f0cf9 */
[----:B------:R1:W-:Y:S01]  /*197a0*/  @!P1 ST.E.128 [R6.64], R60 ;  /* 0x0000003c06009985 */ /* 0x0003e2000c101d0a */
[----:B-----5:R-:W-:-:S05]  /*197b0*/  @!P0 LEA.HI.X R3, R250, R4, R8, 0x1, P2 ;  /* 0x00000004fa038211 */ /* 0x020fca00010f0c08 */
[----:B------:R1:W-:Y:S01]  /*197c0*/  @!P0 ST.E.128 [R2.64], R56 ;  /* 0x0000003802008985 */ /* 0x0003e2000c101d0a */
[----:B------:R-:W-:-:S13]  /*197d0*/  ISETP.GE.AND P0, PT, R251, c[0x0][0x3c8], PT ;  /* 0x0000f200fb007a0c */ /* 0x000fda0003f06270 */
[----:B------:R-:W-:Y:S05]  /*197e0*/  @P0 BRA `(.L_x_861) ;  /* 0x0000233000000947 */ /* 0x000fea0003800000 */
[----:B------:R-:W3:Y:S01]  /*197f0*/  LDL R8, [R1+0x70] ;  /* 0x0000700001087983 */ /* 0x000ee20000100800 */
[----:B-1----:R-:W-:-:S04]  /*19800*/  LEA R2, P0, R251, R0, 0x1 ;  /* 0x00000000fb027211 */ /* 0x002fc800078008ff */
[----:B---3--:R-:W-:-:S05]  /*19810*/  LEA.HI.X R3, R251, R4, R8, 0x1, P0 ;  /* 0x00000004fb037211 */ /* 0x008fca00000f0c08 */
[----:B------:R1:W-:Y:S01]  /*19820*/  ST.E.128 [R2.64], R64 ;  /* 0x0000004002007985 */ /* 0x0003e2000c101d0a */
[----:B------:R-:W-:Y:S05]  /*19830*/  BRA `(.L_x_861) ;  /* 0x000022e000007947 */ /* 0x000fea0003800000 */
.L_x_848:
[----:B-1----:R-:W2:Y:S01]  /*19840*/  LDL.LU R10, [R1+0x80] ;  /* 0x00008000010a7983 */ /* 0x002ea20000300800 */
[----:B------:R-:W-:Y:S02]  /*19850*/  IMAD R8, R8, c[0x0][0x408], RZ ;  /* 0x0001020008087a24 */ /* 0x000fe400078e02ff */
[----:B------:R-:W-:-:S04]  /*19860*/  IMAD.WIDE.U32 R6, R2, c[0x0][0x408], RZ ;  /* 0x0001020002067a25 */ /* 0x000fc800078e00ff */
[----:B------:R-:W-:-:S05]  /*19870*/  IMAD R2, R2, c[0x0][0x40c], R8 ;  /* 0x0001030002027a24 */ /* 0x000fca00078e0208 */
[----:B------:R-:W-:Y:S02]  /*19880*/  IADD3 R7, R7, R2, RZ ;  /* 0x0000000207077210 */ /* 0x000fe40007ffe0ff */
[----:B------:R-:W-:-:S03]  /*19890*/  SHF.R.S32.HI R2, RZ, 0x1f, R0 ;  /* 0x0000001fff027819 */ /* 0x000fc60000011400 */
[----:B------:R-:W-:-:S04]  /*198a0*/  IMAD.WIDE.U32 R6, R4, c[0x0][0x438], R6 ;  /* 0x00010e0004067a25 */ /* 0x000fc800078e0006 */
[----:B------:R-:W-:Y:S01]  /*198b0*/  IMAD R5, R4, c[0x0][0x43c], R7 ;  /* 0x00010f0004057a24 */ /* 0x000fe200078e0207 */
[----:B------:R-:W-:Y:S01]  /*198c0*/  MOV R4, R6 ;  /* 0x0000000600047202 */ /* 0x000fe20000000f00 */
[----:B------:R-:W-:Y:S02]  /*198d0*/  IMAD R2, R2, c[0x0][0x440], RZ ;  /* 0x0001100002027a24 */ /* 0x000fe400078e02ff */
[----:B------:R-:W-:-:S04]  /*198e0*/  @P3 IMAD.HI.U32 R7, R3, c[0x0][0x4ec], RZ ;  /* 0x00013b0003073a27 */ /* 0x000fc800078e00ff */
[C---:B------:R-:W-:Y:S02]  /*198f0*/  IMAD R2, R0.reuse, c[0x0][0x444], R2 ;  /* 0x0001110000027a24 */ /* 0x040fe400078e0202 */
[----:B------:R-:W-:Y:S01]  /*19900*/  IMAD.WIDE.U32 R4, R0, c[0x0][0x440], R4 ;  /* 0x0001100000047a25 */ /* 0x000fe200078e0004 */
[----:B------:R-:W-:Y:S02]  /*19910*/  MOV R0, R3 ;  /* 0x0000000300007202 */ /* 0x000fe40000000f00 */
[----:B------:R-:W-:Y:S02]  /*19920*/  @P3 SHF.R.U32.HI R0, RZ, c[0x0][0x4f0], R7 ;  /* 0x00013c00ff003a19 */ /* 0x000fe40000011607 */
[----:B------:R-:W-:Y:S02]  /*19930*/  IADD3 R5, R5, R2, RZ ;  /* 0x0000000205057210 */ /* 0x000fe40007ffe0ff */
[----:B------:R-:W-:Y:S02]  /*19940*/  SHF.R.S32.HI R2, RZ, 0x1f, R0 ;  /* 0x0000001fff027819 */ /* 0x000fe40000011400 */
[----:B------:R-:W-:-:S03]  /*19950*/  IADD3 R6, -R0, RZ, RZ ;  /* 0x000000ff00067210 */ /* 0x000fc60007ffe1ff */
[----:B------:R-:W-:Y:S02]  /*19960*/  IMAD R2, R2, c[0x0][0x430], RZ ;  /* 0x00010c0002027a24 */ /* 0x000fe400078e02ff */
[----:B------:R-:W-:Y:S02]  /*19970*/  IMAD R6, R6, c[0x0][0x4e8], R3 ;  /* 0x00013a0006067a24 */ /* 0x000fe400078e0203 */
[----:B------:R-:W-:Y:S02]  /*19980*/  IMAD R7, R0, c[0x0][0x434], R2 ;  /* 0x00010d0000077a24 */ /* 0x000fe400078e0202 */
[----:B--2---:R-:W-:-:S04]  /*19990*/  IMAD.WIDE.U32 R4, R10, c[0x0][0x448], R4 ;  /* 0x000112000a047a25 */ /* 0x004fc800078e0004 */
        /* <DEDUP_REMOVED lines=12> */
.L_x_950:
[----:B------:R-:W-:Y:S05]  /*19a60*/  BRA.DIV ~URZ, `(.L_x_863) ;  /* 0x000059d27f007947 */ /* 0x000fea000b800000 */
[----:B------:R3:W4:Y:S02]  /*19a70*/  SHFL.IDX PT, R0, R12, RZ, 0x1c1f ;  /* 0x001c1fff0c007589 */ /* 0x00072400000e0000 */
.L_x_951:
[----:B------:R-:W-:Y:S01]  /*19a80*/  IMAD R14, R14, c[0x0][0x4e8], RZ ;  /* 0x00013a000e0e7a24 */ /* 0x000fe200078e02ff */
[----:B------:R-:W-:Y:S04]  /*19a90*/  BSSY B0, `(.L_x_864) ;  /* 0x0000099000007945 */ /* 0x000fe80003800000 */
[----:B------:R-:W-:-:S13]  /*19aa0*/  ISETP.GE.AND P0, PT, R9, R14, PT ;  /* 0x0000000e0900720c */ /* 0x000fda0003f06270 */
[----:B------:R-:W-:Y:S05]  /*19ab0*/  @P0 BRA `(.L_x_865) ;  /* 0x0000096000000947 */ /* 0x000fea0003800000 */
[----:B------:R-:W5:Y:S04]  /*19ac0*/  LDL R20, [R1+0x100] ;  /* 0x0001000001147983 */ /* 0x000f680000100800 */
[----:B---3--:R-:W3:Y:S04]  /*19ad0*/  LDL R10, [R1+0xec] ;  /* 0x0000ec00010a7983 */ /* 0x008ee80000100800 */
[----:B----4-:R-:W4:Y:S04]  /*19ae0*/  LDL R11, [R1+0xe8] ;  /* 0x0000e800010b7983 */ /* 0x010f280000100800 */
[----:B--2---:R-:W2:Y:S04]  /*19af0*/  LDL R27, [R1+0x164] ;  /* 0x00016400011b7983 */ /* 0x004ea80000100800 */
[----:B------:R-:W2:Y:S04]  /*19b00*/  LDL R23, [R1+0x160] ;  /* 0x0001600001177983 */ /* 0x000ea80000100800 */
        /* <DEDUP_REMOVED lines=12> */
[----:B------:R-:W2:Y:S01]  /*19bd0*/  LDL R31, [R1+0x12c] ;  /* 0x00012c00011f7983 */ /* 0x000ea20000100800 */
[----:B-----5:R-:W-:-:S02]  /*19be0*/  ISETP.GE.AND P2, PT, R20, c[0x0][0x3c8], PT ;  /* 0x0000f20014007a0c */ /* 0x020fc40003f46270 */
[----:B---3--:R-:W-:-:S11]  /*19bf0*/  ISETP.GE.AND P1, PT, R10, c[0x0][0x3c8], PT ;  /* 0x0000f2000a007a0c */ /* 0x008fd60003f26270 */
[----:B------:R-:W-:Y:S02]  /*19c00*/  @!P2 IMAD.MOV.U32 R8, RZ, RZ, R0 ;  /* 0x000000ffff08a224 */ /* 0x000fe400078e0000 */
[----:B------:R-:W-:-:S04]  /*19c10*/  @!P2 IMAD.MOV.U32 R9, RZ, RZ, R4 ;  /* 0x000000ffff09a224 */ /* 0x000fc800078e0004 */
[----:B------:R-:W-:Y:S02]  /*19c20*/  @!P2 IMAD.WIDE R8, R20, 0x4, R8 ;  /* 0x000000041408a825 */ /* 0x000fe400078e0208 */
[----:B------:R-:W3:Y:S01]  /*19c30*/  LDL R20, [R1+0x150] ;  /* 0x0001500001147983 */ /* 0x000ee20000100800 */
[----:B----4-:R-:W-:Y:S02]  /*19c40*/  ISETP.GE.AND P0, PT, R11, c[0x0][0x3c8], PT ;  /* 0x0000f2000b007a0c */ /* 0x010fe40003f06270 */
[----:B------:R-:W-:-:S04]  /*19c50*/  @!P1 LEA R6, P3, R10, R0, 0x2 ;  /* 0x000000000a069211 */ /* 0x000fc800078610ff */
[----:B--2---:R-:W-:Y:S02]  /*19c60*/  @!P1 LEA.HI.X R7, R10, R4, R27, 0x2, P3 ;  /* 0x000000040a079211 */ /* 0x004fe400018f141b */
[----:B------:R-:W2:Y:S05]  /*19c70*/  LDL R27, [R1+0x14c] ;  /* 0x00014c00011b7983 */ /* 0x000eaa0000100800 */
[C---:B------:R-:W-:Y:S02]  /*19c80*/  @!P0 LEA R2, P6, R11.reuse, R0, 0x2 ;  /* 0x000000000b028211 */ /* 0x040fe400078c10ff */
[----:B------:R-:W-:Y:S02]  /*19c90*/  ISETP.GE.AND P5, PT, R28, c[0x0][0x3c8], PT ;  /* 0x0000f2001c007a0c */ /* 0x000fe40003fa6270 */
[----:B------:R-:W-:Y:S01]  /*19ca0*/  ISETP.GE.AND P4, PT, R16, c[0x0][0x3c8], PT ;  /* 0x0000f20010007a0c */ /* 0x000fe20003f86270 */
[----:B------:R4:W-:Y:S01]  /*19cb0*/  @!P2 ST.E.64 [R8.64], R136 ;  /* 0x000000880800a985 */ /* 0x0009e2000c101b0a */
[----:B------:R-:W-:-:S03]  /*19cc0*/  @!P0 LEA.HI.X R3, R11, R4, R23, 0x2, P6 ;  /* 0x000000040b038211 */ /* 0x000fc600030f1417 */
[----:B------:R-:W5:Y:S01]  /*19cd0*/  LDL R23, [R1+0x148] ;  /* 0x0001480001177983 */ /* 0x000f620000100800 */
[----:B------:R-:W-:-:S03]  /*19ce0*/  ISETP.GE.AND P2, PT, R25, c[0x0][0x3c8], PT ;  /* 0x0000f20019007a0c */ /* 0x000fc60003f46270 */
[----:B------:R1:W-:Y:S01]  /*19cf0*/  @!P1 ST.E.64 [R6.64], R132 ;  /* 0x0000008406009985 */ /* 0x0003e2000c101b0a */
[----:B------:R-:W-:-:S03]  /*19d00*/  ISETP.GE.AND P3, PT, R15, c[0x0][0x3c8], PT ;  /* 0x0000f2000f007a0c */ /* 0x000fc60003f66270 */
[----:B------:R1:W-:Y:S04]  /*19d10*/  @!P0 ST.E.64 [R2.64], R128 ;  /* 0x0000008002008985 */ /* 0x0003e8000c101b0a */
[----:B------:R-:W5:Y:S04]  /*19d20*/  LDL R10, [R1+0xc8] ;  /* 0x0000c800010a7983 */ /* 0x000f680000100800 */
[----:B------:R-:W5:Y:S01]  /*19d30*/  LDL R11, [R1+0xc4] ;  /* 0x0000c400010b7983 */ /* 0x000f620000100800 */
[----:B----4-:R-:W-:-:S04]  /*19d40*/  @!P5 LEA R8, P0, R28, R0, 0x2 ;  /* 0x000000001c08d211 */ /* 0x010fc800078010ff */
[----:B------:R-:W-:Y:S02]  /*19d50*/  @!P5 LEA.HI.X R9, R28, R4, R29, 0x2, P0 ;  /* 0x000000041c09d211 */ /* 0x000fe400000f141d */
[----:B------:R-:W-:Y:S01]  /*19d60*/  ISETP.GE.AND P6, PT, R18, c[0x0][0x3c8], PT ;  /* 0x0000f20012007a0c */ /* 0x000fe20003fc6270 */
[----:B------:R-:W4:Y:S01]  /*19d70*/  LDL R28, [R1+0xb8] ;  /* 0x0000b800011c7983 */ /* 0x000f220000100800 */
[----:B-1----:R-:W-:-:S03]  /*19d80*/  @!P4 LEA R6, P1, R16, R0, 0x2 ;  /* 0x000000001006c211 */ /* 0x002fc600078210ff */
[----:B------:R1:W-:Y:S01]  /*19d90*/  @!P5 ST.E.64 [R8.64], R124 ;  /* 0x0000007c0800d985 */ /* 0x0003e2000c101b0a */
[----:B------:R-:W-:-:S03]  /*19da0*/  @!P4 LEA.HI.X R7, R16, R4, R24, 0x2, P1 ;  /* 0x000000041007c211 */ /* 0x000fc600008f1418 */
[----:B------:R-:W4:Y:S01]  /*19db0*/  LDL R24, [R1+0x144] ;  /* 0x0001440001187983 */ /* 0x000f220000100800 */
[----:B------:R-:W-:Y:S02]  /*19dc0*/  ISETP.GE.AND P5, PT, R26, c[0x0][0x3c8], PT ;  /* 0x0000f2001a007a0c */ /* 0x000fe40003fa6270 */
[C---:B------:R-:W-:Y:S01]  /*19dd0*/  @!P3 LEA R2, P0, R15.reuse, R0, 0x2 ;  /* 0x000000000f02b211 */ /* 0x040fe200078010ff */
[----:B------:R-:W4:Y:S03]  /*19de0*/  LDL R16, [R1+0xc0] ;  /* 0x0000c00001107983 */ /* 0x000f260000100800 */
[----:B------:R-:W-:Y:S01]  /*19df0*/  @!P3 LEA.HI.X R3, R15, R4, R19, 0x2, P0 ;  /* 0x000000040f03b211 */ /* 0x000fe200000f1413 */
[----:B------:R-:W4:Y:S04]  /*19e00*/  LDL R29, [R1+0x128] ;  /* 0x00012800011d7983 */ /* 0x000f280000100800 */
[----:B------:R-:W4:Y:S01]  /*19e10*/  LDL R15, [R1+0x13c] ;  /* 0x00013c00010f7983 */ /* 0x000f220000100800 */
[----:B-1----:R-:W-:-:S03]  /*19e20*/  @!P2 LEA R8, P1, R25, R0, 0x2 ;  /* 0x000000001908a211 */ /* 0x002fc600078210ff */
[----:B------:R1:W-:Y:S04]  /*19e30*/  @!P4 ST.E.64 [R6.64], R120 ;  /* 0x000000780600c985 */ /* 0x0003e8000c101b0a */
[----:B------:R-:W4:Y:S04]  /*19e40*/  LDL R19, [R1+0x140] ;  /* 0x0001400001137983 */ /* 0x000f280000100800 */
[----:B------:R1:W-:Y:S02]  /*19e50*/  @!P3 ST.E.64 [R2.64], R116 ;  /* 0x000000740200b985 */ /* 0x0003e4000c101b0a */
[----:B-1----:R-:W-:-:S02]  /*19e60*/  @!P5 LEA R6, P0, R26, R0, 0x2 ;  /* 0x000000001a06d211 */ /* 0x002fc400078010ff */
[----:B------:R-:W-:Y:S02]  /*19e70*/  @!P6 LEA R2, P4, R18, R0, 0x2 ;  /* 0x000000001202e211 */ /* 0x000fe400078810ff */
[CC--:B---3--:R-:W-:Y:S02]  /*19e80*/  @!P2 LEA.HI.X R9, R25.reuse, R4.reuse, R20, 0x2, P1 ;  /* 0x000000041909a211 */ /* 0x0c8fe400008f1414 */
[----:B------:R-:W3:Y:S01]  /*19e90*/  LDL R20, [R1+0x84] ;  /* 0x0000840001147983 */ /* 0x000ee20000100800 */
[-C--:B--2---:R-:W-:Y:S02]  /*19ea0*/  @!P5 LEA.HI.X R7, R26, R4.reuse, R27, 0x2, P0 ;  /* 0x000000041a07d211 */ /* 0x084fe400000f141b */
[----:B------:R-:W-:Y:S01]  /*19eb0*/  ISETP.GE.AND P0, PT, R25, c[0x0][0x3c8], PT ;  /* 0x0000f20019007a0c */ /* 0x000fe20003f06270 */
[----:B------:R-:W2:Y:S04]  /*19ec0*/  LDL R26, [R1+0xb4] ;  /* 0x0000b400011a7983 */ /* 0x000ea80000100800 */
[----:B------:R-:W2:Y:S01]  /*19ed0*/  LDL R25, [R1+0x138] ;  /* 0x0001380001197983 */ /* 0x000ea20000100800 */
[----:B-----5:R-:W-:-:S03]  /*19ee0*/  @!P6 LEA.HI.X R3, R18, R4, R23, 0x2, P4 ;  /* 0x000000041203e211 */ /* 0x020fc600020f1417 */
[----:B------:R-:W5:Y:S04]  /*19ef0*/  LDL R27, [R1+0x124] ;  /* 0x00012400011b7983 */ /* 0x000f680000100800 */
[----:B------:R-:W5:Y:S04]  /*19f00*/  LDL R23, [R1+0x134] ;  /* 0x0001340001177983 */ /* 0x000f680000100800 */
[----:B------:R-:W5:Y:S01]  /*19f10*/  LDL R18, [R1+0x130] ;  /* 0x0001300001127983 */ /* 0x000f620000100800 */
[----:B------:R-:W-:Y:S02]  /*19f20*/  ISETP.GE.AND P3, PT, R21, c[0x0][0x3c8], PT ;  /* 0x0000f20015007a0c */ /* 0x000fe40003f66270 */
[----:B------:R-:W-:Y:S01]  /*19f30*/  ISETP.GE.AND P1, PT, R10, c[0x0][0x3c8], PT ;  /* 0x0000f2000a007a0c */ /* 0x000fe20003f26270 */
[----:B------:R1:W-:Y:S01]  /*19f40*/  @!P0 ST.E.64 [R8.64], R112 ;  /* 0x0000007008008985 */ /* 0x0003e2000c101b0a */
[----:B------:R-:W-:-:S03]  /*19f50*/  ISETP.GE.AND P2, PT, R17, c[0x0][0x3c8], PT ;  /* 0x0000f20011007a0c */ /* 0x000fc60003f46270 */
[----:B------:R-:W-:Y:S04]  /*19f60*/  @!P5 ST.E.64 [R6.64], R108 ;  /* 0x0000006c0600d985 */ /* 0x000fe8000c101b0a */
[----:B------:R4:W-:Y:S01]  /*19f70*/  @!P6 ST.E.64 [R2.64], R36 ;  /* 0x000000240200e985 */ /* 0x0009e2000c101b0a */
[----:B------:R-:W-:Y:S02]  /*19f80*/  ISETP.GE.AND P6, PT, R11, c[0x0][0x3c8], PT ;  /* 0x0000f2000b007a0c */ /* 0x000fe40003fc6270 */
[----:B-1----:R-:W-:-:S04]  /*19f90*/  @!P3 LEA R8, P0, R21, R0, 0x2 ;  /* 0x000000001508b211 */ /* 0x002fc800078010ff */
[----:B----4-:R-:W-:Y:S02]  /*19fa0*/  @!P3 LEA.HI.X R9, R21, R4, R24, 0x2, P0 ;  /* 0x000000041509b211 */ /* 0x010fe400000f1418 */
[----:B------:R-:W4:Y:S01]  /*19fb0*/  LDL R24, [R1+0xb0] ;  /* 0x0000b00001187983 */ /* 0x000f220000100800 */
[----:B------:R-:W-:-:S03]  /*19fc0*/  @!P1 LEA R2, P0, R10, R0, 0x2 ;  /* 0x000000000a029211 */ /* 0x000fc600078010ff */
[----:B------:R-:W-:Y:S01]  /*19fd0*/  @!P3 ST.E.64 [R8.64], R40 ;  /* 0x000000280800b985 */ /* 0x000fe2000c101b0a */
[----:B------:R-:W-:-:S03]  /*19fe0*/  @!P1 LEA.HI.X R3, R10, R4, R15, 0x2, P0 ;  /* 0x000000040a039211 */ /* 0x000fc600000f140f */
[----:B------:R-:W4:Y:S01]  /*19ff0*/  LDL R10, [R1+0xac] ;  /* 0x0000ac00010a7983 */ /* 0x000f220000100800 */
[----:B------:R-:W-:-:S03]  /*1a000*/  @!P2 LEA R6, P4, R17, R0, 0x2 ;  /* 0x000000001106a211 */ /* 0x000fc600078810ff */
[----:B------:R-:W4:Y:S01]  /*1a010*/  LDL R21, [R1+0xa8] ;  /* 0x0000a80001157983 */ /* 0x000f220000100800 */
[----:B------:R-:W-:-:S03]  /*1a020*/  ISETP.GE.AND P5, PT, R16, c[0x0][0x3c8], PT ;  /* 0x0000f20010007a0c */ /* 0x000fc60003fa6270 */
[----:B------:R-:W4:Y:S01]  /*1a030*/  LDL R15, [R1+0x9c] ;  /* 0x00009c00010f7983 */ /* 0x000f220000100800 */
[----:B------:R-:W-:-:S03]  /*1a040*/  @!P2 LEA.HI.X R7, R17, R4, R19, 0x2, P4 ;  /* 0x000000041107a211 */ /* 0x000fc600020f1413 */
[----:B------:R-:W4:Y:S04]  /*1a050*/  LDL R19, [R1+0xa4] ;  /* 0x0000a40001137983 */ /* 0x000f280000100800 */
[----:B------:R1:W-:Y:S04]  /*1a060*/  @!P2 ST.E.64 [R6.64], R44 ;  /* 0x0000002c0600a985 */ /* 0x0003e8000c101b0a */
[----:B------:R-:W4:Y:S01]  /*1a070*/  LDL R17, [R1+0xa0] ;  /* 0x0000a00001117983 */ /* 0x000f220000100800 */
[----:B-1----:R-:W-:-:S03]  /*1a080*/  @!P6 LEA R6, P4, R11, R0, 0x2 ;  /* 0x000000000b06e211 */ /* 0x002fc600078810ff */
[----:B------:R1:W-:Y:S01]  /*1a090*/  @!P1 ST.E.64 [R2.64], R48 ;  /* 0x0000003002009985 */ /* 0x0003e2000c101b0a */
[----:B---3--:R-:W-:-:S13]  /*1a0a0*/  ISETP.GE.AND P3, PT, R20, c[0x0][0x3c8], PT ;  /* 0x0000f20014007a0c */ /* 0x008fda0003f66270 */
[----:B------:R-:W-:-:S04]  /*1a0b0*/  @!P3 LEA R8, P0, R20, R0, 0x2 ;  /* 0x000000001408b211 */ /* 0x000fc800078010ff */
[-C--:B--2---:R-:W-:Y:S02]  /*1a0c0*/  @!P3 LEA.HI.X R9, R20, R4.reuse, R25, 0x2, P0 ;  /* 0x000000041409b211 */ /* 0x084fe400000f1419 */
[----:B------:R-:W2:Y:S01]  /*1a0d0*/  LDL R25, [R1+0x120] ;  /* 0x0001200001197983 */ /* 0x000ea20000100800 */
[----:B-----5:R-:W-:-:S03]  /*1a0e0*/  @!P6 LEA.HI.X R7, R11, R4, R23, 0x2, P4 ;  /* 0x000000040b07e211 */ /* 0x020fc600020f1417 */
[----:B------:R-:W3:Y:S01]  /*1a0f0*/  LDL R11, [R1+0x11c] ;  /* 0x00011c00010b7983 */ /* 0x000ee20000100800 */
[----:B-1----:R-:W-:-:S03]  /*1a100*/  @!P5 LEA R2, P3, R16, R0, 0x2 ;  /* 0x000000001002d211 */ /* 0x002fc600078610ff */
[----:B------:R-:W5:Y:S01]  /*1a110*/  LDL R23, [R1+0x118] ;  /* 0x0001180001177983 */ /* 0x000f620000100800 */
[----:B------:R-:W-:Y:S02]  /*1a120*/  ISETP.GE.AND P4, PT, R20, c[0x0][0x3c8], PT ;  /* 0x0000f20014007a0c */ /* 0x000fe40003f86270 */
[----:B------:R-:W-:Y:S01]  /*1a130*/  @!P5 LEA.HI.X R3, R16, R4, R18, 0x2, P3 ;  /* 0x000000041003d211 */ /* 0x000fe200018f1412 */
[----:B------:R-:W5:Y:S04]  /*1a140*/  LDL R20, [R1+0x114] ;  /* 0x0001140001147983 */ /* 0x000f680000100800 */
[----:B------:R-:W5:Y:S04]  /*1a150*/  LDL R18, [R1+0x110] ;  /* 0x0001100001127983 */ /* 0x000f680000100800 */
[----:B------:R-:W5:Y:S01]  /*1a160*/  LDL R16, [R1+0x10c] ;  /* 0x00010c0001107983 */ /* 0x000f620000100800 */
[----:B------:R-:W-:-:S02]  /*1a170*/  ISETP.GE.AND P1, PT, R28, c[0x0][0x3c8], PT ;  /* 0x0000f2001c007a0c */ /* 0x000fc40003f26270 */
[----:B------:R-:W-:Y:S01]  /*1a180*/  ISETP.GE.AND P2, PT, R30, c[0x0][0x3c8], PT ;  /* 0x0000f2001e007a0c */ /* 0x000fe20003f46270 */
[----:B------:R-:W-:Y:S04]  /*1a190*/  @!P4 ST.E.64 [R8.64], R52 ;  /* 0x000000340800c985 */ /* 0x000fe8000c101b0a */
[----:B------:R1:W-:Y:S01]  /*1a1a0*/  @!P6 ST.E.64 [R6.64], R56 ;  /* 0x000000380600e985 */ /* 0x0003e2000c101b0a */
[----:B------:R-:W-:-:S03]  /*1a1b0*/  ISETP.GE.AND P0, PT, R26, c[0x0][0x3c8], PT ;  /* 0x0000f2001a007a0c */ /* 0x000fc60003f06270 */
[----:B------:R4:W-:Y:S02]  /*1a1c0*/  @!P5 ST.E.64 [R2.64], R60 ;  /* 0x0000003c0200d985 */ /* 0x0009e4000c101b0a */
[-C--:B-1----:R-:W-:Y:S02]  /*1a1d0*/  @!P1 LEA R6, P4, R28, R0.reuse, 0x2 ;  /* 0x000000001c069211 */ /* 0x082fe400078810ff */
[----:B------:R-:W-:Y:S02]  /*1a1e0*/  @!P2 LEA R8, P3, R30, R0, 0x2 ;  /* 0x000000001e08a211 */ /* 0x000fe400078610ff */
[----:B----4-:R-:W-:Y:S02]  /*1a1f0*/  ISETP.GE.AND P5, PT, R24, c[0x0][0x3c8], PT ;  /* 0x0000f20018007a0c */ /* 0x010fe40003fa6270 */
[----:B------:R-:W-:Y:S02]  /*1a200*/  @!P2 LEA.HI.X R9, R30, R4, R31, 0x2, P3 ;  /* 0x000000041e09a211 */ /* 0x000fe400018f141f */
[----:B------:R-:W-:-:S05]  /*1a210*/  @!P0 LEA R2, P6, R26, R0, 0x2 ;  /* 0x000000001a028211 */ /* 0x000fca00078c10ff */
[----:B------:R-:W-:-:S04]  /*1a220*/  P2R R3, PR, RZ, 0x10 ;  /* 0x00000010ff037803 */ /* 0x000fc80000000000 */
[----:B------:R-:W-:Y:S02]  /*1a230*/  ISETP.NE.AND P3, PT, R3, RZ, PT ;  /* 0x000000ff0300720c */ /* 0x000fe40003f65270 */
[----:B------:R-:W-:Y:S02]  /*1a240*/  ISETP.GE.AND P4, PT, R10, c[0x0][0x3c8], PT ;  /* 0x0000f2000a007a0c */ /* 0x000fe40003f86270 */
[-C--:B------:R-:W-:Y:S02]  /*1a250*/  @!P1 LEA.HI.X R7, R28, R4.reuse, R29, 0x2, P3 ;  /* 0x000000041c079211 */ /* 0x080fe400018f141d */
[----:B------:R-:W-:Y:S01]  /*1a260*/  @!P0 LEA.HI.X R3, R26, R4, R27, 0x2, P6 ;  /* 0x000000041a038211 */ /* 0x000fe200030f141b */
[----:B------:R-:W-:Y:S01]  /*1a270*/  @!P2 ST.E.64 [R8.64], R64 ;  /* 0x000000400800a985 */ /* 0x000fe2000c101b0a */
[----:B------:R-:W-:-:S03]  /*1a280*/  ISETP.GE.AND P3, PT, R21, c[0x0][0x3c8], PT ;  /* 0x0000f20015007a0c */ /* 0x000fc60003f66270 */
[----:B------:R1:W-:Y:S04]  /*1a290*/  @!P1 ST.E.64 [R6.64], R68 ;  /* 0x0000004406009985 */ /* 0x0003e8000c101b0a */
[----:B------:R4:W-:Y:S01]  /*1a2a0*/  @!P0 ST.E.64 [R2.64], R72 ;  /* 0x0000004802008985 */ /* 0x0009e2000c101b0a */
[----:B------:R-:W-:Y:S02]  /*1a2b0*/  ISETP.GE.AND P2, PT, R19, c[0x0][0x3c8], PT ;  /* 0x0000f20013007a0c */ /* 0x000fe40003f46270 */
[----:B------:R-:W-:Y:S02]  /*1a2c0*/  ISETP.GE.AND P1, PT, R17, c[0x0][0x3c8], PT ;  /* 0x0000f20011007a0c */ /* 0x000fe40003f26270 */
[-C--:B-1----:R-:W-:Y:S02]  /*1a2d0*/  @!P5 LEA R6, P0, R24, R0.reuse, 0x2 ;  /* 0x000000001806d211 */ /* 0x082fe400078010ff */
[----:B----4-:R-:W-:-:S02]  /*1a2e0*/  @!P4 LEA R2, P6, R10, R0, 0x2 ;  /* 0x000000000a02c211 */ /* 0x010fc400078c10ff */
[----:B--2---:R-:W-:-:S05]  /*1a2f0*/  @!P5 LEA.HI.X R7, R24, R4, R25, 0x2, P0 ;  /* 0x000000041807d211 */ /* 0x004fca00000f1419 */
[----:B------:R-:W-:Y:S01]  /*1a300*/  @!P5 ST.E.64 [R6.64], R76 ;  /* 0x0000004c0600d985 */ /* 0x000fe2000c101b0a */
[----:B---3--:R-:W-:Y:S02]  /*1a310*/  @!P4 LEA.HI.X R3, R10, R4, R11, 0x2, P6 ;  /* 0x000000040a03c211 */ /* 0x008fe400030f140b */
[-C--:B------:R-:W-:Y:S02]  /*1a320*/  @!P3 LEA R10, P5, R21, R0.reuse, 0x2 ;  /* 0x00000000150ab211 */ /* 0x080fe400078a10ff */
[----:B------:R-:W-:Y:S01]  /*1a330*/  ISETP.GE.AND P0, PT, R15, c[0x0][0x3c8], PT ;  /* 0x0000f2000f007a0c */ /* 0x000fe20003f06270 */
[----:B------:R1:W-:Y:S01]  /*1a340*/  @!P4 ST.E.64 [R2.64], R80 ;  /* 0x000000500200c985 */ /* 0x0003e2000c101b0a */
[----:B------:R-:W-:-:S04]  /*1a350*/  @!P2 LEA R8, P6, R19, R0, 0x2 ;  /* 0x000000001308a211 */ /* 0x000fc800078c10ff */
[----:B-----5:R-:W-:-:S05]  /*1a360*/  @!P2 LEA.HI.X R9, R19, R4, R20, 0x2, P6 ;  /* 0x000000041309a211 */ /* 0x020fca00030f1414 */
[----:B-1----:R-:W-:-:S04]  /*1a370*/  P2R R2, PR, RZ, 0x20 ;  /* 0x00000020ff027803 */ /* 0x002fc80000000000 */
[----:B------:R-:W-:Y:S02]  /*1a380*/  ISETP.NE.AND P4, PT, R2, RZ, PT ;  /* 0x000000ff0200720c */ /* 0x000fe40003f85270 */
[----:B------:R-:W-:Y:S02]  /*1a390*/  @!P1 LEA R6, P5, R17, R0, 0x2 ;  /* 0x0000000011069211 */ /* 0x000fe400078a10ff */
[----:B------:R-:W-:Y:S02]  /*1a3a0*/  @!P3 LEA.HI.X R11, R21, R4, R23, 0x2, P4 ;  /* 0x00000004150bb211 */ /* 0x000fe400020f1417 */
[----:B------:R-:W-:Y:S02]  /*1a3b0*/  @!P0 LEA R2, P4, R15, R0, 0x2 ;  /* 0x000000000f028211 */ /* 0x000fe400078810ff */
[-C--:B------:R-:W-:Y:S02]  /*1a3c0*/  @!P1 LEA.HI.X R7, R17, R4.reuse, R18, 0x2, P5 ;  /* 0x0000000411079211 */ /* 0x080fe400028f1412 */
[----:B------:R-:W-:Y:S01]  /*1a3d0*/  @!P0 LEA.HI.X R3, R15, R4, R16, 0x2, P4 ;  /* 0x000000040f038211 */ /* 0x000fe200020f1410 */
[----:B------:R1:W-:Y:S04]  /*1a3e0*/  @!P3 ST.E.64 [R10.64], R84 ;  /* 0x000000540a00b985 */ /* 0x0003e8000c101b0a */
[----:B------:R1:W-:Y:S04]  /*1a3f0*/  @!P2 ST.E.64 [R8.64], R88 ;  /* 0x000000580800a985 */ /* 0x0003e8000c101b0a */
[----:B------:R1:W-:Y:S04]  /*1a400*/  @!P1 ST.E.64 [R6.64], R92 ;  /* 0x0000005c06009985 */ /* 0x0003e8000c101b0a */
[----:B------:R1:W-:Y:S02]  /*1a410*/  @!P0 ST.E.64 [R2.64], R96 ;  /* 0x0000006002008985 */ /* 0x0003e4000c101b0a */
.L_x_865:
[----:B------:R-:W-:Y:S05]  /*1a420*/  BSYNC B0 ;  /* 0x0000000000007941 */ /* 0x000fea0003800000 */
.L_x_864:
[----:B------:R-:W-:Y:S05]  /*1a430*/  BRA.DIV ~URZ, `(.L_x_866) ;  /* 0x000050827f007947 */ /* 0x000fea000b800000 */
[----:B--2---:R2:W1:Y:S04]  /*1a440*/  SHFL.IDX PT, R4, R5, 0x1, 0x1c1f ;  /* 0x003c1f0005047f89 */ /* 0x00446800000e0000 */
[----:B----4-:R2:W4:Y:S02]  /*1a450*/  SHFL.IDX PT, R0, R12, 0x1, 0x1c1f ;  /* 0x003c1f000c007f89 */ /* 0x01052400000e0000 */
.L_x_952:
[----:B------:R-:W-:-:S13]  /*1a460*/  ISETP.GE.AND P0, PT, R13, R14, PT ;  /* 0x0000000e0d00720c */ /* 0x000fda0003f06270 */
[----:B------:R-:W-:Y:S05]  /*1a470*/  @P0 BRA `(.L_x_861) ;  /* 0x000016a000000947 */ /* 0x000fea0003800000 */
[----:B-1----:R-:W5:Y:S04]  /*1a480*/  LDL R10, [R1+0x100] ;  /* 0x00010000010a7983 */ /* 0x002f680000100800 */
[----:B--2---:R-:W2:Y:S04]  /*1a490*/  LDL R20, [R1+0xe4] ;  /* 0x0000e40001147983 */ /* 0x004ea80000100800 */
[----:B---3--:R-:W3:Y:S04]  /*1a4a0*/  LDL R8, [R1+0xec] ;  /* 0x0000ec0001087983 */ /* 0x008ee80000100800 */
[----:B----4-:R-:W4:Y:S04]  /*1a4b0*/  LDL R11, [R1+0xe8] ;  /* 0x0000e800010b7983 */ /* 0x010f280000100800 */
[----:B------:R-:W4:Y:S04]  /*1a4c0*/  LDL R9, [R1+0x164] ;  /* 0x0001640001097983 */ /* 0x000f280000100800 */
        /* <DEDUP_REMOVED lines=14> */
[----:B------:R-:W4:Y:S01]  /*1a5b0*/  LDL R27, [R1+0x130] ;  /* 0x00013000011b7983 */ /* 0x000f220000100800 */
[----:B-----5:R-:W-:-:S02]  /*1a5c0*/  ISETP.GE.AND P4, PT, R10, c[0x0][0x3c8], PT ;  /* 0x0000f2000a007a0c */ /* 0x020fc40003f86270 */
[----:B--2---:R-:W-:Y:S02]  /*1a5d0*/  ISETP.GE.AND P1, PT, R20, c[0x0][0x3c8], PT ;  /* 0x0000f20014007a0c */ /* 0x004fe40003f26270 */
[----:B---3--:R-:W-:-:S09]  /*1a5e0*/  ISETP.GE.AND P3, PT, R8, c[0x0][0x3c8], PT ;  /* 0x0000f20008007a0c */ /* 0x008fd20003f66270 */
[----:B------:R-:W-:Y:S02]  /*1a5f0*/  @!P4 IMAD.MOV.U32 R6, RZ, RZ, R0 ;  /* 0x000000ffff06c224 */ /* 0x000fe400078e0000 */
[----:B------:R-:W-:-:S04]  /*1a600*/  @!P4 IMAD.MOV.U32 R7, RZ, RZ, R4 ;  /* 0x000000ffff07c224 */ /* 0x000fc800078e0004 */
[----:B------:R-:W-:Y:S01]  /*1a610*/  @!P4 IMAD.WIDE R6, R10, 0x4, R6 ;  /* 0x000000040a06c825 */ /* 0x000fe200078e0206 */
[----:B----4-:R-:W-:Y:S01]  /*1a620*/  ISETP.GE.AND P2, PT, R11, c[0x0][0x3c8], PT ;  /* 0x0000f2000b007a0c */ /* 0x010fe20003f46270 */
[----:B------:R-:W2:Y:S01]  /*1a630*/  LDL R10, [R1+0xcc] ;  /* 0x0000cc00010a7983 */ /* 0x000ea20000100800 */
[----:B------:R-:W-:-:S03]  /*1a640*/  @!P3 LEA R2, P5, R8, R0, 0x2 ;  /* 0x000000000802b211 */ /* 0x000fc600078a10ff */
[----:B------:R1:W-:Y:S01]  /*1a650*/  @!P4 ST.E.64 [R6.64], R138 ;  /* 0x0000008a0600c985 */ /* 0x0003e2000c101b0a */
[----:B------:R-:W-:-:S05]  /*1a660*/  @!P3 LEA.HI.X R3, R8, R4, R9, 0x2, P5 ;  /* 0x000000040803b211 */ /* 0x000fca00028f1409 */
[----:B------:R3:W-:Y:S02]  /*1a670*/  @!P3 ST.E.64 [R2.64], R134 ;  /* 0x000000860200b985 */ /* 0x0007e4000c101b0a */
[----:B------:R-:W-:-:S04]  /*1a680*/  @!P2 LEA R8, P3, R11, R0, 0x2 ;  /* 0x000000000b08a211 */ /* 0x000fc800078610ff */
[----:B------:R-:W-:Y:S02]  /*1a690*/  @!P2 LEA.HI.X R9, R11, R4, R12, 0x2, P3 ;  /* 0x000000040b09a211 */ /* 0x000fe400018f140c */
[----:B------:R-:W-:Y:S01]  /*1a6a0*/  ISETP.GE.AND P0, PT, R18, c[0x0][0x3c8], PT ;  /* 0x0000f20012007a0c */ /* 0x000fe20003f06270 */
[----:B------:R-:W4:Y:S01]  /*1a6b0*/  LDL R11, [R1+0x84] ;  /* 0x00008400010b7983 */ /* 0x000f220000100800 */
[----:B-1----:R-:W-:-:S03]  /*1a6c0*/  @!P1 LEA R6, P6, R20, R0, 0x2 ;  /* 0x0000000014069211 */ /* 0x002fc600078c10ff */
[----:B------:R-:W5:Y:S10]  /*1a6d0*/  LDL R12, [R1+0xc8] ;  /* 0x0000c800010c7983 */ /* 0x000f740000100800 */
[----:B---3--:R-:W-:-:S04]  /*1a6e0*/  P2R R2, PR, RZ, 0x40 ;  /* 0x00000040ff027803 */ /* 0x008fc80000000000 */
[----:B------:R-:W-:-:S04]  /*1a6f0*/  ISETP.NE.AND P3, PT, R2, RZ, PT ;  /* 0x000000ff0200720c */ /* 0x000fc80003f65270 */
[----:B------:R-:W-:Y:S02]  /*1a700*/  @!P1 LEA.HI.X R7, R20, R4, R26, 0x2, P3 ;  /* 0x0000000414079211 */ /* 0x000fe400018f141a */
[----:B------:R-:W3:Y:S01]  /*1a710*/  LDL R20, [R1+0x148] ;  /* 0x0001480001147983 */ /* 0x000ee20000100800 */
[----:B------:R-:W-:Y:S02]  /*1a720*/  ISETP.GE.AND P3, PT, R17, c[0x0][0x3c8], PT ;  /* 0x0000f20011007a0c */ /* 0x000fe40003f66270 */
[C---:B------:R-:W-:Y:S01]  /*1a730*/  @!P0 LEA R2, P6, R18.reuse, R0, 0x2 ;  /* 0x0000000012028211 */ /* 0x040fe200078c10ff */
[----:B------:R-:W-:Y:S03]  /*1a740*/  @!P2 ST.E.64 [R8.64], R130 ;  /* 0x000000820800a985 */ /* 0x000fe6000c101b0a */
[----:B------:R-:W-:Y:S01]  /*1a750*/  @!P0 LEA.HI.X R3, R18, R4, R25, 0x2, P6 ;  /* 0x0000000412038211 */ /* 0x000fe200030f1419 */
[----:B------:R-:W-:Y:S01]  /*1a760*/  @!P1 ST.E.64 [R6.64], R126 ;  /* 0x0000007e06009985 */ /* 0x000fe2000c101b0a */
[----:B------:R-:W-:-:S03]  /*1a770*/  ISETP.GE.AND P4, PT, R5, c[0x0][0x3c8], PT ;  /* 0x0000f20005007a0c */ /* 0x000fc60003f86270 */
[----:B------:R1:W-:Y:S04]  /*1a780*/  @!P0 ST.E.64 [R2.64], R122 ;  /* 0x0000007a02008985 */ /* 0x0003e8000c101b0a */
[----:B------:R-:W5:Y:S01]  /*1a790*/  LDL R18, [R1+0x144] ;  /* 0x0001440001127983 */ /* 0x000f620000100800 */
[----:B------:R-:W-:Y:S02]  /*1a7a0*/  ISETP.GE.AND P5, PT, R23, c[0x0][0x3c8], PT ;  /* 0x0000f20017007a0c */ /* 0x000fe40003fa6270 */
[----:B------:R-:W-:Y:S01]  /*1a7b0*/  ISETP.GE.AND P2, PT, R15, c[0x0][0x3c8], PT ;  /* 0x0000f2000f007a0c */ /* 0x000fe20003f46270 */
[----:B------:R-:W5:Y:S04]  /*1a7c0*/  LDL R25, [R1+0xbc] ;  /* 0x0000bc0001197983 */ /* 0x000f680000100800 */
[----:B------:R-:W5:Y:S01]  /*1a7d0*/  LDL R26, [R1+0x12c] ;  /* 0x00012c00011a7983 */ /* 0x000f620000100800 */
[----:B-1----:R-:W-:-:S02]  /*1a7e0*/  @!P3 LEA R2, P1, R17, R0, 0x2 ;  /* 0x000000001102b211 */ /* 0x002fc400078210ff */
[----:B------:R-:W-:-:S04]  /*1a7f0*/  @!P4 LEA R6, P6, R5, R0, 0x2 ;  /* 0x000000000506c211 */ /* 0x000fc800078c10ff */
[----:B------:R-:W-:Y:S02]  /*1a800*/  @!P4 LEA.HI.X R7, R5, R4, R21, 0x2, P6 ;  /* 0x000000040507c211 */ /* 0x000fe400030f1415 */
[----:B------:R-:W-:Y:S01]  /*1a810*/  @!P5 LEA R8, P0, R23, R0, 0x2 ;  /* 0x000000001708d211 */ /* 0x000fe200078010ff */
[----:B------:R-:W5:Y:S04]  /*1a820*/  LDL R5, [R1+0xc0] ;  /* 0x0000c00001057983 */ /* 0x000f680000100800 */
[----:B------:R-:W-:Y:S01]  /*1a830*/  P2R R3, PR, RZ, 0x2 ;  /* 0x00000002ff037803 */ /* 0x000fe20000000000 */
[----:B------:R-:W5:Y:S03]  /*1a840*/  LDL R21, [R1+0x124] ;  /* 0x0001240001157983 */ /* 0x000f660000100800 */
[----:B------:R-:W-:-:S04]  /*1a850*/  ISETP.NE.AND P6, PT, R3, RZ, PT ;  /* 0x000000ff0300720c */ /* 0x000fc80003fc5270 */
[-C--:B------:R-:W-:Y:S02]  /*1a860*/  @!P3 LEA.HI.X R3, R17, R4.reuse, R19, 0x2, P6 ;  /* 0x000000041103b211 */ /* 0x080fe400030f1413 */
[----:B------:R-:W5:Y:S04]  /*1a870*/  LDL R19, [R1+0x13c] ;  /* 0x00013c0001137983 */ /* 0x000f680000100800 */
[----:B------:R-:W5:Y:S01]  /*1a880*/  LDL R17, [R1+0x138] ;  /* 0x0001380001117983 */ /* 0x000f620000100800 */
[----:B------:R-:W-:Y:S02]  /*1a890*/  @!P5 LEA.HI.X R9, R23, R4, R24, 0x2, P0 ;  /* 0x000000041709d211 */ /* 0x000fe400000f1418 */
[----:B------:R-:W-:Y:S01]  /*1a8a0*/  ISETP.GE.AND P1, PT, R16, c[0x0][0x3c8], PT ;  /* 0x0000f20010007a0c */ /* 0x000fe20003f26270 */
[----:B------:R-:W5:Y:S04]  /*1a8b0*/  LDL R23, [R1+0xb8] ;  /* 0x0000b80001177983 */ /* 0x000f680000100800 */
[----:B------:R1:W-:Y:S04]  /*1a8c0*/  @!P5 ST.E.64 [R8.64], R118 ;  /* 0x000000760800d985 */ /* 0x0003e8000c101b0a */
[----:B------:R2:W-:Y:S04]  /*1a8d0*/  @!P4 ST.E.64 [R6.64], R114 ;  /* 0x000000720600c985 */ /* 0x0005e8000c101b0a */
[----:B------:R2:W-:Y:S04]  /*1a8e0*/  @!P3 ST.E.64 [R2.64], R110 ;  /* 0x0000006e0200b985 */ /* 0x0005e8000c101b0a */
[----:B------:R-:W5:Y:S01]  /*1a8f0*/  LDL R24, [R1+0x128] ;  /* 0x0001280001187983 */ /* 0x000f620000100800 */
[----:B-1----:R-:W-:-:S04]  /*1a900*/  @!P2 LEA R8, P3, R15, R0, 0x2 ;  /* 0x000000000f08a211 */ /* 0x002fc800078610ff */
[----:B---3--:R-:W-:Y:S02]  /*1a910*/  @!P2 LEA.HI.X R9, R15, R4, R20, 0x2, P3 ;  /* 0x000000040f09a211 */ /* 0x008fe400018f1414 */
[----:B------:R-:W3:Y:S01]  /*1a920*/  LDL R15, [R1+0x134] ;  /* 0x00013400010f7983 */ /* 0x000ee20000100800 */
[----:B--2---:R-:W-:Y:S02]  /*1a930*/  @!P1 LEA R6, P6, R16, R0, 0x2 ;  /* 0x0000000010069211 */ /* 0x004fe400078c10ff */
[----:B------:R-:W-:Y:S01]  /*1a940*/  ISETP.GE.AND P0, PT, R10, c[0x0][0x3c8], PT ;  /* 0x0000f2000a007a0c */ /* 0x000fe20003f06270 */
[----:B------:R-:W2:Y:S01]  /*1a950*/  LDL R20, [R1+0xb4] ;  /* 0x0000b40001147983 */ /* 0x000ea20000100800 */
[----:B----4-:R-:W-:-:S09]  /*1a960*/  ISETP.GE.AND P4, PT, R11, c[0x0][0x3c8], PT ;  /* 0x0000f2000b007a0c */ /* 0x010fd20003f86270 */
[----:B------:R-:W-:-:S04]  /*1a970*/  P2R R2, PR, RZ, 0x40 ;  /* 0x00000040ff027803 */ /* 0x000fc80000000000 */
[----:B------:R-:W-:Y:S02]  /*1a980*/  ISETP.NE.AND P3, PT, R2, RZ, PT ;  /* 0x000000ff0200720c */ /* 0x000fe40003f65270 */
[----:B------:R-:W-:Y:S02]  /*1a990*/  @!P0 LEA R2, P6, R10, R0, 0x2 ;  /* 0x000000000a028211 */ /* 0x000fe400078c10ff */
[-C--:B-----5:R-:W-:Y:S01]  /*1a9a0*/  @!P1 LEA.HI.X R7, R16, R4.reuse, R18, 0x2, P3 ;  /* 0x0000000410079211 */ /* 0x0a0fe200018f1412 */
[----:B------:R-:W-:Y:S01]  /*1a9b0*/  @!P2 ST.E.64 [R8.64], R38 ;  /* 0x000000260800a985 */ /* 0x000fe2000c101b0a */
[----:B------:R-:W-:Y:S02]  /*1a9c0*/  ISETP.GE.AND P5, PT, R12, c[0x0][0x3c8], PT ;  /* 0x0000f2000c007a0c */ /* 0x000fe40003fa6270 */
[----:B------:R-:W-:Y:S01]  /*1a9d0*/  @!P0 LEA.HI.X R3, R10, R4, R14, 0x2, P6 ;  /* 0x000000040a038211 */ /* 0x000fe200030f140e */
[----:B------:R1:W-:Y:S04]  /*1a9e0*/  @!P1 ST.E.64 [R6.64], R42 ;  /* 0x0000002a06009985 */ /* 0x0003e8000c101b0a */
[----:B------:R-:W4:Y:S04]  /*1a9f0*/  LDL R10, [R1+0xb0] ;  /* 0x0000b000010a7983 */ /* 0x000f280000100800 */
[----:B------:R-:W5:Y:S04]  /*1aa00*/  LDL R18, [R1+0xac] ;  /* 0x0000ac0001127983 */ /* 0x000f680000100800 */
[----:B------:R1:W-:Y:S01]  /*1aa10*/  @!P0 ST.E.64 [R2.64], R46 ;  /* 0x0000002e02008985 */ /* 0x0003e2000c101b0a */
[----:B------:R-:W-:-:S03]  /*1aa20*/  ISETP.GE.AND P3, PT, R13, c[0x0][0x3c8], PT ;  /* 0x0000f2000d007a0c */ /* 0x000fc60003f66270 */
[----:B------:R-:W4:Y:S04]  /*1aa30*/  LDL R16, [R1+0xa8] ;  /* 0x0000a80001107983 */ /* 0x000f280000100800 */
[----:B------:R-:W4:Y:S01]  /*1aa40*/  LDL R14, [R1+0xa4] ;  /* 0x0000a400010e7983 */ /* 0x000f220000100800 */
[-C--:B-1----:R-:W-:Y:S02]  /*1aa50*/  @!P4 LEA R6, P6, R11, R0.reuse, 0x2 ;  /* 0x000000000b06c211 */ /* 0x082fe400078c10ff */
[----:B------:R-:W-:-:S04]  /*1aa60*/  @!P5 LEA R8, P0, R12, R0, 0x2 ;  /* 0x000000000c08d211 */ /* 0x000fc800078010ff */
[----:B------:R-:W-:Y:S02]  /*1aa70*/  @!P5 LEA.HI.X R9, R12, R4, R19, 0x2, P0 ;  /* 0x000000040c09d211 */ /* 0x000fe400000f1413 */
[----:B------:R-:W5:Y:S01]  /*1aa80*/  LDL R12, [R1+0xa0] ;  /* 0x0000a000010c7983 */ /* 0x000f620000100800 */
[----:B------:R-:W-:-:S03]  /*1aa90*/  ISETP.GE.AND P2, PT, R5, c[0x0][0x3c8], PT ;  /* 0x0000f20005007a0c */ /* 0x000fc60003f46270 */
[----:B------:R-:W5:Y:S01]  /*1aaa0*/  LDL R19, [R1+0x11c] ;  /* 0x00011c0001137983 */ /* 0x000f620000100800 */
[----:B------:R-:W-:-:S04]  /*1aab0*/  P2R R2, PR, RZ, 0x40 ;  /* 0x00000040ff027803 */ /* 0x000fc80000000000 */
[----:B------:R-:W-:-:S04]  /*1aac0*/  ISETP.NE.AND P0, PT, R2, RZ, PT ;  /* 0x000000ff0200720c */ /* 0x000fc80003f05270 */
[----:B------:R-:W-:Y:S02]  /*1aad0*/  @!P4 LEA.HI.X R7, R11, R4, R17, 0x2, P0 ;  /* 0x000000040b07c211 */ /* 0x000fe400000f1411 */
[----:B------:R-:W5:Y:S01]  /*1aae0*/  LDL R11, [R1+0x120] ;  /* 0x00012000010b7983 */ /* 0x000f620000100800 */
[----:B------:R-:W-:-:S03]  /*1aaf0*/  @!P3 LEA R2, P6, R13, R0, 0x2 ;  /* 0x000000000d02b211 */ /* 0x000fc600078c10ff */
[----:B------:R-:W5:Y:S04]  /*1ab00*/  LDL R17, [R1+0x118] ;  /* 0x0001180001117983 */ /* 0x000f680000100800 */
[----:B------:R1:W-:Y:S04]  /*1ab10*/  @!P5 ST.E.64 [R8.64], R50 ;  /* 0x000000320800d985 */ /* 0x0003e8000c101b0a */
[----:B------:R1:W-:Y:S01]  /*1ab20*/  @!P4 ST.E.64 [R6.64], R54 ;  /* 0x000000360600c985 */ /* 0x0003e2000c101b0a */
[----:B---3--:R-:W-:-:S03]  /*1ab30*/  @!P3 LEA.HI.X R3, R13, R4, R15, 0x2, P6 ;  /* 0x000000040d03b211 */ /* 0x008fc600030f140f */
[----:B------:R-:W3:Y:S04]  /*1ab40*/  LDL R15, [R1+0x114] ;  /* 0x00011400010f7983 */ /* 0x000ee80000100800 */
[----:B------:R-:W3:Y:S04]  /*1ab50*/  LDL R13, [R1+0x110] ;  /* 0x00011000010d7983 */ /* 0x000ee80000100800 */
[----:B------:R2:W-:Y:S01]  /*1ab60*/  @!P3 ST.E.64 [R2.64], R58 ;  /* 0x0000003a0200b985 */ /* 0x0005e2000c101b0a */
[----:B-1----:R-:W-:-:S04]  /*1ab70*/  @!P2 LEA R8, P3, R5, R0, 0x2 ;  /* 0x000000000508a211 */ /* 0x002fc800078610ff */
[----:B------:R-:W-:Y:S02]  /*1ab80*/  @!P2 LEA.HI.X R9, R5, R4, R27, 0x2, P3 ;  /* 0x000000040509a211 */ /* 0x000fe400018f141b */
[----:B------:R-:W3:Y:S01]  /*1ab90*/  LDL R5, [R1+0x9c] ;  /* 0x00009c0001057983 */ /* 0x000ee20000100800 */
[----:B------:R-:W-:Y:S02]  /*1aba0*/  ISETP.GE.AND P1, PT, R25, c[0x0][0x3c8], PT ;  /* 0x0000f20019007a0c */ /* 0x000fe40003f26270 */
[----:B------:R-:W-:-:S11]  /*1abb0*/  ISETP.GE.AND P0, PT, R23, c[0x0][0x3c8], PT ;  /* 0x0000f20017007a0c */ /* 0x000fd60003f06270 */
[-C--:B------:R-:W-:Y:S02]  /*1abc0*/  @!P1 LEA R6, P4, R25, R0.reuse, 0x2 ;  /* 0x0000000019069211 */ /* 0x080fe400078810ff */
[----:B--2---:R-:W-:Y:S02]  /*1abd0*/  ISETP.GE.AND P5, PT, R20, c[0x0][0x3c8], PT ;  /* 0x0000f20014007a0c */ /* 0x004fe40003fa6270 */
[----:B------:R-:W-:-:S09]  /*1abe0*/  @!P0 LEA R2, P6, R23, R0, 0x2 ;  /* 0x0000000017028211 */ /* 0x000fd200078c10ff */
[----:B------:R-:W-:-:S04]  /*1abf0*/  P2R R3, PR, RZ, 0x10 ;  /* 0x00000010ff037803 */ /* 0x000fc80000000000 */
[----:B------:R-:W-:Y:S02]  /*1ac00*/  ISETP.NE.AND P3, PT, R3, RZ, PT ;  /* 0x000000ff0300720c */ /* 0x000fe40003f65270 */
[----:B----4-:R-:W-:Y:S02]  /*1ac10*/  ISETP.GE.AND P4, PT, R10, c[0x0][0x3c8], PT ;  /* 0x0000f2000a007a0c */ /* 0x010fe40003f86270 */
[-C--:B------:R-:W-:Y:S02]  /*1ac20*/  @!P1 LEA.HI.X R7, R25, R4.reuse, R26, 0x2, P3 ;  /* 0x0000000419079211 */ /* 0x080fe400018f141a */
[----:B------:R-:W-:Y:S01]  /*1ac30*/  @!P0 LEA.HI.X R3, R23, R4, R24, 0x2, P6 ;  /* 0x0000000417038211 */ /* 0x000fe200030f1418 */
[----:B------:R-:W-:Y:S01]  /*1ac40*/  @!P2 ST.E.64 [R8.64], R62 ;  /* 0x0000003e0800a985 */ /* 0x000fe2000c101b0a */
[----:B-----5:R-:W-:-:S03]  /*1ac50*/  ISETP.GE.AND P3, PT, R18, c[0x0][0x3c8], PT ;  /* 0x0000f20012007a0c */ /* 0x020fc60003f66270 */
[----:B------:R1:W-:Y:S04]  /*1ac60*/  @!P1 ST.E.64 [R6.64], R66 ;  /* 0x0000004206009985 */ /* 0x0003e8000c101b0a */
[----:B------:R2:W-:Y:S01]  /*1ac70*/  @!P0 ST.E.64 [R2.64], R70 ;  /* 0x0000004602008985 */ /* 0x0005e2000c101b0a */
[----:B------:R-:W-:Y:S02]  /*1ac80*/  ISETP.GE.AND P2, PT, R16, c[0x0][0x3c8], PT ;  /* 0x0000f20010007a0c */ /* 0x000fe40003f46270 */
[----:B------:R-:W-:Y:S02]  /*1ac90*/  ISETP.GE.AND P1, PT, R14, c[0x0][0x3c8], PT ;  /* 0x0000f2000e007a0c */ /* 0x000fe40003f26270 */
[----:B-1----:R-:W-:-:S04]  /*1aca0*/  @!P5 LEA R6, P0, R20, R0, 0x2 ;  /* 0x000000001406d211 */ /* 0x002fc800078010ff */
[----:B------:R-:W-:Y:S02]  /*1acb0*/  @!P5 LEA.HI.X R7, R20, R4, R21, 0x2, P0 ;  /* 0x000000041407d211 */ /* 0x000fe400000f1415 */
[----:B--2---:R-:W-:-:S03]  /*1acc0*/  @!P4 LEA R2, P6, R10, R0, 0x2 ;  /* 0x000000000a02c211 */ /* 0x004fc600078c10ff */
[----:B------:R-:W-:Y:S01]  /*1acd0*/  @!P5 ST.E.64 [R6.64], R74 ;  /* 0x0000004a0600d985 */ /* 0x000fe2000c101b0a */
[----:B------:R-:W-:Y:S02]  /*1ace0*/  @!P4 LEA.HI.X R3, R10, R4, R11, 0x2, P6 ;  /* 0x000000040a03c211 */ /* 0x000fe400030f140b */
[-C--:B------:R-:W-:Y:S02]  /*1acf0*/  @!P3 LEA R10, P5, R18, R0.reuse, 0x2 ;  /* 0x00000000120ab211 */ /* 0x080fe400078a10ff */
[----:B------:R-:W-:Y:S01]  /*1ad00*/  ISETP.GE.AND P0, PT, R12, c[0x0][0x3c8], PT ;  /* 0x0000f2000c007a0c */ /* 0x000fe20003f06270 */
[----:B------:R1:W-:Y:S01]  /*1ad10*/  @!P4 ST.E.64 [R2.64], R78 ;  /* 0x0000004e0200c985 */ /* 0x0003e2000c101b0a */
[----:B------:R-:W-:-:S04]  /*1ad20*/  @!P2 LEA R8, P6, R16, R0, 0x2 ;  /* 0x000000001008a211 */ /* 0x000fc800078c10ff */
[----:B------:R-:W-:-:S05]  /*1ad30*/  @!P2 LEA.HI.X R9, R16, R4, R17, 0x2, P6 ;  /* 0x000000041009a211 */ /* 0x000fca00030f1411 */
[----:B-1----:R-:W-:-:S04]  /*1ad40*/  P2R R2, PR, RZ, 0x20 ;  /* 0x00000020ff027803 */ /* 0x002fc80000000000 */
[----:B------:R-:W-:Y:S02]  /*1ad50*/  ISETP.NE.AND P4, PT, R2, RZ, PT ;  /* 0x000000ff0200720c */ /* 0x000fe40003f85270 */
[----:B------:R-:W-:Y:S02]  /*1ad60*/  @!P1 LEA R6, P5, R14, R0, 0x2 ;  /* 0x000000000e069211 */ /* 0x000fe400078a10ff */
[----:B------:R-:W-:Y:S02]  /*1ad70*/  @!P3 LEA.HI.X R11, R18, R4, R19, 0x2, P4 ;  /* 0x00000004120bb211 */ /* 0x000fe400020f1413 */
[----:B------:R-:W-:-:S03]  /*1ad80*/  @!P0 LEA R2, P4, R12, R0, 0x2 ;  /* 0x000000000c028211 */ /* 0x000fc600078810ff */
[----:B------:R1:W-:Y:S04]  /*1ad90*/  @!P3 ST.E.64 [R10.64], R82 ;  /* 0x000000520a00b985 */ /* 0x0003e8000c101b0a */
[----:B------:R1:W-:Y:S01]  /*1ada0*/  @!P2 ST.E.64 [R8.64], R86 ;  /* 0x000000560800a985 */ /* 0x0003e2000c101b0a */
[-C--:B---3--:R-:W-:Y:S02]  /*1adb0*/  @!P1 LEA.HI.X R7, R14, R4.reuse, R15, 0x2, P5 ;  /* 0x000000040e079211 */ /* 0x088fe400028f140f */
[----:B------:R-:W-:-:S03]  /*1adc0*/  @!P0 LEA.HI.X R3, R12, R4, R13, 0x2, P4 ;  /* 0x000000040c038211 */ /* 0x000fc600020f140d */
[----:B------:R1:W-:Y:S04]  /*1add0*/  @!P1 ST.E.64 [R6.64], R90 ;  /* 0x0000005a06009985 */ /* 0x0003e8000c101b0a */
[----:B------:R1:W-:Y:S01]  /*1ade0*/  @!P0 ST.E.64 [R2.64], R94 ;  /* 0x0000005e02008985 */ /* 0x0003e2000c101b0a */
[----:B------:R-:W-:-:S13]  /*1adf0*/  ISETP.GE.AND P0, PT, R5, c[0x0][0x3c8], PT ;  /* 0x0000f20005007a0c */ /* 0x000fda0003f06270 */
[----:B------:R-:W-:Y:S05]  /*1ae00*/  @P0 BRA `(.L_x_861) ;  /* 0x00000d1000000947 */ /* 0x000fea0003800000 */
[----:B------:R-:W2:Y:S01]  /*1ae10*/  LDL R12, [R1+0x10c] ;  /* 0x00010c00010c7983 */ /* 0x000ea20000100800 */
[----:B-1----:R-:W-:-:S04]  /*1ae20*/  LEA R2, P0, R5, R0, 0x2 ;  /* 0x0000000005027211 */ /* 0x002fc800078010ff */
[----:B--2---:R-:W-:-:S05]  /*1ae30*/  LEA.HI.X R3, R5, R4, R12, 0x2, P0 ;  /* 0x0000000405037211 */ /* 0x004fca00000f140c */
[----:B------:R1:W-:Y:S01]  /*1ae40*/  ST.E.64 [R2.64], R98 ;  /* 0x0000006202007985 */ /* 0x0003e2000c101b0a */
[----:B------:R-:W-:Y:S05]  /*1ae50*/  BRA `(.L_x_861) ;  /* 0x00000cc000007947 */ /* 0x000fea0003800000 */
.L_x_846:
[----:B------:R-:W-:Y:S01]  /*1ae60*/  ISETP.NE.U32.AND P0, PT, RZ, c[0x0][0x508], PT ;  /* 0x00014200ff007a0c */ /* 0x000fe20003f05070 */
[----:B------:R-:W3:Y:S01]  /*1ae70*/  LDL.LU R6, [R1+0x78] ;  /* 0x0000780001067983 */ /* 0x000ee20000300800 */
[----:B------:R-:W-:Y:S01]  /*1ae80*/  ISETP.NE.U32.AND P2, PT, RZ, c[0x0][0x500], PT ;  /* 0x00014000ff007a0c */ /* 0x000fe20003f45070 */
[----:B------:R-:W-:Y:S01]  /*1ae90*/  IMAD.MOV.U32 R4, RZ, RZ, 0x4 ;  /* 0x00000004ff047424 */ /* 0x000fe200078e00ff */
[----:B------:R-:W-:Y:S01]  /*1aea0*/  ISETP.NE.AND.EX P0, PT, RZ, c[0x0][0x50c], PT, P0 ;  /* 0x00014300ff007a0c */ /* 0x000fe20003f05300 */
[----:B------:R-:W-:Y:S01]  /*1aeb0*/  IMAD.MOV.U32 R15, RZ, RZ, c[0x0][0x388] ;  /* 0x0000e200ff0f7624 */ /* 0x000fe200078e00ff */
[----:B------:R-:W-:Y:S01]  /*1aec0*/  ISETP.NE.AND.EX P2, PT, RZ, c[0x0][0x504], PT, P2 ;  /* 0x00014100ff007a0c */ /* 0x000fe20003f45320 */
[----:B------:R-:W-:Y:S02]  /*1aed0*/  IMAD.MOV.U32 R0, RZ, RZ, RZ ;  /* 0x000000ffff007224 */ /* 0x000fe400078e00ff */
[----:B------:R-:W-:-:S08]  /*1aee0*/  IMAD.WIDE R2, R239, R4, c[0x0][0x500] ;  /* 0x00014000ef027625 */ /* 0x000fd000078e0204 */
[----:B------:R-:W-:Y:S02]  /*1aef0*/  @P0 IMAD.WIDE R4, R239, R4, c[0x0][0x508] ;  /* 0x00014200ef040625 */ /* 0x000fe400078e0204 */
[----:B------:R1:W5:Y:S04]  /*1af00*/  @P2 LDG.E R0, [R2.64] ;  /* 0x0000000a02002981 */ /* 0x000368000c1e1900 */
[----:B------:R1:W5:Y:S01]  /*1af10*/  @P0 LDG.E R15, [R4.64] ;  /* 0x0000000a040f0981 */ /* 0x000362000c1e1900 */
[----:B---3--:R-:W-:-:S04]  /*1af20*/  ISETP.NE.AND P1, PT, R6, RZ, PT ;  /* 0x000000ff0600720c */ /* 0x008fc80003f25270 */
[----:B------:R-:W-:Y:S01]  /*1af30*/  SEL R19, R6, c[0x0][0x3d4], P1 ;  /* 0x0000f50006137a07 */ /* 0x000fe20000800000 */
[----:B------:R-:W-:Y:S05]  /*1af40*/  @P0 BRA `(.L_x_867) ;  /* 0x0000004000000947 */ /* 0x000fea0003800000 */
[----:B-1----:R-:W-:Y:S05]  /*1af50*/  @!P2 BRA `(.L_x_867) ;  /* 0x000000300000a947 */ /* 0x002fea0003800000 */
[----:B------:R1:W3:Y:S04]  /*1af60*/  LDG.E R4, [R2.64] ;  /* 0x0000000a02047981 */ /* 0x0002e8000c1e1900 */
[----:B-1----:R-:W3:Y:S02]  /*1af70*/  LDG.E R2, [R2.64+0x4] ;  /* 0x0000040a02027981 */ /* 0x002ee4000c1e1900 */
[----:B---3-5:R-:W-:Y:S02]  /*1af80*/  IADD3 R15, -R4, R2, RZ ;  /* 0x00000002040f7210 */ /* 0x028fe40007ffe1ff */
.L_x_867:
[----:B-1----:R-:W1:Y:S01]  /*1af90*/  S2R R4, SR_TID.X ;  /* 0x0000000000047919 */ /* 0x002e620000002100 */
[----:B------:R-:W-:Y:S01]  /*1afa0*/  SHF.R.S32.HI R2, RZ, 0x1f, R239 ;  /* 0x0000001fff027819 */ /* 0x000fe200000114ef */
[----:B------:R-:W-:Y:S01]  /*1afb0*/  BSSY B0, `(.L_x_868) ;  /* 0x0000037000007945 */ /* 0x000fe20003800000 */
[----:B------:R-:W-:-:S02]  /*1afc0*/  LOP3.LUT R3, R238, 0xffff, RZ, 0xc0, !PT ;  /* 0x0000ffffee037812 */ /* 0x000fc400078ec0ff */
[----:B-----5:R-:W-:Y:S02]  /*1afd0*/  SHF.R.S32.HI R18, RZ, 0x1f, R0 ;  /* 0x0000001fff127819 */ /* 0x020fe40000011400 */
[----:B------:R-:W-:Y:S02]  /*1afe0*/  SEL R8, R239, RZ, !P2 ;  /* 0x000000ffef087207 */ /* 0x000fe40005000000 */
[----:B------:R-:W-:Y:S02]  /*1aff0*/  SEL R21, R2, RZ, !P2 ;  /* 0x000000ff02157207 */ /* 0x000fe40005000000 */
[----:B-1----:R-:W-:-:S13]  /*1b000*/  ISETP.GT.AND P0, PT, R4, 0x7f, PT ;  /* 0x0000007f0400780c */ /* 0x002fda0003f04270 */
[----:B------:R-:W-:Y:S05]  /*1b010*/  @P0 BRA `(.L_x_869) ;  /* 0x0000030000000947 */ /* 0x000fea0003800000 */
[----:B------:R-:W-:Y:S01]  /*1b020*/  IMAD R2, R15, c[0x0][0x4e8], RZ ;  /* 0x00013a000f027a24 */ /* 0x000fe200078e02ff */
[----:B------:R-:W-:-:S04]  /*1b030*/  IADD3 R14, R236, R4, RZ ;  /* 0x00000004ec0e7210 */ /* 0x000fc80007ffe0ff */
[----:B------:R-:W-:-:S13]  /*1b040*/  ISETP.GE.AND P0, PT, R14, R2, PT ;  /* 0x000000020e00720c */ /* 0x000fda0003f06270 */
[----:B------:R-:W-:Y:S05]  /*1b050*/  @P0 BRA `(.L_x_869) ;  /* 0x000002c000000947 */ /* 0x000fea0003800000 */
[----:B------:R-:W3:Y:S01]  /*1b060*/  LDL.LU R23, [R1+0x80] ;  /* 0x0000800001177983 */ /* 0x000ee20000300800 */
[----:B------:R-:W-:Y:S01]  /*1b070*/  IMAD.MOV.U32 R2, RZ, RZ, 0x368 ;  /* 0x00000368ff027424 */ /* 0x000fe200078e00ff */
[----:B------:R-:W-:-:S04]  /*1b080*/  ISETP.GT.AND P2, PT, R19, 0x1, PT ;  /* 0x000000011300780c */ /* 0x000fc80003f44270 */
[----:B------:R-:W-:-:S04]  /*1b090*/  SEL R2, R2, 0x328, P2 ;  /* 0x0000032802027807 */ /* 0x000fc80001000000 */
[----:B------:R1:W4:Y:S08]  /*1b0a0*/  LDC.64 R10, c[0x0][R2+0x170] ;  /* 0x00005c00020a7b82 */ /* 0x0003300000000a00 */
[----:B------:R1:W5:Y:S08]  /*1b0b0*/  LDC.64 R6, c[0x0][R2+0x168] ;  /* 0x00005a0002067b82 */ /* 0x0003700000000a00 */
[----:B------:R1:W2:Y:S08]  /*1b0c0*/  LDC.64 R16, c[0x0][R2+0x178] ;  /* 0x00005e0002107b82 */ /* 0x0002b00000000a00 */
[----:B------:R1:W2:Y:S02]  /*1b0d0*/  LDC.64 R12, c[0x0][R2+0x160] ;  /* 0x00005800020c7b82 */ /* 0x0002a40000000a00 */
[----:B-1----:R-:W-:-:S02]  /*1b0e0*/  IMAD.MOV.U32 R2, RZ, RZ, c[0x0][0x4e8] ;  /* 0x00013a00ff027624 */ /* 0x002fc400078e00ff */
[-C--:B----4-:R-:W-:Y:S02]  /*1b0f0*/  IMAD R9, R11, R8.reuse, RZ ;  /* 0x000000080b097224 */ /* 0x090fe400078e02ff */
[----:B------:R-:W-:Y:S01]  /*1b100*/  IMAD.WIDE.U32 R4, R10, R8, RZ ;  /* 0x000000080a047225 */ /* 0x000fe200078e00ff */
[----:B------:R-:W-:Y:S02]  /*1b110*/  ISETP.NE.AND P0, PT, R2, 0x1, PT ;  /* 0x000000010200780c */ /* 0x000fe40003f05270 */
[----:B------:R-:W-:Y:S01]  /*1b120*/  MOV R2, R14 ;  /* 0x0000000e00027202 */ /* 0x000fe20000000f00 */
[----:B------:R-:W-:Y:S02]  /*1b130*/  IMAD R10, R10, R21, R9 ;  /* 0x000000150a0a7224 */ /* 0x000fe400078e0209 */
[-C--:B-----5:R-:W-:Y:S02]  /*1b140*/  IMAD R11, R7, R3.reuse, RZ ;  /* 0x00000003070b7224 */ /* 0x0a0fe400078e02ff */
[----:B------:R-:W-:Y:S01]  /*1b150*/  IMAD.WIDE.U32 R6, R6, R3, RZ ;  /* 0x0000000306067225 */ /* 0x000fe200078e00ff */
[----:B------:R-:W-:-:S03]  /*1b160*/  IADD3 R5, R5, R10, RZ ;  /* 0x0000000a05057210 */ /* 0x000fc60007ffe0ff */
[----:B------:R-:W-:Y:S02]  /*1b170*/  IMAD.IADD R11, R7, 0x1, R11 ;  /* 0x00000001070b7824 */ /* 0x000fe400078e020b */
[----:B------:R-:W-:-:S05]  /*1b180*/  @P0 IMAD.HI.U32 R20, R14, c[0x0][0x4ec], RZ ;  /* 0x00013b000e140a27 */ /* 0x000fca00078e00ff */
[----:B------:R-:W-:Y:S02]  /*1b190*/  @P0 SHF.R.U32.HI R2, RZ, c[0x0][0x4f0], R20 ;  /* 0x00013c00ff020a19 */ /* 0x000fe40000011614 */
[----:B------:R-:W-:-:S03]  /*1b1a0*/  IADD3 R20, P1, P0, R4, R6, R0 ;  /* 0x0000000604147210 */ /* 0x000fc6000783e000 */
[----:B------:R-:W-:Y:S01]  /*1b1b0*/  IMAD.MOV R4, RZ, RZ, -R2 ;  /* 0x000000ffff047224 */ /* 0x000fe200078e0a02 */
[----:B------:R-:W-:Y:S02]  /*1b1c0*/  IADD3.X R11, R5, R11, R18, P1, P0 ;  /* 0x0000000b050b7210 */ /* 0x000fe40000fe0412 */
[----:B------:R-:W-:Y:S01]  /*1b1d0*/  SHF.R.S32.HI R5, RZ, 0x1f, R2 ;  /* 0x0000001fff057819 */ /* 0x000fe20000011402 */
[----:B------:R-:W-:Y:S01]  /*1b1e0*/  IMAD R4, R4, c[0x0][0x4e8], R14 ;  /* 0x00013a0004047a24 */ /* 0x000fe200078e020e */
[----:B---3--:R-:W-:-:S05]  /*1b1f0*/  SEL R9, R23, RZ, P2 ;  /* 0x000000ff17097207 */ /* 0x008fca0001000000 */
[-C--:B--2---:R-:W-:Y:S02]  /*1b200*/  IMAD R10, R17, R9.reuse, RZ ;  /* 0x00000009110a7224 */ /* 0x084fe400078e02ff */
[----:B------:R-:W-:Y:S01]  /*1b210*/  IMAD.WIDE.U32 R6, R16, R9, RZ ;  /* 0x0000000910067225 */ /* 0x000fe200078e00ff */
[----:B------:R-:W-:-:S04]  /*1b220*/  SHF.R.S32.HI R9, RZ, 0x1f, R4 ;  /* 0x0000001fff097819 */ /* 0x000fc80000011404 */
[----:B------:R-:W-:Y:S01]  /*1b230*/  IADD3 R7, R7, R10, RZ ;  /* 0x0000000a07077210 */ /* 0x000fe20007ffe0ff */
[----:B------:R-:W-:Y:S01]  /*1b240*/  IMAD.MOV.U32 R10, RZ, RZ, c[0x0][0x4a8] ;  /* 0x00012a00ff0a7624 */ /* 0x000fe200078e00ff */
[----:B------:R-:W-:Y:S01]  /*1b250*/  IADD3 R6, P1, P0, R2, R20, R6 ;  /* 0x0000001402067210 */ /* 0x000fe2000783e006 */
[----:B------:R-:W-:-:S03]  /*1b260*/  IMAD R2, R13, R4, RZ ;  /* 0x000000040d027224 */ /* 0x000fc600078e02ff */
[----:B------:R-:W-:Y:S01]  /*1b270*/  IADD3.X R7, R5, R11, R7, P1, P0 ;  /* 0x0000000b05077210 */ /* 0x000fe20000fe0407 */
[----:B------:R-:W-:-:S04]  /*1b280*/  IMAD R2, R12, R9, R2 ;  /* 0x000000090c027224 */ /* 0x000fc800078e0202 */
        /* <DEDUP_REMOVED lines=9> */
.L_x_869:
[----:B------:R-:W-:Y:S05]  /*1b320*/  BSYNC B0 ;  /* 0x0000000000007941 */ /* 0x000fea0003800000 */
.L_x_868:
[----:B------:R-:W-:-:S13]  /*1b330*/  ISETP.GT.AND P0, PT, R19, 0x1, PT ;  /* 0x000000011300780c */ /* 0x000fda0003f04270 */
[----:B------:R-:W-:Y:S05]  /*1b340*/  @P0 BRA `(.L_x_861) ;  /* 0x000007d000000947 */ /* 0x000fea0003800000 */
[----:B-1----:R-:W3:Y:S01]  /*1b350*/  LDL R6, [R1+0x108] ;  /* 0x0001080001067983 */ /* 0x002ee20000100800 */
[----:B------:R-:W-:Y:S01]  /*1b360*/  MOV R4, c[0x0][0x4e8] ;  /* 0x00013a0000047a02 */ /* 0x000fe20000000f00 */
[----:B------:R-:W-:Y:S02]  /*1b370*/  IMAD R2, R18, c[0x0][0x3a0], RZ ;  /* 0x0000e80012027a24 */ /* 0x000fe400078e02ff */
[----:B------:R-:W1:Y:S01]  /*1b380*/  S2R R10, SR_TID.X ;  /* 0x00000000000a7919 */ /* 0x000e620000002100 */
[----:B------:R-:W-:Y:S01]  /*1b390*/  ISETP.NE.AND P0, PT, R4, 0x1, PT ;  /* 0x000000010400780c */ /* 0x000fe20003f05270 */
[----:B------:R-:W-:-:S04]  /*1b3a0*/  IMAD.WIDE.U32 R4, R0, c[0x0][0x3a0], RZ ;  /* 0x0000e80000047a25 */ /* 0x000fc800078e00ff */
[----:B------:R-:W-:Y:S02]  /*1b3b0*/  IMAD R0, R0, c[0x0][0x3a4], R2 ;  /* 0x0000e90000007a24 */ /* 0x000fe400078e0202 */
[----:B------:R-:W-:-:S03]  /*1b3c0*/  IMAD R2, R21, c[0x0][0x3f0], RZ ;  /* 0x0000fc0015027a24 */ /* 0x000fc600078e02ff */
[----:B------:R-:W-:-:S05]  /*1b3d0*/  IADD3 R5, R5, R0, RZ ;  /* 0x0000000005057210 */ /* 0x000fca0007ffe0ff */
[----:B------:R-:W-:-:S04]  /*1b3e0*/  IMAD.WIDE.U32 R4, R3, c[0x0][0x3e8], R4 ;  /* 0x0000fa0003047a25 */ /* 0x000fc800078e0004 */
[----:B------:R-:W-:Y:S01]  /*1b3f0*/  IMAD R3, R3, c[0x0][0x3ec], R5 ;  /* 0x0000fb0003037a24 */ /* 0x000fe200078e0205 */
[----:B-1----:R-:W-:-:S04]  /*1b400*/  SHF.R.S32.HI R9, RZ, 0x1f, R10 ;  /* 0x0000001fff097819 */ /* 0x002fc8000001140a */
[----:B------:R-:W-:-:S04]  /*1b410*/  LEA.HI R9, R9, R10, RZ, 0x3 ;  /* 0x0000000a09097211 */ /* 0x000fc800078f18ff */
[----:B------:R-:W-:-:S04]  /*1b420*/  SHF.R.S32.HI R9, RZ, 0x3, R9 ;  /* 0x00000003ff097819 */ /* 0x000fc80000011409 */
[-C--:B------:R-:W-:Y:S02]  /*1b430*/  IADD3 R11, R9, R236.reuse, RZ ;  /* 0x000000ec090b7210 */ /* 0x080fe40007ffe0ff */
[----:B---3--:R-:W-:-:S04]  /*1b440*/  IADD3 R6, R6, R236, RZ ;  /* 0x000000ec06067210 */ /* 0x008fc80007ffe0ff */
[----:B------:R-:W-:Y:S01]  /*1b450*/  MOV R0, R6 ;  /* 0x0000000600007202 */ /* 0x000fe20000000f00 */
[----:B------:R-:W-:-:S05]  /*1b460*/  @P0 IMAD.HI.U32 R7, R6, c[0x0][0x4ec], RZ ;  /* 0x00013b0006070a27 */ /* 0x000fca00078e00ff */
[----:B------:R-:W-:Y:S01]  /*1b470*/  @P0 SHF.R.U32.HI R0, RZ, c[0x0][0x4f0], R7 ;  /* 0x00013c00ff000a19 */ /* 0x000fe20000011607 */
[----:B------:R-:W-:Y:S01]  /*1b480*/  IMAD R7, R8, c[0x0][0x3f4], R2 ;  /* 0x0000fd0008077a24 */ /* 0x000fe200078e0202 */
[----:B------:R-:W-:Y:S02]  /*1b490*/  MOV R2, R4 ;  /* 0x0000000400027202 */ /* 0x000fe40000000f00 */
        /* <DEDUP_REMOVED lines=17> */
[----:B------:R1:W3:Y:S02]  /*1b5b0*/  SHFL.IDX PT, R4, R5, RZ, 0x181f ;  /* 0x00181fff05047589 */ /* 0x0002e400000e0000 */
.L_x_953:
[----:B------:R-:W-:Y:S05]  /*1b5c0*/  BRA.DIV ~URZ, `(.L_x_871) ;  /* 0x000040627f007947 */ /* 0x000fea000b800000 */
[----:B------:R4:W1:Y:S02]  /*1b5d0*/  SHFL.IDX PT, R0, R12, RZ, 0x181f ;  /* 0x00181fff0c007589 */ /* 0x00086400000e0000 */
.L_x_954:
[----:B------:R-:W-:Y:S01]  /*1b5e0*/  IMAD R10, R15, c[0x0][0x4e8], RZ ;  /* 0x00013a000f0a7a24 */ /* 0x000fe200078e02ff */
[----:B------:R-:W-:Y:S04]  /*1b5f0*/  BSSY B0, `(.L_x_872) ;  /* 0x0000011000007945 */ /* 0x000fe80003800000 */
[----:B------:R-:W-:-:S13]  /*1b600*/  ISETP.GE.AND P0, PT, R11, R10, PT ;  /* 0x0000000a0b00720c */ /* 0x000fda0003f06270 */
[----:B------:R-:W-:Y:S05]  /*1b610*/  @P0 BRA `(.L_x_873) ;  /* 0x000000e000000947 */ /* 0x000fea0003800000 */
[----:B------:R-:W5:Y:S04]  /*1b620*/  LDL R14, [R1+0x74] ;  /* 0x00007400010e7983 */ /* 0x000f680000100800 */
[----:B--2---:R-:W2:Y:S01]  /*1b630*/  LDL R13, [R1+0x70] ;  /* 0x00007000010d7983 */ /* 0x004ea20000100800 */
[----:B------:R-:W-:Y:S02]  /*1b640*/  ISETP.GE.AND P2, PT, R248, c[0x0][0x3c8], PT ;  /* 0x0000f200f8007a0c */ /* 0x000fe40003f46270 */
[----:B------:R-:W-:Y:S02]  /*1b650*/  ISETP.GE.AND P1, PT, R250, c[0x0][0x3c8], PT ;  /* 0x0000f200fa007a0c */ /* 0x000fe40003f26270 */
[----:B------:R-:W-:-:S09]  /*1b660*/  ISETP.GE.AND P0, PT, R251, c[0x0][0x3c8], PT ;  /* 0x0000f200fb007a0c */ /* 0x000fd20003f06270 */
[-C--:B-1----:R-:W-:Y:S02]  /*1b670*/  @!P2 LEA R8, P5, R248, R0.reuse, 0x1 ;  /* 0x00000000f808a211 */ /* 0x082fe400078a08ff */
[-C--:B------:R-:W-:Y:S02]  /*1b680*/  @!P1 LEA R6, P4, R250, R0.reuse, 0x1 ;  /* 0x00000000fa069211 */ /* 0x080fe400078808ff */
[----:B------:R-:W-:Y:S02]  /*1b690*/  @!P0 LEA R2, P3, R251, R0, 0x1 ;  /* 0x00000000fb028211 */ /* 0x000fe400078608ff */
[----:B---3--:R-:W-:-:S05]  /*1b6a0*/  @!P2 LEA.HI.X R9, R248, R4, R249, 0x1, P5 ;  /* 0x00000004f809a211 */ /* 0x008fca00028f0cf9 */
[----:B------:R1:W-:Y:S01]  /*1b6b0*/  @!P2 ST.E.128 [R8.64], RZ ;  /* 0x000000ff0800a985 */ /* 0x0003e2000c101d0a */
[-C--:B-----5:R-:W-:Y:S02]  /*1b6c0*/  @!P1 LEA.HI.X R7, R250, R4.reuse, R14, 0x1, P4 ;  /* 0x00000004fa079211 */ /* 0x0a0fe400020f0c0e */
[----:B--2---:R-:W-:-:S03]  /*1b6d0*/  @!P0 LEA.HI.X R3, R251, R4, R13, 0x1, P3 ;  /* 0x00000004fb038211 */ /* 0x004fc600018f0c0d */
[----:B------:R1:W-:Y:S04]  /*1b6e0*/  @!P1 ST.E.128 [R6.64], RZ ;  /* 0x000000ff06009985 */ /* 0x0003e8000c101d0a */
[----:B------:R1:W-:Y:S02]  /*1b6f0*/  @!P0 ST.E.128 [R2.64], RZ ;  /* 0x000000ff02008985 */ /* 0x0003e4000c101d0a */
.L_x_873:
[----:B------:R-:W-:Y:S05]  /*1b700*/  BSYNC B0 ;  /* 0x0000000000007941 */ /* 0x000fea0003800000 */
.L_x_872:
[----:B------:R-:W-:Y:S05]  /*1b710*/  BRA.DIV ~URZ, `(.L_x_874) ;  /* 0x00003f927f007947 */ /* 0x000fea000b800000 */
[----:B---3--:R3:W2:Y:S04]  /*1b720*/  SHFL.IDX PT, R4, R5, 0x1, 0x181f ;  /* 0x00381f0005047f89 */ /* 0x0086a800000e0000 */
[----:B-1----:R3:W1:Y:S02]  /*1b730*/  SHFL.IDX PT, R0, R12, 0x1, 0x181f ;  /* 0x00381f000c007f89 */ /* 0x00266400000e0000 */
.L_x_955:
        /* <DEDUP_REMOVED lines=13> */
[----:B------:R1:W-:Y:S01]  /*1b810*/  @!P2 ST.E.128 [R8.64], RZ ;  /* 0x000000ff0800a985 */ /* 0x0003e2000c101d0a */
[-C--:B-----5:R-:W-:Y:S02]  /*1b820*/  @!P1 LEA.HI.X R7, R250, R4.reuse, R14, 0x1, P4 ;  /* 0x00000004fa079211 */ /* 0x0a0fe400020f0c0e */
[----:B---3--:R-:W-:-:S03]  /*1b830*/  @!P0 LEA.HI.X R3, R251, R4, R13, 0x1, P3 ;  /* 0x00000004fb038211 */ /* 0x008fc600018f0c0d */
[----:B------:R1:W-:Y:S04]  /*1b840*/  @!P1 ST.E.128 [R6.64], RZ ;  /* 0x000000ff06009985 */ /* 0x0003e8000c101d0a */
[----:B------:R1:W-:Y:S02]  /*1b850*/  @!P0 ST.E.128 [R2.64], RZ ;  /* 0x000000ff02008985 */ /* 0x0003e4000c101d0a */
.L_x_876:
[----:B------:R-:W-:Y:S05]  /*1b860*/  BSYNC B0 ;  /* 0x0000000000007941 */ /* 0x000fea0003800000 */
.L_x_875:
[----:B------:R-:W-:Y:S05]  /*1b870*/  BRA.DIV ~URZ, `(.L_x_877) ;  /* 0x00003f227f007947 */ /* 0x000fea000b800000 */
[----:B--2---:R2:W3:Y:S02]  /*1b880*/  SHFL.IDX PT, R4, R5, 0x2, 0x181f ;  /* 0x00581f0005047f89 */ /* 0x0044e400000e0000 */
.L_x_956:
[----:B------:R-:W-:Y:S05]  /*1b890*/  BRA.DIV ~URZ, `(.L_x_878) ;  /* 0x00003f827f007947 */ /* 0x000fea000b800000 */
[----:B-1----:R1:W2:Y:S02]  /*1b8a0*/  SHFL.IDX PT, R0, R12, 0x2, 0x181f ;  /* 0x00581f000c007f89 */ /* 0x0022a400000e0000 */
.L_x_957:
[----:B------:R-:W-:Y:S01]  /*1b8b0*/  IADD3 R2, R11, 0x40, RZ ;  /* 0x000000400b027810 */ /* 0x000fe20007ffe0ff */
[----:B------:R-:W-:Y:S03]  /*1b8c0*/  BSSY B0, `(.L_x_879) ;  /* 0x0000011000007945 */ /* 0x000fe60003800000 */
[----:B------:R-:W-:-:S13]  /*1b8d0*/  ISETP.GE.AND P0, PT, R2, R10, PT ;  /* 0x0000000a0200720c */ /* 0x000fda0003f06270 */
[----:B------:R-:W-:Y:S05]  /*1b8e0*/  @P0 BRA `(.L_x_880) ;  /* 0x000000e000000947 */ /* 0x000fea0003800000 */
[----:B------:R-:W5:Y:S04]  /*1b8f0*/  LDL R14, [R1+0x74] ;  /* 0x00007400010e7983 */ /* 0x000f680000100800 */
[----:B----4-:R-:W4:Y:S01]  /*1b900*/  LDL R13, [R1+0x70] ;  /* 0x00007000010d7983 */ /* 0x010f220000100800 */
[----:B------:R-:W-:Y:S02]  /*1b910*/  ISETP.GE.AND P2, PT, R248, c[0x0][0x3c8], PT ;  /* 0x0000f200f8007a0c */ /* 0x000fe40003f46270 */
[----:B------:R-:W-:Y:S02]  /*1b920*/  ISETP.GE.AND P1, PT, R250, c[0x0][0x3c8], PT ;  /* 0x0000f200fa007a0c */ /* 0x000fe40003f26270 */
[----:B------:R-:W-:-:S09]  /*1b930*/  ISETP.GE.AND P0, PT, R251, c[0x0][0x3c8], PT ;  /* 0x0000f200fb007a0c */ /* 0x000fd20003f06270 */
[-C--:B--2---:R-:W-:Y:S02]  /*1b940*/  @!P2 LEA R8, P5, R248, R0.reuse, 0x1 ;  /* 0x00000000f808a211 */ /* 0x084fe400078a08ff */
[-C--:B------:R-:W-:Y:S02]  /*1b950*/  @!P1 LEA R6, P4, R250, R0.reuse, 0x1 ;  /* 0x00000000fa069211 */ /* 0x080fe400078808ff */
[----:B------:R-:W-:Y:S02]  /*1b960*/  @!P0 LEA R2, P3, R251, R0, 0x1 ;  /* 0x00000000fb028211 */ /* 0x000fe400078608ff */
[----:B---3--:R-:W-:-:S05]  /*1b970*/  @!P2 LEA.HI.X R9, R248, R4, R249, 0x1, P5 ;  /* 0x00000004f809a211 */ /* 0x008fca00028f0cf9 */
[----:B------:R2:W-:Y:S01]  /*1b980*/  @!P2 ST.E.128 [R8.64], RZ ;  /* 0x000000ff0800a985 */ /* 0x0005e2000c101d0a */
[-C--:B-----5:R-:W-:Y:S02]  /*1b990*/  @!P1 LEA.HI.X R7, R250, R4.reuse, R14, 0x1, P4 ;  /* 0x00000004fa079211 */ /* 0x0a0fe400020f0c0e */
[----:B----4-:R-:W-:-:S03]  /*1b9a0*/  @!P0 LEA.HI.X R3, R251, R4, R13, 0x1, P3 ;  /* 0x00000004fb038211 */ /* 0x010fc600018f0c0d */
[----:B------:R2:W-:Y:S04]  /*1b9b0*/  @!P1 ST.E.128 [R6.64], RZ ;  /* 0x000000ff06009985 */ /* 0x0005e8000c101d0a */
[----:B------:R2:W-:Y:S02]  /*1b9c0*/  @!P0 ST.E.128 [R2.64], RZ ;  /* 0x000000ff02008985 */ /* 0x0005e4000c101d0a */
.L_x_880:
[----:B------:R-:W-:Y:S05]  /*1b9d0*/  BSYNC B0 ;  /* 0x0000000000007941 */ /* 0x000fea0003800000 */
.L_x_879:
[----:B------:R-:W-:Y:S05]  /*1b9e0*/  BRA.DIV ~URZ, `(.L_x_881) ;  /* 0x00003eb27f007947 */ /* 0x000fea000b800000 */
[----:B---3--:R3:W1:Y:S04]  /*1b9f0*/  SHFL.IDX PT, R4, R5, 0x3, 0x181f ;  /* 0x00781f0005047f89 */ /* 0x00866800000e0000 */
[----:B--2---:R3:W2:Y:S02]  /*1ba00*/  SHFL.IDX PT, R0, R12, 0x3, 0x181f ;  /* 0x00781f000c007f89 */ /* 0x0046a400000e0000 */
.L_x_958:
[----:B------:R-:W-:-:S04]  /*1ba10*/  IADD3 R11, R11, 0x60, RZ ;  /* 0x000000600b0b7810 */ /* 0x000fc80007ffe0ff */
[----:B------:R-:W-:-:S13]  /*1ba20*/  ISETP.GE.AND P0, PT, R11, R10, PT ;  /* 0x0000000a0b00720c */ /* 0x000fda0003f06270 */
[----:B------:R-:W-:Y:S05]  /*1ba30*/  @P0 BRA `(.L_x_861) ;  /* 0x000000e000000947 */ /* 0x000fea0003800000 */
[----:B-1-34-:R-:W3:Y:S04]  /*1ba40*/  LDL R12, [R1+0x74] ;  /* 0x00007400010c7983 */ /* 0x01aee80000100800 */
[----:B------:R-:W4:Y:S01]  /*1ba50*/  LDL R5, [R1+0x70] ;  /* 0x0000700001057983 */ /* 0x000f220000100800 */
[----:B------:R-:W-:Y:S02]  /*1ba60*/  ISETP.GE.AND P2, PT, R248, c[0x0][0x3c8], PT ;  /* 0x0000f200f8007a0c */ /* 0x000fe40003f46270 */
[----:B------:R-:W-:Y:S02]  /*1ba70*/  ISETP.GE.AND P1, PT, R250, c[0x0][0x3c8], PT ;  /* 0x0000f200fa007a0c */ /* 0x000fe40003f26270 */
[----:B------:R-:W-:-:S09]  /*1ba80*/  ISETP.GE.AND P0, PT, R251, c[0x0][0x3c8], PT ;  /* 0x0000f200fb007a0c */ /* 0x000fd20003f06270 */
[-C--:B--2---:R-:W-:Y:S02]  /*1ba90*/  @!P2 LEA R8, P5, R248, R0.reuse, 0x1 ;  /* 0x00000000f808a211 */ /* 0x084fe400078a08ff */
[-C--:B------:R-:W-:Y:S02]  /*1baa0*/  @!P1 LEA R6, P4, R250, R0.reuse, 0x1 ;  /* 0x00000000fa069211 */ /* 0x080fe400078808ff */
[----:B------:R-:W-:Y:S02]  /*1bab0*/  @!P0 LEA R2, P3, R251, R0, 0x1 ;  /* 0x00000000fb028211 */ /* 0x000fe400078608ff */
[----:B------:R-:W-:-:S05]  /*1bac0*/  @!P2 LEA.HI.X R9, R248, R4, R249, 0x1, P5 ;  /* 0x00000004f809a211 */ /* 0x000fca00028f0cf9 */
[----:B------:R1:W-:Y:S01]  /*1bad0*/  @!P2 ST.E.128 [R8.64], RZ ;  /* 0x000000ff0800a985 */ /* 0x0003e2000c101d0a */
[-C--:B---3--:R-:W-:Y:S02]  /*1bae0*/  @!P1 LEA.HI.X R7, R250, R4.reuse, R12, 0x1, P4 ;  /* 0x00000004fa079211 */ /* 0x088fe400020f0c0c */
[----:B----4-:R-:W-:-:S03]  /*1baf0*/  @!P0 LEA.HI.X R3, R251, R4, R5, 0x1, P3 ;  /* 0x00000004fb038211 */ /* 0x010fc600018f0c05 */
[----:B------:R1:W-:Y:S04]  /*1bb00*/  @!P1 ST.E.128 [R6.64], RZ ;  /* 0x000000ff06009985 */ /* 0x0003e8000c101d0a */
[----:B------:R1:W-:Y:S02]  /*1bb10*/  @!P0 ST.E.128 [R2.64], RZ ;  /* 0x000000ff02008985 */ /* 0x0003e4000c101d0a */
.L_x_861:
[----:B------:R-:W-:Y:S05]  /*1bb20*/  BSYNC B1 ;  /* 0x0000000000017941 */ /* 0x000fea0003800000 */
.L_x_845:
[----:B------:R-:W-:-:S13]  /*1bb30*/  ISETP.NE.AND P0, PT, RZ, UR8, PT ;  /* 0x00000008ff007c0c */ /* 0x000fda000bf05270 */
[----:B------:R-:W-:Y:S01]  /*1bb40*/  @P0 WARPSYNC 0xffffffff ;  /* 0xffffffff00000948 */ /* 0x000fe20003800000 */
[----:B------:R-:W-:Y:S06]  /*1bb50*/  @P0 BAR.SYNC.DEFER_BLOCKING 0x5, 0x100 ;  /* 0x0144000000000b1d */ /* 0x000fec0000010000 */
[----:B------:R-:W5:Y:S02]  /*1bb60*/  @P0 LDS.128 R236, [0x18100] ;  /* 0x01810000ffec0984 */ /* 0x000f640000000c00 */
[----:B-1---5:R-:W-:Y:S01]  /*1bb70*/  @P0 IMAD.MOV.U32 R2, RZ, RZ, R236 ;  /* 0x000000ffff020224 */ /* 0x022fe200078e00ec */
[----:B--2-4-:R-:W-:-:S04]  /*1bb80*/  @P0 MOV R0, R237 ;  /* 0x000000ed00000202 */ /* 0x014fc80000000f00 */
[----:B------:R1:W-:Y:S04]  /*1bb90*/  @P0 STL [R1+0x7c], R2 ;  /* 0x00007c0201000387 */ /* 0x0003e80000100800 */
[----:B------:R1:W-:Y:S04]  /*1bba0*/  @P0 STL [R1+0x104], R0 ;  /* 0x0001040001000387 */ /* 0x0003e80000100800 */
[----:B------:R-:W-:Y:S06]  /*1bbb0*/  @P0 BAR.ARV 0x4, 0x100 ;  /* 0x0104000000000b1d */ /* 0x000fec0000002000 */
[----:B------:R-:W-:Y:S05]  /*1bbc0*/  @P0 BRA `(.L_x_882) ;  /* 0x00000fb000000947 */ /* 0x000fea0003800000 */
[----:B-1----:R-:W1:Y:S01]  /*1bbd0*/  S2R R0, SR_TID.X ;  /* 0x0000000000007919 */ /* 0x002e620000002100 */
[----:B------:R-:W-:Y:S01]  /*1bbe0*/  IMAD.MOV.U32 R8, RZ, RZ, RZ ;  /* 0x000000ffff087224 */ /* 0x000fe200078e00ff */
[----:B-1-3--:R-:W-:-:S04]  /*1bbf0*/  LOP3.LUT R12, R0, 0x1f, RZ, 0xc0, !PT ;  /* 0x0000001f000c7812 */ /* 0x00afc800078ec0ff */
[----:B------:R-:W-:Y:S01]  /*1bc00*/  ISETP.NE.AND P6, PT, R12, 0x1f, PT ;  /* 0x0000001f0c00780c */ /* 0x000fe20003fc5270 */
[----:B------:R-:W-:Y:S10]  /*1bc10*/  BRA.DIV ~URZ, `(.L_x_883) ;  /* 0x00003d727f007947 */ /* 0x000ff4000b800000 */
[----:B------:R1:W2:Y:S02]  /*1bc20*/  SHFL.IDX PT, R9, R22, RZ, 0x1f ;  /* 0x00001fff16097589 */ /* 0x0002a400000e0000 */
.L_x_959:
[----:B------:R-:W-:Y:S05]  /*1bc30*/  BRA.DIV ~URZ, `(.L_x_884) ;  /* 0x00003dd27f007947 */ /* 0x000fea000b800000 */
[----:B------:R3:W4:Y:S02]  /*1bc40*/  SHFL.IDX PT, R6, R22, 0x1, 0x1f ;  /* 0x00201f0016067f89 */ /* 0x00072400000e0000 */
.L_x_960:
[----:B------:R-:W-:Y:S02]  /*1bc50*/  IMAD.IADD R0, R239, 0x1, R12 ;  /* 0x00000001ef007824 */ /* 0x000fe400078e020c */
[----:B------:R-:W-:-:S03]  /*1bc60*/  IMAD.MOV.U32 R7, RZ, RZ, RZ ;  /* 0x000000ffff077224 */ /* 0x000fc600078e00ff */
[----:B------:R-:W-:-:S13]  /*1bc70*/  ISETP.GE.OR P0, PT, R0, c[0x0][0x53c], !P6 ;  /* 0x00014f0000007a0c */ /* 0x000fda0007706670 */
[----:B------:R-:W-:Y:S01]  /*1bc80*/  @!P0 MOV R2, 0x4 ;  /* 0x0000000400028802 */ /* 0x000fe20000000f00 */
[----:B------:R-:W-:-:S04]  /*1bc90*/  @!P0 IMAD.MOV.U32 R4, RZ, RZ, 0x4 ;  /* 0x00000004ff048424 */ /* 0x000fc800078e00ff */
        /* <DEDUP_REMOVED lines=13> */
.L_x_961:
        /* <DEDUP_REMOVED lines=16> */
.L_x_962:
[----:B---3--:R-:W-:Y:S01]  /*1be70*/  IMAD R0, R0, c[0x0][0x538], RZ ;  /* 0x00014e0000007a24 */ /* 0x008fe200078e02ff */
[----:B------:R-:W-:Y:S04]  /*1be80*/  BSSY B1, `(.L_x_887) ;  /* 0x00000c3000017945 */ /* 0x000fe80003800000 */
[----:B----4-:R-:W-:-:S04]  /*1be90*/  IADD3 R6, R0, R6, RZ ;  /* 0x0000000600067210 */ /* 0x010fc80007ffe0ff */
[----:B--2---:R-:W-:-:S13]  /*1bea0*/  ISETP.GT.AND P0, PT, R6, R9, PT ;  /* 0x000000090600720c */ /* 0x004fda0003f04270 */
[----:B------:R-:W-:Y:S05]  /*1beb0*/  @P0 BRA `(.L_x_888) ;  /* 0x0000025000000947 */ /* 0x000fea0003800000 */
.L_x_892:
        /* <DEDUP_REMOVED lines=8> */
[----:B-1----:R-:W-:Y:S01]  /*1bf40*/  @!P0 MOV R4, 0x4 ;  /* 0x0000000400048802 */ /* 0x002fe20000000f00 */
        /* <DEDUP_REMOVED lines=8> */
.L_x_963:
        /* <DEDUP_REMOVED lines=16> */
.L_x_964:
[----:B--2---:R-:W-:-:S05]  /*1c0d0*/  IMAD R0, R0, c[0x0][0x538], RZ ;  /* 0x00014e0000007a24 */ /* 0x004fca00078e02ff */
[----:B------:R-:W-:-:S04]  /*1c0e0*/  IADD3 R6, R0, R6, RZ ;  /* 0x0000000600067210 */ /* 0x000fc80007ffe0ff */
[----:B------:R-:W-:-:S13]  /*1c0f0*/  ISETP.GT.AND P0, PT, R6, R9, PT ;  /* 0x000000090600720c */ /* 0x000fda0003f04270 */
[----:B-1----:R-:W-:Y:S05]  /*1c100*/  @!P0 BRA `(.L_x_892) ;  /* 0xfffffdb000008947 */ /* 0x002fea000383ffff */
.L_x_888:
[----:B------:R-:W-:-:S05]  /*1c110*/  IADD3 R6, -R0, R6, RZ ;  /* 0x0000000600067210 */ /* 0x000fca0007ffe1ff */
[----:B------:R-:W-:-:S05]  /*1c120*/  IMAD R0, R4, c[0x0][0x538], R6 ;  /* 0x00014e0004007a24 */ /* 0x000fca00078e0206 */
[----:B------:R-:W-:Y:S01]  /*1c130*/  ISETP.GT.AND P0, PT, R0, R9, PT ;  /* 0x000000090000720c */ /* 0x000fe20003f04270 */
[----:B------:R-:W-:-:S12]  /*1c140*/  BRA.DIV ~URZ, `(.L_x_893) ;  /* 0x00003d527f007947 */ /* 0x000fd8000b800000 */
[----:B------:R-:W-:-:S04]  /*1c150*/  VOTE.ANY R5, PT, !P0 ;  /* 0x0000000000057806 */ /* 0x000fc800040e0100 */
.L_x_965:
[----:B------:R-:W2:Y:S02]  /*1c160*/  POPC R0, R5 ;  /* 0x0000000500007309 */ /* 0x000ea40000000000 */
[----:B--2---:R-:W-:Y:S01]  /*1c170*/  IADD3 R239, R0, R239, RZ ;  /* 0x000000ef00ef7210 */ /* 0x004fe20007ffe0ff */
[----:B------:R-:W-:Y:S05]  /*1c180*/  BRA.DIV ~URZ, `(.L_x_894) ;  /* 0x00003d627f007947 */ /* 0x000fea000b800000 */
[----:B------:R2:W3:Y:S04]  /*1c190*/  SHFL.IDX PT, R7, R7, R0, 0x1f ;  /* 0x00001f0007077589 */ /* 0x0004e800000e0000 */
[----:B------:R2:W4:Y:S02]  /*1c1a0*/  SHFL.IDX PT, R8, R8, R0, 0x1f ;  /* 0x00001f0008087589 */ /* 0x00052400000e0000 */
.L_x_966:
[----:B------:R-:W-:Y:S01]  /*1c1b0*/  ISETP.NE.AND P0, PT, R5, RZ, PT ;  /* 0x000000ff0500720c */ /* 0x000fe20003f05270 */
[----:B------:R-:W-:-:S12]  /*1c1c0*/  BSSY B0, `(.L_x_895) ;  /* 0x0000005000007945 */ /* 0x000fd80003800000 */
[----:B------:R-:W-:Y:S05]  /*1c1d0*/  @!P0 BRA `(.L_x_896) ;  /* 0x0000003000008947 */ /* 0x000fea0003800000 */
[----:B--2---:R-:W-:Y:S01]  /*1c1e0*/  IADD3 R0, R0, -0x1, RZ ;  /* 0xffffffff00007810 */ /* 0x004fe20007ffe0ff */
[----:B------:R-:W-:Y:S05]  /*1c1f0*/  BRA.DIV ~URZ, `(.L_x_897) ;  /* 0x00003de27f007947 */ /* 0x000fea000b800000 */
[----:B------:R2:W1:Y:S02]  /*1c200*/  SHFL.IDX PT, R10, R4, R0, 0x1f ;  /* 0x00001f00040a7589 */ /* 0x00046400000e0000 */
.L_x_896:
[----:B------:R-:W-:Y:S05]  /*1c210*/  BSYNC B0 ;  /* 0x0000000000007941 */ /* 0x000fea0003800000 */
.L_x_895:
[----:B-12---:R-:W-:Y:S01]  /*1c220*/  IMAD R0, R10, c[0x0][0x538], R6 ;  /* 0x00014e000a007a24 */ /* 0x006fe200078e0206 */
[----:B----4-:R-:W-:Y:S01]  /*1c230*/  ISETP.NE.AND P0, PT, R8, 0x1, PT ;  /* 0x000000010800780c */ /* 0x010fe20003f05270 */
[----:B------:R-:W-:Y:S03]  /*1c240*/  BSSY B0, `(.L_x_898) ;  /* 0x000007e000007945 */ /* 0x000fe60003800000 */
[----:B------:R1:W-:Y:S01]  /*1c250*/  STL [R1+0x7c], R0 ;  /* 0x00007c0001007387 */ /* 0x0003e20000100800 */
[----:B------:R-:W-:-:S08]  /*1c260*/  IADD3 R9, -R0, R9, RZ ;  /* 0x0000000900097210 */ /* 0x000fd00007ffe1ff */
[----:B------:R-:W-:Y:S05]  /*1c270*/  @!P0 BRA `(.L_x_899) ;  /* 0x000003b000008947 */ /* 0x000fea0003800000 */
[-C--:B---3--:R-:W-:Y:S02]  /*1c280*/  IABS R2, R7.reuse ;  /* 0x0000000700027213 */ /* 0x088fe40000000000 */
[----:B------:R-:W-:Y:S02]  /*1c290*/  IABS R6, R8 ;  /* 0x0000000800067213 */ /* 0x000fe40000000000 */
[----:B------:R-:W2:Y:S01]  /*1c2a0*/  I2F.RP R4, R2 ;  /* 0x0000000200047306 */ /* 0x000ea20000209400 */
[----:B------:R-:W-:Y:S02]  /*1c2b0*/  IABS R10, R7 ;  /* 0x00000007000a7213 */ /* 0x000fe40000000000 */
[----:B------:R-:W-:-:S05]  /*1c2c0*/  IABS R3, R9 ;  /* 0x0000000900037213 */ /* 0x000fca0000000000 */
[----:B------:R-:W-:Y:S08]  /*1c2d0*/  I2F.RP R11, R6 ;  /* 0x00000006000b7306 */ /* 0x000ff00000209400 */
[----:B--2---:R-:W2:Y:S02]  /*1c2e0*/  MUFU.RCP R4, R4 ;  /* 0x0000000400047308 */ /* 0x004ea40000001000 */
[----:B--2---:R-:W-:-:S06]  /*1c2f0*/  IADD3 R4, R4, 0xffffffe, RZ ;  /* 0x0ffffffe04047810 */ /* 0x004fcc0007ffe0ff */
[----:B------:R-:W2:Y:S02]  /*1c300*/  F2I.FTZ.U32.TRUNC.NTZ R5, R4 ;  /* 0x0000000400057305 */ /* 0x000ea4000021f000 */
[----:B-12---:R-:W-:Y:S02]  /*1c310*/  IMAD.MOV R0, RZ, RZ, -R5 ;  /* 0x000000ffff007224 */ /* 0x006fe400078e0a05 */
[----:B------:R-:W-:Y:S02]  /*1c320*/  IMAD.MOV.U32 R4, RZ, RZ, RZ ;  /* 0x000000ffff047224 */ /* 0x000fe400078e00ff */
[----:B------:R-:W-:-:S04]  /*1c330*/  IMAD R0, R0, R2, RZ ;  /* 0x0000000200007224 */ /* 0x000fc800078e02ff */
[----:B------:R-:W-:-:S04]  /*1c340*/  IMAD.HI.U32 R5, R5, R0, R4 ;  /* 0x0000000005057227 */ /* 0x000fc800078e0004 */
[----:B------:R-:W-:-:S04]  /*1c350*/  IMAD.MOV R0, RZ, RZ, -R10 ;  /* 0x000000ffff007224 */ /* 0x000fc800078e0a0a */
[----:B------:R-:W-:Y:S02]  /*1c360*/  IMAD.MOV.U32 R4, RZ, RZ, R0 ;  /* 0x000000ffff047224 */ /* 0x000fe400078e0000 */
        /* <DEDUP_REMOVED lines=14> */
[----:B------:R-:W-:Y:S01]  /*1c450*/  @!P1 IADD3 R0, -R0, RZ, RZ ;  /* 0x000000ff00009210 */ /* 0x000fe20007ffe1ff */
[----:B------:R-:W-:Y:S01]  /*1c460*/  IMAD.MOV.U32 R4, RZ, RZ, R2 ;  /* 0x000000ffff047224 */ /* 0x000fe200078e0002 */
[----:B------:R-:W-:Y:S02]  /*1c470*/  IABS R2, R8 ;  /* 0x0000000800027213 */ /* 0x000fe40000000000 */
[----:B------:R-:W-:Y:S01]  /*1c480*/  @!P0 LOP3.LUT R0, RZ, R7, RZ, 0x33, !PT ;  /* 0x00000007ff008212 */ /* 0x000fe200078e33ff */
[----:B------:R-:W-:Y:S02]  /*1c490*/  IMAD R4, R4, R6, RZ ;  /* 0x0000000604047224 */ /* 0x000fe400078e02ff */
[----:B------:R-:W-:Y:S01]  /*1c4a0*/  IMAD.MOV R5, RZ, RZ, -R2 ;  /* 0x000000ffff057224 */ /* 0x000fe200078e0a02 */
[----:B------:R-:W-:Y:S01]  /*1c4b0*/  IABS R10, R0 ;  /* 0x00000000000a7213 */ /* 0x000fe20000000000 */
        /* <DEDUP_REMOVED lines=17> */
[----:B------:R-:W-:-:S04]  /*1c5d0*/  IMAD.MOV R3, RZ, RZ, -R2 ;  /* 0x000000ffff037224 */ /* 0x000fc800078e0a02 */
[C---:B------:R-:W-:Y:S02]  /*1c5e0*/  IMAD R3, R8.reuse, R3, R0 ;  /* 0x0000000308037224 */ /* 0x040fe400078e0200 */
[----:B------:R-:W-:Y:S02]  /*1c5f0*/  IMAD R8, R8, 0x1000000, R2 ;  /* 0x0100000008087824 */ /* 0x000fe400078e0202 */
[----:B------:R-:W-:Y:S02]  /*1c600*/  IMAD R2, R7, R4, R9 ;  /* 0x0000000407027224 */ /* 0x000fe400078e0209 */
[----:B------:R-:W-:Y:S01]  /*1c610*/  IMAD R238, R3, 0x10000, R8 ;  /* 0x0001000003ee7824 */ /* 0x000fe200078e0208 */
[----:B------:R-:W-:Y:S05]  /*1c620*/  BRA `(.L_x_900) ;  /* 0x000003f000007947 */ /* 0x000fea0003800000 */
.L_x_899:
[----:B------:R-:W-:-:S04]  /*1c630*/  IMAD.MOV.U32 R4, RZ, RZ, 0x4 ;  /* 0x00000004ff047424 */ /* 0x000fc800078e00ff */
[----:B------:R-:W-:-:S06]  /*1c640*/  IMAD.WIDE R4, R239, R4, c[0x0][0x590] ;  /* 0x00016400ef047625 */ /* 0x000fcc00078e0204 */
[----:B------:R-:W2:Y:S01]  /*1c650*/  LDG.E R4, [R4.64] ;  /* 0x0000000a04047981 */ /* 0x000ea2000c1e1900 */
[----:B------:R-:W-:Y:S01]  /*1c660*/  IABS R6, R9 ;  /* 0x0000000900067213 */ /* 0x000fe20000000000 */
[----:B--23--:R-:W-:-:S05]  /*1c670*/  IMAD R10, R4, R7, RZ ;  /* 0x00000007040a7224 */ /* 0x00cfca00078e02ff */
[-C--:B------:R-:W-:Y:S02]  /*1c680*/  IABS R5, R10.reuse ;  /* 0x0000000a00057213 */ /* 0x080fe40000000000 */
[----:B------:R-:W-:Y:S02]  /*1c690*/  IABS R8, R10 ;  /* 0x0000000a00087213 */ /* 0x000fe40000000000 */
[----:B------:R-:W2:Y:S08]  /*1c6a0*/  I2F.RP R2, R5 ;  /* 0x0000000500027306 */ /* 0x000eb00000209400 */
[----:B--2---:R-:W2:Y:S02]  /*1c6b0*/  MUFU.RCP R2, R2 ;  /* 0x0000000200027308 */ /* 0x004ea40000001000 */
[----:B--2---:R-:W-:-:S06]  /*1c6c0*/  IADD3 R2, R2, 0xffffffe, RZ ;  /* 0x0ffffffe02027810 */ /* 0x004fcc0007ffe0ff */
[----:B------:R-:W2:Y:S02]  /*1c6d0*/  F2I.FTZ.U32.TRUNC.NTZ R3, R2 ;  /* 0x0000000200037305 */ /* 0x000ea4000021f000 */
[----:B-12---:R-:W-:Y:S02]  /*1c6e0*/  IMAD.MOV R0, RZ, RZ, -R3 ;  /* 0x000000ffff007224 */ /* 0x006fe400078e0a03 */
[----:B------:R-:W-:Y:S02]  /*1c6f0*/  IMAD.MOV.U32 R2, RZ, RZ, RZ ;  /* 0x000000ffff027224 */ /* 0x000fe400078e00ff */
[----:B------:R-:W-:-:S04]  /*1c700*/  IMAD R0, R0, R5, RZ ;  /* 0x0000000500007224 */ /* 0x000fc800078e02ff */
        /* <DEDUP_REMOVED lines=11> */
[----:B------:R-:W-:-:S05]  /*1c7c0*/  @P2 IADD3 R0, R0, 0x1, RZ ;  /* 0x0000000100002810 */ /* 0x000fca0007ffe0ff */
[----:B------:R-:W-:-:S04]  /*1c7d0*/  IMAD.MOV.U32 R2, RZ, RZ, R0 ;  /* 0x000000ffff027224 */ /* 0x000fc800078e0000 */
[----:B------:R-:W-:Y:S01]  /*1c7e0*/  @!P1 IMAD.MOV R2, RZ, RZ, -R2 ;  /* 0x000000ffff029224 */ /* 0x000fe200078e0a02 */
[----:B------:R-:W-:-:S05]  /*1c7f0*/  @!P0 LOP3.LUT R2, RZ, R10, RZ, 0x33, !PT ;  /* 0x0000000aff028212 */ /* 0x000fca00078e33ff */
[----:B------:R-:W-:Y:S02]  /*1c800*/  IMAD R8, R4, R2, RZ ;  /* 0x0000000204087224 */ /* 0x000fe400078e02ff */
[----:B------:R-:W-:-:S03]  /*1c810*/  IMAD.MOV R2, RZ, RZ, -R2 ;  /* 0x000000ffff027224 */ /* 0x000fc600078e0a02 */
[----:B------:R-:W-:Y:S01]  /*1c820*/  IADD3 R0, -R8, c[0x0][0x538], RZ ;  /* 0x00014e0008007a10 */ /* 0x000fe20007ffe1ff */
[----:B------:R-:W-:-:S03]  /*1c830*/  IMAD R9, R10, R2, R9 ;  /* 0x000000020a097224 */ /* 0x000fc600078e0209 */
[----:B------:R-:W-:Y:S02]  /*1c840*/  IMNMX R0, R4, R0, PT ;  /* 0x0000000004007217 */ /* 0x000fe40003800200 */
[----:B------:R-:W-:Y:S02]  /*1c850*/  IABS R6, R9 ;  /* 0x0000000900067213 */ /* 0x000fe40000000000 */
[-C--:B------:R-:W-:Y:S02]  /*1c860*/  IABS R3, R0.reuse ;  /* 0x0000000000037213 */ /* 0x080fe40000000000 */
[----:B------:R-:W-:Y:S02]  /*1c870*/  IABS R10, R0 ;  /* 0x00000000000a7213 */ /* 0x000fe40000000000 */
[----:B------:R-:W1:Y:S01]  /*1c880*/  I2F.RP R4, R3 ;  /* 0x0000000300047306 */ /* 0x000e620000209400 */
[----:B------:R-:W-:-:S07]  /*1c890*/  IADD3 R8, R8, 0x1000000, R9 ;  /* 0x0100000008087810 */ /* 0x000fce0007ffe009 */
[----:B-1----:R-:W1:Y:S02]  /*1c8a0*/  MUFU.RCP R4, R4 ;  /* 0x0000000400047308 */ /* 0x002e640000001000 */
[----:B-1----:R-:W-:-:S06]  /*1c8b0*/  IADD3 R4, R4, 0xffffffe, RZ ;  /* 0x0ffffffe04047810 */ /* 0x002fcc0007ffe0ff */
[----:B------:R-:W1:Y:S02]  /*1c8c0*/  F2I.FTZ.U32.TRUNC.NTZ R5, R4 ;  /* 0x0000000400057305 */ /* 0x000e64000021f000 */
[----:B-1----:R-:W-:-:S05]  /*1c8d0*/  IADD3 R4, RZ, -R5, RZ ;  /* 0x80000005ff047210 */ /* 0x002fca0007ffe0ff */
[----:B------:R-:W-:Y:S02]  /*1c8e0*/  IMAD.MOV.U32 R2, RZ, RZ, R4 ;  /* 0x000000ffff027224 */ /* 0x000fe400078e0004 */
[----:B------:R-:W-:Y:S02]  /*1c8f0*/  IMAD.MOV.U32 R4, RZ, RZ, RZ ;  /* 0x000000ffff047224 */ /* 0x000fe400078e00ff */
        /* <DEDUP_REMOVED lines=13> */
[----:B------:R-:W-:-:S06]  /*1c9d0*/  IMAD.MOV R3, RZ, RZ, -R0 ;  /* 0x000000ffff037224 */ /* 0x000fcc00078e0a00 */
[----:B------:R-:W-:-:S06]  /*1c9e0*/  @P2 IADD3 R2, R2, 0x1, RZ ;  /* 0x0000000102022810 */ /* 0x000fcc0007ffe0ff */
[----:B------:R-:W-:Y:S01]  /*1c9f0*/  @!P1 IMAD.MOV R2, RZ, RZ, -R2 ;  /* 0x000000ffff029224 */ /* 0x000fe200078e0a02 */
[----:B------:R-:W-:-:S05]  /*1ca00*/  @!P0 LOP3.LUT R2, RZ, R0, RZ, 0x33, !PT ;  /* 0x00000000ff028212 */ /* 0x000fca00078e33ff */
[----:B------:R-:W-:Y:S02]  /*1ca10*/  IMAD R238, R2, R3, R8 ;  /* 0x0000000302ee7224 */ /* 0x000fe400078e0208 */
.L_x_900:
[----:B------:R-:W-:Y:S05]  /*1ca20*/  BSYNC B0 ;  /* 0x0000000000007941 */ /* 0x000fea0003800000 */
.L_x_898:
[----:B------:R-:W-:-:S04]  /*1ca30*/  LOP3.LUT R2, RZ, R2, RZ, 0x33, !PT ;  /* 0x00000002ff027212 */ /* 0x000fc800078e33ff */
[----:B------:R-:W-:-:S05]  /*1ca40*/  IADD3 R0, R2, R7, RZ ;  /* 0x0000000702007210 */ /* 0x000fca0007ffe0ff */
[----:B------:R1:W-:Y:S01]  /*1ca50*/  STL [R1+0x104], R0 ;  /* 0x0001040001007387 */ /* 0x0003e20000100800 */
[----:B------:R-:W-:Y:S05]  /*1ca60*/  BRA `(.L_x_901) ;  /* 0x0000004000007947 */ /* 0x000fea0003800000 */
.L_x_889:
[----:B------:R2:W-:Y:S01]  /*1ca70*/  STL [R1+0x7c], R9 ;  /* 0x00007c0901007387 */ /* 0x0005e20000100800 */
[----:B------:R-:W-:Y:S02]  /*1ca80*/  MOV R238, RZ ;  /* 0x000000ff00ee7202 */ /* 0x000fe40000000f00 */
[----:B------:R-:W-:Y:S01]  /*1ca90*/  MOV R239, c[0x0][0x53c] ;  /* 0x00014f0000ef7a02 */ /* 0x000fe20000000f00 */
[----:B------:R2:W-:Y:S04]  /*1caa0*/  STL [R1+0x104], RZ ;  /* 0x000104ff01007387 */ /* 0x0005e80000100800 */
.L_x_901:
[----:B------:R-:W-:Y:S05]  /*1cab0*/  BSYNC B1 ;  /* 0x0000000000017941 */ /* 0x000fea0003800000 */
.L_x_887:
[----:B------:R-:W3:Y:S04]  /*1cac0*/  LDL R2, [R1+0x7c] ;  /* 0x00007c0001027983 */ /* 0x000ee80000100800 */
[----:B-1----:R-:W4:Y:S01]  /*1cad0*/  LDL R0, [R1+0x104] ;  /* 0x0001040001007983 */ /* 0x002f220000100800 */
[----:B------:R-:W-:Y:S03]  /*1cae0*/  WARPSYNC 0xffffffff ;  /* 0xffffffff00007948 */ /* 0x000fe60003800000 */
[----:B------:R-:W-:Y:S01]  /*1caf0*/  BAR.SYNC.DEFER_BLOCKING 0x4, 0x100 ;  /* 0x0104000000007b1d */ /* 0x000fe20000010000 */
[----:B------:R-:W-:Y:S01]  /*1cb00*/  ISETP.NE.AND P0, PT, R12, RZ, PT ;  /* 0x000000ff0c00720c */ /* 0x000fe20003f05270 */
[----:B------:R-:W-:Y:S01]  /*1cb10*/  IMAD.MOV.U32 R6, RZ, RZ, R238 ;  /* 0x000000ffff067224 */ /* 0x000fe200078e00ee */
[----:B------:R-:W-:-:S11]  /*1cb20*/  MOV R7, R239 ;  /* 0x000000ef00077202 */ /* 0x000fd60000000f00 */
[----:B---3--:R-:W-:Y:S01]  /*1cb30*/  @!P0 IMAD.MOV.U32 R236, RZ, RZ, R2 ;  /* 0x000000ffffec8224 */ /* 0x008fe200078e0002 */
[----:B----4-:R-:W-:-:S03]  /*1cb40*/  MOV R5, R0 ;  /* 0x0000000000057202 */ /* 0x010fc60000000f00 */
[----:B------:R-:W-:-:S05]  /*1cb50*/  IMAD.MOV.U32 R4, RZ, RZ, R236 ;  /* 0x000000ffff047224 */ /* 0x000fca00078e00ec */
[----:B------:R1:W-:Y:S04]  /*1cb60*/  @!P0 STS.128 [0x18100], R4 ;  /* 0x01810004ff008388 */ /* 0x0003e80000000c00 */
[----:B------:R-:W-:Y:S06]  /*1cb70*/  BAR.ARV 0x5, 0x100 ;  /* 0x0144000000007b1d */ /* 0x000fec0000002000 */
.L_x_882:
[----:B------:R-:W-:-:S13]  /*1cb80*/  ISETP.GE.AND P0, PT, R239, c[0x0][0x53c], PT ;  /* 0x00014f00ef007a0c */ /* 0x000fda0003f06270 */
[----:B-123--:R-:W-:Y:S01]  /*1cb90*/  @P0 CALL.REL.NOINC `(.L_x_902) ;  /* 0x0000001000000944 */ /* 0x00efe20003c00000 */
[----:B------:R-:W-:Y:S05]  /*1cba0*/  BRA `(.L_x_903) ;  /* 0xfffe55f000007947 */ /* 0x000fea000383ffff */
.L_x_902:
[----:B------:R-:W-:Y:S05]  /*1cbb0*/  EXIT ;  /* 0x000000000000794d */ /* 0x000fea0003800000 */
.L_x_688:
[----:B------:R-:W-:Y:S01]  /*1cbc0*/  IMAD.MOV.U32 R0, RZ, RZ, R5 ;  /* 0x000000ffff007224 */ /* 0x000fe200078e0005 */
[----:B------:R-:W-:Y:S02]  /*1cbd0*/  MOV R3, 0x1 ;  /* 0x0000000100037802 */ /* 0x000fe40000000f00 */
[----:B------:R-:W-:Y:S02]  /*1cbe0*/  MOV R2, 0x1cc00 ;  /* 0x0001cc0000027802 */ /* 0x000fe40000000f00 */
[----:B------:R-:W-:Y:S05]  /*1cbf0*/  CALL.REL.NOINC `($__internal_14_$__cuda_sm70_shflsync_up_p) ;  /* 0x0000b6e000007944 */ /* 0x000fea0003c00000 */
[----:B------:R-:W-:Y:S01]  /*1cc00*/  MOV R0, R4 ;  /* 0x0000000400007202 */ /* 0x000fe20000000f00 */
[----:B------:R-:W-:Y:S05]  /*1cc10*/  BRA `(.L_x_904) ;  /* 0xfffe38b000007947 */ /* 0x000fea000383ffff */
.L_x_689:
[----:B------:R-:W-:Y:S01]  /*1cc20*/  IMAD.MOV.U32 R0, RZ, RZ, R5 ;  /* 0x000000ffff007224 */ /* 0x000fe200078e0005 */
[----:B------:R-:W-:Y:S02]  /*1cc30*/  MOV R3, 0x2 ;  /* 0x0000000200037802 */ /* 0x000fe40000000f00 */
[----:B------:R-:W-:Y:S02]  /*1cc40*/  MOV R2, 0x1cc60 ;  /* 0x0001cc6000027802 */ /* 0x000fe40000000f00 */
[----:B------:R-:W-:Y:S05]  /*1cc50*/  CALL.REL.NOINC `($__internal_14_$__cuda_sm70_shflsync_up_p) ;  /* 0x0000b68000007944 */ /* 0x000fea0003c00000 */
[----:B------:R-:W-:Y:S01]  /*1cc60*/  SEL R4, R4, RZ, P4 ;  /* 0x000000ff04047207 */ /* 0x000fe20002000000 */
[----:B------:R-:W-:Y:S01]  /*1cc70*/  IMAD.MOV.U32 R3, RZ, RZ, 0x4 ;  /* 0x00000004ff037424 */ /* 0x000fe200078e00ff */
[----:B------:R-:W-:-:S03]  /*1cc80*/  MOV R2, 0x1ccb0 ;  /* 0x0001ccb000027802 */ /* 0x000fc60000000f00 */
[----:B------:R-:W-:Y:S02]  /*1cc90*/  IMAD.IADD R0, R5, 0x1, R4 ;  /* 0x0000000105007824 */ /* 0x000fe400078e0204 */
        /* <DEDUP_REMOVED lines=13> */
[----:B------:R-:W-:Y:S02]  /*1cd70*/  MOV R2, 0x1f ;  /* 0x0000001f00027802 */ /* 0x000fe40000000f00 */
[----:B------:R-:W-:Y:S01]  /*1cd80*/  MOV R237, 0xffffffff ;  /* 0xffffffff00ed7802 */ /* 0x000fe20000000f00 */
[----:B------:R-:W-:Y:S01]  /*1cd90*/  IMAD.IADD R4, R0, 0x1, R4 ;  /* 0x0000000100047824 */ /* 0x000fe200078e0204 */
[----:B------:R-:W-:-:S03]  /*1cda0*/  MOV R3, 0x1cdd0 ;  /* 0x0001cdd000037802 */ /* 0x000fc60000000f00 */
[----:B------:R-:W-:Y:S02]  /*1cdb0*/  IMAD.MOV.U32 R20, RZ, RZ, R4 ;  /* 0x000000ffff147224 */ /* 0x000fe400078e0004 */
[----:B------:R-:W-:Y:S05]  /*1cdc0*/  CALL.REL.NOINC `($__internal_13_$__cuda_sm70_shflsync_idx_p) ;  /* 0x0000b4c000007944 */ /* 0x000fea0003c00000 */
[----:B------:R-:W-:Y:S01]  /*1cdd0*/  MOV R0, R202 ;  /* 0x000000ca00007202 */ /* 0x000fe20000000f00 */
[----:B------:R-:W-:Y:S05]  /*1cde0*/  BRA `(.L_x_905) ;  /* 0xfffe37e000007947 */ /* 0x000fea000383ffff */
.L_x_691:
[----:B------:R-:W-:Y:S02]  /*1cdf0*/  SEL R0, RZ, 0x1, P0 ;  /* 0x00000001ff007807 */ /* 0x000fe40000000000 */
[----:B------:R-:W-:Y:S02]  /*1ce00*/  MOV R2, 0x1ce20 ;  /* 0x0001ce2000027802 */ /* 0x000fe40000000f00 */
[----:B------:R-:W-:Y:S05]  /*1ce10*/  CALL.REL.NOINC `($__internal_15_$__cuda_sm70_votesync_ballot) ;  /* 0x0000b52000007944 */ /* 0x000fea0003c00000 */
[----:B------:R-:W-:Y:S01]  /*1ce20*/  MOV R6, R0 ;  /* 0x0000000000067202 */ /* 0x000fe20000000f00 */
[----:B------:R-:W-:Y:S05]  /*1ce30*/  BRA `(.L_x_906) ;  /* 0xfffe382000007947 */ /* 0x000fea000383ffff */
.L_x_692:
[----:B------:R-:W-:Y:S01]  /*1ce40*/  IMAD.MOV.U32 R20, RZ, RZ, R9 ;  /* 0x000000ffff147224 */ /* 0x000fe200078e0009 */
[----:B------:R-:W-:Y:S01]  /*1ce50*/  MOV R201, 0x1f ;  /* 0x0000001f00c97802 */ /* 0x000fe20000000f00 */
[----:B------:R-:W-:Y:S01]  /*1ce60*/  IMAD.MOV.U32 R2, RZ, RZ, R0 ;  /* 0x000000ffff027224 */ /* 0x000fe200078e0000 */
[----:B------:R-:W-:Y:S02]  /*1ce70*/  MOV R237, 0xffffffff ;  /* 0xffffffff00ed7802 */ /* 0x000fe40000000f00 */
[----:B------:R-:W-:Y:S02]  /*1ce80*/  MOV R3, 0x1cea0 ;  /* 0x0001cea000037802 */ /* 0x000fe40000000f00 */
[----:B------:R-:W-:Y:S05]  /*1ce90*/  CALL.REL.NOINC `($__internal_13_$__cuda_sm70_shflsync_idx_p) ;  /* 0x0000b3f000007944 */ /* 0x000fea0003c00000 */
[----:B------:R-:W-:Y:S01]  /*1cea0*/  IMAD.MOV.U32 R12, RZ, RZ, R202 ;  /* 0x000000ffff0c7224 */ /* 0x000fe200078e00ca */
[----:B------:R-:W-:Y:S01]  /*1ceb0*/  MOV R5, RZ ;  /* 0x000000ff00057202 */ /* 0x000fe20000000f00 */
[----:B------:R-:W-:Y:S01]  /*1cec0*/  IMAD.MOV.U32 R20, RZ, RZ, R8 ;  /* 0x000000ffff147224 */ /* 0x000fe200078e0008 */
[----:B------:R-:W-:Y:S01]  /*1ced0*/  MOV R201, 0x1f ;  /* 0x0000001f00c97802 */ /* 0x000fe20000000f00 */
[----:B------:R-:W-:Y:S01]  /*1cee0*/  IMAD.MOV.U32 R2, RZ, RZ, R0 ;  /* 0x000000ffff027224 */ /* 0x000fe200078e0000 */
[----:B------:R-:W-:-:S02]  /*1cef0*/  MOV R237, 0xffffffff ;  /* 0xffffffff00ed7802 */ /* 0x000fc40000000f00 */
[----:B------:R-:W-:Y:S02]  /*1cf00*/  MOV R3, 0x1cf20 ;  /* 0x0001cf2000037802 */ /* 0x000fe40000000f00 */
[----:B------:R-:W-:Y:S05]  /*1cf10*/  CALL.REL.NOINC `($__internal_13_$__cuda_sm70_shflsync_idx_p) ;  /* 0x0000b37000007944 */ /* 0x000fea0003c00000 */
[----:B------:R-:W-:Y:S01]  /*1cf20*/  MOV R9, R202 ;  /* 0x000000ca00097202 */ /* 0x000fe20000000f00 */
[----:B------:R-:W-:Y:S05]  /*1cf30*/  BRA `(.L_x_907) ;  /* 0xfffe378000007947 */ /* 0x000fea000383ffff */
.L_x_695:
[----:B------:R-:W-:Y:S01]  /*1cf40*/  IMAD.MOV.U32 R20, RZ, RZ, R4 ;  /* 0x000000ffff147224 */ /* 0x000fe200078e0004 */
[----:B------:R-:W-:Y:S01]  /*1cf50*/  MOV R201, 0x1f ;  /* 0x0000001f00c97802 */ /* 0x000fe20000000f00 */
[----:B------:R-:W-:Y:S01]  /*1cf60*/  IMAD.MOV.U32 R2, RZ, RZ, R0 ;  /* 0x000000ffff027224 */ /* 0x000fe200078e0000 */
[----:B------:R-:W-:Y:S02]  /*1cf70*/  MOV R237, 0xffffffff ;  /* 0xffffffff00ed7802 */ /* 0x000fe40000000f00 */
[----:B------:R-:W-:Y:S02]  /*1cf80*/  MOV R3, 0x1cfa0 ;  /* 0x0001cfa000037802 */ /* 0x000fe40000000f00 */
[----:B--23--:R-:W-:Y:S05]  /*1cf90*/  CALL.REL.NOINC `($__internal_13_$__cuda_sm70_shflsync_idx_p) ;  /* 0x0000b2f000007944 */ /* 0x00cfea0003c00000 */
[----:B------:R-:W-:Y:S01]  /*1cfa0*/  MOV R5, R202 ;  /* 0x000000ca00057202 */ /* 0x000fe20000000f00 */
[----:B------:R-:W-:Y:S05]  /*1cfb0*/  BRA `(.L_x_694) ;  /* 0xfffe376000007947 */ /* 0x000fea000383ffff */
.L_x_750:
[----:B------:R-:W-:Y:S01]  /*1cfc0*/  IMAD.MOV.U32 R20, RZ, RZ, R5 ;  /* 0x000000ffff147224 */ /* 0x000fe200078e0005 */
[----:B------:R-:W-:Y:S01]  /*1cfd0*/  MOV R201, 0x181f ;  /* 0x0000181f00c97802 */ /* 0x000fe20000000f00 */
[----:B------:R-:W-:Y:S01]  /*1cfe0*/  IMAD.MOV.U32 R2, RZ, RZ, RZ ;  /* 0x000000ffff027224 */ /* 0x000fe200078e00ff */
[----:B------:R-:W-:-:S02]  /*1cff0*/  MOV R237, 0xffffffff ;  /* 0xffffffff00ed7802 */ /* 0x000fc40000000f00 */
[----:B------:R-:W-:Y:S02]  /*1d000*/  MOV R3, 0x1d020 ;  /* 0x0001d02000037802 */ /* 0x000fe40000000f00 */
[----:B-1---5:R-:W-:Y:S05]  /*1d010*/  CALL.REL.NOINC `($__internal_13_$__cuda_sm70_shflsync_idx_p) ;  /* 0x0000b27000007944 */ /* 0x022fea0003c00000 */
[----:B------:R-:W-:Y:S01]  /*1d020*/  MOV R4, R202 ;  /* 0x000000ca00047202 */ /* 0x000fe20000000f00 */
[----:B------:R-:W-:Y:S05]  /*1d030*/  BRA `(.L_x_908) ;  /* 0xfffebc9000007947 */ /* 0x000fea000383ffff */
.L_x_751:
[----:B------:R-:W-:Y:S01]  /*1d040*/  IMAD.MOV.U32 R20, RZ, RZ, R12 ;  /* 0x000000ffff147224 */ /* 0x000fe200078e000c */
[----:B------:R-:W-:Y:S01]  /*1d050*/  MOV R201, 0x181f ;  /* 0x0000181f00c97802 */ /* 0x000fe20000000f00 */
[----:B------:R-:W-:Y:S01]  /*1d060*/  IMAD.MOV.U32 R2, RZ, RZ, RZ ;  /* 0x000000ffff027224 */ /* 0x000fe200078e00ff */
[----:B------:R-:W-:Y:S02]  /*1d070*/  MOV R237, 0xffffffff ;  /* 0xffffffff00ed7802 */ /* 0x000fe40000000f00 */
[----:B------:R-:W-:Y:S02]  /*1d080*/  MOV R3, 0x1d0a0 ;  /* 0x0001d0a000037802 */ /* 0x000fe40000000f00 */
[----:B-123-5:R-:W-:Y:S05]  /*1d090*/  CALL.REL.NOINC `($__internal_13_$__cuda_sm70_shflsync_idx_p) ;  /* 0x0000b1f000007944 */ /* 0x02efea0003c00000 */
[----:B------:R-:W-:Y:S01]  /*1d0a0*/  MOV R0, R202 ;  /* 0x000000ca00007202 */ /* 0x000fe20000000f00 */
[----:B------:R-:W-:Y:S05]  /*1d0b0*/  BRA `(.L_x_909) ;  /* 0xfffebc3000007947 */ /* 0x000fea000383ffff */
.L_x_754:
[----:B------:R-:W-:Y:S01]  /*1d0c0*/  IMAD.MOV.U32 R20, RZ, RZ, R5 ;  /* 0x000000ffff147224 */ /* 0x000fe200078e0005 */
[----:B------:R-:W-:Y:S01]  /*1d0d0*/  MOV R201, 0x181f ;  /* 0x0000181f00c97802 */ /* 0x000fe20000000f00 */
[----:B-1----:R-:W-:Y:S01]  /*1d0e0*/  IMAD.MOV.U32 R2, RZ, RZ, 0x1 ;  /* 0x00000001ff027424 */ /* 0x002fe200078e00ff */
[----:B------:R-:W-:-:S02]  /*1d0f0*/  MOV R237, 0xffffffff ;  /* 0xffffffff00ed7802 */ /* 0x000fc40000000f00 */
[----:B------:R-:W-:Y:S02]  /*1d100*/  MOV R3, 0x1d120 ;  /* 0x0001d12000037802 */ /* 0x000fe40000000f00 */
[----:B--2345:R-:W-:Y:S05]  /*1d110*/  CALL.REL.NOINC `($__internal_13_$__cuda_sm70_shflsync_idx_p) ;  /* 0x0000b17000007944 */ /* 0x03cfea0003c00000 */
[----:B------:R-:W-:Y:S01]  /*1d120*/  IMAD.MOV.U32 R4, RZ, RZ, R202 ;  /* 0x000000ffff047224 */ /* 0x000fe200078e00ca */
[----:B------:R-:W-:Y:S01]  /*1d130*/  MOV R20, R12 ;  /* 0x0000000c00147202 */ /* 0x000fe20000000f00 */
[----:B------:R-:W-:Y:S01]  /*1d140*/  IMAD.MOV.U32 R2, RZ, RZ, 0x1 ;  /* 0x00000001ff027424 */ /* 0x000fe200078e00ff */
[----:B------:R-:W-:Y:S01]  /*1d150*/  MOV R201, 0x181f ;  /* 0x0000181f00c97802 */ /* 0x000fe20000000f00 */
[----:B------:R-:W-:Y:S01]  /*1d160*/  IMAD.MOV.U32 R237, RZ, RZ, -0x1 ;  /* 0xffffffffffed7424 */ /* 0x000fe200078e00ff */
[----:B------:R-:W-:Y:S02]  /*1d170*/  MOV R3, 0x1d190 ;  /* 0x0001d19000037802 */ /* 0x000fe40000000f00 */
[----:B------:R-:W-:Y:S05]  /*1d180*/  CALL.REL.NOINC `($__internal_13_$__cuda_sm70_shflsync_idx_p) ;  /* 0x0000b10000007944 */ /* 0x000fea0003c00000 */
[----:B------:R-:W-:Y:S01]  /*1d190*/  MOV R0, R202 ;  /* 0x000000ca00007202 */ /* 0x000fe20000000f00 */
[----:B------:R-:W-:Y:S05]  /*1d1a0*/  BRA `(.L_x_910) ;  /* 0xfffebca000007947 */ /* 0x000fea000383ffff */
.L_x_757:
[----:B------:R-:W-:Y:S01]  /*1d1b0*/  IMAD.MOV.U32 R20, RZ, RZ, R5 ;  /* 0x000000ffff147224 */ /* 0x000fe200078e0005 */
[----:B------:R-:W-:Y:S01]  /*1d1c0*/  MOV R201, 0x181f ;  /* 0x0000181f00c97802 */ /* 0x000fe20000000f00 */
[----:B-1----:R-:W-:Y:S01]  /*1d1d0*/  IMAD.MOV.U32 R2, RZ, RZ, 0x2 ;  /* 0x00000002ff027424 */ /* 0x002fe200078e00ff */
[----:B------:R-:W-:Y:S02]  /*1d1e0*/  MOV R237, 0xffffffff ;  /* 0xffffffff00ed7802 */ /* 0x000fe40000000f00 */
[----:B------:R-:W-:-:S02]  /*1d1f0*/  MOV R3, 0x1d210 ;  /* 0x0001d21000037802 */ /* 0x000fc40000000f00 */
[----:B--2345:R-:W-:Y:S05]  /*1d200*/  CALL.REL.NOINC `($__internal_13_$__cuda_sm70_shflsync_idx_p) ;  /* 0x0000b08000007944 */ /* 0x03cfea0003c00000 */
[----:B------:R-:W-:Y:S01]  /*1d210*/  MOV R4, R202 ;  /* 0x000000ca00047202 */ /* 0x000fe20000000f00 */
[----:B------:R-:W-:Y:S05]  /*1d220*/  BRA `(.L_x_911) ;  /* 0xfffebd7000007947 */ /* 0x000fea000383ffff */
.L_x_758:
[----:B------:R-:W-:Y:S01]  /*1d230*/  IMAD.MOV.U32 R20, RZ, RZ, R12 ;  /* 0x000000ffff147224 */ /* 0x000fe200078e000c */
[----:B------:R-:W-:Y:S01]  /*1d240*/  MOV R201, 0x181f ;  /* 0x0000181f00c97802 */ /* 0x000fe20000000f00 */
[----:B-1----:R-:W-:Y:S01]  /*1d250*/  IMAD.MOV.U32 R2, RZ, RZ, 0x2 ;  /* 0x00000002ff027424 */ /* 0x002fe200078e00ff */
[----:B------:R-:W-:-:S02]  /*1d260*/  MOV R237, 0xffffffff ;  /* 0xffffffff00ed7802 */ /* 0x000fc40000000f00 */
[----:B------:R-:W-:Y:S02]  /*1d270*/  MOV R3, 0x1d290 ;  /* 0x0001d29000037802 */ /* 0x000fe40000000f00 */
[----:B--2345:R-:W-:Y:S05]  /*1d280*/  CALL.REL.NOINC `($__internal_13_$__cuda_sm70_shflsync_idx_p) ;  /* 0x0000b00000007944 */ /* 0x03cfea0003c00000 */
[----:B------:R-:W-:Y:S01]  /*1d290*/  MOV R0, R202 ;  /* 0x000000ca00007202 */ /* 0x000fe20000000f00 */
[----:B------:R-:W-:Y:S05]  /*1d2a0*/  BRA `(.L_x_912) ;  /* 0xfffebd1000007947 */ /* 0x000fea000383ffff */
.L_x_761:
[----:B------:R-:W-:Y:S01]  /*1d2b0*/  IMAD.MOV.U32 R20, RZ, RZ, R5 ;  /* 0x000000ffff147224 */ /* 0x000fe200078e0005 */
[----:B------:R-:W-:Y:S01]  /*1d2c0*/  MOV R201, 0x181f ;  /* 0x0000181f00c97802 */ /* 0x000fe20000000f00 */
[----:B--2---:R-:W-:Y:S01]  /*1d2d0*/  IMAD.MOV.U32 R2, RZ, RZ, 0x3 ;  /* 0x00000003ff027424 */ /* 0x004fe200078e00ff */
[----:B------:R-:W-:Y:S02]  /*1d2e0*/  MOV R237, 0xffffffff ;  /* 0xffffffff00ed7802 */ /* 0x000fe40000000f00 */
[----:B------:R-:W-:Y:S02]  /*1d2f0*/  MOV R3, 0x1d310 ;  /* 0x0001d31000037802 */ /* 0x000fe40000000f00 */
[----:B-1-345:R-:W-:Y:S05]  /*1d300*/  CALL.REL.NOINC `($__internal_13_$__cuda_sm70_shflsync_idx_p) ;  /* 0x0000af8000007944 */ /* 0x03afea0003c00000 */
[----:B------:R-:W-:Y:S01]  /*1d310*/  IMAD.MOV.U32 R6, RZ, RZ, R202 ;  /* 0x000000ffff067224 */ /* 0x000fe200078e00ca */
[----:B------:R-:W-:Y:S01]  /*1d320*/  MOV R20, R12 ;  /* 0x0000000c00147202 */ /* 0x000fe20000000f00 */
[----:B------:R-:W-:Y:S01]  /*1d330*/  IMAD.MOV.U32 R2, RZ, RZ, 0x3 ;  /* 0x00000003ff027424 */ /* 0x000fe200078e00ff */
[----:B------:R-:W-:Y:S01]  /*1d340*/  MOV R201, 0x181f ;  /* 0x0000181f00c97802 */ /* 0x000fe20000000f00 */
[----:B------:R-:W-:Y:S01]  /*1d350*/  IMAD.MOV.U32 R237, RZ, RZ, -0x1 ;  /* 0xffffffffffed7424 */ /* 0x000fe200078e00ff */
[----:B------:R-:W-:-:S02]  /*1d360*/  MOV R3, 0x1d380 ;  /* 0x0001d38000037802 */ /* 0x000fc40000000f00 */
[----:B------:R-:W-:Y:S05]  /*1d370*/  CALL.REL.NOINC `($__internal_13_$__cuda_sm70_shflsync_idx_p) ;  /* 0x0000af1000007944 */ /* 0x000fea0003c00000 */
[----:B------:R-:W-:Y:S01]  /*1d380*/  MOV R3, R202 ;  /* 0x000000ca00037202 */ /* 0x000fe20000000f00 */
[----:B------:R-:W-:Y:S05]  /*1d390*/  BRA `(.L_x_913) ;  /* 0xfffebd8000007947 */ /* 0x000fea000383ffff */
.L_x_763:
[----:B------:R-:W-:Y:S01]  /*1d3a0*/  IMAD.MOV.U32 R20, RZ, RZ, R15 ;  /* 0x000000ffff147224 */ /* 0x000fe200078e000f */
[----:B------:R-:W-:Y:S01]  /*1d3b0*/  MOV R201, 0x181f ;  /* 0x0000181f00c97802 */ /* 0x000fe20000000f00 */
[----:B------:R-:W-:Y:S01]  /*1d3c0*/  IMAD.MOV.U32 R2, RZ, RZ, RZ ;  /* 0x000000ffff027224 */ /* 0x000fe200078e00ff */
[----:B------:R-:W-:-:S02]  /*1d3d0*/  MOV R237, 0xffffffff ;  /* 0xffffffff00ed7802 */ /* 0x000fc40000000f00 */
[----:B------:R-:W-:Y:S02]  /*1d3e0*/  MOV R3, 0x1d400 ;  /* 0x0001d40000037802 */ /* 0x000fe40000000f00 */
[----:B-12345:R-:W-:Y:S05]  /*1d3f0*/  CALL.REL.NOINC `($__internal_13_$__cuda_sm70_shflsync_idx_p) ;  /* 0x0000ae9000007944 */ /* 0x03efea0003c00000 */
[----:B------:R-:W-:Y:S01]  /*1d400*/  MOV R0, R202 ;  /* 0x000000ca00007202 */ /* 0x000fe20000000f00 */
[----:B------:R-:W-:Y:S05]  /*1d410*/  BRA `(.L_x_914) ;  /* 0xfffec71000007947 */ /* 0x000fea000383ffff */
.L_x_766:
[----:B------:R-:W-:Y:S01]  /*1d420*/  IMAD.MOV.U32 R20, RZ, RZ, R5 ;  /* 0x000000ffff147224 */ /* 0x000fe200078e0005 */
[----:B------:R-:W-:Y:S01]  /*1d430*/  MOV R201, 0x181f ;  /* 0x0000181f00c97802 */ /* 0x000fe20000000f00 */
[----:B------:R-:W-:Y:S01]  /*1d440*/  IMAD.MOV.U32 R2, RZ, RZ, RZ ;  /* 0x000000ffff027224 */ /* 0x000fe200078e00ff */
[----:B------:R-:W-:Y:S02]  /*1d450*/  MOV R237, 0xffffffff ;  /* 0xffffffff00ed7802 */ /* 0x000fe40000000f00 */
[----:B------:R-:W-:Y:S02]  /*1d460*/  MOV R3, 0x1d480 ;  /* 0x0001d48000037802 */ /* 0x000fe40000000f00 */
[----:B-1---5:R-:W-:Y:S05]  /*1d470*/  CALL.REL.NOINC `($__internal_13_$__cuda_sm70_shflsync_idx_p) ;  /* 0x0000ae1000007944 */ /* 0x022fea0003c00000 */
[----:B------:R-:W-:Y:S01]  /*1d480*/  MOV R4, R202 ;  /* 0x000000ca00047202 */ /* 0x000fe20000000f00 */
[----:B------:R-:W-:Y:S05]  /*1d490*/  BRA `(.L_x_915) ;  /* 0xfffed84000007947 */ /* 0x000fea000383ffff */
.L_x_767:
[----:B------:R-:W-:Y:S01]  /*1d4a0*/  IMAD.MOV.U32 R20, RZ, RZ, R15 ;  /* 0x000000ffff147224 */ /* 0x000fe200078e000f */
[----:B------:R-:W-:Y:S01]  /*1d4b0*/  MOV R201, 0x181f ;  /* 0x0000181f00c97802 */ /* 0x000fe20000000f00 */
[----:B------:R-:W-:Y:S01]  /*1d4c0*/  IMAD.MOV.U32 R2, RZ, RZ, RZ ;  /* 0x000000ffff027224 */ /* 0x000fe200078e00ff */
[----:B------:R-:W-:-:S02]  /*1d4d0*/  MOV R237, 0xffffffff ;  /* 0xffffffff00ed7802 */ /* 0x000fc40000000f00 */
[----:B------:R-:W-:Y:S02]  /*1d4e0*/  MOV R3, 0x1d500 ;  /* 0x0001d50000037802 */ /* 0x000fe40000000f00 */
[----:B-123-5:R-:W-:Y:S05]  /*1d4f0*/  CALL.REL.NOINC `($__internal_13_$__cuda_sm70_shflsync_idx_p) ;  /* 0x0000ad9000007944 */ /* 0x02efea0003c00000 */
[----:B------:R-:W-:Y:S01]  /*1d500*/  IMAD.SHL.U32 R12, R198, 0x2, RZ ;  /* 0x00000002c60c7824 */ /* 0x000fe200078e00ff */
[----:B------:R-:W-:Y:S01]  /*1d510*/  SHF.R.S32.HI R0, RZ, 0x1f, R198 ;  /* 0x0000001fff007819 */ /* 0x000fe200000114c6 */
[C---:B------:R-:W-:Y:S01]  /*1d520*/  IMAD.SHL.U32 R14, R205.reuse, 0x2, RZ ;  /* 0x00000002cd0e7824 */ /* 0x040fe200078e00ff */
[----:B------:R-:W-:Y:S01]  /*1d530*/  SHF.L.U64.HI R16, R205, 0x1, R218 ;  /* 0x00000001cd107819 */ /* 0x000fe200000102da */
[----:B------:R-:W-:Y:S01]  /*1d540*/  IMAD.SHL.U32 R17, R204, 0x2, RZ ;  /* 0x00000002cc117824 */ /* 0x000fe200078e00ff */
[----:B------:R-:W-:Y:S01]  /*1d550*/  SHF.L.U64.HI R13, R198, 0x1, R0 ;  /* 0x00000001c60d7819 */ /* 0x000fe20000010200 */
[----:B------:R-:W-:Y:S01]  /*1d560*/  IMAD.MOV.U32 R20, RZ, RZ, R5 ;  /* 0x000000ffff147224 */ /* 0x000fe200078e0005 */
[C---:B------:R-:W-:Y:S01]  /*1d570*/  IADD3 R8, P2, R202.reuse, R12, RZ ;  /* 0x0000000cca087210 */ /* 0x040fe20007f5e0ff */
[----:B------:R-:W-:Y:S01]  /*1d580*/  IMAD.MOV.U32 R201, RZ, RZ, 0x181f ;  /* 0x0000181fffc97424 */ /* 0x000fe200078e00ff */
[----:B------:R-:W-:Y:S01]  /*1d590*/  IADD3 R6, P1, R202, R14, RZ ;  /* 0x0000000eca067210 */ /* 0x000fe20007f3e0ff */
[----:B------:R-:W-:Y:S01]  /*1d5a0*/  IMAD.MOV.U32 R237, RZ, RZ, -0x1 ;  /* 0xffffffffffed7424 */ /* 0x000fe200078e00ff */
[----:B------:R-:W-:Y:S01]  /*1d5b0*/  SHF.L.U64.HI R18, R204, 0x1, R217 ;  /* 0x00000001cc127819 */ /* 0x000fe200000102d9 */
[----:B------:R-:W-:Y:S01]  /*1d5c0*/  IMAD.X R9, R4, 0x1, R13, P2 ;  /* 0x0000000104097824 */ /* 0x000fe200010e060d */
[----:B------:R-:W-:Y:S01]  /*1d5d0*/  IADD3 R2, P0, R202, R17, RZ ;  /* 0x00000011ca027210 */ /* 0x000fe20007f1e0ff */
[----:B------:R-:W-:Y:S01]  /*1d5e0*/  IMAD.X R7, R4, 0x1, R16, P1 ;  /* 0x0000000104077824 */ /* 0x000fe200008e0610 */
[----:B------:R-:W-:-:S02]  /*1d5f0*/  SEL R0, RZ, 0x10, P6 ;  /* 0x00000010ff007807 */ /* 0x000fc40003000000 */
[----:B------:R-:W-:Y:S01]  /*1d600*/  @!PT LDS RZ, [RZ] ;  /* 0x00000000fffff984 */ /* 0x000fe20000000800 */
[----:B------:R-:W-:Y:S01]  /*1d610*/  @!PT LDS RZ, [RZ] ;  /* 0x00000000fffff984 */ /* 0x000fe20000000800 */
[----:B------:R-:W-:Y:S01]  /*1d620*/  @!PT LDS RZ, [RZ] ;  /* 0x00000000fffff984 */ /* 0x000fe20000000800 */
[----:B------:R1:W-:Y:S01]  /*1d630*/  LDGSTS.E.BYPASS.LTC128B.128 [R190+0x6100], [R8.64], !P5 ;  /* 0x0610000008be7fae */ /* 0x0003e2000e901d4a */
[----:B------:R-:W-:Y:S01]  /*1d640*/  IMAD.X R3, R4, 0x1, R18, P0 ;  /* 0x0000000104037824 */ /* 0x000fe200000e0612 */
[----:B------:R-:W-:Y:S01]  /*1d650*/  SEL R11, RZ, 0x10, P5 ;  /* 0x00000010ff0b7807 */ /* 0x000fe20002800000 */
[----:B------:R-:W-:Y:S01]  /*1d660*/  IMAD.MOV.U32 R5, RZ, RZ, R0 ;  /* 0x000000ffff057224 */ /* 0x000fe200078e0000 */
[----:B------:R1:W-:Y:S01]  /*1d670*/  LDGSTS.E.BYPASS.LTC128B.128 [R190+0x8100], [R6.64], !P4 ;  /* 0x0810000006be7fae */ /* 0x0003e2000e101d4a */
[----:B------:R-:W-:-:S03]  /*1d680*/  SEL R10, RZ, 0x10, P4 ;  /* 0x00000010ff0a7807 */ /* 0x000fc60002000000 */
[----:B------:R2:W-:Y:S02]  /*1d690*/  LDGSTS.E.BYPASS.LTC128B.128 [R190+0xa100], [R2.64], !P6 ;  /* 0x0a10000002be7fae */ /* 0x0005e4000f101d4a */
[----:B--2---:R-:W-:Y:S01]  /*1d6a0*/  IMAD.MOV.U32 R2, RZ, RZ, 0x1 ;  /* 0x00000001ff027424 */ /* 0x004fe200078e00ff */
[----:B------:R-:W-:Y:S02]  /*1d6b0*/  MOV R3, 0x1d6d0 ;  /* 0x0001d6d000037802 */ /* 0x000fe40000000f00 */
[----:B-1----:R-:W-:Y:S05]  /*1d6c0*/  CALL.REL.NOINC `($__internal_13_$__cuda_sm70_shflsync_idx_p) ;  /* 0x0000abc000007944 */ /* 0x002fea0003c00000 */
        /* <DEDUP_REMOVED lines=9> */
.L_x_768:
[----:B------:R-:W-:Y:S01]  /*1d760*/  IMAD.MOV.U32 R2, RZ, RZ, RZ ;  /* 0x000000ffff027224 */ /* 0x000fe200078e00ff */
[----:B------:R-:W-:Y:S01]  /*1d770*/  MOV R201, 0x1c1f ;  /* 0x00001c1f00c97802 */ /* 0x000fe20000000f00 */
[----:B------:R-:W-:Y:S01]  /*1d780*/  IMAD.MOV.U32 R237, RZ, RZ, -0x1 ;  /* 0xffffffffffed7424 */ /* 0x000fe200078e00ff */
[----:B------:R-:W-:-:S02]  /*1d790*/  MOV R3, 0x1d7b0 ;  /* 0x0001d7b000037802 */ /* 0x000fc40000000f00 */
[----:B------:R-:W-:Y:S05]  /*1d7a0*/  CALL.REL.NOINC `($__internal_13_$__cuda_sm70_shflsync_idx_p) ;  /* 0x0000aae000007944 */ /* 0x000fea0003c00000 */
[----:B------:R-:W-:Y:S01]  /*1d7b0*/  MOV R3, R202 ;  /* 0x000000ca00037202 */ /* 0x000fe20000000f00 */
[----:B------:R-:W-:Y:S05]  /*1d7c0*/  BRA `(.L_x_917) ;  /* 0xfffeda7000007947 */ /* 0x000fea000383ffff */
.L_x_773:
[----:B------:R-:W-:Y:S01]  /*1d7d0*/  IMAD.MOV.U32 R2, RZ, RZ, 0x1 ;  /* 0x00000001ff027424 */ /* 0x000fe200078e00ff */
[----:B------:R-:W-:Y:S01]  /*1d7e0*/  MOV R201, 0x1c1f ;  /* 0x00001c1f00c97802 */ /* 0x000fe20000000f00 */
[----:B------:R-:W-:Y:S01]  /*1d7f0*/  IMAD.MOV.U32 R237, RZ, RZ, -0x1 ;  /* 0xffffffffffed7424 */ /* 0x000fe200078e00ff */
[----:B------:R-:W-:-:S02]  /*1d800*/  MOV R3, 0x1d820 ;  /* 0x0001d82000037802 */ /* 0x000fc40000000f00 */
[----:B-1----:R-:W-:Y:S05]  /*1d810*/  CALL.REL.NOINC `($__internal_13_$__cuda_sm70_shflsync_idx_p) ;  /* 0x0000aa7000007944 */ /* 0x002fea0003c00000 */
[----:B------:R-:W-:Y:S01]  /*1d820*/  MOV R3, R202 ;  /* 0x000000ca00037202 */ /* 0x000fe20000000f00 */
[----:B------:R-:W-:Y:S05]  /*1d830*/  BRA `(.L_x_918) ;  /* 0xfffedec000007947 */ /* 0x000fea000383ffff */
.L_x_778:
[----:B------:R-:W-:Y:S01]  /*1d840*/  IMAD.MOV.U32 R4, RZ, RZ, R102 ;  /* 0x000000ffff047224 */ /* 0x000fe200078e0066 */
[----:B------:R-:W-:-:S02]  /*1d850*/  MOV R0, 0x2 ;  /* 0x0000000200007802 */ /* 0x000fc40000000f00 */
[----:B------:R-:W-:Y:S02]  /*1d860*/  MOV R2, 0x1d880 ;  /* 0x0001d88000027802 */ /* 0x000fe40000000f00 */
[----:B------:R-:W-:Y:S05]  /*1d870*/  CALL.REL.NOINC `($__internal_12_$__cuda_sm70_shflsync_bfly_p) ;  /* 0x0000a9b000007944 */ /* 0x000fea0003c00000 */
[----:B------:R-:W-:Y:S05]  /*1d880*/  BRA `(.L_x_919) ;  /* 0xfffee52000007947 */ /* 0x000fea000383ffff */
.L_x_779:
[----:B------:R-:W-:Y:S01]  /*1d890*/  IMAD.MOV.U32 R4, RZ, RZ, R102 ;  /* 0x000000ffff047224 */ /* 0x000fe200078e0066 */
[----:B------:R-:W-:Y:S02]  /*1d8a0*/  MOV R0, 0x1 ;  /* 0x0000000100007802 */ /* 0x000fe40000000f00 */
[----:B------:R-:W-:Y:S02]  /*1d8b0*/  MOV R2, 0x1d8d0 ;  /* 0x0001d8d000027802 */ /* 0x000fe40000000f00 */
[----:B------:R-:W-:Y:S05]  /*1d8c0*/  CALL.REL.NOINC `($__internal_12_$__cuda_sm70_shflsync_bfly_p) ;  /* 0x0000a96000007944 */ /* 0x000fea0003c00000 */
[----:B------:R-:W-:Y:S01]  /*1d8d0*/  FMNMX.FTZ R102, R102, R0, !PT ;  /* 0x0000000066667209 */ /* 0x000fe20007810000 */
[----:B------:R-:W-:Y:S01]  /*1d8e0*/  IMAD.MOV.U32 R4, RZ, RZ, R5 ;  /* 0x000000ffff047224 */ /* 0x000fe200078e0005 */
[----:B------:R-:W-:Y:S01]  /*1d8f0*/  MOV R2, 0x1d920 ;  /* 0x0001d92000027802 */ /* 0x000fe20000000f00 */
[----:B------:R-:W-:Y:S02]  /*1d900*/  IMAD.MOV.U32 R0, RZ, RZ, 0x2 ;  /* 0x00000002ff007424 */ /* 0x000fe400078e00ff */
[----:B------:R-:W-:Y:S05]  /*1d910*/  CALL.REL.NOINC `($__internal_12_$__cuda_sm70_shflsync_bfly_p) ;  /* 0x0000a91000007944 */ /* 0x000fea0003c00000 */
[----:B------:R-:W-:Y:S01]  /*1d920*/  FMNMX.FTZ R5, R5, R0, !PT ;  /* 0x0000000005057209 */ /* 0x000fe20007810000 */
[----:B------:R-:W-:Y:S01]  /*1d930*/  IMAD.MOV.U32 R0, RZ, RZ, 0x1 ;  /* 0x00000001ff007424 */ /* 0x000fe200078e00ff */
[----:B------:R-:W-:-:S03]  /*1d940*/  MOV R2, 0x1d970 ;  /* 0x0001d97000027802 */ /* 0x000fc60000000f00 */
[----:B------:R-:W-:Y:S02]  /*1d950*/  IMAD.MOV.U32 R4, RZ, RZ, R5 ;  /* 0x000000ffff047224 */ /* 0x000fe400078e0005 */
[----:B------:R-:W-:Y:S05]  /*1d960*/  CALL.REL.NOINC `($__internal_12_$__cuda_sm70_shflsync_bfly_p) ;  /* 0x0000a8c000007944 */ /* 0x000fea0003c00000 */
[----:B------:R-:W-:Y:S01]  /*1d970*/  MOV R100, R0 ;  /* 0x0000000000647202 */ /* 0x000fe20000000f00 */
[----:B------:R-:W-:Y:S05]  /*1d980*/  BRA `(.L_x_920) ;  /* 0xfffee49000007947 */ /* 0x000fea000383ffff */
.L_x_787:
[----:B------:R-:W-:Y:S01]  /*1d990*/  MOV R201, 0x181f ;  /* 0x0000181f00c97802 */ /* 0x000fe20000000f00 */
[----:B------:R-:W-:Y:S01]  /*1d9a0*/  IMAD.MOV.U32 R20, RZ, RZ, R5 ;  /* 0x000000ffff147224 */ /* 0x000fe200078e0005 */
[----:B------:R-:W-:Y:S01]  /*1d9b0*/  MOV R237, 0xffffffff ;  /* 0xffffffff00ed7802 */ /* 0x000fe20000000f00 */
[----:B------:R-:W-:Y:S01]  /*1d9c0*/  IMAD.MOV.U32 R2, RZ, RZ, RZ ;  /* 0x000000ffff027224 */ /* 0x000fe200078e00ff */
[----:B------:R-:W-:Y:S02]  /*1d9d0*/  MOV R3, 0x1d9f0 ;  /* 0x0001d9f000037802 */ /* 0x000fe40000000f00 */
[----:B-1234-:R-:W-:Y:S05]  /*1d9e0*/  CALL.REL.NOINC `($__internal_13_$__cuda_sm70_shflsync_idx_p) ;  /* 0x0000a8a000007944 */ /* 0x01efea0003c00000 */
[----:B------:R-:W-:Y:S01]  /*1d9f0*/  MOV R4, R202 ;  /* 0x000000ca00047202 */ /* 0x000fe20000000f00 */
[----:B------:R-:W-:-:S05]  /*1da00*/  BRA `(.L_x_921) ;  /* 0xfffef8b000007947 */ /* 0x000fca000383ffff */
.L_x_788:
[----:B------:R-:W-:Y:S01]  /*1da10*/  MOV R201, 0x181f ;  /* 0x0000181f00c97802 */ /* 0x000fe20000000f00 */
[----:B------:R-:W-:Y:S01]  /*1da20*/  IMAD.MOV.U32 R20, RZ, RZ, R7 ;  /* 0x000000ffff147224 */ /* 0x000fe200078e0007 */
[----:B------:R-:W-:Y:S01]  /*1da30*/  MOV R237, 0xffffffff ;  /* 0xffffffff00ed7802 */ /* 0x000fe20000000f00 */
[----:B------:R-:W-:Y:S01]  /*1da40*/  IMAD.MOV.U32 R2, RZ, RZ, RZ ;  /* 0x000000ffff027224 */ /* 0x000fe200078e00ff */
[----:B------:R-:W-:Y:S02]  /*1da50*/  MOV R3, 0x1da70 ;  /* 0x0001da7000037802 */ /* 0x000fe40000000f00 */
[----:B-1234-:R-:W-:Y:S05]  /*1da60*/  CALL.REL.NOINC `($__internal_13_$__cuda_sm70_shflsync_idx_p) ;  /* 0x0000a82000007944 */ /* 0x01efea0003c00000 */
[----:B------:R-:W-:Y:S01]  /*1da70*/  SHF.R.S32.HI R0, RZ, 0x1f, R198 ;  /* 0x0000001fff007819 */ /* 0x000fe200000114c6 */
[C---:B------:R-:W-:Y:S01]  /*1da80*/  IMAD.SHL.U32 R13, R198.reuse, 0x2, RZ ;  /* 0x00000002c60d7824 */ /* 0x040fe200078e00ff */
[C---:B------:R-:W-:Y:S01]  /*1da90*/  SHF.L.U64.HI R12, R205.reuse, 0x1, R218 ;  /* 0x00000001cd0c7819 */ /* 0x040fe200000102da */
[----:B------:R-:W-:Y:S01]  /*1daa0*/  IMAD.SHL.U32 R6, R205, 0x2, RZ ;  /* 0x00000002cd067824 */ /* 0x000fe200078e00ff */
[----:B------:R-:W-:Y:S01]  /*1dab0*/  SHF.L.U64.HI R22, R198, 0x1, R0 ;  /* 0x00000001c6167819 */ /* 0x000fe20000010200 */
[----:B------:R-:W-:Y:S01]  /*1dac0*/  IMAD.SHL.U32 R15, R204, 0x2, RZ ;  /* 0x00000002cc0f7824 */ /* 0x000fe200078e00ff */
[----:B------:R-:W-:Y:S01]  /*1dad0*/  IADD3 R2, P0, R202, R13, RZ ;  /* 0x0000000dca027210 */ /* 0x000fe20007f1e0ff */
[----:B------:R-:W-:Y:S01]  /*1dae0*/  IMAD.MOV.U32 R20, RZ, RZ, R5 ;  /* 0x000000ffff147224 */ /* 0x000fe200078e0005 */
[----:B------:R-:W-:Y:S01]  /*1daf0*/  SHF.L.U64.HI R21, R204, 0x1, R217 ;  /* 0x00000001cc157819 */ /* 0x000fe200000102d9 */
[----:B------:R-:W-:Y:S01]  /*1db00*/  IMAD.MOV.U32 R237, RZ, RZ, -0x1 ;  /* 0xffffffffffed7424 */ /* 0x000fe200078e00ff */
[----:B------:R-:W-:Y:S01]  /*1db10*/  SEL R0, RZ, 0x10, P6 ;  /* 0x00000010ff007807 */ /* 0x000fe20003000000 */
[----:B------:R-:W-:Y:S01]  /*1db20*/  IMAD.X R3, R4, 0x1, R22, P0 ;  /* 0x0000000104037824 */ /* 0x000fe200000e0616 */
[----:B------:R-:W-:Y:S02]  /*1db30*/  SEL R5, RZ, 0x10, P4 ;  /* 0x00000010ff057807 */ /* 0x000fe40002000000 */
[----:B------:R-:W-:Y:S01]  /*1db40*/  MOV R201, 0x181f ;  /* 0x0000181f00c97802 */ /* 0x000fe20000000f00 */
[----:B------:R-:W-:Y:S01]  /*1db50*/  IMAD.MOV.U32 R14, RZ, RZ, R0 ;  /* 0x000000ffff0e7224 */ /* 0x000fe200078e0000 */
[----:B------:R-:W-:Y:S01]  /*1db60*/  @!PT LDS RZ, [RZ] ;  /* 0x00000000fffff984 */ /* 0x000fe20000000800 */
[----:B------:R-:W-:Y:S01]  /*1db70*/  @!PT LDS RZ, [RZ] ;  /* 0x00000000fffff984 */ /* 0x000fe20000000800 */
[----:B------:R-:W-:Y:S01]  /*1db80*/  @!PT LDS RZ, [RZ] ;  /* 0x00000000fffff984 */ /* 0x000fe20000000800 */
[----:B------:R1:W-:Y:S02]  /*1db90*/  LDGSTS.E.BYPASS.LTC128B.128 [R190+0x100], [R2.64], !P5 ;  /* 0x0010000002be7fae */ /* 0x0003e4000e901d4a */
[----:B-1----:R-:W-:Y:S05]  /*1dba0*/  IADD3 R2, P0, R202, R6, RZ ;  /* 0x00000006ca027210 */ /* 0x002fea0007f1e0ff */
[----:B------:R-:W-:Y:S05]  /*1dbb0*/  IMAD.X R3, R4, 0x1, R12, P0 ;  /* 0x0000000104037824 */ /* 0x000fea00000e060c */
[----:B------:R1:W-:Y:S02]  /*1dbc0*/  LDGSTS.E.BYPASS.LTC128B.128 [R190+0x2100], [R2.64], !P4 ;  /* 0x0210000002be7fae */ /* 0x0003e4000e101d4a */
[----:B-1----:R-:W-:Y:S04]  /*1dbd0*/  IADD3 R2, P0, R202, R15, RZ ;  /* 0x0000000fca027210 */ /* 0x002fe80007f1e0ff */
[----:B------:R-:W-:Y:S05]  /*1dbe0*/  IADD3.X R3, R4, R21, RZ, P0, !PT ;  /* 0x0000001504037210 */ /* 0x000fea00007fe4ff */
[----:B------:R1:W-:Y:S02]  /*1dbf0*/  LDGSTS.E.BYPASS.LTC128B.128 [R190+0x4100], [R2.64], !P6 ;  /* 0x0410000002be7fae */ /* 0x0003e4000f101d4a */
[----:B-1----:R-:W-:Y:S01]  /*1dc00*/  MOV R3, 0x1dc30 ;  /* 0x0001dc3000037802 */ /* 0x002fe20000000f00 */
[----:B------:R-:W-:Y:S03]  /*1dc10*/  IMAD.MOV.U32 R2, RZ, RZ, 0x1 ;  /* 0x00000001ff027424 */ /* 0x000fe600078e00ff */
[----:B------:R-:W-:Y:S05]  /*1dc20*/  CALL.REL.NOINC `($__internal_13_$__cuda_sm70_shflsync_idx_p) ;  /* 0x0000a66000007944 */ /* 0x000fea0003c00000 */
[----:B------:R-:W-:Y:S01]  /*1dc30*/  MOV R20, R7 ;  /* 0x0000000700147202 */ /* 0x000fe20000000f00 */
[----:B------:R-:W-:Y:S01]  /*1dc40*/  IMAD.MOV.U32 R4, RZ, RZ, R202 ;  /* 0x000000ffff047224 */ /* 0x000fe200078e00ca */
[----:B------:R-:W-:Y:S01]  /*1dc50*/  MOV R201, 0x181f ;  /* 0x0000181f00c97802 */ /* 0x000fe20000000f00 */
[----:B------:R-:W-:Y:S01]  /*1dc60*/  IMAD.MOV.U32 R2, RZ, RZ, 0x1 ;  /* 0x00000001ff027424 */ /* 0x000fe200078e00ff */
[----:B------:R-:W-:Y:S01]  /*1dc70*/  MOV R3, 0x1dca0 ;  /* 0x0001dca000037802 */ /* 0x000fe20000000f00 */
[----:B------:R-:W-:Y:S02]  /*1dc80*/  IMAD.MOV.U32 R237, RZ, RZ, -0x1 ;  /* 0xffffffffffed7424 */ /* 0x000fe400078e00ff */
[----:B------:R-:W-:Y:S05]  /*1dc90*/  CALL.REL.NOINC `($__internal_13_$__cuda_sm70_shflsync_idx_p) ;  /* 0x0000a5f000007944 */ /* 0x000fea0003c00000 */
[----:B------:R-:W-:Y:S01]  /*1dca0*/  MOV R0, R202 ;  /* 0x000000ca00007202 */ /* 0x000fe20000000f00 */
[----:B------:R-:W-:-:S05]  /*1dcb0*/  BRA `(.L_x_922) ;  /* 0xfffef79000007947 */ /* 0x000fca000383ffff */
.L_x_791:
[----:B------:R-:W-:Y:S01]  /*1dcc0*/  MOV R201, 0x181f ;  /* 0x0000181f00c97802 */ /* 0x000fe20000000f00 */
[----:B------:R-:W-:Y:S01]  /*1dcd0*/  IMAD.MOV.U32 R20, RZ, RZ, R5 ;  /* 0x000000ffff147224 */ /* 0x000fe200078e0005 */
[----:B------:R-:W-:Y:S01]  /*1dce0*/  MOV R237, 0xffffffff ;  /* 0xffffffff00ed7802 */ /* 0x000fe20000000f00 */
[----:B------:R-:W-:Y:S01]  /*1dcf0*/  IMAD.MOV.U32 R2, RZ, RZ, RZ ;  /* 0x000000ffff027224 */ /* 0x000fe200078e00ff */
[----:B------:R-:W-:Y:S02]  /*1dd00*/  MOV R3, 0x1dd20 ;  /* 0x0001dd2000037802 */ /* 0x000fe40000000f00 */
[----:B-1----:R-:W-:Y:S05]  /*1dd10*/  CALL.REL.NOINC `($__internal_13_$__cuda_sm70_shflsync_idx_p) ;  /* 0x0000a57000007944 */ /* 0x002fea0003c00000 */
[----:B------:R-:W-:Y:S01]  /*1dd20*/  MOV R4, R202 ;  /* 0x000000ca00047202 */ /* 0x000fe20000000f00 */
[----:B------:R-:W-:-:S05]  /*1dd30*/  BRA `(.L_x_923) ;  /* 0xffff07d000007947 */ /* 0x000fca000383ffff */
.L_x_792:
[----:B------:R-:W-:Y:S01]  /*1dd40*/  MOV R201, 0x181f ;  /* 0x0000181f00c97802 */ /* 0x000fe20000000f00 */
[----:B------:R-:W-:Y:S01]  /*1dd50*/  IMAD.MOV.U32 R20, RZ, RZ, R7 ;  /* 0x000000ffff147224 */ /* 0x000fe200078e0007 */
[----:B------:R-:W-:Y:S01]  /*1dd60*/  MOV R237, 0xffffffff ;  /* 0xffffffff00ed7802 */ /* 0x000fe20000000f00 */
[----:B------:R-:W-:Y:S01]  /*1dd70*/  IMAD.MOV.U32 R2, RZ, RZ, RZ ;  /* 0x000000ffff027224 */ /* 0x000fe200078e00ff */
[----:B------:R-:W-:Y:S02]  /*1dd80*/  MOV R3, 0x1dda0 ;  /* 0x0001dda000037802 */ /* 0x000fe40000000f00 */
[----:B-123--:R-:W-:Y:S05]  /*1dd90*/  CALL.REL.NOINC `($__internal_13_$__cuda_sm70_shflsync_idx_p) ;  /* 0x0000a4f000007944 */ /* 0x00efea0003c00000 */
        /* <DEDUP_REMOVED lines=37> */
.L_x_793:
[----:B------:R-:W-:Y:S01]  /*1dff0*/  MOV R201, 0x1c1f ;  /* 0x00001c1f00c97802 */ /* 0x000fe20000000f00 */
[----:B------:R-:W-:Y:S01]  /*1e000*/  IMAD.MOV.U32 R20, RZ, RZ, R4 ;  /* 0x000000ffff147224 */ /* 0x000fe200078e0004 */
[----:B------:R-:W-:Y:S01]  /*1e010*/  MOV R237, 0xffffffff ;  /* 0xffffffff00ed7802 */ /* 0x000fe20000000f00 */
[----:B------:R-:W-:Y:S01]  /*1e020*/  IMAD.MOV.U32 R2, RZ, RZ, RZ ;  /* 0x000000ffff027224 */ /* 0x000fe200078e00ff */
[----:B------:R-:W-:Y:S02]  /*1e030*/  MOV R3, 0x1e050 ;  /* 0x0001e05000037802 */ /* 0x000fe40000000f00 */
[----:B------:R-:W-:Y:S05]  /*1e040*/  CALL.REL.NOINC `($__internal_13_$__cuda_sm70_shflsync_idx_p) ;  /* 0x0000a24000007944 */ /* 0x000fea0003c00000 */
[----:B------:R-:W-:Y:S01]  /*1e050*/  MOV R3, R202 ;  /* 0x000000ca00037202 */ /* 0x000fe20000000f00 */
[----:B------:R-:W-:-:S05]  /*1e060*/  BRA `(.L_x_925) ;  /* 0xffff087000007947 */ /* 0x000fca000383ffff */
.L_x_798:
[----:B------:R-:W-:Y:S01]  /*1e070*/  MOV R201, 0x1c1f ;  /* 0x00001c1f00c97802 */ /* 0x000fe20000000f00 */
[----:B------:R-:W-:Y:S01]  /*1e080*/  IMAD.MOV.U32 R20, RZ, RZ, R4 ;  /* 0x000000ffff147224 */ /* 0x000fe200078e0004 */
[----:B------:R-:W-:Y:S01]  /*1e090*/  MOV R237, 0xffffffff ;  /* 0xffffffff00ed7802 */ /* 0x000fe20000000f00 */
[----:B------:R-:W-:Y:S01]  /*1e0a0*/  IMAD.MOV.U32 R2, RZ, RZ, 0x1 ;  /* 0x00000001ff027424 */ /* 0x000fe200078e00ff */
[----:B------:R-:W-:Y:S02]  /*1e0b0*/  MOV R3, 0x1e0d0 ;  /* 0x0001e0d000037802 */ /* 0x000fe40000000f00 */
[----:B-1----:R-:W-:Y:S05]  /*1e0c0*/  CALL.REL.NOINC `($__internal_13_$__cuda_sm70_shflsync_idx_p) ;  /* 0x0000a1c000007944 */ /* 0x002fea0003c00000 */
[----:B------:R-:W-:Y:S01]  /*1e0d0*/  MOV R3, R202 ;  /* 0x000000ca00037202 */ /* 0x000fe20000000f00 */
[----:B------:R-:W-:-:S05]  /*1e0e0*/  BRA `(.L_x_926) ;  /* 0xffff0d0000007947 */ /* 0x000fca000383ffff */
.L_x_803:
[----:B------:R-:W-:Y:S02]  /*1e0f0*/  MOV R0, 0x2 ;  /* 0x0000000200007802 */ /* 0x000fe40000000f00 */
[----:B------:R-:W-:Y:S02]  /*1e100*/  MOV R2, 0x1e120 ;  /* 0x0001e12000027802 */ /* 0x000fe40000000f00 */
[----:B------:R-:W-:Y:S05]  /*1e110*/  CALL.REL.NOINC `($__internal_12_$__cuda_sm70_shflsync_bfly_p) ;  /* 0x0000a11000007944 */ /* 0x000fea0003c00000 */
[----:B------:R-:W-:-:S05]  /*1e120*/  BRA `(.L_x_927) ;  /* 0xffff13c000007947 */ /* 0x000fca000383ffff */
.L_x_804:
        /* <DEDUP_REMOVED lines=10> */
[----:B------:R-:W-:Y:S02]  /*1e1d0*/  MOV R2, 0x1e1f0 ;  /* 0x0001e1f000027802 */ /* 0x000fe40000000f00 */
[----:B------:R-:W-:Y:S05]  /*1e1e0*/  CALL.REL.NOINC `($__internal_12_$__cuda_sm70_shflsync_bfly_p) ;  /* 0x0000a04000007944 */ /* 0x000fea0003c00000 */
[----:B------:R-:W-:-:S05]  /*1e1f0*/  BRA `(.L_x_928) ;  /* 0xffff136000007947 */ /* 0x000fca000383ffff */
.L_x_813:
        /* <DEDUP_REMOVED lines=8> */
.L_x_814:
        /* <DEDUP_REMOVED lines=43> */
.L_x_817:
[----:B------:R-:W-:Y:S01]  /*1e530*/  MOV R201, 0x181f ;  /* 0x0000181f00c97802 */ /* 0x000fe20000000f00 */
[----:B-1----:R-:W-:Y:S01]  /*1e540*/  IMAD.MOV.U32 R20, RZ, RZ, R5 ;  /* 0x000000ffff147224 */ /* 0x002fe200078e0005 */
[----:B------:R-:W-:Y:S01]  /*1e550*/  MOV R237, 0xffffffff ;  /* 0xffffffff00ed7802 */ /* 0x000fe20000000f00 */
[----:B------:R-:W-:Y:S01]  /*1e560*/  IMAD.MOV.U32 R2, RZ, RZ, RZ ;  /* 0x000000ffff027224 */ /* 0x000fe200078e00ff */
[----:B------:R-:W-:Y:S02]  /*1e570*/  MOV R3, 0x1e590 ;  /* 0x0001e59000037802 */ /* 0x000fe40000000f00 */
[----:B------:R-:W-:Y:S05]  /*1e580*/  CALL.REL.NOINC `($__internal_13_$__cuda_sm70_shflsync_idx_p) ;  /* 0x00009d0000007944 */ /* 0x000fea0003c00000 */
[----:B------:R-:W-:Y:S01]  /*1e590*/  MOV R4, R202 ;  /* 0x000000ca00047202 */ /* 0x000fe20000000f00 */
[----:B------:R-:W-:-:S05]  /*1e5a0*/  BRA `(.L_x_931) ;  /* 0xffff3df000007947 */ /* 0x000fca000383ffff */
.L_x_818:
[----:B------:R-:W-:Y:S01]  /*1e5b0*/  MOV R201, 0x181f ;  /* 0x0000181f00c97802 */ /* 0x000fe20000000f00 */
[----:B-1----:R-:W-:Y:S01]  /*1e5c0*/  IMAD.MOV.U32 R20, RZ, RZ, R7 ;  /* 0x000000ffff147224 */ /* 0x002fe200078e0007 */
[----:B------:R-:W-:Y:S01]  /*1e5d0*/  MOV R237, 0xffffffff ;  /* 0xffffffff00ed7802 */ /* 0x000fe20000000f00 */
[----:B------:R-:W-:Y:S01]  /*1e5e0*/  IMAD.MOV.U32 R2, RZ, RZ, RZ ;  /* 0x000000ffff027224 */ /* 0x000fe200078e00ff */
[----:B------:R-:W-:Y:S02]  /*1e5f0*/  MOV R3, 0x1e610 ;  /* 0x0001e61000037802 */ /* 0x000fe40000000f00 */
[----:B--23--:R-:W-:Y:S05]  /*1e600*/  CALL.REL.NOINC `($__internal_13_$__cuda_sm70_shflsync_idx_p) ;  /* 0x00009c8000007944 */ /* 0x00cfea0003c00000 */
        /* <DEDUP_REMOVED lines=37> */
.L_x_819:
[----:B------:R-:W-:Y:S02]  /*1e860*/  MOV R0, 0x2 ;  /* 0x0000000200007802 */ /* 0x000fe40000000f00 */
[----:B------:R-:W-:Y:S02]  /*1e870*/  MOV R2, 0x1e890 ;  /* 0x0001e89000027802 */ /* 0x000fe40000000f00 */
[----:B------:R-:W-:Y:S05]  /*1e880*/  CALL.REL.NOINC `($__internal_12_$__cuda_sm70_shflsync_bfly_p) ;  /* 0x000099a000007944 */ /* 0x000fea0003c00000 */
[----:B------:R-:W-:-:S05]  /*1e890*/  BRA `(.L_x_933) ;  /* 0xffff400000007947 */ /* 0x000fca000383ffff */
.L_x_820:
        /* <DEDUP_REMOVED lines=13> */
.L_x_823:
[----:B------:R-:W-:Y:S01]  /*1e970*/  MOV R201, 0x181f ;  /* 0x0000181f00c97802 */ /* 0x000fe20000000f00 */
[----:B------:R-:W-:Y:S01]  /*1e980*/  IMAD.MOV.U32 R2, RZ, RZ, RZ ;  /* 0x000000ffff027224 */ /* 0x000fe200078e00ff */
[----:B------:R-:W-:Y:S01]  /*1e990*/  MOV R3, 0x1e9c0 ;  /* 0x0001e9c000037802 */ /* 0x000fe20000000f00 */
[----:B------:R-:W-:Y:S02]  /*1e9a0*/  IMAD.MOV.U32 R237, RZ, RZ, -0x1 ;  /* 0xffffffffffed7424 */ /* 0x000fe400078e00ff */
[----:B-1234-:R-:W-:Y:S05]  /*1e9b0*/  CALL.REL.NOINC `($__internal_13_$__cuda_sm70_shflsync_idx_p) ;  /* 0x000098d000007944 */ /* 0x01efea0003c00000 */
[----:B------:R-:W-:Y:S01]  /*1e9c0*/  MOV R2, R202 ;  /* 0x000000ca00027202 */ /* 0x000fe20000000f00 */
[----:B------:R-:W-:-:S05]  /*1e9d0*/  BRA `(.L_x_935) ;  /* 0xffff583000007947 */ /* 0x000fca000383ffff */
.L_x_826:
        /* <DEDUP_REMOVED lines=8> */
.L_x_827:
[----:B------:R-:W-:Y:S01]  /*1ea60*/  MOV R201, 0x181f ;  /* 0x0000181f00c97802 */ /* 0x000fe20000000f00 */
[----:B------:R-:W-:Y:S01]  /*1ea70*/  IMAD.MOV.U32 R20, RZ, RZ, R8 ;  /* 0x000000ffff147224 */ /* 0x000fe200078e0008 */
[----:B------:R-:W-:Y:S01]  /*1ea80*/  MOV R237, 0xffffffff ;  /* 0xffffffff00ed7802 */ /* 0x000fe20000000f00 */
[----:B------:R-:W-:Y:S01]  /*1ea90*/  IMAD.MOV.U32 R2, RZ, RZ, RZ ;  /* 0x000000ffff027224 */ /* 0x000fe200078e00ff */
[----:B------:R-:W-:Y:S02]  /*1eaa0*/  MOV R3, 0x1eac0 ;  /* 0x0001eac000037802 */ /* 0x000fe40000000f00 */
[----:B-123--:R-:W-:Y:S05]  /*1eab0*/  CALL.REL.NOINC `($__internal_13_$__cuda_sm70_shflsync_idx_p) ;  /* 0x000097d000007944 */ /* 0x00efea0003c00000 */
[----:B------:R-:W-:Y:S01]  /*1eac0*/  IADD3 R2, P0, R202, R207, RZ ;  /* 0x000000cfca027210 */ /* 0x000fe20007f1e0ff */
[----:B------:R-:W-:Y:S01]  /*1ead0*/  IMAD.MOV.U32 R20, RZ, RZ, R5 ;  /* 0x000000ffff147224 */ /* 0x000fe200078e0005 */
[----:B------:R-:W-:Y:S01]  /*1eae0*/  MOV R237, 0xffffffff ;  /* 0xffffffff00ed7802 */ /* 0x000fe20000000f00 */
[----:B------:R-:W-:Y:S02]  /*1eaf0*/  IMAD.MOV.U32 R201, RZ, RZ, 0x181f ;  /* 0x0000181fffc97424 */ /* 0x000fe400078e00ff */
[----:B------:R-:W-:Y:S01]  /*1eb00*/  IMAD.X R3, R4, 0x1, R192, P0 ;  /* 0x0000000104037824 */ /* 0x000fe200000e06c0 */
[----:B------:R-:W-:Y:S04]  /*1eb10*/  IADD3 R6, P0, R202, R191, RZ ;  /* 0x000000bfca067210 */ /* 0x000fe80007f1e0ff */
[----:B------:R-:W-:Y:S01]  /*1eb20*/  @!PT LDS RZ, [RZ] ;  /* 0x00000000fffff984 */ /* 0x000fe20000000800 */
[----:B------:R-:W-:Y:S01]  /*1eb30*/  @!PT LDS RZ, [RZ] ;  /* 0x00000000fffff984 */ /* 0x000fe20000000800 */
[----:B------:R-:W-:Y:S01]  /*1eb40*/  @!PT LDS RZ, [RZ] ;  /* 0x00000000fffff984 */ /* 0x000fe20000000800 */
[----:B------:R1:W-:Y:S01]  /*1eb50*/  LDGSTS.E.BYPASS.LTC128B.128 [R190+0x6100], [R2.64], !P5 ;  /* 0x0610000002be7fae */ /* 0x0003e2000e901d4a */
[----:B------:R-:W-:Y:S05]  /*1eb60*/  IMAD.X R7, R4, 0x1, R194, P0 ;  /* 0x0000000104077824 */ /* 0x000fea00000e06c2 */
[----:B------:R2:W-:Y:S01]  /*1eb70*/  LDGSTS.E.BYPASS.LTC128B.128 [R190+0x8100], [R6.64], !P4 ;  /* 0x0810000006be7fae */ /* 0x0005e2000e101d4a */
[----:B-1----:R-:W-:Y:S04]  /*1eb80*/  IADD3 R2, P0, R202, R193, RZ ;  /* 0x000000c1ca027210 */ /* 0x002fe80007f1e0ff */
[----:B------:R-:W-:Y:S05]  /*1eb90*/  IADD3.X R3, R4, R189, RZ, P0, !PT ;  /* 0x000000bd04037210 */ /* 0x000fea00007fe4ff */
[----:B------:R1:W-:Y:S02]  /*1eba0*/  LDGSTS.E.BYPASS.LTC128B.128 [R190+0xa100], [R2.64], !P6 ;  /* 0x0a10000002be7fae */ /* 0x0003e4000f101d4a */
[----:B-1----:R-:W-:Y:S02]  /*1ebb0*/  MOV R2, 0x1 ;  /* 0x0000000100027802 */ /* 0x002fe40000000f00 */
[----:B------:R-:W-:Y:S02]  /*1ebc0*/  MOV R3, 0x1ebe0 ;  /* 0x0001ebe000037802 */ /* 0x000fe40000000f00 */
[----:B--2---:R-:W-:Y:S05]  /*1ebd0*/  CALL.REL.NOINC `($__internal_13_$__cuda_sm70_shflsync_idx_p) ;  /* 0x000096b000007944 */ /* 0x004fea0003c00000 */
        /* <DEDUP_REMOVED lines=9> */
.L_x_828:
        /* <DEDUP_REMOVED lines=8> */
.L_x_833:
[----:B------:R-:W-:Y:S01]  /*1ecf0*/  MOV R201, 0x1c1f ;  /* 0x00001c1f00c97802 */ /* 0x000fe20000000f00 */
[----:B------:R-:W-:Y:S01]  /*1ed00*/  IMAD.MOV.U32 R20, RZ, RZ, R4 ;  /* 0x000000ffff147224 */ /* 0x000fe200078e0004 */
[----:B------:R-:W-:Y:S01]  /*1ed10*/  MOV R237, 0xffffffff ;  /* 0xffffffff00ed7802 */ /* 0x000fe20000000f00 */
[----:B------:R-:W-:Y:S01]  /*1ed20*/  IMAD.MOV.U32 R2, RZ, RZ, 0x1 ;  /* 0x00000001ff027424 */ /* 0x000fe200078e00ff */
[----:B------:R-:W-:Y:S02]  /*1ed30*/  MOV R3, 0x1ed50 ;  /* 0x0001ed5000037802 */ /* 0x000fe40000000f00 */
[----:B--2---:R-:W-:Y:S05]  /*1ed40*/  CALL.REL.NOINC `($__internal_13_$__cuda_sm70_shflsync_idx_p) ;  /* 0x0000954000007944 */ /* 0x004fea0003c00000 */
[----:B------:R-:W-:Y:S01]  /*1ed50*/  MOV R3, R202 ;  /* 0x000000ca00037202 */ /* 0x000fe20000000f00 */
[----:B------:R-:W-:-:S05]  /*1ed60*/  BRA `(.L_x_939) ;  /* 0xffff6d8000007947 */ /* 0x000fca000383ffff */
.L_x_838:
[----:B------:R-:W-:Y:S02]  /*1ed70*/  MOV R0, 0x2 ;  /* 0x0000000200007802 */ /* 0x000fe40000000f00 */
[----:B------:R-:W-:Y:S02]  /*1ed80*/  MOV R2, 0x1eda0 ;  /* 0x0001eda000027802 */ /* 0x000fe40000000f00 */
[----:B------:R-:W-:Y:S05]  /*1ed90*/  CALL.REL.NOINC `($__internal_12_$__cuda_sm70_shflsync_bfly_p) ;  /* 0x0000949000007944 */ /* 0x000fea0003c00000 */
[----:B------:R-:W-:-:S05]  /*1eda0*/  BRA `(.L_x_940) ;  /* 0xffff744000007947 */ /* 0x000fca000383ffff */
.L_x_839:
        /* <DEDUP_REMOVED lines=13> */
.L_x_841:
[----:B------:R-:W-:Y:S01]  /*1ee80*/  IMAD.MOV.U32 R4, RZ, RZ, R200 ;  /* 0x000000ffff047224 */ /* 0x000fe200078e00c8 */
[----:B------:R-:W-:-:S02]  /*1ee90*/  MOV R0, 0x2 ;  /* 0x0000000200007802 */ /* 0x000fc40000000f00 */
[----:B------:R-:W-:Y:S02]  /*1eea0*/  MOV R2, 0x1eec0 ;  /* 0x0001eec000027802 */ /* 0x000fe40000000f00 */
[----:B------:R-:W-:Y:S05]  /*1eeb0*/  CALL.REL.NOINC `($__internal_12_$__cuda_sm70_shflsync_bfly_p) ;  /* 0x0000937000007944 */ /* 0x000fea0003c00000 */
[----:B------:R-:W-:Y:S01]  /*1eec0*/  MOV R5, R0 ;  /* 0x0000000000057202 */ /* 0x000fe20000000f00 */
[----:B------:R-:W-:Y:S05]  /*1eed0*/  BRA `(.L_x_942) ;  /* 0xffff8b2000007947 */ /* 0x000fea000383ffff */
.L_x_842:
[----:B------:R-:W-:Y:S01]  /*1eee0*/  IMAD.MOV.U32 R4, RZ, RZ, R5 ;  /* 0x000000ffff047224 */ /* 0x000fe200078e0005 */
[----:B------:R-:W-:Y:S02]  /*1eef0*/  MOV R0, 0x1 ;  /* 0x0000000100007802 */ /* 0x000fe40000000f00 */
[----:B------:R-:W-:Y:S02]  /*1ef00*/  MOV R2, 0x1ef20 ;  /* 0x0001ef2000027802 */ /* 0x000fe40000000f00 */
[----:B-1----:R-:W-:Y:S05]  /*1ef10*/  CALL.REL.NOINC `($__internal_12_$__cuda_sm70_shflsync_bfly_p) ;  /* 0x0000931000007944 */ /* 0x002fea0003c00000 */
[----:B------:R-:W-:Y:S01]  /*1ef20*/  FADD.FTZ R5, R5, R0 ;  /* 0x0000000005057221 */ /* 0x000fe20000010000 */
[----:B------:R-:W-:Y:S02]  /*1ef30*/  MOV R4, R199 ;  /* 0x000000c700047202 */ /* 0x000fe40000000f00 */
[----:B------:R-:W-:Y:S02]  /*1ef40*/  MOV R0, 0x2 ;  /* 0x0000000200007802 */ /* 0x000fe40000000f00 */
[----:B------:R-:W-:Y:S02]  /*1ef50*/  MOV R2, 0x1ef70 ;  /* 0x0001ef7000027802 */ /* 0x000fe40000000f00 */
[----:B------:R-:W-:Y:S05]  /*1ef60*/  CALL.REL.NOINC `($__internal_12_$__cuda_sm70_shflsync_bfly_p) ;  /* 0x000092c000007944 */ /* 0x000fea0003c00000 */
[----:B------:R-:W-:Y:S01]  /*1ef70*/  FADD.FTZ R199, R199, R0 ;  /* 0x00000000c7c77221 */ /* 0x000fe20000010000 */
[----:B------:R-:W-:-:S02]  /*1ef80*/  MOV R0, 0x1 ;  /* 0x0000000100007802 */ /* 0x000fc40000000f00 */
[----:B------:R-:W-:Y:S02]  /*1ef90*/  MOV R2, 0x1efc0 ;  /* 0x0001efc000027802 */ /* 0x000fe40000000f00 */
[----:B------:R-:W-:Y:S02]  /*1efa0*/  MOV R4, R199 ;  /* 0x000000c700047202 */ /* 0x000fe40000000f00 */
[----:B------:R-:W-:Y:S05]  /*1efb0*/  CALL.REL.NOINC `($__internal_12_$__cuda_sm70_shflsync_bfly_p) ;  /* 0x0000927000007944 */ /* 0x000fea0003c00000 */
[----:B------:R-:W-:Y:S01]  /*1efc0*/  MOV R3, R0 ;  /* 0x0000000000037202 */ /* 0x000fe20000000f00 */
[----:B------:R-:W-:Y:S05]  /*1efd0*/  BRA `(.L_x_943) ;  /* 0xffff8a9000007947 */ /* 0x000fea000383ffff */
.L_x_849:
[----:B-1-34-:R-:W-:Y:S01]  /*1efe0*/  IMAD.MOV.U32 R20, RZ, RZ, R10 ;  /* 0x000000ffff147224 */ /* 0x01afe200078e000a */
[----:B------:R-:W-:Y:S01]  /*1eff0*/  MOV R201, 0x181f ;  /* 0x0000181f00c97802 */ /* 0x000fe20000000f00 */
[----:B------:R-:W-:Y:S01]  /*1f000*/  IMAD.MOV.U32 R2, RZ, RZ, RZ ;  /* 0x000000ffff027224 */ /* 0x000fe200078e00ff */
[----:B------:R-:W-:Y:S02]  /*1f010*/  MOV R237, 0xffffffff ;  /* 0xffffffff00ed7802 */ /* 0x000fe40000000f00 */
[----:B------:R-:W-:Y:S02]  /*1f020*/  MOV R3, 0x1f040 ;  /* 0x0001f04000037802 */ /* 0x000fe40000000f00 */
[----:B------:R-:W-:Y:S05]  /*1f030*/  CALL.REL.NOINC `($__internal_13_$__cuda_sm70_shflsync_idx_p) ;  /* 0x0000925000007944 */ /* 0x000fea0003c00000 */
[----:B------:R-:W-:Y:S01]  /*1f040*/  MOV R4, R202 ;  /* 0x000000ca00047202 */ /* 0x000fe20000000f00 */
[----:B------:R-:W-:Y:S05]  /*1f050*/  BRA `(.L_x_944) ;  /* 0xffffa26000007947 */ /* 0x000fea000383ffff */
.L_x_850:
[----:B------:R-:W-:Y:S01]  /*1f060*/  IMAD.MOV.U32 R20, RZ, RZ, R12 ;  /* 0x000000ffff147224 */ /* 0x000fe200078e000c */
[----:B------:R-:W-:Y:S01]  /*1f070*/  MOV R201, 0x181f ;  /* 0x0000181f00c97802 */ /* 0x000fe20000000f00 */
[----:B------:R-:W-:Y:S01]  /*1f080*/  IMAD.MOV.U32 R2, RZ, RZ, RZ ;  /* 0x000000ffff027224 */ /* 0x000fe200078e00ff */
[----:B------:R-:W-:-:S02]  /*1f090*/  MOV R237, 0xffffffff ;  /* 0xffffffff00ed7802 */ /* 0x000fc40000000f00 */
[----:B------:R-:W-:Y:S02]  /*1f0a0*/  MOV R3, 0x1f0c0 ;  /* 0x0001f0c000037802 */ /* 0x000fe40000000f00 */
[----:B-12---:R-:W-:Y:S05]  /*1f0b0*/  CALL.REL.NOINC `($__internal_13_$__cuda_sm70_shflsync_idx_p) ;  /* 0x000091d000007944 */ /* 0x006fea0003c00000 */
[----:B------:R-:W-:Y:S01]  /*1f0c0*/  MOV R0, R202 ;  /* 0x000000ca00007202 */ /* 0x000fe20000000f00 */
[----:B------:R-:W-:Y:S05]  /*1f0d0*/  BRA `(.L_x_945) ;  /* 0xffffa20000007947 */ /* 0x000fea000383ffff */
.L_x_853:
[----:B------:R-:W-:Y:S01]  /*1f0e0*/  IMAD.MOV.U32 R20, RZ, RZ, R10 ;  /* 0x000000ffff147224 */ /* 0x000fe200078e000a */
[----:B------:R-:W-:Y:S01]  /*1f0f0*/  MOV R201, 0x181f ;  /* 0x0000181f00c97802 */ /* 0x000fe20000000f00 */
[----:B--2---:R-:W-:Y:S01]  /*1f100*/  IMAD.MOV.U32 R2, RZ, RZ, 0x1 ;  /* 0x00000001ff027424 */ /* 0x004fe200078e00ff */
[----:B------:R-:W-:Y:S02]  /*1f110*/  MOV R237, 0xffffffff ;  /* 0xffffffff00ed7802 */ /* 0x000fe40000000f00 */
[----:B------:R-:W-:Y:S02]  /*1f120*/  MOV R3, 0x1f140 ;  /* 0x0001f14000037802 */ /* 0x000fe40000000f00 */
[----:B-1-34-:R-:W-:Y:S05]  /*1f130*/  CALL.REL.NOINC `($__internal_13_$__cuda_sm70_shflsync_idx_p) ;  /* 0x0000915000007944 */ /* 0x01afea0003c00000 */
        /* <DEDUP_REMOVED lines=9> */
.L_x_856:
[----:B------:R-:W-:Y:S01]  /*1f1d0*/  IMAD.MOV.U32 R20, RZ, RZ, R10 ;  /* 0x000000ffff147224 */ /* 0x000fe200078e000a */
[----:B------:R-:W-:Y:S01]  /*1f1e0*/  MOV R201, 0x181f ;  /* 0x0000181f00c97802 */ /* 0x000fe20000000f00 */
[----:B-1----:R-:W-:Y:S01]  /*1f1f0*/  IMAD.MOV.U32 R2, RZ, RZ, 0x2 ;  /* 0x00000002ff027424 */ /* 0x002fe200078e00ff */
[----:B------:R-:W-:-:S02]  /*1f200*/  MOV R237, 0xffffffff ;  /* 0xffffffff00ed7802 */ /* 0x000fc40000000f00 */
[----:B------:R-:W-:Y:S02]  /*1f210*/  MOV R3, 0x1f230 ;  /* 0x0001f23000037802 */ /* 0x000fe40000000f00 */
[----:B--234-:R-:W-:Y:S05]  /*1f220*/  CALL.REL.NOINC `($__internal_13_$__cuda_sm70_shflsync_idx_p) ;  /* 0x0000906000007944 */ /* 0x01cfea0003c00000 */
[----:B------:R-:W-:Y:S01]  /*1f230*/  MOV R4, R202 ;  /* 0x000000ca00047202 */ /* 0x000fe20000000f00 */
[----:B------:R-:W-:Y:S05]  /*1f240*/  BRA `(.L_x_947) ;  /* 0xffffa34000007947 */ /* 0x000fea000383ffff */
.L_x_857:
[----:B------:R-:W-:Y:S01]  /*1f250*/  IMAD.MOV.U32 R20, RZ, RZ, R12 ;  /* 0x000000ffff147224 */ /* 0x000fe200078e000c */
[----:B------:R-:W-:Y:S01]  /*1f260*/  MOV R201, 0x181f ;  /* 0x0000181f00c97802 */ /* 0x000fe20000000f00 */
[----:B------:R-:W-:Y:S01]  /*1f270*/  IMAD.MOV.U32 R2, RZ, RZ, 0x2 ;  /* 0x00000002ff027424 */ /* 0x000fe200078e00ff */
[----:B------:R-:W-:Y:S02]  /*1f280*/  MOV R237, 0xffffffff ;  /* 0xffffffff00ed7802 */ /* 0x000fe40000000f00 */
[----:B------:R-:W-:Y:S02]  /*1f290*/  MOV R3, 0x1f2b0 ;  /* 0x0001f2b000037802 */ /* 0x000fe40000000f00 */
[----:B-1234-:R-:W-:Y:S05]  /*1f2a0*/  CALL.REL.NOINC `($__internal_13_$__cuda_sm70_shflsync_idx_p) ;  /* 0x00008fe000007944 */ /* 0x01efea0003c00000 */
[----:B------:R-:W-:Y:S01]  /*1f2b0*/  MOV R0, R202 ;  /* 0x000000ca00007202 */ /* 0x000fe20000000f00 */
[----:B------:R-:W-:Y:S05]  /*1f2c0*/  BRA `(.L_x_948) ;  /* 0xffffa2e000007947 */ /* 0x000fea000383ffff */
.L_x_860:
[----:B------:R-:W-:Y:S01]  /*1f2d0*/  IMAD.MOV.U32 R20, RZ, RZ, R10 ;  /* 0x000000ffff147224 */ /* 0x000fe200078e000a */
[----:B------:R-:W-:Y:S01]  /*1f2e0*/  MOV R201, 0x181f ;  /* 0x0000181f00c97802 */ /* 0x000fe20000000f00 */
[----:B-1----:R-:W-:Y:S01]  /*1f2f0*/  IMAD.MOV.U32 R2, RZ, RZ, 0x3 ;  /* 0x00000003ff027424 */ /* 0x002fe200078e00ff */
[----:B------:R-:W-:-:S02]  /*1f300*/  MOV R237, 0xffffffff ;  /* 0xffffffff00ed7802 */ /* 0x000fc40000000f00 */
[----:B------:R-:W-:Y:S02]  /*1f310*/  MOV R3, 0x1f330 ;  /* 0x0001f33000037802 */ /* 0x000fe40000000f00 */
[----:B--234-:R-:W-:Y:S05]  /*1f320*/  CALL.REL.NOINC `($__internal_13_$__cuda_sm70_shflsync_idx_p) ;  /* 0x00008f6000007944 */ /* 0x01cfea0003c00000 */
        /* <DEDUP_REMOVED lines=9> */
.L_x_862:
[----:B------:R-:W-:Y:S01]  /*1f3c0*/  IMAD.MOV.U32 R20, RZ, RZ, R5 ;  /* 0x000000ffff147224 */ /* 0x000fe200078e0005 */
[----:B------:R-:W-:Y:S01]  /*1f3d0*/  MOV R201, 0x1c1f ;  /* 0x00001c1f00c97802 */ /* 0x000fe20000000f00 */
[----:B------:R-:W-:Y:S01]  /*1f3e0*/  IMAD.MOV.U32 R2, RZ, RZ, RZ ;  /* 0x000000ffff027224 */ /* 0x000fe200078e00ff */
[----:B------:R-:W-:Y:S02]  /*1f3f0*/  MOV R237, 0xffffffff ;  /* 0xffffffff00ed7802 */ /* 0x000fe40000000f00 */
[----:B------:R-:W-:-:S02]  /*1f400*/  MOV R3, 0x1f420 ;  /* 0x0001f42000037802 */ /* 0x000fc40000000f00 */
[----:B------:R-:W-:Y:S05]  /*1f410*/  CALL.REL.NOINC `($__internal_13_$__cuda_sm70_shflsync_idx_p) ;  /* 0x00008e7000007944 */ /* 0x000fea0003c00000 */
[----:B------:R-:W-:Y:S01]  /*1f420*/  MOV R4, R202 ;  /* 0x000000ca00047202 */ /* 0x000fe20000000f00 */
[----:B------:R-:W-:Y:S05]  /*1f430*/  BRA `(.L_x_950) ;  /* 0xffffa62000007947 */ /* 0x000fea000383ffff */
.L_x_863:
        /* <DEDUP_REMOVED lines=8> */
.L_x_866:
[----:B------:R-:W-:Y:S01]  /*1f4c0*/  IMAD.MOV.U32 R20, RZ, RZ, R5 ;  /* 0x000000ffff147224 */ /* 0x000fe200078e0005 */
[----:B------:R-:W-:Y:S01]  /*1f4d0*/  MOV R201, 0x1c1f ;  /* 0x00001c1f00c97802 */ /* 0x000fe20000000f00 */
[----:B-1----:R-:W-:Y:S01]  /*1f4e0*/  IMAD.MOV.U32 R2, RZ, RZ, 0x1 ;  /* 0x00000001ff027424 */ /* 0x002fe200078e00ff */
[----:B------:R-:W-:Y:S02]  /*1f4f0*/  MOV R237, 0xffffffff ;  /* 0xffffffff00ed7802 */ /* 0x000fe40000000f00 */
[----:B------:R-:W-:Y:S02]  /*1f500*/  MOV R3, 0x1f520 ;  /* 0x0001f52000037802 */ /* 0x000fe40000000f00 */
[----:B--234-:R-:W-:Y:S05]  /*1f510*/  CALL.REL.NOINC `($__internal_13_$__cuda_sm70_shflsync_idx_p) ;  /* 0x00008d7000007944 */ /* 0x01cfea0003c00000 */
        /* <DEDUP_REMOVED lines=9> */
.L_x_870:
[----:B------:R-:W-:Y:S01]  /*1f5b0*/  IMAD.MOV.U32 R20, RZ, RZ, R5 ;  /* 0x000000ffff147224 */ /* 0x000fe200078e0005 */
[----:B------:R-:W-:Y:S01]  /*1f5c0*/  MOV R201, 0x181f ;  /* 0x0000181f00c97802 */ /* 0x000fe20000000f00 */
[----:B------:R-:W-:Y:S01]  /*1f5d0*/  IMAD.MOV.U32 R2, RZ, RZ, RZ ;  /* 0x000000ffff027224 */ /* 0x000fe200078e00ff */
[----:B------:R-:W-:-:S02]  /*1f5e0*/  MOV R237, 0xffffffff ;  /* 0xffffffff00ed7802 */ /* 0x000fc40000000f00 */
[----:B------:R-:W-:Y:S02]  /*1f5f0*/  MOV R3, 0x1f610 ;  /* 0x0001f61000037802 */ /* 0x000fe40000000f00 */
[----:B--2---:R-:W-:Y:S05]  /*1f600*/  CALL.REL.NOINC `($__internal_13_$__cuda_sm70_shflsync_idx_p) ;  /* 0x00008c8000007944 */ /* 0x004fea0003c00000 */
[----:B------:R-:W-:Y:S01]  /*1f610*/  MOV R4, R202 ;  /* 0x000000ca00047202 */ /* 0x000fe20000000f00 */
[----:B------:R-:W-:Y:S05]  /*1f620*/  BRA `(.L_x_953) ;  /* 0xffffbf9000007947 */ /* 0x000fea000383ffff */
.L_x_871:
[----:B------:R-:W-:Y:S01]  /*1f630*/  IMAD.MOV.U32 R20, RZ, RZ, R12 ;  /* 0x000000ffff147224 */ /* 0x000fe200078e000c */
[----:B------:R-:W-:Y:S01]  /*1f640*/  MOV R201, 0x181f ;  /* 0x0000181f00c97802 */ /* 0x000fe20000000f00 */
[----:B------:R-:W-:Y:S01]  /*1f650*/  IMAD.MOV.U32 R2, RZ, RZ, RZ ;  /* 0x000000ffff027224 */ /* 0x000fe200078e00ff */
[----:B------:R-:W-:Y:S02]  /*1f660*/  MOV R237, 0xffffffff ;  /* 0xffffffff00ed7802 */ /* 0x000fe40000000f00 */
[----:B------:R-:W-:Y:S02]  /*1f670*/  MOV R3, 0x1f690 ;  /* 0x0001f69000037802 */ /* 0x000fe40000000f00 */
[----:B-123--:R-:W-:Y:S05]  /*1f680*/  CALL.REL.NOINC `($__internal_13_$__cuda_sm70_shflsync_idx_p) ;  /* 0x00008c0000007944 */ /* 0x00efea0003c00000 */
[----:B------:R-:W-:Y:S01]  /*1f690*/  MOV R0, R202 ;  /* 0x000000ca00007202 */ /* 0x000fe20000000f00 */
[----:B------:R-:W-:Y:S05]  /*1f6a0*/  BRA `(.L_x_954) ;  /* 0xffffbf3000007947 */ /* 0x000fea000383ffff */
.L_x_874:
        /* <DEDUP_REMOVED lines=15> */
.L_x_877:
[----:B------:R-:W-:Y:S01]  /*1f7a0*/  IMAD.MOV.U32 R20, RZ, RZ, R5 ;  /* 0x000000ffff147224 */ /* 0x000fe200078e0005 */
[----:B------:R-:W-:Y:S01]  /*1f7b0*/  MOV R201, 0x181f ;  /* 0x0000181f00c97802 */ /* 0x000fe20000000f00 */
[----:B-1----:R-:W-:Y:S01]  /*1f7c0*/  IMAD.MOV.U32 R2, RZ, RZ, 0x2 ;  /* 0x00000002ff027424 */ /* 0x002fe200078e00ff */
[----:B------:R-:W-:Y:S02]  /*1f7d0*/  MOV R237, 0xffffffff ;  /* 0xffffffff00ed7802 */ /* 0x000fe40000000f00 */
[----:B------:R-:W-:-:S02]  /*1f7e0*/  MOV R3, 0x1f800 ;  /* 0x0001f80000037802 */ /* 0x000fc40000000f00 */
[----:B--234-:R-:W-:Y:S05]  /*1f7f0*/  CALL.REL.NOINC `($__internal_13_$__cuda_sm70_shflsync_idx_p) ;  /* 0x00008a9000007944 */ /* 0x01cfea0003c00000 */
[----:B------:R-:W-:Y:S01]  /*1f800*/  MOV R4, R202 ;  /* 0x000000ca00047202 */ /* 0x000fe20000000f00 */
[----:B------:R-:W-:Y:S05]  /*1f810*/  BRA `(.L_x_956) ;  /* 0xffffc07000007947 */ /* 0x000fea000383ffff */
.L_x_878:
        /* <DEDUP_REMOVED lines=8> */
.L_x_881:
        /* <DEDUP_REMOVED lines=15> */
.L_x_883:
[----:B------:R-:W-:Y:S01]  /*1f990*/  IMAD.MOV.U32 R20, RZ, RZ, R22 ;  /* 0x000000ffff147224 */ /* 0x000fe200078e0016 */
[----:B------:R-:W-:Y:S01]  /*1f9a0*/  MOV R201, 0x1f ;  /* 0x0000001f00c97802 */ /* 0x000fe20000000f00 */
[----:B------:R-:W-:Y:S01]  /*1f9b0*/  IMAD.MOV.U32 R2, RZ, RZ, RZ ;  /* 0x000000ffff027224 */ /* 0x000fe200078e00ff */
[----:B------:R-:W-:-:S02]  /*1f9c0*/  MOV R237, 0xffffffff ;  /* 0xffffffff00ed7802 */ /* 0x000fc40000000f00 */
[----:B------:R-:W-:Y:S02]  /*1f9d0*/  MOV R3, 0x1f9f0 ;  /* 0x0001f9f000037802 */ /* 0x000fe40000000f00 */
[----:B------:R-:W-:Y:S05]  /*1f9e0*/  CALL.REL.NOINC `($__internal_13_$__cuda_sm70_shflsync_idx_p) ;  /* 0x000088a000007944 */ /* 0x000fea0003c00000 */
[----:B------:R-:W-:Y:S01]  /*1f9f0*/  MOV R9, R202 ;  /* 0x000000ca00097202 */ /* 0x000fe20000000f00 */
[----:B------:R-:W-:Y:S05]  /*1fa00*/  BRA `(.L_x_959) ;  /* 0xffffc22000007947 */ /* 0x000fea000383ffff */
.L_x_884:
[----:B------:R-:W-:Y:S01]  /*1fa10*/  IMAD.MOV.U32 R20, RZ, RZ, R22 ;  /* 0x000000ffff147224 */ /* 0x000fe200078e0016 */
[----:B------:R-:W-:Y:S01]  /*1fa20*/  MOV R201, 0x1f ;  /* 0x0000001f00c97802 */ /* 0x000fe20000000f00 */
[----:B------:R-:W-:Y:S01]  /*1fa30*/  IMAD.MOV.U32 R2, RZ, RZ, 0x1 ;  /* 0x00000001ff027424 */ /* 0x000fe200078e00ff */
[----:B------:R-:W-:Y:S02]  /*1fa40*/  MOV R237, 0xffffffff ;  /* 0xffffffff00ed7802 */ /* 0x000fe40000000f00 */
[----:B------:R-:W-:Y:S02]  /*1fa50*/  MOV R3, 0x1fa70 ;  /* 0x0001fa7000037802 */ /* 0x000fe40000000f00 */
[----:B-12---:R-:W-:Y:S05]  /*1fa60*/  CALL.REL.NOINC `($__internal_13_$__cuda_sm70_shflsync_idx_p) ;  /* 0x0000882000007944 */ /* 0x006fea0003c00000 */
[----:B------:R-:W-:Y:S01]  /*1fa70*/  MOV R6, R202 ;  /* 0x000000ca00067202 */ /* 0x000fe20000000f00 */
[----:B------:R-:W-:Y:S05]  /*1fa80*/  BRA `(.L_x_960) ;  /* 0xffffc1c000007947 */ /* 0x000fea000383ffff */
.L_x_885:
[----:B------:R-:W-:Y:S02]  /*1fa90*/  MOV R3, 0x1 ;  /* 0x0000000100037802 */ /* 0x000fe40000000f00 */
[----:B------:R-:W-:Y:S02]  /*1faa0*/  MOV R2, 0x1fac0 ;  /* 0x0001fac000027802 */ /* 0x000fe40000000f00 */
[----:B-1234-:R-:W-:Y:S05]  /*1fab0*/  CALL.REL.NOINC `($__internal_14_$__cuda_sm70_shflsync_up_p) ;  /* 0x0000882000007944 */ /* 0x01efea0003c00000 */
[----:B------:R-:W-:Y:S05]  /*1fac0*/  BRA `(.L_x_961) ;  /* 0xffffc2a000007947 */ /* 0x000fea000383ffff */
.L_x_886:
[----:B------:R-:W-:Y:S02]  /*1fad0*/  MOV R3, 0x2 ;  /* 0x0000000200037802 */ /* 0x000fe40000000f00 */
[----:B------:R-:W-:-:S02]  /*1fae0*/  MOV R2, 0x1fb00 ;  /* 0x0001fb0000027802 */ /* 0x000fc40000000f00 */
[----:B--2-4-:R-:W-:Y:S05]  /*1faf0*/  CALL.REL.NOINC `($__internal_14_$__cuda_sm70_shflsync_up_p) ;  /* 0x000087e000007944 */ /* 0x014fea0003c00000 */
        /* <DEDUP_REMOVED lines=25> */
.L_x_890:
[----:B------:R-:W-:Y:S02]  /*1fc90*/  MOV R3, 0x1 ;  /* 0x0000000100037802 */ /* 0x000fe40000000f00 */
[----:B------:R-:W-:Y:S02]  /*1fca0*/  MOV R2, 0x1fcc0 ;  /* 0x0001fcc000027802 */ /* 0x000fe40000000f00 */
[----:B------:R-:W-:Y:S05]  /*1fcb0*/  CALL.REL.NOINC `($__internal_14_$__cuda_sm70_shflsync_up_p) ;  /* 0x0000862000007944 */ /* 0x000fea0003c00000 */
[----:B------:R-:W-:Y:S01]  /*1fcc0*/  MOV R2, R4 ;  /* 0x0000000400027202 */ /* 0x000fe20000000f00 */
[----:B------:R-:W-:Y:S05]  /*1fcd0*/  BRA `(.L_x_963) ;  /* 0xffffc2f000007947 */ /* 0x000fea000383ffff */
.L_x_891:
        /* <DEDUP_REMOVED lines=28> */
.L_x_893:
[----:B------:R-:W-:Y:S02]  /*1fea0*/  SEL R0, RZ, 0x1, P0 ;  /* 0x00000001ff007807 */ /* 0x000fe40000000000 */
[----:B------:R-:W-:Y:S02]  /*1feb0*/  MOV R2, 0x1fed0 ;  /* 0x0001fed000027802 */ /* 0x000fe40000000f00 */
[----:B-1----:R-:W-:Y:S05]  /*1fec0*/  CALL.REL.NOINC `($__internal_15_$__cuda_sm70_votesync_ballot) ;  /* 0x0000847000007944 */ /* 0x002fea0003c00000 */
[----:B------:R-:W-:Y:S01]  /*1fed0*/  MOV R5, R0 ;  /* 0x0000000000057202 */ /* 0x000fe20000000f00 */
[----:B------:R-:W-:Y:S05]  /*1fee0*/  BRA `(.L_x_965) ;  /* 0xffffc27000007947 */ /* 0x000fea000383ffff */
.L_x_894:
[----:B------:R-:W-:Y:S01]  /*1fef0*/  IMAD.MOV.U32 R20, RZ, RZ, R7 ;  /* 0x000000ffff147224 */ /* 0x000fe200078e0007 */
[----:B------:R-:W-:Y:S01]  /*1ff00*/  MOV R201, 0x1f ;  /* 0x0000001f00c97802 */ /* 0x000fe20000000f00 */
[----:B------:R-:W-:Y:S01]  /*1ff10*/  IMAD.MOV.U32 R2, RZ, RZ, R0 ;  /* 0x000000ffff027224 */ /* 0x000fe200078e0000 */
[----:B------:R-:W-:Y:S02]  /*1ff20*/  MOV R237, 0xffffffff ;  /* 0xffffffff00ed7802 */ /* 0x000fe40000000f00 */
[----:B------:R-:W-:Y:S02]  /*1ff30*/  MOV R3, 0x1ff50 ;  /* 0x0001ff5000037802 */ /* 0x000fe40000000f00 */
[----:B-1----:R-:W-:Y:S05]  /*1ff40*/  CALL.REL.NOINC `($__internal_13_$__cuda_sm70_shflsync_idx_p) ;  /* 0x0000834000007944 */ /* 0x002fea0003c00000 */
[----:B------:R-:W-:Y:S01]  /*1ff50*/  IMAD.MOV.U32 R7, RZ, RZ, R202 ;  /* 0x000000ffff077224 */ /* 0x000fe200078e00ca */
[----:B------:R-:W-:Y:S01]  /*1ff60*/  MOV R20, R8 ;  /* 0x0000000800147202 */ /* 0x000fe20000000f00 */
[----:B------:R-:W-:Y:S01]  /*1ff70*/  IMAD.MOV.U32 R2, RZ, RZ, R0 ;  /* 0x000000ffff027224 */ /* 0x000fe200078e0000 */
[----:B------:R-:W-:Y:S01]  /*1ff80*/  MOV R201, 0x1f ;  /* 0x0000001f00c97802 */ /* 0x000fe20000000f00 */
[----:B------:R-:W-:Y:S01]  /*1ff90*/  IMAD.MOV.U32 R237, RZ, RZ, -0x1 ;  /* 0xffffffffffed7424 */ /* 0x000fe200078e00ff */
[----:B------:R-:W-:-:S02]  /*1ffa0*/  MOV R3, 0x1ffc0 ;  /* 0x0001ffc000037802 */ /* 0x000fc40000000f00 */
[----:B------:R-:W-:Y:S05]  /*1ffb0*/  CALL.REL.NOINC `($__internal_13_$__cuda_sm70_shflsync_idx_p) ;  /* 0x000082d000007944 */ /* 0x000fea0003c00000 */
[----:B------:R-:W-:Y:S01]  /*1ffc0*/  MOV R8, R202 ;  /* 0x000000ca00087202 */ /* 0x000fe20000000f00 */
[----:B------:R-:W-:Y:S05]  /*1ffd0*/  BRA `(.L_x_966) ;  /* 0xffffc1d000007947 */ /* 0x000fea000383ffff */
.L_x_897:
[----:B------:R-:W-:Y:S01]  /*1ffe0*/  IMAD.MOV.U32 R20, RZ, RZ, R4 ;  /* 0x000000ffff147224 */ /* 0x000fe200078e0004 */
[----:B------:R-:W-:Y:S01]  /*1fff0*/  MOV R201, 0x1f ;  /* 0x0000001f00c97802 */ /* 0x000fe20000000f00 */
[----:B------:R-:W-:Y:S01]  /*20000*/  IMAD.MOV.U32 R2, RZ, RZ, R0 ;  /* 0x000000ffff027224 */ /* 0x000fe200078e0000 */
[----:B------:R-:W-:-:S02]  /*20010*/  MOV R237, 0xffffffff ;  /* 0xffffffff00ed7802 */ /* 0x000fc40000000f00 */
[----:B------:R-:W-:Y:S02]  /*20020*/  MOV R3, 0x20040 ;  /* 0x0002004000037802 */ /* 0x000fe40000000f00 */
[----:B-1-34-:R-:W-:Y:S05]  /*20030*/  CALL.REL.NOINC `($__internal_13_$__cuda_sm70_shflsync_idx_p) ;  /* 0x0000825000007944 */ /* 0x01afea0003c00000 */
[----:B------:R-:W-:Y:S01]  /*20040*/  MOV R10, R202 ;  /* 0x000000ca000a7202 */ /* 0x000fe20000000f00 */
[----:B------:R-:W-:Y:S05]  /*20050*/  BRA `(.L_x_896) ;  /* 0xffffc1b000007947 */ /* 0x000fea000383ffff */
        .type           $_ZN7cutlass13device_kernelIN5flash19enable_sm80_to_sm89INS1_16FlashAttnFwdSm80INS1_25CollectiveMainloopFwdSm80ILi8ELi1ELb0EN4cute5tupleIJNS5_1CILi128EEENS7_ILi64EEENS7_ILi192EEEEEELi192ENS_10bfloat16_tEfNS_4arch4Sm80ELb0ELb1ELb1ELb1ELb1ELb1ELb1ELb1EEENS1_21CollectiveEpilogueFwdINS6_IJS8_SA_S9_EEENS6_IJNS7_ILi1EEESI_SI_EEESC_SE_Li256ELb1ELb1ELb1ELb0EEENS1_36VarlenDynamicPersistentTileSchedulerILi128ELi64ELi256ELi256ELb1ELb1ELb0ELb1ELb0ELb1EEEEEEEEEvNT_6ParamsE$_ZZN5flash25CollectiveMainloopFwdSm80ILi8ELi1ELb0EN4cute5tupleIJNS1_1CILi128EEENS3_ILi64EEENS3_ILi192EEEEEELi192EN7cutlass10bfloat16_tEfNS8_4arch4Sm80ELb0ELb1ELb1ELb1ELb1ELb1ELb1ELb1EE3mmaINS_16FlashAttnFwdSm80ISC_NS_21CollectiveEpilogueFwdINS2_IJS4_S6_S5_EEENS2_IJNS3_ILi1EEESH_SH_EEES9_SB_Li256ELb1ELb1ELb1ELb0EEENS_36VarlenDynamicPersistentTileSchedulerILi128ELi64ELi256ELi256ELb1ELb1ELb0ELb1ELb0ELb1EEEE13SharedStorageENS1_6TensorINS1_11ArrayEngineIfLm96EEENS1_6LayoutINS2_IJNS2_IJNS3_ILi2EEESS_EEESH_NS3_ILi24EEEEEENS2_IJNS2_IJSH_SS_EEENS3_ILi0EEENS3_ILi4EEEEEEEEEENS_7SoftmaxILi2ELi0EEEEEbRKNSC_6ParamsERT0_RT1_iRKNS_16SeqlenInfoQKNewKILb1ELb1EEENS2_IJiiiiEEERT_ENKUlvE_clEv,@function
        .size           $_ZN7cutlass13device_kernelIN5flash19enable_sm80_to_sm89INS1_16FlashAttnFwdSm80INS1_25CollectiveMainloopFwdSm80ILi8ELi1ELb0EN4cute5tupleIJNS5_1CILi128EEENS7_ILi64EEENS7_ILi192EEEEEELi192ENS_10bfloat16_tEfNS_4arch4Sm80ELb0ELb1ELb1ELb1ELb1ELb1ELb1ELb1EEENS1_21CollectiveEpilogueFwdINS6_IJS8_SA_S9_EEENS6_IJNS7_ILi1EEESI_SI_EEESC_SE_Li256ELb1ELb1ELb1ELb0EEENS1_36VarlenDynamicPersistentTileSchedulerILi128ELi64ELi256ELi256ELb1ELb1ELb0ELb1ELb0ELb1EEEEEEEEEvNT_6ParamsE$_ZZN5flash25CollectiveMainloopFwdSm80ILi8ELi1ELb0EN4cute5tupleIJNS1_1CILi128EEENS3_ILi64EEENS3_ILi192EEEEEELi192EN7cutlass10bfloat16_tEfNS8_4arch4Sm80ELb0ELb1ELb1ELb1ELb1ELb1ELb1ELb1EE3mmaINS_16FlashAttnFwdSm80ISC_NS_21CollectiveEpilogueFwdINS2_IJS4_S6_S5_EEENS2_IJNS3_ILi1EEESH_SH_EEES9_SB_Li256ELb1ELb1ELb1ELb0EEENS_36VarlenDynamicPersistentTileSchedulerILi128ELi64ELi256ELi256ELb1ELb1ELb0ELb1ELb0ELb1EEEE13SharedStorageENS1_6TensorINS1_11ArrayEngineIfLm96EEENS1_6LayoutINS2_IJNS2_IJNS3_ILi2EEESS_EEESH_NS3_ILi24EEEEEENS2_IJNS2_IJSH_SS_EEENS3_ILi0EEENS3_ILi4EEEEEEEEEENS_7SoftmaxILi2ELi0EEEEEbRKNSC_6ParamsERT0_RT1_iRKNS_16SeqlenInfoQKNewKILb1ELb1EEENS2_IJiiiiEEERT_ENKUlvE_clEv,($__internal_12_$__cuda_sm70_shflsync_bfly_p - $_ZN7cutlass13device_kernelIN5flash19enable_sm80_to_sm89INS1_16FlashAttnFwdSm80INS1_25CollectiveMainloopFwdSm80ILi8ELi1ELb0EN4cute5tupleIJNS5_1CILi128EEENS7_ILi64EEENS7_ILi192EEEEEELi192ENS_10bfloat16_tEfNS_4arch4Sm80ELb0ELb1ELb1ELb1ELb1ELb1ELb1ELb1EEENS1_21CollectiveEpilogueFwdINS6_IJS8_SA_S9_EEENS6_IJNS7_ILi1EEESI_SI_EEESC_SE_Li256ELb1ELb1ELb1ELb0EEENS1_36VarlenDynamicPersistentTileSchedulerILi128ELi64ELi256ELi256ELb1ELb1ELb0ELb1ELb0ELb1EEEEEEEEEvNT_6ParamsE$_ZZN5flash25CollectiveMainloopFwdSm80ILi8ELi1ELb0EN4cute5tupleIJNS1_1CILi128EEENS3_ILi64EEENS3_ILi192EEEEEELi192EN7cutlass10bfloat16_tEfNS8_4arch4Sm80ELb0ELb1ELb1ELb1ELb1ELb1ELb1ELb1EE3mmaINS_16FlashAttnFwdSm80ISC_NS_21CollectiveEpilogueFwdINS2_IJS4_S6_S5_EEENS2_IJNS3_ILi1EEESH_SH_EEES9_SB_Li256ELb1ELb1ELb1ELb0EEENS_36VarlenDynamicPersistentTileSchedulerILi128ELi64ELi256ELi256ELb1ELb1ELb0ELb1ELb0ELb1EEEE13SharedStorageENS1_6TensorINS1_11ArrayEngineIfLm96EEENS1_6LayoutINS2_IJNS2_IJNS3_ILi2EEESS_EEESH_NS3_ILi24EEEEEENS2_IJNS2_IJSH_SS_EEENS3_ILi0EEENS3_ILi4EEEEEEEEEENS_7SoftmaxILi2ELi0EEEEEbRKNSC_6ParamsERT0_RT1_iRKNS_16SeqlenInfoQKNewKILb1ELb1EEENS2_IJiiiiEEERT_ENKUlvE_clEv)
$_ZN7cutlass13device_kernelIN5flash19enable_sm80_to_sm89INS1_16FlashAttnFwdSm80INS1_25CollectiveMainloopFwdSm80ILi8ELi1ELb0EN4cute5tupleIJNS5_1CILi128EEENS7_ILi64EEENS7_ILi192EEEEEELi192ENS_10bfloat16_tEfNS_4arch4Sm80ELb0ELb1ELb1ELb1ELb1ELb1ELb1ELb1EEENS1_21CollectiveEpilogueFwdINS6_IJS8_SA_S9_EEENS6_IJNS7_ILi1EEESI_SI_EEESC_SE_Li256ELb1ELb1ELb1ELb0EEENS1_36VarlenDynamicPersistentTileSchedulerILi128ELi64ELi256ELi256ELb1ELb1ELb0ELb1ELb0ELb1EEEEEEEEEvNT_6ParamsE$_ZZN5flash25CollectiveMainloopFwdSm80ILi8ELi1ELb0EN4cute5tupleIJNS1_1CILi128EEENS3_ILi64EEENS3_ILi192EEEEEELi192EN7cutlass10bfloat16_tEfNS8_4arch4Sm80ELb0ELb1ELb1ELb1ELb1ELb1ELb1ELb1EE3mmaINS_16FlashAttnFwdSm80ISC_NS_21CollectiveEpilogueFwdINS2_IJS4_S6_S5_EEENS2_IJNS3_ILi1EEESH_SH_EEES9_SB_Li256ELb1ELb1ELb1ELb0EEENS_36VarlenDynamicPersistentTileSchedulerILi128ELi64ELi256ELi256ELb1ELb1ELb0ELb1ELb0ELb1EEEE13SharedStorageENS1_6TensorINS1_11ArrayEngineIfLm96EEENS1_6LayoutINS2_IJNS2_IJNS3_ILi2EEESS_EEESH_NS3_ILi24EEEEEENS2_IJNS2_IJSH_SS_EEENS3_ILi0EEENS3_ILi4EEEEEEEEEENS_7SoftmaxILi2ELi0EEEEEbRKNSC_6ParamsERT0_RT1_iRKNS_16SeqlenInfoQKNewKILb1ELb1EEENS2_IJiiiiEEERT_ENKUlvE_clEv:
[----:B------:R-:W-:-:S05]  /*20060*/  IADD3 R36, R0, -c[0x0][0x20], RZ ;  /* 0x8000080000247a10 */ /* 0x000fca0007ffe0ff */
[----:B------:R-:W2:Y:S01]  /*20070*/  LDL.64 R6, [R36] ;  /* 0x0000000024067983 */ /* 0x000ea20000100a00 */
[----:B------:R-:W-:-:S03]  /*20080*/  ULDC.64 UR4, c[0x0][0x118] ;  /* 0x0000460000047ab9 */ /* 0x000fc60000000a00 */
[----:B--2---:R-:W2:Y:S02]  /*20090*/  LD.E R0, [R6.64+0x11c] ;  /* 0x00011c0406007980 */ /* 0x004ea4000c101900 */
[----:B--2---:R-:W-:-:S13]  /*200a0*/  ISETP.GT.AND P0, PT, R0, RZ, PT ;  /* 0x000000ff0000720c */ /* 0x004fda0003f04270 */
[----:B------:R-:W-:Y:S05]  /*200b0*/  @P0 BRA `(.L_x_967) ;  /* 0x0000004000000947 */ /* 0x000fea0003800000 */
[----:B------:R-:W-:Y:S01]  /*200c0*/  MOV R2, R112 ;  /* 0x0000007000027202 */ /* 0x000fe20000000f00 */
[----:B------:R-:W-:-:S04]  /*200d0*/  DEPBAR.LE SB0, 0x1 ;  /* 0x000080400000791a */ /* 0x000fc80000000000 */
[----:B------:R-:W-:-:S04]  /*200e0*/  MOV R3, 0x0 ;  /* 0x0000000000037802 */ /* 0x000fc80000000f00 */
[----:B------:R-:W-:Y:S05]  /*200f0*/  RET.REL.NODEC R2 `(_ZN7cutlass13device_kernelIN5flash19enable_sm80_to_sm89INS1_16FlashAttnFwdSm80INS1_25CollectiveMainloopFwdSm80ILi8ELi1ELb0EN4cute5tupleIJNS5_1CILi128EEENS7_ILi64EEENS7_ILi192EEEEEELi192ENS_10bfloat16_tEfNS_4arch4Sm80ELb0ELb1ELb1ELb1ELb1ELb1ELb1ELb1EEENS1_21CollectiveEpilogueFwdINS6_IJS8_SA_S9_EEENS6_IJNS7_ILi1EEESI_SI_EEESC_SE_Li256ELb1ELb1ELb1ELb0EEENS1_36VarlenDynamicPersistentTileSchedulerILi128ELi64ELi256ELi256ELb1ELb1ELb0ELb1ELb0ELb1EEEEEEEEEvNT_6ParamsE) ;  /* 0xfffdff0002007950 */ /* 0x000fea0003c3ffff */
.L_x_967:
[----:B------:R-:W2:Y:S04]  /*20100*/  LDL.64 R4, [R36+0x8] ;  /* 0x0000080024047983 */ /* 0x000ea80000100a00 */
[----:B------:R-:W3:Y:S04]  /*20110*/  LDL.64 R2, [R36+0x18] ;  /* 0x0000180024027983 */ /* 0x000ee80000100a00 */
[----:B------:R-:W4:Y:S04]  /*20120*/  LDL.64 R12, [R36+0x20] ;  /* 0x00002000240c7983 */ /* 0x000f280000100a00 */
[----:B------:R-:W4:Y:S04]  /*20130*/  LDL.64 R14, [R36+0x10] ;  /* 0x00001000240e7983 */ /* 0x000f280000100a00 */
[----:B------:R-:W4:Y:S04]  /*20140*/  LD.E.64 R10, [R6.64+0x120] ;  /* 0x00012004060a7980 */ /* 0x000f28000c101b00 */
[----:B------:R-:W4:Y:S04]  /*20150*/  LD.E.64 R8, [R6.64+0x130] ;  /* 0x0001300406087980 */ /* 0x000f28000c101b00 */
[----:B------:R1:W5:Y:S04]  /*20160*/  LD.E R24, [R6.64+0x164] ;  /* 0x0001640406187980 */ /* 0x000368000c101900 */
[----:B------:R1:W5:Y:S04]  /*20170*/  LD.E.64 R18, [R6.64+0x110] ;  /* 0x0001100406127980 */ /* 0x000368000c101b00 */
[----:B------:R1:W5:Y:S04]  /*20180*/  LD.E.64 R16, [R6.64+0x128] ;  /* 0x0001280406107980 */ /* 0x000368000c101b00 */
[----:B--2---:R4:W2:Y:S04]  /*20190*/  LD.E R56, [R4.64] ;  /* 0x0000000404387980 */ /* 0x0048a8000c101900 */
[----:B---3--:R-:W3:Y:S04]  /*201a0*/  LD.E R2, [R2.64+0x20] ;  /* 0x0000200402027980 */ /* 0x008ee8000c101900 */
[----:B----4-:R3:W4:Y:S04]  /*201b0*/  LD.E R13, [R12.64] ;  /* 0x000000040c0d7980 */ /* 0x010728000c101900 */
[----:B------:R1:W5:Y:S04]  /*201c0*/  LD.E R25, [R14.64] ;  /* 0x000000040e197980 */ /* 0x000368000c101900 */
[----:B------:R-:W4:Y:S01]  /*201d0*/  LD.E.U8 R5, [R6.64+0x138] ;  /* 0x0001380406057980 */ /* 0x000f22000c101100 */
[----:B--2---:R-:W-:-:S02]  /*201e0*/  SHF.R.S32.HI R98, RZ, 0x1f, R56 ;  /* 0x0000001fff627819 */ /* 0x004fc40000011438 */
[----:B---3--:R-:W-:Y:S01]  /*201f0*/  SHF.R.S32.HI R12, RZ, 0x1f, R2 ;  /* 0x0000001fff0c7819 */ /* 0x008fe20000011402 */
[----:B-1----:R-:W-:Y:S01]  /*20200*/  IMAD R14, R11, R2, RZ ;  /* 0x000000020b0e7224 */ /* 0x002fe200078e02ff */
[----:B------:R-:W-:Y:S01]  /*20210*/  LEA.HI R3, R98, R56, RZ, 0x2 ;  /* 0x0000003862037211 */ /* 0x000fe200078f10ff */
[----:B------:R-:W-:Y:S02]  /*20220*/  IMAD R4, R9, R2, RZ ;  /* 0x0000000209047224 */ /* 0x000fe400078e02ff */
[-C--:B------:R-:W-:Y:S01]  /*20230*/  IMAD R14, R10, R12.reuse, R14 ;  /* 0x0000000c0a0e7224 */ /* 0x080fe200078e020e */
[----:B------:R-:W-:Y:S01]  /*20240*/  SHF.R.S32.HI R68, RZ, 0x2, R3 ;  /* 0x00000002ff447819 */ /* 0x000fe20000011403 */
[----:B------:R-:W-:Y:S01]  /*20250*/  IMAD R12, R8, R12, R4 ;  /* 0x0000000c080c7224 */ /* 0x000fe200078e0204 */
[----:B------:R-:W-:Y:S01]  /*20260*/  LOP3.LUT R4, R3, 0xfffffffc, RZ, 0xc0, !PT ;  /* 0xfffffffc03047812 */ /* 0x000fe200078ec0ff */
[----:B------:R-:W-:Y:S01]  /*20270*/  IMAD.WIDE.U32 R22, R10, R2, RZ ;  /* 0x000000020a167225 */ /* 0x000fe200078e00ff */
[----:B----4-:R-:W-:-:S03]  /*20280*/  ISETP.NE.AND P0, PT, R5, RZ, PT ;  /* 0x000000ff0500720c */ /* 0x010fc60003f05270 */
[----:B------:R-:W-:Y:S02]  /*20290*/  IMAD.IADD R32, R56, 0x1, -R4 ;  /* 0x0000000138207824 */ /* 0x000fe400078e0a04 */
[----:B------:R-:W-:Y:S02]  /*202a0*/  IMAD R37, R13, 0x80, R68 ;  /* 0x000000800d257824 */ /* 0x000fe400078e0244 */
[----:B------:R-:W-:Y:S01]  /*202b0*/  IMAD.WIDE.U32 R20, R8, R2, RZ ;  /* 0x0000000208147225 */ /* 0x000fe200078e00ff */
[----:B------:R-:W-:Y:S02]  /*202c0*/  IADD3 R15, R23, R14, RZ ;  /* 0x0000000e170f7210 */ /* 0x000fe40007ffe0ff */
[C---:B------:R-:W-:Y:S01]  /*202d0*/  SHF.L.U32 R57, R32.reuse, 0x3, RZ ;  /* 0x0000000320397819 */ /* 0x040fe200000006ff */
[----:B------:R-:W-:Y:S01]  /*202e0*/  IMAD.IADD R13, R21, 0x1, R12 ;  /* 0x00000001150d7824 */ /* 0x000fe200078e020c */
[----:B------:R-:W-:Y:S01]  /*202f0*/  LEA R2, R32, R37, 0x6 ;  /* 0x0000002520027211 */ /* 0x000fe200078e30ff */
[----:B------:R-:W-:Y:S05]  /*20300*/  @!P0 BRA `(.L_x_968) ;  /* 0x00003b7000008947 */ /* 0x000fea0003800000 */
[----:B-----5:R-:W-:Y:S01]  /*20310*/  ISETP.NE.AND P0, PT, R24, 0x1, PT ;  /* 0x000000011800780c */ /* 0x020fe20003f05270 */
[----:B------:R-:W-:Y:S01]  /*20320*/  BSSY B0, `(.L_x_969) ;  /* 0x0000007000007945 */ /* 0x000fe20003800000 */
[----:B------:R-:W-:-:S11]  /*20330*/  SHF.L.U32 R4, R32, 0x2, RZ ;  /* 0x0000000220047819 */ /* 0x000fd600000006ff */
[----:B------:R-:W-:Y:S05]  /*20340*/  @!P0 BRA `(.L_x_970) ;  /* 0x0000004000008947 */ /* 0x000fea0003800000 */
[----:B------:R1:W2:Y:S04]  /*20350*/  LD.E R3, [R6.64+0x168] ;  /* 0x0001680406037980 */ /* 0x0002a8000c101900 */
[----:B-1----:R-:W3:Y:S01]  /*20360*/  LD.E R6, [R6.64+0x16c] ;  /* 0x00016c0406067980 */ /* 0x002ee2000c101900 */
[----:B--2---:R-:W-:-:S05]  /*20370*/  IMAD.HI.U32 R2, R2, R3, RZ ;  /* 0x0000000302027227 */ /* 0x004fca00078e00ff */
[----:B---3--:R-:W-:Y:S02]  /*20380*/  SHF.R.U32.HI R2, RZ, R6, R2 ;  /* 0x00000006ff027219 */ /* 0x008fe40000011602 */
.L_x_970:
[----:B------:R-:W-:Y:S05]  /*20390*/  BSYNC B0 ;  /* 0x0000000000007941 */ /* 0x000fea0003800000 */
.L_x_969:
[----:B------:R-:W-:Y:S01]  /*203a0*/  MOV R14, R22 ;  /* 0x00000016000e7202 */ /* 0x000fe20000000f00 */
[-C--:B------:R-:W-:Y:S01]  /*203b0*/  IMAD R6, R11, R2.reuse, RZ ;  /* 0x000000020b067224 */ /* 0x080fe200078e02ff */
[----:B------:R-:W-:Y:S01]  /*203c0*/  SHF.R.S32.HI R5, RZ, 0x1f, R2 ;  /* 0x0000001fff057819 */ /* 0x000fe20000011402 */
[----:B------:R-:W-:Y:S01]  /*203d0*/  IMAD R7, R9, R2, RZ ;  /* 0x0000000209077224 */ /* 0x000fe200078e02ff */
[----:B------:R-:W-:Y:S01]  /*203e0*/  MOV R12, R20 ;  /* 0x00000014000c7202 */ /* 0x000fe20000000f00 */
[----:B------:R-:W-:-:S04]  /*203f0*/  IMAD.WIDE.U32 R14, R10, R2, R14 ;  /* 0x000000020a0e7225 */ /* 0x000fc800078e000e */
[----:B------:R-:W-:Y:S01]  /*20400*/  IMAD R6, R10, R5, R6 ;  /* 0x000000050a067224 */ /* 0x000fe200078e0206 */
[----:B------:R-:W-:Y:S01]  /*20410*/  LEA R40, P1, R14, R18, 0x1 ;  /* 0x000000120e287211 */ /* 0x000fe200078208ff */
[----:B------:R-:W-:-:S03]  /*20420*/  IMAD.WIDE.U32 R2, R8, R2, R12 ;  /* 0x0000000208027225 */ /* 0x000fc600078e000c */
[----:B------:R-:W-:Y:S01]  /*20430*/  IADD3 R6, R15, R6, RZ ;  /* 0x000000060f067210 */ /* 0x000fe20007ffe0ff */
[----:B------:R-:W-:Y:S01]  /*20440*/  IMAD R5, R8, R5, R7 ;  /* 0x0000000508057224 */ /* 0x000fe200078e0207 */
[----:B------:R-:W-:Y:S02]  /*20450*/  LEA R41, P0, R2, R16, 0x1 ;  /* 0x0000001002297211 */ /* 0x000fe400078008ff */
[----:B------:R-:W-:Y:S02]  /*20460*/  LEA.HI.X R39, R14, R19, R6, 0x1, P1 ;  /* 0x000000130e277211 */ /* 0x000fe400008f0c06 */
[----:B------:R-:W-:-:S04]  /*20470*/  IADD3 R5, R3, R5, RZ ;  /* 0x0000000503057210 */ /* 0x000fc80007ffe0ff */
[----:B------:R-:W-:Y:S01]  /*20480*/  LEA.HI.X R38, R2, R17, R5, 0x1, P0 ;  /* 0x0000001102267211 */ /* 0x000fe200000f0c05 */
[----:B------:R-:W-:Y:S05]  /*20490*/  BRA.DIV ~URZ, `(.L_x_971) ;  /* 0x000076027f007947 */ /* 0x000fea000b800000 */
[----:B------:R1:W2:Y:S02]  /*204a0*/  SHFL.IDX PT, R5, R39, RZ, 0x1c1f ;  /* 0x001c1fff27057589 */ /* 0x0002a400000e0000 */
.L_x_1019:
[----:B------:R-:W-:Y:S05]  /*204b0*/  BRA.DIV ~URZ, `(.L_x_972) ;  /* 0x000076627f007947 */ /* 0x000fea000b800000 */
[----:B------:R3:W4:Y:S01]  /*204c0*/  SHFL.IDX PT, R6, R40, RZ, 0x1c1f ;  /* 0x001c1fff28067589 */ /* 0x00072200000e0000 */
[----:B--2---:R-:W-:-:S03]  /*204d0*/  MOV R7, R5 ;  /* 0x0000000500077202 */ /* 0x004fc60000000f00 */
[----:B------:R3:W2:Y:S04]  /*204e0*/  SHFL.IDX PT, R21, R38, RZ, 0x1c1f ;  /* 0x001c1fff26157589 */ /* 0x0006a800000e0000 */
[----:B------:R3:W1:Y:S02]  /*204f0*/  SHFL.IDX PT, R2, R41, RZ, 0x1c1f ;  /* 0x001c1fff29027589 */ /* 0x00066400000e0000 */
.L_x_1020:
[----:B------:R-:W-:Y:S01]  /*20500*/  IMAD R64, R25, R24, RZ ;  /* 0x0000001819407224 */ /* 0x000fe200078e02ff */
[----:B------:R-:W-:Y:S01]  /*20510*/  BSSY B0, `(.L_x_973) ;  /* 0x000004f000007945 */ /* 0x000fe20003800000 */
[----:B------:R-:W-:Y:S01]  /*20520*/  CS2R R70, SRZ ;  /* 0x0000000000467805 */ /* 0x000fe2000001ff00 */
[----:B------:R-:W-:Y:S01]  /*20530*/  CS2R R42, SRZ ;  /* 0x00000000002a7805 */ /* 0x000fe2000001ff00 */
[----:B------:R-:W-:Y:S01]  /*20540*/  CS2R R32, SRZ ;  /* 0x0000000000207805 */ /* 0x000fe2000001ff00 */
[----:B------:R-:W-:Y:S01]  /*20550*/  ISETP.GE.AND P0, PT, R37, R64, PT ;  /* 0x000000402500720c */ /* 0x000fe20003f06270 */
        /* <DEDUP_REMOVED lines=10> */
[----:B--2---:R-:W-:-:S02]  /*20600*/  MOV R3, R21 ;  /* 0x0000001500037202 */ /* 0x004fc40000000f00 */
[----:B------:R-:W-:Y:S05]  /*20610*/  @P0 BRA `(.L_x_974) ;  /* 0x000003e000000947 */ /* 0x000fea0003800000 */
[C---:B------:R-:W-:Y:S01]  /*20620*/  IADD3 R11, R4.reuse, 0x10, RZ ;  /* 0x00000010040b7810 */ /* 0x040fe20007ffe0ff */
[----:B------:R-:W-:Y:S01]  /*20630*/  CS2R R12, SRZ ;  /* 0x00000000000c7805 */ /* 0x000fe2000001ff00 */
[C---:B------:R-:W-:Y:S02]  /*20640*/  IADD3 R20, R4.reuse, 0x20, RZ ;  /* 0x0000002004147810 */ /* 0x040fe40007ffe0ff */
[-C--:B------:R-:W-:Y:S02]  /*20650*/  ISETP.GE.AND P1, PT, R11, R0.reuse, PT ;  /* 0x000000000b00720c */ /* 0x080fe40003f26270 */
[-C--:B------:R-:W-:Y:S02]  /*20660*/  ISETP.GE.AND P2, PT, R4, R0.reuse, PT ;  /* 0x000000000400720c */ /* 0x080fe40003f46270 */
[----:B------:R-:W-:-:S09]  /*20670*/  ISETP.GE.AND P0, PT, R20, R0, PT ;  /* 0x000000001400720c */ /* 0x000fd20003f06270 */
[----:B------:R-:W-:Y:S02]  /*20680*/  @!P1 SHF.R.S32.HI R10, RZ, 0x1f, R11 ;  /* 0x0000001fff0a9819 */ /* 0x000fe4000001140b */
[----:B----4-:R-:W-:Y:S02]  /*20690*/  @!P2 IMAD.WIDE R8, R4, 0x2, R6 ;  /* 0x000000020408a825 */ /* 0x010fe400078e0206 */
[----:B------:R-:W-:Y:S02]  /*206a0*/  @!P0 SHF.R.S32.HI R5, RZ, 0x1f, R20 ;  /* 0x0000001fff058819 */ /* 0x000fe40000011414 */
[----:B------:R-:W-:Y:S01]  /*206b0*/  @!P1 LEA.HI R10, R10, R11, RZ, 0x2 ;  /* 0x0000000b0a0a9211 */ /* 0x000fe200078f10ff */
[----:B------:R2:W5:Y:S01]  /*206c0*/  @!P2 LD.E.64 R12, [R8.64] ;  /* 0x00000004080ca980 */ /* 0x000562000c101b00 */
[----:B------:R-:W-:Y:S01]  /*206d0*/  @!P0 LEA.HI R20, R5, R20, RZ, 0x2 ;  /* 0x0000001405148211 */ /* 0x000fe200078f10ff */
[----:B-1----:R-:W-:Y:S01]  /*206e0*/  @!P2 IMAD.WIDE R18, R4, 0x2, R2 ;  /* 0x000000020412a825 */ /* 0x002fe200078e0202 */
[----:B------:R-:W-:Y:S01]  /*206f0*/  @!P1 LOP3.LUT R5, R10, 0xfffffffc, RZ, 0xc0, !PT ;  /* 0xfffffffc0a059812 */ /* 0x000fe200078ec0ff */
[----:B------:R-:W-:Y:S01]  /*20700*/  CS2R R14, SRZ ;  /* 0x00000000000e7805 */ /* 0x000fe2000001ff00 */
[----:B------:R-:W-:Y:S01]  /*20710*/  @!P0 LOP3.LUT R20, R20, 0xfffffffc, RZ, 0xc0, !PT ;  /* 0xfffffffc14148812 */ /* 0x000fe200078ec0ff */
[----:B------:R-:W-:-:S02]  /*20720*/  CS2R R10, SRZ ;  /* 0x00000000000a7805 */ /* 0x000fc4000001ff00 */
[----:B------:R-:W-:-:S04]  /*20730*/  @!P1 IMAD.WIDE R16, R5, 0x2, R2 ;  /* 0x0000000205109825 */ /* 0x000fc800078e0202 */
[--C-:B------:R-:W-:Y:S01]  /*20740*/  @!P1 IMAD.WIDE R24, R5, 0x2, R6.reuse ;  /* 0x0000000205189825 */ /* 0x100fe200078e0206 */
[----:B------:R1:W5:Y:S03]  /*20750*/  @!P1 LD.E.64 R10, [R16.64] ;  /* 0x00000004100a9980 */ /* 0x000366000c101b00 */
[----:B------:R-:W-:Y:S01]  /*20760*/  @!P0 IMAD.WIDE R22, R20, 0x2, R6 ;  /* 0x0000000214168825 */ /* 0x000fe200078e0206 */
[----:B------:R4:W5:Y:S01]  /*20770*/  @!P1 LD.E.64 R14, [R24.64] ;  /* 0x00000004180e9980 */ /* 0x000962000c101b00 */
[----:B--2---:R-:W-:-:S06]  /*20780*/  CS2R R8, SRZ ;  /* 0x0000000000087805 */ /* 0x004fcc000001ff00 */
[----:B------:R2:W5:Y:S01]  /*20790*/  @!P2 LD.E.64 R8, [R18.64] ;  /* 0x000000041208a980 */ /* 0x000562000c101b00 */
[----:B------:R-:W-:Y:S01]  /*207a0*/  @!P0 IMAD.WIDE R20, R20, 0x2, R2 ;  /* 0x0000000214148825 */ /* 0x000fe200078e0202 */
[----:B-1----:R-:W-:Y:S01]  /*207b0*/  CS2R R16, SRZ ;  /* 0x0000000000107805 */ /* 0x002fe2000001ff00 */
[----:B----4-:R-:W-:-:S05]  /*207c0*/  IADD3 R24, R4, 0x50, RZ ;  /* 0x0000005004187810 */ /* 0x010fca0007ffe0ff */
[----:B------:R1:W5:Y:S01]  /*207d0*/  @!P0 LD.E.64 R16, [R20.64] ;  /* 0x0000000414108980 */ /* 0x000362000c101b00 */
[----:B--2---:R-:W-:-:S06]  /*207e0*/  CS2R R18, SRZ ;  /* 0x0000000000127805 */ /* 0x004fcc000001ff00 */
[----:B------:R2:W5:Y:S01]  /*207f0*/  @!P0 LD.E.64 R18, [R22.64] ;  /* 0x0000000416128980 */ /* 0x000562000c101b00 */
[-C--:B------:R-:W-:Y:S02]  /*20800*/  ISETP.GE.AND P0, PT, R24, R0.reuse, PT ;  /* 0x000000001800720c */ /* 0x080fe40003f06270 */
[C---:B--2---:R-:W-:Y:S02]  /*20810*/  IADD3 R22, R4.reuse, 0x30, RZ ;  /* 0x0000003004167810 */ /* 0x044fe40007ffe0ff */
[----:B------:R-:W-:Y:S02]  /*20820*/  IADD3 R23, R4, 0x40, RZ ;  /* 0x0000004004177810 */ /* 0x000fe40007ffe0ff */
[-C--:B------:R-:W-:Y:S02]  /*20830*/  ISETP.GE.AND P2, PT, R22, R0.reuse, PT ;  /* 0x000000001600720c */ /* 0x080fe40003f46270 */
[----:B------:R-:W-:-:S05]  /*20840*/  ISETP.GE.AND P1, PT, R23, R0, PT ;  /* 0x000000001700720c */ /* 0x000fca0003f26270 */
[----:B------:R-:W-:-:S04]  /*20850*/  @!P0 SHF.R.S32.HI R5, RZ, 0x1f, R24 ;  /* 0x0000001fff058819 */ /* 0x000fc80000011418 */
[----:B------:R-:W-:Y:S02]  /*20860*/  @!P0 LEA.HI R5, R5, R24, RZ, 0x2 ;  /* 0x0000001805058211 */ /* 0x000fe400078f10ff */
[----:B-1----:R-:W-:Y:S02]  /*20870*/  @!P2 SHF.R.S32.HI R21, RZ, 0x1f, R22 ;  /* 0x0000001fff15a819 */ /* 0x002fe40000011416 */
[----:B------:R-:W-:Y:S02]  /*20880*/  @!P1 SHF.R.S32.HI R20, RZ, 0x1f, R23 ;  /* 0x0000001fff149819 */ /* 0x000fe40000011417 */
[----:B------:R-:W-:Y:S02]  /*20890*/  @!P2 LEA.HI R21, R21, R22, RZ, 0x2 ;  /* 0x000000161515a211 */ /* 0x000fe400078f10ff */
[----:B------:R-:W-:Y:S02]  /*208a0*/  @!P1 LEA.HI R20, R20, R23, RZ, 0x2 ;  /* 0x0000001714149211 */ /* 0x000fe400078f10ff */
[----:B------:R-:W-:-:S02]  /*208b0*/  @!P2 LOP3.LUT R21, R21, 0xfffffffc, RZ, 0xc0, !PT ;  /* 0xfffffffc1515a812 */ /* 0x000fc400078ec0ff */
[----:B------:R-:W-:Y:S02]  /*208c0*/  @!P1 LOP3.LUT R20, R20, 0xfffffffc, RZ, 0xc0, !PT ;  /* 0xfffffffc14149812 */ /* 0x000fe400078ec0ff */
[----:B------:R-:W-:Y:S01]  /*208d0*/  @!P0 LOP3.LUT R5, R5, 0xfffffffc, RZ, 0xc0, !PT ;  /* 0xfffffffc05058812 */ /* 0x000fe200078ec0ff */
[--C-:B------:R-:W-:Y:S01]  /*208e0*/  @!P2 IMAD.WIDE R26, R21, 0x2, R6.reuse ;  /* 0x00000002151aa825 */ /* 0x100fe200078e0206 */
[----:B------:R-:W-:Y:S01]  /*208f0*/  CS2R R30, SRZ ;  /* 0x00000000001e7805 */ /* 0x000fe2000001ff00 */
[----:B------:R-:W-:Y:S02]  /*20900*/  CS2R R28, SRZ ;  /* 0x00000000001c7805 */ /* 0x000fe4000001ff00 */
[--C-:B------:R-:W-:Y:S01]  /*20910*/  @!P1 IMAD.WIDE R24, R20, 0x2, R6.reuse ;  /* 0x0000000214189825 */ /* 0x100fe200078e0206 */
[----:B------:R-:W-:Y:S01]  /*20920*/  CS2R R32, SRZ ;  /* 0x0000000000207805 */ /* 0x000fe2000001ff00 */
[----:B------:R-:W-:Y:S01]  /*20930*/  CS2R R42, SRZ ;  /* 0x00000000002a7805 */ /* 0x000fe2000001ff00 */
[----:B------:R-:W-:Y:S01]  /*20940*/  CS2R R34, SRZ ;  /* 0x0000000000227805 */ /* 0x000fe2000001ff00 */
[----:B------:R-:W-:Y:S01]  /*20950*/  @!P0 IMAD.WIDE R22, R5, 0x2, R6 ;  /* 0x0000000205168825 */ /* 0x000fe200078e0206 */
[----:B------:R-:W-:Y:S01]  /*20960*/  CS2R R44, SRZ ;  /* 0x00000000002c7805 */ /* 0x000fe2000001ff00 */
[----:B------:R1:W5:Y:S02]  /*20970*/  @!P2 LD.E.64 R30, [R26.64] ;  /* 0x000000041a1ea980 */ /* 0x000364000c101b00 */
[----:B------:R-:W-:-:S02]  /*20980*/  @!P2 IMAD.WIDE R6, R21, 0x2, R2 ;  /* 0x000000021506a825 */ /* 0x000fc400078e0202 */
[----:B------:R1:W5:Y:S02]  /*20990*/  @!P1 LD.E.64 R32, [R24.64] ;  /* 0x0000000418209980 */ /* 0x000364000c101b00 */
[--C-:B------:R-:W-:Y:S02]  /*209a0*/  @!P1 IMAD.WIDE R20, R20, 0x2, R2.reuse ;  /* 0x0000000214149825 */ /* 0x100fe400078e0202 */
[----:B------:R1:W5:Y:S02]  /*209b0*/  @!P2 LD.E.64 R28, [R6.64] ;  /* 0x00000004061ca980 */ /* 0x000364000c101b00 */
[----:B------:R-:W-:Y:S02]  /*209c0*/  @!P0 IMAD.WIDE R2, R5, 0x2, R2 ;  /* 0x0000000205028825 */ /* 0x000fe400078e0202 */
[----:B------:R1:W5:Y:S04]  /*209d0*/  @!P0 LD.E.64 R42, [R22.64] ;  /* 0x00000004162a8980 */ /* 0x000368000c101b00 */
[----:B------:R1:W5:Y:S04]  /*209e0*/  @!P1 LD.E.64 R34, [R20.64] ;  /* 0x0000000414229980 */ /* 0x000368000c101b00 */
[----:B------:R1:W5:Y:S02]  /*209f0*/  @!P0 LD.E.64 R44, [R2.64] ;  /* 0x00000004022c8980 */ /* 0x000364000c101b00 */
.L_x_974:
[----:B------:R-:W-:Y:S05]  /*20a00*/  BSYNC B0 ;  /* 0x0000000000007941 */ /* 0x000fea0003800000 */
.L_x_973:
[----:B-1--45:R-:W-:Y:S02]  /*20a10*/  IMAD.MOV.U32 R6, RZ, RZ, R42 ;  /* 0x000000ffff067224 */ /* 0x032fe400078e002a */
[----:B------:R-:W-:-:S02]  /*20a20*/  IMAD.MOV.U32 R5, RZ, RZ, R43 ;  /* 0x000000ffff057224 */ /* 0x000fc400078e002b */
        /* <DEDUP_REMOVED lines=10> */
[----:B------:R-:W-:-:S03]  /*20ad0*/  IMAD.MOV.U32 R6, RZ, RZ, R14 ;  /* 0x000000ffff067224 */ /* 0x000fc600078e000e */
[----:B------:R-:W-:Y:S01]  /*20ae0*/  PRMT R75, R2, 0x5410, R3 ;  /* 0x00005410024b7816 */ /* 0x000fe20000000003 */
[----:B------:R-:W-:Y:S01]  /*20af0*/  IMAD.MOV.U32 R3, RZ, RZ, R12 ;  /* 0x000000ffff037224 */ /* 0x000fe200078e000c */
        /* <DEDUP_REMOVED lines=8> */
[----:B------:R-:W-:-:S04]  /*20b80*/  MOV R5, R45 ;  /* 0x0000002d00057202 */ /* 0x000fc80000000f00 */
        /* <DEDUP_REMOVED lines=10> */
[----:B------:R-:W-:Y:S01]  /*20c30*/  MOV R5, R11 ;  /* 0x0000000b00057202 */ /* 0x000fe20000000f00 */
[----:B------:R-:W-:Y:S01]  /*20c40*/  IMAD.MOV.U32 R2, RZ, RZ, R9 ;  /* 0x000000ffff027224 */ /* 0x000fe200078e0009 */
[----:B------:R-:W-:Y:S02]  /*20c50*/  PRMT R73, R6, 0x7610, R73 ;  /* 0x0000761006497816 */ /* 0x000fe40000000049 */
[----:B------:R-:W-:Y:S02]  /*20c60*/  PRMT R72, R5, 0x7610, R72 ;  /* 0x0000761005487816 */ /* 0x000fe40000000048 */
[----:B------:R-:W-:-:S02]  /*20c70*/  PRMT R69, R3, 0x7610, R69 ;  /* 0x0000761003457816 */ /* 0x000fc40000000045 */
[----:B------:R-:W-:Y:S01]  /*20c80*/  PRMT R65, R2, 0x7610, R65 ;  /* 0x0000761002417816 */ /* 0x000fe20000000041 */
[----:B------:R-:W-:Y:S05]  /*20c90*/  BRA.DIV ~URZ, `(.L_x_975) ;  /* 0x00006ff27f007947 */ /* 0x000fea000b800000 */
[----:B------:R1:W2:Y:S04]  /*20ca0*/  SHFL.IDX PT, R7, R39, 0x1, 0x1c1f ;  /* 0x003c1f0027077f89 */ /* 0x0002a800000e0000 */
[----:B------:R1:W4:Y:S04]  /*20cb0*/  SHFL.IDX PT, R6, R40, 0x1, 0x1c1f ;  /* 0x003c1f0028067f89 */ /* 0x00032800000e0000 */
[----:B------:R1:W3:Y:S04]  /*20cc0*/  SHFL.IDX PT, R5, R38, 0x1, 0x1c1f ;  /* 0x003c1f0026057f89 */ /* 0x0002e800000e0000 */
[----:B------:R1:W1:Y:S02]  /*20cd0*/  SHFL.IDX PT, R2, R41, 0x1, 0x1c1f ;  /* 0x003c1f0029027f89 */ /* 0x00026400000e0000 */
.L_x_1021:
[----:B------:R-:W-:Y:S01]  /*20ce0*/  IADD3 R37, R37, 0x40, RZ ;  /* 0x0000004025257810 */ /* 0x000fe20007ffe0ff */
[----:B------:R-:W-:Y:S01]  /*20cf0*/  BSSY B0, `(.L_x_976) ;  /* 0x000004d000007945 */ /* 0x000fe20003800000 */
[----:B------:R-:W-:Y:S01]  /*20d00*/  CS2R R60, SRZ ;  /* 0x00000000003c7805 */ /* 0x000fe2000001ff00 */
[----:B------:R-:W-:Y:S01]  /*20d10*/  CS2R R58, SRZ ;  /* 0x00000000003a7805 */ /* 0x000fe2000001ff00 */
[----:B------:R-:W-:Y:S01]  /*20d20*/  ISETP.GE.AND P0, PT, R37, R64, PT ;  /* 0x000000402500720c */ /* 0x000fe20003f06270 */
[----:B------:R-:W-:Y:S01]  /*20d30*/  CS2R R52, SRZ ;  /* 0x0000000000347805 */ /* 0x000fe2000001ff00 */
[----:B------:R-:W-:Y:S01]  /*20d40*/  CS2R R46, SRZ ;  /* 0x00000000002e7805 */ /* 0x000fe2000001ff00 */
[----:B-1-3--:R-:W-:Y:S01]  /*20d50*/  CS2R R40, SRZ ;  /* 0x0000000000287805 */ /* 0x00afe2000001ff00 */
[----:B------:R-:W-:Y:S01]  /*20d60*/  CS2R R66, SRZ ;  /* 0x0000000000427805 */ /* 0x000fe2000001ff00 */
[----:B------:R-:W-:Y:S01]  /*20d70*/  CS2R R62, SRZ ;  /* 0x00000000003e7805 */ /* 0x000fe2000001ff00 */
[----:B------:R-:W-:Y:S01]  /*20d80*/  CS2R R54, SRZ ;  /* 0x0000000000367805 */ /* 0x000fe2000001ff00 */
[----:B------:R-:W-:Y:S01]  /*20d90*/  CS2R R50, SRZ ;  /* 0x0000000000327805 */ /* 0x000fe2000001ff00 */
[----:B------:R-:W-:Y:S01]  /*20da0*/  CS2R R48, SRZ ;  /* 0x0000000000307805 */ /* 0x000fe2000001ff00 */
[----:B------:R-:W-:Y:S01]  /*20db0*/  CS2R R38, SRZ ;  /* 0x0000000000267805 */ /* 0x000fe2000001ff00 */
[----:B------:R-:W-:-:S03]  /*20dc0*/  IMAD.MOV.U32 R3, RZ, RZ, R5 ;  /* 0x000000ffff037224 */ /* 0x000fc600078e0005 */
        /* <DEDUP_REMOVED lines=8> */
[----:B--2-4-:R-:W-:Y:S02]  /*20e50*/  @!P2 IMAD.WIDE R20, R4, 0x2, R6 ;  /* 0x000000020414a825 */ /* 0x014fe400078e0206 */
[----:B------:R-:W-:Y:S02]  /*20e60*/  @!P0 SHF.R.S32.HI R5, RZ, 0x1f, R24 ;  /* 0x0000001fff058819 */ /* 0x000fe40000011418 */
[----:B------:R-:W-:Y:S01]  /*20e70*/  @!P1 LEA.HI R22, R22, R23, RZ, 0x2 ;  /* 0x0000001716169211 */ /* 0x000fe200078f10ff */
[----:B------:R1:W5:Y:S01]  /*20e80*/  @!P2 LD.E.64 R40, [R20.64] ;  /* 0x000000041428a980 */ /* 0x000362000c101b00 */
[----:B------:R-:W-:Y:S01]  /*20e90*/  @!P0 LEA.HI R5, R5, R24, RZ, 0x2 ;  /* 0x0000001805058211 */ /* 0x000fe200078f10ff */
[----:B------:R-:W-:Y:S01]  /*20ea0*/  CS2R R38, SRZ ;  /* 0x0000000000267805 */ /* 0x000fe2000001ff00 */
[----:B------:R-:W-:Y:S01]  /*20eb0*/  CS2R R48, SRZ ;  /* 0x0000000000307805 */ /* 0x000fe2000001ff00 */
[----:B------:R-:W-:Y:S01]  /*20ec0*/  CS2R R46, SRZ ;  /* 0x00000000002e7805 */ /* 0x000fe2000001ff00 */
[----:B------:R-:W-:Y:S01]  /*20ed0*/  @!P0 LOP3.LUT R5, R5, 0xfffffffc, RZ, 0xc0, !PT ;  /* 0xfffffffc05058812 */ /* 0x000fe200078ec0ff */
[----:B------:R-:W-:Y:S01]  /*20ee0*/  CS2R R52, SRZ ;  /* 0x0000000000347805 */ /* 0x000fe2000001ff00 */
[----:B------:R-:W-:Y:S01]  /*20ef0*/  CS2R R50, SRZ ;  /* 0x0000000000327805 */ /* 0x000fe2000001ff00 */
[----:B-1----:R-:W-:Y:S01]  /*20f00*/  @!P1 LOP3.LUT R20, R22, 0xfffffffc, RZ, 0xc0, !PT ;  /* 0xfffffffc16149812 */ /* 0x002fe200078ec0ff */
[----:B------:R-:W-:-:S04]  /*20f10*/  @!P2 IMAD.WIDE R22, R4, 0x2, R2 ;  /* 0x000000020416a825 */ /* 0x000fc800078e0202 */
[C---:B------:R-:W-:Y:S01]  /*20f20*/  @!P1 IMAD.WIDE R24, R20.reuse, 0x2, R6 ;  /* 0x0000000214189825 */ /* 0x040fe200078e0206 */
[----:B------:R1:W5:Y:S03]  /*20f30*/  @!P2 LD.E.64 R38, [R22.64] ;  /* 0x000000041626a980 */ /* 0x000366000c101b00 */
[----:B------:R-:W-:Y:S01]  /*20f40*/  @!P1 IMAD.WIDE R20, R20, 0x2, R2 ;  /* 0x0000000214149825 */ /* 0x000fe200078e0202 */
[----:B------:R2:W5:Y:S04]  /*20f50*/  @!P1 LD.E.64 R46, [R24.64] ;  /* 0x00000004182e9980 */ /* 0x000568000c101b00 */
[----:B------:R3:W5:Y:S01]  /*20f60*/  @!P1 LD.E.64 R48, [R20.64] ;  /* 0x0000000414309980 */ /* 0x000762000c101b00 */
[----:B-1----:R-:W-:Y:S01]  /*20f70*/  @!P0 IMAD.WIDE R22, R5, 0x2, R6 ;  /* 0x0000000205168825 */ /* 0x002fe200078e0206 */
[----:B--2---:R-:W-:-:S04]  /*20f80*/  IADD3 R24, R4, 0x50, RZ ;  /* 0x0000005004187810 */ /* 0x004fc80007ffe0ff */
[----:B------:R1:W5:Y:S01]  /*20f90*/  @!P0 LD.E.64 R52, [R22.64] ;  /* 0x0000000416348980 */ /* 0x000362000c101b00 */
[----:B---3--:R-:W-:-:S05]  /*20fa0*/  @!P0 IMAD.WIDE R20, R5, 0x2, R2 ;  /* 0x0000000205148825 */ /* 0x008fca00078e0202 */
[----:B------:R2:W5:Y:S01]  /*20fb0*/  @!P0 LD.E.64 R50, [R20.64] ;  /* 0x0000000414328980 */ /* 0x000562000c101b00 */
[-C--:B------:R-:W-:Y:S02]  /*20fc0*/  ISETP.GE.AND P0, PT, R24, R0.reuse, PT ;  /* 0x000000001800720c */ /* 0x080fe40003f06270 */
[C---:B-1----:R-:W-:Y:S02]  /*20fd0*/  IADD3 R22, R4.reuse, 0x30, RZ ;  /* 0x0000003004167810 */ /* 0x042fe40007ffe0ff */
[----:B------:R-:W-:Y:S02]  /*20fe0*/  IADD3 R23, R4, 0x40, RZ ;  /* 0x0000004004177810 */ /* 0x000fe40007ffe0ff */
[-C--:B------:R-:W-:Y:S02]  /*20ff0*/  ISETP.GE.AND P2, PT, R22, R0.reuse, PT ;  /* 0x000000001600720c */ /* 0x080fe40003f46270 */
[----:B------:R-:W-:-:S05]  /*21000*/  ISETP.GE.AND P1, PT, R23, R0, PT ;  /* 0x000000001700720c */ /* 0x000fca0003f26270 */
[----:B------:R-:W-:-:S04]  /*21010*/  @!P0 SHF.R.S32.HI R5, RZ, 0x1f, R24 ;  /* 0x0000001fff058819 */ /* 0x000fc80000011418 */
[----:B------:R-:W-:Y:S02]  /*21020*/  @!P0 LEA.HI R5, R5, R24, RZ, 0x2 ;  /* 0x0000001805058211 */ /* 0x000fe400078f10ff */
[----:B--2---:R-:W-:Y:S02]  /*21030*/  @!P2 SHF.R.S32.HI R21, RZ, 0x1f, R22 ;  /* 0x0000001fff15a819 */ /* 0x004fe40000011416 */
        /* <DEDUP_REMOVED lines=24> */
.L_x_977:
[----:B------:R-:W-:Y:S05]  /*211c0*/  BSYNC B0 ;  /* 0x0000000000007941 */ /* 0x000fea0003800000 */
.L_x_976:
[----:B-1----:R-:W3:Y:S01]  /*211d0*/  LDL.64 R2, [R36+0x20] ;  /* 0x0000200024027983 */ /* 0x002ee20000100a00 */
[----:B------:R-:W-:-:S04]  /*211e0*/  DEPBAR.LE SB0, 0x1 ;  /* 0x000080400000791a */ /* 0x000fc80000000000 */
[----:B----4-:R-:W4:Y:S01]  /*211f0*/  LDL.64 R24, [R36+0x28] ;  /* 0x0000280024187983 */ /* 0x010f220000100a00 */
[----:B------:R-:W-:Y:S03]  /*21200*/  WARPSYNC 0xffffffff ;  /* 0xffffffff00007948 */ /* 0x000fe60003800000 */
[----:B------:R-:W-:Y:S01]  /*21210*/  BAR.SYNC.DEFER_BLOCKING 0x0 ;  /* 0x0000000000007b1d */ /* 0x000fe20000010000 */
[----:B-----5:R-:W-:Y:S02]  /*21220*/  IMAD.MOV.U32 R5, RZ, RZ, R70 ;  /* 0x000000ffff057224 */ /* 0x020fe400078e0046 */
[----:B------:R-:W-:-:S03]  /*21230*/  IMAD.MOV.U32 R6, RZ, RZ, R61 ;  /* 0x000000ffff067224 */ /* 0x000fc600078e003d */
[----:B---3--:R1:W3:Y:S04]  /*21240*/  LD.E R21, [R2.64] ;  /* 0x0000000402157980 */ /* 0x0082e8000c101900 */
[----:B----4-:R-:W4:Y:S01]  /*21250*/  LD.E.64 R24, [R24.64] ;  /* 0x0000000418187980 */ /* 0x010f22000c101b00 */
[----:B------:R-:W-:Y:S01]  /*21260*/  LEA.HI R56, R98, R56, RZ, 0x5 ;  /* 0x0000003862387211 */ /* 0x000fe200078f28ff */
[----:B------:R-:W-:Y:S01]  /*21270*/  BSSY B1, `(.L_x_978) ;  /* 0x0000178000017945 */ /* 0x000fe20003800000 */
[----:B-1----:R-:W-:Y:S02]  /*21280*/  IMAD.MOV.U32 R3, RZ, RZ, R71 ;  /* 0x000000ffff037224 */ /* 0x002fe400078e0047 */
[----:B------:R-:W-:-:S03]  /*21290*/  IMAD.MOV.U32 R2, RZ, RZ, R60 ;  /* 0x000000ffff027224 */ /* 0x000fc600078e003c */
[----:B------:R-:W-:Y:S01]  /*212a0*/  PRMT R94, R3, 0x5410, R5 ;  /* 0x00005410035e7816 */ /* 0x000fe20000000005 */
[----:B------:R-:W-:Y:S01]  /*212b0*/  IMAD.MOV.U32 R5, RZ, RZ, R58 ;  /* 0x000000ffff057224 */ /* 0x000fe200078e003a */
[----:B------:R-:W-:Y:S01]  /*212c0*/  PRMT R92, R92, 0x5410, R2 ;  /* 0x000054105c5c7816 */ /* 0x000fe20000000002 */
[----:B------:R-:W-:Y:S02]  /*212d0*/  IMAD.MOV.U32 R3, RZ, RZ, R59 ;  /* 0x000000ffff037224 */ /* 0x000fe400078e003b */
[----:B------:R-:W-:Y:S01]  /*212e0*/  IMAD.MOV.U32 R2, RZ, RZ, R52 ;  /* 0x000000ffff027224 */ /* 0x000fe200078e0034 */
[----:B------:R-:W-:Y:S02]  /*212f0*/  PRMT R92, R6, 0x7610, R92 ;  /* 0x00007610065c7816 */ /* 0x000fe4000000005c */
[----:B------:R-:W-:Y:S01]  /*21300*/  PRMT R90, R3, 0x5410, R5 ;  /* 0x00005410035a7816 */ /* 0x000fe20000000005 */
[----:B------:R-:W-:Y:S01]  /*21310*/  IMAD.MOV.U32 R3, RZ, RZ, R46 ;  /* 0x000000ffff037224 */ /* 0x000fe200078e002e */
[----:B------:R-:W-:Y:S01]  /*21320*/  PRMT R88, R88, 0x5410, R2 ;  /* 0x0000541058587816 */ /* 0x000fe20000000002 */
[----:B------:R-:W-:Y:S01]  /*21330*/  IMAD.MOV.U32 R2, RZ, RZ, R47 ;  /* 0x000000ffff027224 */ /* 0x000fe200078e002f */
[----:B------:R-:W-:Y:S01]  /*21340*/  SHF.R.S32.HI R6, RZ, 0x1f, R68 ;  /* 0x0000001fff067819 */ /* 0x000fe20000011444 */
[----:B------:R-:W-:-:S03]  /*21350*/  IMAD.MOV.U32 R5, RZ, RZ, R53 ;  /* 0x000000ffff057224 */ /* 0x000fc600078e0035 */
[----:B------:R-:W-:Y:S01]  /*21360*/  PRMT R86, R2, 0x5410, R3 ;  /* 0x0000541002567816 */ /* 0x000fe20000000003 */
[----:B------:R-:W-:Y:S01]  /*21370*/  IMAD.MOV.U32 R2, RZ, RZ, R66 ;  /* 0x000000ffff027224 */ /* 0x000fe200078e0042 */
[----:B------:R-:W-:Y:S01]  /*21380*/  LEA.HI R3, R6, R68, RZ, 0x3 ;  /* 0x0000004406037211 */ /* 0x000fe200078f18ff */
[----:B------:R-:W-:Y:S01]  /*21390*/  IMAD.MOV.U32 R6, RZ, RZ, R40 ;  /* 0x000000ffff067224 */ /* 0x000fe200078e0028 */
[----:B------:R-:W-:Y:S01]  /*213a0*/  PRMT R88, R5, 0x7610, R88 ;  /* 0x0000761005587816 */ /* 0x000fe20000000058 */
[----:B------:R-:W-:Y:S01]  /*213b0*/  IMAD.MOV.U32 R5, RZ, RZ, R41 ;  /* 0x000000ffff057224 */ /* 0x000fe200078e0029 */
[----:B------:R-:W-:Y:S02]  /*213c0*/  LOP3.LUT R3, R3, 0xfffffff8, RZ, 0xc0, !PT ;  /* 0xfffffff803037812 */ /* 0x000fe400078ec0ff */
[----:B------:R-:W-:Y:S01]  /*213d0*/  PRMT R93, R93, 0x5410, R2 ;  /* 0x000054105d5d7816 */ /* 0x000fe20000000002 */
[----:B------:R-:W-:Y:S01]  /*213e0*/  IMAD.MOV.U32 R2, RZ, RZ, R63 ;  /* 0x000000ffff027224 */ /* 0x000fe200078e003f */
[----:B------:R-:W-:Y:S01]  /*213f0*/  PRMT R80, R5, 0x5410, R6 ;  /* 0x0000541005507816 */ /* 0x000fe20000000006 */
[----:B------:R-:W-:-:S02]  /*21400*/  IMAD.IADD R3, R68, 0x1, -R3 ;  /* 0x0000000144037824 */ /* 0x000fc400078e0a03 */
[----:B------:R-:W-:Y:S02]  /*21410*/  IMAD.MOV.U32 R5, RZ, RZ, R62 ;  /* 0x000000ffff057224 */ /* 0x000fe400078e003e */
[----:B------:R-:W-:Y:S01]  /*21420*/  IMAD.MOV.U32 R6, RZ, RZ, R67 ;  /* 0x000000ffff067224 */ /* 0x000fe200078e0043 */
[C---:B------:R-:W-:Y:S01]  /*21430*/  LOP3.LUT P1, RZ, R3.reuse, 0x4, RZ, 0xc0, !PT ;  /* 0x0000000403ff7812 */ /* 0x040fe2000782c0ff */
[----:B--2---:R-:W-:Y:S01]  /*21440*/  IMAD.SHL.U32 R7, R3, 0x40, RZ ;  /* 0x0000004003077824 */ /* 0x004fe200078e00ff */
[----:B------:R-:W-:Y:S01]  /*21450*/  PRMT R91, R2, 0x5410, R5 ;  /* 0x00005410025b7816 */ /* 0x000fe20000000005 */
[----:B------:R-:W-:Y:S01]  /*21460*/  IMAD.MOV.U32 R5, RZ, RZ, R50 ;  /* 0x000000ffff057224 */ /* 0x000fe200078e0032 */
[----:B------:R-:W-:Y:S01]  /*21470*/  PRMT R93, R6, 0x7610, R93 ;  /* 0x00007610065d7816 */ /* 0x000fe2000000005d */
[----:B------:R-:W-:Y:S01]  /*21480*/  IMAD.MOV.U32 R6, RZ, RZ, R55 ;  /* 0x000000ffff067224 */ /* 0x000fe200078e0037 */
[----:B------:R-:W-:Y:S01]  /*21490*/  LOP3.LUT R2, R7, 0x1c0, RZ, 0xc0, !PT ;  /* 0x000001c007027812 */ /* 0x000fe200078ec0ff */
[----:B------:R-:W-:Y:S01]  /*214a0*/  IMAD.MOV.U32 R7, RZ, RZ, R54 ;  /* 0x000000ffff077224 */ /* 0x000fe200078e0036 */
[----:B------:R-:W-:Y:S01]  /*214b0*/  PRMT R87, R87, 0x5410, R5 ;  /* 0x0000541057577816 */ /* 0x000fe20000000005 */
[----:B------:R-:W-:Y:S01]  /*214c0*/  IMAD.MOV.U32 R5, RZ, RZ, R51 ;  /* 0x000000ffff057224 */ /* 0x000fe200078e0033 */
[----:B------:R-:W-:Y:S01]  /*214d0*/  LOP3.LUT R20, R2, 0x18, R57, 0xf8, !PT ;  /* 0x0000001802147812 */ /* 0x000fe200078ef839 */
[----:B------:R-:W-:Y:S01]  /*214e0*/  IMAD.MOV.U32 R3, RZ, RZ, R38 ;  /* 0x000000ffff037224 */ /* 0x000fe200078e0026 */
[----:B------:R-:W-:-:S02]  /*214f0*/  PRMT R89, R6, 0x5410, R7 ;  /* 0x0000541006597816 */ /* 0x000fc40000000007 */
[----:B------:R-:W-:Y:S02]  /*21500*/  SHF.R.U32.HI R2, RZ, 0x3, R2 ;  /* 0x00000003ff027819 */ /* 0x000fe40000011602 */
[----:B------:R-:W-:Y:S01]  /*21510*/  PRMT R87, R5, 0x7610, R87 ;  /* 0x0000761005577816 */ /* 0x000fe20000000057 */
[----:B------:R-:W-:Y:S01]  /*21520*/  IMAD.MOV.U32 R5, RZ, RZ, R49 ;  /* 0x000000ffff057224 */ /* 0x000fe200078e0031 */
[----:B------:R-:W-:Y:S01]  /*21530*/  LOP3.LUT R7, R20, R2, RZ, 0x3c, !PT ;  /* 0x0000000214077212 */ /* 0x000fe200078e3cff */
[----:B------:R-:W-:Y:S02]  /*21540*/  IMAD.MOV.U32 R2, RZ, RZ, R48 ;  /* 0x000000ffff027224 */ /* 0x000fe400078e0030 */
[----:B------:R-:W-:Y:S02]  /*21550*/  IMAD.SHL.U32 R20, R56, 0x10, RZ ;  /* 0x0000001038147824 */ /* 0x000fe400078e00ff */
[----:B------:R-:W-:Y:S01]  /*21560*/  IMAD.MOV.U32 R56, RZ, RZ, 0x20 ;  /* 0x00000020ff387424 */ /* 0x000fe200078e00ff */
[----:B------:R-:W-:Y:S01]  /*21570*/  PRMT R82, R82, 0x5410, R2 ;  /* 0x0000541052527816 */ /* 0x000fe20000000002 */
[----:B------:R-:W-:Y:S01]  /*21580*/  IMAD.MOV.U32 R2, RZ, RZ, R39 ;  /* 0x000000ffff027224 */ /* 0x000fe200078e0027 */
[----:B------:R-:W-:-:S02]  /*21590*/  LOP3.LUT R57, R7, 0xfffffe00, R20, 0xf8, !PT ;  /* 0xfffffe0007397812 */ /* 0x000fc400078ef814 */
[----:B------:R-:W-:Y:S02]  /*215a0*/  PRMT R82, R5, 0x7610, R82 ;  /* 0x0000761005527816 */ /* 0x000fe40000000052 */
[----:B------:R-:W-:Y:S02]  /*215b0*/  PRMT R78, R2, 0x5410, R3 ;  /* 0x00005410024e7816 */ /* 0x000fe40000000003 */
[----:B------:R-:W-:Y:S01]  /*215c0*/  SEL R56, R56, 0xffffffe0, !P1 ;  /* 0xffffffe038387807 */ /* 0x000fe20004800000 */
[----:B---3--:R-:W-:-:S05]  /*215d0*/  IMAD R6, R21, -0x80, R64 ;  /* 0xffffff8015067824 */ /* 0x008fca00078e0240 */
[----:B------:R-:W-:Y:S01]  /*215e0*/  IMNMX R64, R6, 0x80, PT ;  /* 0x0000008006407817 */ /* 0x000fe20003800200 */
[----:B----4-:R-:W-:-:S03]  /*215f0*/  IMAD.WIDE.U32 R26, R57, 0x2, R24 ;  /* 0x00000002391a7825 */ /* 0x010fc600078e0018 */
[----:B------:R-:W-:-:S13]  /*21600*/  ISETP.GE.AND P0, PT, R68, R64, PT ;  /* 0x000000404400720c */ /* 0x000fda0003f06270 */
[----:B------:R-:W-:Y:S05]  /*21610*/  @P0 BRA `(.L_x_979) ;  /* 0x000013d000000947 */ /* 0x000fea0003800000 */
[----:B------:R-:W-:Y:S01]  /*21620*/  ISETP.GE.AND P0, PT, R4, R0, PT ;  /* 0x000000000400720c */ /* 0x000fe20003f06270 */
[----:B------:R-:W-:-:S12]  /*21630*/  BSSY B0, `(.L_x_980) ;  /* 0x0000030000007945 */ /* 0x000fd80003800000 */
[----:B------:R-:W-:Y:S05]  /*21640*/  @P0 BRA `(.L_x_981) ;  /* 0x000002e000000947 */ /* 0x000fea0003800000 */
[----:B------:R-:W2:Y:S01]  /*21650*/  LD.E.128 R20, [R26.64] ;  /* 0x000000041a147980 */ /* 0x000ea2000c101d00 */
[----:B------:R-:W-:Y:S02]  /*21660*/  SHF.R.U32.HI R2, RZ, 0x10, R9 ;  /* 0x00000010ff027819 */ /* 0x000fe40000011609 */
[----:B------:R-:W-:Y:S02]  /*21670*/  SHF.R.U32.HI R3, RZ, 0x10, R13 ;  /* 0x00000010ff037819 */ /* 0x000fe4000001160d */
[C---:B------:R-:W-:Y:S02]  /*21680*/  PRMT R2, R65.reuse, 0x5410, R2 ;  /* 0x0000541041027816 */ /* 0x040fe40000000002 */
[----:B------:R-:W-:Y:S02]  /*21690*/  PRMT R3, R65, 0x5432, R3 ;  /* 0x0000543241037816 */ /* 0x000fe40000000003 */
[----:B------:R-:W-:Y:S01]  /*216a0*/  SHF.R.U64 R8, R8, 0x10, R9 ;  /* 0x0000001008087819 */ /* 0x000fe20000001209 */
[----:B------:R-:W-:Y:S01]  /*216b0*/  IMAD.U32 R6, R2, 0x10000, RZ ;  /* 0x0001000002067824 */ /* 0x000fe200078e00ff */
[----:B------:R-:W-:Y:S01]  /*216c0*/  SHF.R.U64 R12, R12, 0x10, R13 ;  /* 0x000000100c0c7819 */ /* 0x000fe2000000120d */
[----:B------:R-:W-:Y:S01]  /*216d0*/  IMAD.U32 R5, R3, 0x10000, RZ ;  /* 0x0001000003057824 */ /* 0x000fe200078e00ff */
[----:B--2---:R-:W-:-:S02]  /*216e0*/  LOP3.LUT R36, R22, 0xffff0000, RZ, 0xc0, !PT ;  /* 0xffff000016247812 */ /* 0x004fc400078ec0ff */
[----:B------:R-:W-:Y:S01]  /*216f0*/  SHF.L.U32 R7, R22, 0x10, RZ ;  /* 0x0000001016077819 */ /* 0x000fe200000006ff */
[----:B------:R-:W-:Y:S02]  /*21700*/  IMAD.U32 R22, R23, 0x10000, RZ ;  /* 0x0001000017167824 */ /* 0x000fe400078e00ff */
[CC--:B------:R-:W-:Y:S02]  /*21710*/  FMUL.FTZ R37, R36.reuse, R6.reuse ;  /* 0x0000000624257220 */ /* 0x0c0fe40000410000 */
[-C--:B------:R-:W-:Y:S02]  /*21720*/  FMUL.FTZ R36, R36, R5.reuse ;  /* 0x0000000524247220 */ /* 0x080fe40000410000 */
[----:B------:R-:W-:Y:S01]  /*21730*/  FFMA.FTZ R37, R7, R5, -R37 ;  /* 0x0000000507257223 */ /* 0x000fe20000010825 */
[----:B------:R-:W-:Y:S01]  /*21740*/  LOP3.LUT R5, R3, 0xffff0000, RZ, 0xc0, !PT ;  /* 0xffff000003057812 */ /* 0x000fe200078ec0ff */
[----:B------:R-:W-:Y:S01]  /*21750*/  FFMA.FTZ R36, R7, R6, R36 ;  /* 0x0000000607247223 */ /* 0x000fe20000010024 */
[----:B------:R-:W-:-:S02]  /*21760*/  LOP3.LUT R3, R2, 0xffff0000, RZ, 0xc0, !PT ;  /* 0xffff000002037812 */ /* 0x000fc400078ec0ff */
[----:B------:R-:W-:-:S05]  /*21770*/  LOP3.LUT R2, R23, 0xffff0000, RZ, 0xc0, !PT ;  /* 0xffff000017027812 */ /* 0x000fca00078ec0ff */
[C---:B------:R-:W-:Y:S02]  /*21780*/  FMUL.FTZ R23, R2.reuse, R5 ;  /* 0x0000000502177220 */ /* 0x040fe40000410000 */
[-C--:B------:R-:W-:Y:S01]  /*21790*/  FMUL.FTZ R7, R2, R3.reuse ;  /* 0x0000000302077220 */ /* 0x080fe20000410000 */
[C---:B------:R-:W-:Y:S01]  /*217a0*/  PRMT R2, R69.reuse, 0x5410, R8 ;  /* 0x0000541045027816 */ /* 0x040fe20000000008 */
[C---:B------:R-:W-:Y:S01]  /*217b0*/  FFMA.FTZ R23, R22.reuse, R3, R23 ;  /* 0x0000000316177223 */ /* 0x040fe20000010017 */
[----:B------:R-:W-:Y:S01]  /*217c0*/  PRMT R3, R69, 0x5432, R12 ;  /* 0x0000543245037816 */ /* 0x000fe2000000000c */
[----:B------:R-:W-:Y:S01]  /*217d0*/  FFMA.FTZ R7, R22, R5, -R7 ;  /* 0x0000000516077223 */ /* 0x000fe20000010807 */
[----:B------:R-:W-:Y:S01]  /*217e0*/  LOP3.LUT R5, R20, 0xffff0000, RZ, 0xc0, !PT ;  /* 0xffff000014057812 */ /* 0x000fe200078ec0ff */
[----:B------:R-:W-:Y:S01]  /*217f0*/  IMAD.U32 R9, R2, 0x10000, RZ ;  /* 0x0001000002097824 */ /* 0x000fe200078e00ff */
[----:B------:R-:W-:Y:S01]  /*21800*/  SHF.L.U32 R8, R3, 0x10, RZ ;  /* 0x0000001003087819 */ /* 0x000fe200000006ff */
[----:B------:R-:W-:Y:S01]  /*21810*/  IMAD.U32 R12, R20, 0x10000, RZ ;  /* 0x00010000140c7824 */ /* 0x000fe200078e00ff */
[----:B------:R-:W-:Y:S01]  /*21820*/  SHF.L.U32 R20, R21, 0x10, RZ ;  /* 0x0000001015147819 */ /* 0x000fe200000006ff */
[C---:B------:R-:W-:Y:S01]  /*21830*/  FMUL.FTZ R6, R5.reuse, R9 ;  /* 0x0000000905067220 */ /* 0x040fe20000410000 */
[----:B------:R-:W-:Y:S01]  /*21840*/  F2FP.BF16.PACK_AB R22, R36, R37 ;  /* 0x000000252416723e */ /* 0x000fe200000010ff */
[-C--:B------:R-:W-:Y:S01]  /*21850*/  FMUL.FTZ R5, R5, R8.reuse ;  /* 0x0000000805057220 */ /* 0x080fe20000410000 */
[----:B------:R-:W-:Y:S01]  /*21860*/  F2FP.BF16.PACK_AB R23, R23, R7 ;  /* 0x000000071717723e */ /* 0x000fe200000010ff */
[----:B------:R-:W-:Y:S01]  /*21870*/  FFMA.FTZ R6, R12, R8, -R6 ;  /* 0x000000080c067223 */ /* 0x000fe20000010806 */
[----:B------:R-:W-:Y:S01]  /*21880*/  LOP3.LUT R8, R2, 0xffff0000, RZ, 0xc0, !PT ;  /* 0xffff000002087812 */ /* 0x000fe200078ec0ff */
[----:B------:R-:W-:Y:S01]  /*21890*/  FFMA.FTZ R5, R12, R9, R5 ;  /* 0x000000090c057223 */ /* 0x000fe20000010005 */
[----:B------:R-:W-:-:S02]  /*218a0*/  LOP3.LUT R9, R3, 0xffff0000, RZ, 0xc0, !PT ;  /* 0xffff000003097812 */ /* 0x000fc400078ec0ff */
[----:B------:R-:W-:-:S05]  /*218b0*/  LOP3.LUT R2, R21, 0xffff0000, RZ, 0xc0, !PT ;  /* 0xffff000015027812 */ /* 0x000fca00078ec0ff */
[CC--:B------:R-:W-:Y:S02]  /*218c0*/  FMUL.FTZ R3, R2.reuse, R8.reuse ;  /* 0x0000000802037220 */ /* 0x0c0fe40000410000 */
[-C--:B------:R-:W-:Y:S02]  /*218d0*/  FMUL.FTZ R21, R2, R9.reuse ;  /* 0x0000000902157220 */ /* 0x080fe40000410000 */
[C---:B------:R-:W-:Y:S02]  /*218e0*/  FFMA.FTZ R2, R20.reuse, R9, -R3 ;  /* 0x0000000914027223 */ /* 0x040fe40000010803 */
[----:B------:R-:W-:Y:S01]  /*218f0*/  FFMA.FTZ R21, R20, R8, R21 ;  /* 0x0000000814157223 */ /* 0x000fe20000010015 */
[----:B------:R-:W-:-:S04]  /*21900*/  F2FP.BF16.PACK_AB R20, R5, R6 ;  /* 0x000000060514723e */ /* 0x000fc800000010ff */
[----:B------:R-:W-:-:S05]  /*21910*/  F2FP.BF16.PACK_AB R21, R21, R2 ;  /* 0x000000021515723e */ /* 0x000fca00000010ff */
[----:B------:R1:W-:Y:S02]  /*21920*/  ST.E.128 [R26.64], R20 ;  /* 0x000000141a007985 */ /* 0x0003e4000c101d04 */
.L_x_981:
[----:B------:R-:W-:Y:S05]  /*21930*/  BSYNC B0 ;  /* 0x0000000000007941 */ /* 0x000fea0003800000 */
.L_x_980:
[----:B------:R-:W-:Y:S01]  /*21940*/  IADD3 R2, R4, 0x10, RZ ;  /* 0x0000001004027810 */ /* 0x000fe20007ffe0ff */
[----:B------:R-:W-:Y:S03]  /*21950*/  BSSY B0, `(.L_x_982) ;  /* 0x0000035000007945 */ /* 0x000fe60003800000 */
[----:B------:R-:W-:-:S13]  /*21960*/  ISETP.GE.AND P0, PT, R2, R0, PT ;  /* 0x000000000200720c */ /* 0x000fda0003f06270 */
[----:B------:R-:W-:Y:S05]  /*21970*/  @P0 BRA `(.L_x_983) ;  /* 0x0000032000000947 */ /* 0x000fea0003800000 */
[----:B------:R-:W-:-:S04]  /*21980*/  IADD3 R3, P0, R56, R57, RZ ;  /* 0x0000003938037210 */ /* 0x000fc80007f1e0ff */
[----:B------:R-:W-:Y:S02]  /*21990*/  LEA.HI.X.SX32 R5, R56, RZ, 0x1, P0 ;  /* 0x000000ff38057211 */ /* 0x000fe400000f0eff */
[----:B------:R-:W-:-:S04]  /*219a0*/  LEA R2, P0, R3, R24, 0x1 ;  /* 0x0000001803027211 */ /* 0x000fc800078008ff */
[----:B------:R-:W-:-:S05]  /*219b0*/  LEA.HI.X R3, R3, R25, R5, 0x1, P0 ;  /* 0x0000001903037211 */ /* 0x000fca00000f0c05 */
[----:B-1----:R-:W2:Y:S01]  /*219c0*/  LD.E.128 R20, [R2.64] ;  /* 0x0000000402147980 */ /* 0x002ea2000c101d00 */
        /* <DEDUP_REMOVED lines=8> */
[C---:B--2---:R-:W-:Y:S01]  /*21a50*/  LOP3.LUT R13, R22.reuse, 0xffff0000, RZ, 0xc0, !PT ;  /* 0xffff0000160d7812 */ /* 0x044fe200078ec0ff */
[----:B------:R-:W-:-:S02]  /*21a60*/  IMAD.U32 R9, R22, 0x10000, RZ ;  /* 0x0001000016097824 */ /* 0x000fc400078e00ff */
[----:B------:R-:W-:Y:S02]  /*21a70*/  IMAD.U32 R22, R23, 0x10000, RZ ;  /* 0x0001000017167824 */ /* 0x000fe400078e00ff */
[CC--:B------:R-:W-:Y:S02]  /*21a80*/  FMUL.FTZ R36, R13.reuse, R8.reuse ;  /* 0x000000080d247220 */ /* 0x0c0fe40000410000 */
[-C--:B------:R-:W-:Y:S02]  /*21a90*/  FMUL.FTZ R13, R13, R7.reuse ;  /* 0x000000070d0d7220 */ /* 0x080fe40000410000 */
[C---:B------:R-:W-:Y:S02]  /*21aa0*/  FFMA.FTZ R36, R9.reuse, R7, -R36 ;  /* 0x0000000709247223 */ /* 0x040fe40000010824 */
[----:B------:R-:W-:Y:S01]  /*21ab0*/  FFMA.FTZ R13, R9, R8, R13 ;  /* 0x00000008090d7223 */ /* 0x000fe2000001000d */
[----:B------:R-:W-:Y:S02]  /*21ac0*/  LOP3.LUT R9, R5, 0xffff0000, RZ, 0xc0, !PT ;  /* 0xffff000005097812 */ /* 0x000fe400078ec0ff */
[----:B------:R-:W-:-:S02]  /*21ad0*/  LOP3.LUT R5, R23, 0xffff0000, RZ, 0xc0, !PT ;  /* 0xffff000017057812 */ /* 0x000fc400078ec0ff */
[----:B------:R-:W-:Y:S02]  /*21ae0*/  LOP3.LUT R8, R6, 0xffff0000, RZ, 0xc0, !PT ;  /* 0xffff000006087812 */ /* 0x000fe400078ec0ff */
[----:B------:R-:W-:Y:S01]  /*21af0*/  PRMT R6, R73, 0x5432, R14 ;  /* 0x0000543249067816 */ /* 0x000fe2000000000e */
[CC--:B------:R-:W-:Y:S02]  /*21b00*/  FMUL.FTZ R7, R5.reuse, R9.reuse ;  /* 0x0000000905077220 */ /* 0x0c0fe40000410000 */
[-C--:B------:R-:W-:Y:S01]  /*21b10*/  FMUL.FTZ R11, R5, R8.reuse ;  /* 0x00000008050b7220 */ /* 0x080fe20000410000 */
[----:B------:R-:W-:Y:S01]  /*21b20*/  PRMT R5, R73, 0x5410, R10 ;  /* 0x0000541049057816 */ /* 0x000fe2000000000a */
[----:B------:R-:W-:Y:S01]  /*21b30*/  FFMA.FTZ R7, R22, R8, -R7 ;  /* 0x0000000816077223 */ /* 0x000fe20000010807 */
[----:B------:R-:W-:Y:S01]  /*21b40*/  LOP3.LUT R8, R20, 0xffff0000, RZ, 0xc0, !PT ;  /* 0xffff000014087812 */ /* 0x000fe200078ec0ff */
[----:B------:R-:W-:Y:S02]  /*21b50*/  FFMA.FTZ R11, R22, R9, R11 ;  /* 0x00000009160b7223 */ /* 0x000fe4000001000b */
[----:B------:R-:W-:-:S02]  /*21b60*/  IMAD.U32 R10, R5, 0x10000, RZ ;  /* 0x00010000050a7824 */ /* 0x000fc400078e00ff */
[----:B------:R-:W-:Y:S01]  /*21b70*/  IMAD.U32 R9, R6, 0x10000, RZ ;  /* 0x0001000006097824 */ /* 0x000fe200078e00ff */
[----:B------:R-:W-:Y:S01]  /*21b80*/  F2FP.BF16.PACK_AB R11, R11, R7 ;  /* 0x000000070b0b723e */ /* 0x000fe200000010ff */
[-C--:B------:R-:W-:Y:S02]  /*21b90*/  FMUL.FTZ R12, R8, R10.reuse ;  /* 0x0000000a080c7220 */ /* 0x080fe40000410000 */
[----:B------:R-:W-:Y:S02]  /*21ba0*/  IMAD.U32 R14, R20, 0x10000, RZ ;  /* 0x00010000140e7824 */ /* 0x000fe400078e00ff */
[-C--:B------:R-:W-:Y:S02]  /*21bb0*/  FMUL.FTZ R8, R8, R9.reuse ;  /* 0x0000000908087220 */ /* 0x080fe40000410000 */
[C---:B------:R-:W-:Y:S02]  /*21bc0*/  FFMA.FTZ R12, R14.reuse, R9, -R12 ;  /* 0x000000090e0c7223 */ /* 0x040fe4000001080c */
[----:B------:R-:W-:Y:S01]  /*21bd0*/  FFMA.FTZ R8, R14, R10, R8 ;  /* 0x0000000a0e087223 */ /* 0x000fe20000010008 */
[----:B------:R-:W-:Y:S01]  /*21be0*/  LOP3.LUT R14, R5, 0xffff0000, RZ, 0xc0, !PT ;  /* 0xffff0000050e7812 */ /* 0x000fe200078ec0ff */
[C---:B------:R-:W-:Y:S01]  /*21bf0*/  IMAD.U32 R20, R21.reuse, 0x10000, RZ ;  /* 0x0001000015147824 */ /* 0x040fe200078e00ff */
[----:B------:R-:W-:-:S02]  /*21c00*/  LOP3.LUT R5, R21, 0xffff0000, RZ, 0xc0, !PT ;  /* 0xffff000015057812 */ /* 0x000fc400078ec0ff */
[----:B------:R-:W-:Y:S02]  /*21c10*/  LOP3.LUT R10, R6, 0xffff0000, RZ, 0xc0, !PT ;  /* 0xffff0000060a7812 */ /* 0x000fe400078ec0ff */
[----:B------:R-:W-:Y:S01]  /*21c20*/  F2FP.BF16.PACK_AB R8, R8, R12 ;  /* 0x0000000c0808723e */ /* 0x000fe200000010ff */
[C---:B------:R-:W-:Y:S02]  /*21c30*/  FMUL.FTZ R6, R5.reuse, R14 ;  /* 0x0000000e05067220 */ /* 0x040fe40000410000 */
[-C--:B------:R-:W-:Y:S02]  /*21c40*/  FMUL.FTZ R9, R5, R10.reuse ;  /* 0x0000000a05097220 */ /* 0x080fe40000410000 */
[C---:B------:R-:W-:Y:S01]  /*21c50*/  FFMA.FTZ R5, R20.reuse, R10, -R6 ;  /* 0x0000000a14057223 */ /* 0x040fe20000010806 */
[----:B------:R-:W-:Y:S01]  /*21c60*/  F2FP.BF16.PACK_AB R10, R13, R36 ;  /* 0x000000240d0a723e */ /* 0x000fe200000010ff */
[----:B------:R-:W-:-:S05]  /*21c70*/  FFMA.FTZ R9, R20, R14, R9 ;  /* 0x0000000e14097223 */ /* 0x000fca0000010009 */
[----:B------:R-:W-:-:S05]  /*21c80*/  F2FP.BF16.PACK_AB R9, R9, R5 ;  /* 0x000000050909723e */ /* 0x000fca00000010ff */
[----:B------:R1:W-:Y:S02]  /*21c90*/  ST.E.128 [R2.64], R8 ;  /* 0x0000000802007985 */ /* 0x0003e4000c101d04 */
.L_x_983:
[----:B------:R-:W-:Y:S05]  /*21ca0*/  BSYNC B0 ;  /* 0x0000000000007941 */ /* 0x000fea0003800000 */
.L_x_982:
[----:B-1----:R-:W-:Y:S01]  /*21cb0*/  IADD3 R2, R4, 0x20, RZ ;  /* 0x0000002004027810 */ /* 0x002fe20007ffe0ff */
[----:B------:R-:W-:Y:S03]  /*21cc0*/  BSSY B0, `(.L_x_984) ;  /* 0x0000031000007945 */ /* 0x000fe60003800000 */
[----:B------:R-:W-:-:S13]  /*21cd0*/  ISETP.GE.AND P0, PT, R2, R0, PT ;  /* 0x000000000200720c */ /* 0x000fda0003f06270 */
[----:B------:R-:W-:Y:S05]  /*21ce0*/  @P0 BRA `(.L_x_985) ;  /* 0x000002e000000947 */ /* 0x000fea0003800000 */
[----:B------:R-:W2:Y:S01]  /*21cf0*/  LD.E.128 R8, [R26.64+0x4000] ;  /* 0x004000041a087980 */ /* 0x000ea2000c101d00 */
[----:B------:R-:W-:Y:S02]  /*21d00*/  SHF.R.U32.HI R6, RZ, 0x10, R17 ;  /* 0x00000010ff067819 */ /* 0x000fe40000011611 */
[----:B------:R-:W-:Y:S02]  /*21d10*/  SHF.R.U32.HI R7, RZ, 0x10, R19 ;  /* 0x00000010ff077819 */ /* 0x000fe40000011613 */
[----:B------:R-:W-:Y:S02]  /*21d20*/  PRMT R6, R74, 0x5410, R6 ;  /* 0x000054104a067816 */ /* 0x000fe40000000006 */
[----:B------:R-:W-:Y:S02]  /*21d30*/  PRMT R7, R75, 0x5410, R7 ;  /* 0x000054104b077816 */ /* 0x000fe40000000007 */
[----:B------:R-:W-:Y:S01]  /*21d40*/  SHF.R.U64 R14, R18, 0x10, R19 ;  /* 0x00000010120e7819 */ /* 0x000fe20000001213 */
[----:B------:R-:W-:Y:S01]  /*21d50*/  IMAD.U32 R18, R6, 0x10000, RZ ;  /* 0x0001000006127824 */ /* 0x000fe200078e00ff */
[----:B------:R-:W-:Y:S01]  /*21d60*/  SHF.R.U64 R13, R16, 0x10, R17 ;  /* 0x00000010100d7819 */ /* 0x000fe20000001211 */
[----:B------:R-:W-:Y:S01]  /*21d70*/  IMAD.U32 R17, R7, 0x10000, RZ ;  /* 0x0001000007117824 */ /* 0x000fe200078e00ff */
[----:B------:R-:W-:-:S02]  /*21d80*/  LOP3.LUT R20, R6, 0xffff0000, RZ, 0xc0, !PT ;  /* 0xffff000006147812 */ /* 0x000fc400078ec0ff */
[----:B------:R-:W-:Y:S02]  /*21d90*/  PRMT R13, R74, 0x5432, R13 ;  /* 0x000054324a0d7816 */ /* 0x000fe4000000000d */
[----:B------:R-:W-:Y:S02]  /*21da0*/  PRMT R14, R75, 0x5432, R14 ;  /* 0x000054324b0e7816 */ /* 0x000fe4000000000e */
[----:B------:R-:W-:Y:S02]  /*21db0*/  LOP3.LUT R19, R7, 0xffff0000, RZ, 0xc0, !PT ;  /* 0xffff000007137812 */ /* 0x000fe400078ec0ff */
[C---:B--2---:R-:W-:Y:S01]  /*21dc0*/  LOP3.LUT R12, R10.reuse, 0xffff0000, RZ, 0xc0, !PT ;  /* 0xffff00000a0c7812 */ /* 0x044fe200078ec0ff */
[----:B------:R-:W-:Y:S01]  /*21dd0*/  IMAD.U32 R16, R10, 0x10000, RZ ;  /* 0x000100000a107824 */ /* 0x000fe200078e00ff */
[C---:B------:R-:W-:Y:S01]  /*21de0*/  LOP3.LUT R10, R11.reuse, 0xffff0000, RZ, 0xc0, !PT ;  /* 0xffff00000b0a7812 */ /* 0x040fe200078ec0ff */
[----:B------:R-:W-:Y:S01]  /*21df0*/  IMAD.U32 R15, R11, 0x10000, RZ ;  /* 0x000100000b0f7824 */ /* 0x000fe200078e00ff */
[----:B------:R-:W-:Y:S01]  /*21e00*/  LOP3.LUT R3, R8, 0xffff0000, RZ, 0xc0, !PT ;  /* 0xffff000008037812 */ /* 0x000fe200078ec0ff */
[-C--:B------:R-:W-:Y:S01]  /*21e10*/  FMUL.FTZ R11, R12, R18.reuse ;  /* 0x000000120c0b7220 */ /* 0x080fe20000410000 */
[----:B------:R-:W-:Y:S01]  /*21e20*/  SHF.L.U32 R5, R8, 0x10, RZ ;  /* 0x0000001008057819 */ /* 0x000fe200000006ff */
[-C--:B------:R-:W-:Y:S01]  /*21e30*/  FMUL.FTZ R6, R12, R17.reuse ;  /* 0x000000110c067220 */ /* 0x080fe20000410000 */
[----:B------:R-:W-:Y:S01]  /*21e40*/  LOP3.LUT R8, R9, 0xffff0000, RZ, 0xc0, !PT ;  /* 0xffff000009087812 */ /* 0x000fe200078ec0ff */
[----:B------:R-:W-:Y:S01]  /*21e50*/  FFMA.FTZ R12, R16, R17, -R11 ;  /* 0x00000011100c7223 */ /* 0x000fe2000001080b */
[----:B------:R-:W-:Y:S01]  /*21e60*/  SHF.L.U32 R17, R14, 0x10, RZ ;  /* 0x000000100e117819 */ /* 0x000fe200000006ff */
[----:B------:R-:W-:Y:S01]  /*21e70*/  FFMA.FTZ R16, R16, R18, R6 ;  /* 0x0000001210107223 */ /* 0x000fe20000010006 */
[----:B------:R-:W-:Y:S01]  /*21e80*/  LOP3.LUT R14, R14, 0xffff0000, RZ, 0xc0, !PT ;  /* 0xffff00000e0e7812 */ /* 0x000fe200078ec0ff */
[C---:B------:R-:W-:Y:S01]  /*21e90*/  IMAD.U32 R18, R13.reuse, 0x10000, RZ ;  /* 0x000100000d127824 */ /* 0x040fe200078e00ff */
[----:B------:R-:W-:Y:S01]  /*21ea0*/  LOP3.LUT R13, R13, 0xffff0000, RZ, 0xc0, !PT ;  /* 0xffff00000d0d7812 */ /* 0x000fe200078ec0ff */
[----:B------:R-:W-:Y:S01]  /*21eb0*/  FMUL.FTZ R7, R10, R20 ;  /* 0x000000140a077220 */ /* 0x000fe20000410000 */
[----:B------:R-:W-:Y:S01]  /*21ec0*/  SHF.L.U32 R2, R9, 0x10, RZ ;  /* 0x0000001009027819 */ /* 0x000fe200000006ff */
[----:B------:R-:W-:-:S02]  /*21ed0*/  FMUL.FTZ R6, R3, R18 ;  /* 0x0000001203067220 */ /* 0x000fc40000410000 */
[----:B------:R-:W-:Y:S02]  /*21ee0*/  FMUL.FTZ R11, R10, R19 ;  /* 0x000000130a0b7220 */ /* 0x000fe40000410000 */
[----:B------:R-:W-:Y:S02]  /*21ef0*/  FMUL.FTZ R3, R3, R17 ;  /* 0x0000001103037220 */ /* 0x000fe40000410000 */
[C---:B------:R-:W-:Y:S02]  /*21f00*/  FMUL.FTZ R10, R8.reuse, R13 ;  /* 0x0000000d080a7220 */ /* 0x040fe40000410000 */
[----:B------:R-:W-:Y:S02]  /*21f10*/  FMUL.FTZ R9, R8, R14 ;  /* 0x0000000e08097220 */ /* 0x000fe40000410000 */
[----:B------:R-:W-:Y:S02]  /*21f20*/  FFMA.FTZ R8, R5, R18, R3 ;  /* 0x0000001205087223 */ /* 0x000fe40000010003 */
[----:B------:R-:W-:-:S02]  /*21f30*/  FFMA.FTZ R7, R15, R19, -R7 ;  /* 0x000000130f077223 */ /* 0x000fc40000010807 */
[----:B------:R-:W-:Y:S02]  /*21f40*/  FFMA.FTZ R11, R15, R20, R11 ;  /* 0x000000140f0b7223 */ /* 0x000fe4000001000b */
[----:B------:R-:W-:Y:S02]  /*21f50*/  FFMA.FTZ R6, R5, R17, -R6 ;  /* 0x0000001105067223 */ /* 0x000fe40000010806 */
[----:B------:R-:W-:Y:S01]  /*21f60*/  FFMA.FTZ R3, R2, R14, -R10 ;  /* 0x0000000e02037223 */ /* 0x000fe2000001080a */
[----:B------:R-:W-:Y:S01]  /*21f70*/  F2FP.BF16.PACK_AB R10, R16, R12 ;  /* 0x0000000c100a723e */ /* 0x000fe200000010ff */
[----:B------:R-:W-:Y:S01]  /*21f80*/  FFMA.FTZ R9, R2, R13, R9 ;  /* 0x0000000d02097223 */ /* 0x000fe20000010009 */
[----:B------:R-:W-:Y:S02]  /*21f90*/  F2FP.BF16.PACK_AB R11, R11, R7 ;  /* 0x000000070b0b723e */ /* 0x000fe400000010ff */
[----:B------:R-:W-:Y:S02]  /*21fa0*/  F2FP.BF16.PACK_AB R8, R8, R6 ;  /* 0x000000060808723e */ /* 0x000fe400000010ff */
[----:B------:R-:W-:-:S05]  /*21fb0*/  F2FP.BF16.PACK_AB R9, R9, R3 ;  /* 0x000000030909723e */ /* 0x000fca00000010ff */
[----:B------:R1:W-:Y:S02]  /*21fc0*/  ST.E.128 [R26.64+0x4000], R8 ;  /* 0x004000081a007985 */ /* 0x0003e4000c101d04 */
.L_x_985:
[----:B------:R-:W-:Y:S05]  /*21fd0*/  BSYNC B0 ;  /* 0x0000000000007941 */ /* 0x000fea0003800000 */
.L_x_984:
[----:B------:R-:W-:Y:S01]  /*21fe0*/  IADD3 R2, R4, 0x30, RZ ;  /* 0x0000003004027810 */ /* 0x000fe20007ffe0ff */
[----:B------:R-:W-:Y:S03]  /*21ff0*/  BSSY B0, `(.L_x_986) ;  /* 0x0000036000007945 */ /* 0x000fe60003800000 */
[----:B------:R-:W-:-:S13]  /*22000*/  ISETP.GE.AND P0, PT, R2, R0, PT ;  /* 0x000000000200720c */ /* 0x000fda0003f06270 */
[----:B------:R-:W-:Y:S05]  /*22010*/  @P0 BRA `(.L_x_987) ;  /* 0x0000033000000947 */ /* 0x000fea0003800000 */
[----:B------:R-:W-:-:S04]  /*22020*/  IADD3 R2, R56, 0x2000, RZ ;  /* 0x0000200038027810 */ /* 0x000fc80007ffe0ff */
[----:B------:R-:W-:-:S04]  /*22030*/  IADD3 R3, P0, R57, R2, RZ ;  /* 0x0000000239037210 */ /* 0x000fc80007f1e0ff */
[----:B------:R-:W-:Y:S02]  /*22040*/  LEA.HI.X.SX32 R5, R2, RZ, 0x1, P0 ;  /* 0x000000ff02057211 */ /* 0x000fe400000f0eff */
[----:B------:R-:W-:-:S04]  /*22050*/  LEA R2, P0, R3, R24, 0x1 ;  /* 0x0000001803027211 */ /* 0x000fc800078008ff */
[----:B------:R-:W-:-:S05]  /*22060*/  LEA.HI.X R3, R3, R25, R5, 0x1, P0 ;  /* 0x0000001903037211 */ /* 0x000fca00000f0c05 */
[----:B-1----:R-:W2:Y:S01]  /*22070*/  LD.E.128 R8, [R2.64] ;  /* 0x0000000402087980 */ /* 0x002ea2000c101d00 */
[----:B------:R-:W-:Y:S02]  /*22080*/  SHF.R.U32.HI R6, RZ, 0x10, R31 ;  /* 0x00000010ff067819 */ /* 0x000fe4000001161f */
[----:B------:R-:W-:Y:S02]  /*22090*/  SHF.R.U32.HI R5, RZ, 0x10, R29 ;  /* 0x00000010ff057819 */ /* 0x000fe4000001161d */
[----:B------:R-:W-:Y:S02]  /*220a0*/  PRMT R6, R77, 0x5410, R6 ;  /* 0x000054104d067816 */ /* 0x000fe40000000006 */
[----:B------:R-:W-:Y:S02]  /*220b0*/  PRMT R5, R76, 0x5410, R5 ;  /* 0x000054104c057816 */ /* 0x000fe40000000005 */
[----:B------:R-:W-:Y:S01]  /*220c0*/  SHF.R.U64 R14, R30, 0x10, R31 ;  /* 0x000000101e0e7819 */ /* 0x000fe2000000121f */
[----:B------:R-:W-:Y:S01]  /*220d0*/  IMAD.U32 R19, R6, 0x10000, RZ ;  /* 0x0001000006137824 */ /* 0x000fe200078e00ff */
[----:B------:R-:W-:-:S02]  /*220e0*/  LOP3.LUT R21, R5, 0xffff0000, RZ, 0xc0, !PT ;  /* 0xffff000005157812 */ /* 0x000fc400078ec0ff */
[----:B------:R-:W-:Y:S02]  /*220f0*/  SHF.R.U64 R13, R28, 0x10, R29 ;  /* 0x000000101c0d7819 */ /* 0x000fe4000000121d */
[----:B------:R-:W-:Y:S02]  /*22100*/  LOP3.LUT R20, R6, 0xffff0000, RZ, 0xc0, !PT ;  /* 0xffff000006147812 */ /* 0x000fe400078ec0ff */
[----:B------:R-:W-:Y:S02]  /*22110*/  PRMT R14, R77, 0x5432, R14 ;  /* 0x000054324d0e7816 */ /* 0x000fe4000000000e */
[----:B------:R-:W-:Y:S01]  /*22120*/  PRMT R13, R76, 0x5432, R13 ;  /* 0x000054324c0d7816 */ /* 0x000fe2000000000d */
[C---:B--2---:R-:W-:Y:S01]  /*22130*/  IMAD.U32 R16, R10.reuse, 0x10000, RZ ;  /* 0x000100000a107824 */ /* 0x044fe200078e00ff */
[----:B------:R-:W-:Y:S01]  /*22140*/  LOP3.LUT R12, R10, 0xffff0000, RZ, 0xc0, !PT ;  /* 0xffff00000a0c7812 */ /* 0x000fe200078ec0ff */
[C---:B------:R-:W-:Y:S01]  /*22150*/  IMAD.U32 R15, R11.reuse, 0x10000, RZ ;  /* 0x000100000b0f7824 */ /* 0x040fe200078e00ff */
[----:B------:R-:W-:Y:S01]  /*22160*/  LOP3.LUT R10, R11, 0xffff0000, RZ, 0xc0, !PT ;  /* 0xffff00000b0a7812 */ /* 0x000fe200078ec0ff */
[----:B------:R-:W-:Y:S01]  /*22170*/  IMAD.U32 R11, R5, 0x10000, RZ ;  /* 0x00010000050b7824 */ /* 0x000fe200078e00ff */
[C---:B------:R-:W-:Y:S01]  /*22180*/  LOP3.LUT R6, R8.reuse, 0xffff0000, RZ, 0xc0, !PT ;  /* 0xffff000008067812 */ /* 0x040fe200078ec0ff */
[----:B------:R-:W-:Y:S01]  /*22190*/  IMAD.U32 R7, R8, 0x10000, RZ ;  /* 0x0001000008077824 */ /* 0x000fe200078e00ff */
[C---:B------:R-:W-:Y:S01]  /*221a0*/  LOP3.LUT R8, R9.reuse, 0xffff0000, RZ, 0xc0, !PT ;  /* 0xffff000009087812 */ /* 0x040fe200078ec0ff */
[----:B------:R-:W-:-:S02]  /*221b0*/  IMAD.U32 R5, R9, 0x10000, RZ ;  /* 0x0001000009057824 */ /* 0x000fc400078e00ff */
[C---:B------:R-:W-:Y:S02]  /*221c0*/  FMUL.FTZ R18, R12.reuse, R11 ;  /* 0x0000000b0c127220 */ /* 0x040fe40000410000 */
[----:B------:R-:W-:Y:S02]  /*221d0*/  FMUL.FTZ R17, R12, R19 ;  /* 0x000000130c117220 */ /* 0x000fe40000410000 */
[----:B------:R-:W-:Y:S02]  /*221e0*/  FMUL.FTZ R9, R10, R21 ;  /* 0x000000150a097220 */ /* 0x000fe40000410000 */
[C---:B------:R-:W-:Y:S02]  /*221f0*/  FFMA.FTZ R18, R16.reuse, R19, -R18 ;  /* 0x0000001310127223 */ /* 0x040fe40000010812 */
[----:B------:R-:W-:Y:S02]  /*22200*/  FFMA.FTZ R17, R16, R11, R17 ;  /* 0x0000000b10117223 */ /* 0x000fe40000010011 */
[----:B------:R-:W-:-:S02]  /*22210*/  FMUL.FTZ R11, R10, R20 ;  /* 0x000000140a0b7220 */ /* 0x000fc40000410000 */
[----:B------:R-:W-:Y:S02]  /*22220*/  FFMA.FTZ R16, R15, R20, -R9 ;  /* 0x000000140f107223 */ /* 0x000fe40000010809 */
[C---:B------:R-:W-:Y:S01]  /*22230*/  IMAD.U32 R20, R13.reuse, 0x10000, RZ ;  /* 0x000100000d147824 */ /* 0x040fe200078e00ff */
[----:B------:R-:W-:Y:S01]  /*22240*/  LOP3.LUT R13, R13, 0xffff0000, RZ, 0xc0, !PT ;  /* 0xffff00000d0d7812 */ /* 0x000fe200078ec0ff */
[C---:B------:R-:W-:Y:S01]  /*22250*/  IMAD.U32 R19, R14.reuse, 0x10000, RZ ;  /* 0x000100000e137824 */ /* 0x040fe200078e00ff */
[----:B------:R-:W-:Y:S01]  /*22260*/  LOP3.LUT R14, R14, 0xffff0000, RZ, 0xc0, !PT ;  /* 0xffff00000e0e7812 */ /* 0x000fe200078ec0ff */
[C---:B------:R-:W-:Y:S02]  /*22270*/  FMUL.FTZ R12, R6.reuse, R20 ;  /* 0x00000014060c7220 */ /* 0x040fe40000410000 */
[----:B------:R-:W-:Y:S02]  /*22280*/  FMUL.FTZ R6, R6, R19 ;  /* 0x0000001306067220 */ /* 0x000fe40000410000 */
[----:B------:R-:W-:-:S02]  /*22290*/  FMUL.FTZ R10, R8, R13 ;  /* 0x0000000d080a7220 */ /* 0x000fc40000410000 */
[----:B------:R-:W-:Y:S02]  /*222a0*/  FMUL.FTZ R9, R8, R14 ;  /* 0x0000000e08097220 */ /* 0x000fe40000410000 */
[----:B------:R-:W-:Y:S02]  /*222b0*/  FFMA.FTZ R8, R7, R20, R6 ;  /* 0x0000001407087223 */ /* 0x000fe40000010006 */
[----:B------:R-:W-:Y:S02]  /*222c0*/  FFMA.FTZ R11, R15, R21, R11 ;  /* 0x000000150f0b7223 */ /* 0x000fe4000001000b */
[----:B------:R-:W-:Y:S02]  /*222d0*/  FFMA.FTZ R12, R7, R19, -R12 ;  /* 0x00000013070c7223 */ /* 0x000fe4000001080c */
[----:B------:R-:W-:Y:S01]  /*222e0*/  FFMA.FTZ R6, R5, R14, -R10 ;  /* 0x0000000e05067223 */ /* 0x000fe2000001080a */
[----:B------:R-:W-:Y:S01]  /*222f0*/  F2FP.BF16.PACK_AB R10, R17, R18 ;  /* 0x00000012110a723e */ /* 0x000fe200000010ff */
[----:B------:R-:W-:Y:S01]  /*22300*/  FFMA.FTZ R9, R5, R13, R9 ;  /* 0x0000000d05097223 */ /* 0x000fe20000010009 */
[----:B------:R-:W-:-:S02]  /*22310*/  F2FP.BF16.PACK_AB R11, R11, R16 ;  /* 0x000000100b0b723e */ /* 0x000fc400000010ff */
[----:B------:R-:W-:Y:S02]  /*22320*/  F2FP.BF16.PACK_AB R8, R8, R12 ;  /* 0x0000000c0808723e */ /* 0x000fe400000010ff */
[----:B------:R-:W-:-:S05]  /*22330*/  F2FP.BF16.PACK_AB R9, R9, R6 ;  /* 0x000000060909723e */ /* 0x000fca00000010ff */
[----:B------:R1:W-:Y:S02]  /*22340*/  ST.E.128 [R2.64], R8 ;  /* 0x0000000802007985 */ /* 0x0003e4000c101d04 */
.L_x_987:
[----:B------:R-:W-:Y:S05]  /*22350*/  BSYNC B0 ;  /* 0x0000000000007941 */ /* 0x000fea0003800000 */
.L_x_986:
        /* <DEDUP_REMOVED lines=50> */
.L_x_989:
[----:B------:R-:W-:Y:S05]  /*22680*/  BSYNC B0 ;  /* 0x0000000000007941 */ /* 0x000fea0003800000 */
.L_x_988:
[----:B------:R-:W-:-:S04]  /*22690*/  IADD3 R2, R4, 0x50, RZ ;  /* 0x0000005004027810 */ /* 0x000fc80007ffe0ff */
        /* <DEDUP_REMOVED lines=53> */
.L_x_979:
[----:B------:R-:W-:Y:S05]  /*229f0*/  BSYNC B1 ;  /* 0x0000000000017941 */ /* 0x000fea0003800000 */
.L_x_978:
[----:B-1----:R-:W-:Y:S01]  /*22a00*/  IADD3 R2, R68, 0x40, RZ ;  /* 0x0000004044027810 */ /* 0x002fe20007ffe0ff */
[----:B------:R-:W-:-:S03]  /*22a10*/  IMAD.MOV.U32 R3, RZ, RZ, 0x0 ;  /* 0x00000000ff037424 */ /* 0x000fc600078e00ff */
[----:B------:R-:W-:Y:S01]  /*22a20*/  ISETP.GE.AND P0, PT, R2, R64, PT ;  /* 0x000000400200720c */ /* 0x000fe20003f06270 */
[----:B------:R-:W-:-:S12]  /*22a30*/  IMAD.MOV.U32 R2, RZ, RZ, R112 ;  /* 0x000000ffff027224 */ /* 0x000fd800078e0070 */
[----:B------:R-:W-:Y:S05]  /*22a40*/  @P0 RET.REL.NODEC R2 `(_ZN7cutlass13device_kernelIN5flash19enable_sm80_to_sm89INS1_16FlashAttnFwdSm80INS1_25CollectiveMainloopFwdSm80ILi8ELi1ELb0EN4cute5tupleIJNS5_1CILi128EEENS7_ILi64EEENS7_ILi192EEEEEELi192ENS_10bfloat16_tEfNS_4arch4Sm80ELb0ELb1ELb1ELb1ELb1ELb1ELb1ELb1EEENS1_21CollectiveEpilogueFwdINS6_IJS8_SA_S9_EEENS6_IJNS7_ILi1EEESI_SI_EEESC_SE_Li256ELb1ELb1ELb1ELb0EEENS1_36VarlenDynamicPersistentTileSchedulerILi128ELi64ELi256ELi256ELb1ELb1ELb0ELb1ELb0ELb1EEEEEEEEEvNT_6ParamsE) ;  /* 0xfffdd5b002000950 */ /* 0x000fea0003c3ffff */
[----:B------:R-:W-:Y:S01]  /*22a50*/  ISETP.GE.AND P0, PT, R4, R0, PT ;  /* 0x000000000400720c */ /* 0x000fe20003f06270 */
[----:B------:R-:W-:-:S12]  /*22a60*/  BSSY B0, `(.L_x_990) ;  /* 0x0000030000007945 */ /* 0x000fd80003800000 */
        /* <DEDUP_REMOVED lines=47> */
.L_x_991:
[----:B------:R-:W-:Y:S05]  /*22d60*/  BSYNC B0 ;  /* 0x0000000000007941 */ /* 0x000fea0003800000 */
.L_x_990:
        /* <DEDUP_REMOVED lines=55> */
.L_x_993:
[----:B------:R-:W-:Y:S05]  /*230e0*/  BSYNC B0 ;  /* 0x0000000000007941 */ /* 0x000fea0003800000 */
.L_x_992:
        /* <DEDUP_REMOVED lines=50> */
.L_x_995:
[----:B------:R-:W-:Y:S05]  /*23410*/  BSYNC B0 ;  /* 0x0000000000007941 */ /* 0x000fea0003800000 */
.L_x_994:
        /* <DEDUP_REMOVED lines=55> */
.L_x_997:
[----:B------:R-:W-:Y:S05]  /*23790*/  BSYNC B0 ;  /* 0x0000000000007941 */ /* 0x000fea0003800000 */
.L_x_996:
        /* <DEDUP_REMOVED lines=50> */
.L_x_999:
[----:B------:R-:W-:Y:S05]  /*23ac0*/  BSYNC B0 ;  /* 0x0000000000007941 */ /* 0x000fea0003800000 */
.L_x_998:
[----:B------:R-:W-:Y:S01]  /*23ad0*/  IADD3 R4, R4, 0x50, RZ ;  /* 0x0000005004047810 */ /* 0x000fe20007ffe0ff */
[----:B------:R-:W-:Y:S02]  /*23ae0*/  IMAD.MOV.U32 R2, RZ, RZ, R112 ;  /* 0x000000ffff027224 */ /* 0x000fe400078e0070 */
[----:B------:R-:W-:Y:S01]  /*23af0*/  IMAD.MOV.U32 R3, RZ, RZ, 0x0 ;  /* 0x00000000ff037424 */ /* 0x000fe200078e00ff */
[----:B------:R-:W-:-:S13]  /*23b00*/  ISETP.GE.AND P0, PT, R4, R0, PT ;  /* 0x000000000400720c */ /* 0x000fda0003f06270 */
[----:B------:R-:W-:Y:S05]  /*23b10*/  @P0 RET.REL.NODEC R2 `(_ZN7cutlass13device_kernelIN5flash19enable_sm80_to_sm89INS1_16FlashAttnFwdSm80INS1_25CollectiveMainloopFwdSm80ILi8ELi1ELb0EN4cute5tupleIJNS5_1CILi128EEENS7_ILi64EEENS7_ILi192EEEEEELi192ENS_10bfloat16_tEfNS_4arch4Sm80ELb0ELb1ELb1ELb1ELb1ELb1ELb1ELb1EEENS1_21CollectiveEpilogueFwdINS6_IJS8_SA_S9_EEENS6_IJNS7_ILi1EEESI_SI_EEESC_SE_Li256ELb1ELb1ELb1ELb0EEENS1_36VarlenDynamicPersistentTileSchedulerILi128ELi64ELi256ELi256ELb1ELb1ELb0ELb1ELb0ELb1EEEEEEEEEvNT_6ParamsE) ;  /* 0xfffdc4e002000950 */ /* 0x000fea0003c3ffff */
[----:B------:R-:W-:-:S04]  /*23b20*/  IADD3 R0, R56, 0x5000, RZ ;  /* 0x0000500038007810 */ /* 0x000fc80007ffe0ff */
[----:B------:R-:W-:-:S04]  /*23b30*/  IADD3 R3, P0, R57, R0, RZ ;  /* 0x0000000039037210 */ /* 0x000fc80007f1e0ff */
[----:B------:R-:W-:Y:S02]  /*23b40*/  LEA.HI.X.SX32 R0, R0, RZ, 0x1, P0 ;  /* 0x000000ff00007211 */ /* 0x000fe400000f0eff */
[----:B------:R-:W-:-:S04]  /*23b50*/  LEA R2, P0, R3, R24, 0x1 ;  /* 0x0000001803027211 */ /* 0x000fc800078008ff */
[----:B------:R-:W-:-:S05]  /*23b60*/  LEA.HI.X R3, R3, R25, R0, 0x1, P0 ;  /* 0x0000001903037211 */ /* 0x000fca00000f0c00 */
[----:B------:R-:W2:Y:S01]  /*23b70*/  LD.E.128 R4, [R2.64] ;  /* 0x0000000402047980 */ /* 0x000ea2000c101d00 */
[----:B------:R-:W-:Y:S02]  /*23b80*/  SHF.R.U32.HI R0, RZ, 0x10, R67 ;  /* 0x00000010ff007819 */ /* 0x000fe40000011643 */
[--C-:B-1----:R-:W-:Y:S02]  /*23b90*/  SHF.R.U32.HI R8, RZ, 0x10, R71.reuse ;  /* 0x00000010ff087819 */ /* 0x102fe40000011647 */
[----:B------:R-:W-:Y:S02]  /*23ba0*/  PRMT R0, R93, 0x5410, R0 ;  /* 0x000054105d007816 */ /* 0x000fe40000000000 */
[----:B------:R-:W-:Y:S02]  /*23bb0*/  PRMT R8, R94, 0x5410, R8 ;  /* 0x000054105e087816 */ /* 0x000fe40000000008 */
[----:B------:R-:W-:Y:S01]  /*23bc0*/  SHF.R.U64 R12, R70, 0x10, R71 ;  /* 0x00000010460c7819 */ /* 0x000fe20000001247 */
[----:B------:R-:W-:Y:S01]  /*23bd0*/  IMAD.U32 R16, R0, 0x10000, RZ ;  /* 0x0001000000107824 */ /* 0x000fe200078e00ff */
[----:B------:R-:W-:Y:S01]  /*23be0*/  SHF.R.U64 R11, R66, 0x10, R67 ;  /* 0x00000010420b7819 */ /* 0x000fe20000001243 */
[C---:B------:R-:W-:Y:S01]  /*23bf0*/  IMAD.U32 R17, R8.reuse, 0x10000, RZ ;  /* 0x0001000008117824 */ /* 0x040fe200078e00ff */
[----:B------:R-:W-:-:S02]  /*23c00*/  LOP3.LUT R18, R8, 0xffff0000, RZ, 0xc0, !PT ;  /* 0xffff000008127812 */ /* 0x000fc400078ec0ff */
[----:B------:R-:W-:Y:S02]  /*23c10*/  LOP3.LUT R19, R0, 0xffff0000, RZ, 0xc0, !PT ;  /* 0xffff000000137812 */ /* 0x000fe400078ec0ff */
[----:B------:R-:W-:Y:S02]  /*23c20*/  PRMT R12, R94, 0x5432, R12 ;  /* 0x000054325e0c7816 */ /* 0x000fe4000000000c */
[----:B------:R-:W-:Y:S02]  /*23c30*/  PRMT R11, R93, 0x5432, R11 ;  /* 0x000054325d0b7816 */ /* 0x000fe4000000000b */
[C---:B--2---:R-:W-:Y:S01]  /*23c40*/  LOP3.LUT R10, R6.reuse, 0xffff0000, RZ, 0xc0, !PT ;  /* 0xffff0000060a7812 */ /* 0x044fe200078ec0ff */
[----:B------:R-:W-:Y:S01]  /*23c50*/  IMAD.U32 R14, R6, 0x10000, RZ ;  /* 0x00010000060e7824 */ /* 0x000fe200078e00ff */
[C---:B------:R-:W-:Y:S01]  /*23c60*/  LOP3.LUT R9, R7.reuse, 0xffff0000, RZ, 0xc0, !PT ;  /* 0xffff000007097812 */ /* 0x040fe200078ec0ff */
[----:B------:R-:W-:Y:S01]  /*23c70*/  IMAD.U32 R13, R7, 0x10000, RZ ;  /* 0x00010000070d7824 */ /* 0x000fe200078e00ff */
[----:B------:R-:W-:Y:S01]  /*23c80*/  LOP3.LUT R6, R4, 0xffff0000, RZ, 0xc0, !PT ;  /* 0xffff000004067812 */ /* 0x000fe200078ec0ff */
[C---:B------:R-:W-:Y:S01]  /*23c90*/  FMUL.FTZ R15, R10.reuse, R16 ;  /* 0x000000100a0f7220 */ /* 0x040fe20000410000 */
[----:B------:R-:W-:Y:S01]  /*23ca0*/  SHF.L.U32 R0, R5, 0x10, RZ ;  /* 0x0000001005007819 */ /* 0x000fe200000006ff */
[----:B------:R-:W-:-:S02]  /*23cb0*/  FMUL.FTZ R8, R10, R17 ;  /* 0x000000110a087220 */ /* 0x000fc40000410000 */
[C---:B------:R-:W-:Y:S02]  /*23cc0*/  FFMA.FTZ R15, R14.reuse, R17, -R15 ;  /* 0x000000110e0f7223 */ /* 0x040fe4000001080f */
[----:B------:R-:W-:Y:S02]  /*23cd0*/  FMUL.FTZ R10, R9, R19 ;  /* 0x00000013090a7220 */ /* 0x000fe40000410000 */
[----:B------:R-:W-:Y:S02]  /*23ce0*/  FFMA.FTZ R14, R14, R16, R8 ;  /* 0x000000100e0e7223 */ /* 0x000fe40000010008 */
[----:B------:R-:W-:Y:S01]  /*23cf0*/  IMAD.U32 R7, R4, 0x10000, RZ ;  /* 0x0001000004077824 */ /* 0x000fe200078e00ff */
[----:B------:R-:W-:Y:S01]  /*23d00*/  LOP3.LUT R4, R5, 0xffff0000, RZ, 0xc0, !PT ;  /* 0xffff000005047812 */ /* 0x000fe200078ec0ff */
[-C--:B------:R-:W-:Y:S02]  /*23d10*/  FMUL.FTZ R9, R9, R18.reuse ;  /* 0x0000001209097220 */ /* 0x080fe40000410000 */
[C---:B------:R-:W-:Y:S01]  /*23d20*/  IMAD.U32 R17, R11.reuse, 0x10000, RZ ;  /* 0x000100000b117824 */ /* 0x040fe200078e00ff */
[----:B------:R-:W-:Y:S01]  /*23d30*/  LOP3.LUT R11, R11, 0xffff0000, RZ, 0xc0, !PT ;  /* 0xffff00000b0b7812 */ /* 0x000fe200078ec0ff */
[C---:B------:R-:W-:Y:S01]  /*23d40*/  IMAD.U32 R16, R12.reuse, 0x10000, RZ ;  /* 0x000100000c107824 */ /* 0x040fe200078e00ff */
[----:B------:R-:W-:Y:S01]  /*23d50*/  LOP3.LUT R12, R12, 0xffff0000, RZ, 0xc0, !PT ;  /* 0xffff00000c0c7812 */ /* 0x000fe200078ec0ff */
[----:B------:R-:W-:-:S02]  /*23d60*/  FFMA.FTZ R10, R13, R18, -R10 ;  /* 0x000000120d0a7223 */ /* 0x000fc4000001080a */
[----:B------:R-:W-:Y:S02]  /*23d70*/  FFMA.FTZ R13, R13, R19, R9 ;  /* 0x000000130d0d7223 */ /* 0x000fe40000010009 */
[C---:B------:R-:W-:Y:S02]  /*23d80*/  FMUL.FTZ R9, R6.reuse, R17 ;  /* 0x0000001106097220 */ /* 0x040fe40000410000 */
[----:B------:R-:W-:Y:S02]  /*23d90*/  FMUL.FTZ R6, R6, R16 ;  /* 0x0000001006067220 */ /* 0x000fe40000410000 */
[C---:B------:R-:W-:Y:S02]  /*23da0*/  FMUL.FTZ R8, R4.reuse, R11 ;  /* 0x0000000b04087220 */ /* 0x040fe40000410000 */
[----:B------:R-:W-:Y:S02]  /*23db0*/  FMUL.FTZ R5, R4, R12 ;  /* 0x0000000c04057220 */ /* 0x000fe40000410000 */
[----:B------:R-:W-:-:S02]  /*23dc0*/  FFMA.FTZ R9, R7, R16, -R9 ;  /* 0x0000001007097223 */ /* 0x000fc40000010809 */
[----:B------:R-:W-:Y:S01]  /*23dd0*/  FFMA.FTZ R4, R7, R17, R6 ;  /* 0x0000001107047223 */ /* 0x000fe20000010006 */
[----:B------:R-:W-:Y:S01]  /*23de0*/  F2FP.BF16.PACK_AB R6, R14, R15 ;  /* 0x0000000f0e06723e */ /* 0x000fe200000010ff */
[C---:B------:R-:W-:Y:S01]  /*23df0*/  FFMA.FTZ R8, R0.reuse, R12, -R8 ;  /* 0x0000000c00087223 */ /* 0x040fe20000010808 */
[----:B------:R-:W-:Y:S01]  /*23e00*/  F2FP.BF16.PACK_AB R7, R13, R10 ;  /* 0x0000000a0d07723e */ /* 0x000fe200000010ff */
[----:B------:R-:W-:Y:S01]  /*23e10*/  FFMA.FTZ R5, R0, R11, R5 ;  /* 0x0000000b00057223 */ /* 0x000fe20000010005 */
[----:B------:R-:W-:-:S04]  /*23e20*/  F2FP.BF16.PACK_AB R4, R4, R9 ;  /* 0x000000090404723e */ /* 0x000fc800000010ff */
[----:B------:R-:W-:-:S05]  /*23e30*/  F2FP.BF16.PACK_AB R5, R5, R8 ;  /* 0x000000080505723e */ /* 0x000fca00000010ff */
[----:B------:R1:W-:Y:S02]  /*23e40*/  ST.E.128 [R2.64], R4 ;  /* 0x0000000402007985 */ /* 0x0003e4000c101d04 */
[----:B-1----:R-:W-:Y:S01]  /*23e50*/  MOV R2, R112 ;  /* 0x0000007000027202 */ /* 0x002fe20000000f00 */
[----:B------:R-:W-:-:S04]  /*23e60*/  IMAD.MOV.U32 R3, RZ, RZ, 0x0 ;  /* 0x00000000ff037424 */ /* 0x000fc800078e00ff */
[----:B------:R-:W-:Y:S05]  /*23e70*/  RET.REL.NODEC R2 `(_ZN7cutlass13device_kernelIN5flash19enable_sm80_to_sm89INS1_16FlashAttnFwdSm80INS1_25CollectiveMainloopFwdSm80ILi8ELi1ELb0EN4cute5tupleIJNS5_1CILi128EEENS7_ILi64EEENS7_ILi192EEEEEELi192ENS_10bfloat16_tEfNS_4arch4Sm80ELb0ELb1ELb1ELb1ELb1ELb1ELb1ELb1EEENS1_21CollectiveEpilogueFwdINS6_IJS8_SA_S9_EEENS6_IJNS7_ILi1EEESI_SI_EEESC_SE_Li256ELb1ELb1ELb1ELb0EEENS1_36VarlenDynamicPersistentTileSchedulerILi128ELi64ELi256ELi256ELb1ELb1ELb0ELb1ELb0ELb1EEEEEEEEEvNT_6ParamsE) ;  /* 0xfffdc18002007950 */ /* 0x000fea0003c3ffff */
.L_x_968:
[----:B-----5:R-:W-:Y:S01]  /*23e80*/  ISETP.NE.AND P0, PT, R24, 0x1, PT ;  /* 0x000000011800780c */ /* 0x020fe20003f05270 */
[----:B------:R-:W-:-:S12]  /*23e90*/  BSSY B0, `(.L_x_1000) ;  /* 0x0000006000007945 */ /* 0x000fd80003800000 */
[----:B------:R-:W-:Y:S05]  /*23ea0*/  @!P0 BRA `(.L_x_1001) ;  /* 0x0000004000008947 */ /* 0x000fea0003800000 */
[----:B------:R1:W2:Y:S04]  /*23eb0*/  LD.E R3, [R6.64+0x168] ;  /* 0x0001680406037980 */ /* 0x0002a8000c101900 */
[----:B-1----:R-:W3:Y:S01]  /*23ec0*/  LD.E R6, [R6.64+0x16c] ;  /* 0x00016c0406067980 */ /* 0x002ee2000c101900 */
[----:B--2---:R-:W-:-:S05]  /*23ed0*/  IMAD.HI.U32 R2, R2, R3, RZ ;  /* 0x0000000302027227 */ /* 0x004fca00078e00ff */
[----:B---3--:R-:W-:Y:S02]  /*23ee0*/  SHF.R.U32.HI R2, RZ, R6, R2 ;  /* 0x00000006ff027219 */ /* 0x008fe40000011602 */
.L_x_1001:
[----:B------:R-:W-:Y:S05]  /*23ef0*/  BSYNC B0 ;  /* 0x0000000000007941 */ /* 0x000fea0003800000 */
.L_x_1000:
[----:B------:R-:W-:Y:S01]  /*23f00*/  MOV R4, R22 ;  /* 0x0000001600047202 */ /* 0x000fe20000000f00 */
[-C--:B------:R-:W-:Y:S01]  /*23f10*/  IMAD R7, R11, R2.reuse, RZ ;  /* 0x000000020b077224 */ /* 0x080fe200078e02ff */
[----:B------:R-:W-:Y:S01]  /*23f20*/  MOV R5, R15 ;  /* 0x0000000f00057202 */ /* 0x000fe20000000f00 */
[----:B------:R-:W-:Y:S01]  /*23f30*/  IMAD.MOV.U32 R12, RZ, RZ, R20 ;  /* 0x000000ffff0c7224 */ /* 0x000fe200078e0014 */
[----:B------:R-:W-:Y:S01]  /*23f40*/  SHF.R.S32.HI R6, RZ, 0x1f, R2 ;  /* 0x0000001fff067819 */ /* 0x000fe20000011402 */
[-C--:B------:R-:W-:Y:S02]  /*23f50*/  IMAD R9, R9, R2.reuse, RZ ;  /* 0x0000000209097224 */ /* 0x080fe400078e02ff */
[----:B------:R-:W-:-:S04]  /*23f60*/  IMAD.WIDE.U32 R4, R10, R2, R4 ;  /* 0x000000020a047225 */ /* 0x000fc800078e0004 */
[----:B------:R-:W-:Y:S01]  /*23f70*/  IMAD R10, R10, R6, R7 ;  /* 0x000000060a0a7224 */ /* 0x000fe200078e0207 */
[----:B------:R-:W-:Y:S01]  /*23f80*/  LEA R30, P1, R4, R18, 0x1 ;  /* 0x00000012041e7211 */ /* 0x000fe200078208ff */
[----:B------:R-:W-:-:S03]  /*23f90*/  IMAD.WIDE.U32 R2, R8, R2, R12 ;  /* 0x0000000208027225 */ /* 0x000fc600078e000c */
[----:B------:R-:W-:Y:S01]  /*23fa0*/  IADD3 R5, R5, R10, RZ ;  /* 0x0000000a05057210 */ /* 0x000fe20007ffe0ff */
[----:B------:R-:W-:Y:S01]  /*23fb0*/  IMAD R6, R8, R6, R9 ;  /* 0x0000000608067224 */ /* 0x000fe200078e0209 */
[----:B------:R-:W-:Y:S02]  /*23fc0*/  LEA R31, P0, R2, R16, 0x1 ;  /* 0x00000010021f7211 */ /* 0x000fe400078008ff */
[----:B------:R-:W-:Y:S01]  /*23fd0*/  LEA.HI.X R29, R4, R19, R5, 0x1, P1 ;  /* 0x00000013041d7211 */ /* 0x000fe200008f0c05 */
[----:B------:R-:W-:-:S05]  /*23fe0*/  IMAD.IADD R3, R3, 0x1, R6 ;  /* 0x0000000103037824 */ /* 0x000fca00078e0206 */
[----:B------:R-:W-:Y:S01]  /*23ff0*/  LEA.HI.X R28, R2, R17, R3, 0x1, P0 ;  /* 0x00000011021c7211 */ /* 0x000fe200000f0c03 */
[----:B------:R-:W-:Y:S05]  /*24000*/  BRA.DIV ~URZ, `(.L_x_1002) ;  /* 0x00003e527f007947 */ /* 0x000fea000b800000 */
[----:B------:R1:W2:Y:S02]  /*24010*/  SHFL.IDX PT, R4, R29, RZ, 0x1c1f ;  /* 0x001c1fff1d047589 */ /* 0x0002a400000e0000 */
.L_x_1022:
[----:B------:R-:W-:Y:S05]  /*24020*/  BRA.DIV ~URZ, `(.L_x_1003) ;  /* 0x00003eb27f007947 */ /* 0x000fea000b800000 */
[----:B------:R3:W4:Y:S01]  /*24030*/  SHFL.IDX PT, R22, R30, RZ, 0x1c1f ;  /* 0x001c1fff1e167589 */ /* 0x00072200000e0000 */
[----:B--2---:R-:W-:-:S03]  /*24040*/  MOV R23, R4 ;  /* 0x0000000400177202 */ /* 0x004fc60000000f00 */
[----:B------:R3:W2:Y:S04]  /*24050*/  SHFL.IDX PT, R21, R28, RZ, 0x1c1f ;  /* 0x001c1fff1c157589 */ /* 0x0006a800000e0000 */
[----:B------:R3:W1:Y:S02]  /*24060*/  SHFL.IDX PT, R2, R31, RZ, 0x1c1f ;  /* 0x001c1fff1f027589 */ /* 0x00066400000e0000 */
.L_x_1023:
        /* <DEDUP_REMOVED lines=20> */
[----:B------:R-:W-:Y:S01]  /*241b0*/  IADD3 R20, R57, 0x40, RZ ;  /* 0x0000004039147810 */ /* 0x000fe20007ffe0ff */
[----:B------:R-:W-:Y:S01]  /*241c0*/  CS2R R8, SRZ ;  /* 0x0000000000087805 */ /* 0x000fe2000001ff00 */
[-C--:B------:R-:W-:Y:S02]  /*241d0*/  ISETP.GE.AND P1, PT, R21, R0.reuse, PT ;  /* 0x000000001500720c */ /* 0x080fe40003f26270 */
[-C--:B------:R-:W-:Y:S02]  /*241e0*/  ISETP.GE.AND P0, PT, R20, R0.reuse, PT ;  /* 0x000000001400720c */ /* 0x080fe40003f06270 */
[----:B------:R-:W-:-:S09]  /*241f0*/  ISETP.GE.AND P2, PT, R57, R0, PT ;  /* 0x000000003900720c */ /* 0x000fd20003f46270 */
[----:B------:R-:W-:Y:S02]  /*24200*/  @!P1 SHF.R.S32.HI R7, RZ, 0x1f, R21 ;  /* 0x0000001fff079819 */ /* 0x000fe40000011415 */
[----:B------:R-:W-:Y:S02]  /*24210*/  @!P0 SHF.R.S32.HI R6, RZ, 0x1f, R20 ;  /* 0x0000001fff068819 */ /* 0x000fe40000011414 */
[----:B------:R-:W-:Y:S01]  /*24220*/  @!P1 LEA.HI R21, R7, R21, RZ, 0x3 ;  /* 0x0000001507159211 */ /* 0x000fe200078f18ff */
[--C-:B----4-:R-:W-:Y:S01]  /*24230*/  @!P2 IMAD.WIDE R4, R57, 0x2, R22.reuse ;  /* 0x000000023904a825 */ /* 0x110fe200078e0216 */
[----:B------:R-:W-:Y:S02]  /*24240*/  @!P0 LEA.HI R20, R6, R20, RZ, 0x3 ;  /* 0x0000001406148211 */ /* 0x000fe400078f18ff */
[----:B------:R-:W-:Y:S02]  /*24250*/  @!P1 LOP3.LUT R21, R21, 0xfffffff8, RZ, 0xc0, !PT ;  /* 0xfffffff815159812 */ /* 0x000fe400078ec0ff */
[----:B------:R-:W-:Y:S01]  /*24260*/  @!P0 LOP3.LUT R20, R20, 0xfffffff8, RZ, 0xc0, !PT ;  /* 0xfffffff814148812 */ /* 0x000fe200078ec0ff */
[----:B------:R2:W5:Y:S01]  /*24270*/  @!P2 LD.E.128 R8, [R4.64] ;  /* 0x000000040408a980 */ /* 0x000562000c101d00 */
[----:B------:R-:W-:Y:S01]  /*24280*/  CS2R R6, SRZ ;  /* 0x0000000000067805 */ /* 0x000fe2000001ff00 */
[C-C-:B------:R-:W-:Y:S01]  /*24290*/  @!P1 IMAD.WIDE R26, R21.reuse, 0x2, R22.reuse ;  /* 0x00000002151a9825 */ /* 0x140fe200078e0216 */
[----:B------:R-:W-:Y:S01]  /*242a0*/  CS2R R18, SRZ ;  /* 0x0000000000127805 */ /* 0x000fe2000001ff00 */
[----:B------:R-:W-:Y:S01]  /*242b0*/  CS2R R16, SRZ ;  /* 0x0000000000107805 */ /* 0x000fe2000001ff00 */
[----:B------:R-:W-:Y:S01]  /*242c0*/  CS2R R14, SRZ ;  /* 0x00000000000e7805 */ /* 0x000fe2000001ff00 */
[C---:B------:R-:W-:Y:S01]  /*242d0*/  @!P0 IMAD.WIDE R24, R20.reuse, 0x2, R22 ;  /* 0x0000000214188825 */ /* 0x040fe200078e0216 */
[----:B------:R-:W-:Y:S01]  /*242e0*/  CS2R R12, SRZ ;  /* 0x00000000000c7805 */ /* 0x000fe2000001ff00 */
[----:B------:R-:W-:Y:S01]  /*242f0*/  CS2R R42, SRZ ;  /* 0x00000000002a7805 */ /* 0x000fe2000001ff00 */
[----:B------:R-:W-:Y:S01]  /*24300*/  CS2R R40, SRZ ;  /* 0x0000000000287805 */ /* 0x000fe2000001ff00 */
[--C-:B-1----:R-:W-:Y:S01]  /*24310*/  @!P1 IMAD.WIDE R22, R21, 0x2, R2.reuse ;  /* 0x0000000215169825 */ /* 0x102fe200078e0202 */
[----:B------:R-:W-:Y:S01]  /*24320*/  CS2R R46, SRZ ;  /* 0x00000000002e7805 */ /* 0x000fe2000001ff00 */
[----:B------:R-:W-:Y:S01]  /*24330*/  CS2R R44, SRZ ;  /* 0x00000000002c7805 */ /* 0x000fe2000001ff00 */
[----:B------:R1:W5:Y:S01]  /*24340*/  @!P1 LD.E.128 R16, [R26.64] ;  /* 0x000000041a109980 */ /* 0x000362000c101d00 */
[----:B------:R-:W-:-:S03]  /*24350*/  @!P0 IMAD.WIDE R20, R20, 0x2, R2 ;  /* 0x0000000214148825 */ /* 0x000fc600078e0202 */
[----:B------:R1:W5:Y:S01]  /*24360*/  @!P1 LD.E.128 R12, [R22.64] ;  /* 0x00000004160c9980 */ /* 0x000362000c101d00 */
[----:B------:R-:W-:-:S03]  /*24370*/  @!P2 IMAD.WIDE R2, R57, 0x2, R2 ;  /* 0x000000023902a825 */ /* 0x000fc600078e0202 */
[----:B------:R1:W5:Y:S01]  /*24380*/  @!P0 LD.E.128 R40, [R24.64] ;  /* 0x0000000418288980 */ /* 0x000362000c101d00 */
[----:B--2---:R-:W-:-:S03]  /*24390*/  CS2R R4, SRZ ;  /* 0x0000000000047805 */ /* 0x004fc6000001ff00 */
[----:B------:R1:W5:Y:S04]  /*243a0*/  @!P0 LD.E.128 R44, [R20.64] ;  /* 0x00000004142c8980 */ /* 0x000368000c101d00 */
[----:B------:R1:W5:Y:S02]  /*243b0*/  @!P2 LD.E.128 R4, [R2.64] ;  /* 0x000000040204a980 */ /* 0x000364000c101d00 */
.L_x_1005:
[----:B------:R-:W-:Y:S05]  /*243c0*/  BSYNC B0 ;  /* 0x0000000000007941 */ /* 0x000fea0003800000 */
.L_x_1004:
[----:B-1---5:R-:W-:Y:S02]  /*243d0*/  IMAD.MOV.U32 R21, RZ, RZ, R42 ;  /* 0x000000ffff157224 */ /* 0x022fe400078e002a */
[----:B------:R-:W-:Y:S02]  /*243e0*/  IMAD.MOV.U32 R20, RZ, RZ, R43 ;  /* 0x000000ffff147224 */ /* 0x000fe400078e002b */
[----:B------:R-:W-:Y:S02]  /*243f0*/  IMAD.MOV.U32 R3, RZ, RZ, R40 ;  /* 0x000000ffff037224 */ /* 0x000fe400078e0028 */
[----:B------:R-:W-:Y:S01]  /*24400*/  IMAD.MOV.U32 R2, RZ, RZ, R41 ;  /* 0x000000ffff027224 */ /* 0x000fe200078e0029 */
[----:B------:R-:W-:Y:S01]  /*24410*/  PRMT R88, R20, 0x5410, R21 ;  /* 0x0000541014587816 */ /* 0x000fe20000000015 */
[----:B------:R-:W-:Y:S01]  /*24420*/  IMAD.MOV.U32 R20, RZ, RZ, R19 ;  /* 0x000000ffff147224 */ /* 0x000fe200078e0013 */
[----:B------:R-:W-:-:S02]  /*24430*/  MOV R21, R18 ;  /* 0x0000001200157202 */ /* 0x000fc40000000f00 */
        /* <DEDUP_REMOVED lines=12> */
[----:B------:R-:W-:Y:S01]  /*24500*/  PRMT R34, R34, 0x5410, R3 ;  /* 0x0000541022227816 */ /* 0x000fe20000000003 */
[----:B------:R-:W-:Y:S01]  /*24510*/  IMAD.MOV.U32 R3, RZ, RZ, R44 ;  /* 0x000000ffff037224 */ /* 0x000fe200078e002c */
[----:B------:R-:W-:Y:S01]  /*24520*/  PRMT R59, R59, 0x5410, R2 ;  /* 0x000054103b3b7816 */ /* 0x000fe20000000002 */
[----:B------:R-:W-:Y:S01]  /*24530*/  IMAD.MOV.U32 R2, RZ, RZ, R45 ;  /* 0x000000ffff027224 */ /* 0x000fe200078e002d */
[----:B------:R-:W-:Y:S01]  /*24540*/  PRMT R86, R20, 0x5410, R21 ;  /* 0x0000541014567816 */ /* 0x000fe20000000015 */
[----:B------:R-:W-:Y:S01]  /*24550*/  IMAD.MOV.U32 R20, RZ, RZ, R15 ;  /* 0x000000ffff147224 */ /* 0x000fe200078e000f */
[----:B------:R-:W-:-:S02]  /*24560*/  MOV R21, R14 ;  /* 0x0000000e00157202 */ /* 0x000fc40000000f00 */
        /* <DEDUP_REMOVED lines=9> */
[----:B------:R-:W-:Y:S02]  /*24600*/  PRMT R69, R21, 0x5410, R20 ;  /* 0x0000541015457816 */ /* 0x000fe40000000014 */
[----:B------:R-:W-:Y:S02]  /*24610*/  PRMT R34, R3, 0x7610, R34 ;  /* 0x0000761003227816 */ /* 0x000fe40000000022 */
[----:B------:R-:W-:Y:S01]  /*24620*/  PRMT R59, R2, 0x7610, R59 ;  /* 0x00007610023b7816 */ /* 0x000fe2000000003b */
[----:B------:R-:W-:Y:S05]  /*24630*/  BRA.DIV ~URZ, `(.L_x_1006) ;  /* 0x00003a127f007947 */ /* 0x000fea000b800000 */
[----:B------:R1:W2:Y:S04]  /*24640*/  SHFL.IDX PT, R23, R29, 0x1, 0x1c1f ;  /* 0x003c1f001d177f89 */ /* 0x0002a800000e0000 */
[----:B----4-:R1:W4:Y:S04]  /*24650*/  SHFL.IDX PT, R22, R30, 0x1, 0x1c1f ;  /* 0x003c1f001e167f89 */ /* 0x01032800000e0000 */
[----:B------:R1:W3:Y:S04]  /*24660*/  SHFL.IDX PT, R21, R28, 0x1, 0x1c1f ;  /* 0x003c1f001c157f89 */ /* 0x0002e800000e0000 */
[----:B------:R1:W1:Y:S02]  /*24670*/  SHFL.IDX PT, R2, R31, 0x1, 0x1c1f ;  /* 0x003c1f001f027f89 */ /* 0x00026400000e0000 */
.L_x_1024:
[----:B------:R-:W-:Y:S01]  /*24680*/  IADD3 R3, R37, 0x40, RZ ;  /* 0x0000004025037810 */ /* 0x000fe20007ffe0ff */
[----:B------:R-:W-:Y:S01]  /*24690*/  BSSY B0, `(.L_x_1007) ;  /* 0x0000032000007945 */ /* 0x000fe20003800000 */
        /* <DEDUP_REMOVED lines=12> */
[----:B---3--:R-:W-:-:S03]  /*24760*/  IMAD.MOV.U32 R3, RZ, RZ, R21 ;  /* 0x000000ffff037224 */ /* 0x008fc600078e0015 */
[----:B------:R-:W-:Y:S05]  /*24770*/  @P0 BRA `(.L_x_1008) ;  /* 0x0000023000000947 */ /* 0x000fea0003800000 */
[C---:B------:R-:W-:Y:S01]  /*24780*/  IADD3 R26, R57.reuse, 0x20, RZ ;  /* 0x00000020391a7810 */ /* 0x040fe20007ffe0ff */
[----:B------:R-:W-:Y:S01]  /*24790*/  CS2R R50, SRZ ;  /* 0x0000000000327805 */ /* 0x000fe2000001ff00 */
[C---:B------:R-:W-:Y:S01]  /*247a0*/  IADD3 R27, R57.reuse, 0x40, RZ ;  /* 0x00000040391b7810 */ /* 0x040fe20007ffe0ff */
[----:B------:R-:W-:Y:S01]  /*247b0*/  CS2R R48, SRZ ;  /* 0x0000000000307805 */ /* 0x000fe2000001ff00 */
[-C--:B------:R-:W-:Y:S02]  /*247c0*/  ISETP.GE.AND P2, PT, R57, R0.reuse, PT ;  /* 0x000000003900720c */ /* 0x080fe40003f46270 */
[-C--:B------:R-:W-:Y:S02]  /*247d0*/  ISETP.GE.AND P1, PT, R26, R0.reuse, PT ;  /* 0x000000001a00720c */ /* 0x080fe40003f26270 */
[----:B------:R-:W-:-:S09]  /*247e0*/  ISETP.GE.AND P0, PT, R27, R0, PT ;  /* 0x000000001b00720c */ /* 0x000fd20003f06270 */
[----:B--2-4-:R-:W-:Y:S02]  /*247f0*/  @!P2 IMAD.WIDE R20, R57, 0x2, R22 ;  /* 0x000000023914a825 */ /* 0x014fe400078e0216 */
[----:B------:R-:W-:Y:S02]  /*24800*/  @!P1 SHF.R.S32.HI R24, RZ, 0x1f, R26 ;  /* 0x0000001fff189819 */ /* 0x000fe4000001141a */
[----:B------:R-:W-:Y:S01]  /*24810*/  @!P0 SHF.R.S32.HI R25, RZ, 0x1f, R27 ;  /* 0x0000001fff198819 */ /* 0x000fe2000001141b */
[----:B------:R2:W5:Y:S01]  /*24820*/  @!P2 LD.E.128 R48, [R20.64] ;  /* 0x000000041430a980 */ /* 0x000562000c101d00 */
        /* <DEDUP_REMOVED lines=10> */
[----:B--2---:R-:W-:-:S02]  /*248d0*/  @!P1 LEA.HI R21, R24, R26, RZ, 0x3 ;  /* 0x0000001a18159211 */ /* 0x004fc400078f18ff */
[----:B------:R-:W-:Y:S02]  /*248e0*/  @!P0 LEA.HI R20, R25, R27, RZ, 0x3 ;  /* 0x0000001b19148211 */ /* 0x000fe400078f18ff */
[----:B------:R-:W-:Y:S02]  /*248f0*/  @!P1 LOP3.LUT R21, R21, 0xfffffff8, RZ, 0xc0, !PT ;  /* 0xfffffff815159812 */ /* 0x000fe400078ec0ff */
[----:B------:R-:W-:-:S03]  /*24900*/  @!P0 LOP3.LUT R20, R20, 0xfffffff8, RZ, 0xc0, !PT ;  /* 0xfffffff814148812 */ /* 0x000fc600078ec0ff */
[----:B------:R-:W-:-:S04]  /*24910*/  @!P1 IMAD.WIDE R26, R21, 0x2, R22 ;  /* 0x00000002151a9825 */ /* 0x000fc800078e0216 */
[C---:B------:R-:W-:Y:S01]  /*24920*/  @!P0 IMAD.WIDE R24, R20.reuse, 0x2, R22 ;  /* 0x0000000214188825 */ /* 0x040fe200078e0216 */
[----:B------:R2:W5:Y:S03]  /*24930*/  @!P1 LD.E.128 R60, [R26.64] ;  /* 0x000000041a3c9980 */ /* 0x000566000c101d00 */
[--C-:B-1----:R-:W-:Y:S01]  /*24940*/  @!P1 IMAD.WIDE R22, R21, 0x2, R2.reuse ;  /* 0x0000000215169825 */ /* 0x102fe200078e0202 */
[----:B------:R2:W5:Y:S03]  /*24950*/  @!P0 LD.E.128 R76, [R24.64] ;  /* 0x00000004184c8980 */ /* 0x000566000c101d00 */
[--C-:B------:R-:W-:Y:S01]  /*24960*/  @!P0 IMAD.WIDE R20, R20, 0x2, R2.reuse ;  /* 0x0000000214148825 */ /* 0x100fe200078e0202 */
[----:B------:R2:W5:Y:S03]  /*24970*/  @!P1 LD.E.128 R64, [R22.64] ;  /* 0x0000000416409980 */ /* 0x000566000c101d00 */
[----:B------:R-:W-:Y:S01]  /*24980*/  @!P2 IMAD.WIDE R2, R57, 0x2, R2 ;  /* 0x000000023902a825 */ /* 0x000fe200078e0202 */
[----:B------:R2:W5:Y:S04]  /*24990*/  @!P0 LD.E.128 R72, [R20.64] ;  /* 0x0000000414488980 */ /* 0x000568000c101d00 */
[----:B------:R2:W5:Y:S02]  /*249a0*/  @!P2 LD.E.128 R52, [R2.64] ;  /* 0x000000040234a980 */ /* 0x000564000c101d00 */
.L_x_1008:
[----:B------:R-:W-:Y:S05]  /*249b0*/  BSYNC B0 ;  /* 0x0000000000007941 */ /* 0x000fea0003800000 */
.L_x_1007:
[----:B-12---:R-:W2:Y:S01]  /*249c0*/  LDL.64 R2, [R36+0x20] ;  /* 0x0000200024027983 */ /* 0x006ea20000100a00 */
[----:B------:R-:W-:-:S04]  /*249d0*/  DEPBAR.LE SB0, 0x1 ;  /* 0x000080400000791a */ /* 0x000fc80000000000 */
[----:B------:R-:W3:Y:S01]  /*249e0*/  LDL.64 R20, [R36+0x28] ;  /* 0x0000280024147983 */ /* 0x000ee20000100a00 */
[----:B------:R-:W-:Y:S03]  /*249f0*/  WARPSYNC 0xffffffff ;  /* 0xffffffff00007948 */ /* 0x000fe60003800000 */
[----:B------:R-:W-:Y:S06]  /*24a00*/  BAR.SYNC.DEFER_BLOCKING 0x0 ;  /* 0x0000000000007b1d */ /* 0x000fec0000010000 */
[----:B--2-4-:R1:W2:Y:S04]  /*24a10*/  LD.E R22, [R2.64] ;  /* 0x0000000402167980 */ /* 0x0142a8000c101900 */
[----:B---3--:R3:W5:Y:S01]  /*24a20*/  LD.E.64 R36, [R20.64] ;  /* 0x0000000414247980 */ /* 0x008762000c101b00 */
[----:B------:R-:W-:Y:S01]  /*24a30*/  BSSY B1, `(.L_x_1009) ;  /* 0x0000192000017945 */ /* 0x000fe20003800000 */
[----:B-1---5:R-:W-:Y:S01]  /*24a40*/  IMAD.MOV.U32 R3, RZ, RZ, R76 ;  /* 0x000000ffff037224 */ /* 0x022fe200078e004c */
[----:B------:R-:W-:Y:S01]  /*24a50*/  MOV R2, R77 ;  /* 0x0000004d00027202 */ /* 0x000fe20000000f00 */
[----:B---3--:R-:W-:-:S03]  /*24a60*/  IMAD.MOV.U32 R21, RZ, RZ, R78 ;  /* 0x000000ffff157224 */ /* 0x008fc600078e004e */
        /* <DEDUP_REMOVED lines=23> */
[----:B------:R-:W-:-:S04]  /*24be0*/  MOV R2, R66 ;  /* 0x0000004200027202 */ /* 0x000fc80000000f00 */
[----:B------:R-:W-:Y:S01]  /*24bf0*/  PRMT R94, R20, 0x5410, R2 ;  /* 0x00005410145e7816 */ /* 0x000fe20000000002 */
[----:B------:R-:W-:Y:S01]  /*24c00*/  IMAD.MOV.U32 R20, RZ, RZ, R55 ;  /* 0x000000ffff147224 */ /* 0x000fe200078e0037 */
[----:B------:R-:W-:-:S04]  /*24c10*/  MOV R2, R65 ;  /* 0x0000004100027202 */ /* 0x000fc80000000f00 */
[----:B------:R-:W-:Y:S01]  /*24c20*/  PRMT R93, R2, 0x5410, R3 ;  /* 0x00005410025d7816 */ /* 0x000fe20000000003 */
[----:B------:R-:W-:Y:S01]  /*24c30*/  IMAD.MOV.U32 R2, RZ, RZ, R53 ;  /* 0x000000ffff027224 */ /* 0x000fe200078e0035 */
[----:B------:R-:W-:-:S04]  /*24c40*/  MOV R3, R52 ;  /* 0x0000003400037202 */ /* 0x000fc80000000f00 */
[----:B------:R-:W-:Y:S01]  /*24c50*/  PRMT R89, R2, 0x5410, R3 ;  /* 0x0000541002597816 */ /* 0x000fe20000000003 */
[----:B--2---:R-:W-:-:S05]  /*24c60*/  IMAD R21, R22, -0x80, R33 ;  /* 0xffffff8016157824 */ /* 0x004fca00078e0221 */
[----:B------:R-:W-:Y:S01]  /*24c70*/  IMNMX R71, R21, 0x80, PT ;  /* 0x0000008015477817 */ /* 0x000fe20003800200 */
[----:B------:R-:W-:-:S03]  /*24c80*/  IMAD.MOV.U32 R21, RZ, RZ, R54 ;  /* 0x000000ffff157224 */ /* 0x000fc600078e0036 */
[----:B------:R-:W-:Y:S02]  /*24c90*/  ISETP.GE.AND P0, PT, R68, R71, PT ;  /* 0x000000474400720c */ /* 0x000fe40003f06270 */
[----:B------:R-:W-:-:S11]  /*24ca0*/  PRMT R90, R20, 0x5410, R21 ;  /* 0x00005410145a7816 */ /* 0x000fd60000000015 */
[----:B------:R-:W-:Y:S05]  /*24cb0*/  @P0 BRA `(.L_x_1010) ;  /* 0x0000169000000947 */ /* 0x000fea0003800000 */
[----:B------:R-:W-:Y:S01]  /*24cc0*/  ISETP.GE.AND P0, PT, R57, R0, PT ;  /* 0x000000003900720c */ /* 0x000fe20003f06270 */
[----:B------:R-:W-:-:S12]  /*24cd0*/  BSSY B0, `(.L_x_1011) ;  /* 0x0000071000007945 */ /* 0x000fd80003800000 */
[----:B------:R-:W-:Y:S05]  /*24ce0*/  @P0 BRA `(.L_x_1012) ;  /* 0x000006f000000947 */ /* 0x000fea0003800000 */
[----:B------:R-:W-:Y:S01]  /*24cf0*/  LEA.HI R3, R0, R32, RZ, 0x1d ;  /* 0x0000002000037211 */ /* 0x000fe200078fe8ff */
[----:B------:R-:W-:Y:S01]  /*24d00*/  IMAD.SHL.U32 R2, R68, 0x40, RZ ;  /* 0x0000004044027824 */ /* 0x000fe200078e00ff */
[----:B------:R-:W-:Y:S02]  /*24d10*/  LEA.HI R22, R98, R56, RZ, 0x5 ;  /* 0x0000003862167211 */ /* 0x000fe400078f28ff */
[----:B------:R-:W-:Y:S01]  /*24d20*/  SHF.R.S32.HI R20, RZ, 0x1f, R3 ;  /* 0x0000001fff147819 */ /* 0x000fe20000011403 */
[----:B------:R-:W-:Y:S01]  /*24d30*/  IMAD.SHL.U32 R21, R3, 0x8, RZ ;  /* 0x0000000803157824 */ /* 0x000fe200078e00ff */
[----:B------:R-:W-:Y:S02]  /*24d40*/  LOP3.LUT R2, R2, 0x1c0, RZ, 0xc0, !PT ;  /* 0x000001c002027812 */ /* 0x000fe400078ec0ff */
[----:B------:R-:W-:Y:S01]  /*24d50*/  LEA.HI R20, R20, R3, RZ, 0x3 ;  /* 0x0000000314147211 */ /* 0x000fe200078f18ff */
[----:B------:R-:W-:Y:S01]  /*24d60*/  IMAD.SHL.U32 R3, R22, 0x10, RZ ;  /* 0x0000001016037824 */ /* 0x000fe200078e00ff */
[----:B------:R-:W-:-:S02]  /*24d70*/  LOP3.LUT R22, R2, 0x38, R21, 0xf8, !PT ;  /* 0x0000003802167812 */ /* 0x000fc400078ef815 */
[----:B------:R-:W-:Y:S01]  /*24d80*/  SHF.R.U32.HI R23, RZ, 0x3, R2 ;  /* 0x00000003ff177819 */ /* 0x000fe20000011602 */
[----:B------:R-:W-:Y:S01]  /*24d90*/  IMAD.SHL.U32 R21, R20, 0x400, RZ ;  /* 0x0000040014157824 */ /* 0x000fe200078e00ff */
[----:B------:R-:W-:Y:S02]  /*24da0*/  LOP3.LUT R3, R3, 0xfffffe00, RZ, 0xc0, !PT ;  /* 0xfffffe0003037812 */ /* 0x000fe400078ec0ff */
[----:B------:R-:W-:Y:S02]  /*24db0*/  LOP3.LUT R20, R22, R23, RZ, 0x3c, !PT ;  /* 0x0000001716147212 */ /* 0x000fe400078e3cff */
[----:B------:R-:W-:Y:S02]  /*24dc0*/  LOP3.LUT R21, R21, 0xffffe000, RZ, 0xc0, !PT ;  /* 0xffffe00015157812 */ /* 0x000fe400078ec0ff */
[----:B------:R-:W-:Y:S02]  /*24dd0*/  LOP3.LUT R2, R2, 0x38, R57, 0xf8, !PT ;  /* 0x0000003802027812 */ /* 0x000fe400078ef839 */
[----:B------:R-:W-:-:S02]  /*24de0*/  IADD3 R20, R20, R21, R3 ;  /* 0x0000001514147210 */ /* 0x000fc40007ffe003 */
[----:B------:R-:W-:-:S03]  /*24df0*/  LOP3.LUT R2, R3, R2, R23, 0xf6, !PT ;  /* 0x0000000203027212 */ /* 0x000fc600078ef617 */
[----:B------:R-:W-:-:S04]  /*24e00*/  IMAD.WIDE.U32 R28, R20, 0x2, R36 ;  /* 0x00000002141c7825 */ /* 0x000fc800078e0024 */
[----:B------:R-:W-:Y:S01]  /*24e10*/  IMAD.WIDE.U32 R30, R2, 0x2, R36 ;  /* 0x00000002021e7825 */ /* 0x000fe200078e0024 */
[----:B------:R-:W2:Y:S04]  /*24e20*/  LD.E.128 R20, [R28.64] ;  /* 0x000000041c147980 */ /* 0x000ea8000c101d00 */
[----:B------:R-:W3:Y:S01]  /*24e30*/  LD.E.128 R24, [R30.64] ;  /* 0x000000041e187980 */ /* 0x000ee2000c101d00 */
[----:B------:R-:W-:Y:S02]  /*24e40*/  SHF.R.U64 R2, R4, 0x10, R5 ;  /* 0x0000001004027819 */ /* 0x000fe40000001205 */
[----:B------:R-:W-:Y:S02]  /*24e50*/  SHF.R.U64 R3, R8, 0x10, R9 ;  /* 0x0000001008037819 */ /* 0x000fe40000001209 */
[----:B------:R-:W-:-:S02]  /*24e60*/  PRMT R2, R34, 0x5410, R2 ;  /* 0x0000541022027816 */ /* 0x000fc40000000002 */
[----:B------:R-:W-:Y:S02]  /*24e70*/  PRMT R3, R34, 0x5432, R3 ;  /* 0x0000543222037816 */ /* 0x000fe40000000003 */
[----:B------:R-:W-:Y:S01]  /*24e80*/  SHF.R.U32.HI R5, RZ, 0x10, R5 ;  /* 0x00000010ff057819 */ /* 0x000fe20000011605 */
[----:B------:R-:W-:Y:S02]  /*24e90*/  IMAD.U32 R33, R2, 0x10000, RZ ;  /* 0x0001000002217824 */ /* 0x000fe400078e00ff */
[----:B------:R-:W-:Y:S02]  /*24ea0*/  IMAD.U32 R34, R3, 0x10000, RZ ;  /* 0x0001000003227824 */ /* 0x000fe400078e00ff */
[----:B--2---:R-:W-:Y:S02]  /*24eb0*/  IMAD.U32 R4, R20, 0x10000, RZ ;  /* 0x0001000014047824 */ /* 0x004fe400078e00ff */
[C---:B---3--:R-:W-:Y:S01]  /*24ec0*/  IMAD.U32 R39, R24.reuse, 0x10000, RZ ;  /* 0x0001000018277824 */ /* 0x048fe200078e00ff */
[----:B------:R-:W-:Y:S01]  /*24ed0*/  LOP3.LUT R35, R24, 0xffff0000, RZ, 0xc0, !PT ;  /* 0xffff000018237812 */ /* 0x000fe200078ec0ff */
[----:B------:R-:W-:-:S02]  /*24ee0*/  FMUL.FTZ R8, R4, R33 ;  /* 0x0000002104087220 */ /* 0x000fc40000410000 */
[-C--:B------:R-:W-:Y:S02]  /*24ef0*/  FMUL.FTZ R4, R4, R34.reuse ;  /* 0x0000002204047220 */ /* 0x080fe40000410000 */
[C---:B------:R-:W-:Y:S01]  /*24f00*/  FFMA.FTZ R58, R39.reuse, R34, -R8 ;  /* 0x00000022273a7223 */ /* 0x040fe20000010808 */
[----:B------:R-:W-:Y:S01]  /*24f10*/  LOP3.LUT R8, R2, 0xffff0000, RZ, 0xc0, !PT ;  /* 0xffff000002087812 */ /* 0x000fe200078ec0ff */
[----:B------:R-:W-:Y:S01]  /*24f20*/  FFMA.FTZ R39, R39, R33, R4 ;  /* 0x0000002127277223 */ /* 0x000fe20000010004 */
[----:B------:R-:W-:Y:S01]  /*24f30*/  SHF.R.U32.HI R4, RZ, 0x10, R9 ;  /* 0x00000010ff047819 */ /* 0x000fe20000011609 */
[----:B------:R-:W-:Y:S01]  /*24f40*/  IMAD.U32 R33, R25, 0x10000, RZ ;  /* 0x0001000019217824 */ /* 0x000fe200078e00ff */
[----:B------:R-:W-:Y:S01]  /*24f50*/  LOP3.LUT R2, R20, 0xffff0000, RZ, 0xc0, !PT ;  /* 0xffff000014027812 */ /* 0x000fe200078ec0ff */
[----:B------:R-:W-:Y:S01]  /*24f60*/  IMAD.U32 R20, R27, 0x10000, RZ ;  /* 0x000100001b147824 */ /* 0x000fe200078e00ff */
[----:B------:R-:W-:Y:S02]  /*24f70*/  LOP3.LUT R9, R3, 0xffff0000, RZ, 0xc0, !PT ;  /* 0xffff000003097812 */ /* 0x000fe400078ec0ff */
[----:B------:R-:W-:Y:S01]  /*24f80*/  PRMT R4, R59, 0x5432, R4 ;  /* 0x000054323b047816 */ /* 0x000fe20000000004 */
[----:B------:R-:W-:-:S02]  /*24f90*/  FMUL.FTZ R3, R2, R8 ;  /* 0x0000000802037220 */ /* 0x000fc40000410000 */
[-C--:B------:R-:W-:Y:S02]  /*24fa0*/  FMUL.FTZ R2, R2, R9.reuse ;  /* 0x0000000902027220 */ /* 0x080fe40000410000 */
[C---:B------:R-:W-:Y:S01]  /*24fb0*/  FFMA.FTZ R38, R35.reuse, R9, -R3 ;  /* 0x0000000923267223 */ /* 0x040fe20000010803 */
[----:B------:R-:W-:Y:S01]  /*24fc0*/  SHF.L.U32 R9, R4, 0x10, RZ ;  /* 0x0000001004097819 */ /* 0x000fe200000006ff */
[----:B------:R-:W-:Y:S01]  /*24fd0*/  FFMA.FTZ R35, R35, R8, R2 ;  /* 0x0000000823237223 */ /* 0x000fe20000010002 */
[----:B------:R-:W-:Y:S01]  /*24fe0*/  PRMT R2, R59, 0x5410, R5 ;  /* 0x000054103b027816 */ /* 0x000fe20000000005 */
[----:B------:R-:W-:-:S04]  /*24ff0*/  IMAD.U32 R3, R21, 0x10000, RZ ;  /* 0x0001000015037824 */ /* 0x000fc800078e00ff */
[----:B------:R-:W-:-:S04]  /*25000*/  IMAD.U32 R8, R2, 0x10000, RZ ;  /* 0x0001000002087824 */ /* 0x000fc800078e00ff */
[CC--:B------:R-:W-:Y:S02]  /*25010*/  FMUL.FTZ R5, R3.reuse, R8.reuse ;  /* 0x0000000803057220 */ /* 0x0c0fe40000410000 */
[-C--:B------:R-:W-:Y:S02]  /*25020*/  FMUL.FTZ R3, R3, R9.reuse ;  /* 0x0000000903037220 */ /* 0x080fe40000410000 */
[C---:B------:R-:W-:Y:S01]  /*25030*/  FFMA.FTZ R34, R33.reuse, R9, -R5 ;  /* 0x0000000921227223 */ /* 0x040fe20000010805 */
[----:B------:R-:W-:Y:S01]  /*25040*/  LOP3.LUT R5, R4, 0xffff0000, RZ, 0xc0, !PT ;  /* 0xffff000004057812 */ /* 0x000fe200078ec0ff */
[----:B------:R-:W-:Y:S01]  /*25050*/  FFMA.FTZ R33, R33, R8, R3 ;  /* 0x0000000821217223 */ /* 0x000fe20000010003 */
[----:B------:R-:W-:Y:S01]  /*25060*/  LOP3.LUT R3, R21, 0xffff0000, RZ, 0xc0, !PT ;  /* 0xffff000015037812 */ /* 0x000fe200078ec0ff */
[----:B------:R-:W-:Y:S01]  /*25070*/  IMAD.U32 R21, R26, 0x10000, RZ ;  /* 0x000100001a157824 */ /* 0x000fe200078e00ff */
[----:B------:R-:W-:Y:S02]  /*25080*/  LOP3.LUT R8, R2, 0xffff0000, RZ, 0xc0, !PT ;  /* 0xffff000002087812 */ /* 0x000fe400078ec0ff */
[----:B------:R-:W-:-:S03]  /*25090*/  LOP3.LUT R2, R25, 0xffff0000, RZ, 0xc0, !PT ;  /* 0xffff000019027812 */ /* 0x000fc600078ec0ff */
[CC--:B------:R-:W-:Y:S02]  /*250a0*/  FMUL.FTZ R4, R3.reuse, R8.reuse ;  /* 0x0000000803047220 */ /* 0x0c0fe40000410000 */
[-C--:B------:R-:W-:Y:S02]  /*250b0*/  FMUL.FTZ R3, R3, R5.reuse ;  /* 0x0000000503037220 */ /* 0x080fe40000410000 */
[C---:B------:R-:W-:Y:S01]  /*250c0*/  FFMA.FTZ R9, R2.reuse, R5, -R4 ;  /* 0x0000000502097223 */ /* 0x040fe20000010804 */
[----:B------:R-:W-:Y:S01]  /*250d0*/  SHF.R.U32.HI R4, RZ, 0x10, R7 ;  /* 0x00000010ff047819 */ /* 0x000fe20000011607 */
[----:B------:R-:W-:Y:S01]  /*250e0*/  FFMA.FTZ R24, R2, R8, R3 ;  /* 0x0000000802187223 */ /* 0x000fe20000010003 */
[----:B------:R-:W-:Y:S01]  /*250f0*/  SHF.R.U64 R2, R6, 0x10, R7 ;  /* 0x0000001006027819 */ /* 0x000fe20000001207 */
[----:B------:R-:W-:Y:S01]  /*25100*/  IMAD.U32 R7, R22, 0x10000, RZ ;  /* 0x0001000016077824 */ /* 0x000fe200078e00ff */
[----:B------:R-:W-:Y:S02]  /*25110*/  SHF.R.U64 R3, R10, 0x10, R11 ;  /* 0x000000100a037819 */ /* 0x000fe4000000120b */
[----:B------:R-:W-:-:S02]  /*25120*/  PRMT R2, R69, 0x5410, R2 ;  /* 0x0000541045027816 */ /* 0x000fc40000000002 */
[----:B------:R-:W-:Y:S02]  /*25130*/  PRMT R3, R70, 0x5410, R3 ;  /* 0x0000541046037816 */ /* 0x000fe40000000003 */
[----:B------:R-:W-:Y:S01]  /*25140*/  SHF.R.U32.HI R5, RZ, 0x10, R11 ;  /* 0x00000010ff057819 */ /* 0x000fe2000001160b */
[----:B------:R-:W-:Y:S01]  /*25150*/  IMAD.U32 R8, R2, 0x10000, RZ ;  /* 0x0001000002087824 */ /* 0x000fe200078e00ff */
[----:B------:R-:W-:Y:S01]  /*25160*/  PRMT R4, R69, 0x5432, R4 ;  /* 0x0000543245047816 */ /* 0x000fe20000000004 */
[----:B------:R-:W-:Y:S01]  /*25170*/  IMAD.U32 R10, R3, 0x10000, RZ ;  /* 0x00010000030a7824 */ /* 0x000fe200078e00ff */
[----:B------:R-:W-:Y:S01]  /*25180*/  PRMT R5, R70, 0x5432, R5 ;  /* 0x0000543246057816 */ /* 0x000fe20000000005 */
[----:B------:R-:W-:Y:S01]  /*25190*/  FMUL.FTZ R6, R7, R8 ;  /* 0x0000000807067220 */ /* 0x000fe20000410000 */
[----:B------:R-:W-:Y:S01]  /*251a0*/  F2FP.BF16.PACK_AB R9, R9, R34 ;  /* 0x000000220909723e */ /* 0x000fe200000010ff */
[-C--:B------:R-:W-:Y:S02]  /*251b0*/  FMUL.FTZ R7, R7, R10.reuse ;  /* 0x0000000a07077220 */ /* 0x080fe40000410000 */
[----:B------:R-:W-:-:S02]  /*251c0*/  FFMA.FTZ R10, R21, R10, -R6 ;  /* 0x0000000a150a7223 */ /* 0x000fc40000010806 */
[----:B------:R-:W-:Y:S01]  /*251d0*/  FFMA.FTZ R21, R21, R8, R7 ;  /* 0x0000000815157223 */ /* 0x000fe20000010007 */
[----:B------:R-:W-:Y:S01]  /*251e0*/  SHF.L.U32 R8, R4, 0x10, RZ ;  /* 0x0000001004087819 */ /* 0x000fe200000006ff */
[----:B------:R-:W-:Y:S02]  /*251f0*/  IMAD.U32 R7, R23, 0x10000, RZ ;  /* 0x0001000017077824 */ /* 0x000fe400078e00ff */
[----:B------:R-:W-:Y:S02]  /*25200*/  IMAD.U32 R11, R5, 0x10000, RZ ;  /* 0x00010000050b7824 */ /* 0x000fe400078e00ff */
[CC--:B------:R-:W-:Y:S02]  /*25210*/  FMUL.FTZ R6, R7.reuse, R8.reuse ;  /* 0x0000000807067220 */ /* 0x0c0fe40000410000 */
[-C--:B------:R-:W-:Y:S02]  /*25220*/  FMUL.FTZ R7, R7, R11.reuse ;  /* 0x0000000b07077220 */ /* 0x080fe40000410000 */
[C---:B------:R-:W-:Y:S01]  /*25230*/  FFMA.FTZ R11, R20.reuse, R11, -R6 ;  /* 0x0000000b140b7223 */ /* 0x040fe20000010806 */
[----:B------:R-:W-:Y:S01]  /*25240*/  LOP3.LUT R6, R3, 0xffff0000, RZ, 0xc0, !PT ;  /* 0xffff000003067812 */ /* 0x000fe200078ec0ff */
[----:B------:R-:W-:Y:S01]  /*25250*/  FFMA.FTZ R20, R20, R8, R7 ;  /* 0x0000000814147223 */ /* 0x000fe20000010007 */
[----:B------:R-:W-:-:S02]  /*25260*/  LOP3.LUT R7, R2, 0xffff0000, RZ, 0xc0, !PT ;  /* 0xffff000002077812 */ /* 0x000fc400078ec0ff */
[----:B------:R-:W-:Y:S02]  /*25270*/  LOP3.LUT R3, R22, 0xffff0000, RZ, 0xc0, !PT ;  /* 0xffff000016037812 */ /* 0x000fe400078ec0ff */
[----:B------:R-:W-:Y:S02]  /*25280*/  LOP3.LUT R8, R26, 0xffff0000, RZ, 0xc0, !PT ;  /* 0xffff00001a087812 */ /* 0x000fe400078ec0ff */
[----:B------:R-:W-:Y:S01]  /*25290*/  LOP3.LUT R22, R4, 0xffff0000, RZ, 0xc0, !PT ;  /* 0xffff000004167812 */ /* 0x000fe200078ec0ff */
[CC--:B------:R-:W-:Y:S02]  /*252a0*/  FMUL.FTZ R2, R3.reuse, R7.reuse ;  /* 0x0000000703027220 */ /* 0x0c0fe40000410000 */
[-C--:B------:R-:W-:Y:S02]  /*252b0*/  FMUL.FTZ R3, R3, R6.reuse ;  /* 0x0000000603037220 */ /* 0x080fe40000410000 */
[C---:B------:R-:W-:Y:S01]  /*252c0*/  FFMA.FTZ R6, R8.reuse, R6, -R2 ;  /* 0x0000000608067223 */ /* 0x040fe20000010802 */
[----:B------:R-:W-:Y:S01]  /*252d0*/  LOP3.LUT R2, R27, 0xffff0000, RZ, 0xc0, !PT ;  /* 0xffff00001b027812 */ /* 0x000fe200078ec0ff */
[----:B------:R-:W-:Y:S01]  /*252e0*/  FFMA.FTZ R7, R8, R7, R3 ;  /* 0x0000000708077223 */ /* 0x000fe20000010003 */
[----:B------:R-:W-:-:S02]  /*252f0*/  LOP3.LUT R3, R23, 0xffff0000, RZ, 0xc0, !PT ;  /* 0xffff000017037812 */ /* 0x000fc400078ec0ff */
[----:B------:R-:W-:Y:S02]  /*25300*/  LOP3.LUT R8, R5, 0xffff0000, RZ, 0xc0, !PT ;  /* 0xffff000005087812 */ /* 0x000fe400078ec0ff */
[----:B------:R-:W-:Y:S01]  /*25310*/  F2FP.BF16.PACK_AB R10, R6, R10 ;  /* 0x0000000a060a723e */ /* 0x000fe200000010ff */
[----:B------:R-:W-:Y:S01]  /*25320*/  FMUL.FTZ R5, R3, R22 ;  /* 0x0000001603057220 */ /* 0x000fe20000410000 */
[----:B------:R-:W-:Y:S01]  /*25330*/  F2FP.BF16.PACK_AB R6, R7, R21 ;  /* 0x000000150706723e */ /* 0x000fe200000010ff */
[-C--:B------:R-:W-:Y:S02]  /*25340*/  FMUL.FTZ R4, R3, R8.reuse ;  /* 0x0000000803047220 */ /* 0x080fe40000410000 */
[----:B------:R-:W-:Y:S01]  /*25350*/  FFMA.FTZ R3, R2, R8, -R5 ;  /* 0x0000000802037223 */ /* 0x000fe20000010805 */
[----:B------:R-:W-:Y:S01]  /*25360*/  F2FP.BF16.PACK_AB R8, R38, R58 ;  /* 0x0000003a2608723e */ /* 0x000fe200000010ff */
[----:B------:R-:W-:Y:S01]  /*25370*/  FFMA.FTZ R2, R2, R22, R4 ;  /* 0x0000001602027223 */ /* 0x000fe20000010004 */
[----:B------:R-:W-:-:S02]  /*25380*/  F2FP.BF16.PACK_AB R4, R35, R39 ;  /* 0x000000272304723e */ /* 0x000fc400000010ff */
[----:B------:R-:W-:Y:S02]  /*25390*/  F2FP.BF16.PACK_AB R11, R3, R11 ;  /* 0x0000000b030b723e */ /* 0x000fe400000010ff */
[----:B------:R-:W-:Y:S02]  /*253a0*/  F2FP.BF16.PACK_AB R5, R24, R33 ;  /* 0x000000211805723e */ /* 0x000fe400000010ff */
[----:B------:R-:W-:Y:S01]  /*253b0*/  F2FP.BF16.PACK_AB R7, R2, R20 ;  /* 0x000000140207723e */ /* 0x000fe200000010ff */
[----:B------:R1:W-:Y:S04]  /*253c0*/  ST.E.128 [R30.64], R8 ;  /* 0x000000081e007985 */ /* 0x0003e8000c101d04 */
[----:B------:R1:W-:Y:S02]  /*253d0*/  ST.E.128 [R28.64], R4 ;  /* 0x000000041c007985 */ /* 0x0003e4000c101d04 */
.L_x_1012:
[----:B------:R-:W-:Y:S05]  /*253e0*/  BSYNC B0 ;  /* 0x0000000000007941 */ /* 0x000fea0003800000 */
.L_x_1011:
[----:B------:R-:W-:Y:S01]  /*253f0*/  IADD3 R2, R57, 0x20, RZ ;  /* 0x0000002039027810 */ /* 0x000fe20007ffe0ff */
[----:B------:R-:W-:Y:S03]  /*25400*/  BSSY B0, `(.L_x_1013) ;  /* 0x000007a000007945 */ /* 0x000fe60003800000 */
[----:B------:R-:W-:-:S13]  /*25410*/  ISETP.GE.AND P0, PT, R2, R0, PT ;  /* 0x000000000200720c */ /* 0x000fda0003f06270 */
[----:B------:R-:W-:Y:S05]  /*25420*/  @P0 BRA `(.L_x_1014) ;  /* 0x0000077000000947 */ /* 0x000fea0003800000 */
[----:B-1----:R-:W-:Y:S01]  /*25430*/  SHF.R.S32.HI R6, RZ, 0x1f, R2 ;  /* 0x0000001fff067819 */ /* 0x002fe20000011402 */
[----:B------:R-:W-:Y:S01]  /*25440*/  IMAD.SHL.U32 R5, R68, 0x40, RZ ;  /* 0x0000004044057824 */ /* 0x000fe200078e00ff */
[----:B------:R-:W-:Y:S02]  /*25450*/  SHF.R.S32.HI R7, RZ, 0x1f, R56 ;  /* 0x0000001fff077819 */ /* 0x000fe40000011438 */
[CC--:B------:R-:W-:Y:S02]  /*25460*/  LEA.HI R4, R6.reuse, R2.reuse, RZ, 0x3 ;  /* 0x0000000206047211 */ /* 0x0c0fe400078f18ff */
[----:B------:R-:W-:Y:S02]  /*25470*/  LEA.HI R6, R6, R2, RZ, 0x6 ;  /* 0x0000000206067211 */ /* 0x000fe400078f30ff */
[----:B------:R-:W-:Y:S02]  /*25480*/  SHF.R.S32.HI R3, RZ, 0x3, R4 ;  /* 0x00000003ff037819 */ /* 0x000fe40000011404 */
[----:B------:R-:W-:-:S02]  /*25490*/  LOP3.LUT R2, R5, 0x1c0, RZ, 0xc0, !PT ;  /* 0x000001c005027812 */ /* 0x000fc400078ec0ff */
[----:B------:R-:W-:Y:S02]  /*254a0*/  LEA.HI R3, R0, R3, RZ, 0x1d ;  /* 0x0000000300037211 */ /* 0x000fe400078fe8ff */
[----:B------:R-:W-:Y:S01]  /*254b0*/  LEA.HI R5, R7, R56, RZ, 0x5 ;  /* 0x0000003807057211 */ /* 0x000fe200078f28ff */
[----:B------:R-:W-:Y:S01]  /*254c0*/  IMAD.SHL.U32 R7, R6, 0x80, RZ ;  /* 0x0000008006077824 */ /* 0x000fe200078e00ff */
[----:B------:R-:W-:Y:S02]  /*254d0*/  SHF.R.S32.HI R6, RZ, 0x1f, R3 ;  /* 0x0000001fff067819 */ /* 0x000fe40000011403 */
[----:B------:R-:W-:Y:S01]  /*254e0*/  LOP3.LUT R8, R2, 0x38, R4, 0xf8, !PT ;  /* 0x0000003802087812 */ /* 0x000fe200078ef804 */
[----:B------:R-:W-:Y:S01]  /*254f0*/  IMAD.SHL.U32 R4, R5, 0x10, RZ ;  /* 0x0000001005047824 */ /* 0x000fe200078e00ff */
[----:B------:R-:W-:Y:S01]  /*25500*/  LEA.HI R9, R6, R3, RZ, 0x3 ;  /* 0x0000000306097211 */ /* 0x000fe200078f18ff */
[----:B------:R-:W-:Y:S01]  /*25510*/  IMAD.SHL.U32 R5, R3, 0x8, RZ ;  /* 0x0000000803057824 */ /* 0x000fe200078e00ff */
[----:B------:R-:W-:-:S02]  /*25520*/  SHF.R.U32.HI R10, RZ, 0x3, R2 ;  /* 0x00000003ff0a7819 */ /* 0x000fc40000011602 */
[----:B------:R-:W-:Y:S01]  /*25530*/  LOP3.LUT R3, R4, 0xfffffe00, RZ, 0xc0, !PT ;  /* 0xfffffe0004037812 */ /* 0x000fe200078ec0ff */
[----:B------:R-:W-:Y:S01]  /*25540*/  IMAD.SHL.U32 R4, R9, 0x400, RZ ;  /* 0x0000040009047824 */ /* 0x000fe200078e00ff */
[----:B------:R-:W-:Y:S02]  /*25550*/  LOP3.LUT R2, R2, 0x38, R5, 0xf8, !PT ;  /* 0x0000003802027812 */ /* 0x000fe400078ef805 */
[----:B------:R-:W-:Y:S02]  /*25560*/  LOP3.LUT R7, R7, 0xffffe000, RZ, 0xc0, !PT ;  /* 0xffffe00007077812 */ /* 0x000fe400078ec0ff */
[-C--:B------:R-:W-:Y:S02]  /*25570*/  LOP3.LUT R6, R8, R10.reuse, RZ, 0x3c, !PT ;  /* 0x0000000a08067212 */ /* 0x080fe400078e3cff */
[----:B------:R-:W-:Y:S02]  /*25580*/  LOP3.LUT R2, R2, R10, RZ, 0x3c, !PT ;  /* 0x0000000a02027212 */ /* 0x000fe400078e3cff */
[----:B------:R-:W-:-:S02]  /*25590*/  LOP3.LUT R4, R4, 0xffffe000, RZ, 0xc0, !PT ;  /* 0xffffe00004047812 */ /* 0x000fc400078ec0ff */
[--C-:B------:R-:W-:Y:S02]  /*255a0*/  IADD3 R5, R6, R7, R3.reuse ;  /* 0x0000000706057210 */ /* 0x100fe40007ffe003 */
[----:B------:R-:W-:-:S03]  /*255b0*/  IADD3 R2, R2, R4, R3 ;  /* 0x0000000402027210 */ /* 0x000fc60007ffe003 */
[----:B------:R-:W-:-:S04]  /*255c0*/  IMAD.WIDE.U32 R26, R5, 0x2, R36 ;  /* 0x00000002051a7825 */ /* 0x000fc800078e0024 */
[----:B------:R-:W-:Y:S01]  /*255d0*/  IMAD.WIDE.U32 R24, R2, 0x2, R36 ;  /* 0x0000000202187825 */ /* 0x000fe200078e0024 */
[----:B------:R-:W2:Y:S04]  /*255e0*/  LD.E.128 R8, [R26.64] ;  /* 0x000000041a087980 */ /* 0x000ea8000c101d00 */
[----:B------:R-:W3:Y:S01]  /*255f0*/  LD.E.128 R4, [R24.64] ;  /* 0x0000000418047980 */ /* 0x000ee2000c101d00 */
[--C-:B------:R-:W-:Y:S02]  /*25600*/  SHF.R.U64 R16, R16, 0x10, R17.reuse ;  /* 0x0000001010107819 */ /* 0x100fe40000001211 */
[----:B------:R-:W-:Y:S02]  /*25610*/  SHF.R.U32.HI R2, RZ, 0x10, R17 ;  /* 0x00000010ff027819 */ /* 0x000fe40000011611 */
[----:B------:R-:W-:-:S02]  /*25620*/  SHF.R.U64 R17, R18, 0x10, R19 ;  /* 0x0000001012117819 */ /* 0x000fc40000001213 */
[----:B------:R-:W-:Y:S02]  /*25630*/  SHF.R.U64 R18, R12, 0x10, R13 ;  /* 0x000000100c127819 */ /* 0x000fe4000000120d */
[----:B------:R-:W-:Y:S02]  /*25640*/  SHF.R.U32.HI R3, RZ, 0x10, R19 ;  /* 0x00000010ff037819 */ /* 0x000fe40000011613 */
[----:B------:R-:W-:Y:S02]  /*25650*/  SHF.R.U32.HI R12, RZ, 0x10, R13 ;  /* 0x00000010ff0c7819 */ /* 0x000fe4000001160d */
[--C-:B------:R-:W-:Y:S02]  /*25660*/  SHF.R.U64 R20, R14, 0x10, R15.reuse ;  /* 0x000000100e147819 */ /* 0x100fe4000000120f */
[----:B------:R-:W-:Y:S02]  /*25670*/  SHF.R.U32.HI R19, RZ, 0x10, R15 ;  /* 0x00000010ff137819 */ /* 0x000fe4000001160f */
[----:B------:R-:W-:-:S02]  /*25680*/  PRMT R15, R82, 0x5432, R16 ;  /* 0x00005432520f7816 */ /* 0x000fc40000000010 */
[----:B------:R-:W-:Y:S02]  /*25690*/  PRMT R13, R80, 0x5432, R18 ;  /* 0x00005432500d7816 */ /* 0x000fe40000000012 */
[----:B------:R-:W-:Y:S01]  /*256a0*/  PRMT R22, R83, 0x5432, R17 ;  /* 0x0000543253167816 */ /* 0x000fe20000000011 */
[----:B------:R-:W-:Y:S01]  /*256b0*/  IMAD.U32 R29, R15, 0x10000, RZ ;  /* 0x000100000f1d7824 */ /* 0x000fe200078e00ff */
[----:B------:R-:W-:Y:S01]  /*256c0*/  PRMT R14, R82, 0x5410, R2 ;  /* 0x00005410520e7816 */ /* 0x000fe20000000002 */
[----:B------:R-:W-:Y:S01]  /*256d0*/  IMAD.U32 R28, R13, 0x10000, RZ ;  /* 0x000100000d1c7824 */ /* 0x000fe200078e00ff */
[----:B------:R-:W-:Y:S02]  /*256e0*/  PRMT R21, R83, 0x5410, R3 ;  /* 0x0000541053157816 */ /* 0x000fe40000000003 */
[----:B------:R-:W-:Y:S02]  /*256f0*/  PRMT R12, R80, 0x5410, R12 ;  /* 0x00005410500c7816 */ /* 0x000fe4000000000c */
[----:B------:R-:W-:Y:S01]  /*25700*/  LOP3.LUT R30, R13, 0xffff0000, RZ, 0xc0, !PT ;  /* 0xffff00000d1e7812 */ /* 0x000fe200078ec0ff */
[----:B------:R-:W-:Y:S01]  /*25710*/  IMAD.U32 R13, R14, 0x10000, RZ ;  /* 0x000100000e0d7824 */ /* 0x000fe200078e00ff */
[----:B------:R-:W-:-:S02]  /*25720*/  LOP3.LUT R15, R15, 0xffff0000, RZ, 0xc0, !PT ;  /* 0xffff00000f0f7812 */ /* 0x000fc400078ec0ff */
[C---:B------:R-:W-:Y:S02]  /*25730*/  PRMT R20, R81.reuse, 0x5432, R20 ;  /* 0x0000543251147816 */ /* 0x040fe40000000014 */
[----:B------:R-:W-:Y:S01]  /*25740*/  PRMT R19, R81, 0x5410, R19 ;  /* 0x0000541051137816 */ /* 0x000fe20000000013 */
[C---:B--2---:R-:W-:Y:S01]  /*25750*/  IMAD.U32 R18, R8.reuse, 0x10000, RZ ;  /* 0x0001000008127824 */ /* 0x044fe200078e00ff */
[----:B------:R-:W-:Y:S01]  /*25760*/  LOP3.LUT R17, R8, 0xffff0000, RZ, 0xc0, !PT ;  /* 0xffff000008117812 */ /* 0x000fe200078ec0ff */
[C---:B------:R-:W-:Y:S01]  /*25770*/  IMAD.U32 R16, R9.reuse, 0x10000, RZ ;  /* 0x0001000009107824 */ /* 0x040fe200078e00ff */
[----:B------:R-:W-:Y:S01]  /*25780*/  LOP3.LUT R9, R9, 0xffff0000, RZ, 0xc0, !PT ;  /* 0xffff000009097812 */ /* 0x000fe200078ec0ff */
[C---:B---3--:R-:W-:Y:S01]  /*25790*/  IMAD.U32 R8, R4.reuse, 0x10000, RZ ;  /* 0x0001000004087824 */ /* 0x048fe200078e00ff */
[C---:B------:R-:W-:Y:S01]  /*257a0*/  LOP3.LUT R2, R5.reuse, 0xffff0000, RZ, 0xc0, !PT ;  /* 0xffff000005027812 */ /* 0x040fe200078ec0ff */
[----:B------:R-:W-:Y:S01]  /*257b0*/  IMAD.U32 R3, R5, 0x10000, RZ ;  /* 0x0001000005037824 */ /* 0x000fe200078e00ff */
[----:B------:R-:W-:Y:S01]  /*257c0*/  LOP3.LUT R4, R4, 0xffff0000, RZ, 0xc0, !PT ;  /* 0xffff000004047812 */ /* 0x000fe200078ec0ff */
[----:B------:R-:W-:-:S02]  /*257d0*/  FMUL.FTZ R23, R8, R28 ;  /* 0x0000001c08177220 */ /* 0x000fc40000410000 */
[-C--:B------:R-:W-:Y:S02]  /*257e0*/  FMUL.FTZ R5, R8, R29.reuse ;  /* 0x0000001d08057220 */ /* 0x080fe40000410000 */
[C---:B------:R-:W-:Y:S02]  /*257f0*/  FFMA.FTZ R33, R18.reuse, R29, -R23 ;  /* 0x0000001d12217223 */ /* 0x040fe40000010817 */
[----:B------:R-:W-:Y:S02]  /*25800*/  FFMA.FTZ R31, R18, R28, R5 ;  /* 0x0000001c121f7223 */ /* 0x000fe40000010005 */
[C---:B------:R-:W-:Y:S01]  /*25810*/  IMAD.U32 R18, R12.reuse, 0x10000, RZ ;  /* 0x000100000c127824 */ /* 0x040fe200078e00ff */
[----:B------:R-:W-:Y:S01]  /*25820*/  LOP3.LUT R12, R12, 0xffff0000, RZ, 0xc0, !PT ;  /* 0xffff00000c0c7812 */ /* 0x000fe200078ec0ff */
[C---:B------:R-:W-:Y:S02]  /*25830*/  FMUL.FTZ R5, R4.reuse, R30 ;  /* 0x0000001e04057220 */ /* 0x040fe40000410000 */
[----:B------:R-:W-:-:S02]  /*25840*/  FMUL.FTZ R8, R4, R15 ;  /* 0x0000000f04087220 */ /* 0x000fc40000410000 */
[CC--:B------:R-:W-:Y:S02]  /*25850*/  FMUL.FTZ R4, R3.reuse, R18.reuse ;  /* 0x0000001203047220 */ /* 0x0c0fe40000410000 */
[----:B------:R-:W-:Y:S02]  /*25860*/  FMUL.FTZ R3, R3, R13 ;  /* 0x0000000d03037220 */ /* 0x000fe40000410000 */
[----:B------:R-:W-:Y:S01]  /*25870*/  FFMA.FTZ R29, R17, R15, -R5 ;  /* 0x0000000f111d7223 */ /* 0x000fe20000010805 */
[----:B------:R-:W-:Y:S01]  /*25880*/  LOP3.LUT R5, R14, 0xffff0000, RZ, 0xc0, !PT ;  /* 0xffff00000e057812 */ /* 0x000fe200078ec0ff */
[C---:B------:R-:W-:Y:S02]  /*25890*/  FFMA.FTZ R18, R16.reuse, R18, R3 ;  /* 0x0000001210127223 */ /* 0x040fe40000010003 */
[----:B------:R-:W-:Y:S02]  /*258a0*/  FFMA.FTZ R23, R16, R13, -R4 ;  /* 0x0000000d10177223 */ /* 0x000fe40000010804 */
[----:B------:R-:W-:-:S02]  /*258b0*/  FMUL.FTZ R3, R2, R12 ;  /* 0x0000000c02037220 */ /* 0x000fc40000410000 */
[----:B------:R-:W-:Y:S02]  /*258c0*/  FFMA.FTZ R28, R17, R30, R8 ;  /* 0x0000001e111c7223 */ /* 0x000fe40000010008 */
[C---:B------:R-:W-:Y:S01]  /*258d0*/  IMAD.U32 R14, R20.reuse, 0x10000, RZ ;  /* 0x00010000140e7824 */ /* 0x040fe200078e00ff */
[----:B------:R-:W-:Y:S01]  /*258e0*/  LOP3.LUT R20, R20, 0xffff0000, RZ, 0xc0, !PT ;  /* 0xffff000014147812 */ /* 0x000fe200078ec0ff */
[----:B------:R-:W-:Y:S02]  /*258f0*/  IMAD.U32 R13, R6, 0x10000, RZ ;  /* 0x00010000060d7824 */ /* 0x000fe400078e00ff */
[----:B------:R-:W-:Y:S02]  /*25900*/  IMAD.U32 R8, R22, 0x10000, RZ ;  /* 0x0001000016087824 */ /* 0x000fe400078e00ff */
[-C--:B------:R-:W-:Y:S02]  /*25910*/  FMUL.FTZ R4, R2, R5.reuse ;  /* 0x0000000502047220 */ /* 0x080fe40000410000 */
[----:B------:R-:W-:-:S02]  /*25920*/  FFMA.FTZ R17, R9, R5, -R3 ;  /* 0x0000000509117223 */ /* 0x000fc40000010803 */
[----:B------:R-:W-:Y:S02]  /*25930*/  IMAD.U32 R5, R10, 0x10000, RZ ;  /* 0x000100000a057824 */ /* 0x000fe400078e00ff */
[C---:B------:R-:W-:Y:S02]  /*25940*/  FMUL.FTZ R3, R13.reuse, R14 ;  /* 0x0000000e0d037220 */ /* 0x040fe40000410000 */
[----:B------:R-:W-:Y:S02]  /*25950*/  FMUL.FTZ R2, R13, R8 ;  /* 0x000000080d027220 */ /* 0x000fe40000410000 */
[----:B------:R-:W-:Y:S01]  /*25960*/  FFMA.FTZ R16, R9, R12, R4 ;  /* 0x0000000c09107223 */ /* 0x000fe20000010004 */
[----:B------:R-:W-:Y:S01]  /*25970*/  LOP3.LUT R4, R11, 0xffff0000, RZ, 0xc0, !PT ;  /* 0xffff00000b047812 */ /* 0x000fe200078ec0ff */
[C---:B------:R-:W-:Y:S01]  /*25980*/  IMAD.U32 R12, R19.reuse, 0x10000, RZ ;  /* 0x00010000130c7824 */ /* 0x040fe200078e00ff */
[----:B------:R-:W-:Y:S01]  /*25990*/  LOP3.LUT R19, R19, 0xffff0000, RZ, 0xc0, !PT ;  /* 0xffff000013137812 */ /* 0x000fe200078ec0ff */
[----:B------:R-:W-:-:S02]  /*259a0*/  IMAD.U32 R9, R7, 0x10000, RZ ;  /* 0x0001000007097824 */ /* 0x000fc400078e00ff */
[C---:B------:R-:W-:Y:S01]  /*259b0*/  FFMA.FTZ R15, R5.reuse, R8, -R3 ;  /* 0x00000008050f7223 */ /* 0x040fe20000010803 */
[----:B------:R-:W-:Y:S01]  /*259c0*/  LOP3.LUT R8, R10, 0xffff0000, RZ, 0xc0, !PT ;  /* 0xffff00000a087812 */ /* 0x000fe200078ec0ff */
[----:B------:R-:W-:Y:S01]  /*259d0*/  FFMA.FTZ R14, R5, R14, R2 ;  /* 0x0000000e050e7223 */ /* 0x000fe20000010002 */
[----:B------:R-:W-:Y:S01]  /*259e0*/  LOP3.LUT R3, R6, 0xffff0000, RZ, 0xc0, !PT ;  /* 0xffff000006037812 */ /* 0x000fe200078ec0ff */
[----:B------:R-:W-:Y:S01]  /*259f0*/  IMAD.U32 R13, R21, 0x10000, RZ ;  /* 0x00010000150d7824 */ /* 0x000fe200078e00ff */
[----:B------:R-:W-:Y:S01]  /*25a00*/  LOP3.LUT R2, R7, 0xffff0000, RZ, 0xc0, !PT ;  /* 0xffff000007027812 */ /* 0x000fe200078ec0ff */
[----:B------:R-:W-:Y:S02]  /*25a10*/  IMAD.U32 R5, R11, 0x10000, RZ ;  /* 0x000100000b057824 */ /* 0x000fe400078e00ff */
[CC--:B------:R-:W-:Y:S02]  /*25a20*/  FMUL.FTZ R10, R9.reuse, R12.reuse ;  /* 0x0000000c090a7220 */ /* 0x0c0fe40000410000 */
[-C--:B------:R-:W-:Y:S01]  /*25a30*/  FMUL.FTZ R6, R9, R13.reuse ;  /* 0x0000000d09067220 */ /* 0x080fe20000410000 */
[----:B------:R-:W-:Y:S01]  /*25a40*/  LOP3.LUT R9, R21, 0xffff0000, RZ, 0xc0, !PT ;  /* 0xffff000015097812 */ /* 0x000fe200078ec0ff */
[C---:B------:R-:W-:Y:S01]  /*25a50*/  FFMA.FTZ R13, R5.reuse, R13, -R10 ;  /* 0x0000000d050d7223 */ /* 0x040fe2000001080a */
[----:B------:R-:W-:Y:S01]  /*25a60*/  LOP3.LUT R10, R22, 0xffff0000, RZ, 0xc0, !PT ;  /* 0xffff0000160a7812 */ /* 0x000fe200078ec0ff */
[----:B------:R-:W-:-:S02]  /*25a70*/  FFMA.FTZ R12, R5, R12, R6 ;  /* 0x0000000c050c7223 */ /* 0x000fc40000010006 */
[C---:B------:R-:W-:Y:S02]  /*25a80*/  FMUL.FTZ R6, R3.reuse, R20 ;  /* 0x0000001403067220 */ /* 0x040fe40000410000 */
[C---:B------:R-:W-:Y:S02]  /*25a90*/  FMUL.FTZ R11, R2.reuse, R19 ;  /* 0x00000013020b7220 */ /* 0x040fe40000410000 */
[-C--:B------:R-:W-:Y:S02]  /*25aa0*/  FMUL.FTZ R5, R3, R10.reuse ;  /* 0x0000000a03057220 */ /* 0x080fe40000410000 */
[-C--:B------:R-:W-:Y:S02]  /*25ab0*/  FMUL.FTZ R7, R2, R9.reuse ;  /* 0x0000000902077220 */ /* 0x080fe40000410000 */
[----:B------:R-:W-:Y:S02]  /*25ac0*/  FFMA.FTZ R3, R8, R10, -R6 ;  /* 0x0000000a08037223 */ /* 0x000fe40000010806 */
[----:B------:R-:W-:Y:S01]  /*25ad0*/  FFMA.FTZ R11, R4, R9, -R11 ;  /* 0x00000009040b7223 */ /* 0x000fe2000001080b */
[----:B------:R-:W-:Y:S01]  /*25ae0*/  F2FP.BF16.PACK_AB R9, R17, R23 ;  /* 0x000000171109723e */ /* 0x000fe200000010ff */
[----:B------:R-:W-:Y:S01]  /*25af0*/  FFMA.FTZ R2, R8, R20, R5 ;  /* 0x0000001408027223 */ /* 0x000fe20000010005 */
[----:B------:R-:W-:Y:S01]  /*25b00*/  F2FP.BF16.PACK_AB R8, R29, R33 ;  /* 0x000000211d08723e */ /* 0x000fe200000010ff */
[----:B------:R-:W-:Y:S01]  /*25b10*/  FFMA.FTZ R7, R4, R19, R7 ;  /* 0x0000001304077223 */ /* 0x000fe20000010007 */
[----:B------:R-:W-:-:S02]  /*25b20*/  F2FP.BF16.PACK_AB R10, R3, R15 ;  /* 0x0000000f030a723e */ /* 0x000fc400000010ff */
[----:B------:R-:W-:Y:S02]  /*25b30*/  F2FP.BF16.PACK_AB R11, R11, R13 ;  /* 0x0000000d0b0b723e */ /* 0x000fe400000010ff */
[----:B------:R-:W-:Y:S02]  /*25b40*/  F2FP.BF16.PACK_AB R4, R28, R31 ;  /* 0x0000001f1c04723e */ /* 0x000fe400000010ff */
[----:B------:R-:W-:Y:S01]  /*25b50*/  F2FP.BF16.PACK_AB R5, R16, R18 ;  /* 0x000000121005723e */ /* 0x000fe200000010ff */
[----:B------:R1:W-:Y:S01]  /*25b60*/  ST.E.128 [R26.64], R8 ;  /* 0x000000081a007985 */ /* 0x0003e2000c101d04 */
[----:B------:R-:W-:Y:S02]  /*25b70*/  F2FP.BF16.PACK_AB R6, R2, R14 ;  /* 0x0000000e0206723e */ /* 0x000fe400000010ff */
[----:B------:R-:W-:-:S05]  /*25b80*/  F2FP.BF16.PACK_AB R7, R7, R12 ;  /* 0x0000000c0707723e */ /* 0x000fca00000010ff */
[----:B------:R1:W-:Y:S02]  /*25b90*/  ST.E.128 [R24.64], R4 ;  /* 0x0000000418007985 */ /* 0x0003e4000c101d04 */
.L_x_1014:
[----:B------:R-:W-:Y:S05]  /*25ba0*/  BSYNC B0 ;  /* 0x0000000000007941 */ /* 0x000fea0003800000 */
.L_x_1013:
[----:B------:R-:W-:-:S04]  /*25bb0*/  IADD3 R2, R57, 0x40, RZ ;  /* 0x0000004039027810 */ /* 0x000fc80007ffe0ff */
[----:B------:R-:W-:-:S13]  /*25bc0*/  ISETP.GE.AND P0, PT, R2, R0, PT ;  /* 0x000000000200720c */ /* 0x000fda0003f06270 */
[----:B------:R-:W-:Y:S05]  /*25bd0*/  @P0 BRA `(.L_x_1010) ;  /* 0x0000077000000947 */ /* 0x000fea0003800000 */
[----:B-1----:R-:W-:Y:S01]  /*25be0*/  SHF.R.S32.HI R5, RZ, 0x1f, R2 ;  /* 0x0000001fff057819 */ /* 0x002fe20000011402 */
[----:B------:R-:W-:Y:S01]  /*25bf0*/  IMAD.SHL.U32 R7, R68, 0x40, RZ ;  /* 0x0000004044077824 */ /* 0x000fe200078e00ff */
[----:B------:R-:W-:Y:S02]  /*25c00*/  SHF.R.S32.HI R3, RZ, 0x1f, R56 ;  /* 0x0000001fff037819 */ /* 0x000fe40000011438 */
[----:B------:R-:W-:Y:S02]  /*25c10*/  LEA.HI R4, R5, R2, RZ, 0x3 ;  /* 0x0000000205047211 */ /* 0x000fe400078f18ff */
[----:B------:R-:W-:Y:S02]  /*25c20*/  LEA.HI R3, R3, R56, RZ, 0x5 ;  /* 0x0000003803037211 */ /* 0x000fe400078f28ff */
[----:B------:R-:W-:Y:S02]  /*25c30*/  SHF.R.S32.HI R6, RZ, 0x3, R4 ;  /* 0x00000003ff067819 */ /* 0x000fe40000011404 */
[----:B------:R-:W-:-:S02]  /*25c40*/  LEA.HI R5, R5, R2, RZ, 0x6 ;  /* 0x0000000205057211 */ /* 0x000fc400078f30ff */
[----:B------:R-:W-:Y:S01]  /*25c50*/  LOP3.LUT R2, R7, 0x1c0, RZ, 0xc0, !PT ;  /* 0x000001c007027812 */ /* 0x000fe200078ec0ff */
[----:B------:R-:W-:Y:S01]  /*25c60*/  IMAD.SHL.U32 R7, R3, 0x10, RZ ;  /* 0x0000001003077824 */ /* 0x000fe200078e00ff */
[----:B------:R-:W-:Y:S01]  /*25c70*/  LEA.HI R3, R0, R6, RZ, 0x1d ;  /* 0x0000000600037211 */ /* 0x000fe200078fe8ff */
[----:B------:R-:W-:Y:S01]  /*25c80*/  IMAD.SHL.U32 R8, R5, 0x80, RZ ;  /* 0x0000008005087824 */ /* 0x000fe200078e00ff */
[----:B------:R-:W-:Y:S02]  /*25c90*/  LOP3.LUT R6, R2, 0x38, R4, 0xf8, !PT ;  /* 0x0000003802067812 */ /* 0x000fe400078ef804 */
[----:B------:R-:W-:Y:S02]  /*25ca0*/  SHF.R.U32.HI R9, RZ, 0x3, R2 ;  /* 0x00000003ff097819 */ /* 0x000fe40000011602 */
[----:B------:R-:W-:Y:S02]  /*25cb0*/  SHF.R.S32.HI R5, RZ, 0x1f, R3 ;  /* 0x0000001fff057819 */ /* 0x000fe40000011403 */
[----:B------:R-:W-:-:S02]  /*25cc0*/  LOP3.LUT R4, R7, 0xfffffe00, RZ, 0xc0, !PT ;  /* 0xfffffe0007047812 */ /* 0x000fc400078ec0ff */
[----:B------:R-:W-:Y:S01]  /*25cd0*/  LOP3.LUT R7, R6, R9, RZ, 0x3c, !PT ;  /* 0x0000000906077212 */ /* 0x000fe200078e3cff */
[----:B------:R-:W-:Y:S01]  /*25ce0*/  IMAD.SHL.U32 R6, R3, 0x8, RZ ;  /* 0x0000000803067824 */ /* 0x000fe200078e00ff */
[----:B------:R-:W-:Y:S02]  /*25cf0*/  LEA.HI R3, R5, R3, RZ, 0x3 ;  /* 0x0000000305037211 */ /* 0x000fe400078f18ff */
[----:B------:R-:W-:Y:S02]  /*25d00*/  LOP3.LUT R8, R8, 0xffffe000, RZ, 0xc0, !PT ;  /* 0xffffe00008087812 */ /* 0x000fe400078ec0ff */
[----:B------:R-:W-:Y:S01]  /*25d10*/  LOP3.LUT R5, R2, 0x38, R6, 0xf8, !PT ;  /* 0x0000003802057812 */ /* 0x000fe200078ef806 */
[----:B------:R-:W-:Y:S01]  /*25d20*/  IMAD.SHL.U32 R2, R3, 0x400, RZ ;  /* 0x0000040003027824 */ /* 0x000fe200078e00ff */
[----:B------:R-:W-:Y:S02]  /*25d30*/  IADD3 R7, R7, R8, R4 ;  /* 0x0000000807077210 */ /* 0x000fe40007ffe004 */
[----:B------:R-:W-:-:S02]  /*25d40*/  LOP3.LUT R3, R5, R9, RZ, 0x3c, !PT ;  /* 0x0000000905037212 */ /* 0x000fc400078e3cff */
[----:B------:R-:W-:Y:S01]  /*25d50*/  LOP3.LUT R2, R2, 0xffffe000, RZ, 0xc0, !PT ;  /* 0xffffe00002027812 */ /* 0x000fe200078ec0ff */
[----:B------:R-:W-:-:S03]  /*25d60*/  IMAD.WIDE.U32 R30, R7, 0x2, R36 ;  /* 0x00000002071e7825 */ /* 0x000fc600078e0024 */
[----:B------:R-:W-:Y:S02]  /*25d70*/  IADD3 R2, R3, R2, R4 ;  /* 0x0000000203027210 */ /* 0x000fe40007ffe004 */
[----:B------:R-:W2:Y:S03]  /*25d80*/  LD.E.128 R8, [R30.64] ;  /* 0x000000041e087980 */ /* 0x000ea6000c101d00 */
[----:B------:R-:W-:-:S05]  /*25d90*/  IMAD.WIDE.U32 R28, R2, 0x2, R36 ;  /* 0x00000002021c7825 */ /* 0x000fca00078e0024 */
[----:B------:R-:W3:Y:S01]  /*25da0*/  LD.E.128 R4, [R28.64] ;  /* 0x000000041c047980 */ /* 0x000ee2000c101d00 */
[----:B------:R-:W-:Y:S02]  /*25db0*/  SHF.R.U64 R14, R44, 0x10, R45 ;  /* 0x000000102c0e7819 */ /* 0x000fe4000000122d */
[----:B------:R-:W-:Y:S02]  /*25dc0*/  SHF.R.U64 R2, R40, 0x10, R41 ;  /* 0x0000001028027819 */ /* 0x000fe40000001229 */
[--C-:B------:R-:W-:Y:S02]  /*25dd0*/  SHF.R.U64 R12, R42, 0x10, R43.reuse ;  /* 0x000000102a0c7819 */ /* 0x100fe4000000122b */
[----:B------:R-:W-:Y:S02]  /*25de0*/  SHF.R.U32.HI R13, RZ, 0x10, R43 ;  /* 0x00000010ff0d7819 */ /* 0x000fe4000001162b */
[----:B------:R-:W-:Y:S02]  /*25df0*/  PRMT R20, R85, 0x5432, R14 ;  /* 0x0000543255147816 */ /* 0x000fe4000000000e */
[----:B------:R-:W-:-:S02]  /*25e00*/  SHF.R.U32.HI R15, RZ, 0x10, R45 ;  /* 0x00000010ff0f7819 */ /* 0x000fc4000001162d */
[----:B------:R-:W-:Y:S01]  /*25e10*/  PRMT R27, R87, 0x5432, R2 ;  /* 0x00005432571b7816 */ /* 0x000fe20000000002 */
[----:B------:R-:W-:Y:S01]  /*25e20*/  IMAD.U32 R34, R20, 0x10000, RZ ;  /* 0x0001000014227824 */ /* 0x000fe200078e00ff */
[C---:B------:R-:W-:Y:S02]  /*25e30*/  PRMT R22, R88.reuse, 0x5432, R12 ;  /* 0x0000543258167816 */ /* 0x040fe4000000000c */
[----:B------:R-:W-:Y:S01]  /*25e40*/  PRMT R21, R88, 0x5410, R13 ;  /* 0x0000541058157816 */ /* 0x000fe2000000000d */
[----:B------:R-:W-:Y:S01]  /*25e50*/  IMAD.U32 R33, R27, 0x10000, RZ ;  /* 0x000100001b217824 */ /* 0x000fe200078e00ff */
[----:B------:R-:W-:Y:S02]  /*25e60*/  PRMT R19, R85, 0x5410, R15 ;  /* 0x0000541055137816 */ /* 0x000fe4000000000f */
[----:B------:R-:W-:Y:S02]  /*25e70*/  SHF.R.U32.HI R3, RZ, 0x10, R41 ;  /* 0x00000010ff037819 */ /* 0x000fe40000011629 */
[----:B------:R-:W-:Y:S01]  /*25e80*/  LOP3.LUT R38, R20, 0xffff0000, RZ, 0xc0, !PT ;  /* 0xffff000014267812 */ /* 0x000fe200078ec0ff */
[----:B------:R-:W-:Y:S01]  /*25e90*/  IMAD.U32 R35, R19, 0x10000, RZ ;  /* 0x0001000013237824 */ /* 0x000fe200078e00ff */
[----:B------:R-:W-:-:S02]  /*25ea0*/  PRMT R23, R87, 0x5410, R3 ;  /* 0x0000541057177816 */ /* 0x000fc40000000003 */
[--C-:B------:R-:W-:Y:S02]  /*25eb0*/  SHF.R.U64 R18, R46, 0x10, R47.reuse ;  /* 0x000000102e127819 */ /* 0x100fe4000000122f */
[----:B------:R-:W-:Y:S01]  /*25ec0*/  SHF.R.U32.HI R17, RZ, 0x10, R47 ;  /* 0x00000010ff117819 */ /* 0x000fe2000001162f */
[----:B------:R-:W-:Y:S01]  /*25ed0*/  IMAD.U32 R20, R23, 0x10000, RZ ;  /* 0x0001000017147824 */ /* 0x000fe200078e00ff */
[C---:B------:R-:W-:Y:S02]  /*25ee0*/  PRMT R18, R86.reuse, 0x5432, R18 ;  /* 0x0000543256127816 */ /* 0x040fe40000000012 */
[----:B------:R-:W-:Y:S02]  /*25ef0*/  LOP3.LUT R39, R19, 0xffff0000, RZ, 0xc0, !PT ;  /* 0xffff000013277812 */ /* 0x000fe400078ec0ff */
[----:B------:R-:W-:Y:S01]  /*25f00*/  PRMT R17, R86, 0x5410, R17 ;  /* 0x0000541056117816 */ /* 0x000fe20000000011 */
[C---:B--2---:R-:W-:Y:S01]  /*25f10*/  IMAD.U32 R13, R11.reuse, 0x10000, RZ ;  /* 0x000100000b0d7824 */ /* 0x044fe200078e00ff */
[----:B------:R-:W-:Y:S01]  /*25f20*/  LOP3.LUT R12, R11, 0xffff0000, RZ, 0xc0, !PT ;  /* 0xffff00000b0c7812 */ /* 0x000fe200078ec0ff */
[C---:B------:R-:W-:Y:S01]  /*25f30*/  IMAD.U32 R26, R8.reuse, 0x10000, RZ ;  /* 0x00010000081a7824 */ /* 0x040fe200078e00ff */
[----:B------:R-:W-:Y:S01]  /*25f40*/  LOP3.LUT R25, R8, 0xffff0000, RZ, 0xc0, !PT ;  /* 0xffff000008197812 */ /* 0x000fe200078ec0ff */
[C---:B------:R-:W-:Y:S01]  /*25f50*/  IMAD.U32 R24, R9.reuse, 0x10000, RZ ;  /* 0x0001000009187824 */ /* 0x040fe200078e00ff */
[----:B------:R-:W-:Y:S01]  /*25f60*/  LOP3.LUT R16, R9, 0xffff0000, RZ, 0xc0, !PT ;  /* 0xffff000009107812 */ /* 0x000fe200078ec0ff */
[C---:B------:R-:W-:Y:S01]  /*25f70*/  IMAD.U32 R15, R10.reuse, 0x10000, RZ ;  /* 0x000100000a0f7824 */ /* 0x040fe200078e00ff */
[----:B------:R-:W-:Y:S01]  /*25f80*/  LOP3.LUT R14, R10, 0xffff0000, RZ, 0xc0, !PT ;  /* 0xffff00000a0e7812 */ /* 0x000fe200078ec0ff */
[C---:B---3--:R-:W-:Y:S01]  /*25f90*/  IMAD.U32 R11, R4.reuse, 0x10000, RZ ;  /* 0x00010000040b7824 */ /* 0x048fe200078e00ff */
[----:B------:R-:W-:Y:S01]  /*25fa0*/  LOP3.LUT R10, R4, 0xffff0000, RZ, 0xc0, !PT ;  /* 0xffff0000040a7812 */ /* 0x000fe200078ec0ff */
[C---:B------:R-:W-:Y:S01]  /*25fb0*/  IMAD.U32 R9, R5.reuse, 0x10000, RZ ;  /* 0x0001000005097824 */ /* 0x040fe200078e00ff */
[----:B------:R-:W-:Y:S01]  /*25fc0*/  LOP3.LUT R8, R5, 0xffff0000, RZ, 0xc0, !PT ;  /* 0xffff000005087812 */ /* 0x000fe200078ec0ff */
[C---:B------:R-:W-:Y:S01]  /*25fd0*/  IMAD.U32 R5, R6.reuse, 0x10000, RZ ;  /* 0x0001000006057824 */ /* 0x040fe200078e00ff */
[----:B------:R-:W-:Y:S01]  /*25fe0*/  LOP3.LUT R4, R6, 0xffff0000, RZ, 0xc0, !PT ;  /* 0xffff000006047812 */ /* 0x000fe200078ec0ff */
[----:B------:R-:W-:Y:S01]  /*25ff0*/  FMUL.FTZ R6, R11, R34 ;  /* 0x000000220b067220 */ /* 0x000fe20000410000 */
[C---:B------:R-:W-:Y:S01]  /*26000*/  LOP3.LUT R2, R7.reuse, 0xffff0000, RZ, 0xc0, !PT ;  /* 0xffff000007027812 */ /* 0x040fe200078ec0ff */
[----:B------:R-:W-:-:S02]  /*26010*/  IMAD.U32 R3, R7, 0x10000, RZ ;  /* 0x0001000007037824 */ /* 0x000fc400078e00ff */
[-C--:B------:R-:W-:Y:S01]  /*26020*/  FMUL.FTZ R7, R11, R33.reuse ;  /* 0x000000210b077220 */ /* 0x080fe20000410000 */
[----:B------:R-:W-:Y:S01]  /*26030*/  LOP3.LUT R11, R27, 0xffff0000, RZ, 0xc0, !PT ;  /* 0xffff00001b0b7812 */ /* 0x000fe200078ec0ff */
[----:B------:R-:W-:Y:S02]  /*26040*/  FFMA.FTZ R33, R26, R33, -R6 ;  /* 0x000000211a217223 */ /* 0x000fe40000010806 */
[----:B------:R-:W-:Y:S02]  /*26050*/  FMUL.FTZ R6, R10, R38 ;  /* 0x000000260a067220 */ /* 0x000fe40000410000 */
[----:B------:R-:W-:Y:S02]  /*26060*/  FFMA.FTZ R27, R26, R34, R7 ;  /* 0x000000221a1b7223 */ /* 0x000fe40000010007 */
[----:B------:R-:W-:Y:S02]  /*26070*/  FFMA.FTZ R26, R25, R11, -R6 ;  /* 0x0000000b191a7223 */ /* 0x000fe40000010806 */
[----:B------:R-:W-:-:S02]  /*26080*/  FMUL.FTZ R7, R9, R35 ;  /* 0x0000002309077220 */ /* 0x000fc40000410000 */
[-C--:B------:R-:W-:Y:S01]  /*26090*/  FMUL.FTZ R6, R9, R20.reuse ;  /* 0x0000001409067220 */ /* 0x080fe20000410000 */
[----:B------:R-:W-:Y:S01]  /*260a0*/  LOP3.LUT R9, R23, 0xffff0000, RZ, 0xc0, !PT ;  /* 0xffff000017097812 */ /* 0x000fe200078ec0ff */
[----:B------:R-:W-:Y:S02]  /*260b0*/  IMAD.U32 R23, R22, 0x10000, RZ ;  /* 0x0001000016177824 */ /* 0x000fe400078e00ff */
[----:B------:R-:W-:Y:S02]  /*260c0*/  FMUL.FTZ R10, R10, R11 ;  /* 0x0000000b0a0a7220 */ /* 0x000fe40000410000 */
[C---:B------:R-:W-:Y:S02]  /*260d0*/  FFMA.FTZ R20, R24.reuse, R20, -R7 ;  /* 0x0000001418147223 */ /* 0x040fe40000010807 */
[----:B------:R-:W-:Y:S02]  /*260e0*/  FFMA.FTZ R19, R24, R35, R6 ;  /* 0x0000002318137223 */ /* 0x000fe40000010006 */
[----:B------:R-:W-:-:S02]  /*260f0*/  FMUL.FTZ R7, R8, R39 ;  /* 0x0000002708077220 */ /* 0x000fc40000410000 */
[C---:B------:R-:W-:Y:S01]  /*26100*/  IMAD.U32 R24, R18.reuse, 0x10000, RZ ;  /* 0x0001000012187824 */ /* 0x040fe200078e00ff */
[----:B------:R-:W-:Y:S01]  /*26110*/  LOP3.LUT R18, R18, 0xffff0000, RZ, 0xc0, !PT ;  /* 0xffff000012127812 */ /* 0x000fe200078ec0ff */
[----:B------:R-:W-:Y:S02]  /*26120*/  FMUL.FTZ R6, R8, R9 ;  /* 0x0000000908067220 */ /* 0x000fe40000410000 */
[C---:B------:R-:W-:Y:S01]  /*26130*/  IMAD.U32 R34, R17.reuse, 0x10000, RZ ;  /* 0x0001000011227824 */ /* 0x040fe200078e00ff */
[----:B------:R-:W-:Y:S01]  /*26140*/  LOP3.LUT R17, R17, 0xffff0000, RZ, 0xc0, !PT ;  /* 0xffff000011117812 */ /* 0x000fe200078ec0ff */
[----:B------:R-:W-:Y:S02]  /*26150*/  IMAD.U32 R11, R21, 0x10000, RZ ;  /* 0x00010000150b7824 */ /* 0x000fe400078e00ff */
[----:B------:R-:W-:Y:S02]  /*26160*/  FMUL.FTZ R8, R5, R23 ;  /* 0x0000001705087220 */ /* 0x000fe40000410000 */
[----:B------:R-:W-:-:S02]  /*26170*/  FFMA.FTZ R25, R25, R38, R10 ;  /* 0x0000002619197223 */ /* 0x000fc4000001000a */
[C---:B------:R-:W-:Y:S02]  /*26180*/  FFMA.FTZ R9, R16.reuse, R9, -R7 ;  /* 0x0000000910097223 */ /* 0x040fe40000010807 */
[----:B------:R-:W-:Y:S02]  /*26190*/  FMUL.FTZ R10, R5, R24 ;  /* 0x00000018050a7220 */ /* 0x000fe40000410000 */
[----:B------:R-:W-:Y:S01]  /*261a0*/  FFMA.FTZ R5, R16, R39, R6 ;  /* 0x0000002710057223 */ /* 0x000fe20000010006 */
[----:B------:R-:W-:Y:S01]  /*261b0*/  LOP3.LUT R16, R22, 0xffff0000, RZ, 0xc0, !PT ;  /* 0xffff000016107812 */ /* 0x000fe200078ec0ff */
[----:B------:R-:W-:Y:S01]  /*261c0*/  FMUL.FTZ R7, R3, R34 ;  /* 0x0000002203077220 */ /* 0x000fe20000410000 */
[----:B------:R-:W-:Y:S01]  /*261d0*/  F2FP.BF16.PACK_AB R9, R9, R20 ;  /* 0x000000140909723e */ /* 0x000fe200000010ff */
[----:B------:R-:W-:Y:S01]  /*261e0*/  FFMA.FTZ R6, R15, R24, R8 ;  /* 0x000000180f067223 */ /* 0x000fe20000010008 */
[----:B------:R-:W-:Y:S01]  /*261f0*/  LOP3.LUT R8, R21, 0xffff0000, RZ, 0xc0, !PT ;  /* 0xffff000015087812 */ /* 0x000fe200078ec0ff */
[----:B------:R-:W-:Y:S01]  /*26200*/  FMUL.FTZ R3, R3, R11 ;  /* 0x0000000b03037220 */ /* 0x000fe20000410000 */
[----:B------:R-:W-:Y:S01]  /*26210*/  F2FP.BF16.PACK_AB R5, R5, R19 ;  /* 0x000000130505723e */ /* 0x000fe200000010ff */
[----:B------:R-:W-:-:S02]  /*26220*/  FFMA.FTZ R10, R15, R23, -R10 ;  /* 0x000000170f0a7223 */ /* 0x000fc4000001080a */
[C---:B------:R-:W-:Y:S02]  /*26230*/  FFMA.FTZ R15, R13.reuse, R11, -R7 ;  /* 0x0000000b0d0f7223 */ /* 0x040fe40000010807 */
[----:B------:R-:W-:Y:S02]  /*26240*/  FFMA.FTZ R13, R13, R34, R3 ;  /* 0x000000220d0d7223 */ /* 0x000fe40000010003 */
[----:B------:R-:W-:Y:S02]  /*26250*/  FMUL.FTZ R3, R4, R18 ;  /* 0x0000001204037220 */ /* 0x000fe40000410000 */
[----:B------:R-:W-:Y:S02]  /*26260*/  FMUL.FTZ R11, R2, R17 ;  /* 0x00000011020b7220 */ /* 0x000fe40000410000 */
[----:B------:R-:W-:Y:S02]  /*26270*/  FMUL.FTZ R4, R4, R16 ;  /* 0x0000001004047220 */ /* 0x000fe40000410000 */
[----:B------:R-:W-:-:S02]  /*26280*/  FMUL.FTZ R7, R2, R8 ;  /* 0x0000000802077220 */ /* 0x000fc40000410000 */
[----:B------:R-:W-:Y:S02]  /*26290*/  FFMA.FTZ R3, R14, R16, -R3 ;  /* 0x000000100e037223 */ /* 0x000fe40000010803 */
[----:B------:R-:W-:Y:S01]  /*262a0*/  FFMA.FTZ R11, R12, R8, -R11 ;  /* 0x000000080c0b7223 */ /* 0x000fe2000001080b */
[----:B------:R-:W-:Y:S01]  /*262b0*/  F2FP.BF16.PACK_AB R8, R26, R33 ;  /* 0x000000211a08723e */ /* 0x000fe200000010ff */
[----:B------:R-:W-:Y:S01]  /*262c0*/  FFMA.FTZ R2, R14, R18, R4 ;  /* 0x000000120e027223 */ /* 0x000fe20000010004 */
[----:B------:R-:W-:Y:S01]  /*262d0*/  F2FP.BF16.PACK_AB R10, R3, R10 ;  /* 0x0000000a030a723e */ /* 0x000fe200000010ff */
[----:B------:R-:W-:Y:S01]  /*262e0*/  FFMA.FTZ R7, R12, R17, R7 ;  /* 0x000000110c077223 */ /* 0x000fe20000010007 */
[----:B------:R-:W-:Y:S02]  /*262f0*/  F2FP.BF16.PACK_AB R11, R11, R15 ;  /* 0x0000000f0b0b723e */ /* 0x000fe400000010ff */
[----:B------:R-:W-:Y:S02]  /*26300*/  F2FP.BF16.PACK_AB R4, R25, R27 ;  /* 0x0000001b1904723e */ /* 0x000fe400000010ff */
[----:B------:R-:W-:Y:S01]  /*26310*/  F2FP.BF16.PACK_AB R6, R2, R6 ;  /* 0x000000060206723e */ /* 0x000fe200000010ff */
[----:B------:R1:W-:Y:S01]  /*26320*/  ST.E.128 [R30.64], R8 ;  /* 0x000000081e007985 */ /* 0x0003e2000c101d04 */
[----:B------:R-:W-:-:S05]  /*26330*/  F2FP.BF16.PACK_AB R7, R7, R13 ;  /* 0x0000000d0707723e */ /* 0x000fca00000010ff */
[----:B------:R1:W-:Y:S02]  /*26340*/  ST.E.128 [R28.64], R4 ;  /* 0x000000041c007985 */ /* 0x0003e4000c101d04 */
.L_x_1010:
[----:B------:R-:W-:Y:S05]  /*26350*/  BSYNC B1 ;  /* 0x0000000000017941 */ /* 0x000fea0003800000 */
.L_x_1009:
[----:B-1----:R-:W-:Y:S01]  /*26360*/  IADD3 R4, R68, 0x40, RZ ;  /* 0x0000004044047810 */ /* 0x002fe20007ffe0ff */
[----:B------:R-:W-:Y:S02]  /*26370*/  IMAD.MOV.U32 R2, RZ, RZ, R112 ;  /* 0x000000ffff027224 */ /* 0x000fe400078e0070 */
[----:B------:R-:W-:Y:S01]  /*26380*/  IMAD.MOV.U32 R3, RZ, RZ, 0x0 ;  /* 0x00000000ff037424 */ /* 0x000fe200078e00ff */
[----:B------:R-:W-:-:S13]  /*26390*/  ISETP.GE.AND P0, PT, R4, R71, PT ;  /* 0x000000470400720c */ /* 0x000fda0003f06270 */
[----:B------:R-:W-:Y:S05]  /*263a0*/  @P0 RET.REL.NODEC R2 `(_ZN7cutlass13device_kernelIN5flash19enable_sm80_to_sm89INS1_16FlashAttnFwdSm80INS1_25CollectiveMainloopFwdSm80ILi8ELi1ELb0EN4cute5tupleIJNS5_1CILi128EEENS7_ILi64EEENS7_ILi192EEEEEELi192ENS_10bfloat16_tEfNS_4arch4Sm80ELb0ELb1ELb1ELb1ELb1ELb1ELb1ELb1EEENS1_21CollectiveEpilogueFwdINS6_IJS8_SA_S9_EEENS6_IJNS7_ILi1EEESI_SI_EEESC_SE_Li256ELb1ELb1ELb1ELb0EEENS1_36VarlenDynamicPersistentTileSchedulerILi128ELi64ELi256ELi256ELb1ELb1ELb0ELb1ELb0ELb1EEEEEEEEEvNT_6ParamsE) ;  /* 0xfffd9c5002000950 */ /* 0x000fea0003c3ffff */
[----:B------:R-:W-:Y:S01]  /*263b0*/  ISETP.GE.AND P0, PT, R57, R0, PT ;  /* 0x000000003900720c */ /* 0x000fe20003f06270 */
[----:B------:R-:W-:-:S12]  /*263c0*/  BSSY B0, `(.L_x_1015) ;  /* 0x0000072000007945 */ /* 0x000fd80003800000 */
[----:B------:R-:W-:Y:S05]  /*263d0*/  @P0 BRA `(.L_x_1016) ;  /* 0x0000070000000947 */ /* 0x000fea0003800000 */
[----:B------:R-:W-:Y:S01]  /*263e0*/  SHF.R.S32.HI R3, RZ, 0x1f, R4 ;  /* 0x0000001fff037819 */ /* 0x000fe20000011404 */
[----:B------:R-:W-:Y:S01]  /*263f0*/  IMAD.SHL.U32 R2, R4, 0x40, RZ ;  /* 0x0000004004027824 */ /* 0x000fe200078e00ff */
[----:B------:R-:W-:Y:S02]  /*26400*/  LEA.HI R6, R0, R32, RZ, 0x1d ;  /* 0x0000002000067211 */ /* 0x000fe400078fe8ff */
[----:B------:R-:W-:Y:S02]  /*26410*/  LEA.HI R3, R3, R4, RZ, 0x3 ;  /* 0x0000000403037211 */ /* 0x000fe400078f18ff */
[----:B------:R-:W-:Y:S02]  /*26420*/  SHF.R.S32.HI R7, RZ, 0x1f, R6 ;  /* 0x0000001fff077819 */ /* 0x000fe40000011406 */
[----:B------:R-:W-:Y:S01]  /*26430*/  LOP3.LUT R2, R2, 0x1c0, RZ, 0xc0, !PT ;  /* 0x000001c002027812 */ /* 0x000fe200078ec0ff */
[----:B------:R-:W-:Y:S01]  /*26440*/  IMAD.SHL.U32 R5, R3, 0x40, RZ ;  /* 0x0000004003057824 */ /* 0x000fe200078e00ff */
[----:B------:R-:W-:Y:S01]  /*26450*/  LEA.HI R7, R7, R6, RZ, 0x3 ;  /* 0x0000000607077211 */ /* 0x000fe200078f18ff */
[----:B------:R-:W-:Y:S01]  /*26460*/  IMAD.SHL.U32 R6, R6, 0x8, RZ ;  /* 0x0000000806067824 */ /* 0x000fe200078e00ff */
[----:B------:R-:W-:-:S02]  /*26470*/  LOP3.LUT R8, R2, 0x38, R57, 0xf8, !PT ;  /* 0x0000003802087812 */ /* 0x000fc400078ef839 */
[----:B------:R-:W-:Y:S02]  /*26480*/  SHF.R.U32.HI R3, RZ, 0x3, R2 ;  /* 0x00000003ff037819 */ /* 0x000fe40000011602 */
[----:B------:R-:W-:Y:S02]  /*26490*/  LOP3.LUT R5, R5, 0xfffffe00, RZ, 0xc0, !PT ;  /* 0xfffffe0005057812 */ /* 0x000fe400078ec0ff */
[----:B------:R-:W-:Y:S01]  /*264a0*/  LOP3.LUT R2, R2, 0x38, R6, 0xf8, !PT ;  /* 0x0000003802027812 */ /* 0x000fe200078ef806 */
[----:B------:R-:W-:Y:S01]  /*264b0*/  IMAD.SHL.U32 R6, R7, 0x400, RZ ;  /* 0x0000040007067824 */ /* 0x000fe200078e00ff */
[----:B------:R-:W-:Y:S02]  /*264c0*/  LOP3.LUT R7, R5, R8, R3, 0xf6, !PT ;  /* 0x0000000805077212 */ /* 0x000fe400078ef603 */
[----:B------:R-:W-:Y:S02]  /*264d0*/  LOP3.LUT R3, R2, R3, RZ, 0x3c, !PT ;  /* 0x0000000302037212 */ /* 0x000fe400078e3cff */
        /* <DEDUP_REMOVED lines=8> */
[----:B------:R-:W-:Y:S02]  /*26560*/  PRMT R23, R89, 0x5432, R7 ;  /* 0x0000543259177816 */ /* 0x000fe40000000007 */
[--C-:B------:R-:W-:Y:S02]  /*26570*/  SHF.R.U64 R17, R54, 0x10, R55.reuse ;  /* 0x0000001036117819 */ /* 0x100fe40000001237 */
[----:B------:R-:W-:Y:S01]  /*26580*/  SHF.R.U32.HI R18, RZ, 0x10, R55 ;  /* 0x00000010ff127819 */ /* 0x000fe20000011637 */
[----:B------:R-:W-:Y:S01]  /*26590*/  IMAD.U32 R31, R23, 0x10000, RZ ;  /* 0x00010000171f7824 */ /* 0x000fe200078e00ff */
[----:B------:R-:W-:-:S02]  /*265a0*/  SHF.R.U32.HI R16, RZ, 0x10, R53 ;  /* 0x00000010ff107819 */ /* 0x000fc40000011635 */
[----:B------:R-:W-:Y:S02]  /*265b0*/  PRMT R27, R91, 0x5432, R2 ;  /* 0x000054325b1b7816 */ /* 0x000fe40000000002 */
[C---:B------:R-:W-:Y:S02]  /*265c0*/  PRMT R21, R90.reuse, 0x5432, R17 ;  /* 0x000054325a157816 */ /* 0x040fe40000000011 */
[----:B------:R-:W-:Y:S02]  /*265d0*/  PRMT R20, R90, 0x5410, R18 ;  /* 0x000054105a147816 */ /* 0x000fe40000000012 */
[--C-:B------:R-:W-:Y:S02]  /*265e0*/  SHF.R.U64 R5, R50, 0x10, R51.reuse ;  /* 0x0000001032057819 */ /* 0x100fe40000001233 */
[----:B------:R-:W-:Y:S02]  /*265f0*/  SHF.R.U32.HI R6, RZ, 0x10, R51 ;  /* 0x00000010ff067819 */ /* 0x000fe40000011633 */
[----:B------:R-:W-:-:S02]  /*26600*/  PRMT R22, R89, 0x5410, R16 ;  /* 0x0000541059167816 */ /* 0x000fc40000000010 */
[----:B------:R-:W-:Y:S02]  /*26610*/  SHF.R.U32.HI R3, RZ, 0x10, R49 ;  /* 0x00000010ff037819 */ /* 0x000fe40000011631 */
[----:B------:R-:W-:Y:S02]  /*26620*/  LOP3.LUT R23, R23, 0xffff0000, RZ, 0xc0, !PT ;  /* 0xffff000017177812 */ /* 0x000fe400078ec0ff */
[C---:B------:R-:W-:Y:S02]  /*26630*/  PRMT R25, R92.reuse, 0x5432, R5 ;  /* 0x000054325c197816 */ /* 0x040fe40000000005 */
[----:B------:R-:W-:Y:S02]  /*26640*/  PRMT R24, R92, 0x5410, R6 ;  /* 0x000054105c187816 */ /* 0x000fe40000000006 */
[----:B------:R-:W-:Y:S02]  /*26650*/  PRMT R26, R91, 0x5410, R3 ;  /* 0x000054105b1a7816 */ /* 0x000fe40000000003 */
[----:B------:R-:W-:Y:S01]  /*26660*/  LOP3.LUT R39, R22, 0xffff0000, RZ, 0xc0, !PT ;  /* 0xffff000016277812 */ /* 0x000fe200078ec0ff */
        /* <DEDUP_REMOVED lines=12> */
[----:B------:R-:W-:Y:S01]  /*26730*/  IMAD.U32 R15, R27, 0x10000, RZ ;  /* 0x000100001b0f7824 */ /* 0x000fe200078e00ff */
[C---:B------:R-:W-:Y:S01]  /*26740*/  LOP3.LUT R5, R10.reuse, 0xffff0000, RZ, 0xc0, !PT ;  /* 0xffff00000a057812 */ /* 0x040fe200078ec0ff */
[----:B------:R-:W-:Y:S01]  /*26750*/  FMUL.FTZ R9, R13, R31 ;  /* 0x0000001f0d097220 */ /* 0x000fe20000410000 */
[----:B------:R-:W-:Y:S01]  /*26760*/  LOP3.LUT R2, R11, 0xffff0000, RZ, 0xc0, !PT ;  /* 0xffff00000b027812 */ /* 0x000fe200078ec0ff */
[----:B------:R-:W-:-:S02]  /*26770*/  IMAD.U32 R6, R10, 0x10000, RZ ;  /* 0x000100000a067824 */ /* 0x000fc400078e00ff */
[-C--:B------:R-:W-:Y:S01]  /*26780*/  FMUL.FTZ R10, R13, R15.reuse ;  /* 0x0000000f0d0a7220 */ /* 0x080fe20000410000 */
[----:B------:R-:W-:Y:S01]  /*26790*/  LOP3.LUT R13, R27, 0xffff0000, RZ, 0xc0, !PT ;  /* 0xffff00001b0d7812 */ /* 0x000fe200078ec0ff */
[----:B------:R-:W-:Y:S02]  /*267a0*/  FFMA.FTZ R38, R30, R15, -R9 ;  /* 0x0000000f1e267223 */ /* 0x000fe40000010809 */
[----:B------:R-:W-:Y:S02]  /*267b0*/  FMUL.FTZ R9, R12, R23 ;  /* 0x000000170c097220 */ /* 0x000fe40000410000 */
[----:B------:R-:W-:Y:S02]  /*267c0*/  IMAD.U32 R3, R11, 0x10000, RZ ;  /* 0x000100000b037824 */ /* 0x000fe400078e00ff */
[----:B------:R-:W-:Y:S02]  /*267d0*/  IMAD.U32 R15, R22, 0x10000, RZ ;  /* 0x00010000160f7824 */ /* 0x000fe400078e00ff */
[----:B------:R-:W-:-:S02]  /*267e0*/  IMAD.U32 R11, R26, 0x10000, RZ ;  /* 0x000100001a0b7824 */ /* 0x000fc400078e00ff */
[----:B------:R-:W-:Y:S02]  /*267f0*/  FFMA.FTZ R31, R30, R31, R10 ;  /* 0x0000001f1e1f7223 */ /* 0x000fe4000001000a */
[-C--:B------:R-:W-:Y:S02]  /*26800*/  FMUL.FTZ R10, R12, R13.reuse ;  /* 0x0000000d0c0a7220 */ /* 0x080fe40000410000 */
[C---:B------:R-:W-:Y:S02]  /*26810*/  FFMA.FTZ R30, R29.reuse, R13, -R9 ;  /* 0x0000000d1d1e7223 */ /* 0x040fe40000010809 */
[C---:B------:R-:W-:Y:S02]  /*26820*/  FMUL.FTZ R9, R8.reuse, R15 ;  /* 0x0000000f08097220 */ /* 0x040fe40000410000 */
[----:B------:R-:W-:Y:S02]  /*26830*/  FMUL.FTZ R8, R8, R11 ;  /* 0x0000000b08087220 */ /* 0x000fe40000410000 */
[----:B------:R-:W-:-:S02]  /*26840*/  FFMA.FTZ R27, R29, R23, R10 ;  /* 0x000000171d1b7223 */ /* 0x000fc4000001000a */
[----:B------:R-:W-:Y:S01]  /*26850*/  FFMA.FTZ R23, R28, R11, -R9 ;  /* 0x0000000b1c177223 */ /* 0x000fe20000010809 */
[----:B------:R-:W-:Y:S01]  /*26860*/  LOP3.LUT R9, R26, 0xffff0000, RZ, 0xc0, !PT ;  /* 0xffff00001a097812 */ /* 0x000fe200078ec0ff */
[----:B------:R-:W-:Y:S02]  /*26870*/  FFMA.FTZ R22, R28, R15, R8 ;  /* 0x0000000f1c167223 */ /* 0x000fe40000010008 */
[----:B------:R-:W-:Y:S02]  /*26880*/  FMUL.FTZ R8, R7, R39 ;  /* 0x0000002707087220 */ /* 0x000fe40000410000 */
[----:B------:R-:W-:Y:S02]  /*26890*/  IMAD.U32 R15, R25, 0x10000, RZ ;  /* 0x00010000190f7824 */ /* 0x000fe400078e00ff */
[C---:B------:R-:W-:Y:S01]  /*268a0*/  IMAD.U32 R12, R21.reuse, 0x10000, RZ ;  /* 0x00010000150c7824 */ /* 0x040fe200078e00ff */
[----:B------:R-:W-:Y:S01]  /*268b0*/  LOP3.LUT R21, R21, 0xffff0000, RZ, 0xc0, !PT ;  /* 0xffff000015157812 */ /* 0x000fe200078ec0ff */
[----:B------:R-:W-:-:S02]  /*268c0*/  FFMA.FTZ R13, R19, R9, -R8 ;  /* 0x00000009130d7223 */ /* 0x000fc40000010808 */
[----:B------:R-:W-:Y:S02]  /*268d0*/  IMAD.U32 R26, R20, 0x10000, RZ ;  /* 0x00010000141a7824 */ /* 0x000fe400078e00ff */
[----:B------:R-:W-:Y:S01]  /*268e0*/  FMUL.FTZ R7, R7, R9 ;  /* 0x0000000907077220 */ /* 0x000fe20000410000 */
[----:B------:R-:W-:Y:S01]  /*268f0*/  F2FP.BF16.PACK_AB R13, R13, R23 ;  /* 0x000000170d0d723e */ /* 0x000fe200000010ff */
[----:B------:R-:W-:Y:S02]  /*26900*/  IMAD.U32 R11, R24, 0x10000, RZ ;  /* 0x00010000180b7824 */ /* 0x000fe400078e00ff */
[C---:B------:R-:W-:Y:S02]  /*26910*/  FMUL.FTZ R8, R6.reuse, R12 ;  /* 0x0000000c06087220 */ /* 0x040fe40000410000 */
[----:B------:R-:W-:Y:S02]  /*26920*/  FMUL.FTZ R10, R6, R15 ;  /* 0x0000000f060a7220 */ /* 0x000fe40000410000 */
[----:B------:R-:W-:-:S02]  /*26930*/  FMUL.FTZ R6, R3, R26 ;  /* 0x0000001a03067220 */ /* 0x000fc40000410000 */
[----:B------:R-:W-:Y:S01]  /*26940*/  FFMA.FTZ R9, R19, R39, R7 ;  /* 0x0000002713097223 */ /* 0x000fe20000010007 */
[----:B------:R-:W-:Y:S01]  /*26950*/  LOP3.LUT R19, R20, 0xffff0000, RZ, 0xc0, !PT ;  /* 0xffff000014137812 */ /* 0x000fe200078ec0ff */
[C---:B------:R-:W-:Y:S02]  /*26960*/  FFMA.FTZ R15, R18.reuse, R15, -R8 ;  /* 0x0000000f120f7223 */ /* 0x040fe40000010808 */
[----:B------:R-:W-:Y:S01]  /*26970*/  FFMA.FTZ R10, R18, R12, R10 ;  /* 0x0000000c120a7223 */ /* 0x000fe2000001000a */
[----:B------:R-:W-:Y:S01]  /*26980*/  LOP3.LUT R18, R25, 0xffff0000, RZ, 0xc0, !PT ;  /* 0xffff000019127812 */ /* 0x000fe200078ec0ff */
[-C--:B------:R-:W-:Y:S01]  /*26990*/  FMUL.FTZ R3, R3, R11.reuse ;  /* 0x0000000b03037220 */ /* 0x080fe20000410000 */
[----:B------:R-:W-:Y:S01]  /*269a0*/  LOP3.LUT R12, R24, 0xffff0000, RZ, 0xc0, !PT ;  /* 0xffff0000180c7812 */ /* 0x000fe200078ec0ff */
[C---:B------:R-:W-:Y:S01]  /*269b0*/  FFMA.FTZ R11, R16.reuse, R11, -R6 ;  /* 0x0000000b100b7223 */ /* 0x040fe20000010806 */
[----:B------:R-:W-:Y:S01]  /*269c0*/  F2FP.BF16.PACK_AB R9, R9, R22 ;  /* 0x000000160909723e */ /* 0x000fe200000010ff */
[----:B------:R-:W-:-:S02]  /*269d0*/  FFMA.FTZ R7, R16, R26, R3 ;  /* 0x0000001a10077223 */ /* 0x000fc40000010003 */
[C---:B------:R-:W-:Y:S02]  /*269e0*/  FMUL.FTZ R3, R5.reuse, R21 ;  /* 0x0000001505037220 */ /* 0x040fe40000410000 */
[----:B------:R-:W-:Y:S02]  /*269f0*/  FMUL.FTZ R5, R5, R18 ;  /* 0x0000001205057220 */ /* 0x000fe40000410000 */
[C---:B------:R-:W-:Y:S02]  /*26a00*/  FMUL.FTZ R6, R2.reuse, R19 ;  /* 0x0000001302067220 */ /* 0x040fe40000410000 */
[----:B------:R-:W-:Y:S02]  /*26a10*/  FMUL.FTZ R8, R2, R12 ;  /* 0x0000000c02087220 */ /* 0x000fe40000410000 */
[C---:B------:R-:W-:Y:S02]  /*26a20*/  FFMA.FTZ R3, R17.reuse, R18, -R3 ;  /* 0x0000001211037223 */ /* 0x040fe40000010803 */
[----:B------:R-:W-:-:S02]  /*26a30*/  FFMA.FTZ R2, R17, R21, R5 ;  /* 0x0000001511027223 */ /* 0x000fc40000010005 */
[----:B------:R-:W-:Y:S01]  /*26a40*/  FFMA.FTZ R6, R14, R12, -R6 ;  /* 0x0000000c0e067223 */ /* 0x000fe20000010806 */
[----:B------:R-:W-:Y:S01]  /*26a50*/  F2FP.BF16.PACK_AB R12, R30, R38 ;  /* 0x000000261e0c723e */ /* 0x000fe200000010ff */
[----:B------:R-:W-:Y:S01]  /*26a60*/  FFMA.FTZ R5, R14, R19, R8 ;  /* 0x000000130e057223 */ /* 0x000fe20000010008 */
[----:B------:R-:W-:Y:S02]  /*26a70*/  F2FP.BF16.PACK_AB R14, R3, R15 ;  /* 0x0000000f030e723e */ /* 0x000fe400000010ff */
[----:B------:R-:W-:Y:S02]  /*26a80*/  F2FP.BF16.PACK_AB R15, R6, R11 ;  /* 0x0000000b060f723e */ /* 0x000fe400000010ff */
[----:B------:R-:W-:Y:S02]  /*26a90*/  F2FP.BF16.PACK_AB R8, R27, R31 ;  /* 0x0000001f1b08723e */ /* 0x000fe400000010ff */
[----:B------:R-:W-:Y:S01]  /*26aa0*/  F2FP.BF16.PACK_AB R10, R2, R10 ;  /* 0x0000000a020a723e */ /* 0x000fe200000010ff */
[----:B------:R1:W-:Y:S01]  /*26ab0*/  ST.E.128 [R34.64], R12 ;  /* 0x0000000c22007985 */ /* 0x0003e2000c101d04 */
[----:B------:R-:W-:-:S05]  /*26ac0*/  F2FP.BF16.PACK_AB R11, R5, R7 ;  /* 0x00000007050b723e */ /* 0x000fca00000010ff */
[----:B------:R1:W-:Y:S02]  /*26ad0*/  ST.E.128 [R32.64], R8 ;  /* 0x0000000820007985 */ /* 0x0003e4000c101d04 */
.L_x_1016:
[----:B------:R-:W-:Y:S05]  /*26ae0*/  BSYNC B0 ;  /* 0x0000000000007941 */ /* 0x000fea0003800000 */
.L_x_1015:
[----:B------:R-:W-:Y:S01]  /*26af0*/  IADD3 R2, R57, 0x20, RZ ;  /* 0x0000002039027810 */ /* 0x000fe20007ffe0ff */
[----:B------:R-:W-:Y:S03]  /*26b00*/  BSSY B0, `(.L_x_1017) ;  /* 0x000007a000007945 */ /* 0x000fe60003800000 */
[----:B------:R-:W-:-:S13]  /*26b10*/  ISETP.GE.AND P0, PT, R2, R0, PT ;  /* 0x000000000200720c */ /* 0x000fda0003f06270 */
[----:B------:R-:W-:Y:S05]  /*26b20*/  @P0 BRA `(.L_x_1018) ;  /* 0x0000077000000947 */ /* 0x000fea0003800000 */
[----:B------:R-:W-:Y:S01]  /*26b30*/  SHF.R.S32.HI R5, RZ, 0x1f, R2 ;  /* 0x0000001fff057819 */ /* 0x000fe20000011402 */
[----:B------:R-:W-:Y:S01]  /*26b40*/  IMAD.SHL.U32 R6, R4, 0x40, RZ ;  /* 0x0000004004067824 */ /* 0x000fe200078e00ff */
[----:B------:R-:W-:Y:S02]  /*26b50*/  SHF.R.S32.HI R7, RZ, 0x1f, R4 ;  /* 0x0000001fff077819 */ /* 0x000fe40000011404 */
[CC--:B------:R-:W-:Y:S02]  /*26b60*/  LEA.HI R3, R5.reuse, R2.reuse, RZ, 0x3 ;  /* 0x0000000205037211 */ /* 0x0c0fe400078f18ff */
[----:B------:R-:W-:Y:S02]  /*26b70*/  LEA.HI R5, R5, R2, RZ, 0x6 ;  /* 0x0000000205057211 */ /* 0x000fe400078f30ff */
[----:B------:R-:W-:Y:S02]  /*26b80*/  LOP3.LUT R2, R6, 0x1c0, RZ, 0xc0, !PT ;  /* 0x000001c006027812 */ /* 0x000fe400078ec0ff */
[----:B------:R-:W-:-:S02]  /*26b90*/  SHF.R.S32.HI R6, RZ, 0x3, R3 ;  /* 0x00000003ff067819 */ /* 0x000fc40000011403 */
[----:B-1----:R-:W-:Y:S02]  /*26ba0*/  LOP3.LUT R9, R2, 0x38, R3, 0xf8, !PT ;  /* 0x0000003802097812 */ /* 0x002fe400078ef803 */
[----:B------:R-:W-:Y:S01]  /*26bb0*/  LEA.HI R8, R7, R4, RZ, 0x3 ;  /* 0x0000000407087211 */ /* 0x000fe200078f18ff */
[----:B------:R-:W-:Y:S01]  /*26bc0*/  IMAD.SHL.U32 R7, R5, 0x80, RZ ;  /* 0x0000008005077824 */ /* 0x000fe200078e00ff */
[----:B------:R-:W-:Y:S02]  /*26bd0*/  LEA.HI R3, R0, R6, RZ, 0x1d ;  /* 0x0000000600037211 */ /* 0x000fe400078fe8ff */
[----:B------:R-:W-:Y:S01]  /*26be0*/  SHF.R.U32.HI R11, RZ, 0x3, R2 ;  /* 0x00000003ff0b7819 */ /* 0x000fe20000011602 */
[----:B------:R-:W-:Y:S01]  /*26bf0*/  IMAD.SHL.U32 R5, R8, 0x40, RZ ;  /* 0x0000004008057824 */ /* 0x000fe200078e00ff */
[----:B------:R-:W-:Y:S02]  /*26c00*/  SHF.R.S32.HI R6, RZ, 0x1f, R3 ;  /* 0x0000001fff067819 */ /* 0x000fe40000011403 */
[----:B------:R-:W-:Y:S01]  /*26c10*/  LOP3.LUT R10, R7, 0xffffe000, RZ, 0xc0, !PT ;  /* 0xffffe000070a7812 */ /* 0x000fe200078ec0ff */
[----:B------:R-:W-:Y:S01]  /*26c20*/  IMAD.SHL.U32 R7, R3, 0x8, RZ ;  /* 0x0000000803077824 */ /* 0x000fe200078e00ff */
[----:B------:R-:W-:-:S02]  /*26c30*/  LEA.HI R3, R6, R3, RZ, 0x3 ;  /* 0x0000000306037211 */ /* 0x000fc400078f18ff */
[-C--:B------:R-:W-:Y:S02]  /*26c40*/  LOP3.LUT R8, R9, R11.reuse, RZ, 0x3c, !PT ;  /* 0x0000000b09087212 */ /* 0x080fe400078e3cff */
[----:B------:R-:W-:Y:S01]  /*26c50*/  LOP3.LUT R6, R2, 0x38, R7, 0xf8, !PT ;  /* 0x0000003802067812 */ /* 0x000fe200078ef807 */
[----:B------:R-:W-:Y:S01]  /*26c60*/  IMAD.SHL.U32 R2, R3, 0x400, RZ ;  /* 0x0000040003027824 */ /* 0x000fe200078e00ff */
[----:B------:R-:W-:Y:S02]  /*26c70*/  LOP3.LUT R5, R5, 0xfffffe00, RZ, 0xc0, !PT ;  /* 0xfffffe0005057812 */ /* 0x000fe400078ec0ff */
[----:B------:R-:W-:Y:S02]  /*26c80*/  LOP3.LUT R3, R6, R11, RZ, 0x3c, !PT ;  /* 0x0000000b06037212 */ /* 0x000fe400078e3cff */
[----:B------:R-:W-:Y:S02]  /*26c90*/  LOP3.LUT R2, R2, 0xffffe000, RZ, 0xc0, !PT ;  /* 0xffffe00002027812 */ /* 0x000fe400078ec0ff */
[----:B------:R-:W-:-:S02]  /*26ca0*/  IADD3 R8, R8, R10, R5 ;  /* 0x0000000a08087210 */ /* 0x000fc40007ffe005 */
[----:B------:R-:W-:-:S03]  /*26cb0*/  IADD3 R2, R3, R2, R5 ;  /* 0x0000000203027210 */ /* 0x000fc60007ffe005 */
[----:B------:R-:W-:-:S04]  /*26cc0*/  IMAD.WIDE.U32 R34, R8, 0x2, R36 ;  /* 0x0000000208227825 */ /* 0x000fc800078e0024 */
[----:B------:R-:W-:Y:S01]  /*26cd0*/  IMAD.WIDE.U32 R32, R2, 0x2, R36 ;  /* 0x0000000202207825 */ /* 0x000fe200078e0024 */
[----:B------:R-:W2:Y:S04]  /*26ce0*/  LD.E.128 R12, [R34.64] ;  /* 0x00000004220c7980 */ /* 0x000ea8000c101d00 */
[----:B------:R-:W3:Y:S01]  /*26cf0*/  LD.E.128 R8, [R32.64] ;  /* 0x0000000420087980 */ /* 0x000ee2000c101d00 */
[----:B------:R-:W-:Y:S02]  /*26d00*/  SHF.R.U64 R7, R64, 0x10, R65 ;  /* 0x0000001040077819 */ /* 0x000fe40000001241 */
[----:B------:R-:W-:Y:S02]  /*26d10*/  SHF.R.U64 R2, R60, 0x10, R61 ;  /* 0x000000103c027819 */ /* 0x000fe4000000123d */
[----:B------:R-:W-:-:S02]  /*26d20*/  PRMT R23, R93, 0x5432, R7 ;  /* 0x000054325d177816 */ /* 0x000fc40000000007 */
[--C-:B------:R-:W-:Y:S02]  /*26d30*/  SHF.R.U64 R17, R66, 0x10, R67.reuse ;  /* 0x0000001042117819 */ /* 0x100fe40000001243 */
[----:B------:R-:W-:Y:S01]  /*26d40*/  SHF.R.U32.HI R18, RZ, 0x10, R67 ;  /* 0x00000010ff127819 */ /* 0x000fe20000011643 */
[----:B------:R-:W-:Y:S01]  /*26d50*/  IMAD.U32 R31, R23, 0x10000, RZ ;  /* 0x00010000171f7824 */ /* 0x000fe200078e00ff */
[----:B------:R-:W-:Y:S02]  /*26d60*/  SHF.R.U32.HI R16, RZ, 0x10, R65 ;  /* 0x00000010ff107819 */ /* 0x000fe40000011641 */
[----:B------:R-:W-:Y:S02]  /*26d70*/  PRMT R27, R95, 0x5432, R2 ;  /* 0x000054325f1b7816 */ /* 0x000fe40000000002 */
[C---:B------:R-:W-:Y:S02]  /*26d80*/  PRMT R21, R94.reuse, 0x5432, R17 ;  /* 0x000054325e157816 */ /* 0x040fe40000000011 */
[----:B------:R-:W-:-:S02]  /*26d90*/  PRMT R20, R94, 0x5410, R18 ;  /* 0x000054105e147816 */ /* 0x000fc40000000012 */
[--C-:B------:R-:W-:Y:S02]  /*26da0*/  SHF.R.U64 R5, R62, 0x10, R63.reuse ;  /* 0x000000103e057819 */ /* 0x100fe4000000123f */
[----:B------:R-:W-:Y:S02]  /*26db0*/  SHF.R.U32.HI R6, RZ, 0x10, R63 ;  /* 0x00000010ff067819 */ /* 0x000fe4000001163f */
[----:B------:R-:W-:Y:S02]  /*26dc0*/  PRMT R22, R93, 0x5410, R16 ;  /* 0x000054105d167816 */ /* 0x000fe40000000010 */
[----:B------:R-:W-:Y:S02]  /*26dd0*/  SHF.R.U32.HI R3, RZ, 0x10, R61 ;  /* 0x00000010ff037819 */ /* 0x000fe4000001163d */
[----:B------:R-:W-:Y:S02]  /*26de0*/  LOP3.LUT R23, R23, 0xffff0000, RZ, 0xc0, !PT ;  /* 0xffff000017177812 */ /* 0x000fe400078ec0ff */
[----:B------:R-:W-:-:S02]  /*26df0*/  PRMT R25, R96, 0x5432, R5 ;  /* 0x0000543260197816 */ /* 0x000fc40000000005 */
[----:B------:R-:W-:Y:S02]  /*26e00*/  PRMT R24, R96, 0x5410, R6 ;  /* 0x0000541060187816 */ /* 0x000fe40000000006 */
[----:B------:R-:W-:Y:S02]  /*26e10*/  PRMT R26, R95, 0x5410, R3 ;  /* 0x000054105f1a7816 */ /* 0x000fe40000000003 */
[----:B------:R-:W-:Y:S01]  /*26e20*/  LOP3.LUT R39, R22, 0xffff0000, RZ, 0xc0, !PT ;  /* 0xffff000016277812 */ /* 0x000fe200078ec0ff */
[C---:B--2---:R-:W-:Y:S01]  /*26e30*/  IMAD.U32 R28, R13.reuse, 0x10000, RZ ;  /* 0x000100000d1c7824 */ /* 0x044fe200078e00ff */
[----:B------:R-:W-:Y:S01]  /*26e40*/  LOP3.LUT R19, R13, 0xffff0000, RZ, 0xc0, !PT ;  /* 0xffff00000d137812 */ /* 0x000fe200078ec0ff */
[C---:B------:R-:W-:Y:S01]  /*26e50*/  IMAD.U32 R30, R12.reuse, 0x10000, RZ ;  /* 0x000100000c1e7824 */ /* 0x040fe200078e00ff */
[----:B------:R-:W-:Y:S01]  /*26e60*/  LOP3.LUT R29, R12, 0xffff0000, RZ, 0xc0, !PT ;  /* 0xffff00000c1d7812 */ /* 0x000fe200078ec0ff */
[----:B---3--:R-:W-:Y:S01]  /*26e70*/  IMAD.U32 R13, R8, 0x10000, RZ ;  /* 0x00010000080d7824 */ /* 0x008fe200078e00ff */
[C---:B------:R-:W-:Y:S01]  /*26e80*/  LOP3.LUT R17, R14.reuse, 0xffff0000, RZ, 0xc0, !PT ;  /* 0xffff00000e117812 */ /* 0x040fe200078ec0ff */
[----:B------:R-:W-:Y:S01]  /*26e90*/  IMAD.U32 R18, R14, 0x10000, RZ ;  /* 0x000100000e127824 */ /* 0x000fe200078e00ff */
[C---:B------:R-:W-:Y:S01]  /*26ea0*/  LOP3.LUT R14, R15.reuse, 0xffff0000, RZ, 0xc0, !PT ;  /* 0xffff00000f0e7812 */ /* 0x040fe200078ec0ff */
[----:B------:R-:W-:Y:S01]  /*26eb0*/  IMAD.U32 R16, R15, 0x10000, RZ ;  /* 0x000100000f107824 */ /* 0x000fe200078e00ff */
        /* <DEDUP_REMOVED lines=62> */
.L_x_1018:
[----:B------:R-:W-:Y:S05]  /*272a0*/  BSYNC B0 ;  /* 0x0000000000007941 */ /* 0x000fea0003800000 */
.L_x_1017:
[----:B------:R-:W-:Y:S01]  /*272b0*/  IADD3 R5, R57, 0x40, RZ ;  /* 0x0000004039057810 */ /* 0x000fe20007ffe0ff */
[----:B------:R-:W-:Y:S02]  /*272c0*/  IMAD.MOV.U32 R2, RZ, RZ, R112 ;  /* 0x000000ffff027224 */ /* 0x000fe400078e0070 */
[----:B------:R-:W-:Y:S01]  /*272d0*/  IMAD.MOV.U32 R3, RZ, RZ, 0x0 ;  /* 0x00000000ff037424 */ /* 0x000fe200078e00ff */
[----:B------:R-:W-:-:S13]  /*272e0*/  ISETP.GE.AND P0, PT, R5, R0, PT ;  /* 0x000000000500720c */ /* 0x000fda0003f06270 */
[----:B------:R-:W-:Y:S05]  /*272f0*/  @P0 RET.REL.NODEC R2 `(_ZN7cutlass13device_kernelIN5flash19enable_sm80_to_sm89INS1_16FlashAttnFwdSm80INS1_25CollectiveMainloopFwdSm80ILi8ELi1ELb0EN4cute5tupleIJNS5_1CILi128EEENS7_ILi64EEENS7_ILi192EEEEEELi192ENS_10bfloat16_tEfNS_4arch4Sm80ELb0ELb1ELb1ELb1ELb1ELb1ELb1ELb1EEENS1_21CollectiveEpilogueFwdINS6_IJS8_SA_S9_EEENS6_IJNS7_ILi1EEESI_SI_EEESC_SE_Li256ELb1ELb1ELb1ELb0EEENS1_36VarlenDynamicPersistentTileSchedulerILi128ELi64ELi256ELi256ELb1ELb1ELb0ELb1ELb0ELb1EEEEEEEEEvNT_6ParamsE) ;  /* 0xfffd8d0002000950 */ /* 0x000fea0003c3ffff */
[----:B------:R-:W-:Y:S01]  /*27300*/  SHF.R.S32.HI R2, RZ, 0x1f, R5 ;  /* 0x0000001fff027819 */ /* 0x000fe20000011405 */
[----:B------:R-:W-:Y:S01]  /*27310*/  IMAD.SHL.U32 R7, R4, 0x40, RZ ;  /* 0x0000004004077824 */ /* 0x000fe200078e00ff */
[----:B-1----:R-:W-:Y:S02]  /*27320*/  SHF.R.S32.HI R8, RZ, 0x1f, R4 ;  /* 0x0000001fff087819 */ /* 0x002fe40000011404 */
[CC--:B------:R-:W-:Y:S02]  /*27330*/  LEA.HI R3, R2.reuse, R5.reuse, RZ, 0x3 ;  /* 0x0000000502037211 */ /* 0x0c0fe400078f18ff */
[----:B------:R-:W-:Y:S02]  /*27340*/  LEA.HI R5, R2, R5, RZ, 0x6 ;  /* 0x0000000502057211 */ /* 0x000fe400078f30ff */
[----:B------:R-:W-:Y:S02]  /*27350*/  SHF.R.S32.HI R6, RZ, 0x3, R3 ;  /* 0x00000003ff067819 */ /* 0x000fe40000011403 */
[----:B------:R-:W-:-:S02]  /*27360*/  LOP3.LUT R2, R7, 0x1c0, RZ, 0xc0, !PT ;  /* 0x000001c007027812 */ /* 0x000fc400078ec0ff */
[----:B------:R-:W-:Y:S01]  /*27370*/  LEA.HI R7, R8, R4, RZ, 0x3 ;  /* 0x0000000408077211 */ /* 0x000fe200078f18ff */
[----:B------:R-:W-:Y:S01]  /*27380*/  IMAD.SHL.U32 R4, R5, 0x80, RZ ;  /* 0x0000008005047824 */ /* 0x000fe200078e00ff */
[----:B------:R-:W-:Y:S02]  /*27390*/  LEA.HI R0, R0, R6, RZ, 0x1d ;  /* 0x0000000600007211 */ /* 0x000fe400078fe8ff */
[----:B------:R-:W-:Y:S01]  /*273a0*/  LOP3.LUT R5, R2, 0x38, R3, 0xf8, !PT ;  /* 0x0000003802057812 */ /* 0x000fe200078ef803 */
[----:B------:R-:W-:Y:S01]  /*273b0*/  IMAD.SHL.U32 R3, R7, 0x40, RZ ;  /* 0x0000004007037824 */ /* 0x000fe200078e00ff */
[----:B------:R-:W-:Y:S02]  /*273c0*/  SHF.R.S32.HI R6, RZ, 0x1f, R0 ;  /* 0x0000001fff067819 */ /* 0x000fe40000011400 */
[----:B------:R-:W-:Y:S01]  /*273d0*/  LOP3.LUT R7, R4, 0xffffe000, RZ, 0xc0, !PT ;  /* 0xffffe00004077812 */ /* 0x000fe200078ec0ff */
[----:B------:R-:W-:Y:S01]  /*273e0*/  IMAD.SHL.U32 R4, R0, 0x8, RZ ;  /* 0x0000000800047824 */ /* 0x000fe200078e00ff */
[----:B------:R-:W-:-:S02]  /*273f0*/  LEA.HI R0, R6, R0, RZ, 0x3 ;  /* 0x0000000006007211 */ /* 0x000fc400078f18ff */
[----:B------:R-:W-:Y:S02]  /*27400*/  SHF.R.U32.HI R8, RZ, 0x3, R2 ;  /* 0x00000003ff087819 */ /* 0x000fe40000011602 */
[----:B------:R-:W-:Y:S01]  /*27410*/  LOP3.LUT R2, R2, 0x38, R4, 0xf8, !PT ;  /* 0x0000003802027812 */ /* 0x000fe200078ef804 */
[----:B------:R-:W-:Y:S01]  /*27420*/  IMAD.SHL.U32 R0, R0, 0x400, RZ ;  /* 0x0000040000007824 */ /* 0x000fe200078e00ff */
        /* <DEDUP_REMOVED lines=15> */
[C---:B------:R-:W-:Y:S01]  /*27520*/  IMAD.U32 R32, R19.reuse, 0x10000, RZ ;  /* 0x0001000013207824 */ /* 0x040fe200078e00ff */
[----:B------:R-:W-:Y:S01]  /*27530*/  SHF.R.U32.HI R2, RZ, 0x10, R77 ;  /* 0x00000010ff027819 */ /* 0x000fe2000001164d */
[----:B------:R-:W-:Y:S01]  /*27540*/  IMAD.U32 R27, R26, 0x10000, RZ ;  /* 0x000100001a1b7824 */ /* 0x000fe200078e00ff */
[----:B------:R-:W-:Y:S02]  /*27550*/  SHF.R.U64 R3, R78, 0x10, R79 ;  /* 0x000000104e037819 */ /* 0x000fe4000000124f */
[----:B------:R-:W-:Y:S02]  /*27560*/  LOP3.LUT R19, R19, 0xffff0000, RZ, 0xc0, !PT ;  /* 0xffff000013137812 */ /* 0x000fe400078ec0ff */
[----:B------:R-:W-:-:S02]  /*27570*/  PRMT R18, R99, 0x5410, R18 ;  /* 0x0000541063127816 */ /* 0x000fc40000000012 */
[----:B------:R-:W-:Y:S02]  /*27580*/  LOP3.LUT R26, R26, 0xffff0000, RZ, 0xc0, !PT ;  /* 0xffff00001a1a7812 */ /* 0x000fe400078ec0ff */
[----:B------:R-:W-:Y:S02]  /*27590*/  PRMT R22, R101, 0x5410, R2 ;  /* 0x0000541065167816 */ /* 0x000fe40000000002 */
[--C-:B------:R-:W-:Y:S02]  /*275a0*/  SHF.R.U64 R17, R74, 0x10, R75.reuse ;  /* 0x000000104a117819 */ /* 0x100fe4000000124b */
[----:B------:R-:W-:Y:S02]  /*275b0*/  SHF.R.U32.HI R16, RZ, 0x10, R75 ;  /* 0x00000010ff107819 */ /* 0x000fe4000001164b */
[----:B------:R-:W-:Y:S02]  /*275c0*/  PRMT R21, R102, 0x5432, R3 ;  /* 0x0000543266157816 */ /* 0x000fe40000000003 */
[----:B------:R-:W-:-:S02]  /*275d0*/  SHF.R.U32.HI R12, RZ, 0x10, R79 ;  /* 0x00000010ff0c7819 */ /* 0x000fc4000001164f */
        /* <DEDUP_REMOVED lines=11> */
[----:B------:R-:W-:Y:S01]  /*27690*/  LOP3.LUT R9, R4, 0xffff0000, RZ, 0xc0, !PT ;  /* 0xffff000004097812 */ /* 0x000fe200078ec0ff */
[C---:B------:R-:W-:Y:S01]  /*276a0*/  IMAD.U32 R8, R5.reuse, 0x10000, RZ ;  /* 0x0001000005087824 */ /* 0x040fe200078e00ff */
[----:B------:R-:W-:Y:S01]  /*276b0*/  LOP3.LUT R4, R5, 0xffff0000, RZ, 0xc0, !PT ;  /* 0xffff000005047812 */ /* 0x000fe200078ec0ff */
[----:B------:R-:W-:Y:S01]  /*276c0*/  FMUL.FTZ R5, R10, R32 ;  /* 0x000000200a057220 */ /* 0x000fe20000410000 */
[C---:B------:R-:W-:Y:S01]  /*276d0*/  LOP3.LUT R2, R6.reuse, 0xffff0000, RZ, 0xc0, !PT ;  /* 0xffff000006027812 */ /* 0x040fe200078ec0ff */
[----:B------:R-:W-:Y:S01]  /*276e0*/  IMAD.U32 R3, R6, 0x10000, RZ ;  /* 0x0001000006037824 */ /* 0x000fe200078e00ff */
[----:B------:R-:W-:Y:S01]  /*276f0*/  LOP3.LUT R6, R7, 0xffff0000, RZ, 0xc0, !PT ;  /* 0xffff000007067812 */ /* 0x000fe200078ec0ff */
[----:B------:R-:W-:-:S02]  /*27700*/  FFMA.FTZ R33, R25, R27, -R5 ;  /* 0x0000001b19217223 */ /* 0x000fc40000010805 */
[----:B------:R-:W-:Y:S02]  /*27710*/  FMUL.FTZ R10, R10, R27 ;  /* 0x0000001b0a0a7220 */ /* 0x000fe40000410000 */
[----:B------:R-:W-:Y:S02]  /*27720*/  FMUL.FTZ R5, R9, R19 ;  /* 0x0000001309057220 */ /* 0x000fe40000410000 */
[----:B------:R-:W-:Y:S02]  /*27730*/  IMAD.U32 R0, R7, 0x10000, RZ ;  /* 0x0001000007007824 */ /* 0x000fe400078e00ff */
[----:B------:R-:W-:Y:S02]  /*27740*/  IMAD.U32 R27, R18, 0x10000, RZ ;  /* 0x00010000121b7824 */ /* 0x000fe400078e00ff */
[----:B------:R-:W-:Y:S02]  /*27750*/  FMUL.FTZ R9, R9, R26 ;  /* 0x0000001a09097220 */ /* 0x000fe40000410000 */
[----:B------:R-:W-:-:S02]  /*27760*/  IMAD.U32 R7, R22, 0x10000, RZ ;  /* 0x0001000016077824 */ /* 0x000fc400078e00ff */
[----:B------:R-:W-:Y:S02]  /*27770*/  FFMA.FTZ R26, R24, R26, -R5 ;  /* 0x0000001a181a7223 */ /* 0x000fe40000010805 */
[----:B------:R-:W-:Y:S02]  /*27780*/  FMUL.FTZ R5, R8, R27 ;  /* 0x0000001b08057220 */ /* 0x000fe40000410000 */
[----:B------:R-:W-:Y:S01]  /*27790*/  FFMA.FTZ R24, R24, R19, R9 ;  /* 0x0000001318187223 */ /* 0x000fe20000010009 */
[----:B------:R-:W-:Y:S01]  /*277a0*/  LOP3.LUT R9, R22, 0xffff0000, RZ, 0xc0, !PT ;  /* 0xffff000016097812 */ /* 0x000fe200078ec0ff */
[-C--:B------:R-:W-:Y:S02]  /*277b0*/  FMUL.FTZ R8, R8, R7.reuse ;  /* 0x0000000708087220 */ /* 0x080fe40000410000 */
[----:B------:R-:W-:Y:S02]  /*277c0*/  FFMA.FTZ R32, R25, R32, R10 ;  /* 0x0000002019207223 */ /* 0x000fe4000001000a */
[C---:B------:R-:W-:Y:S01]  /*277d0*/  IMAD.U32 R18, R21.reuse, 0x10000, RZ ;  /* 0x0001000015127824 */ /* 0x040fe200078e00ff */
[----:B------:R-:W-:Y:S01]  /*277e0*/  LOP3.LUT R21, R21, 0xffff0000, RZ, 0xc0, !PT ;  /* 0xffff000015157812 */ /* 0x000fe200078ec0ff */
[C---:B------:R-:W-:Y:S01]  /*277f0*/  IMAD.U32 R22, R17.reuse, 0x10000, RZ ;  /* 0x0001000011167824 */ /* 0x040fe200078e00ff */
[----:B------:R-:W-:Y:S01]  /*27800*/  LOP3.LUT R17, R17, 0xffff0000, RZ, 0xc0, !PT ;  /* 0xffff000011117812 */ /* 0x000fe200078ec0ff */
[C---:B------:R-:W-:Y:S01]  /*27810*/  IMAD.U32 R25, R16.reuse, 0x10000, RZ ;  /* 0x0001000010197824 */ /* 0x040fe200078e00ff */
[----:B------:R-:W-:Y:S01]  /*27820*/  LOP3.LUT R16, R16, 0xffff0000, RZ, 0xc0, !PT ;  /* 0xffff000010107812 */ /* 0x000fe200078ec0ff */
[----:B------:R-:W-:-:S02]  /*27830*/  FFMA.FTZ R19, R23, R7, -R5 ;  /* 0x0000000717137223 */ /* 0x000fc40000010805 */
[C---:B------:R-:W-:Y:S01]  /*27840*/  IMAD.U32 R10, R20.reuse, 0x10000, RZ ;  /* 0x00010000140a7824 */ /* 0x040fe200078e00ff */
[----:B------:R-:W-:Y:S01]  /*27850*/  LOP3.LUT R20, R20, 0xffff0000, RZ, 0xc0, !PT ;  /* 0xffff000014147812 */ /* 0x000fe200078ec0ff */
[----:B------:R-:W-:Y:S02]  /*27860*/  FFMA.FTZ R23, R23, R27, R8 ;  /* 0x0000001b17177223 */ /* 0x000fe40000010008 */
[C---:B------:R-:W-:Y:S02]  /*27870*/  FMUL.FTZ R5, R4.reuse, R34 ;  /* 0x0000002204057220 */ /* 0x040fe40000410000 */
[C---:B------:R-:W-:Y:S02]  /*27880*/  FMUL.FTZ R8, R3.reuse, R22 ;  /* 0x0000001603087220 */ /* 0x040fe40000410000 */
[----:B------:R-:W-:Y:S02]  /*27890*/  FMUL.FTZ R7, R3, R18 ;  /* 0x0000001203077220 */ /* 0x000fe40000410000 */
[C---:B------:R-:W-:Y:S01]  /*278a0*/  IMAD.U32 R12, R11.reuse, 0x10000, RZ ;  /* 0x000100000b0c7824 */ /* 0x040fe200078e00ff */
[----:B------:R-:W-:Y:S01]  /*278b0*/  LOP3.LUT R11, R11, 0xffff0000, RZ, 0xc0, !PT ;  /* 0xffff00000b0b7812 */ /* 0x000fe200078ec0ff */
[----:B------:R-:W-:-:S02]  /*278c0*/  FMUL.FTZ R4, R4, R9 ;  /* 0x0000000904047220 */ /* 0x000fc40000410000 */
[C---:B------:R-:W-:Y:S02]  /*278d0*/  FMUL.FTZ R3, R0.reuse, R25 ;  /* 0x0000001900037220 */ /* 0x040fe40000410000 */
[----:B------:R-:W-:Y:S02]  /*278e0*/  FMUL.FTZ R0, R0, R10 ;  /* 0x0000000a00007220 */ /* 0x000fe40000410000 */
[C---:B------:R-:W-:Y:S02]  /*278f0*/  FFMA.FTZ R9, R15.reuse, R9, -R5 ;  /* 0x000000090f097223 */ /* 0x040fe40000010805 */
[----:B------:R-:W-:Y:S01]  /*27900*/  FFMA.FTZ R5, R15, R34, R4 ;  /* 0x000000220f057223 */ /* 0x000fe20000010004 */
[----:B------:R-:W-:Y:S01]  /*27910*/  F2FP.BF16.PACK_AB R4, R24, R32 ;  /* 0x000000201804723e */ /* 0x000fe200000010ff */
[----:B------:R-:W-:Y:S01]  /*27920*/  FFMA.FTZ R3, R12, R10, -R3 ;  /* 0x0000000a0c037223 */ /* 0x000fe20000010803 */
[----:B------:R-:W-:Y:S01]  /*27930*/  F2FP.BF16.PACK_AB R9, R9, R19 ;  /* 0x000000130909723e */ /* 0x000fe200000010ff */
[----:B------:R-:W-:Y:S01]  /*27940*/  FFMA.FTZ R15, R14, R18, -R8 ;  /* 0x000000120e0f7223 */ /* 0x000fe20000010808 */
[----:B------:R-:W-:Y:S01]  /*27950*/  F2FP.BF16.PACK_AB R8, R26, R33 ;  /* 0x000000211a08723e */ /* 0x000fe200000010ff */
[----:B------:R-:W-:Y:S01]  /*27960*/  FFMA.FTZ R12, R12, R25, R0 ;  /* 0x000000190c0c7223 */ /* 0x000fe20000010000 */
[----:B------:R-:W-:Y:S01]  /*27970*/  F2FP.BF16.PACK_AB R5, R5, R23 ;  /* 0x000000170505723e */ /* 0x000fe200000010ff */
[----:B------:R-:W-:-:S02]  /*27980*/  FFMA.FTZ R14, R14, R22, R7 ;  /* 0x000000160e0e7223 */ /* 0x000fc40000010007 */
[----:B------:R-:W-:Y:S02]  /*27990*/  FMUL.FTZ R10, R2, R17 ;  /* 0x00000011020a7220 */ /* 0x000fe40000410000 */
[----:B------:R-:W-:Y:S02]  /*279a0*/  FMUL.FTZ R0, R6, R16 ;  /* 0x0000001006007220 */ /* 0x000fe40000410000 */
[-C--:B------:R-:W-:Y:S02]  /*279b0*/  FMUL.FTZ R2, R2, R21.reuse ;  /* 0x0000001502027220 */ /* 0x080fe40000410000 */
[-C--:B------:R-:W-:Y:S02]  /*279c0*/  FMUL.FTZ R7, R6, R20.reuse ;  /* 0x0000001406077220 */ /* 0x080fe40000410000 */
[----:B------:R-:W-:Y:S02]  /*279d0*/  FFMA.FTZ R10, R13, R21, -R10 ;  /* 0x000000150d0a7223 */ /* 0x000fe4000001080a */
[----:B------:R-:W-:-:S02]  /*279e0*/  FFMA.FTZ R0, R11, R20, -R0 ;  /* 0x000000140b007223 */ /* 0x000fc40000010800 */
[----:B------:R-:W-:Y:S01]  /*279f0*/  FFMA.FTZ R6, R13, R17, R2 ;  /* 0x000000110d067223 */ /* 0x000fe20000010002 */
[----:B------:R-:W-:Y:S01]  /*27a00*/  F2FP.BF16.PACK_AB R10, R10, R15 ;  /* 0x0000000f0a0a723e */ /* 0x000fe200000010ff */
[----:B------:R-:W-:Y:S01]  /*27a10*/  FFMA.FTZ R7, R11, R16, R7 ;  /* 0x000000100b077223 */ /* 0x000fe20000010007 */
[----:B------:R-:W-:Y:S01]  /*27a20*/  F2FP.BF16.PACK_AB R11, R0, R3 ;  /* 0x00000003000b723e */ /* 0x000fe200000010ff */
[----:B------:R-:W-:Y:S01]  /*27a30*/  IMAD.MOV.U32 R2, RZ, RZ, R112 ;  /* 0x000000ffff027224 */ /* 0x000fe200078e0070 */
[----:B------:R-:W-:Y:S01]  /*27a40*/  F2FP.BF16.PACK_AB R6, R6, R14 ;  /* 0x0000000e0606723e */ /* 0x000fe200000010ff */
[----:B------:R-:W-:Y:S01]  /*27a50*/  IMAD.MOV.U32 R3, RZ, RZ, 0x0 ;  /* 0x00000000ff037424 */ /* 0x000fe200078e00ff */
[----:B------:R-:W-:Y:S01]  /*27a60*/  F2FP.BF16.PACK_AB R7, R7, R12 ;  /* 0x0000000c0707723e */ /* 0x000fe200000010ff */
[----:B------:R1:W-:Y:S04]  /*27a70*/  ST.E.128 [R30.64], R8 ;  /* 0x000000081e007985 */ /* 0x0003e8000c101d04 */
[----:B------:R1:W-:Y:S01]  /*27a80*/  ST.E.128 [R28.64], R4 ;  /* 0x000000041c007985 */ /* 0x0003e2000c101d04 */
[----:B------:R-:W-:Y:S05]  /*27a90*/  RET.REL.NODEC R2 `(_ZN7cutlass13device_kernelIN5flash19enable_sm80_to_sm89INS1_16FlashAttnFwdSm80INS1_25CollectiveMainloopFwdSm80ILi8ELi1ELb0EN4cute5tupleIJNS5_1CILi128EEENS7_ILi64EEENS7_ILi192EEEEEELi192ENS_10bfloat16_tEfNS_4arch4Sm80ELb0ELb1ELb1ELb1ELb1ELb1ELb1ELb1EEENS1_21CollectiveEpilogueFwdINS6_IJS8_SA_S9_EEENS6_IJNS7_ILi1EEESI_SI_EEESC_SE_Li256ELb1ELb1ELb1ELb0EEENS1_36VarlenDynamicPersistentTileSchedulerILi128ELi64ELi256ELi256ELb1ELb1ELb0ELb1ELb0ELb1EEEEEEEEEvNT_6ParamsE) ;  /* 0xfffd856002007950 */ /* 0x000fea0003c3ffff */
.L_x_971:
        /* <DEDUP_REMOVED lines=8> */
.L_x_972:
[----:B------:R-:W-:Y:S01]  /*27b20*/  IMAD.MOV.U32 R20, RZ, RZ, R40 ;  /* 0x000000ffff147224 */ /* 0x000fe200078e0028 */
[----:B------:R-:W-:Y:S01]  /*27b30*/  MOV R201, 0x1c1f ;  /* 0x00001c1f00c97802 */ /* 0x000fe20000000f00 */
[----:B------:R-:W-:Y:S01]  /*27b40*/  IMAD.MOV.U32 R2, RZ, RZ, RZ ;  /* 0x000000ffff027224 */ /* 0x000fe200078e00ff */
[----:B------:R-:W-:Y:S02]  /*27b50*/  MOV R237, 0xffffffff ;  /* 0xffffffff00ed7802 */ /* 0x000fe40000000f00 */
[----:B------:R-:W-:Y:S02]  /*27b60*/  MOV R3, 0x27b80 ;  /* 0x00027b8000037802 */ /* 0x000fe40000000f00 */
[----:B-12---:R-:W-:Y:S05]  /*27b70*/  CALL.REL.NOINC `($__internal_13_$__cuda_sm70_shflsync_idx_p) ;  /* 0x0000071000007944 */ /* 0x006fea0003c00000 */
[----:B------:R-:W-:Y:S01]  /*27b80*/  IMAD.MOV.U32 R20, RZ, RZ, R38 ;  /* 0x000000ffff147224 */ /* 0x000fe200078e0026 */
[----:B------:R-:W-:Y:S01]  /*27b90*/  MOV R201, 0x1c1f ;  /* 0x00001c1f00c97802 */ /* 0x000fe20000000f00 */
[----:B------:R-:W-:Y:S01]  /*27ba0*/  IMAD.MOV.U32 R2, RZ, RZ, RZ ;  /* 0x000000ffff027224 */ /* 0x000fe200078e00ff */
[----:B------:R-:W-:Y:S01]  /*27bb0*/  MOV R6, R202 ;  /* 0x000000ca00067202 */ /* 0x000fe20000000f00 */
[----:B------:R-:W-:Y:S01]  /*27bc0*/  IMAD.MOV.U32 R237, RZ, RZ, -0x1 ;  /* 0xffffffffffed7424 */ /* 0x000fe200078e00ff */
[----:B------:R-:W-:-:S02]  /*27bd0*/  MOV R7, R5 ;  /* 0x0000000500077202 */ /* 0x000fc40000000f00 */
[----:B------:R-:W-:Y:S02]  /*27be0*/  MOV R3, 0x27c00 ;  /* 0x00027c0000037802 */ /* 0x000fe40000000f00 */
[----:B------:R-:W-:Y:S05]  /*27bf0*/  CALL.REL.NOINC `($__internal_13_$__cuda_sm70_shflsync_idx_p) ;  /* 0x0000069000007944 */ /* 0x000fea0003c00000 */
[----:B------:R-:W-:Y:S01]  /*27c00*/  IMAD.MOV.U32 R21, RZ, RZ, R202 ;  /* 0x000000ffff157224 */ /* 0x000fe200078e00ca */
[----:B------:R-:W-:Y:S01]  /*27c10*/  MOV R20, R41 ;  /* 0x0000002900147202 */ /* 0x000fe20000000f00 */
[----:B------:R-:W-:Y:S01]  /*27c20*/  IMAD.MOV.U32 R2, RZ, RZ, RZ ;  /* 0x000000ffff027224 */ /* 0x000fe200078e00ff */
[----:B------:R-:W-:Y:S01]  /*27c30*/  MOV R201, 0x1c1f ;  /* 0x00001c1f00c97802 */ /* 0x000fe20000000f00 */
[----:B------:R-:W-:Y:S01]  /*27c40*/  IMAD.MOV.U32 R237, RZ, RZ, -0x1 ;  /* 0xffffffffffed7424 */ /* 0x000fe200078e00ff */
[----:B------:R-:W-:Y:S02]  /*27c50*/  MOV R3, 0x27c70 ;  /* 0x00027c7000037802 */ /* 0x000fe40000000f00 */
[----:B------:R-:W-:Y:S05]  /*27c60*/  CALL.REL.NOINC `($__internal_13_$__cuda_sm70_shflsync_idx_p) ;  /* 0x0000062000007944 */ /* 0x000fea0003c00000 */
[----:B------:R-:W-:Y:S01]  /*27c70*/  MOV R2, R202 ;  /* 0x000000ca00027202 */ /* 0x000fe20000000f00 */
[----:B------:R-:W-:Y:S05]  /*27c80*/  BRA `(.L_x_1020) ;  /* 0xffff887000007947 */ /* 0x000fea000383ffff */
.L_x_975:
[----:B------:R-:W-:Y:S01]  /*27c90*/  IMAD.MOV.U32 R20, RZ, RZ, R39 ;  /* 0x000000ffff147224 */ /* 0x000fe200078e0027 */
[----:B------:R-:W-:Y:S01]  /*27ca0*/  MOV R201, 0x1c1f ;  /* 0x00001c1f00c97802 */ /* 0x000fe20000000f00 */
[----:B------:R-:W-:Y:S01]  /*27cb0*/  IMAD.MOV.U32 R2, RZ, RZ, 0x1 ;  /* 0x00000001ff027424 */ /* 0x000fe200078e00ff */
[----:B------:R-:W-:Y:S02]  /*27cc0*/  MOV R237, 0xffffffff ;  /* 0xffffffff00ed7802 */ /* 0x000fe40000000f00 */
[----:B------:R-:W-:-:S02]  /*27cd0*/  MOV R3, 0x27cf0 ;  /* 0x00027cf000037802 */ /* 0x000fc40000000f00 */
[----:B---3--:R-:W-:Y:S05]  /*27ce0*/  CALL.REL.NOINC `($__internal_13_$__cuda_sm70_shflsync_idx_p) ;  /* 0x000005a000007944 */ /* 0x008fea0003c00000 */
[----:B------:R-:W-:Y:S01]  /*27cf0*/  IMAD.MOV.U32 R7, RZ, RZ, R202 ;  /* 0x000000ffff077224 */ /* 0x000fe200078e00ca */
[----:B------:R-:W-:Y:S01]  /*27d00*/  MOV R20, R40 ;  /* 0x0000002800147202 */ /* 0x000fe20000000f00 */
[----:B------:R-:W-:Y:S01]  /*27d10*/  IMAD.MOV.U32 R2, RZ, RZ, 0x1 ;  /* 0x00000001ff027424 */ /* 0x000fe200078e00ff */
[----:B------:R-:W-:Y:S01]  /*27d20*/  MOV R201, 0x1c1f ;  /* 0x00001c1f00c97802 */ /* 0x000fe20000000f00 */
[----:B------:R-:W-:Y:S01]  /*27d30*/  IMAD.MOV.U32 R237, RZ, RZ, -0x1 ;  /* 0xffffffffffed7424 */ /* 0x000fe200078e00ff */
[----:B------:R-:W-:-:S02]  /*27d40*/  MOV R3, 0x27d60 ;  /* 0x00027d6000037802 */ /* 0x000fc40000000f00 */
[----:B------:R-:W-:Y:S05]  /*27d50*/  CALL.REL.NOINC `($__internal_13_$__cuda_sm70_shflsync_idx_p) ;  /* 0x0000053000007944 */ /* 0x000fea0003c00000 */
[----:B------:R-:W-:Y:S01]  /*27d60*/  IMAD.MOV.U32 R20, RZ, RZ, R38 ;  /* 0x000000ffff147224 */ /* 0x000fe200078e0026 */
[----:B------:R-:W-:Y:S01]  /*27d70*/  MOV R2, 0x1 ;  /* 0x0000000100027802 */ /* 0x000fe20000000f00 */
[----:B------:R-:W-:Y:S01]  /*27d80*/  IMAD.MOV.U32 R201, RZ, RZ, 0x1c1f ;  /* 0x00001c1fffc97424 */ /* 0x000fe200078e00ff */
[----:B------:R-:W-:Y:S01]  /*27d90*/  MOV R237, 0xffffffff ;  /* 0xffffffff00ed7802 */ /* 0x000fe20000000f00 */
[----:B------:R-:W-:Y:S01]  /*27da0*/  IMAD.MOV.U32 R6, RZ, RZ, R202 ;  /* 0x000000ffff067224 */ /* 0x000fe200078e00ca */
[----:B------:R-:W-:-:S02]  /*27db0*/  MOV R3, 0x27dd0 ;  /* 0x00027dd000037802 */ /* 0x000fc40000000f00 */
[----:B------:R-:W-:Y:S05]  /*27dc0*/  CALL.REL.NOINC `($__internal_13_$__cuda_sm70_shflsync_idx_p) ;  /* 0x000004c000007944 */ /* 0x000fea0003c00000 */
        /* <DEDUP_REMOVED lines=9> */
.L_x_1002:
        /* <DEDUP_REMOVED lines=8> */
.L_x_1003:
        /* <DEDUP_REMOVED lines=23> */
.L_x_1006:
[----:B------:R-:W-:Y:S01]  /*28050*/  IMAD.MOV.U32 R20, RZ, RZ, R29 ;  /* 0x000000ffff147224 */ /* 0x000fe200078e001d */
[----:B------:R-:W-:Y:S01]  /*28060*/  MOV R201, 0x1c1f ;  /* 0x00001c1f00c97802 */ /* 0x000fe20000000f00 */
[----:B------:R-:W-:Y:S01]  /*28070*/  IMAD.MOV.U32 R2, RZ, RZ, 0x1 ;  /* 0x00000001ff027424 */ /* 0x000fe200078e00ff */
[----:B------:R-:W-:Y:S02]  /*28080*/  MOV R237, 0xffffffff ;  /* 0xffffffff00ed7802 */ /* 0x000fe40000000f00 */
[----:B------:R-:W-:-:S02]  /*28090*/  MOV R3, 0x280b0 ;  /* 0x000280b000037802 */ /* 0x000fc40000000f00 */
[----:B---34-:R-:W-:Y:S05]  /*280a0*/  CALL.REL.NOINC `($__internal_13_$__cuda_sm70_shflsync_idx_p) ;  /* 0x000001e000007944 */ /* 0x018fea0003c00000 */
        /* <DEDUP_REMOVED lines=10> */
[----:B------:R-:W-:Y:S01]  /*28150*/  MOV R22, R202 ;  /* 0x000000ca00167202 */ /* 0x000fe20000000f00 */
[----:B------:R-:W-:Y:S01]  /*28160*/  IMAD.MOV.U32 R237, RZ, RZ, -0x1 ;  /* 0xffffffffffed7424 */ /* 0x000fe200078e00ff */
[----:B------:R-:W-:-:S02]  /*28170*/  MOV R23, R21 ;  /* 0x0000001500177202 */ /* 0x000fc40000000f00 */
[----:B------:R-:W-:Y:S02]  /*28180*/  MOV R3, 0x281a0 ;  /* 0x000281a000037802 */ /* 0x000fe40000000f00 */
[----:B------:R-:W-:Y:S05]  /*28190*/  CALL.REL.NOINC `($__internal_13_$__cuda_sm70_shflsync_idx_p) ;  /* 0x000000f000007944 */ /* 0x000fea0003c00000 */
        /* <DEDUP_REMOVED lines=9> */
        .weak           $__internal_12_$__cuda_sm70_shflsync_bfly_p
        .type           $__internal_12_$__cuda_sm70_shflsync_bfly_p,@function
        .size           $__internal_12_$__cuda_sm70_shflsync_bfly_p,($__internal_13_$__cuda_sm70_shflsync_idx_p - $__internal_12_$__cuda_sm70_shflsync_bfly_p)
$__internal_12_$__cuda_sm70_shflsync_bfly_p:
[----:B------:R-:W-:Y:S02]  /*28230*/  MOV R156, 0xffffffff ;  /* 0xffffffff009c7802 */ /* 0x000fe40000000f00 */
[----:B------:R-:W-:Y:S02]  /*28240*/  MOV R3, 0x1f ;  /* 0x0000001f00037802 */ /* 0x000fe40000000f00 */
[----:B------:R-:W-:Y:S04]  /*28250*/  WARPSYNC R156 ;  /* 0x0000009c00007348 */ /* 0x000fe80003800000 */
[----:B------:R1:W2:Y:S02]  /*28260*/  SHFL.BFLY PT, R0, R4, R0, R3 ;  /* 0x0c00000004007389 */ /* 0x0002a400000e0003 */
[----:B-1----:R-:W-:-:S04]  /*28270*/  MOV R3, 0x0 ;  /* 0x0000000000037802 */ /* 0x002fc80000000f00 */
[----:B--2---:R-:W-:Y:S05]  /*28280*/  RET.REL.NODEC R2 `(_ZN7cutlass13device_kernelIN5flash19enable_sm80_to_sm89INS1_16FlashAttnFwdSm80INS1_25CollectiveMainloopFwdSm80ILi8ELi1ELb0EN4cute5tupleIJNS5_1CILi128EEENS7_ILi64EEENS7_ILi192EEEEEELi192ENS_10bfloat16_tEfNS_4arch4Sm80ELb0ELb1ELb1ELb1ELb1ELb1ELb1ELb1EEENS1_21CollectiveEpilogueFwdINS6_IJS8_SA_S9_EEENS6_IJNS7_ILi1EEESI_SI_EEESC_SE_Li256ELb1ELb1ELb1ELb0EEENS1_36VarlenDynamicPersistentTileSchedulerILi128ELi64ELi256ELi256ELb1ELb1ELb0ELb1ELb0ELb1EEEEEEEEEvNT_6ParamsE) ;  /* 0xfffd7d7002007950 */ /* 0x004fea0003c3ffff */
        .weak           $__internal_13_$__cuda_sm70_shflsync_idx_p
        .type           $__internal_13_$__cuda_sm70_shflsync_idx_p,@function
        .size           $__internal_13_$__cuda_sm70_shflsync_idx_p,($__internal_14_$__cuda_sm70_shflsync_up_p - $__internal_13_$__cuda_sm70_shflsync_idx_p)
$__internal_13_$__cuda_sm70_shflsync_idx_p:
[----:B------:R-:W-:Y:S04]  /*28290*/  WARPSYNC R237 ;  /* 0x000000ed00007348 */ /* 0x000fe80003800000 */
[----:B------:R1:W2:Y:S02]  /*282a0*/  SHFL.IDX PT, R202, R20, R2, R201 ;  /* 0x0000000214ca7389 */ /* 0x0002a400000e00c9 */
[----:B-1----:R-:W-:Y:S02]  /*282b0*/  MOV R2, R3 ;  /* 0x0000000300027202 */ /* 0x002fe40000000f00 */
[----:B------:R-:W-:-:S04]  /*282c0*/  MOV R3, 0x0 ;  /* 0x0000000000037802 */ /* 0x000fc80000000f00 */
[----:B--2---:R-:W-:Y:S05]  /*282d0*/  RET.REL.NODEC R2 `(_ZN7cutlass13device_kernelIN5flash19enable_sm80_to_sm89INS1_16FlashAttnFwdSm80INS1_25CollectiveMainloopFwdSm80ILi8ELi1ELb0EN4cute5tupleIJNS5_1CILi128EEENS7_ILi64EEENS7_ILi192EEEEEELi192ENS_10bfloat16_tEfNS_4arch4Sm80ELb0ELb1ELb1ELb1ELb1ELb1ELb1ELb1EEENS1_21CollectiveEpilogueFwdINS6_IJS8_SA_S9_EEENS6_IJNS7_ILi1EEESI_SI_EEESC_SE_Li256ELb1ELb1ELb1ELb0EEENS1_36VarlenDynamicPersistentTileSchedulerILi128ELi64ELi256ELi256ELb1ELb1ELb0ELb1ELb0ELb1EEEEEEEEEvNT_6ParamsE) ;  /* 0xfffd7d2002007950 */ /* 0x004fea0003c3ffff */
        .weak           $__internal_14_$__cuda_sm70_shflsync_up_p
        .type           $__internal_14_$__cuda_sm70_shflsync_up_p,@function
        .size           $__internal_14_$__cuda_sm70_shflsync_up_p,($__internal_15_$__cuda_sm70_votesync_ballot - $__internal_14_$__cuda_sm70_shflsync_up_p)
$__internal_14_$__cuda_sm70_shflsync_up_p:
[----:B------:R-:W-:Y:S02]  /*282e0*/  MOV R4, RZ ;  /* 0x000000ff00047202 */ /* 0x000fe40000000f00 */
[----:B------:R-:W-:-:S04]  /*282f0*/  MOV R11, 0xffffffff ;  /* 0xffffffff000b7802 */ /* 0x000fc80000000f00 */
[----:B------:R-:W-:Y:S04]  /*28300*/  WARPSYNC R11 ;  /* 0x0000000b00007348 */ /* 0x000fe80003800000 */
[----:B------:R1:W2:Y:S02]  /*28310*/  SHFL.UP PT, R4, R0, R3, R4 ;  /* 0x0400000300047389 */ /* 0x0002a400000e0004 */
[----:B-1----:R-:W-:-:S04]  /*28320*/  MOV R3, 0x0 ;  /* 0x0000000000037802 */ /* 0x002fc80000000f00 */
[----:B--2---:R-:W-:Y:S05]  /*28330*/  RET.REL.NODEC R2 `(_ZN7cutlass13device_kernelIN5flash19enable_sm80_to_sm89INS1_16FlashAttnFwdSm80INS1_25CollectiveMainloopFwdSm80ILi8ELi1ELb0EN4cute5tupleIJNS5_1CILi128EEENS7_ILi64EEENS7_ILi192EEEEEELi192ENS_10bfloat16_tEfNS_4arch4Sm80ELb0ELb1ELb1ELb1ELb1ELb1ELb1ELb1EEENS1_21CollectiveEpilogueFwdINS6_IJS8_SA_S9_EEENS6_IJNS7_ILi1EEESI_SI_EEESC_SE_Li256ELb1ELb1ELb1ELb0EEENS1_36VarlenDynamicPersistentTileSchedulerILi128ELi64ELi256ELi256ELb1ELb1ELb0ELb1ELb0ELb1EEEEEEEEEvNT_6ParamsE) ;  /* 0xfffd7cc002007950 */ /* 0x004fea0003c3ffff */
        .weak           $__internal_15_$__cuda_sm70_votesync_ballot
        .type           $__internal_15_$__cuda_sm70_votesync_ballot,@function
        .size           $__internal_15_$__cuda_sm70_votesync_ballot,(.L_x_6227 - $__internal_15_$__cuda_sm70_votesync_ballot)
$__internal_15_$__cuda_sm70_votesync_ballot:
[----:B------:R-:W-:Y:S01]  /*28340*/  ISETP.NE.U32.AND P0, PT, R0, 0x1, PT ;  /* 0x000000010000780c */ /* 0x000fe20003f05070 */
[----:B------:R-:W-:-:S04]  /*28350*/  IMAD.MOV.U32 R3, RZ, RZ, -0x1 ;  /* 0xffffffffff037424 */ /* 0x000fc800078e00ff */
[----:B------:R-:W-:Y:S08]  /*28360*/  WARPSYNC R3 ;  /* 0x0000000300007348 */ /* 0x000ff00003800000 */
[----:B------:R-:W-:-:S04]  /*28370*/  VOTE.ANY R0, PT, !P0 ;  /* 0x0000000000007806 */ /* 0x000fc800040e0100 */
[----:B------:R-:W-:Y:S01]  /*28380*/  LOP3.LUT R0, R0, R3, RZ, 0xc0, !PT ;  /* 0x0000000300007212 */ /* 0x000fe200078ec0ff */
[----:B------:R-:W-:-:S04]  /*28390*/  IMAD.MOV.U32 R3, RZ, RZ, 0x0 ;  /* 0x00000000ff037424 */ /* 0x000fc800078e00ff */
[----:B------:R-:W-:Y:S05]  /*283a0*/  RET.REL.NODEC R2 `(_ZN7cutlass13device_kernelIN5flash19enable_sm80_to_sm89INS1_16FlashAttnFwdSm80INS1_25CollectiveMainloopFwdSm80ILi8ELi1ELb0EN4cute5tupleIJNS5_1CILi128EEENS7_ILi64EEENS7_ILi192EEEEEELi192ENS_10bfloat16_tEfNS_4arch4Sm80ELb0ELb1ELb1ELb1ELb1ELb1ELb1ELb1EEENS1_21CollectiveEpilogueFwdINS6_IJS8_SA_S9_EEENS6_IJNS7_ILi1EEESI_SI_EEESC_SE_Li256ELb1ELb1ELb1ELb0EEENS1_36VarlenDynamicPersistentTileSchedulerILi128ELi64ELi256ELi256ELb1ELb1ELb0ELb1ELb0ELb1EEEEEEEEEvNT_6ParamsE) ;  /* 0xfffd7c5002007950 */ /* 0x000fea0003c3ffff */
.L_x_1025:
        /* <DEDUP_REMOVED lines=13> */
.L_x_6227:


//--------------------- .text._ZN7cutlass13device_kernelIN5flash19enable_sm80_to_sm89INS1_16FlashAttnFwdSm80INS1_25CollectiveMainloopFwdSm80ILi8ELi1ELb0EN4cute5tupleIJNS5_1CILi128EEENS7_ILi64EEENS7_ILi192EEEEEELi192ENS_10bfloat16_tEfNS_4arch4Sm80ELb1ELb0ELb1ELb0ELb1ELb0ELb1ELb1EEENS1_21CollectiveEpilogueFwdINS6_IJS8_SA_S9_EEENS6_IJNS7_ILi1EEESI_SI_EEESC_SE_Li256ELb0ELb1ELb1ELb0EEENS1_30DynamicPersistentTileSchedulerILi256ELi256ELb1ELb1ELb0EEEEEEEEEvNT_6ParamsE --------------------------
	.section	.text._ZN7cutlass13device_kernelIN5flash19enable_sm80_to_sm89INS1_16FlashAttnFwdSm80INS1_25CollectiveMainloopFwdSm80ILi8ELi1ELb0EN4cute5tupleIJNS5_1CILi128EEENS7_ILi64EEENS7_ILi192EEEEEELi192ENS_10bfloat16_tEfNS_4arch4Sm80ELb1ELb0ELb1ELb0ELb1ELb0ELb1ELb1EEENS1_21CollectiveEpilogueFwdINS6_IJS8_SA_S9_EEENS6_IJNS7_ILi1EEESI_SI_EEESC_SE_Li256ELb0ELb1ELb1ELb0EEENS1_30DynamicPersistentTileSchedulerILi256ELi256ELb1ELb1ELb0EEEEEEEEEvNT_6ParamsE,"ax",@progbits
	.sectioninfo	@"SHI_REGISTERS=255"
	.align	128
.text._ZN7cutlass13device_kernelIN5flash19enable_sm80_to_sm89INS1_16FlashAttnFwdSm80INS1_25CollectiveMainloopFwdSm80ILi8ELi1ELb0EN4cute5tupleIJNS5_1CILi128EEENS7_ILi64EEENS7_ILi192EEEEEELi192ENS_10bfloat16_tEfNS_4arch4Sm80ELb1ELb0ELb1ELb0ELb1ELb0ELb1ELb1EEENS1_21CollectiveEpilogueFwdINS6_IJS8_SA_S9_EEENS6_IJNS7_ILi1EEESI_SI_EEESC_SE_Li256ELb0ELb1ELb1ELb0EEENS1_30DynamicPersistentTileSchedulerILi256ELi256ELb1ELb1ELb0EEEEEEEEEvNT_6ParamsE:
        .type           _ZN7cutlass13device_kernelIN5flash19enable_sm80_to_sm89INS1_16FlashAttnFwdSm80INS1_25CollectiveMainloopFwdSm80ILi8ELi1ELb0EN4cute5tupleIJNS5_1CILi128EEENS7_ILi64EEENS7_ILi192EEEEEELi192ENS_10bfloat16_tEfNS_4arch4Sm80ELb1ELb0ELb1ELb0ELb1ELb0ELb1ELb1EEENS1_21CollectiveEpilogueFwdINS6_IJS8_SA_S9_EEENS6_IJNS7_ILi1EEESI_SI_EEESC_SE_Li256ELb0ELb1ELb1ELb0EEENS1_30DynamicPersistentTileSchedulerILi256ELi256ELb1ELb1ELb0EEEEEEEEEvNT_6ParamsE,@function
        .size           _ZN7cutlass13device_kernelIN5flash19enable_sm80_to_sm89INS1_16FlashAttnFwdSm80INS1_25CollectiveMainloopFwdSm80ILi8ELi1ELb0EN4cute5tupleIJNS5_1CILi128EEENS7_ILi64EEENS7_ILi192EEEEEELi192ENS_10bfloat16_tEfNS_4arch4Sm80ELb1ELb0ELb1ELb0ELb1ELb0ELb1ELb1EEENS1_21CollectiveEpilogueFwdINS6_IJS8_SA_S9_EEENS6_IJNS7_ILi1EEESI_SI_EEESC_SE_Li256ELb0ELb1ELb1ELb0EEENS1_30DynamicPersistentTileSchedulerILi256ELi256ELb1ELb1ELb0EEEEEEEEEvNT_6ParamsE,(.L_x_6233 - _ZN7cutlass13device_kernelIN5flash19enable_sm80_to_sm89INS1_16FlashAttnFwdSm80INS1_25CollectiveMainloopFwdSm80ILi8ELi1ELb0EN4cute5tupleIJNS5_1CILi128EEENS7_ILi64EEENS7_ILi192EEEEEELi192ENS_10bfloat16_tEfNS_4arch4Sm80ELb1ELb0ELb1ELb0ELb1ELb0ELb1ELb1EEENS1_21CollectiveEpilogueFwdINS6_IJS8_SA_S9_EEENS6_IJNS7_ILi1EEESI_SI_EEESC_SE_Li256ELb0ELb1ELb1ELb0EEENS1_30DynamicPersistentTileSchedulerILi256ELi256ELb1ELb1ELb0EEEEEEEEEvNT_6ParamsE)
        .other          _ZN7cutlass13device_kernelIN5flash19enable_sm80_to_sm89INS1_16FlashAttnFwdSm80INS1_25CollectiveMainloopFwdSm80ILi8ELi1ELb0EN4cute5tupleIJNS5_1CILi128EEENS7_ILi64EEENS7_ILi192EEEEEELi192ENS_10bfloat16_tEfNS_4arch4Sm80ELb1ELb0ELb1ELb0ELb1ELb0ELb1ELb1EEENS1_21CollectiveEpilogueFwdINS6_IJS8_SA_S9_EEENS6_IJNS7_ILi1EEESI_SI_EEESC_SE_Li256ELb0ELb1ELb1ELb0EEENS1_30DynamicPersistentTileSchedulerILi256ELi256ELb1ELb1ELb0EEEEEEEEEvNT_6ParamsE,@"STO_CUDA_ENTRY STV_DEFAULT"
_ZN7cutlass13device_kernelIN5flash19enable_sm80_to_sm89INS1_16FlashAttnFwdSm80INS1_25CollectiveMainloopFwdSm80ILi8ELi1ELb0EN4cute5tupleIJNS5_1CILi128EEENS7_ILi64EEENS7_ILi192EEEEEELi192ENS_10bfloat16_tEfNS_4arch4Sm80ELb1ELb0ELb1ELb0ELb1ELb0ELb1ELb1EEENS1_21CollectiveEpilogueFwdINS6_IJS8_SA_S9_EEENS6_IJNS7_ILi1EEESI_SI_EEESC_SE_Li256ELb0ELb1ELb1ELb0EEENS1_30DynamicPersistentTileSchedulerILi256ELi256ELb1ELb1ELb0EEEEEEEEEvNT_6ParamsE:
[----:B------:R-:W-:-:S03]  /*0000*/  MOV R1, c[0x0][0x28] ;  /* 0x00000a0000017a02 */ /* 0x000fc60000000f00 */
[----:B------:R-:W1:Y:S01]  /*0010*/  S2R R16, SR_TID.X ;  /* 0x0000000000107919 */ /* 0x000e620000002100 */
[----:B------:R-:W-:-:S03]  /*0020*/  IADD3 R1, R1, -0x10, RZ ;  /* 0xfffffff001017810 */ /* 0x000fc60007ffe0ff */
[----:B------:R-:W2:Y:S01]  /*0030*/  S2R R236, SR_CTAID.X ;  /* 0x0000000000ec7919 */ /* 0x000ea20000002500 */
[----:B-1----:R-:W-:-:S05]  /*0040*/  SHF.R.U32.HI R2, RZ, 0x5, R16 ;  /* 0x00000005ff027819 */ /* 0x002fca0000011610 */
[----:B------:R-:W1:Y:S02]  /*0050*/  SHFL.IDX PT, R0, R2, RZ, 0x1f ;  /* 0x00001fff02007589 */ /* 0x000e6400000e0000 */
[----:B-1----:R-:W-:Y:S02]  /*0060*/  ISETP.GE.AND P0, PT, R0, 0x1, PT ;  /* 0x000000010000780c */ /* 0x002fe40003f06270 */
[----:B------:R1:W-:Y:S11]  /*0070*/  STL [R1+0x4], R0 ;  /* 0x0000040001007387 */ /* 0x0003f60000100800 */
[----:B------:R-:W-:Y:S06]  /*0080*/  @P0 BAR.ARV 0x4, 0x100 ;  /* 0x0104000000000b1d */ /* 0x000fec0000002000 */
[----:B--2---:R-:W-:-:S13]  /*0090*/  ISETP.GE.AND P0, PT, R236, c[0x0][0x538], PT ;  /* 0x00014e00ec007a0c */ /* 0x004fda0003f06270 */
[----:B------:R-:W-:Y:S05]  /*00a0*/  @P0 EXIT ;  /* 0x000000000000094d */ /* 0x000fea0003800000 */
[----:B-1----:R-:W-:Y:S01]  /*00b0*/  SHF.R.S32.HI R13, RZ, 0x1f, R16 ;  /* 0x0000001fff0d7819 */ /* 0x002fe20000011410 */
[----:B------:R-:W-:Y:S01]  /*00c0*/  IMAD.MOV.U32 R163, RZ, RZ, 0x20 ;  /* 0x00000020ffa37424 */ /* 0x000fe200078e00ff */
[----:B------:R-:W-:Y:S01]  /*00d0*/  ULDC.64 UR6, c[0x0][0x118] ;  /* 0x0000460000067ab9 */ /* 0x000fe20000000a00 */
[----:B------:R-:W-:Y:S01]  /*00e0*/  IMAD.MOV.U32 R164, RZ, RZ, 0x40 ;  /* 0x00000040ffa47424 */ /* 0x000fe200078e00ff */
[CC--:B------:R-:W-:Y:S02]  /*00f0*/  LEA.HI R5, R13.reuse, R16.reuse, RZ, 0x4 ;  /* 0x000000100d057211 */ /* 0x0c0fe400078f20ff */
[-C--:B------:R-:W-:Y:S02]  /*0100*/  LEA.HI R9, R13, R16.reuse, RZ, 0x3 ;  /* 0x000000100d097211 */ /* 0x080fe400078f18ff */
[----:B------:R-:W-:Y:S02]  /*0110*/  LOP3.LUT R2, R5, 0xfffffff0, RZ, 0xc0, !PT ;  /* 0xfffffff005027812 */ /* 0x000fe400078ec0ff */
[----:B------:R-:W-:-:S02]  /*0120*/  LEA.HI R0, R13, R16, RZ, 0x2 ;  /* 0x000000100d007211 */ /* 0x000fc400078f10ff */
[----:B------:R-:W-:Y:S01]  /*0130*/  SHF.R.S32.HI R214, RZ, 0x3, R9 ;  /* 0x00000003ffd67819 */ /* 0x000fe20000011409 */
[----:B------:R-:W-:Y:S01]  /*0140*/  IMAD.IADD R3, R16, 0x1, -R2 ;  /* 0x0000000110037824 */ /* 0x000fe200078e0a02 */
[----:B------:R-:W-:Y:S02]  /*0150*/  LOP3.LUT R212, R9, 0xfffffff8, RZ, 0xc0, !PT ;  /* 0xfffffff809d47812 */ /* 0x000fe400078ec0ff */
[----:B------:R-:W-:Y:S01]  /*0160*/  SHF.R.S32.HI R4, RZ, 0x4, R5 ;  /* 0x00000004ff047819 */ /* 0x000fe20000011405 */
[----:B------:R-:W-:Y:S01]  /*0170*/  IMAD.SHL.U32 R2, R214, 0x40, RZ ;  /* 0x00000040d6027824 */ /* 0x000fe200078e00ff */
[----:B------:R-:W-:Y:S01]  /*0180*/  LOP3.LUT R0, R0, 0xfffffffc, RZ, 0xc0, !PT ;  /* 0xfffffffc00007812 */ /* 0x000fe200078ec0ff */
[C---:B------:R-:W-:Y:S01]  /*0190*/  IMAD.IADD R212, R16.reuse, 0x1, -R212 ;  /* 0x0000000110d47824 */ /* 0x040fe200078e0ad4 */
[----:B------:R-:W-:Y:S02]  /*01a0*/  LEA.HI R5, R5, R4, RZ, 0x1 ;  /* 0x0000000405057211 */ /* 0x000fe400078f08ff */
[----:B------:R-:W-:Y:S01]  /*01b0*/  SHF.R.S32.HI R8, RZ, 0x1f, R3 ;  /* 0x0000001fff087819 */ /* 0x000fe20000011403 */
[----:B------:R-:W-:Y:S01]  /*01c0*/  IMAD.IADD R7, R16, 0x1, -R0 ;  /* 0x0000000110077824 */ /* 0x000fe200078e0a00 */
[----:B------:R-:W-:Y:S01]  /*01d0*/  LOP3.LUT R0, R2, 0x1c0, RZ, 0xc0, !PT ;  /* 0x000001c002007812 */ /* 0x000fe200078ec0ff */
[----:B------:R-:W-:Y:S01]  /*01e0*/  IMAD.SHL.U32 R197, R212, 0x8, RZ ;  /* 0x00000008d4c57824 */ /* 0x000fe200078e00ff */
[----:B------:R-:W-:-:S02]  /*01f0*/  LOP3.LUT R5, R5, 0xfffffffe, RZ, 0xc0, !PT ;  /* 0xfffffffe05057812 */ /* 0x000fc400078ec0ff */
[----:B------:R-:W-:Y:S02]  /*0200*/  SHF.R.U32.HI R6, RZ, 0x3, R0 ;  /* 0x00000003ff067819 */ /* 0x000fe40000011600 */
[----:B------:R-:W-:Y:S01]  /*0210*/  LOP3.LUT R2, R0, 0x38, R197, 0xf8, !PT ;  /* 0x0000003800027812 */ /* 0x000fe200078ef8c5 */
[----:B------:R-:W-:Y:S01]  /*0220*/  IMAD.IADD R103, R4, 0x1, -R5 ;  /* 0x0000000104677824 */ /* 0x000fe200078e0a05 */
[----:B------:R-:W-:Y:S01]  /*0230*/  LEA.HI R0, R7, R7, RZ, 0x1 ;  /* 0x0000000707007211 */ /* 0x000fe200078f08ff */
[----:B------:R-:W-:Y:S01]  /*0240*/  IMAD.SHL.U32 R4, R212, 0x40, RZ ;  /* 0x00000040d4047824 */ /* 0x000fe200078e00ff */
[----:B------:R-:W-:Y:S02]  /*0250*/  LEA.HI R8, R8, R3, RZ, 0x3 ;  /* 0x0000000308087211 */ /* 0x000fe400078f18ff */
[----:B------:R-:W-:Y:S02]  /*0260*/  LOP3.LUT R11, R2, R6, RZ, 0x3c, !PT ;  /* 0x00000006020b7212 */ /* 0x000fe400078e3cff */
[----:B------:R-:W-:-:S02]  /*0270*/  LOP3.LUT R2, R0, 0x1ffffffe, RZ, 0xc0, !PT ;  /* 0x1ffffffe00027812 */ /* 0x000fc400078ec0ff */
[----:B------:R-:W-:Y:S02]  /*0280*/  LOP3.LUT R0, R4, 0x1c0, RZ, 0xc0, !PT ;  /* 0x000001c004007812 */ /* 0x000fe400078ec0ff */
[----:B------:R-:W-:Y:S01]  /*0290*/  LOP3.LUT R5, R8, 0xfffffff8, RZ, 0xc0, !PT ;  /* 0xfffffff808057812 */ /* 0x000fe200078ec0ff */
[----:B------:R-:W-:Y:S01]  /*02a0*/  IMAD.IADD R12, R7, 0x1, -R2 ;  /* 0x00000001070c7824 */ /* 0x000fe200078e0a02 */
[----:B------:R-:W-:Y:S02]  /*02b0*/  LEA.HI R6, R13, R16, RZ, 0x5 ;  /* 0x000000100d067211 */ /* 0x000fe400078f28ff */
[----:B------:R-:W-:Y:S01]  /*02c0*/  LOP3.LUT R4, R0, 0x8, R9, 0xf8, !PT ;  /* 0x0000000800047812 */ /* 0x000fe200078ef809 */
[----:B------:R-:W-:Y:S01]  /*02d0*/  IMAD.IADD R5, R3, 0x1, -R5 ;  /* 0x0000000103057824 */ /* 0x000fe200078e0a05 */
[----:B------:R-:W-:Y:S02]  /*02e0*/  SHF.R.U32.HI R2, RZ, 0x3, R0 ;  /* 0x00000003ff027819 */ /* 0x000fe40000011600 */
[----:B------:R-:W-:-:S02]  /*02f0*/  SHF.R.S32.HI R166, RZ, 0x5, R6 ;  /* 0x00000005ffa67819 */ /* 0x000fc40000011406 */
[----:B------:R-:W-:Y:S02]  /*0300*/  SHF.R.S32.HI R0, RZ, 0x1f, R6 ;  /* 0x0000001fff007819 */ /* 0x000fe40000011406 */
[----:B------:R-:W-:Y:S02]  /*0310*/  LOP3.LUT R3, R6, 0xffffffe0, RZ, 0xc0, !PT ;  /* 0xffffffe006037812 */ /* 0x000fe400078ec0ff */
[----:B------:R-:W-:Y:S02]  /*0320*/  LEA.HI R0, R0, R166, RZ, 0x3 ;  /* 0x000000a600007211 */ /* 0x000fe400078f18ff */
[----:B------:R-:W-:Y:S01]  /*0330*/  LOP3.LUT R9, R4, R2, RZ, 0x3c, !PT ;  /* 0x0000000204097212 */ /* 0x000fe200078e3cff */
[----:B------:R-:W-:Y:S01]  /*0340*/  IMAD.IADD R15, R16, 0x1, -R3 ;  /* 0x00000001100f7824 */ /* 0x000fe200078e0a03 */
[----:B------:R-:W-:Y:S01]  /*0350*/  LOP3.LUT R2, R0, 0xffffff8, RZ, 0xc0, !PT ;  /* 0x0ffffff800027812 */ /* 0x000fe200078ec0ff */
[----:B------:R-:W-:Y:S01]  /*0360*/  IMAD.SHL.U32 R3, R5, 0x40, RZ ;  /* 0x0000004005037824 */ /* 0x000fe200078e00ff */
[----:B------:R-:W-:Y:S01]  /*0370*/  LEA.HI R7, R13, R16, RZ, 0x6 ;  /* 0x000000100d077211 */ /* 0x000fe200078f30ff */
[----:B------:R-:W-:Y:S01]  /*0380*/  IMAD.SHL.U32 R4, R103, 0x8, RZ ;  /* 0x0000000867047824 */ /* 0x000fe200078e00ff */
[----:B------:R-:W-:Y:S01]  /*0390*/  SHF.R.S32.HI R10, RZ, 0x1f, R15 ;  /* 0x0000001fff0a7819 */ /* 0x000fe2000001140f */
[----:B------:R-:W-:Y:S01]  /*03a0*/  IMAD.IADD R6, R166, 0x1, -R2 ;  /* 0x00000001a6067824 */ /* 0x000fe200078e0a02 */
[----:B------:R-:W-:Y:S01]  /*03b0*/  LOP3.LUT R0, R3, 0x1c0, RZ, 0xc0, !PT ;  /* 0x000001c003007812 */ /* 0x000fe200078ec0ff */
[----:B------:R-:W-:Y:S01]  /*03c0*/  IMAD.SHL.U32 R2, R8, 0x40, RZ ;  /* 0x0000004008027824 */ /* 0x000fe200078e00ff */
[----:B------:R-:W-:Y:S01]  /*03d0*/  LEA.HI R3, R10, R15, RZ, 0x2 ;  /* 0x0000000f0a037211 */ /* 0x000fe200078f10ff */
[----:B------:R-:W-:Y:S01]  /*03e0*/  IMAD.SHL.U32 R7, R7, 0x8, RZ ;  /* 0x0000000807077824 */ /* 0x000fe200078e00ff */
[----:B------:R-:W-:Y:S01]  /*03f0*/  LOP3.LUT R4, R0, 0x8, R4, 0xf8, !PT ;  /* 0x0000000800047812 */ /* 0x000fe200078ef804 */
[----:B------:R-:W-:Y:S01]  /*0400*/  IMAD R103, R103, 0x200, R9 ;  /* 0x0000020067677824 */ /* 0x000fe200078e0209 */
[----:B------:R-:W-:-:S02]  /*0410*/  SHF.R.U32.HI R162, RZ, 0x3, R0 ;  /* 0x00000003ffa27819 */ /* 0x000fc40000011600 */
[----:B------:R-:W-:Y:S02]  /*0420*/  LOP3.LUT R2, R2, 0xfffffe00, RZ, 0xc0, !PT ;  /* 0xfffffe0002027812 */ /* 0x000fe400078ec0ff */
[----:B------:R-:W-:Y:S02]  /*0430*/  SHF.R.S32.HI R0, RZ, 0x2, R3 ;  /* 0x00000002ff007819 */ /* 0x000fe40000011403 */
[----:B------:R-:W-:Y:S01]  /*0440*/  LOP3.LUT R162, R4, R162, RZ, 0x3c, !PT ;  /* 0x000000a204a27212 */ /* 0x000fe200078e3cff */
[----:B------:R-:W-:Y:S01]  /*0450*/  IMAD R166, R166, 0x400, R2 ;  /* 0x00000400a6a67824 */ /* 0x000fe200078e0202 */
[----:B------:R-:W-:Y:S01]  /*0460*/  LOP3.LUT R7, R11, 0x7ffffe00, R7, 0xf8, !PT ;  /* 0x7ffffe000b077812 */ /* 0x000fe200078ef807 */
[----:B------:R-:W-:Y:S01]  /*0470*/  IMAD R14, R6, 0x10, R0 ;  /* 0x00000010060e7824 */ /* 0x000fe200078e0200 */
[----:B------:R-:W-:Y:S01]  /*0480*/  LEA.HI R0, R13, R16, RZ, 0x7 ;  /* 0x000000100d007211 */ /* 0x000fe200078f38ff */
[----:B------:R-:W-:Y:S01]  /*0490*/  IMAD.IADD R166, R166, 0x1, R162 ;  /* 0x00000001a6a67824 */ /* 0x000fe200078e02a2 */
[----:B------:R-:W-:Y:S01]  /*04a0*/  LOP3.LUT R162, R162, R2, RZ, 0xfc, !PT ;  /* 0x00000002a2a27212 */ /* 0x000fe200078efcff */
[----:B------:R-:W-:Y:S01]  /*04b0*/  IMAD.SHL.U32 R182, R7, 0x2, RZ ;  /* 0x0000000207b67824 */ /* 0x000fe200078e00ff */
[----:B------:R-:W-:Y:S01]  /*04c0*/  SHF.R.S32.HI R2, RZ, 0x7, R0 ;  /* 0x00000007ff027819 */ /* 0x000fe20000011400 */
[----:B------:R-:W-:Y:S01]  /*04d0*/  STL [R1+0x8], R14 ;  /* 0x0000080e01007387 */ /* 0x000fe20000100800 */
[----:B------:R-:W-:-:S02]  /*04e0*/  LOP3.LUT R0, R3, 0x7ffffffc, RZ, 0xc0, !PT ;  /* 0x7ffffffc03007812 */ /* 0x000fc400078ec0ff */
[----:B------:R-:W-:Y:S02]  /*04f0*/  IADD3 R208, R197, 0x40, RZ ;  /* 0x00000040c5d07810 */ /* 0x000fe40007ffe0ff */
[----:B------:R-:W-:Y:S01]  /*0500*/  R2P PR, R5, 0x6 ;  /* 0x0000000605007804 */ /* 0x000fe20000000000 */
[----:B------:R-:W-:Y:S01]  /*0510*/  IMAD.IADD R0, R15, 0x1, -R0 ;  /* 0x000000010f007824 */ /* 0x000fe200078e0a00 */
[----:B------:R-:W-:Y:S02]  /*0520*/  IADD3 R207, R197, 0x80, RZ ;  /* 0x00000080c5cf7810 */ /* 0x000fe40007ffe0ff */
[----:B------:R-:W-:Y:S01]  /*0530*/  SHF.R.S32.HI R2, RZ, 0x1f, R197 ;  /* 0x0000001fff027819 */ /* 0x000fe200000114c5 */
[----:B------:R-:W-:Y:S01]  /*0540*/  IMAD.SHL.U32 R225, R0, 0x2, RZ ;  /* 0x0000000200e17824 */ /* 0x000fe200078e00ff */
[----:B------:R-:W-:Y:S01]  /*0550*/  SHF.R.S32.HI R3, RZ, 0x1f, R208 ;  /* 0x0000001fff037819 */ /* 0x000fe200000114d0 */
[----:B------:R-:W-:Y:S01]  /*0560*/  IMAD R0, R12, 0x8, R14 ;  /* 0x000000080c007824 */ /* 0x000fe200078e020e */
[----:B------:R-:W-:-:S02]  /*0570*/  SHF.R.S32.HI R2, RZ, 0x1f, R207 ;  /* 0x0000001fff027819 */ /* 0x000fc400000114cf */
[C---:B------:R-:W-:Y:S02]  /*0580*/  IADD3 R7, R225.reuse, 0x8, RZ ;  /* 0x00000008e1077810 */ /* 0x040fe40007ffe0ff */
[C---:B------:R-:W-:Y:S01]  /*0590*/  IADD3 R6, R225.reuse, 0x10, RZ ;  /* 0x00000010e1067810 */ /* 0x040fe20007ffe0ff */
[----:B------:R1:W-:Y:S01]  /*05a0*/  STL [R1], R0 ;  /* 0x0000000001007387 */ /* 0x0003e20000100800 */
[C---:B------:R-:W-:Y:S02]  /*05b0*/  IADD3 R5, R225.reuse, 0x18, RZ ;  /* 0x00000018e1057810 */ /* 0x040fe40007ffe0ff */
[C---:B------:R-:W-:Y:S02]  /*05c0*/  IADD3 R4, R225.reuse, 0x20, RZ ;  /* 0x00000020e1047810 */ /* 0x040fe40007ffe0ff */
[----:B------:R-:W-:Y:S02]  /*05d0*/  IADD3 R3, R225, 0x28, RZ ;  /* 0x00000028e1037810 */ /* 0x000fe40007ffe0ff */
[----:B------:R-:W-:-:S02]  /*05e0*/  SEL R163, R163, 0xffffffe0, !P1 ;  /* 0xffffffe0a3a37807 */ /* 0x000fc40004800000 */
[C---:B------:R-:W-:Y:S02]  /*05f0*/  IADD3 R2, R225.reuse, 0x30, RZ ;  /* 0x00000030e1027810 */ /* 0x040fe40007ffe0ff */
[----:B------:R-:W-:Y:S02]  /*0600*/  LEA R166, R166, 0xc100, 0x1 ;  /* 0x0000c100a6a67811 */ /* 0x000fe400078e08ff */
[C---:B------:R-:W-:Y:S02]  /*0610*/  IADD3 R252, R225.reuse, 0x40, RZ ;  /* 0x00000040e1fc7810 */ /* 0x040fe40007ffe0ff */
[----:B------:R-:W-:Y:S01]  /*0620*/  IADD3 R251, R225, 0x48, RZ ;  /* 0x00000048e1fb7810 */ /* 0x000fe20007ffe0ff */
[----:B------:R-:W-:Y:S01]  /*0630*/  IMAD.IADD R167, R166, 0x1, R163 ;  /* 0x00000001a6a77824 */ /* 0x000fe200078e02a3 */
[----:B------:R-:W-:Y:S02]  /*0640*/  SHF.R.S32.HI R9, RZ, 0x1f, R7 ;  /* 0x0000001fff097819 */ /* 0x000fe40000011407 */
[----:B------:R-:W-:-:S02]  /*0650*/  LEA R162, R162, 0x100, 0x1 ;  /* 0x00000100a2a27811 */ /* 0x000fc400078e08ff */
[C---:B------:R-:W-:Y:S02]  /*0660*/  IADD3 R249, R225.reuse, 0x58, RZ ;  /* 0x00000058e1f97810 */ /* 0x040fe40007ffe0ff */
[----:B------:R-:W-:Y:S01]  /*0670*/  IADD3 R248, R225, 0x60, RZ ;  /* 0x00000060e1f87810 */ /* 0x000fe20007ffe0ff */
[----:B------:R-:W-:Y:S01]  /*0680*/  IMAD.IADD R163, R163, 0x1, R162 ;  /* 0x00000001a3a37824 */ /* 0x000fe200078e02a2 */
[C---:B-1----:R-:W-:Y:S02]  /*0690*/  IADD3 R0, R225.reuse, 0x38, RZ ;  /* 0x00000038e1007810 */ /* 0x042fe40007ffe0ff */
[----:B------:R-:W-:Y:S02]  /*06a0*/  SHF.R.S32.HI R8, RZ, 0x1f, R6 ;  /* 0x0000001fff087819 */ /* 0x000fe40000011406 */
[----:B------:R-:W-:Y:S02]  /*06b0*/  SHF.R.S32.HI R7, RZ, 0x1f, R5 ;  /* 0x0000001fff077819 */ /* 0x000fe40000011405 */
[----:B------:R-:W-:-:S02]  /*06c0*/  IADD3 R250, R225, 0x50, RZ ;  /* 0x00000050e1fa7810 */ /* 0x000fc40007ffe0ff */
[C---:B------:R-:W-:Y:S02]  /*06d0*/  IADD3 R246, R225.reuse, 0x70, RZ ;  /* 0x00000070e1f67810 */ /* 0x040fe40007ffe0ff */
[C---:B------:R-:W-:Y:S02]  /*06e0*/  IADD3 R245, R225.reuse, 0x78, RZ ;  /* 0x00000078e1f57810 */ /* 0x040fe40007ffe0ff */
[----:B------:R-:W-:Y:S02]  /*06f0*/  SHF.R.S32.HI R6, RZ, 0x1f, R4 ;  /* 0x0000001fff067819 */ /* 0x000fe40000011404 */
[----:B------:R-:W-:Y:S02]  /*0700*/  SHF.R.S32.HI R5, RZ, 0x1f, R3 ;  /* 0x0000001fff057819 */ /* 0x000fe40000011403 */
[----:B------:R-:W-:Y:S02]  /*0710*/  SEL R164, R164, 0xffffffc0, !P2 ;  /* 0xffffffc0a4a47807 */ /* 0x000fe40005000000 */
[----:B------:R-:W-:-:S02]  /*0720*/  IADD3 R247, R225, 0x68, RZ ;  /* 0x00000068e1f77810 */ /* 0x000fc40007ffe0ff */
[C---:B------:R-:W-:Y:S01]  /*0730*/  IADD3 R243, R225.reuse, 0x88, RZ ;  /* 0x00000088e1f37810 */ /* 0x040fe20007ffe0ff */
[----:B------:R-:W-:Y:S01]  /*0740*/  IMAD.IADD R169, R166, 0x1, R164 ;  /* 0x00000001a6a97824 */ /* 0x000fe200078e02a4 */
[----:B------:R-:W-:Y:S01]  /*0750*/  IADD3 R242, R225, 0x90, RZ ;  /* 0x00000090e1f27810 */ /* 0x000fe20007ffe0ff */
[C---:B------:R-:W-:Y:S01]  /*0760*/  IMAD.IADD R165, R164.reuse, 0x1, R162 ;  /* 0x00000001a4a57824 */ /* 0x040fe200078e02a2 */
[----:B------:R-:W-:Y:S01]  /*0770*/  SHF.R.S32.HI R4, RZ, 0x1f, R2 ;  /* 0x0000001fff047819 */ /* 0x000fe20000011402 */
[----:B------:R-:W-:Y:S01]  /*0780*/  IMAD.IADD R168, R167, 0x1, R164 ;  /* 0x00000001a7a87824 */ /* 0x000fe200078e02a4 */
[----:B------:R-:W-:Y:S01]  /*0790*/  SHF.R.S32.HI R3, RZ, 0x1f, R0 ;  /* 0x0000001fff037819 */ /* 0x000fe20000011400 */
[----:B------:R-:W-:Y:S01]  /*07a0*/  IMAD.IADD R164, R164, 0x1, R163 ;  /* 0x00000001a4a47824 */ /* 0x000fe200078e02a3 */
[C---:B------:R-:W-:Y:S02]  /*07b0*/  IADD3 R244, R225.reuse, 0x80, RZ ;  /* 0x00000080e1f47810 */ /* 0x040fe40007ffe0ff */
[----:B------:R-:W-:-:S02]  /*07c0*/  IADD3 R240, R225, 0xa0, RZ ;  /* 0x000000a0e1f07810 */ /* 0x000fc40007ffe0ff */
[C---:B------:R-:W-:Y:S02]  /*07d0*/  IADD3 R239, R225.reuse, 0xa8, RZ ;  /* 0x000000a8e1ef7810 */ /* 0x040fe40007ffe0ff */
[----:B------:R-:W-:Y:S02]  /*07e0*/  SHF.R.S32.HI R2, RZ, 0x1f, R252 ;  /* 0x0000001fff027819 */ /* 0x000fe400000114fc */
[----:B------:R-:W-:Y:S02]  /*07f0*/  SHF.R.S32.HI R0, RZ, 0x1f, R251 ;  /* 0x0000001fff007819 */ /* 0x000fe400000114fb */
[C---:B------:R-:W-:Y:S02]  /*0800*/  IADD3 R241, R225.reuse, 0x98, RZ ;  /* 0x00000098e1f17810 */ /* 0x040fe40007ffe0ff */
[C---:B------:R-:W-:Y:S02]  /*0810*/  IADD3 R238, R225.reuse, 0xb0, RZ ;  /* 0x000000b0e1ee7810 */ /* 0x040fe40007ffe0ff */
        /* <DEDUP_REMOVED lines=11> */
[----:B------:R-:W-:Y:S02]  /*08d0*/  SHF.R.S32.HI R0, RZ, 0x1f, R239 ;  /* 0x0000001fff007819 */ /* 0x000fe400000114ef */
[----:B------:R-:W-:-:S02]  /*08e0*/  LEA R103, R103, 0x6100, 0x1 ;  /* 0x0000610067677811 */ /* 0x000fc400078e08ff */
[----:B------:R-:W-:Y:S02]  /*08f0*/  SHF.R.S32.HI R3, RZ, 0x1f, R241 ;  /* 0x0000001fff037819 */ /* 0x000fe400000114f1 */
[----:B------:R-:W-:Y:S02]  /*0900*/  SHF.R.S32.HI R2, RZ, 0x1f, R238 ;  /* 0x0000001fff027819 */ /* 0x000fe400000114ee */
[----:B------:R-:W-:Y:S02]  /*0910*/  SHF.R.S32.HI R0, RZ, 0x1f, R237 ;  /* 0x0000001fff007819 */ /* 0x000fe400000114ed */
.L_x_1083:
[----:B------:R-:W-:Y:S01]  /*0920*/  IMAD.MOV.U32 R0, RZ, RZ, c[0x0][0x560] ;  /* 0x00015800ff007624 */ /* 0x000fe200078e00ff */
[----:B------:R-:W-:Y:S01]  /*0930*/  MOV R3, R236 ;  /* 0x000000ec00037202 */ /* 0x000fe20000000f00 */
[----:B------:R-:W-:Y:S01]  /*0940*/  YIELD ;  /* 0x0000000000007946 */ /* 0x000fe20003800000 */
[----:B------:R-:W-:Y:S02]  /*0950*/  BSSY B0, `(.L_x_1026) ;  /* 0x0000015000007945 */ /* 0x000fe40003800000 */
[----:B------:R-:W-:-:S13]  /*0960*/  ISETP.NE.AND P0, PT, R0, 0x1, PT ;  /* 0x000000010000780c */ /* 0x000fda0003f05270 */
[----:B------:R-:W-:-:S05]  /*0970*/  @P0 IMAD.HI.U32 R0, R236, c[0x0][0x564], RZ ;  /* 0x00015900ec000a27 */ /* 0x000fca00078e00ff */
[----:B------:R-:W-:-:S04]  /*0980*/  @P0 SHF.R.U32.HI R3, RZ, c[0x0][0x568], R0 ;  /* 0x00015a00ff030a19 */ /* 0x000fc80000011600 */
[----:B------:R-:W-:Y:S01]  /*0990*/  ISETP.GE.AND P0, PT, R3, c[0x0][0x578], PT ;  /* 0x00015e0003007a0c */ /* 0x000fe20003f06270 */
[----:B------:R-:W-:-:S04]  /*09a0*/  IMAD.MOV R2, RZ, RZ, -R3 ;  /* 0x000000ffff027224 */ /* 0x000fc800078e0a03 */
[----:B------:R-:W-:-:S08]  /*09b0*/  IMAD R2, R2, c[0x0][0x560], R236 ;  /* 0x0001580002027a24 */ /* 0x000fd000078e02ec */
[----:B------:R-:W-:Y:S05]  /*09c0*/  @!P0 BRA `(.L_x_1027) ;  /* 0x0000007000008947 */ /* 0x000fea0003800000 */
[----:B------:R-:W-:-:S04]  /*09d0*/  MOV R0, c[0x0][0x56c] ;  /* 0x00015b0000007a02 */ /* 0x000fc80000000f00 */
[----:B------:R-:W-:Y:S02]  /*09e0*/  ISETP.NE.AND P0, PT, R0, 0x1, PT ;  /* 0x000000010000780c */ /* 0x000fe40003f05270 */
[----:B------:R-:W-:-:S11]  /*09f0*/  MOV R0, R2 ;  /* 0x0000000200007202 */ /* 0x000fd60000000f00 */
[----:B------:R-:W-:-:S05]  /*0a00*/  @P0 IMAD.HI.U32 R4, R2, c[0x0][0x570], RZ ;  /* 0x00015c0002040a27 */ /* 0x000fca00078e00ff */
[----:B------:R-:W-:-:S05]  /*0a10*/  @P0 SHF.R.U32.HI R0, RZ, c[0x0][0x574], R4 ;  /* 0x00015d00ff000a19 */ /* 0x000fca0000011604 */
[----:B------:R-:W-:Y:S01]  /*0a20*/  IMAD R4, R0, c[0x0][0x56c], RZ ;  /* 0x00015b0000047a24 */ /* 0x000fe200078e02ff */
[----:B------:R-:W-:Y:S05]  /*0a30*/  BRA `(.L_x_1028) ;  /* 0x0000006000007947 */ /* 0x000fea0003800000 */
.L_x_1027:
[----:B------:R-:W-:-:S04]  /*0a40*/  MOV R0, c[0x0][0x554] ;  /* 0x0001550000007a02 */ /* 0x000fc80000000f00 */
[----:B------:R-:W-:Y:S02]  /*0a50*/  ISETP.NE.AND P0, PT, R0, 0x1, PT ;  /* 0x000000010000780c */ /* 0x000fe40003f05270 */
[----:B------:R-:W-:-:S11]  /*0a60*/  MOV R0, R2 ;  /* 0x0000000200007202 */ /* 0x000fd60000000f00 */
[----:B------:R-:W-:-:S05]  /*0a70*/  @P0 IMAD.HI.U32 R4, R2, c[0x0][0x558], RZ ;  /* 0x0001560002040a27 */ /* 0x000fca00078e00ff */
[----:B------:R-:W-:-:S05]  /*0a80*/  @P0 SHF.R.U32.HI R0, RZ, c[0x0][0x55c], R4 ;  /* 0x00015700ff000a19 */ /* 0x000fca0000011604 */
[----:B------:R-:W-:Y:S02]  /*0a90*/  IMAD R4, R0, c[0x0][0x554], RZ ;  /* 0x0001550000047a24 */ /* 0x000fe400078e02ff */
.L_x_1028:
[----:B------:R-:W-:Y:S05]  /*0aa0*/  BSYNC B0 ;  /* 0x0000000000007941 */ /* 0x000fea0003800000 */
.L_x_1026:
[----:B------:R-:W-:Y:S01]  /*0ab0*/  IMAD.MOV.U32 R5, RZ, RZ, c[0x0][0x548] ;  /* 0x00015200ff057624 */ /* 0x000fe200078e00ff */
[----:B------:R-:W-:Y:S01]  /*0ac0*/  ISETP.NE.U32.AND P0, PT, RZ, c[0x0][0x370], PT ;  /* 0x0000dc00ff007a0c */ /* 0x000fe20003f05070 */
[----:B------:R-:W-:Y:S02]  /*0ad0*/  IMAD.IADD R4, R2, 0x1, -R4 ;  /* 0x0000000102047824 */ /* 0x000fe400078e0a04 */
[----:B------:R-:W-:Y:S01]  /*0ae0*/  IMAD.MOV.U32 R215, RZ, RZ, RZ ;  /* 0x000000ffffd77224 */ /* 0x000fe200078e00ff */
[----:B------:R-:W-:Y:S01]  /*0af0*/  ISETP.NE.AND P1, PT, R5, 0x1, PT ;  /* 0x000000010500780c */ /* 0x000fe20003f25270 */
[----:B------:R-:W-:Y:S01]  /*0b00*/  IMAD R4, R3, c[0x0][0x554], R4 ;  /* 0x0001550003047a24 */ /* 0x000fe200078e0204 */
[----:B------:R-:W-:-:S03]  /*0b10*/  ISETP.NE.AND.EX P0, PT, RZ, c[0x0][0x374], PT, P0 ;  /* 0x0000dd00ff007a0c */ /* 0x000fc60003f05300 */
[----:B------:R-:W-:-:S08]  /*0b20*/  IMAD.MOV.U32 R226, RZ, RZ, R4 ;  /* 0x000000ffffe27224 */ /* 0x000fd000078e0004 */
[----:B------:R-:W-:-:S04]  /*0b30*/  @P1 IMAD.HI.U32 R2, R4, c[0x0][0x54c], RZ ;  /* 0x0001530004021a27 */ /* 0x000fc800078e00ff */
[----:B------:R-:W-:Y:S01]  /*0b40*/  @P0 IMAD.MOV.U32 R3, RZ, RZ, 0x4 ;  /* 0x00000004ff030424 */ /* 0x000fe200078e00ff */
[----:B------:R-:W-:-:S05]  /*0b50*/  @P1 SHF.R.U32.HI R226, RZ, c[0x0][0x550], R2 ;  /* 0x00015400ffe21a19 */ /* 0x000fca0000011602 */
[----:B------:R-:W-:-:S05]  /*0b60*/  @P0 IMAD.WIDE R2, R226, R3, c[0x0][0x370] ;  /* 0x0000dc00e2020625 */ /* 0x000fca00078e0203 */
[----:B------:R1:W5:Y:S01]  /*0b70*/  @P0 LDG.E R215, [R2.64] ;  /* 0x0000000602d70981 */ /* 0x000362000c1e1900 */
[----:B------:R-:W-:Y:S01]  /*0b80*/  IMAD.MOV.U32 R228, RZ, RZ, R0 ;  /* 0x000000ffffe47224 */ /* 0x000fe200078e0000 */
[----:B------:R-:W-:Y:S01]  /*0b90*/  BSSY B0, `(.L_x_1029) ;  /* 0x0000040000007945 */ /* 0x000fe20003800000 */
[----:B------:R-:W-:-:S05]  /*0ba0*/  IMAD.MOV.U32 R5, RZ, RZ, 0x40 ;  /* 0x00000040ff057424 */ /* 0x000fca00078e00ff */
[----:B------:R-:W-:Y:S01]  /*0bb0*/  IADD3 R5, R5, -c[0x0][0x168], RZ ;  /* 0x80005a0005057a10 */ /* 0x000fe20007ffe0ff */
[----:B-1----:R-:W-:-:S05]  /*0bc0*/  IMAD.MOV.U32 R2, RZ, RZ, c[0x0][0x53c] ;  /* 0x00014f00ff027624 */ /* 0x002fca00078e00ff */
[----:B------:R-:W-:Y:S02]  /*0bd0*/  ISETP.NE.AND P0, PT, R2, 0x1, PT ;  /* 0x000000010200780c */ /* 0x000fe40003f05270 */
[----:B------:R-:W-:-:S11]  /*0be0*/  LOP3.LUT R2, R0, 0x1ffffff, RZ, 0x3c, !PT ;  /* 0x01ffffff00027812 */ /* 0x000fd600078e3cff */
[----:B------:R-:W-:Y:S01]  /*0bf0*/  @P0 IMAD.HI.U32 R3, R0, c[0x0][0x540], RZ ;  /* 0x0001500000030a27 */ /* 0x000fe200078e00ff */
[----:B------:R-:W-:Y:S02]  /*0c00*/  IADD3 R0, R2, c[0x0][0x53c], RZ ;  /* 0x00014f0002007a10 */ /* 0x000fe40007ffe0ff */
[----:B------:R-:W-:Y:S02]  /*0c10*/  MOV R2, c[0x0][0x2c4] ;  /* 0x0000b10000027a02 */ /* 0x000fe40000000f00 */
[----:B------:R-:W-:Y:S02]  /*0c20*/  @P0 SHF.R.U32.HI R228, RZ, c[0x0][0x544], R3 ;  /* 0x00015100ffe40a19 */ /* 0x000fe40000011603 */
[----:B------:R-:W-:Y:S01]  /*0c30*/  ISETP.NE.AND P4, PT, R2, 0x1, PT ;  /* 0x000000010200780c */ /* 0x000fe20003f85270 */
[----:B------:R-:W-:Y:S02]  /*0c40*/  IMAD.MOV.U32 R2, RZ, RZ, c[0x0][0x2ac] ;  /* 0x0000ab00ff027624 */ /* 0x000fe400078e00ff */
[----:B------:R-:W-:-:S02]  /*0c50*/  IMAD R0, R228, c[0x0][0x53c], R0 ;  /* 0x00014f00e4007a24 */ /* 0x000fc400078e0200 */
[----:B------:R-:W-:Y:S02]  /*0c60*/  IMAD R6, R2, c[0x0][0x1d0], RZ ;  /* 0x0000740002067a24 */ /* 0x000fe400078e02ff */
[----:B------:R-:W-:Y:S02]  /*0c70*/  IMAD.SHL.U32 R229, R0, 0x80, RZ ;  /* 0x0000008000e57824 */ /* 0x000fe400078e00ff */
[----:B------:R-:W-:Y:S01]  /*0c80*/  IMAD R2, R2, c[0x0][0x1d0], R5 ;  /* 0x0000740002027a24 */ /* 0x000fe200078e0205 */
[----:B------:R-:W-:Y:S02]  /*0c90*/  IADD3 R5, R6, 0x3f, RZ ;  /* 0x0000003f06057810 */ /* 0x000fe40007ffe0ff */
[----:B------:R-:W-:-:S05]  /*0ca0*/  IADD3 R0, R229, 0x7f, RZ ;  /* 0x0000007fe5007810 */ /* 0x000fca0007ffe0ff */
[----:B------:R-:W-:-:S05]  /*0cb0*/  @P4 IMAD.HI.U32 R3, R0, c[0x0][0x2c8], RZ ;  /* 0x0000b20000034a27 */ /* 0x000fca00078e00ff */
[----:B------:R-:W-:-:S04]  /*0cc0*/  @P4 SHF.R.U32.HI R0, RZ, c[0x0][0x2cc], R3 ;  /* 0x0000b300ff004a19 */ /* 0x000fc80000011603 */
[----:B------:R-:W-:Y:S02]  /*0cd0*/  IADD3 R0, R2, R0, RZ ;  /* 0x0000000002007210 */ /* 0x000fe40007ffe0ff */
[----:B------:R-:W-:Y:S02]  /*0ce0*/  SHF.R.S32.HI R2, RZ, 0x1f, R5 ;  /* 0x0000001fff027819 */ /* 0x000fe40000011405 */
[----:B------:R-:W-:Y:S02]  /*0cf0*/  SHF.R.S32.HI R3, RZ, 0x1f, R0 ;  /* 0x0000001fff037819 */ /* 0x000fe40000011400 */
[----:B------:R-:W-:Y:S02]  /*0d00*/  LEA.HI R2, R2, R5, RZ, 0x6 ;  /* 0x0000000502027211 */ /* 0x000fe400078f30ff */
[----:B------:R-:W-:Y:S02]  /*0d10*/  LEA.HI R3, R3, R0, RZ, 0x6 ;  /* 0x0000000003037211 */ /* 0x000fe400078f30ff */
[----:B------:R-:W-:-:S02]  /*0d20*/  SHF.R.S32.HI R0, RZ, 0x6, R2 ;  /* 0x00000006ff007819 */ /* 0x000fc40000011402 */
[----:B------:R-:W-:-:S04]  /*0d30*/  SHF.R.S32.HI R2, RZ, 0x6, R3 ;  /* 0x00000006ff027819 */ /* 0x000fc80000011403 */
[----:B------:R-:W-:Y:S01]  /*0d40*/  IMNMX R7, R0, R2, PT ;  /* 0x0000000200077217 */ /* 0x000fe20003800200 */
[----:B------:R-:W-:Y:S02]  /*0d50*/  IMAD.MOV R0, RZ, RZ, -R226 ;  /* 0x000000ffff007224 */ /* 0x000fe400078e0ae2 */
[----:B------:R-:W-:Y:S01]  /*0d60*/  IMAD.MOV.U32 R2, RZ, RZ, RZ ;  /* 0x000000ffff027224 */ /* 0x000fe200078e00ff */
[----:B------:R-:W-:Y:S01]  /*0d70*/  ISETP.GE.AND P0, PT, R7, 0x1, PT ;  /* 0x000000010700780c */ /* 0x000fe20003f06270 */
[----:B------:R-:W-:-:S12]  /*0d80*/  IMAD R227, R0, c[0x0][0x548], R4 ;  /* 0x0001520000e37a24 */ /* 0x000fd800078e0204 */
[----:B------:R-:W-:Y:S05]  /*0d90*/  @!P0 BRA `(.L_x_1030) ;  /* 0x000001f000008947 */ /* 0x000fea0003800000 */
[----:B------:R-:W-:-:S04]  /*0da0*/  SHF.R.U32.HI R0, RZ, 0x10, R228 ;  /* 0x00000010ff007819 */ /* 0x000fc800000116e4 */
[----:B------:R-:W-:-:S04]  /*0db0*/  ISETP.NE.AND P0, PT, R0, RZ, PT ;  /* 0x000000ff0000720c */ /* 0x000fc80003f05270 */
[----:B------:R-:W-:-:S04]  /*0dc0*/  SEL R0, R0, c[0x0][0x338], P0 ;  /* 0x0000ce0000007a07 */ /* 0x000fc80000000000 */
[----:B------:R-:W-:Y:S02]  /*0dd0*/  IABS R3, R0 ;  /* 0x0000000000037213 */ /* 0x000fe40000000000 */
[----:B------:R-:W-:Y:S02]  /*0de0*/  IADD3 R6, R0, -0x1, R7 ;  /* 0xffffffff00067810 */ /* 0x000fe40007ffe007 */
[----:B------:R-:W1:Y:S02]  /*0df0*/  I2F.RP R4, R3 ;  /* 0x0000000300047306 */ /* 0x000e640000209400 */
        /* <DEDUP_REMOVED lines=25> */
.L_x_1030:
[----:B------:R-:W-:Y:S05]  /*0f90*/  BSYNC B0 ;  /* 0x0000000000007941 */ /* 0x000fea0003800000 */
.L_x_1029:
[----:B------:R-:W-:Y:S01]  /*0fa0*/  LOP3.LUT R0, R228, 0xffff, RZ, 0xc0, !PT ;  /* 0x0000ffffe4007812 */ /* 0x000fe200078ec0ff */
[----:B------:R-:W-:Y:S01]  /*0fb0*/  IMAD.MOV.U32 R15, RZ, RZ, RZ ;  /* 0x000000ffff0f7224 */ /* 0x000fe200078e00ff */
[----:B------:R-:W-:Y:S01]  /*0fc0*/  CS2R R96, SRZ ;  /* 0x0000000000607805 */ /* 0x000fe2000001ff00 */
[----:B------:R-:W-:Y:S01]  /*0fd0*/  IMAD.MOV.U32 R16, RZ, RZ, RZ ;  /* 0x000000ffff107224 */ /* 0x000fe200078e00ff */
[----:B------:R-:W-:Y:S01]  /*0fe0*/  CS2R R94, SRZ ;  /* 0x00000000005e7805 */ /* 0x000fe2000001ff00 */
        /* <DEDUP_REMOVED lines=54> */
[----:B------:R-:W-:-:S05]  /*1350*/  @P1 MOV R2, 0x4 ;  /* 0x0000000400021802 */ /* 0x000fca0000000f00 */
[----:B------:R-:W-:-:S05]  /*1360*/  @P1 IMAD.WIDE R2, R226, R2, c[0x0][0x340] ;  /* 0x0000d000e2021625 */ /* 0x000fca00078e0202 */
[----:B------:R1:W5:Y:S01]  /*1370*/  @P1 LDG.E R12, [R2.64] ;  /* 0x00000006020c1981 */ /* 0x000362000c1e1900 */
[----:B------:R-:W-:Y:S01]  /*1380*/  SHF.R.S32.HI R13, RZ, 0x1f, R227 ;  /* 0x0000001fff0d7819 */ /* 0x000fe200000114e3 */
[----:B------:R-:W-:Y:S01]  /*1390*/  IMAD R4, R212, 0x20, R214 ;  /* 0x00000020d4047824 */ /* 0x000fe200078e02d6 */
[----:B------:R-:W-:Y:S02]  /*13a0*/  SHF.R.S32.HI R6, RZ, 0x1f, R226 ;  /* 0x0000001fff067819 */ /* 0x000fe400000114e2 */
[----:B------:R-:W-:Y:S01]  /*13b0*/  ISETP.GE.AND P6, PT, R197, c[0x0][0x198], PT ;  /* 0x00006600c5007a0c */ /* 0x000fe20003fc6270 */
[----:B------:R-:W-:Y:S01]  /*13c0*/  IMAD R0, R13, c[0x0][0x1b8], RZ ;  /* 0x00006e000d007a24 */ /* 0x000fe200078e02ff */
[----:B------:R-:W-:Y:S02]  /*13d0*/  IADD3 R4, R229, R4, RZ ;  /* 0x00000004e5047210 */ /* 0x000fe40007ffe0ff */
[----:B------:R-:W-:Y:S01]  /*13e0*/  ISETP.GE.AND P5, PT, R208, c[0x0][0x198], PT ;  /* 0x00006600d0007a0c */ /* 0x000fe20003fa6270 */
[----:B------:R-:W-:Y:S01]  /*13f0*/  IMAD R5, R227, c[0x0][0x1bc], R0 ;  /* 0x00006f00e3057a24 */ /* 0x000fe200078e0200 */
[----:B------:R-:W-:Y:S01]  /*1400*/  ISETP.GE.AND P3, PT, R207, c[0x0][0x198], PT ;  /* 0x00006600cf007a0c */ /* 0x000fe20003f66270 */
[----:B------:R-:W-:Y:S01]  /*1410*/  @P4 IMAD.HI.U32 R7, R4, c[0x0][0x2c8], RZ ;  /* 0x0000b20004074a27 */ /* 0x000fe200078e00ff */
[----:B------:R-:W-:-:S03]  /*1420*/  IADD3 R100, R196, -0x1, RZ ;  /* 0xffffffffc4647810 */ /* 0x000fc60007ffe0ff */
[----:B------:R-:W-:Y:S01]  /*1430*/  IMAD.MOV.U32 R0, RZ, RZ, R4 ;  /* 0x000000ffff007224 */ /* 0x000fe200078e0004 */
[----:B------:R-:W-:-:S04]  /*1440*/  @P4 SHF.R.U32.HI R0, RZ, c[0x0][0x2cc], R7 ;  /* 0x0000b300ff004a19 */ /* 0x000fc80000011607 */
[----:B------:R-:W-:Y:S01]  /*1450*/  SHF.R.S32.HI R7, RZ, 0x1f, R0 ;  /* 0x0000001fff077819 */ /* 0x000fe20000011400 */
[----:B-1----:R-:W-:-:S05]  /*1460*/  IMAD.WIDE.U32 R2, R227, c[0x0][0x1b8], RZ ;  /* 0x00006e00e3027a25 */ /* 0x002fca00078e00ff */
[----:B------:R-:W-:Y:S01]  /*1470*/  IADD3 R3, R3, R5, RZ ;  /* 0x0000000503037210 */ /* 0x000fe20007ffe0ff */
[----:B------:R-:W-:-:S04]  /*1480*/  IMAD R5, R6, c[0x0][0x1c0], RZ ;  /* 0x0000700006057a24 */ /* 0x000fc800078e02ff */
[C---:B------:R-:W-:Y:S02]  /*1490*/  IMAD R6, R226.reuse, c[0x0][0x1c4], R5 ;  /* 0x00007100e2067a24 */ /* 0x040fe400078e0205 */
[----:B------:R-:W-:Y:S02]  /*14a0*/  IMAD.MOV R5, RZ, RZ, -R0 ;  /* 0x000000ffff057224 */ /* 0x000fe400078e0a00 */
[----:B------:R-:W-:-:S04]  /*14b0*/  IMAD.WIDE.U32 R2, R226, c[0x0][0x1c0], R2 ;  /* 0x00007000e2027a25 */ /* 0x000fc800078e0002 */
[----:B------:R-:W-:Y:S01]  /*14c0*/  IMAD R4, R5, c[0x0][0x2c4], R4 ;  /* 0x0000b10005047a24 */ /* 0x000fe200078e0204 */
[----:B------:R-:W-:Y:S01]  /*14d0*/  IADD3 R3, R3, R6, RZ ;  /* 0x0000000603037210 */ /* 0x000fe20007ffe0ff */
[----:B------:R-:W-:-:S04]  /*14e0*/  IMAD R5, R7, c[0x0][0x1b0], RZ ;  /* 0x00006c0007057a24 */ /* 0x000fc800078e02ff */
[C---:B------:R-:W-:Y:S01]  /*14f0*/  IMAD R6, R0.reuse, c[0x0][0x1b4], R5 ;  /* 0x00006d0000067a24 */ /* 0x040fe200078e0205 */
[----:B------:R-:W-:Y:S01]  /*1500*/  SHF.R.S32.HI R5, RZ, 0x1f, R4 ;  /* 0x0000001fff057819 */ /* 0x000fe20000011404 */
[----:B------:R-:W-:-:S04]  /*1510*/  IMAD.WIDE.U32 R2, R0, c[0x0][0x1b0], R2 ;  /* 0x00006c0000027a25 */ /* 0x000fc800078e0002 */
[----:B------:R-:W-:Y:S02]  /*1520*/  IMAD R0, R5, c[0x0][0x1a8], RZ ;  /* 0x00006a0005007a24 */ /* 0x000fe400078e02ff */
[----:B------:R-:W-:Y:S02]  /*1530*/  IMAD.IADD R3, R3, 0x1, R6 ;  /* 0x0000000103037824 */ /* 0x000fe400078e0206 */
[C---:B------:R-:W-:Y:S02]  /*1540*/  IMAD R0, R4.reuse, c[0x0][0x1ac], R0 ;  /* 0x00006b0004007a24 */ /* 0x040fe400078e0200 */
[----:B------:R-:W-:-:S05]  /*1550*/  IMAD.WIDE.U32 R2, R4, c[0x0][0x1a8], R2 ;  /* 0x00006a0004027a25 */ /* 0x000fca00078e0002 */
[----:B------:R-:W-:Y:S02]  /*1560*/  IADD3 R0, R3, R0, RZ ;  /* 0x0000000003007210 */ /* 0x000fe40007ffe0ff */
[----:B------:R-:W-:-:S04]  /*1570*/  LEA R11, P0, R2, c[0x0][0x160], 0x1 ;  /* 0x00005800020b7a11 */ /* 0x000fc800078008ff */
[----:B------:R-:W-:Y:S02]  /*1580*/  LEA.HI.X R9, R2, c[0x0][0x164], R0, 0x1, P0 ;  /* 0x0000590002097a11 */ /* 0x000fe400000f0c00 */
[----:B------:R-:W-:Y:S01]  /*1590*/  @!P1 MOV R12, R226 ;  /* 0x000000e2000c9202 */ /* 0x000fe20000000f00 */
[----:B------:R-:W-:Y:S05]  /*15a0*/  BRA.DIV ~URZ, `(.L_x_1032) ;  /* 0x0000c4127f007947 */ /* 0x000fea000b800000 */
[----:B------:R1:W2:Y:S02]  /*15b0*/  SHFL.IDX PT, R8, R9, RZ, 0x181f ;  /* 0x00181fff09087589 */ /* 0x0002a400000e0000 */
.L_x_1084:
[----:B------:R-:W-:Y:S05]  /*15c0*/  BRA.DIV ~URZ, `(.L_x_1033) ;  /* 0x0000c4627f007947 */ /* 0x000fea000b800000 */
[----:B------:R3:W4:Y:S02]  /*15d0*/  SHFL.IDX PT, R0, R11, RZ, 0x181f ;  /* 0x00181fff0b007589 */ /* 0x00072400000e0000 */
.L_x_1085:
[----:B------:R-:W-:Y:S01]  /*15e0*/  MOV R14, c[0x0][0x2c4] ;  /* 0x0000b100000e7a02 */ /* 0x000fe20000000f00 */
[----:B------:R-:W-:Y:S01]  /*15f0*/  BSSY B0, `(.L_x_1034) ;  /* 0x0000014000007945 */ /* 0x000fe20003800000 */
[----:B------:R-:W-:-:S03]  /*1600*/  IADD3 R10, R214, R229, RZ ;  /* 0x000000e5d60a7210 */ /* 0x000fc60007ffe0ff */
[----:B------:R-:W-:-:S05]  /*1610*/  IMAD R14, R14, c[0x0][0x168], RZ ;  /* 0x00005a000e0e7a24 */ /* 0x000fca00078e02ff */
        /* <DEDUP_REMOVED lines=17> */
.L_x_1035:
[----:B------:R-:W-:Y:S05]  /*1730*/  BSYNC B0 ;  /* 0x0000000000007941 */ /* 0x000fea0003800000 */
.L_x_1034:
[----:B------:R-:W-:Y:S05]  /*1740*/  BRA.DIV ~URZ, `(.L_x_1036) ;  /* 0x0000c3427f007947 */ /* 0x000fea000b800000 */
[----:B--2---:R2:W1:Y:S04]  /*1750*/  SHFL.IDX PT, R8, R9, 0x1, 0x181f ;  /* 0x00381f0009087f89 */ /* 0x00446800000e0000 */
[----:B----4-:R2:W4:Y:S02]  /*1760*/  SHFL.IDX PT, R0, R11, 0x1, 0x181f ;  /* 0x00381f000b007f89 */ /* 0x01052400000e0000 */
.L_x_1086:
        /* <DEDUP_REMOVED lines=19> */
.L_x_1038:
[----:B------:R-:W-:Y:S05]  /*18a0*/  BSYNC B0 ;  /* 0x0000000000007941 */ /* 0x000fea0003800000 */
.L_x_1037:
[----:B------:R-:W-:Y:S05]  /*18b0*/  BRA.DIV ~URZ, `(.L_x_1039) ;  /* 0x0000c2927f007947 */ /* 0x000fea000b800000 */
[----:B-1----:R1:W2:Y:S02]  /*18c0*/  SHFL.IDX PT, R8, R9, 0x2, 0x181f ;  /* 0x00581f0009087f89 */ /* 0x0022a400000e0000 */
.L_x_1087:
[----:B------:R-:W-:Y:S05]  /*18d0*/  BRA.DIV ~URZ, `(.L_x_1040) ;  /* 0x0000c2e27f007947 */ /* 0x000fea000b800000 */
[----:B----4-:R4:W1:Y:S02]  /*18e0*/  SHFL.IDX PT, R0, R11, 0x2, 0x181f ;  /* 0x00581f000b007f89 */ /* 0x01086400000e0000 */
.L_x_1088:
        /* <DEDUP_REMOVED lines=19> */
.L_x_1042:
[----:B------:R-:W-:Y:S05]  /*1a20*/  BSYNC B0 ;  /* 0x0000000000007941 */ /* 0x000fea0003800000 */
.L_x_1041:
[----:B------:R-:W-:Y:S05]  /*1a30*/  BRA.DIV ~URZ, `(.L_x_1043) ;  /* 0x0000c1e27f007947 */ /* 0x000fea000b800000 */
[----:B--2---:R2:W3:Y:S04]  /*1a40*/  SHFL.IDX PT, R8, R9, 0x3, 0x181f ;  /* 0x00781f0009087f89 */ /* 0x0044e800000e0000 */
[----:B-1----:R2:W1:Y:S02]  /*1a50*/  SHFL.IDX PT, R0, R11, 0x3, 0x181f ;  /* 0x00781f000b007f89 */ /* 0x00246400000e0000 */
.L_x_1089:
[----:B------:R-:W-:Y:S01]  /*1a60*/  IADD3 R2, R10, 0x60, RZ ;  /* 0x000000600a027810 */ /* 0x000fe20007ffe0ff */
[----:B-----5:R-:W-:Y:S01]  /*1a70*/  IMAD.WIDE.U32 R218, R12, c[0x0][0x2b0], RZ ;  /* 0x0000ac000cda7a25 */ /* 0x020fe200078e00ff */
[----:B------:R-:W-:-:S02]  /*1a80*/  SHF.R.S32.HI R17, RZ, 0x1f, R197 ;  /* 0x0000001fff117819 */ /* 0x000fc400000114c5 */
[----:B------:R-:W-:Y:S01]  /*1a90*/  ISETP.GE.AND P2, PT, R2, R14, PT ;  /* 0x0000000e0200720c */ /* 0x000fe20003f46270 */
[----:B------:R-:W-:Y:S01]  /*1aa0*/  IMAD R105, R212, 0x20, R214 ;  /* 0x00000020d4697824 */ /* 0x000fe200078e02d6 */
[----:B------:R-:W-:Y:S02]  /*1ab0*/  SHF.R.S32.HI R16, RZ, 0x1f, R208 ;  /* 0x0000001fff107819 */ /* 0x000fe400000114d0 */
[----:B------:R-:W-:-:S09]  /*1ac0*/  SHF.R.S32.HI R15, RZ, 0x1f, R207 ;  /* 0x0000001fff0f7819 */ /* 0x000fd200000114cf */
[CC--:B-1----:R-:W-:Y:S02]  /*1ad0*/  @!P2 LEA R6, P0, R197.reuse, R0.reuse, 0x1 ;  /* 0x00000000c506a211 */ /* 0x0c2fe400078008ff */
[C---:B------:R-:W-:Y:S02]  /*1ae0*/  @!P2 LEA R4, P1, R208.reuse, R0, 0x1 ;  /* 0x00000000d004a211 */ /* 0x040fe400078208ff */
[----:B---3--:R-:W-:Y:S02]  /*1af0*/  @!P2 LEA.HI.X R7, R197, R8, R17, 0x1, P0 ;  /* 0x00000008c507a211 */ /* 0x008fe400000f0c11 */
[----:B------:R-:W-:Y:S02]  /*1b00*/  @!P2 LEA R2, P0, R207, R0, 0x1 ;  /* 0x00000000cf02a211 */ /* 0x000fe400078008ff */
[----:B------:R-:W-:Y:S01]  /*1b10*/  SHF.R.S32.HI R0, RZ, 0x1f, R12 ;  /* 0x0000001fff007819 */ /* 0x000fe2000001140c */
[----:B------:R-:W-:Y:S01]  /*1b20*/  @!PT LDS RZ, [RZ] ;  /* 0x00000000fffff984 */ /* 0x000fe20000000800 */
[----:B------:R-:W-:Y:S01]  /*1b30*/  @!PT LDS RZ, [RZ] ;  /* 0x00000000fffff984 */ /* 0x000fe20000000800 */
[----:B------:R-:W-:Y:S01]  /*1b40*/  @!PT LDS RZ, [RZ] ;  /* 0x00000000fffff984 */ /* 0x000fe20000000800 */
[----:B------:R1:W-:Y:S01]  /*1b50*/  @!P2 LDGSTS.E.BYPASS.LTC128B.128 [R182+0xf100], [R6.64], !P6 ;  /* 0x0f10000006b6afae */ /* 0x0003e2000f101d46 */
[----:B------:R-:W-:-:S02]  /*1b60*/  @!P2 LEA.HI.X R5, R208, R8, R16, 0x1, P1 ;  /* 0x00000008d005a211 */ /* 0x000fc400008f0c10 */
[----:B------:R-:W-:Y:S01]  /*1b70*/  @!P2 LEA.HI.X R3, R207, R8, R15, 0x1, P0 ;  /* 0x00000008cf03a211 */ /* 0x000fe200000f0c0f */
[----:B------:R-:W-:Y:S02]  /*1b80*/  IMAD R0, R0, c[0x0][0x2b0], RZ ;  /* 0x0000ac0000007a24 */ /* 0x000fe400078e02ff */
[----:B------:R1:W-:Y:S02]  /*1b90*/  @!P2 LDGSTS.E.BYPASS.LTC128B.128 [R182+0x13100], [R4.64], !P5 ;  /* 0x1310000004b6afae */ /* 0x0003e4000e901d46 */
[----:B------:R-:W-:Y:S02]  /*1ba0*/  IMAD R0, R12, c[0x0][0x2b4], R0 ;  /* 0x0000ad000c007a24 */ /* 0x000fe400078e0200 */
[----:B------:R1:W-:Y:S02]  /*1bb0*/  @!P2 LDGSTS.E.BYPASS.LTC128B.128 [R182+0x17100], [R2.64], !P3 ;  /* 0x1710000002b6afae */ /* 0x0003e4000d901d46 */
[----:B------:R-:W-:Y:S02]  /*1bc0*/  IMAD.IADD R223, R219, 0x1, R0 ;  /* 0x00000001dbdf7824 */ /* 0x000fe400078e0200 */
[----:B------:R-:W0:Y:S01]  /*1bd0*/  LDGDEPBAR ;  /* 0x00000000000079af */ /* 0x000e220000000000 */
[----:B------:R-:W-:Y:S03]  /*1be0*/  WARPSYNC 0xffffffff ;  /* 0xffffffff00007948 */ /* 0x000fe60003800000 */
[----:B------:R-:W-:Y:S01]  /*1bf0*/  IMAD.MOV.U32 R0, RZ, RZ, c[0x0][0x2b8] ;  /* 0x0000ae00ff007624 */ /* 0x000fe200078e00ff */
[----:B------:R-:W-:Y:S01]  /*1c00*/  BAR.SYNC.DEFER_BLOCKING 0x0 ;  /* 0x0000000000007b1d */ /* 0x000fe20000010000 */
[----:B--2---:R-:W-:-:S02]  /*1c10*/  IMAD.MOV.U32 R9, RZ, RZ, c[0x0][0x2ac] ;  /* 0x0000ab00ff097624 */ /* 0x004fc400078e00ff */
[----:B-1----:R-:W-:Y:S01]  /*1c20*/  IMAD R2, R100, 0x40, R105 ;  /* 0x0000004064027824 */ /* 0x002fe200078e0269 */
[----:B------:R-:W-:Y:S01]  /*1c30*/  ISETP.NE.AND P3, PT, R0, 0x1, PT ;  /* 0x000000010000780c */ /* 0x000fe20003f65270 */
[----:B------:R-:W-:Y:S02]  /*1c40*/  IMAD R9, R9, c[0x0][0x1d0], RZ ;  /* 0x0000740009097a24 */ /* 0x000fe400078e02ff */
[----:B------:R-:W-:-:S03]  /*1c50*/  IMAD.MOV.U32 R183, RZ, RZ, RZ ;  /* 0x000000ffffb77224 */ /* 0x000fc600078e00ff */
[C---:B------:R-:W-:Y:S01]  /*1c60*/  ISETP.GE.AND P1, PT, R2.reuse, R9, PT ;  /* 0x000000090200720c */ /* 0x040fe20003f26270 */
[----:B------:R-:W-:-:S03]  /*1c70*/  IMAD.IADD R2, R2, 0x1, R215 ;  /* 0x0000000102027824 */ /* 0x000fc600078e02d7 */
[----:B------:R-:W-:Y:S01]  /*1c80*/  ISETP.GT.OR P1, PT, R105, 0x3f, P1 ;  /* 0x0000003f6900780c */ /* 0x000fe20000f24670 */
[----:B------:R-:W-:Y:S02]  /*1c90*/  IMAD.MOV.U32 R0, RZ, RZ, R2 ;  /* 0x000000ffff007224 */ /* 0x000fe400078e0002 */
[----:B------:R-:W-:-:S05]  /*1ca0*/  @P3 IMAD.HI.U32 R3, R2, c[0x0][0x2bc], RZ ;  /* 0x0000af0002033a27 */ /* 0x000fca00078e00ff */
[----:B------:R-:W-:-:S05]  /*1cb0*/  @P3 SHF.R.U32.HI R0, RZ, c[0x0][0x2c0], R3 ;  /* 0x0000b000ff003a19 */ /* 0x000fca0000011603 */
[----:B------:R-:W-:-:S04]  /*1cc0*/  @!P1 IADD3 R3, P0, R0, R218, RZ ;  /* 0x000000da00039210 */ /* 0x000fc80007f1e0ff */
[----:B------:R-:W-:Y:S02]  /*1cd0*/  @!P1 LEA.HI.X.SX32 R5, R0, R223, 0x1, P0 ;  /* 0x000000df00059211 */ /* 0x000fe400000f0eff */
[----:B------:R-:W-:-:S04]  /*1ce0*/  @!P1 LEA R4, P0, R3, c[0x0][0x2a0], 0x2 ;  /* 0x0000a80003049a11 */ /* 0x000fc800078010ff */
[----:B------:R-:W-:-:S05]  /*1cf0*/  @!P1 LEA.HI.X R5, R3, c[0x0][0x2a4], R5, 0x2, P0 ;  /* 0x0000a90003059a11 */ /* 0x000fca00000f1405 */
[----:B------:R1:W2:Y:S01]  /*1d00*/  @!P1 LDG.E R183, [R4.64] ;  /* 0x0000000604b79981 */ /* 0x0002a2000c1e1900 */
[----:B------:R-:W-:Y:S01]  /*1d10*/  IADD3 R0, -R0, RZ, RZ ;  /* 0x000000ff00007210 */ /* 0x000fe20007ffe1ff */
[----:B------:R-:W-:Y:S01]  /*1d20*/  IMAD.WIDE.U32 R216, R227, c[0x0][0x1e8], RZ ;  /* 0x00007a00e3d87a25 */ /* 0x000fe200078e00ff */
[----:B------:R-:W-:Y:S01]  /*1d30*/  SHF.L.U64.HI R104, R208, 0x1, R16 ;  /* 0x00000001d0687819 */ /* 0x000fe20000010210 */
[----:B------:R-:W-:Y:S01]  /*1d40*/  BSSY B0, `(.L_x_1044) ;  /* 0x00001a6000007945 */ /* 0x000fe20003800000 */
[----:B------:R-:W-:Y:S01]  /*1d50*/  SHF.L.U64.HI R101, R197, 0x1, R17 ;  /* 0x00000001c5657819 */ /* 0x000fe20000010211 */
[----:B------:R-:W-:Y:S01]  /*1d60*/  IMAD R186, R0, c[0x0][0x2b8], R2 ;  /* 0x0000ae0000ba7a24 */ /* 0x000fe200078e0202 */
[----:B------:R-:W-:Y:S01]  /*1d70*/  IADD3 R170, R103, 0x20, RZ ;  /* 0x0000002067aa7810 */ /* 0x000fe20007ffe0ff */
[----:B------:R-:W-:Y:S01]  /*1d80*/  IMAD R106, R100, -0x40, R9 ;  /* 0xffffffc0646a7824 */ /* 0x000fe200078e0209 */
[----:B------:R-:W-:Y:S01]  /*1d90*/  SHF.L.U64.HI R102, R207, 0x1, R15 ;  /* 0x00000001cf667819 */ /* 0x000fe2000001020f */
[----:B------:R-:W-:-:S04]  /*1da0*/  IMAD.WIDE.U32 R2, R186, c[0x0][0x1e0], RZ ;  /* 0x00007800ba027a25 */ /* 0x000fc800078e00ff */
[----:B------:R-:W-:Y:S02]  /*1db0*/  IMAD.IADD R22, R106, 0x1, -R214 ;  /* 0x000000016a167824 */ /* 0x000fe400078e0ad6 */
[----:B------:R-:W-:Y:S02]  /*1dc0*/  IMAD R7, R13, c[0x0][0x210], RZ ;  /* 0x000084000d077a24 */ /* 0x000fe400078e02ff */
[----:B------:R-:W-:Y:S01]  /*1dd0*/  IMAD.WIDE.U32 R220, R227, c[0x0][0x210], RZ ;  /* 0x00008400e3dc7a25 */ /* 0x000fe200078e00ff */
[C---:B------:R-:W-:Y:S02]  /*1de0*/  ISETP.GE.AND P2, PT, R22.reuse, 0x1, PT ;  /* 0x000000011600780c */ /* 0x040fe40003f46270 */
[----:B------:R-:W-:Y:S01]  /*1df0*/  ISETP.GE.AND P6, PT, R22, 0x21, PT ;  /* 0x000000211600780c */ /* 0x000fe20003fc6270 */
[----:B------:R-:W-:Y:S02]  /*1e00*/  IMAD.SHL.U32 R107, R197, 0x2, RZ ;  /* 0x00000002c56b7824 */ /* 0x000fe400078e00ff */
[----:B------:R-:W-:Y:S01]  /*1e10*/  IMAD.SHL.U32 R109, R207, 0x2, RZ ;  /* 0x00000002cf6d7824 */ /* 0x000fe200078e00ff */
[----:B-1----:R-:W-:Y:S01]  /*1e20*/  SHF.R.S32.HI R5, RZ, 0x1f, R186 ;  /* 0x0000001fff057819 */ /* 0x002fe200000114ba */
[----:B------:R-:W-:-:S04]  /*1e30*/  IMAD.SHL.U32 R108, R208, 0x2, RZ ;  /* 0x00000002d06c7824 */ /* 0x000fc800078e00ff */
[----:B------:R-:W-:Y:S02]  /*1e40*/  IMAD R0, R5, c[0x0][0x1e0], RZ ;  /* 0x0000780005007a24 */ /* 0x000fe400078e02ff */
[----:B------:R-:W-:Y:S02]  /*1e50*/  @P2 ISETP.GE.AND P1, PT, R197, c[0x0][0x1d4], PT ;  /* 0x00007500c5002a0c */ /* 0x000fe40003f26270 */
[----:B------:R-:W-:Y:S01]  /*1e60*/  IMAD R0, R186, c[0x0][0x1e4], R0 ;  /* 0x00007900ba007a24 */ /* 0x000fe200078e0200 */
[----:B------:R-:W-:-:S03]  /*1e70*/  @P2 ISETP.GE.AND P5, PT, R208, c[0x0][0x1d4], PT ;  /* 0x00007500d0002a0c */ /* 0x000fc60003fa6270 */
[----:B------:R-:W-:Y:S02]  /*1e80*/  IMAD.IADD R3, R3, 0x1, R0 ;  /* 0x0000000103037824 */ /* 0x000fe400078e0200 */
[----:B------:R-:W-:-:S04]  /*1e90*/  IMAD R0, R13, c[0x0][0x1e8], RZ ;  /* 0x00007a000d007a24 */ /* 0x000fc800078e02ff */
[----:B------:R-:W-:-:S04]  /*1ea0*/  IMAD R0, R227, c[0x0][0x1ec], R0 ;  /* 0x00007b00e3007a24 */ /* 0x000fc800078e0200 */
[----:B------:R-:W-:Y:S01]  /*1eb0*/  IMAD.IADD R222, R217, 0x1, R0 ;  /* 0x00000001d9de7824 */ /* 0x000fe200078e0200 */
[----:B--2-4-:R-:W-:Y:S01]  /*1ec0*/  SHF.R.S32.HI R11, RZ, 0x1f, R183 ;  /* 0x0000001fff0b7819 */ /* 0x014fe200000114b7 */
[----:B------:R-:W-:-:S04]  /*1ed0*/  IMAD.WIDE.U32 R2, R183, c[0x0][0x1f0], R2 ;  /* 0x00007c00b7027a25 */ /* 0x000fc800078e0002 */
[C---:B------:R-:W-:Y:S01]  /*1ee0*/  IMAD R4, R11.reuse, c[0x0][0x1f0], RZ ;  /* 0x00007c000b047a24 */ /* 0x040fe200078e02ff */
[----:B------:R-:W-:Y:S01]  /*1ef0*/  IADD3 R0, P0, R2, R216, RZ ;  /* 0x000000d802007210 */ /* 0x000fe20007f1e0ff */
[----:B------:R-:W-:Y:S02]  /*1f00*/  IMAD R11, R11, c[0x0][0x218], RZ ;  /* 0x000086000b0b7a24 */ /* 0x000fe400078e02ff */
[C---:B------:R-:W-:Y:S02]  /*1f10*/  IMAD R4, R183.reuse, c[0x0][0x1f4], R4 ;  /* 0x00007d00b7047a24 */ /* 0x040fe400078e0204 */
[----:B------:R-:W-:-:S03]  /*1f20*/  IMAD R11, R183, c[0x0][0x21c], R11 ;  /* 0x00008700b70b7a24 */ /* 0x000fc600078e020b */
[----:B------:R-:W-:Y:S01]  /*1f30*/  IADD3.X R2, R222, R3, R4, P0, !PT ;  /* 0x00000003de027210 */ /* 0x000fe200007fe404 */
[----:B------:R-:W-:Y:S01]  /*1f40*/  IMAD R4, R5, c[0x0][0x208], RZ ;  /* 0x0000820005047a24 */ /* 0x000fe200078e02ff */
[----:B------:R-:W-:-:S03]  /*1f50*/  LEA R6, P0, R0, c[0x0][0x1c8], 0x1 ;  /* 0x0000720000067a11 */ /* 0x000fc600078008ff */
[----:B------:R-:W-:Y:S01]  /*1f60*/  IMAD R5, R186, c[0x0][0x20c], R4 ;  /* 0x00008300ba057a24 */ /* 0x000fe200078e0204 */
[----:B------:R-:W-:Y:S01]  /*1f70*/  LEA.HI.X R10, R0, c[0x0][0x1cc], R2, 0x1, P0 ;  /* 0x00007300000a7a11 */ /* 0x000fe200000f0c02 */
[----:B------:R-:W-:Y:S01]  /*1f80*/  IMAD.WIDE.U32 R2, R186, c[0x0][0x208], RZ ;  /* 0x00008200ba027a25 */ /* 0x000fe200078e00ff */
[----:B------:R-:W1:Y:S03]  /*1f90*/  SHFL.IDX PT, R0, R6, RZ, 0x181f ;  /* 0x00181fff06007589 */ /* 0x000e6600000e0000 */
[----:B------:R-:W-:Y:S01]  /*1fa0*/  IMAD.IADD R3, R3, 0x1, R5 ;  /* 0x0000000103037824 */ /* 0x000fe200078e0205 */
[----:B------:R-:W2:Y:S03]  /*1fb0*/  SHFL.IDX PT, R8, R10, RZ, 0x181f ;  /* 0x00181fff0a087589 */ /* 0x000ea600000e0000 */
[----:B------:R-:W-:Y:S01]  /*1fc0*/  IMAD.WIDE.U32 R2, R183, c[0x0][0x218], R2 ;  /* 0x00008600b7027a25 */ /* 0x000fe200078e0002 */
[----:B------:R3:W4:Y:S04]  /*1fd0*/  SHFL.IDX PT, R9, R6, 0x1, 0x181f ;  /* 0x00381f0006097f89 */ /* 0x00072800000e0000 */
[----:B------:R-:W5:Y:S01]  /*1fe0*/  SHFL.IDX PT, R10, R10, 0x1, 0x181f ;  /* 0x00381f000a0a7f89 */ /* 0x000f6200000e0000 */
[----:B-1----:R-:W-:-:S04]  /*1ff0*/  @P2 LEA R4, P0, R197, R0, 0x1 ;  /* 0x00000000c5042211 */ /* 0x002fc800078008ff */
[----:B--2---:R-:W-:Y:S02]  /*2000*/  @P2 LEA.HI.X R5, R197, R8, R17, 0x1, P0 ;  /* 0x00000008c5052211 */ /* 0x004fe400000f0c11 */
[----:B---3--:R-:W-:-:S03]  /*2010*/  @P2 LEA R6, P0, R208, R0, 0x1 ;  /* 0x00000000d0062211 */ /* 0x008fc600078008ff */
[----:B------:R1:W-:Y:S02]  /*2020*/  @P2 LDGSTS.E.BYPASS.LTC128B.128 [R182+0x6100], [R4.64], !P1 ;  /* 0x0610000004b62fae */ /* 0x0003e4000c901d46 */
[----:B-1----:R-:W-:Y:S01]  /*2030*/  IMAD R5, R227, c[0x0][0x214], R7 ;  /* 0x00008500e3057a24 */ /* 0x002fe200078e0207 */
[----:B------:R-:W-:Y:S02]  /*2040*/  @P2 LEA.HI.X R7, R208, R8, R16, 0x1, P0 ;  /* 0x00000008d0072211 */ /* 0x000fe400000f0c10 */
[C---:B------:R-:W-:Y:S02]  /*2050*/  @P2 ISETP.GE.AND P0, PT, R207.reuse, c[0x0][0x1d4], PT ;  /* 0x00007500cf002a0c */ /* 0x040fe40003f06270 */
[----:B------:R-:W-:Y:S01]  /*2060*/  @P2 LEA R4, P1, R207, R0, 0x1 ;  /* 0x00000000cf042211 */ /* 0x000fe200078208ff */
[----:B------:R1:W-:Y:S01]  /*2070*/  @P2 LDGSTS.E.BYPASS.LTC128B.128 [R182+0x8100], [R6.64], !P5 ;  /* 0x0810000006b62fae */ /* 0x0003e2000e901d46 */
[----:B------:R-:W-:Y:S02]  /*2080*/  IADD3 R224, R221, R5, RZ ;  /* 0x00000005dde07210 */ /* 0x000fe40007ffe0ff */
[----:B------:R-:W-:-:S02]  /*2090*/  @P2 LEA.HI.X R5, R207, R8, R15, 0x1, P1 ;  /* 0x00000008cf052211 */ /* 0x000fc400008f0c0f */
[----:B------:R-:W-:-:S04]  /*20a0*/  IADD3 R0, P1, R2, R220, RZ ;  /* 0x000000dc02007210 */ /* 0x000fc80007f3e0ff */
[----:B------:R-:W-:Y:S01]  /*20b0*/  IADD3.X R11, R224, R3, R11, P1, !PT ;  /* 0x00000003e00b7210 */ /* 0x000fe20000ffe40b */
[----:B------:R2:W-:Y:S01]  /*20c0*/  @P2 LDGSTS.E.BYPASS.LTC128B.128 [R182+0xa100], [R4.64], !P0 ;  /* 0x0a10000004b62fae */ /* 0x0005e2000c101d46 */
[----:B------:R-:W-:Y:S02]  /*20d0*/  @P6 ISETP.GE.AND P2, PT, R197, c[0x0][0x1d4], PT ;  /* 0x00007500c5006a0c */ /* 0x000fe40003f46270 */
[----:B------:R-:W-:-:S04]  /*20e0*/  LEA R8, P5, R0, c[0x0][0x1f8], 0x1 ;  /* 0x00007e0000087a11 */ /* 0x000fc800078a08ff */
[----:B------:R-:W-:Y:S02]  /*20f0*/  LEA.HI.X R11, R0, c[0x0][0x1fc], R11, 0x1, P5 ;  /* 0x00007f00000b7a11 */ /* 0x000fe400028f0c0b */
[CC--:B----4-:R-:W-:Y:S01]  /*2100*/  @P6 LEA R2, P5, R207.reuse, R9.reuse, 0x1 ;  /* 0x00000009cf026211 */ /* 0x0d0fe200078a08ff */
[----:B------:R-:W3:Y:S03]  /*2110*/  SHFL.IDX PT, R0, R8, RZ, 0x181f ;  /* 0x00181fff08007589 */ /* 0x000ee600000e0000 */
[----:B-----5:R-:W-:Y:S02]  /*2120*/  @P6 LEA.HI.X R3, R207, R10, R15, 0x1, P5 ;  /* 0x0000000acf036211 */ /* 0x020fe400028f0c0f */
[----:B-1----:R-:W-:-:S04]  /*2130*/  @P6 LEA R6, P1, R197, R9, 0x1 ;  /* 0x00000009c5066211 */ /* 0x002fc800078208ff */
[----:B------:R-:W-:Y:S02]  /*2140*/  @P6 LEA.HI.X R7, R197, R10, R17, 0x1, P1 ;  /* 0x0000000ac5076211 */ /* 0x000fe400008f0c11 */
[----:B------:R-:W-:-:S03]  /*2150*/  @P6 ISETP.GE.AND P1, PT, R208, c[0x0][0x1d4], PT ;  /* 0x00007500d0006a0c */ /* 0x000fc60003f26270 */
[----:B------:R1:W-:Y:S01]  /*2160*/  @P6 LDGSTS.E.BYPASS.LTC128B.128 [R182+0x7100], [R6.64], !P2 ;  /* 0x0710000006b66fae */ /* 0x0003e2000d101d46 */
[----:B--2---:R-:W-:-:S04]  /*2170*/  @P6 LEA R4, P0, R208, R9, 0x1 ;  /* 0x00000009d0046211 */ /* 0x004fc800078008ff */
[----:B------:R-:W-:Y:S02]  /*2180*/  @P6 LEA.HI.X R5, R208, R10, R16, 0x1, P0 ;  /* 0x0000000ad0056211 */ /* 0x000fe400000f0c10 */
[----:B------:R-:W-:-:S03]  /*2190*/  @P6 ISETP.GE.AND P0, PT, R207, c[0x0][0x1d4], PT ;  /* 0x00007500cf006a0c */ /* 0x000fc60003f06270 */
[----:B------:R2:W-:Y:S10]  /*21a0*/  @P6 LDGSTS.E.BYPASS.LTC128B.128 [R182+0x9100], [R4.64], !P1 ;  /* 0x0910000004b66fae */ /* 0x0005f4000c901d46 */
[----:B------:R4:W-:Y:S01]  /*21b0*/  @P6 LDGSTS.E.BYPASS.LTC128B.128 [R182+0xb100], [R2.64], !P0 ;  /* 0x0b10000002b66fae */ /* 0x0009e2000c101d46 */
[----:B------:R-:W-:-:S02]  /*21c0*/  R2P PR, R212, 0x6 ;  /* 0x00000006d4007804 */ /* 0x000fc40000000000 */
[C---:B---3--:R-:W-:Y:S01]  /*21d0*/  IADD3 R16, P0, R0.reuse, R107, RZ ;  /* 0x0000006b00107210 */ /* 0x048fe20007f1e0ff */
[----:B------:R-:W0:Y:S01]  /*21e0*/  LDGDEPBAR ;  /* 0x00000000000079af */ /* 0x000e220000000000 */
[----:B------:R-:W-:Y:S02]  /*21f0*/  IADD3 R14, P6, R0, R108, RZ ;  /* 0x0000006c000e7210 */ /* 0x000fe40007fde0ff */
[----:B------:R-:W-:Y:S01]  /*2200*/  ISETP.GE.AND P5, PT, R197, c[0x0][0x1d4], PT ;  /* 0x00007500c5007a0c */ /* 0x000fe20003fa6270 */
[----:B-1----:R-:W1:Y:S06]  /*2210*/  SHFL.IDX PT, R6, R11, RZ, 0x181f ;  /* 0x00181fff0b067589 */ /* 0x002e6c00000e0000 */
[----:B------:R-:W-:-:S02]  /*2220*/  @P1 IADD3 R170, R103, -0x20, RZ ;  /* 0xffffffe067aa1810 */ /* 0x000fc40007ffe0ff */
[----:B------:R-:W-:Y:S01]  /*2230*/  IADD3 R12, P1, R0, R109, RZ ;  /* 0x0000006d000c7210 */ /* 0x000fe20007f3e0ff */
[----:B------:R-:W-:Y:S01]  /*2240*/  IMAD.MOV.U32 R0, RZ, RZ, 0x40 ;  /* 0x00000040ff007424 */ /* 0x000fe200078e00ff */
[C---:B------:R-:W-:Y:S02]  /*2250*/  IADD3 R171, R170.reuse, 0x4000, RZ ;  /* 0x00004000aaab7810 */ /* 0x040fe40007ffe0ff */
[----:B------:R-:W-:Y:S02]  /*2260*/  IADD3 R175, R170, 0x2000, RZ ;  /* 0x00002000aaaf7810 */ /* 0x000fe40007ffe0ff */
[----:B------:R-:W-:Y:S02]  /*2270*/  SEL R0, R0, 0xffffffc0, !P2 ;  /* 0xffffffc000007807 */ /* 0x000fe40005000000 */
[C---:B------:R-:W-:Y:S02]  /*2280*/  IADD3 R173, R170.reuse, 0x3000, RZ ;  /* 0x00003000aaad7810 */ /* 0x040fe40007ffe0ff */
[----:B------:R-:W-:Y:S01]  /*2290*/  IADD3 R172, R170, 0x2800, RZ ;  /* 0x00002800aaac7810 */ /* 0x000fe20007ffe0ff */
[----:B----4-:R-:W3:Y:S01]  /*22a0*/  SHFL.IDX PT, R2, R8, 0x1, 0x181f ;  /* 0x00381f0008027f89 */ /* 0x010ee200000e0000 */
[----:B------:R-:W-:-:S04]  /*22b0*/  DEPBAR.LE SB0, 0x1 ;  /* 0x000080400000791a */ /* 0x000fc80000000000 */
[----:B------:R-:W-:-:S04]  /*22c0*/  DEPBAR.LE SB0, 0x0 ;  /* 0x000080000000791a */ /* 0x000fc80000000000 */
[----:B------:R-:W-:Y:S01]  /*22d0*/  BAR.SYNC.DEFER_BLOCKING 0x0 ;  /* 0x0000000000007b1d */ /* 0x000fe20000010000 */
[C---:B-1----:R-:W-:Y:S01]  /*22e0*/  IMAD.X R17, R6.reuse, 0x1, R101, P0 ;  /* 0x0000000106117824 */ /* 0x042fe200000e0665 */
[C---:B------:R-:W-:Y:S01]  /*22f0*/  IADD3.X R15, R6.reuse, R104, RZ, P6, !PT ;  /* 0x00000068060f7210 */ /* 0x040fe200037fe4ff */
[----:B------:R-:W-:Y:S01]  /*2300*/  IMAD.X R13, R6, 0x1, R102, P1 ;  /* 0x00000001060d7824 */ /* 0x000fe200008e0666 */
[----:B------:R-:W-:Y:S01]  /*2310*/  ISETP.GE.AND P6, PT, R208, c[0x0][0x1d4], PT ;  /* 0x00007500d0007a0c */ /* 0x000fe20003fc6270 */
[--C-:B------:R-:W-:Y:S01]  /*2320*/  IMAD.IADD R161, R103, 0x1, R0.reuse ;  /* 0x0000000167a17824 */ /* 0x100fe200078e0200 */
[----:B------:R-:W1:Y:S01]  /*2330*/  SHFL.IDX PT, R3, R11, 0x1, 0x181f ;  /* 0x00381f000b037f89 */ /* 0x000e6200000e0000 */
[----:B------:R-:W-:Y:S01]  /*2340*/  IMAD.IADD R160, R171, 0x1, R0 ;  /* 0x00000001aba07824 */ /* 0x000fe200078e0200 */
[C---:B------:R-:W-:Y:S02]  /*2350*/  IADD3 R174, R170.reuse, 0x3800, RZ ;  /* 0x00003800aaae7810 */ /* 0x040fe40007ffe0ff */
[----:B------:R-:W-:-:S02]  /*2360*/  IADD3 R176, R170, 0x4800, RZ ;  /* 0x00004800aab07810 */ /* 0x000fc40007ffe0ff */
[C---:B------:R-:W-:Y:S02]  /*2370*/  IADD3 R177, R170.reuse, 0x5000, RZ ;  /* 0x00005000aab17810 */ /* 0x040fe40007ffe0ff */
[----:B------:R-:W-:Y:S02]  /*2380*/  IADD3 R178, R170, 0x5800, RZ ;  /* 0x00005800aab27810 */ /* 0x000fe40007ffe0ff */
[C---:B---3--:R-:W-:Y:S02]  /*2390*/  IADD3 R20, P0, R2.reuse, R107, RZ ;  /* 0x0000006b02147210 */ /* 0x048fe40007f1e0ff */
[----:B------:R-:W-:Y:S02]  /*23a0*/  IADD3 R18, P1, R2, R108, RZ ;  /* 0x0000006c02127210 */ /* 0x000fe40007f3e0ff */
[C---:B------:R-:W-:Y:S02]  /*23b0*/  IADD3 R181, R170.reuse, 0x1800, RZ ;  /* 0x00001800aab57810 */ /* 0x040fe40007ffe0ff */
[C---:B------:R-:W-:Y:S01]  /*23c0*/  IADD3 R180, R170.reuse, 0x1000, RZ ;  /* 0x00001000aab47810 */ /* 0x040fe20007ffe0ff */
[----:B------:R-:W-:Y:S01]  /*23d0*/  LDSM.16.M88.4 R8, [R166] ;  /* 0x00000000a608783b */ /* 0x000fe20000000200 */
[----:B------:R-:W-:-:S03]  /*23e0*/  IADD3 R179, R170, 0x800, RZ ;  /* 0x00000800aab37810 */ /* 0x000fc60007ffe0ff */
[----:B------:R-:W3:Y:S01]  /*23f0*/  LDSM.16.M88.4 R28, [R103] ;  /* 0x00000000671c783b */ /* 0x000ee20000000200 */
[C---:B-1----:R-:W-:Y:S01]  /*2400*/  IMAD.X R21, R3.reuse, 0x1, R101, P0 ;  /* 0x0000000103157824 */ /* 0x042fe200000e0665 */
[C---:B------:R-:W-:Y:S01]  /*2410*/  ISETP.LT.OR P0, PT, R22.reuse, 0x1, P5 ;  /* 0x000000011600780c */ /* 0x040fe20002f01670 */
[----:B------:R-:W-:Y:S01]  /*2420*/  IMAD.X R19, R3, 0x1, R104, P1 ;  /* 0x0000000103137824 */ /* 0x000fe200008e0668 */
[C---:B------:R-:W-:Y:S01]  /*2430*/  ISETP.LT.OR P1, PT, R22.reuse, 0x1, P6 ;  /* 0x000000011600780c */ /* 0x040fe20003721670 */
[----:B------:R-:W-:Y:S01]  /*2440*/  LDSM.16.M88.4 R32, [R103+0x800] ;  /* 0x000800006720783b */ /* 0x000fe20000000200 */
[C---:B------:R-:W-:Y:S02]  /*2450*/  ISETP.LT.OR P5, PT, R22.reuse, 0x21, P5 ;  /* 0x000000211600780c */ /* 0x040fe40002fa1670 */
[C---:B------:R-:W-:Y:S01]  /*2460*/  ISETP.LT.OR P6, PT, R22.reuse, 0x21, P6 ;  /* 0x000000211600780c */ /* 0x040fe200037c1670 */
[----:B------:R-:W1:Y:S04]  /*2470*/  LDSM.16.M88.4 R44, [R103+0x1000] ;  /* 0x00100000672c783b */ /* 0x000e680000000200 */
[----:B------:R-:W-:Y:S04]  /*2480*/  LDSM.16.M88.4 R60, [R103+0x1800] ;  /* 0x00180000673c783b */ /* 0x000fe80000000200 */
[----:B--2---:R-:W-:Y:S04]  /*2490*/  LDSM.16.M88.4 R4, [R167] ;  /* 0x00000000a704783b */ /* 0x004fe80000000200 */
[----:B------:R-:W2:Y:S04]  /*24a0*/  LDSM.16.M88.4 R40, [R170] ;  /* 0x00000000aa28783b */ /* 0x000ea80000000200 */
[----:B------:R-:W4:Y:S04]  /*24b0*/  LDSM.16.M88.4 R64, [R170+0x800] ;  /* 0x00080000aa40783b */ /* 0x000f280000000200 */
[----:B------:R-:W-:Y:S04]  /*24c0*/  LDSM.16.M88.4 R76, [R170+0x1000] ;  /* 0x00100000aa4c783b */ /* 0x000fe80000000200 */
[----:B------:R-:W-:Y:S04]  /*24d0*/  LDSM.16.M88.4 R84, [R170+0x1800] ;  /* 0x00180000aa54783b */ /* 0x000fe80000000200 */
[----:B------:R-:W-:Y:S01]  /*24e0*/  @!PT LDS RZ, [RZ] ;  /* 0x00000000fffff984 */ /* 0x000fe20000000800 */
[----:B------:R-:W-:Y:S01]  /*24f0*/  @!PT LDS RZ, [RZ] ;  /* 0x00000000fffff984 */ /* 0x000fe20000000800 */
[----:B------:R-:W-:Y:S01]  /*2500*/  @!PT LDS RZ, [RZ] ;  /* 0x00000000fffff984 */ /* 0x000fe20000000800 */
[----:B------:R5:W-:Y:S01]  /*2510*/  LDGSTS.E.BYPASS.LTC128B.128 [R182+0x100], [R16.64], !P0 ;  /* 0x0010000010b67fae */ /* 0x000be2000c101d46 */
[----:B------:R-:W-:Y:S01]  /*2520*/  ISETP.GE.AND P0, PT, R207, c[0x0][0x1d4], PT ;  /* 0x00007500cf007a0c */ /* 0x000fe20003f06270 */
[----:B---3--:R-:W-:Y:S02]  /*2530*/  HMMA.16816.F32.BF16 R24, R8, R28, RZ ;  /* 0x0000001c0818723c */ /* 0x008fe400000418ff */
[----:B------:R3:W-:Y:S01]  /*2540*/  LDGSTS.E.BYPASS.LTC128B.128 [R182+0x2100], [R14.64], !P1 ;  /* 0x021000000eb67fae */ /* 0x0007e2000c901d46 */
[----:B------:R-:W-:-:S02]  /*2550*/  ISETP.LT.OR P1, PT, R22, 0x1, P0 ;  /* 0x000000011600780c */ /* 0x000fc40000721670 */
[----:B------:R-:W-:-:S03]  /*2560*/  ISETP.LT.OR P0, PT, R22, 0x21, P0 ;  /* 0x000000211600780c */ /* 0x000fc60000701670 */
[C---:B------:R-:W-:Y:S08]  /*2570*/  HMMA.16816.F32.BF16 R28, R8.reuse, R30, RZ ;  /* 0x0000001e081c723c */ /* 0x040ff000000418ff */
[----:B------:R3:W-:Y:S01]  /*2580*/  LDGSTS.E.BYPASS.LTC128B.128 [R182+0x4100], [R12.64], !P1 ;  /* 0x041000000cb67fae */ /* 0x0007e2000c901d46 */
[----:B------:R-:W-:Y:S01]  /*2590*/  IADD3 R2, P1, R2, R109, RZ ;  /* 0x0000006d02027210 */ /* 0x000fe20007f3e0ff */
[----:B-1----:R-:W-:Y:S02]  /*25a0*/  HMMA.16816.F32.BF16 R36, R8, R44, RZ ;  /* 0x0000002c0824723c */ /* 0x002fe400000418ff */
[----:B------:R1:W-:Y:S01]  /*25b0*/  LDGSTS.E.BYPASS.LTC128B.128 [R182+0x1100], [R20.64], !P5 ;  /* 0x0110000014b67fae */ /* 0x0003e2000e901d46 */
[----:B------:R-:W-:-:S02]  /*25c0*/  IADD3.X R3, R3, R102, RZ, P1, !PT ;  /* 0x0000006603037210 */ /* 0x000fc40000ffe4ff */
[----:B------:R-:W-:Y:S01]  /*25d0*/  ISETP.GT.AND P1, PT, R105, 0x3f, PT ;  /* 0x0000003f6900780c */ /* 0x000fe20003f24270 */
[----:B------:R5:W-:Y:S02]  /*25e0*/  LDGSTS.E.BYPASS.LTC128B.128 [R182+0x3100], [R18.64], !P6 ;  /* 0x0310000012b67fae */ /* 0x000be4000f101d46 */
[----:B--2---:R-:W-:Y:S02]  /*25f0*/  HMMA.16816.F32.BF16 R52, R4, R40, R24 ;  /* 0x000000280434723c */ /* 0x004fe40000041818 */
[----:B------:R2:W-:Y:S01]  /*2600*/  LDGSTS.E.BYPASS.LTC128B.128 [R182+0x5100], [R2.64], !P0 ;  /* 0x0510000002b67fae */ /* 0x0005e2000c101d46 */
[----:B------:R-:W-:-:S03]  /*2610*/  ISETP.GT.AND P0, PT, R100, R213, PT ;  /* 0x000000d56400720c */ /* 0x000fc60003f04270 */
[----:B------:R-:W-:Y:S02]  /*2620*/  LDSM.16.M88.4 R68, [R161] ;  /* 0x00000000a144783b */ /* 0x000fe40000000200 */
[C---:B------:R-:W-:Y:S02]  /*2630*/  HMMA.16816.F32.BF16 R24, R8.reuse, R32, RZ ;  /* 0x000000200818723c */ /* 0x040fe400000418ff */
[----:B------:R-:W-:Y:S04]  /*2640*/  LDSM.16.M88.4 R88, [R160+-0x4000] ;  /* 0xffc00000a058783b */ /* 0x000fe80000000200 */
[----:B------:R-:W-:Y:S02]  /*2650*/  LDSM.16.M88.4 R72, [R161+0x800] ;  /* 0x00080000a148783b */ /* 0x000fe40000000200 */
[C---:B------:R-:W-:Y:S02]  /*2660*/  HMMA.16816.F32.BF16 R48, R8.reuse, R46, RZ ;  /* 0x0000002e0830723c */ /* 0x040fe400000418ff */
[----:B---3--:R-:W3:Y:S04]  /*2670*/  LDSM.16.M88.4 R12, [R169] ;  /* 0x00000000a90c783b */ /* 0x008ee80000000200 */
[----:B-1----:R-:W1:Y:S02]  /*2680*/  LDSM.16.M88.4 R20, [R168] ;  /* 0x00000000a814783b */ /* 0x002e640000000200 */
[C---:B------:R-:W-:Y:S02]  /*2690*/  HMMA.16816.F32.BF16 R56, R8.reuse, R60, RZ ;  /* 0x0000003c0838723c */ /* 0x040fe400000418ff */
[----:B------:R-:W1:Y:S04]  /*26a0*/  LDSM.16.M88.4 R80, [R161+0x1000] ;  /* 0x00100000a150783b */ /* 0x000e680000000200 */
[----:B------:R-:W-:Y:S02]  /*26b0*/  LDSM.16.M88.4 R96, [R103+0x2000] ;  /* 0x002000006760783b */ /* 0x000fe40000000200 */
[C---:B-----5:R-:W-:Y:S02]  /*26c0*/  HMMA.16816.F32.BF16 R16, R8.reuse, R34, RZ ;  /* 0x000000220810723c */ /* 0x060fe400000418ff */
[----:B------:R-:W-:Y:S04]  /*26d0*/  LDSM.16.M88.4 R92, [R175] ;  /* 0x00000000af5c783b */ /* 0x000fe80000000200 */
[----:B------:R-:W0:Y:S02]  /*26e0*/  LDGDEPBAR ;  /* 0x00000000000079af */ /* 0x000e240000000000 */
[----:B------:R-:W-:Y:S02]  /*26f0*/  HMMA.16816.F32.BF16 R44, R8, R62, RZ ;  /* 0x0000003e082c723c */ /* 0x000fe400000418ff */
[----:B------:R-:W5:Y:S06]  /*2700*/  LDSM.16.M88.4 R60, [R161+0x1800] ;  /* 0x00180000a13c783b */ /* 0x000f6c0000000200 */
[C---:B------:R-:W-:Y:S08]  /*2710*/  HMMA.16816.F32.BF16 R40, R4.reuse, R42, R28 ;  /* 0x0000002a0428723c */ /* 0x040ff0000004181c */
[----:B----4-:R-:W-:Y:S08]  /*2720*/  HMMA.16816.F32.BF16 R32, R4, R64, R24 ;  /* 0x000000400420723c */ /* 0x010ff00000041818 */
[----:B---3--:R-:W-:Y:S08]  /*2730*/  HMMA.16816.F32.BF16 R28, R12, R68, R52 ;  /* 0x000000440c1c723c */ /* 0x008ff00000041834 */
[C---:B------:R-:W-:Y:S01]  /*2740*/  HMMA.16816.F32.BF16 R24, R4.reuse, R66, R16 ;  /* 0x000000420418723c */ /* 0x040fe20000041810 */
[----:B------:R-:W3:Y:S04]  /*2750*/  LDSM.16.M88.4 R16, [R166+0x4000] ;  /* 0x00400000a610783b */ /* 0x000ee80000000200 */
[----:B------:R-:W4:Y:S03]  /*2760*/  LDSM.16.M88.4 R64, [R160+-0x3800] ;  /* 0xffc80000a040783b */ /* 0x000f260000000200 */
[C---:B------:R-:W-:Y:S08]  /*2770*/  HMMA.16816.F32.BF16 R8, R4.reuse, R76, R36 ;  /* 0x0000004c0408723c */ /* 0x040ff00000041824 */
[C---:B------:R-:W-:Y:S01]  /*2780*/  HMMA.16816.F32.BF16 R48, R4.reuse, R78, R48 ;  /* 0x0000004e0430723c */ /* 0x040fe20000041830 */
[----:B------:R-:W2:Y:S07]  /*2790*/  LDSM.16.M88.4 R76, [R160+-0x3000] ;  /* 0xffd00000a04c783b */ /* 0x000eae0000000200 */
[C---:B------:R-:W-:Y:S08]  /*27a0*/  HMMA.16816.F32.BF16 R52, R4.reuse, R84, R56 ;  /* 0x000000540434723c */ /* 0x040ff00000041838 */
[----:B------:R-:W-:Y:S01]  /*27b0*/  HMMA.16816.F32.BF16 R44, R4, R86, R44 ;  /* 0x00000056042c723c */ /* 0x000fe2000004182c */
[----:B------:R-:W-:Y:S07]  /*27c0*/  LDSM.16.M88.4 R84, [R103+0x2800] ;  /* 0x002800006754783b */ /* 0x000fee0000000200 */
[----:B-1----:R-:W-:Y:S08]  /*27d0*/  HMMA.16816.F32.BF16 R4, R20, R88, R28 ;  /* 0x000000581404723c */ /* 0x002ff0000004181c */
[C---:B------:R-:W-:Y:S01]  /*27e0*/  HMMA.16816.F32.BF16 R40, R12.reuse, R70, R40 ;  /* 0x000000460c28723c */ /* 0x040fe20000041828 */
[----:B------:R-:W-:Y:S07]  /*27f0*/  LDSM.16.M88.4 R68, [R103+0x3800] ;  /* 0x003800006744783b */ /* 0x000fee0000000200 */
[C---:B------:R-:W-:Y:S08]  /*2800*/  HMMA.16816.F32.BF16 R36, R12.reuse, R72, R32 ;  /* 0x000000480c24723c */ /* 0x040ff00000041820 */
[C---:B------:R-:W-:Y:S01]  /*2810*/  HMMA.16816.F32.BF16 R32, R12.reuse, R74, R24 ;  /* 0x0000004a0c20723c */ /* 0x040fe20000041818 */
[----:B------:R-:W1:Y:S07]  /*2820*/  LDSM.16.M88.4 R72, [R160+-0x2800] ;  /* 0xffd80000a048783b */ /* 0x000e6e0000000200 */
[C---:B------:R-:W-:Y:S01]  /*2830*/  HMMA.16816.F32.BF16 R24, R12.reuse, R80, R8 ;  /* 0x000000500c18723c */ /* 0x040fe20000041808 */
[----:B------:R-:W1:Y:S07]  /*2840*/  LDSM.16.M88.4 R8, [R167+0x4000] ;  /* 0x00400000a708783b */ /* 0x000e6e0000000200 */
[C---:B------:R-:W-:Y:S01]  /*2850*/  HMMA.16816.F32.BF16 R28, R12.reuse, R82, R48 ;  /* 0x000000520c1c723c */ /* 0x040fe20000041830 */
[----:B------:R-:W-:Y:S07]  /*2860*/  LDSM.16.M88.4 R80, [R161+0x2000] ;  /* 0x00200000a150783b */ /* 0x000fee0000000200 */
[C---:B-----5:R-:W-:Y:S08]  /*2870*/  HMMA.16816.F32.BF16 R52, R12.reuse, R60, R52 ;  /* 0x0000003c0c34723c */ /* 0x060ff00000041834 */
[----:B------:R-:W-:Y:S01]  /*2880*/  HMMA.16816.F32.BF16 R48, R12, R62, R44 ;  /* 0x0000003e0c30723c */ /* 0x000fe2000004182c */
[----:B------:R-:W5:Y:S07]  /*2890*/  LDSM.16.M88.4 R60, [R103+0x3000] ;  /* 0x00300000673c783b */ /* 0x000f6e0000000200 */
[----:B---3--:R-:W-:Y:S01]  /*28a0*/  HMMA.16816.F32.BF16 R12, R16, R96, R4 ;  /* 0x00000060100c723c */ /* 0x008fe20000041804 */
[----:B------:R-:W3:Y:S07]  /*28b0*/  LDSM.16.M88.4 R4, [R169+0x4000] ;  /* 0x00400000a904783b */ /* 0x000eee0000000200 */
[C---:B------:R-:W-:Y:S01]  /*28c0*/  HMMA.16816.F32.BF16 R44, R20.reuse, R90, R40 ;  /* 0x0000005a142c723c */ /* 0x040fe20000041828 */
[----:B------:R-:W-:Y:S07]  /*28d0*/  LDSM.16.M88.4 R88, [R160+-0x2000] ;  /* 0xffe00000a058783b */ /* 0x000fee0000000200 */
[C---:B----4-:R-:W-:Y:S08]  /*28e0*/  HMMA.16816.F32.BF16 R40, R20.reuse, R64, R36 ;  /* 0x000000401428723c */ /* 0x050ff00000041824 */
[C---:B------:R-:W-:Y:S08]  /*28f0*/  HMMA.16816.F32.BF16 R56, R20.reuse, R66, R32 ;  /* 0x000000421438723c */ /* 0x040ff00000041820 */
[C---:B--2---:R-:W-:Y:S08]  /*2900*/  HMMA.16816.F32.BF16 R64, R20.reuse, R76, R24 ;  /* 0x0000004c1440723c */ /* 0x044ff00000041818 */
[C---:B------:R-:W-:Y:S01]  /*2910*/  HMMA.16816.F32.BF16 R36, R20.reuse, R78, R28 ;  /* 0x0000004e1424723c */ /* 0x040fe2000004181c */
[----:B------:R-:W-:Y:S07]  /*2920*/  LDSM.16.M88.4 R76, [R172] ;  /* 0x00000000ac4c783b */ /* 0x000fee0000000200 */
[C---:B-1----:R-:W-:Y:S01]  /*2930*/  HMMA.16816.F32.BF16 R32, R20.reuse, R72, R52 ;  /* 0x000000481420723c */ /* 0x042fe20000041834 */
[----:B------:R-:W1:Y:S07]  /*2940*/  LDSM.16.M88.4 R52, [R173] ;  /* 0x00000000ad34783b */ /* 0x000e6e0000000200 */
[----:B------:R-:W-:Y:S01]  /*2950*/  HMMA.16816.F32.BF16 R28, R20, R74, R48 ;  /* 0x0000004a141c723c */ /* 0x000fe20000041830 */
[----:B------:R-:W2:Y:S04]  /*2960*/  LDSM.16.M88.4 R72, [R174] ;  /* 0x00000000ae48783b */ /* 0x000ea80000000200 */
[----:B------:R-:W4:Y:S03]  /*2970*/  LDSM.16.M88.4 R20, [R168+0x4000] ;  /* 0x00400000a814783b */ /* 0x000f260000000200 */
[----:B------:R-:W-:Y:S08]  /*2980*/  HMMA.16816.F32.BF16 R12, R8, R92, R12 ;  /* 0x0000005c080c723c */ /* 0x000ff0000004180c */
[C---:B------:R-:W-:Y:S01]  /*2990*/  HMMA.16816.F32.BF16 R24, R16.reuse, R98, R44 ;  /* 0x000000621018723c */ /* 0x040fe2000004182c */
[----:B------:R-:W-:Y:S07]  /*29a0*/  LDSM.16.M88.4 R96, [R103+0x4000] ;  /* 0x004000006760783b */ /* 0x000fee0000000200 */
[C---:B------:R-:W-:Y:S08]  /*29b0*/  HMMA.16816.F32.BF16 R44, R16.reuse, R86, R56 ;  /* 0x00000056102c723c */ /* 0x040ff00000041838 */
[C---:B-----5:R-:W-:Y:S01]  /*29c0*/  HMMA.16816.F32.BF16 R56, R16.reuse, R60, R64 ;  /* 0x0000003c1038723c */ /* 0x060fe20000041840 */
[----:B------:R-:W-:Y:S07]  /*29d0*/  LDSM.16.M88.4 R64, [R161+0x3800] ;  /* 0x00380000a140783b */ /* 0x000fee0000000200 */
[C---:B------:R-:W-:Y:S01]  /*29e0*/  HMMA.16816.F32.BF16 R40, R16.reuse, R84, R40 ;  /* 0x000000541028723c */ /* 0x040fe20000041828 */
[----:B------:R-:W5:Y:S07]  /*29f0*/  LDSM.16.M88.4 R84, [R161+0x2800] ;  /* 0x00280000a154783b */ /* 0x000f6e0000000200 */
[C---:B------:R-:W-:Y:S01]  /*2a00*/  HMMA.16816.F32.BF16 R48, R16.reuse, R62, R36 ;  /* 0x0000003e1030723c */ /* 0x040fe20000041824 */
[----:B------:R-:W-:Y:S07]  /*2a10*/  LDSM.16.M88.4 R60, [R160+-0x1800] ;  /* 0xffe80000a03c783b */ /* 0x000fee0000000200 */
[C---:B------:R-:W-:Y:S08]  /*2a20*/  HMMA.16816.F32.BF16 R36, R16.reuse, R68, R32 ;  /* 0x000000441024723c */ /* 0x040ff00000041820 */
[----:B------:R-:W-:Y:S01]  /*2a30*/  HMMA.16816.F32.BF16 R32, R16, R70, R28 ;  /* 0x000000461020723c */ /* 0x000fe2000004181c */
[----:B------:R-:W2:Y:S04]  /*2a40*/  LDSM.16.M88.4 R68, [R161+0x3000] ;  /* 0x00300000a144783b */ /* 0x000ea80000000200 */
[----:B------:R-:W2:Y:S03]  /*2a50*/  LDSM.16.M88.4 R16, [R166+0x8000] ;  /* 0x00800000a610783b */ /* 0x000ea60000000200 */
[----:B---3--:R-:W-:Y:S08]  /*2a60*/  HMMA.16816.F32.BF16 R12, R4, R80, R12 ;  /* 0x00000050040c723c */ /* 0x008ff0000004180c */
[C---:B------:R-:W-:Y:S01]  /*2a70*/  HMMA.16816.F32.BF16 R28, R8.reuse, R94, R24 ;  /* 0x0000005e081c723c */ /* 0x040fe20000041818 */
[----:B------:R-:W-:Y:S07]  /*2a80*/  LDSM.16.M88.4 R92, [R171] ;  /* 0x00000000ab5c783b */ /* 0x000fee0000000200 */
[C---:B-1----:R-:W-:Y:S08]  /*2a90*/  HMMA.16816.F32.BF16 R56, R8.reuse, R52, R56 ;  /* 0x000000340838723c */ /* 0x042ff00000041838 */
[C---:B------:R-:W-:Y:S08]  /*2aa0*/  HMMA.16816.F32.BF16 R24, R8.reuse, R76, R40 ;  /* 0x0000004c0818723c */ /* 0x040ff00000041828 */
[C---:B------:R-:W-:Y:S08]  /*2ab0*/  HMMA.16816.F32.BF16 R52, R8.reuse, R54, R48 ;  /* 0x000000360834723c */ /* 0x040ff00000041830 */
[C---:B--2---:R-:W-:Y:S08]  /*2ac0*/  HMMA.16816.F32.BF16 R48, R8.reuse, R72, R36 ;  /* 0x000000480830723c */ /* 0x044ff00000041824 */
[C---:B------:R-:W-:Y:S01]  /*2ad0*/  HMMA.16816.F32.BF16 R44, R8.reuse, R78, R44 ;  /* 0x0000004e082c723c */ /* 0x040fe2000004182c */
[----:B------:R-:W1:Y:S07]  /*2ae0*/  LDSM.16.M88.4 R76, [R160+-0x1000] ;  /* 0xfff00000a04c783b */ /* 0x000e6e0000000200 */
[----:B------:R-:W-:Y:S08]  /*2af0*/  HMMA.16816.F32.BF16 R40, R8, R74, R32 ;  /* 0x0000004a0828723c */ /* 0x000ff00000041820 */
[----:B----4-:R-:W-:Y:S01]  /*2b00*/  HMMA.16816.F32.BF16 R8, R20, R88, R12 ;  /* 0x000000581408723c */ /* 0x010fe2000004180c */
[----:B------:R-:W2:Y:S07]  /*2b10*/  LDSM.16.M88.4 R12, [R167+0x8000] ;  /* 0x00800000a70c783b */ /* 0x000eae0000000200 */
[C---:B------:R-:W-:Y:S01]  /*2b20*/  HMMA.16816.F32.BF16 R36, R4.reuse, R82, R28 ;  /* 0x000000520424723c */ /* 0x040fe2000004181c */
[----:B------:R-:W-:Y:S07]  /*2b30*/  LDSM.16.M88.4 R80, [R161+0x4000] ;  /* 0x00400000a150783b */ /* 0x000fee0000000200 */
[C---:B-----5:R-:W-:Y:S08]  /*2b40*/  HMMA.16816.F32.BF16 R28, R4.reuse, R84, R24 ;  /* 0x00000054041c723c */ /* 0x060ff00000041818 */
[C---:B------:R-:W-:Y:S08]  /*2b50*/  HMMA.16816.F32.BF16 R32, R4.reuse, R68, R56 ;  /* 0x000000440420723c */ /* 0x040ff00000041838 */
[C---:B------:R-:W-:Y:S01]  /*2b60*/  HMMA.16816.F32.BF16 R72, R4.reuse, R64, R48 ;  /* 0x000000400448723c */ /* 0x040fe20000041830 */
[----:B------:R-:W-:Y:S07]  /*2b70*/  LDSM.16.M88.4 R48, [R160+-0x800] ;  /* 0xfff80000a030783b */ /* 0x000fee0000000200 */
[C---:B------:R-:W-:Y:S01]  /*2b80*/  HMMA.16816.F32.BF16 R24, R4.reuse, R86, R44 ;  /* 0x000000560418723c */ /* 0x040fe2000004182c */
[----:B------:R-:W-:Y:S07]  /*2b90*/  LDSM.16.M88.4 R84, [R160] ;  /* 0x00000000a054783b */ /* 0x000fee0000000200 */
[C---:B------:R-:W-:Y:S01]  /*2ba0*/  HMMA.16816.F32.BF16 R68, R4.reuse, R70, R52 ;  /* 0x000000460444723c */ /* 0x040fe20000041834 */
[----:B------:R-:W3:Y:S07]  /*2bb0*/  LDSM.16.M88.4 R52, [R103+0x4800] ;  /* 0x004800006734783b */ /* 0x000eee0000000200 */
[----:B------:R-:W-:Y:S08]  /*2bc0*/  HMMA.16816.F32.BF16 R64, R4, R66, R40 ;  /* 0x000000420440723c */ /* 0x000ff00000041828 */
[----:B------:R-:W-:Y:S01]  /*2bd0*/  HMMA.16816.F32.BF16 R4, R16, R96, R8 ;  /* 0x000000601004723c */ /* 0x000fe20000041808 */
[----:B------:R-:W4:Y:S07]  /*2be0*/  LDSM.16.M88.4 R8, [R169+0x8000] ;  /* 0x00800000a908783b */ /* 0x000f2e0000000200 */
[C---:B------:R-:W-:Y:S01]  /*2bf0*/  HMMA.16816.F32.BF16 R56, R20.reuse, R90, R36 ;  /* 0x0000005a1438723c */ /* 0x040fe20000041824 */
[----:B------:R-:W-:Y:S07]  /*2c00*/  LDSM.16.M88.4 R88, [R103+0x5800] ;  /* 0x005800006758783b */ /* 0x000fee0000000200 */
[C---:B------:R-:W-:Y:S08]  /*2c10*/  HMMA.16816.F32.BF16 R28, R20.reuse, R60, R28 ;  /* 0x0000003c141c723c */ /* 0x040ff0000004181c */
[C---:B------:R-:W-:Y:S01]  /*2c20*/  HMMA.16816.F32.BF16 R44, R20.reuse, R62, R24 ;  /* 0x0000003e142c723c */ /* 0x040fe20000041818 */
[----:B------:R-:W-:Y:S07]  /*2c30*/  LDSM.16.M88.4 R60, [R103+0x5000] ;  /* 0x00500000673c783b */ /* 0x000fee0000000200 */
[----:B-1----:R-:W-:Y:S08]  /*2c40*/  HMMA.16816.F32.BF16 R40, R20, R76, R32 ;  /* 0x0000004c1428723c */ /* 0x002ff00000041820 */
[----:B--2---:R-:W-:Y:S01]  /*2c50*/  HMMA.16816.F32.BF16 R24, R12, R92, R4 ;  /* 0x0000005c0c18723c */ /* 0x004fe20000041804 */
[----:B------:R-:W-:Y:S07]  /*2c60*/  LDSM.16.M88.4 R4, [R168+0x8000] ;  /* 0x00800000a804783b */ /* 0x000fee0000000200 */
[----:B------:R-:W-:Y:S01]  /*2c70*/  HMMA.16816.F32.BF16 R32, R16, R98, R56 ;  /* 0x000000621020723c */ /* 0x000fe20000041838 */
[----:B------:R-:W-:Y:S07]  /*2c80*/  LDSM.16.M88.4 R56, [R160+0x800] ;  /* 0x00080000a038783b */ /* 0x000fee0000000200 */
[----:B------:R-:W-:Y:S01]  /*2c90*/  HMMA.16816.F32.BF16 R36, R20, R78, R68 ;  /* 0x0000004e1424723c */ /* 0x000fe20000041844 */
[----:B------:R-:W1:Y:S07]  /*2ca0*/  LDSM.16.M88.4 R76, [R176] ;  /* 0x00000000b04c783b */ /* 0x000e6e0000000200 */
[----:B---3--:R-:W-:Y:S08]  /*2cb0*/  HMMA.16816.F32.BF16 R28, R16, R52, R28 ;  /* 0x00000034101c723c */ /* 0x008ff0000004181c */
[C---:B------:R-:W-:Y:S08]  /*2cc0*/  HMMA.16816.F32.BF16 R72, R20.reuse, R48, R72 ;  /* 0x000000301448723c */ /* 0x040ff00000041848 */
[----:B------:R-:W-:Y:S01]  /*2cd0*/  HMMA.16816.F32.BF16 R96, R20, R50, R64 ;  /* 0x000000321460723c */ /* 0x000fe20000041840 */
[----:B------:R-:W-:Y:S07]  /*2ce0*/  LDSM.16.M88.4 R48, [R177] ;  /* 0x00000000b130783b */ /* 0x000fee0000000200 */
[----:B----4-:R-:W-:Y:S08]  /*2cf0*/  HMMA.16816.F32.BF16 R20, R8, R80, R24 ;  /* 0x000000500814723c */ /* 0x010ff00000041818 */
[----:B------:R-:W-:Y:S08]  /*2d00*/  HMMA.16816.F32.BF16 R24, R12, R94, R32 ;  /* 0x0000005e0c18723c */ /* 0x000ff00000041820 */
[----:B------:R-:W-:Y:S01]  /*2d10*/  HMMA.16816.F32.BF16 R52, R16, R54, R44 ;  /* 0x000000361034723c */ /* 0x000fe2000004182c */
[----:B------:R-:W2:Y:S07]  /*2d20*/  LDSM.16.M88.4 R44, [R161+0x4800] ;  /* 0x00480000a12c783b */ /* 0x000eae0000000200 */
[----:B-1----:R-:W-:Y:S08]  /*2d30*/  HMMA.16816.F32.BF16 R28, R12, R76, R28 ;  /* 0x0000004c0c1c723c */ /* 0x002ff0000004181c */
[----:B------:R-:W-:Y:S08]  /*2d40*/  HMMA.16816.F32.BF16 R64, R16, R60, R40 ;  /* 0x0000003c1040723c */ /* 0x000ff00000041828 */
[----:B------:R-:W-:Y:S08]  /*2d50*/  HMMA.16816.F32.BF16 R40, R4, R84, R20 ;  /* 0x000000540428723c */ /* 0x000ff00000041814 */
[----:B------:R-:W-:Y:S08]  /*2d60*/  HMMA.16816.F32.BF16 R20, R8, R82, R24 ;  /* 0x000000520814723c */ /* 0x000ff00000041818 */
[----:B------:R-:W-:Y:S01]  /*2d70*/  HMMA.16816.F32.BF16 R24, R12, R78, R52 ;  /* 0x0000004e0c18723c */ /* 0x000fe20000041834 */
[----:B------:R-:W-:Y:S07]  /*2d80*/  LDSM.16.M88.4 R52, [R161+0x5000] ;  /* 0x00500000a134783b */ /* 0x000fee0000000200 */
[----:B------:R-:W-:Y:S01]  /*2d90*/  HMMA.16816.F32.BF16 R68, R16, R62, R36 ;  /* 0x0000003e1044723c */ /* 0x000fe20000041824 */
[----:B------:R-:W1:Y:S01]  /*2da0*/  LDSM.16.M88.4 R60, [R178] ;  /* 0x00000000b23c783b */ /* 0x000e620000000200 */
[----:B------:R-:W-:-:S04]  /*2db0*/  FMUL.FTZ R0, R40, c[0x0][0x320] ;  /* 0x0000c80028007a20 */ /* 0x000fc80000410000 */
[----:B------:R3:W4:Y:S02]  /*2dc0*/  MUFU.TANH R78, R0 ;  /* 0x00000000004e7308 */ /* 0x0007240000002400 */
[----:B--2---:R-:W-:Y:S08]  /*2dd0*/  HMMA.16816.F32.BF16 R36, R8, R44, R28 ;  /* 0x0000002c0824723c */ /* 0x004ff0000004181c */
[----:B------:R-:W-:Y:S01]  /*2de0*/  HMMA.16816.F32.BF16 R28, R4, R86, R20 ;  /* 0x00000056041c723c */ /* 0x000fe20000041814 */
[----:B---3--:R-:W-:-:S07]  /*2df0*/  FMUL.FTZ R0, R41, c[0x0][0x320] ;  /* 0x0000c80029007a20 */ /* 0x008fce0000410000 */
[----:B------:R-:W-:Y:S01]  /*2e00*/  HMMA.16816.F32.BF16 R20, R8, R46, R24 ;  /* 0x0000002e0814723c */ /* 0x000fe20000041818 */
[----:B------:R-:W2:Y:S01]  /*2e10*/  LDSM.16.M88.4 R44, [R161+0x5800] ;  /* 0x00580000a12c783b */ /* 0x000ea20000000200 */
[----:B------:R3:W1:Y:S06]  /*2e20*/  MUFU.TANH R76, R0 ;  /* 0x00000000004c7308 */ /* 0x00066c0000002400 */
[----:B------:R-:W-:Y:S08]  /*2e30*/  HMMA.16816.F32.BF16 R72, R16, R88, R72 ;  /* 0x000000581048723c */ /* 0x000ff00000041848 */
[----:B------:R-:W-:Y:S01]  /*2e40*/  HMMA.16816.F32.BF16 R36, R4, R56, R36 ;  /* 0x000000380424723c */ /* 0x000fe20000041824 */
[----:B---3--:R-:W-:-:S04]  /*2e50*/  FMUL.FTZ R0, R42, c[0x0][0x320] ;  /* 0x0000c8002a007a20 */ /* 0x008fc80000410000 */
[----:B------:R3:W1:Y:S03]  /*2e60*/  MUFU.TANH R77, R0 ;  /* 0x00000000004d7308 */ /* 0x0006660000002400 */
[----:B------:R-:W-:Y:S08]  /*2e70*/  HMMA.16816.F32.BF16 R16, R16, R90, R96 ;  /* 0x0000005a1010723c */ /* 0x000ff00000041860 */
[----:B------:R-:W-:Y:S01]  /*2e80*/  HMMA.16816.F32.BF16 R32, R12, R48, R64 ;  /* 0x000000300c20723c */ /* 0x000fe20000041840 */
[----:B---3--:R-:W-:-:S07]  /*2e90*/  FMUL.FTZ R0, R43, c[0x0][0x320] ;  /* 0x0000c8002b007a20 */ /* 0x008fce0000410000 */
[----:B------:R-:W-:Y:S01]  /*2ea0*/  HMMA.16816.F32.BF16 R40, R12, R50, R68 ;  /* 0x000000320c28723c */ /* 0x000fe20000041844 */
[----:B------:R-:W-:Y:S01]  /*2eb0*/  FMUL.FTZ R38, R38, c[0x0][0x320] ;  /* 0x0000c80026267a20 */ /* 0x000fe20000410000 */
[----:B------:R3:W2:Y:S01]  /*2ec0*/  MUFU.TANH R67, R0 ;  /* 0x0000000000437308 */ /* 0x0006a20000002400 */
[----:B------:R-:W-:Y:S01]  /*2ed0*/  FMUL.FTZ R39, R39, c[0x0][0x320] ;  /* 0x0000c80027277a20 */ /* 0x000fe20000410000 */
[----:B------:R-:W5:Y:S04]  /*2ee0*/  LDSM.16.M88.4 R48, [R160+0x1000] ;  /* 0x00100000a030783b */ /* 0x000f680000000200 */
[----:B------:R-:W-:Y:S08]  /*2ef0*/  HMMA.16816.F32.BF16 R24, R4, R58, R20 ;  /* 0x0000003a0418723c */ /* 0x000ff00000041814 */
[----:B-1----:R-:W-:Y:S01]  /*2f00*/  HMMA.16816.F32.BF16 R20, R12, R60, R72 ;  /* 0x0000003c0c14723c */ /* 0x002fe20000041848 */
[----:B---3--:R-:W-:-:S04]  /*2f10*/  FMUL.FTZ R0, R28, c[0x0][0x320] ;  /* 0x0000c8001c007a20 */ /* 0x008fc80000410000 */
[----:B------:R1:W3:Y:S03]  /*2f20*/  MUFU.TANH R64, R0 ;  /* 0x0000000000407308 */ /* 0x0002e60000002400 */
[----:B------:R-:W-:Y:S08]  /*2f30*/  HMMA.16816.F32.BF16 R12, R12, R62, R16 ;  /* 0x0000003e0c0c723c */ /* 0x000ff00000041810 */
[----:B------:R-:W-:Y:S01]  /*2f40*/  HMMA.16816.F32.BF16 R32, R8, R52, R32 ;  /* 0x000000340820723c */ /* 0x000fe20000041820 */
[----:B------:R-:W3:Y:S01]  /*2f50*/  MUFU.TANH R53, R38 ;  /* 0x0000002600357308 */ /* 0x000ee20000002400 */
[----:B------:R-:W-:-:S02]  /*2f60*/  FMUL.FTZ R24, R24, c[0x0][0x320] ;  /* 0x0000c80018187a20 */ /* 0x000fc40000410000 */
[----:B------:R-:W-:Y:S02]  /*2f70*/  FMUL.FTZ R25, R25, c[0x0][0x320] ;  /* 0x0000c80019197a20 */ /* 0x000fe40000410000 */
[----:B-1----:R-:W-:Y:S02]  /*2f80*/  FMUL.FTZ R0, R29, c[0x0][0x320] ;  /* 0x0000c8001d007a20 */ /* 0x002fe40000410000 */
[----:B--2---:R-:W-:Y:S01]  /*2f90*/  HMMA.16816.F32.BF16 R16, R8, R44, R20 ;  /* 0x0000002c0810723c */ /* 0x004fe20000041814 */
[----:B------:R-:W-:Y:S01]  /*2fa0*/  FMUL.FTZ R26, R26, c[0x0][0x320] ;  /* 0x0000c8001a1a7a20 */ /* 0x000fe20000410000 */
[----:B------:R1:W2:Y:S01]  /*2fb0*/  MUFU.TANH R57, R0 ;  /* 0x0000000000397308 */ /* 0x0002a20000002400 */
[----:B------:R-:W-:-:S07]  /*2fc0*/  FMUL.FTZ R27, R27, c[0x0][0x320] ;  /* 0x0000c8001b1b7a20 */ /* 0x000fce0000410000 */
[----:B------:R-:W2:Y:S06]  /*2fd0*/  MUFU.TANH R25, R25 ;  /* 0x0000001900197308 */ /* 0x000eac0000002400 */
[----:B-----5:R-:W-:Y:S01]  /*2fe0*/  HMMA.16816.F32.BF16 R32, R4, R48, R32 ;  /* 0x000000300420723c */ /* 0x020fe20000041820 */
[----:B-1----:R-:W-:-:S04]  /*2ff0*/  FMUL.FTZ R0, R30, c[0x0][0x320] ;  /* 0x0000c8001e007a20 */ /* 0x002fc80000410000 */
[----:B------:R1:W1:Y:S02]  /*3000*/  MUFU.TANH R66, R0 ;  /* 0x0000000000427308 */ /* 0x0002640000002400 */
[----:B-1----:R-:W-:Y:S02]  /*3010*/  FMUL.FTZ R0, R31, c[0x0][0x320] ;  /* 0x0000c8001f007a20 */ /* 0x002fe40000410000 */
[----:B------:R-:W-:Y:S04]  /*3020*/  HMMA.16816.F32.BF16 R28, R8, R54, R40 ;  /* 0x00000036081c723c */ /* 0x000fe80000041828 */
[----:B------:R-:W1:Y:S11]  /*3030*/  MUFU.TANH R43, R39 ;  /* 0x00000027002b7308 */ /* 0x000e760000002400 */
[----:B------:R-:W-:-:S02]  /*3040*/  FMUL.FTZ R32, R32, c[0x0][0x320] ;  /* 0x0000c80020207a20 */ /* 0x000fc40000410000 */
[----:B------:R-:W-:Y:S02]  /*3050*/  FMUL.FTZ R33, R33, c[0x0][0x320] ;  /* 0x0000c80021217a20 */ /* 0x000fe40000410000 */
[----:B------:R-:W-:Y:S01]  /*3060*/  FMUL.FTZ R34, R34, c[0x0][0x320] ;  /* 0x0000c80022227a20 */ /* 0x000fe20000410000 */
[----:B------:R-:W-:Y:S01]  /*3070*/  HMMA.16816.F32.BF16 R8, R8, R46, R12 ;  /* 0x0000002e0808723c */ /* 0x000fe2000004180c */
[----:B------:R5:W1:Y:S01]  /*3080*/  MUFU.TANH R65, R0 ;  /* 0x0000000000417308 */ /* 0x000a620000002400 */
[----:B------:R-:W-:-:S07]  /*3090*/  FMUL.FTZ R35, R35, c[0x0][0x320] ;  /* 0x0000c80023237a20 */ /* 0x000fce0000410000 */
[----:B------:R-:W1:Y:S01]  /*30a0*/  MUFU.TANH R40, R24 ;  /* 0x0000001800287308 */ /* 0x000e620000002400 */
[----:B------:R-:W-:Y:S01]  /*30b0*/  HMMA.16816.F32.BF16 R20, R4, R50, R28 ;  /* 0x000000320414723c */ /* 0x000fe2000004181c */
[----:B-----5:R-:W-:-:S06]  /*30c0*/  FMUL.FTZ R0, R36, c[0x0][0x320] ;  /* 0x0000c80024007a20 */ /* 0x020fcc0000410000 */
[----:B------:R-:W1:Y:S08]  /*30d0*/  MUFU.TANH R42, R26 ;  /* 0x0000001a002a7308 */ /* 0x000e700000002400 */
[----:B------:R5:W1:Y:S08]  /*30e0*/  MUFU.TANH R56, R0 ;  /* 0x0000000000387308 */ /* 0x000a700000002400 */
[----:B------:R1:W1:Y:S01]  /*30f0*/  MUFU.TANH R41, R27 ;  /* 0x0000001b00297308 */ /* 0x0002620000002400 */
[----:B------:R-:W-:-:S02]  /*3100*/  FMUL.FTZ R20, R20, c[0x0][0x320] ;  /* 0x0000c80014147a20 */ /* 0x000fc40000410000 */
[----:B-----5:R-:W-:-:S05]  /*3110*/  FMUL.FTZ R0, R37, c[0x0][0x320] ;  /* 0x0000c80025007a20 */ /* 0x020fca0000410000 */
[----:B------:R-:W1:Y:S01]  /*3120*/  MUFU.TANH R32, R32 ;  /* 0x0000002000207308 */ /* 0x000e620000002400 */
[----:B------:R-:W5:Y:S01]  /*3130*/  LDSM.16.M88.4 R36, [R160+0x1800] ;  /* 0x00180000a024783b */ /* 0x000f620000000200 */
[----:B------:R-:W-:Y:S01]  /*3140*/  FMUL.FTZ R21, R21, c[0x0][0x320] ;  /* 0x0000c80015157a20 */ /* 0x000fe20000410000 */
[----:B------:R-:W-:-:S04]  /*3150*/  DEPBAR.LE SB0, 0x0 ;  /* 0x000080000000791a */ /* 0x000fc80000000000 */
[----:B------:R-:W-:Y:S01]  /*3160*/  FMUL.FTZ R22, R22, c[0x0][0x320] ;  /* 0x0000c80016167a20 */ /* 0x000fe20000410000 */
[----:B------:R1:W1:Y:S01]  /*3170*/  MUFU.TANH R52, R0 ;  /* 0x0000000000347308 */ /* 0x0002620000002400 */
[----:B------:R-:W-:-:S07]  /*3180*/  FMUL.FTZ R23, R23, c[0x0][0x320] ;  /* 0x0000c80017177a20 */ /* 0x000fce0000410000 */
[----:B------:R-:W1:Y:S08]  /*3190*/  MUFU.TANH R33, R33 ;  /* 0x0000002100217308 */ /* 0x000e700000002400 */
[----:B------:R-:W1:Y:S08]  /*31a0*/  MUFU.TANH R34, R34 ;  /* 0x0000002200227308 */ /* 0x000e700000002400 */
[----:B------:R-:W1:Y:S08]  /*31b0*/  MUFU.TANH R35, R35 ;  /* 0x0000002300237308 */ /* 0x000e700000002400 */
[----:B------:R1:W1:Y:S01]  /*31c0*/  MUFU.TANH R24, R20 ;  /* 0x0000001400187308 */ /* 0x0002620000002400 */
[C---:B-----5:R-:W-:Y:S07]  /*31d0*/  HMMA.16816.F32.BF16 R12, R4.reuse, R36, R16 ;  /* 0x00000024040c723c */ /* 0x060fee0000041810 */
[----:B------:R1:W1:Y:S01]  /*31e0*/  MUFU.TANH R19, R21 ;  /* 0x0000001500137308 */ /* 0x0002620000002400 */
[----:B------:R-:W-:Y:S07]  /*31f0*/  HMMA.16816.F32.BF16 R4, R4, R38, R8 ;  /* 0x000000260404723c */ /* 0x000fee0000041808 */
[----:B------:R1:W1:Y:S08]  /*3200*/  MUFU.TANH R31, R22 ;  /* 0x00000016001f7308 */ /* 0x0002700000002400 */
[----:B------:R1:W1:Y:S01]  /*3210*/  MUFU.TANH R30, R23 ;  /* 0x00000017001e7308 */ /* 0x0002620000002400 */
        /* <DEDUP_REMOVED lines=18> */
[----:B--234-:R-:W-:Y:S01]  /*3340*/  IMAD R2, R100, 0x40, R215 ;  /* 0x0000004064027824 */ /* 0x01cfe200078e02d7 */
[----:B------:R-:W-:-:S04]  /*3350*/  MOV R183, RZ ;  /* 0x000000ff00b77202 */ /* 0x000fc80000000f00 */
        /* <DEDUP_REMOVED lines=14> */
[----:B------:R-:W-:-:S05]  /*3440*/  IMAD R0, R186, c[0x0][0x1e4], R0 ;  /* 0x00007900ba007a24 */ /* 0x000fca00078e0200 */
[----:B------:R-:W-:Y:S02]  /*3450*/  IADD3 R3, R3, R0, RZ ;  /* 0x0000000003037210 */ /* 0x000fe40007ffe0ff */
        /* <DEDUP_REMOVED lines=10> */
.L_x_1090:
[----:B------:R-:W-:Y:S05]  /*3500*/  BRA.DIV ~URZ, `(.L_x_1047) ;  /* 0x0000a8427f007947 */ /* 0x000fea000b800000 */
[----:B------:R-:W3:Y:S01]  /*3510*/  SHFL.IDX PT, R0, R12, RZ, 0x181f ;  /* 0x00181fff0c007589 */ /* 0x000ee200000e0000 */
[----:B------:R-:W-:Y:S02]  /*3520*/  ISETP.GE.AND P5, PT, R197, c[0x0][0x1d4], PT ;  /* 0x00007500c5007a0c */ /* 0x000fe40003fa6270 */
[----:B------:R-:W-:Y:S02]  /*3530*/  ISETP.GE.AND P2, PT, R208, c[0x0][0x1d4], PT ;  /* 0x00007500d0007a0c */ /* 0x000fe40003f46270 */
[----:B------:R-:W-:Y:S02]  /*3540*/  SEL R11, RZ, 0x10, P5 ;  /* 0x00000010ff0b7807 */ /* 0x000fe40002800000 */
[----:B------:R-:W-:Y:S02]  /*3550*/  SEL R10, RZ, 0x10, P2 ;  /* 0x00000010ff0a7807 */ /* 0x000fe40001000000 */
[----:B---3--:R-:W-:-:S02]  /*3560*/  IADD3 R6, P0, R0, R107, RZ ;  /* 0x0000006b00067210 */ /* 0x008fc40007f1e0ff */
[----:B------:R-:W-:-:S03]  /*3570*/  IADD3 R2, P6, R0, R108, RZ ;  /* 0x0000006c00027210 */ /* 0x000fc60007fde0ff */
[C---:B--2---:R-:W-:Y:S01]  /*3580*/  IMAD.X R7, R4.reuse, 0x1, R101, P0 ;  /* 0x0000000104077824 */ /* 0x044fe200000e0665 */
[----:B------:R-:W-:Y:S01]  /*3590*/  ISETP.GE.AND P0, PT, R207, c[0x0][0x1d4], PT ;  /* 0x00007500cf007a0c */ /* 0x000fe20003f06270 */
[----:B------:R-:W-:Y:S01]  /*35a0*/  IMAD.X R3, R4, 0x1, R104, P6 ;  /* 0x0000000104037824 */ /* 0x000fe200030e0668 */
[----:B------:R-:W-:Y:S02]  /*35b0*/  IADD3 R8, P6, R0, R109, RZ ;  /* 0x0000006d00087210 */ /* 0x000fe40007fde0ff */
[----:B------:R-:W-:Y:S01]  /*35c0*/  @!PT LDS RZ, [RZ] ;  /* 0x00000000fffff984 */ /* 0x000fe20000000800 */
[----:B------:R-:W-:Y:S01]  /*35d0*/  @!PT LDS RZ, [RZ] ;  /* 0x00000000fffff984 */ /* 0x000fe20000000800 */
[----:B------:R2:W-:Y:S03]  /*35e0*/  LDGSTS.E.BYPASS.LTC128B.128 [R182+0x6100], [R6.64], !P5 ;  /* 0x0610000006b67fae */ /* 0x0005e6000e901d46 */
[----:B------:R-:W-:Y:S01]  /*35f0*/  IMAD.X R9, R4, 0x1, R102, P6 ;  /* 0x0000000104097824 */ /* 0x000fe200030e0666 */
[----:B------:R2:W-:Y:S04]  /*3600*/  LDGSTS.E.BYPASS.LTC128B.128 [R182+0x8100], [R2.64], !P2 ;  /* 0x0810000002b67fae */ /* 0x0005e8000d101d46 */
[----:B------:R-:W3:Y:S04]  /*3610*/  SHFL.IDX PT, R0, R12, 0x1, 0x181f ;  /* 0x00381f000c007f89 */ /* 0x000ee800000e0000 */
[----:B------:R2:W-:Y:S04]  /*3620*/  LDGSTS.E.BYPASS.LTC128B.128 [R182+0xa100], [R8.64], !P0 ;  /* 0x0a10000008b67fae */ /* 0x0005e8000c101d46 */
[----:B------:R4:W1:Y:S02]  /*3630*/  SHFL.IDX PT, R4, R5, 0x1, 0x181f ;  /* 0x00381f0005047f89 */ /* 0x00086400000e0000 */
[----:B-1--4-:R-:W-:-:S02]  /*3640*/  SEL R5, RZ, 0x10, P0 ;  /* 0x00000010ff057807 */ /* 0x012fc40000000000 */
.L_x_1091:
[----:B--23--:R-:W-:Y:S02]  /*3650*/  IADD3 R8, -R11, 0x10, RZ ;  /* 0x000000100b087810 */ /* 0x00cfe40007ffe1ff */
[----:B------:R-:W-:-:S02]  /*3660*/  IADD3 R2, -R10, 0x10, RZ ;  /* 0x000000100a027810 */ /* 0x000fc40007ffe1ff */
[----:B------:R-:W-:Y:S02]  /*3670*/  LOP3.LUT R8, R8, 0xf, RZ, 0xc0, !PT ;  /* 0x0000000f08087812 */ /* 0x000fe400078ec0ff */
[----:B------:R-:W-:Y:S02]  /*3680*/  IADD3 R3, -R5, 0x10, RZ ;  /* 0x0000001005037810 */ /* 0x000fe40007ffe1ff */
[----:B------:R-:W-:Y:S02]  /*3690*/  LOP3.LUT R6, R2, 0xf, RZ, 0xc0, !PT ;  /* 0x0000000f02067812 */ /* 0x000fe400078ec0ff */
[-C--:B------:R-:W-:Y:S02]  /*36a0*/  IADD3 R8, P2, P0, R8, R0.reuse, R107 ;  /* 0x0000000008087210 */ /* 0x080fe4000785e06b */
[----:B------:R-:W-:Y:S02]  /*36b0*/  LOP3.LUT R2, R3, 0xf, RZ, 0xc0, !PT ;  /* 0x0000000f03027812 */ /* 0x000fe400078ec0ff */
[----:B------:R-:W-:-:S02]  /*36c0*/  IADD3 R6, P6, P5, R6, R0, R108 ;  /* 0x0000000006067210 */ /* 0x000fc40007dde06c */
[----:B------:R-:W-:Y:S02]  /*36d0*/  IADD3.X R9, RZ, R4, R101, P2, P0 ;  /* 0x00000004ff097210 */ /* 0x000fe400017e0465 */
[----:B------:R-:W-:Y:S02]  /*36e0*/  IADD3 R2, P2, P0, R2, R0, R109 ;  /* 0x0000000002027210 */ /* 0x000fe4000785e06d */
[-C--:B------:R-:W-:Y:S02]  /*36f0*/  IADD3.X R7, RZ, R4.reuse, R104, P6, P5 ;  /* 0x00000004ff077210 */ /* 0x080fe400037ea468 */
[----:B------:R-:W-:Y:S02]  /*3700*/  ISETP.NE.U32.AND P6, PT, R11, RZ, PT ;  /* 0x000000ff0b00720c */ /* 0x000fe40003fc5070 */
[----:B------:R-:W-:Y:S02]  /*3710*/  ISETP.NE.U32.AND P5, PT, R10, RZ, PT ;  /* 0x000000ff0a00720c */ /* 0x000fe40003fa5070 */
[----:B------:R-:W-:-:S02]  /*3720*/  IADD3.X R3, RZ, R4, R102, P2, P0 ;  /* 0x00000004ff037210 */ /* 0x000fc400017e0466 */
[----:B------:R-:W-:-:S07]  /*3730*/  ISETP.NE.U32.AND P0, PT, R5, RZ, PT ;  /* 0x000000ff0500720c */ /* 0x000fce0003f05070 */
[----:B------:R-:W-:Y:S01]  /*3740*/  @!PT LDS RZ, [RZ] ;  /* 0x00000000fffff984 */ /* 0x000fe20000000800 */
[----:B------:R-:W-:Y:S01]  /*3750*/  @!PT LDS RZ, [RZ] ;  /* 0x00000000fffff984 */ /* 0x000fe20000000800 */
[----:B------:R-:W-:Y:S01]  /*3760*/  @!PT LDS RZ, [RZ] ;  /* 0x00000000fffff984 */ /* 0x000fe20000000800 */
[----:B------:R1:W-:Y:S04]  /*3770*/  LDGSTS.E.BYPASS.LTC128B.128.ZFILL [R182+0x7100], [R8.64], P6 ;  /* 0x0710000008b67fae */ /* 0x0003e8000b141d46 */
[----:B------:R1:W-:Y:S04]  /*3780*/  LDGSTS.E.BYPASS.LTC128B.128.ZFILL [R182+0x9100], [R6.64], P5 ;  /* 0x0910000006b67fae */ /* 0x0003e8000a941d46 */
[----:B------:R1:W-:Y:S02]  /*3790*/  LDGSTS.E.BYPASS.LTC128B.128.ZFILL [R182+0xb100], [R2.64], P0 ;  /* 0x0b10000002b67fae */ /* 0x0003e40008141d46 */
.L_x_1045:
[----:B--234-:R-:W-:Y:S05]  /*37a0*/  BSYNC B0 ;  /* 0x0000000000007941 */ /* 0x01cfea0003800000 */
.L_x_1044:
[----:B-1----:R-:W2:Y:S01]  /*37b0*/  LDL R2, [R1] ;  /* 0x0000000001027983 */ /* 0x002ea20000100800 */
[----:B------:R-:W-:Y:S01]  /*37c0*/  MOV R0, 0x1 ;  /* 0x0000000100007802 */ /* 0x000fe20000000f00 */
[----:B------:R-:W-:-:S02]  /*37d0*/  IMAD.MOV.U32 R3, RZ, RZ, c[0x0][0x2ac] ;  /* 0x0000ab00ff037624 */ /* 0x000fc400078e00ff */
[----:B------:R-:W0:Y:S01]  /*37e0*/  LDGDEPBAR ;  /* 0x00000000000079af */ /* 0x000e220000000000 */
[----:B------:R-:W-:Y:S02]  /*37f0*/  IMAD.IADD R6, R106, 0x1, -R225 ;  /* 0x000000016a067824 */ /* 0x000fe400078e0ae1 */
[----:B------:R-:W-:-:S04]  /*3800*/  IMAD R0, R100, -0x40, R0 ;  /* 0xffffffc064007824 */ /* 0x000fc800078e0200 */
[----:B------:R-:W-:-:S05]  /*3810*/  IMAD R0, R3, c[0x0][0x1d0], R0 ;  /* 0x0000740003007a24 */ /* 0x000fca00078e0200 */
[----:B------:R-:W-:Y:S02]  /*3820*/  IADD3 R5, R0, -c[0x0][0x168], -R225 ;  /* 0x80005a0000057a10 */ /* 0x000fe40007ffe8e1 */
[----:B--2---:R-:W-:-:S04]  /*3830*/  IADD3 R210, R2, R229, RZ ;  /* 0x000000e502d27210 */ /* 0x004fc80007ffe0ff */
[----:B------:R-:W-:Y:S01]  /*3840*/  MOV R4, R210 ;  /* 0x000000d200047202 */ /* 0x000fe20000000f00 */
[----:B------:R-:W-:-:S05]  /*3850*/  @P4 IMAD.HI.U32 R2, R210, c[0x0][0x2c8], RZ ;  /* 0x0000b200d2024a27 */ /* 0x000fca00078e00ff */
[----:B------:R-:W-:Y:S01]  /*3860*/  @P4 SHF.R.U32.HI R4, RZ, c[0x0][0x2cc], R2 ;  /* 0x0000b300ff044a19 */ /* 0x000fe20000011602 */
[----:B------:R-:W-:Y:S05]  /*3870*/  BRA.DIV ~URZ, `(.L_x_1048) ;  /* 0x0000a7027f007947 */ /* 0x000fea000b800000 */
[----:B------:R1:W2:Y:S02]  /*3880*/  SHFL.IDX PT, R0, R4, RZ, 0x1c1f ;  /* 0x001c1fff04007589 */ /* 0x0002a400000e0000 */
.L_x_1092:
[----:B--2---:R-:W-:-:S05]  /*3890*/  IMAD.IADD R0, R5, 0x1, R0 ;  /* 0x0000000105007824 */ /* 0x004fca00078e0200 */
[----:B------:R-:W-:-:S04]  /*38a0*/  IMNMX R0, R6, R0, PT ;  /* 0x0000000006007217 */ /* 0x000fc80003800200 */
[C---:B------:R-:W-:Y:S02]  /*38b0*/  ISETP.GT.AND P6, PT, R0.reuse, RZ, PT ;  /* 0x000000ff0000720c */ /* 0x040fe40003fc4270 */
[C---:B------:R-:W-:Y:S02]  /*38c0*/  ISETP.GT.AND P5, PT, R0.reuse, 0x1, PT ;  /* 0x000000010000780c */ /* 0x040fe40003fa4270 */
[C---:B------:R-:W-:Y:S02]  /*38d0*/  ISETP.GT.AND P2, PT, R0.reuse, 0x8, PT ;  /* 0x000000080000780c */ /* 0x040fe40003f44270 */
[----:B------:R-:W-:Y:S02]  /*38e0*/  ISETP.GT.AND P0, PT, R0, 0x9, PT ;  /* 0x000000090000780c */ /* 0x000fe40003f04270 */
[----:B------:R-:W-:Y:S02]  /*38f0*/  FSEL R8, R78, -INF , P6 ;  /* 0xff8000004e087808 */ /* 0x000fe40003000000 */
[----:B------:R-:W-:-:S02]  /*3900*/  FSEL R9, R76, -INF , P5 ;  /* 0xff8000004c097808 */ /* 0x000fc40002800000 */
[----:B------:R-:W-:Y:S02]  /*3910*/  FSEL R11, R64, -INF , P2 ;  /* 0xff800000400b7808 */ /* 0x000fe40001000000 */
[----:B------:R-:W-:Y:S02]  /*3920*/  FSEL R13, R57, -INF , P0 ;  /* 0xff800000390d7808 */ /* 0x000fe40000000000 */
[C---:B------:R-:W-:Y:S02]  /*3930*/  ISETP.GT.AND P6, PT, R0.reuse, 0x10, PT ;  /* 0x000000100000780c */ /* 0x040fe40003fc4270 */
[C---:B------:R-:W-:Y:S02]  /*3940*/  ISETP.GT.AND P5, PT, R0.reuse, 0x11, PT ;  /* 0x000000110000780c */ /* 0x040fe40003fa4270 */
[C---:B------:R-:W-:Y:S02]  /*3950*/  ISETP.GT.AND P2, PT, R0.reuse, 0x18, PT ;  /* 0x000000180000780c */ /* 0x040fe40003f44270 */
[----:B------:R-:W-:-:S02]  /*3960*/  ISETP.GT.AND P0, PT, R0, 0x19, PT ;  /* 0x000000190000780c */ /* 0x000fc40003f04270 */
[----:B------:R-:W-:Y:S02]  /*3970*/  FSEL R15, R56, -INF , P6 ;  /* 0xff800000380f7808 */ /* 0x000fe40003000000 */
[----:B------:R-:W-:Y:S02]  /*3980*/  FSEL R21, R52, -INF , P5 ;  /* 0xff80000034157808 */ /* 0x000fe40002800000 */
[----:B------:R-:W-:Y:S02]  /*3990*/  FSEL R22, R40, -INF , P2 ;  /* 0xff80000028167808 */ /* 0x000fe40001000000 */
[----:B------:R-:W-:Y:S02]  /*39a0*/  FSEL R23, R25, -INF , P0 ;  /* 0xff80000019177808 */ /* 0x000fe40000000000 */
[C---:B------:R-:W-:Y:S02]  /*39b0*/  ISETP.GT.AND P6, PT, R0.reuse, 0x20, PT ;  /* 0x000000200000780c */ /* 0x040fe40003fc4270 */
[----:B------:R-:W-:-:S02]  /*39c0*/  ISETP.GT.AND P5, PT, R0, 0x21, PT ;  /* 0x000000210000780c */ /* 0x000fc40003fa4270 */
[C---:B------:R-:W-:Y:S02]  /*39d0*/  ISETP.GT.AND P2, PT, R0.reuse, 0x28, PT ;  /* 0x000000280000780c */ /* 0x040fe40003f44270 */
[----:B------:R-:W-:Y:S02]  /*39e0*/  ISETP.GT.AND P0, PT, R0, 0x29, PT ;  /* 0x000000290000780c */ /* 0x000fe40003f04270 */
[----:B------:R-:W-:Y:S02]  /*39f0*/  FSEL R95, R32, -INF , P6 ;  /* 0xff800000205f7808 */ /* 0x000fe40003000000 */
[----:B------:R-:W-:Y:S02]  /*3a00*/  FSEL R94, R33, -INF , P5 ;  /* 0xff800000215e7808 */ /* 0x000fe40002800000 */
[----:B------:R-:W-:Y:S02]  /*3a10*/  FSEL R93, R24, -INF , P2 ;  /* 0xff800000185d7808 */ /* 0x000fe40001000000 */
[----:B------:R-:W-:-:S02]  /*3a20*/  FSEL R92, R19, -INF , P0 ;  /* 0xff800000135c7808 */ /* 0x000fc40000000000 */
[C---:B------:R-:W-:Y:S02]  /*3a30*/  ISETP.GT.AND P6, PT, R0.reuse, 0x30, PT ;  /* 0x000000300000780c */ /* 0x040fe40003fc4270 */
[C---:B------:R-:W-:Y:S02]  /*3a40*/  ISETP.GT.AND P5, PT, R0.reuse, 0x31, PT ;  /* 0x000000310000780c */ /* 0x040fe40003fa4270 */
[C---:B------:R-:W-:Y:S02]  /*3a50*/  ISETP.GT.AND P2, PT, R0.reuse, 0x38, PT ;  /* 0x000000380000780c */ /* 0x040fe40003f44270 */
[----:B------:R-:W-:Y:S02]  /*3a60*/  ISETP.GT.AND P0, PT, R0, 0x39, PT ;  /* 0x000000390000780c */ /* 0x000fe40003f04270 */
[----:B------:R-:W-:Y:S02]  /*3a70*/  FSEL R185, R18, -INF , P6 ;  /* 0xff80000012b97808 */ /* 0x000fe40003000000 */
[----:B------:R-:W-:-:S02]  /*3a80*/  FSEL R184, R17, -INF , P5 ;  /* 0xff80000011b87808 */ /* 0x000fc40002800000 */
[----:B------:R-:W-:Y:S02]  /*3a90*/  FSEL R159, R16, -INF , P2 ;  /* 0xff800000109f7808 */ /* 0x000fe40001000000 */
[----:B------:R-:W-:Y:S01]  /*3aa0*/  FSEL R158, R14, -INF , P0 ;  /* 0xff8000000e9e7808 */ /* 0x000fe20000000000 */
[----:B------:R-:W-:Y:S05]  /*3ab0*/  BRA.DIV ~URZ, `(.L_x_1049) ;  /* 0x0000a5227f007947 */ /* 0x000fea000b800000 */
[----:B------:R-:W2:Y:S01]  /*3ac0*/  SHFL.IDX PT, R0, R4, 0x1, 0x1c1f ;  /* 0x003c1f0004007f89 */ /* 0x000ea200000e0000 */
[----:B------:R-:W-:-:S04]  /*3ad0*/  FMNMX.FTZ R2, R8, R9, !PT ;  /* 0x0000000908027209 */ /* 0x000fc80007810000 */
[----:B------:R-:W-:-:S04]  /*3ae0*/  FMNMX.FTZ R2, R11, R2, !PT ;  /* 0x000000020b027209 */ /* 0x000fc80007810000 */
[----:B------:R-:W-:-:S04]  /*3af0*/  FMNMX.FTZ R2, R13, R2, !PT ;  /* 0x000000020d027209 */ /* 0x000fc80007810000 */
[----:B------:R-:W-:-:S04]  /*3b00*/  FMNMX.FTZ R2, R15, R2, !PT ;  /* 0x000000020f027209 */ /* 0x000fc80007810000 */
[----:B------:R-:W-:-:S04]  /*3b10*/  FMNMX.FTZ R2, R21, R2, !PT ;  /* 0x0000000215027209 */ /* 0x000fc80007810000 */
[----:B------:R-:W-:Y:S01]  /*3b20*/  FMNMX.FTZ R2, R22, R2, !PT ;  /* 0x0000000216027209 */ /* 0x000fe20007810000 */
[----:B--2---:R-:W-:-:S03]  /*3b30*/  IMAD.IADD R0, R5, 0x1, R0 ;  /* 0x0000000105007824 */ /* 0x004fc600078e0200 */
[----:B------:R-:W-:Y:S02]  /*3b40*/  FMNMX.FTZ R2, R23, R2, !PT ;  /* 0x0000000217027209 */ /* 0x000fe40007810000 */
[----:B------:R-:W-:Y:S02]  /*3b50*/  IMNMX R0, R6, R0, PT ;  /* 0x0000000006007217 */ /* 0x000fe40003800200 */
[----:B------:R-:W-:Y:S02]  /*3b60*/  FMNMX.FTZ R2, R95, R2, !PT ;  /* 0x000000025f027209 */ /* 0x000fe40007810000 */
[C---:B------:R-:W-:Y:S02]  /*3b70*/  ISETP.GT.AND P5, PT, R0.reuse, RZ, PT ;  /* 0x000000ff0000720c */ /* 0x040fe40003fa4270 */
[C---:B------:R-:W-:Y:S02]  /*3b80*/  ISETP.GT.AND P2, PT, R0.reuse, 0x1, PT ;  /* 0x000000010000780c */ /* 0x040fe40003f44270 */
[----:B------:R-:W-:-:S02]  /*3b90*/  ISETP.GT.AND P0, PT, R0, 0x8, PT ;  /* 0x000000080000780c */ /* 0x000fc40003f04270 */
[----:B------:R-:W-:Y:S02]  /*3ba0*/  FSEL R5, R77, -INF , P5 ;  /* 0xff8000004d057808 */ /* 0x000fe40002800000 */
[----:B------:R-:W-:Y:S02]  /*3bb0*/  FSEL R6, R67, -INF , P2 ;  /* 0xff80000043067808 */ /* 0x000fe40001000000 */
[----:B------:R-:W-:Y:S02]  /*3bc0*/  ISETP.GT.AND P2, PT, R0, 0x9, PT ;  /* 0x000000090000780c */ /* 0x000fe40003f44270 */
[----:B------:R-:W-:Y:S02]  /*3bd0*/  FSEL R7, R66, -INF , P0 ;  /* 0xff80000042077808 */ /* 0x000fe40000000000 */
[----:B------:R-:W-:Y:S02]  /*3be0*/  FMNMX.FTZ R3, R5, R6, !PT ;  /* 0x0000000605037209 */ /* 0x000fe40007810000 */
[----:B------:R-:W-:-:S02]  /*3bf0*/  ISETP.GT.AND P0, PT, R0, 0x10, PT ;  /* 0x000000100000780c */ /* 0x000fc40003f04270 */
[----:B------:R-:W-:Y:S02]  /*3c00*/  FSEL R10, R65, -INF , P2 ;  /* 0xff800000410a7808 */ /* 0x000fe40001000000 */
[----:B------:R-:W-:Y:S02]  /*3c10*/  FMNMX.FTZ R3, R7, R3, !PT ;  /* 0x0000000307037209 */ /* 0x000fe40007810000 */
        /* <DEDUP_REMOVED lines=15> */
[----:B------:R-:W-:-:S02]  /*3d10*/  FMNMX.FTZ R2, R94, R2, !PT ;  /* 0x000000025e027209 */ /* 0x000fc40007810000 */
[C---:B------:R-:W-:Y:S02]  /*3d20*/  ISETP.GT.AND P0, PT, R0.reuse, 0x28, PT ;  /* 0x000000280000780c */ /* 0x040fe40003f04270 */
[----:B------:R-:W-:Y:S02]  /*3d30*/  FSEL R81, R35, -INF , P2 ;  /* 0xff80000023517808 */ /* 0x000fe40001000000 */
[----:B------:R-:W-:Y:S02]  /*3d40*/  FMNMX.FTZ R3, R83, R3, !PT ;  /* 0x0000000353037209 */ /* 0x000fe40007810000 */
[----:B------:R-:W-:Y:S02]  /*3d50*/  FMNMX.FTZ R2, R93, R2, !PT ;  /* 0x000000025d027209 */ /* 0x000fe40007810000 */
[----:B------:R-:W-:Y:S02]  /*3d60*/  ISETP.GT.AND P2, PT, R0, 0x29, PT ;  /* 0x000000290000780c */ /* 0x000fe40003f44270 */
        /* <DEDUP_REMOVED lines=19> */
[----:B------:R-:W-:Y:S02]  /*3ea0*/  FSEL R102, R26, -INF , P2 ;  /* 0xff8000001a667808 */ /* 0x000fe40001000000 */
[----:B------:R-:W-:Y:S02]  /*3eb0*/  FMNMX.FTZ R2, R101, R3, !PT ;  /* 0x0000000365027209 */ /* 0x000fe40007810000 */
[----:B------:R-:W2:Y:S02]  /*3ec0*/  SHFL.BFLY PT, R3, R0, 0x2, 0x1f ;  /* 0x0c401f0000037f89 */ /* 0x000ea400000e0000 */
[----:B------:R-:W-:-:S05]  /*3ed0*/  FMNMX.FTZ R2, R102, R2, !PT ;  /* 0x0000000266027209 */ /* 0x000fca0007810000 */
[----:B------:R-:W3:Y:S01]  /*3ee0*/  SHFL.BFLY PT, R12, R2, 0x2, 0x1f ;  /* 0x0c401f00020c7f89 */ /* 0x000ee200000e0000 */
[----:B--2---:R-:W-:-:S05]  /*3ef0*/  FMNMX.FTZ R0, R3, R0, !PT ;  /* 0x0000000003007209 */ /* 0x004fca0007810000 */
[----:B------:R-:W2:Y:S01]  /*3f00*/  SHFL.BFLY PT, R100, R0, 0x1, 0x1f ;  /* 0x0c201f0000647f89 */ /* 0x000ea200000e0000 */
[----:B---3--:R-:W-:-:S05]  /*3f10*/  FMNMX.FTZ R12, R2, R12, !PT ;  /* 0x0000000c020c7209 */ /* 0x008fca0007810000 */
[----:B------:R3:W4:Y:S01]  /*3f20*/  SHFL.BFLY PT, R3, R12, 0x1, 0x1f ;  /* 0x0c201f000c037f89 */ /* 0x00072200000e0000 */
[----:B--2---:R-:W-:-:S05]  /*3f30*/  FMNMX.FTZ R100, R0, R100, !PT ;  /* 0x0000006400647209 */ /* 0x004fca0007810000 */
.L_x_1093:
[C---:B------:R-:W-:Y:S01]  /*3f40*/  FMUL.FTZ R2, R100.reuse, c[0x0][0x2d0] ;  /* 0x0000b40064027a20 */ /* 0x040fe20000410000 */
[----:B------:R-:W-:Y:S01]  /*3f50*/  FSETP.NEU.FTZ.AND P0, PT, R100, -INF , PT ;  /* 0xff8000006400780b */ /* 0x000fe20003f1d000 */
[----:B------:R-:W-:Y:S01]  /*3f60*/  WARPSYNC 0xffffffff ;  /* 0xffffffff00007948 */ /* 0x000fe20003800000 */
[----:B---34-:R-:W-:Y:S01]  /*3f70*/  FMNMX.FTZ R12, R3, R12, !PT ;  /* 0x0000000c030c7209 */ /* 0x018fe20007810000 */
[----:B------:R-:W-:Y:S01]  /*3f80*/  LDSM.16.MT88.4 R16, [R162] ;  /* 0x00000000a210783b */ /* 0x000fe20000004200 */
[----:B------:R-:W-:Y:S02]  /*3f90*/  FSEL R2, R2, RZ, P0 ;  /* 0x000000ff02027208 */ /* 0x000fe40000000000 */
[----:B------:R-:W-:Y:S01]  /*3fa0*/  FSETP.NEU.FTZ.AND P0, PT, R12, -INF , PT ;  /* 0xff8000000c00780b */ /* 0x000fe20003f1d000 */
[----:B------:R-:W-:Y:S02]  /*3fb0*/  LDSM.16.MT88.4 R32, [R165] ;  /* 0x00000000a520783b */ /* 0x000fe40000004200 */
[----:B------:R-:W-:-:S02]  /*3fc0*/  FFMA.FTZ R0, R8, c[0x0][0x2d0], -R2 ;  /* 0x0000b40008007a23 */ /* 0x000fc40000010802 */
        /* <DEDUP_REMOVED lines=8> */
[----:B--2---:R-:W-:-:S03]  /*4050*/  FFMA.FTZ R0, R9, c[0x0][0x2d0], -R2 ;  /* 0x0000b40009007a23 */ /* 0x004fc60000010802 */
[----:B------:R-:W-:Y:S01]  /*4060*/  LDSM.16.MT88.4 R68, [R162+0x4000] ;  /* 0x00400000a244783b */ /* 0x000fe20000004200 */
[----:B------:R2:W4:Y:S01]  /*4070*/  MUFU.EX2 R195, R0 ;  /* 0x0000000000c37308 */ /* 0x0005220000000800 */
[----:B---3--:R-:W-:-:S07]  /*4080*/  FFMA.FTZ R3, R13, c[0x0][0x2d0], -R2 ;  /* 0x0000b4000d037a23 */ /* 0x008fce0000010802 */
[----:B------:R3:W-:Y:S01]  /*4090*/  MUFU.EX2 R204, R3 ;  /* 0x0000000300cc7308 */ /* 0x0007e20000000800 */
[----:B--2---:R-:W-:Y:S01]  /*40a0*/  FMUL.FTZ R0, R12, c[0x0][0x2d0] ;  /* 0x0000b4000c007a20 */ /* 0x004fe20000410000 */
[----:B----4-:R-:W-:-:S04]  /*40b0*/  F2FP.BF16.PACK_AB R8, R195, R202 ;  /* 0x000000cac308723e */ /* 0x010fc800000010ff */
[----:B------:R-:W-:-:S05]  /*40c0*/  FSEL R0, R0, RZ, P0 ;  /* 0x000000ff00007208 */ /* 0x000fca0000000000 */
[----:B---3--:R-:W-:-:S04]  /*40d0*/  FFMA.FTZ R3, R5, c[0x0][0x2d0], -R0 ;  /* 0x0000b40005037a23 */ /* 0x008fc80000010800 */
[----:B------:R2:W-:Y:S02]  /*40e0*/  MUFU.EX2 R203, R3 ;  /* 0x0000000300cb7308 */ /* 0x0005e40000000800 */
[----:B--2---:R-:W-:-:S06]  /*40f0*/  FFMA.FTZ R3, R6, c[0x0][0x2d0], -R0 ;  /* 0x0000b40006037a23 */ /* 0x004fcc0000010800 */
[----:B------:R2:W3:Y:S02]  /*4100*/  MUFU.EX2 R199, R3 ;  /* 0x0000000300c77308 */ /* 0x0004e40000000800 */
[--C-:B--2---:R-:W-:Y:S01]  /*4110*/  FFMA.FTZ R3, R7, c[0x0][0x2d0], -R0.reuse ;  /* 0x0000b40007037a23 */ /* 0x104fe20000010800 */
[----:B---3--:R-:W-:Y:S01]  /*4120*/  F2FP.BF16.PACK_AB R9, R199, R203 ;  /* 0x000000cbc709723e */ /* 0x008fe200000010ff */
[----:B-1----:R-:W1:Y:S04]  /*4130*/  LDSM.16.MT88.4 R4, [R163] ;  /* 0x00000000a304783b */ /* 0x002e680000004200 */
[----:B------:R2:W-:Y:S02]  /*4140*/  MUFU.EX2 R201, R3 ;  /* 0x0000000300c97308 */ /* 0x0005e40000000800 */
[----:B--2---:R-:W-:Y:S01]  /*4150*/  FFMA.FTZ R3, R10, c[0x0][0x2d0], -R0 ;  /* 0x0000b4000a037a23 */ /* 0x004fe20000010800 */
[----:B------:R-:W-:-:S05]  /*4160*/  F2FP.BF16.PACK_AB R10, R204, R198 ;  /* 0x000000c6cc0a723e */ /* 0x000fca00000010ff */
        /* <DEDUP_REMOVED lines=16> */
[----:B-1----:R-:W-:Y:S01]  /*4270*/  FFMA.FTZ R3, R14, c[0x0][0x2d0], -R0 ;  /* 0x0000b4000e037a23 */ /* 0x002fe20000010800 */
[----:B--2---:R-:W-:-:S05]  /*4280*/  F2FP.BF16.PACK_AB R6, R235, R233 ;  /* 0x000000e9eb06723e */ /* 0x004fca00000010ff */
[----:B------:R1:W-:Y:S02]  /*4290*/  MUFU.EX2 R211, R3 ;  /* 0x0000000300d37308 */ /* 0x0003e40000000800 */
[--C-:B-1----:R-:W-:Y:S02]  /*42a0*/  FFMA.FTZ R3, R20, c[0x0][0x2d0], -R0.reuse ;  /* 0x0000b40014037a23 */ /* 0x102fe40000010800 */
[----:B------:R-:W-:Y:S04]  /*42b0*/  HMMA.16816.F32.BF16 R20, R8, R32, RZ ;  /* 0x000000200814723c */ /* 0x000fe800000418ff */
        /* <DEDUP_REMOVED lines=23> */
[C---:B------:R-:W-:Y:S01]  /*4430*/  HMMA.16816.F32.BF16 R136, R4.reuse, R40, R20 ;  /* 0x000000280488723c */ /* 0x040fe20000041814 */
[----:B------:R-:W-:Y:S07]  /*4440*/  LDSM.16.MT88.4 R40, [R162+0x2800] ;  /* 0x00280000a228783b */ /* 0x000fee0000004200 */
[----:B------:R-:W-:Y:S01]  /*4450*/  HMMA.16816.F32.BF16 R120, R4, R46, R28 ;  /* 0x0000002e0478723c */ /* 0x000fe2000004181c */
[----:B-----5:R-:W-:-:S07]  /*4460*/  FFMA.FTZ R3, R92, c[0x0][0x2d0], -R2 ;  /* 0x0000b4005c037a23 */ /* 0x020fce0000010802 */
[C---:B------:R-:W-:Y:S01]  /*4470*/  HMMA.16816.F32.BF16 R20, R8.reuse, R64, RZ ;  /* 0x000000400814723c */ /* 0x040fe200000418ff */
[----:B------:R-:W5:Y:S01]  /*4480*/  LDSM.16.MT88.4 R64, [R164+0x2800] ;  /* 0x00280000a440783b */ /* 0x000f620000004200 */
[----:B------:R2:W2:Y:S06]  /*4490*/  MUFU.EX2 R194, R3 ;  /* 0x0000000300c27308 */ /* 0x0004ac0000000800 */
[C---:B-1----:R-:W-:Y:S08]  /*44a0*/  HMMA.16816.F32.BF16 R44, R8.reuse, R24, RZ ;  /* 0x00000018082c723c */ /* 0x042ff000000418ff */
[----:B------:R-:W-:Y:S01]  /*44b0*/  HMMA.16816.F32.BF16 R32, R8, R26, RZ ;  /* 0x0000001a0820723c */ /* 0x000fe200000418ff */
[----:B--2---:R-:W-:-:S04]  /*44c0*/  FFMA.FTZ R3, R83, c[0x0][0x2d0], -R0 ;  /* 0x0000b40053037a23 */ /* 0x004fc80000010800 */
[----:B------:R1:W-:Y:S03]  /*44d0*/  MUFU.EX2 R187, R3 ;  /* 0x0000000300bb7308 */ /* 0x0003e60000000800 */
[----:B---3--:R-:W-:Y:S08]  /*44e0*/  HMMA.16816.F32.BF16 R108, R4, R38, R16 ;  /* 0x00000026046c723c */ /* 0x008ff00000041810 */
[----:B----4-:R-:W-:Y:S01]  /*44f0*/  HMMA.16816.F32.BF16 R16, R8, R56, RZ ;  /* 0x000000380810723c */ /* 0x010fe200000418ff */
[----:B-1----:R-:W-:-:S07]  /*4500*/  FFMA.FTZ R3, R81, c[0x0][0x2d0], -R0 ;  /* 0x0000b40051037a23 */ /* 0x002fce0000010800 */
[C---:B------:R-:W-:Y:S01]  /*4510*/  HMMA.16816.F32.BF16 R128, R4.reuse, R52, R44 ;  /* 0x000000340480723c */ /* 0x040fe2000004182c */
[----:B------:R1:W2:Y:S07]  /*4520*/  MUFU.EX2 R188, R3 ;  /* 0x0000000300bc7308 */ /* 0x0002ae0000000800 */
[----:B------:R-:W-:Y:S01]  /*4530*/  HMMA.16816.F32.BF16 R148, R4, R36, R20 ;  /* 0x000000240494723c */ /* 0x000fe20000041814 */
[----:B------:R-:W3:Y:S07]  /*4540*/  LDSM.16.MT88.4 R36, [R162+0x4800] ;  /* 0x00480000a224783b */ /* 0x000eee0000004200 */
[----:B------:R-:W-:Y:S01]  /*4550*/  HMMA.16816.F32.BF16 R28, R8, R60, RZ ;  /* 0x0000003c081c723c */ /* 0x000fe200000418ff */
[----:B-1----:R-:W-:-:S04]  /*4560*/  FFMA.FTZ R3, R82, c[0x0][0x2d0], -R0 ;  /* 0x0000b40052037a23 */ /* 0x002fc80000010800 */
[----:B------:R1:W-:Y:S03]  /*4570*/  MUFU.EX2 R189, R3 ;  /* 0x0000000300bd7308 */ /* 0x0003e60000000800 */
[C---:B------:R-:W-:Y:S01]  /*4580*/  HMMA.16816.F32.BF16 R52, R4.reuse, R54, R32 ;  /* 0x000000360434723c */ /* 0x040fe20000041820 */
[----:B------:R-:W4:Y:S07]  /*4590*/  LDSM.16.MT88.4 R32, [R163+0x4000] ;  /* 0x00400000a320783b */ /* 0x000f2e0000004200 */
[----:B-----5:R-:W-:Y:S01]  /*45a0*/  HMMA.16816.F32.BF16 R84, R4, R64, R16 ;  /* 0x000000400454723c */ /* 0x020fe20000041810 */
[----:B-1----:R-:W-:-:S07]  /*45b0*/  FFMA.FTZ R3, R80, c[0x0][0x2d0], -R0 ;  /* 0x0000b40050037a23 */ /* 0x002fce0000010800 */
[C---:B------:R-:W-:Y:S01]  /*45c0*/  HMMA.16816.F32.BF16 R16, R8.reuse, R68, RZ ;  /* 0x000000440810723c */ /* 0x040fe200000418ff */
[----:B------:R1:W5:Y:S07]  /*45d0*/  MUFU.EX2 R191, R3 ;  /* 0x0000000300bf7308 */ /* 0x00036e0000000800 */
[----:B------:R-:W-:Y:S01]  /*45e0*/  HMMA.16816.F32.BF16 R24, R8, R62, RZ ;  /* 0x0000003e0818723c */ /* 0x000fe200000418ff */
[----:B------:R-:W2:Y:S07]  /*45f0*/  LDSM.16.MT88.4 R60, [R165+0x2800] ;  /* 0x00280000a53c783b */ /* 0x000eae0000004200 */
[----:B------:R-:W-:Y:S01]  /*4600*/  HMMA.16816.F32.BF16 R124, R4, R40, R28 ;  /* 0x00000028047c723c */ /* 0x000fe2000004181c */
[----:B------:R-:W2:Y:S01]  /*4610*/  LDSM.16.MT88.4 R28, [R163+0x4800] ;  /* 0x00480000a31c783b */ /* 0x000ea20000004200 */
[----:B-1----:R-:W-:-:S04]  /*4620*/  FFMA.FTZ R3, R185, c[0x0][0x2d0], -R2 ;  /* 0x0000b400b9037a23 */ /* 0x002fc80000010802 */
[----:B------:R1:W-:Y:S02]  /*4630*/  MUFU.EX2 R14, R3 ;  /* 0x00000003000e7308 */ /* 0x0003e40000000800 */
[C---:B------:R-:W-:Y:S08]  /*4640*/  HMMA.16816.F32.BF16 R20, R8.reuse, R50, RZ ;  /* 0x000000320814723c */ /* 0x040ff000000418ff */
[----:B------:R-:W-:Y:S01]  /*4650*/  HMMA.16816.F32.BF16 R44, R8, R48, RZ ;  /* 0x00000030082c723c */ /* 0x000fe200000418ff */
[----:B-1----:R-:W-:Y:S01]  /*4660*/  FFMA.FTZ R3, R184, c[0x0][0x2d0], -R2 ;  /* 0x0000b400b8037a23 */ /* 0x002fe20000010802 */
[----:B------:R-:W-:-:S06]  /*4670*/  IADD3 R184, R196, -0x2, RZ ;  /* 0xfffffffec4b87810 */ /* 0x000fcc0007ffe0ff */
[----:B---3--:R-:W-:Y:S01]  /*4680*/  HMMA.16816.F32.BF16 R72, R4, R36, R16 ;  /* 0x000000240448723c */ /* 0x008fe20000041810 */
[----:B------:R1:W3:Y:S07]  /*4690*/  MUFU.EX2 R205, R3 ;  /* 0x0000000300cd7308 */ /* 0x0002ee0000000800 */
[----:B----4-:R-:W-:Y:S08]  /*46a0*/  HMMA.16816.F32.BF16 R16, R8, R34, RZ ;  /* 0x000000220810723c */ /* 0x010ff000000418ff */
[----:B------:R-:W-:Y:S01]  /*46b0*/  HMMA.16816.F32.BF16 R116, R4, R42, R24 ;  /* 0x0000002a0474723c */ /* 0x000fe20000041818 */
[----:B-1----:R-:W-:-:S02]  /*46c0*/  FFMA.FTZ R3, R159, c[0x0][0x2d0], -R2 ;  /* 0x0000b4009f037a23 */ /* 0x002fc40000010802 */
[----:B------:R-:W-:Y:S02]  /*46d0*/  FFMA.FTZ R2, R158, c[0x0][0x2d0], -R2 ;  /* 0x0000b4009e027a23 */ /* 0x000fe40000010802 */
[----:B------:R1:W-:Y:S03]  /*46e0*/  MUFU.EX2 R159, R3 ;  /* 0x00000003009f7308 */ /* 0x0003e60000000800 */
[----:B------:R-:W-:Y:S05]  /*46f0*/  HMMA.16816.F32.BF16 R24, R8, R58, RZ ;  /* 0x0000003a0818723c */ /* 0x000fea00000418ff */
[----:B------:R4:W3:Y:S03]  /*4700*/  MUFU.EX2 R15, R2 ;  /* 0x00000002000f7308 */ /* 0x0008e60000000800 */
[----:B--2---:R-:W-:Y:S01]  /*4710*/  HMMA.16816.F32.BF16 R88, R4, R62, R20 ;  /* 0x0000003e0458723c */ /* 0x004fe20000041814 */
[----:B-1----:R-:W-:-:S07]  /*4720*/  FADD.FTZ R3, R202, R195 ;  /* 0x000000c3ca037221 */ /* 0x002fce0000010000 */
[----:B------:R-:W-:Y:S01]  /*4730*/  HMMA.16816.F32.BF16 R96, R4, R60, R44 ;  /* 0x0000003c0460723c */ /* 0x000fe2000004182c */
[----:B----4-:R-:W-:-:S07]  /*4740*/  FFMA.FTZ R2, R157, c[0x0][0x2d0], -R0 ;  /* 0x0000b4009d027a23 */ /* 0x010fce0000010800 */
[----:B------:R-:W-:Y:S01]  /*4750*/  HMMA.16816.F32.BF16 R20, R8, R32, RZ ;  /* 0x000000200814723c */ /* 0x000fe200000418ff */
[----:B------:R-:W1:Y:S07]  /*4760*/  LDSM.16.MT88.4 R32, [R165+0x4000] ;  /* 0x00400000a520783b */ /* 0x000e6e0000004200 */
[C---:B------:R-:W-:Y:S01]  /*4770*/  HMMA.16816.F32.BF16 R44, R4.reuse, R30, R16 ;  /* 0x0000001e042c723c */ /* 0x040fe20000041810 */
[----:B------:R-:W2:Y:S07]  /*4780*/  LDSM.16.MT88.4 R16, [R164+0x4000] ;  /* 0x00400000a410783b */ /* 0x000eae0000004200 */
[----:B------:R-:W-:Y:S08]  /*4790*/  HMMA.16816.F32.BF16 R76, R4, R66, R24 ;  /* 0x00000042044c723c */ /* 0x000ff00000041818 */
[----:B------:R-:W-:Y:S08]  /*47a0*/  HMMA.16816.F32.BF16 R24, R8, R70, RZ ;  /* 0x000000460818723c */ /* 0x000ff000000418ff */
[----:B------:R-:W-:Y:S01]  /*47b0*/  HMMA.16816.F32.BF16 R48, R4, R28, R20 ;  /* 0x0000001c0430723c */ /* 0x000fe20000041814 */
[----:B------:R-:W4:Y:S07]  /*47c0*/  LDSM.16.MT88.4 R28, [R165+0x4800] ;  /* 0x00480000a51c783b */ /* 0x000f2e0000004200 */
[----:B-1----:R-:W-:Y:S08]  /*47d0*/  HMMA.16816.F32.BF16 R20, R8, R34, RZ ;  /* 0x000000220814723c */ /* 0x002ff000000418ff */
[----:B------:R-:W-:Y:S08]  /*47e0*/  HMMA.16816.F32.BF16 R56, R4, R38, R24 ;  /* 0x000000260438723c */ /* 0x000ff00000041818 */
[C---:B------:R-:W-:Y:S08]  /*47f0*/  HMMA.16816.F32.BF16 R24, R8.reuse, R32, RZ ;  /* 0x000000200818723c */ /* 0x040ff000000418ff */
[C---:B--2---:R-:W-:Y:S08]  /*4800*/  HMMA.16816.F32.BF16 R32, R8.reuse, R16, RZ ;  /* 0x000000100820723c */ /* 0x044ff000000418ff */
[----:B------:R-:W-:Y:S01]  /*4810*/  HMMA.16816.F32.BF16 R8, R8, R18, RZ ;  /* 0x000000120808723c */ /* 0x000fe200000418ff */
[----:B------:R-:W1:Y:S07]  /*4820*/  LDSM.16.MT88.4 R16, [R164+0x4800] ;  /* 0x00480000a410783b */ /* 0x000e6e0000004200 */
[C---:B----4-:R-:W-:Y:S08]  /*4830*/  HMMA.16816.F32.BF16 R36, R4.reuse, R28, R24 ;  /* 0x0000001c0424723c */ /* 0x050ff00000041818 */
[C---:B------:R-:W-:Y:S08]  /*4840*/  HMMA.16816.F32.BF16 R20, R4.reuse, R30, R20 ;  /* 0x0000001e0414723c */ /* 0x040ff00000041814 */
[C---:B-1----:R-:W-:Y:S08]  /*4850*/  HMMA.16816.F32.BF16 R32, R4.reuse, R16, R32 ;  /* 0x000000100420723c */ /* 0x042ff00000041820 */
[----:B------:R-:W-:Y:S01]  /*4860*/  HMMA.16816.F32.BF16 R16, R4, R18, R8 ;  /* 0x000000120410723c */ /* 0x000fe20000041808 */
[----:B------:R-:W1:Y:S06]  /*4870*/  LDSM.16.MT88.4 R8, [R162+0x1000] ;  /* 0x00100000a208783b */ /* 0x000e6c0000004200 */
[----:B------:R-:W-:-:S02]  /*4880*/  F2FP.BF16.PACK_AB R4, R192, R190 ;  /* 0x000000bec004723e */ /* 0x000fc400000010ff */
[----:B------:R-:W-:Y:S02]  /*4890*/  F2FP.BF16.PACK_AB R6, R194, R193 ;  /* 0x000000c1c206723e */ /* 0x000fe400000010ff */
[----:B------:R-:W-:Y:S02]  /*48a0*/  F2FP.BF16.PACK_AB R5, R188, R187 ;  /* 0x000000bbbc05723e */ /* 0x000fe400000010ff */
[----:B-----5:R-:W-:-:S07]  /*48b0*/  F2FP.BF16.PACK_AB R7, R191, R189 ;  /* 0x000000bdbf07723e */ /* 0x020fce00000010ff */
        /* <DEDUP_REMOVED lines=20> */
[----:B------:R-:W1:Y:S04]  /*4a00*/  LDSM.16.MT88.4 R8, [R165+0x3000] ;  /* 0x00300000a508783b */ /* 0x000e680000004200 */
[----:B------:R-:W-:Y:S03]  /*4a10*/  LDSM.16.MT88.4 R108, [R162+0x1800] ;  /* 0x00180000a26c783b */ /* 0x000fe60000004200 */
[C---:B-1----:R-:W-:Y:S07]  /*4a20*/  HMMA.16816.F32.BF16 R144, R4.reuse, R8, R96 ;  /* 0x000000080490723c */ /* 0x042fee0000041860 */
[----:B---3--:R-:W-:Y:S01]  /*4a30*/  F2FP.BF16.PACK_AB R96, R205, R14 ;  /* 0x0000000ecd60723e */ /* 0x008fe200000010ff */
[----:B------:R-:W-:Y:S01]  /*4a40*/  HMMA.16816.F32.BF16 R88, R4, R10, R88 ;  /* 0x0000000a0458723c */ /* 0x000fe20000041858 */
[----:B------:R-:W1:Y:S01]  /*4a50*/  LDSM.16.MT88.4 R8, [R164+0x3000] ;  /* 0x00300000a408783b */ /* 0x000e620000004200 */
[----:B------:R-:W-:-:S06]  /*4a60*/  F2FP.BF16.PACK_AB R98, R15, R159 ;  /* 0x0000009f0f62723e */ /* 0x000fcc00000010ff */
        /* <DEDUP_REMOVED lines=16> */
[----:B------:R-:W-:Y:S01]  /*4b70*/  HMMA.16816.F32.BF16 R16, R4, R10, R16 ;  /* 0x0000000a0410723c */ /* 0x000fe20000041810 */
[----:B------:R1:W-:Y:S01]  /*4b80*/  MUFU.EX2 R7, R2 ;  /* 0x0000000200077308 */ /* 0x0003e20000000800 */
[----:B------:R-:W-:Y:S05]  /*4b90*/  LDSM.16.MT88.4 R8, [R164+0x5800] ;  /* 0x00580000a408783b */ /* 0x000fea0000004200 */
[----:B------:R-:W-:Y:S01]  /*4ba0*/  FADD.FTZ R4, R198, R3 ;  /* 0x00000003c6047221 */ /* 0x000fe20000010000 */
[----:B------:R-:W-:Y:S01]  /*4bb0*/  MOV R5, c[0x0][0x2ac] ;  /* 0x0000ab0000057a02 */ /* 0x000fe20000000f00 */
[----:B------:R-:W-:-:S02]  /*4bc0*/  FFMA.FTZ R3, R156, c[0x0][0x2d0], -R0 ;  /* 0x0000b4009c037a23 */ /* 0x000fc40000010800 */
[----:B------:R-:W-:Y:S02]  /*4bd0*/  FADD.FTZ R4, R204, R4 ;  /* 0x00000004cc047221 */ /* 0x000fe40000010000 */
[----:B------:R-:W2:Y:S01]  /*4be0*/  MUFU.EX2 R6, R3 ;  /* 0x0000000300067308 */ /* 0x000ea20000000800 */
[----:B------:R-:W-:Y:S02]  /*4bf0*/  IMAD R5, R5, c[0x0][0x1d0], RZ ;  /* 0x0000740005057a24 */ /* 0x000fe400078e02ff */
[--C-:B-1----:R-:W-:Y:S02]  /*4c00*/  FFMA.FTZ R2, R101, c[0x0][0x2d0], -R0.reuse ;  /* 0x0000b40065027a23 */ /* 0x102fe40000010800 */
[----:B------:R-:W-:-:S03]  /*4c10*/  FFMA.FTZ R0, R102, c[0x0][0x2d0], -R0 ;  /* 0x0000b40066007a23 */ /* 0x000fc60000010800 */
[----:B------:R1:W-:Y:S08]  /*4c20*/  MUFU.EX2 R13, R2 ;  /* 0x00000002000d7308 */ /* 0x0003f00000000800 */
[----:B------:R-:W3:Y:S01]  /*4c30*/  MUFU.EX2 R206, R0 ;  /* 0x0000000000ce7308 */ /* 0x000ee20000000800 */
[----:B--2---:R-:W-:Y:S01]  /*4c40*/  F2FP.BF16.PACK_AB R97, R6, R7 ;  /* 0x000000070661723e */ /* 0x004fe200000010ff */
[----:B-1----:R-:W-:-:S04]  /*4c50*/  FADD.FTZ R2, R203, R199 ;  /* 0x000000c7cb027221 */ /* 0x002fc80000010000 */
[----:B------:R-:W-:Y:S01]  /*4c60*/  FADD.FTZ R2, R201, R2 ;  /* 0x00000002c9027221 */ /* 0x000fe20000010000 */
[----:B---3--:R-:W-:-:S03]  /*4c70*/  F2FP.BF16.PACK_AB R99, R206, R13 ;  /* 0x0000000dce63723e */ /* 0x008fc600000010ff */
        /* <DEDUP_REMOVED lines=8> */
[----:B------:R-:W-:Y:S01]  /*4d00*/  HMMA.16816.F32.BF16 R124, R96, R126, R40 ;  /* 0x0000007e607c723c */ /* 0x000fe20000041828 */
[----:B------:R-:W1:Y:S01]  /*4d10*/  LDSM.16.MT88.4 R40, [R162+0x3800] ;  /* 0x00380000a228783b */ /* 0x000e620000004200 */
[----:B------:R-:W-:Y:S02]  /*4d20*/  FADD.FTZ R4, R235, R2 ;  /* 0x00000002eb047221 */ /* 0x000fe40000010000 */
[----:B------:R-:W-:-:S04]  /*4d30*/  @P4 IMAD.HI.U32 R2, R229, c[0x0][0x2c8], RZ ;  /* 0x0000b200e5024a27 */ /* 0x000fc800078e00ff */
[C---:B------:R-:W-:Y:S01]  /*4d40*/  HMMA.16816.F32.BF16 R128, R96.reuse, R132, R128 ;  /* 0x000000846080723c */ /* 0x040fe20000041880 */
[----:B------:R-:W-:Y:S01]  /*4d50*/  FADD.FTZ R3, R230, R0 ;  /* 0x00000000e6037221 */ /* 0x000fe20000010000 */
[----:B------:R-:W-:Y:S01]  /*4d60*/  MOV R0, R229 ;  /* 0x000000e500007202 */ /* 0x000fe20000000f00 */
[----:B------:R-:W-:Y:S01]  /*4d70*/  FADD.FTZ R4, R190, R4 ;  /* 0x00000004be047221 */ /* 0x000fe20000010000 */
[----:B------:R-:W-:Y:S01]  /*4d80*/  @P4 SHF.R.U32.HI R0, RZ, c[0x0][0x2cc], R2 ;  /* 0x0000b300ff004a19 */ /* 0x000fe20000011602 */
[----:B------:R-:W-:Y:S02]  /*4d90*/  FADD.FTZ R2, R187, R3 ;  /* 0x00000003bb027221 */ /* 0x000fe40000010000 */
[----:B------:R-:W-:Y:S01]  /*4da0*/  FADD.FTZ R3, R192, R4 ;  /* 0x00000004c0037221 */ /* 0x000fe20000010000 */
[----:B------:R-:W-:Y:S01]  /*4db0*/  HMMA.16816.F32.BF16 R132, R96, R134, R52 ;  /* 0x000000866084723c */ /* 0x000fe20000041834 */
[----:B------:R-:W-:Y:S01]  /*4dc0*/  IADD3 R0, R0, -c[0x0][0x168], R5 ;  /* 0x80005a0000007a10 */ /* 0x000fe20007ffe005 */
[----:B------:R-:W-:-:S02]  /*4dd0*/  FADD.FTZ R2, R188, R2 ;  /* 0x00000002bc027221 */ /* 0x000fc40000010000 */
[----:B------:R-:W-:Y:S01]  /*4de0*/  FADD.FTZ R4, R193, R3 ;  /* 0x00000003c1047221 */ /* 0x000fe20000010000 */
[----:B------:R-:W-:Y:S01]  /*4df0*/  SHF.R.S32.HI R5, RZ, 0x1f, R0 ;  /* 0x0000001fff057819 */ /* 0x000fe20000011400 */
[----:B------:R-:W-:Y:S02]  /*4e00*/  FADD.FTZ R3, R189, R2 ;  /* 0x00000002bd037221 */ /* 0x000fe40000010000 */
[----:B------:R-:W-:Y:S01]  /*4e10*/  HMMA.16816.F32.BF16 R52, R96, R56, R144 ;  /* 0x000000386034723c */ /* 0x000fe20000041890 */
[----:B------:R-:W-:Y:S01]  /*4e20*/  LEA.HI R5, R5, R0, RZ, 0x6 ;  /* 0x0000000005057211 */ /* 0x000fe200078f30ff */
[----:B------:R-:W-:Y:S02]  /*4e30*/  FADD.FTZ R2, R194, R4 ;  /* 0x00000004c2027221 */ /* 0x000fe40000010000 */
[----:B------:R-:W-:Y:S01]  /*4e40*/  FADD.FTZ R0, R191, R3 ;  /* 0x00000003bf007221 */ /* 0x000fe20000010000 */
[----:B------:R-:W-:Y:S01]  /*4e50*/  SHF.R.S32.HI R211, RZ, 0x6, R5 ;  /* 0x00000006ffd37819 */ /* 0x000fe20000011405 */
[----:B------:R-:W-:-:S02]  /*4e60*/  FADD.FTZ R2, R14, R2 ;  /* 0x000000020e027221 */ /* 0x000fc40000010000 */
[C---:B------:R-:W-:Y:S01]  /*4e70*/  HMMA.16816.F32.BF16 R56, R96.reuse, R58, R88 ;  /* 0x0000003a6038723c */ /* 0x040fe20000041858 */
[----:B------:R-:W-:Y:S01]  /*4e80*/  LDSM.16.MT88.4 R88, [R165+0x5800] ;  /* 0x00580000a558783b */ /* 0x000fe20000004200 */
[----:B------:R-:W-:Y:S01]  /*4e90*/  IMNMX R211, R213, R211, !PT ;  /* 0x000000d3d5d37217 */ /* 0x000fe20007800200 */
[----:B------:R-:W-:Y:S02]  /*4ea0*/  FADD.FTZ R0, R7, R0 ;  /* 0x0000000007007221 */ /* 0x000fe40000010000 */
[----:B------:R-:W-:Y:S01]  /*4eb0*/  FADD.FTZ R205, R205, R2 ;  /* 0x00000002cdcd7221 */ /* 0x000fe20000010000 */
[----:B------:R-:W-:Y:S01]  /*4ec0*/  ISETP.GE.AND P0, PT, R184, R211, PT ;  /* 0x000000d3b800720c */ /* 0x000fe20003f06270 */
[----:B------:R-:W-:Y:S01]  /*4ed0*/  FADD.FTZ R0, R6, R0 ;  /* 0x0000000006007221 */ /* 0x000fe20000010000 */
[----:B------:R-:W-:Y:S01]  /*4ee0*/  HMMA.16816.F32.BF16 R44, R96, R48, R148 ;  /* 0x00000030602c723c */ /* 0x000fe20000041894 */
[----:B------:R-:W-:Y:S02]  /*4ef0*/  FADD.FTZ R205, R159, R205 ;  /* 0x000000cd9fcd7221 */ /* 0x000fe40000010000 */
[----:B------:R-:W-:-:S02]  /*4f00*/  FADD.FTZ R0, R13, R0 ;  /* 0x000000000d007221 */ /* 0x000fc40000010000 */
[----:B------:R-:W-:Y:S02]  /*4f10*/  FADD.FTZ R205, R15, R205 ;  /* 0x000000cd0fcd7221 */ /* 0x000fe40000010000 */
[----:B------:R-:W-:Y:S01]  /*4f20*/  FADD.FTZ R206, R206, R0 ;  /* 0x00000000cece7221 */ /* 0x000fe20000010000 */
[C---:B-1----:R-:W-:Y:S08]  /*4f30*/  HMMA.16816.F32.BF16 R36, R96.reuse, R40, R60 ;  /* 0x000000286024723c */ /* 0x042ff0000004183c */
[C---:B------:R-:W-:Y:S01]  /*4f40*/  HMMA.16816.F32.BF16 R40, R96.reuse, R42, R64 ;  /* 0x0000002a6028723c */ /* 0x040fe20000041840 */
[----:B------:R-:W1:Y:S07]  /*4f50*/  LDSM.16.MT88.4 R64, [R164+0x3800] ;  /* 0x00380000a440783b */ /* 0x000e6e0000004200 */
[C---:B------:R-:W-:Y:S08]  /*4f60*/  HMMA.16816.F32.BF16 R48, R96.reuse, R50, R68 ;  /* 0x000000326030723c */ /* 0x040ff00000041844 */
[C---:B------:R-:W-:Y:S08]  /*4f70*/  HMMA.16816.F32.BF16 R68, R96.reuse, R72, R136 ;  /* 0x000000486044723c */ /* 0x040ff00000041888 */
[C---:B------:R-:W-:Y:S08]  /*4f80*/  HMMA.16816.F32.BF16 R72, R96.reuse, R74, R76 ;  /* 0x0000004a6048723c */ /* 0x040ff0000004184c */
[C---:B------:R-:W-:Y:S08]  /*4f90*/  HMMA.16816.F32.BF16 R104, R96.reuse, R108, R104 ;  /* 0x0000006c6068723c */ /* 0x040ff00000041868 */
[C---:B------:R-:W-:Y:S08]  /*4fa0*/  HMMA.16816.F32.BF16 R112, R96.reuse, R116, R112 ;  /* 0x000000746070723c */ /* 0x040ff00000041870 */
        /* <DEDUP_REMOVED lines=8> */
[C---:B------:R-:W-:Y:S08]  /*5030*/  HMMA.16816.F32.BF16 R88, R96.reuse, R90, R20 ;  /* 0x0000005a6058723c */ /* 0x040ff00000041814 */
[C---:B------:R-:W-:Y:S08]  /*5040*/  HMMA.16816.F32.BF16 R92, R96.reuse, R8, R32 ;  /* 0x00000008605c723c */ /* 0x040ff00000041820 */
[----:B------:R-:W-:Y:S01]  /*5050*/  HMMA.16816.F32.BF16 R96, R96, R10, R16 ;  /* 0x0000000a6060723c */ /* 0x000fe20000041810 */
[----:B------:R-:W-:Y:S01]  /*5060*/  @!UPT UIADD3 URZ, URZ, URZ, URZ ;  /* 0x0000003f3f3ff290 */ /* 0x000fe2000fffe03f */
[----:B------:R-:W-:Y:S11]  /*5070*/  @!P0 BRA `(.L_x_1050) ;  /* 0x000036f000008947 */ /* 0x000ff60003800000 */
[----:B------:R-:W-:Y:S02]  /*5080*/  MOV R102, R12 ;  /* 0x0000000c00667202 */ /* 0x000fe40000000f00 */
[----:B------:R-:W-:-:S02]  /*5090*/  MOV R101, R100 ;  /* 0x0000006400657202 */ /* 0x000fc40000000f00 */
[----:B------:R-:W-:-:S07]  /*50a0*/  MOV R191, R184 ;  /* 0x000000b800bf7202 */ /* 0x000fce0000000f00 */
.L_x_1061:
        /* <DEDUP_REMOVED lines=16> */
[----:B------:R-:W-:Y:S01]  /*51b0*/  IMAD.WIDE.U32 R2, R186, c[0x0][0x208], RZ ;  /* 0x00008200ba027a25 */ /* 0x000fe200078e00ff */
[----:B------:R-:W-:Y:S02]  /*51c0*/  SHF.R.S32.HI R0, RZ, 0x1f, R186 ;  /* 0x0000001fff007819 */ /* 0x000fe400000114ba */
[----:B------:R-:W-:Y:S01]  /*51d0*/  SHF.R.S32.HI R4, RZ, 0x1f, R183 ;  /* 0x0000001fff047819 */ /* 0x000fe200000114b7 */
[C---:B------:R-:W-:Y:S01]  /*51e0*/  IMAD.SHL.U32 R23, R207.reuse, 0x2, RZ ;  /* 0x00000002cf177824 */ /* 0x040fe200078e00ff */
        /* <DEDUP_REMOVED lines=8> */
[C---:B------:R-:W-:Y:S01]  /*5270*/  SHF.L.U64.HI R14, R208.reuse, 0x1, R7 ;  /* 0x00000001d00e7819 */ /* 0x040fe20000010207 */
        /* <DEDUP_REMOVED lines=11> */
.L_x_1094:
[----:B------:R-:W-:-:S05]  /*5330*/  BRA.DIV ~URZ, `(.L_x_1054) ;  /* 0x000092b27f007947 */ /* 0x000fca000b800000 */
[----:B------:R-:W5:Y:S01]  /*5340*/  SHFL.IDX PT, R0, R12, RZ, 0x181f ;  /* 0x00181fff0c007589 */ /* 0x000f6200000e0000 */
[----:B------:R-:W-:Y:S02]  /*5350*/  ISETP.GE.AND P5, PT, R197, c[0x0][0x1d4], PT ;  /* 0x00007500c5007a0c */ /* 0x000fe40003fa6270 */
[----:B------:R-:W-:Y:S02]  /*5360*/  ISETP.GE.AND P2, PT, R208, c[0x0][0x1d4], PT ;  /* 0x00007500d0007a0c */ /* 0x000fe40003f46270 */
[C---:B-----5:R-:W-:Y:S02]  /*5370*/  IADD3 R2, P0, R0.reuse, R21, RZ ;  /* 0x0000001500027210 */ /* 0x060fe40007f1e0ff */
[----:B------:R-:W-:Y:S03]  /*5380*/  IADD3 R6, P6, R0, R22, RZ ;  /* 0x0000001600067210 */ /* 0x000fe60007fde0ff */
[C---:B---3--:R-:W-:Y:S01]  /*5390*/  IMAD.X R3, R4.reuse, 0x1, R13, P0 ;  /* 0x0000000104037824 */ /* 0x048fe200000e060d */
[----:B------:R-:W-:Y:S01]  /*53a0*/  ISETP.GE.AND P0, PT, R207, c[0x0][0x1d4], PT ;  /* 0x00007500cf007a0c */ /* 0x000fe20003f06270 */
[----:B------:R-:W-:Y:S03]  /*53b0*/  IMAD.X R7, R4, 0x1, R14, P6 ;  /* 0x0000000104077824 */ /* 0x000fe600030e060e */
[----:B------:R-:W-:Y:S01]  /*53c0*/  @!PT LDS RZ, [RZ] ;  /* 0x00000000fffff984 */ /* 0x000fe20000000800 */
[----:B------:R-:W-:Y:S01]  /*53d0*/  @!PT LDS RZ, [RZ] ;  /* 0x00000000fffff984 */ /* 0x000fe20000000800 */
[----:B------:R3:W-:Y:S04]  /*53e0*/  LDGSTS.E.BYPASS.LTC128B.128 [R182+0x100], [R2.64], !P5 ;  /* 0x0010000002b67fae */ /* 0x0007e8000e901d46 */
[----:B------:R5:W-:Y:S01]  /*53f0*/  LDGSTS.E.BYPASS.LTC128B.128 [R182+0x2100], [R6.64], !P2 ;  /* 0x0210000006b67fae */ /* 0x000be2000d101d46 */
[----:B---3--:R-:W-:Y:S03]  /*5400*/  IADD3 R2, P6, R0, R23, RZ ;  /* 0x0000001700027210 */ /* 0x008fe60007fde0ff */
[----:B------:R-:W3:Y:S01]  /*5410*/  SHFL.IDX PT, R0, R12, 0x1, 0x181f ;  /* 0x00381f000c007f89 */ /* 0x000ee200000e0000 */
[----:B-----5:R-:W-:Y:S01]  /*5420*/  SEL R6, RZ, 0x10, P2 ;  /* 0x00000010ff067807 */ /* 0x020fe20001000000 */
[----:B------:R-:W-:Y:S01]  /*5430*/  IMAD.X R3, R4, 0x1, R15, P6 ;  /* 0x0000000104037824 */ /* 0x000fe200030e060f */
[----:B------:R-:W-:Y:S01]  /*5440*/  SEL R7, RZ, 0x10, P0 ;  /* 0x00000010ff077807 */ /* 0x000fe20000000000 */
[----:B------:R5:W4:Y:S04]  /*5450*/  SHFL.IDX PT, R4, R5, 0x1, 0x181f ;  /* 0x00381f0005047f89 */ /* 0x000b2800000e0000 */
[----:B------:R2:W-:Y:S01]  /*5460*/  LDGSTS.E.BYPASS.LTC128B.128 [R182+0x4100], [R2.64], !P0 ;  /* 0x0410000002b67fae */ /* 0x0005e2000c101d46 */
[----:B----45:R-:W-:Y:S04]  /*5470*/  SEL R5, RZ, 0x10, P5 ;  /* 0x00000010ff057807 */ /* 0x030fe80002800000 */
.L_x_1095:
[C---:B---3--:R-:W-:Y:S02]  /*5480*/  ISETP.NE.U32.AND P5, PT, R5.reuse, RZ, PT ;  /* 0x000000ff0500720c */ /* 0x048fe40003fa5070 */
[----:B------:R-:W-:Y:S02]  /*5490*/  IADD3 R5, -R5, 0x10, RZ ;  /* 0x0000001005057810 */ /* 0x000fe40007ffe1ff */
[C---:B------:R-:W-:Y:S02]  /*54a0*/  ISETP.NE.U32.AND P6, PT, R6.reuse, RZ, PT ;  /* 0x000000ff0600720c */ /* 0x040fe40003fc5070 */
[----:B------:R-:W-:Y:S02]  /*54b0*/  LOP3.LUT R5, R5, 0xf, RZ, 0xc0, !PT ;  /* 0x0000000f05057812 */ /* 0x000fe400078ec0ff */
[----:B------:R-:W-:Y:S02]  /*54c0*/  IADD3 R6, -R6, 0x10, RZ ;  /* 0x0000001006067810 */ /* 0x000fe40007ffe1ff */
[----:B--2---:R-:W-:Y:S02]  /*54d0*/  IADD3 R2, P2, P0, R5, R0, R21 ;  /* 0x0000000005027210 */ /* 0x004fe4000785e015 */
[----:B------:R-:W-:Y:S02]  /*54e0*/  LOP3.LUT R6, R6, 0xf, RZ, 0xc0, !PT ;  /* 0x0000000f06067812 */ /* 0x000fe400078ec0ff */
[----:B------:R-:W-:Y:S02]  /*54f0*/  IADD3.X R3, RZ, R4, R13, P2, P0 ;  /* 0x00000004ff037210 */ /* 0x000fe400017e040d */
[----:B------:R-:W-:Y:S03]  /*5500*/  IADD3 R6, P2, P0, R6, R0, R22 ;  /* 0x0000000006067210 */ /* 0x000fe6000785e016 */
[----:B------:R-:W-:Y:S01]  /*5510*/  @!PT LDS RZ, [RZ] ;  /* 0x00000000fffff984 */ /* 0x000fe20000000800 */
[----:B------:R-:W-:Y:S01]  /*5520*/  @!PT LDS RZ, [RZ] ;  /* 0x00000000fffff984 */ /* 0x000fe20000000800 */
[----:B------:R-:W-:Y:S01]  /*5530*/  @!PT LDS RZ, [RZ] ;  /* 0x00000000fffff984 */ /* 0x000fe20000000800 */
[----:B------:R2:W-:Y:S01]  /*5540*/  LDGSTS.E.BYPASS.LTC128B.128.ZFILL [R182+0x1100], [R2.64], P5 ;  /* 0x0110000002b67fae */ /* 0x0005e2000a941d46 */
[C---:B------:R-:W-:Y:S02]  /*5550*/  ISETP.NE.U32.AND P5, PT, R7.reuse, RZ, PT ;  /* 0x000000ff0700720c */ /* 0x040fe40003fa5070 */
[----:B--2---:R-:W-:Y:S02]  /*5560*/  IADD3 R2, -R7, 0x10, RZ ;  /* 0x0000001007027810 */ /* 0x004fe40007ffe1ff */
[----:B------:R-:W-:Y:S02]  /*5570*/  IADD3.X R7, RZ, R4, R14, P2, P0 ;  /* 0x00000004ff077210 */ /* 0x000fe400017e040e */
[----:B------:R-:W-:Y:S03]  /*5580*/  LOP3.LUT R2, R2, 0xf, RZ, 0xc0, !PT ;  /* 0x0000000f02027812 */ /* 0x000fe600078ec0ff */
[----:B------:R2:W-:Y:S01]  /*5590*/  LDGSTS.E.BYPASS.LTC128B.128.ZFILL [R182+0x3100], [R6.64], P6 ;  /* 0x0310000006b67fae */ /* 0x0005e2000b141d46 */
[----:B------:R-:W-:Y:S04]  /*55a0*/  IADD3 R2, P2, P0, R2, R0, R23 ;  /* 0x0000000002027210 */ /* 0x000fe8000785e017 */
[----:B------:R-:W-:Y:S05]  /*55b0*/  IADD3.X R3, RZ, R4, R15, P2, P0 ;  /* 0x00000004ff037210 */ /* 0x000fea00017e040f */
[----:B------:R2:W-:Y:S04]  /*55c0*/  LDGSTS.E.BYPASS.LTC128B.128.ZFILL [R182+0x5100], [R2.64], P5 ;  /* 0x0510000002b67fae */ /* 0x0005e8000a941d46 */
.L_x_1052:
[----:B------:R-:W-:Y:S05]  /*55d0*/  BSYNC B0 ;  /* 0x0000000000007941 */ /* 0x000fea0003800000 */
.L_x_1051:
        /* <DEDUP_REMOVED lines=178> */
[----:B------:R-:W1:Y:S10]  /*6100*/  MUFU.TANH R137, R16 ;  /* 0x0000001000897308 */ /* 0x000e740000002400 */
[----:B------:R1:W1:Y:S01]  /*6110*/  MUFU.TANH R136, R17 ;  /* 0x0000001100887308 */ /* 0x0002620000002400 */
[----:B------:R-:W-:Y:S02]  /*6120*/  FMUL.FTZ R22, R22, c[0x0][0x320] ;  /* 0x0000c80016167a20 */ /* 0x000fe40000410000 */
[----:B------:R-:W-:Y:S02]  /*6130*/  FMUL.FTZ R23, R23, c[0x0][0x320] ;  /* 0x0000c80017177a20 */ /* 0x000fe40000410000 */
[----:B------:R-:W-:Y:S05]  /*6140*/  FMUL.FTZ R20, R20, c[0x0][0x320] ;  /* 0x0000c80014147a20 */ /* 0x000fea0000410000 */
[----:B------:R2:W2:Y:S01]  /*6150*/  MUFU.TANH R140, R18 ;  /* 0x00000012008c7308 */ /* 0x0004a20000002400 */
[----:B------:R-:W-:Y:S02]  /*6160*/  FMUL.FTZ R26, R26, c[0x0][0x320] ;  /* 0x0000c8001a1a7a20 */ /* 0x000fe40000410000 */
[----:B------:R-:W-:Y:S01]  /*6170*/  FMUL.FTZ R27, R27, c[0x0][0x320] ;  /* 0x0000c8001b1b7a20 */ /* 0x000fe20000410000 */
[C---:B-----5:R-:W-:Y:S06]  /*6180*/  HMMA.16816.F32.BF16 R28, R148.reuse, R8, R28 ;  /* 0x00000008941c723c */ /* 0x060fec000004181c */
[----:B------:R5:W3:Y:S02]  /*6190*/  MUFU.TANH R139, R19 ;  /* 0x00000013008b7308 */ /* 0x000ae40000002400 */
[----:B------:R-:W-:Y:S04]  /*61a0*/  HMMA.16816.F32.BF16 R32, R148, R10, R32 ;  /* 0x0000000a9420723c */ /* 0x000fe80000041820 */
[----:B-1----:R-:W-:Y:S04]  /*61b0*/  FMUL.FTZ R17, R25, c[0x0][0x320] ;  /* 0x0000c80019117a20 */ /* 0x002fe80000410000 */
[----:B------:R1:W1:Y:S01]  /*61c0*/  MUFU.TANH R141, R12 ;  /* 0x0000000c008d7308 */ /* 0x0002620000002400 */
[----:B--2---:R-:W-:Y:S07]  /*61d0*/  FMUL.FTZ R18, R24, c[0x0][0x320] ;  /* 0x0000c80018127a20 */ /* 0x004fee0000410000 */
[----:B------:R-:W-:Y:S02]  /*61e0*/  FMUL.FTZ R16, R28, c[0x0][0x320] ;  /* 0x0000c8001c107a20 */ /* 0x000fe40000410000 */
[----:B------:R2:W1:Y:S01]  /*61f0*/  MUFU.TANH R100, R20 ;  /* 0x0000001400647308 */ /* 0x0004620000002400 */
[----:B------:R-:W-:Y:S02]  /*6200*/  FMUL.FTZ R15, R29, c[0x0][0x320] ;  /* 0x0000c8001d0f7a20 */ /* 0x000fe40000410000 */
[----:B------:R-:W-:Y:S02]  /*6210*/  FMUL.FTZ R30, R30, c[0x0][0x320] ;  /* 0x0000c8001e1e7a20 */ /* 0x000fe40000410000 */
[----:B-----5:R-:W-:Y:S02]  /*6220*/  FMUL.FTZ R19, R21, c[0x0][0x320] ;  /* 0x0000c80015137a20 */ /* 0x020fe40000410000 */
[----:B------:R-:W-:Y:S02]  /*6230*/  FMUL.FTZ R31, R31, c[0x0][0x320] ;  /* 0x0000c8001f1f7a20 */ /* 0x000fe40000410000 */
[----:B------:R-:W-:Y:S01]  /*6240*/  FMUL.FTZ R14, R32, c[0x0][0x320] ;  /* 0x0000c800200e7a20 */ /* 0x000fe20000410000 */
[----:B------:R-:W1:Y:S01]  /*6250*/  MUFU.TANH R22, R22 ;  /* 0x0000001600167308 */ /* 0x000e620000002400 */
[----:B------:R-:W-:Y:S02]  /*6260*/  FMUL.FTZ R13, R33, c[0x0][0x320] ;  /* 0x0000c800210d7a20 */ /* 0x000fe40000410000 */
[----:B------:R-:W-:Y:S02]  /*6270*/  FMUL.FTZ R34, R34, c[0x0][0x320] ;  /* 0x0000c80022227a20 */ /* 0x000fe40000410000 */
[----:B------:R-:W-:Y:S05]  /*6280*/  FMUL.FTZ R35, R35, c[0x0][0x320] ;  /* 0x0000c80023237a20 */ /* 0x000fea0000410000 */
        /* <DEDUP_REMOVED lines=15> */
[----:B--234-:R-:W-:Y:S01]  /*6380*/  IMAD R0, R212, 0x20, R214 ;  /* 0x00000020d4007824 */ /* 0x01cfe200078e02d6 */
[----:B------:R-:W-:Y:S01]  /*6390*/  SHF.R.S32.HI R184, RZ, 0x1f, R207 ;  /* 0x0000001fffb87819 */ /* 0x000fe200000114cf */
[----:B------:R-:W-:Y:S01]  /*63a0*/  IMAD R2, R191, 0x40, R215 ;  /* 0x00000040bf027824 */ /* 0x000fe200078e02d7 */
[----:B------:R-:W-:Y:S01]  /*63b0*/  SHF.R.S32.HI R185, RZ, 0x1f, R208 ;  /* 0x0000001fffb97819 */ /* 0x000fe200000114d0 */
[----:B------:R-:W-:Y:S01]  /*63c0*/  IMAD.MOV.U32 R183, RZ, RZ, RZ ;  /* 0x000000ffffb77224 */ /* 0x000fe200078e00ff */
[C---:B------:R-:W-:Y:S01]  /*63d0*/  SHF.L.U64.HI R11, R207.reuse, 0x1, R184 ;  /* 0x00000001cf0b7819 */ /* 0x040fe200000102b8 */
[----:B------:R-:W-:Y:S01]  /*63e0*/  IMAD.SHL.U32 R24, R207, 0x2, RZ ;  /* 0x00000002cf187824 */ /* 0x000fe200078e00ff */
[----:B------:R-:W-:Y:S01]  /*63f0*/  IADD3 R2, R2, -0x40, R0 ;  /* 0xffffffc002027810 */ /* 0x000fe20007ffe000 */
[C---:B------:R-:W-:Y:S01]  /*6400*/  IMAD.SHL.U32 R21, R208.reuse, 0x2, RZ ;  /* 0x00000002d0157824 */ /* 0x040fe200078e00ff */
[----:B------:R-:W-:Y:S01]  /*6410*/  SHF.R.S32.HI R184, RZ, 0x1f, R197 ;  /* 0x0000001fffb87819 */ /* 0x000fe200000114c5 */
[C---:B-1----:R-:W-:Y:S01]  /*6420*/  IMAD.SHL.U32 R12, R197.reuse, 0x2, RZ ;  /* 0x00000002c50c7824 */ /* 0x042fe200078e00ff */
[----:B------:R-:W-:Y:S01]  /*6430*/  SHF.L.U64.HI R10, R208, 0x1, R185 ;  /* 0x00000001d00a7819 */ /* 0x000fe200000102b9 */
[----:B------:R-:W-:Y:S01]  /*6440*/  @P3 IMAD.HI.U32 R3, R2, c[0x0][0x2bc], RZ ;  /* 0x0000af0002033a27 */ /* 0x000fe200078e00ff */
[----:B------:R-:W-:Y:S03]  /*6450*/  SHF.L.U64.HI R9, R197, 0x1, R184 ;  /* 0x00000001c5097819 */ /* 0x000fe600000102b8 */
[----:B------:R-:W-:Y:S01]  /*6460*/  IMAD.MOV.U32 R0, RZ, RZ, R2 ;  /* 0x000000ffff007224 */ /* 0x000fe200078e0002 */
[----:B------:R-:W-:Y:S04]  /*6470*/  @P3 SHF.R.U32.HI R0, RZ, c[0x0][0x2c0], R3 ;  /* 0x0000b000ff003a19 */ /* 0x000fe80000011603 */
[C---:B------:R-:W-:Y:S04]  /*6480*/  @!P1 IADD3 R3, P0, R0.reuse, R218, RZ ;  /* 0x000000da00039210 */ /* 0x040fe80007f1e0ff */
[----:B------:R-:W-:Y:S01]  /*6490*/  @!P1 LEA.HI.X.SX32 R5, R0, R223, 0x1, P0 ;  /* 0x000000df00059211 */ /* 0x000fe200000f0eff */
[----:B------:R-:W-:Y:S01]  /*64a0*/  IMAD.MOV R0, RZ, RZ, -R0 ;  /* 0x000000ffff007224 */ /* 0x000fe200078e0a00 */
[C---:B------:R-:W-:Y:S03]  /*64b0*/  @!P1 LEA R4, P0, R3.reuse, c[0x0][0x2a0], 0x2 ;  /* 0x0000a80003049a11 */ /* 0x040fe600078010ff */
        /* <DEDUP_REMOVED lines=18> */
.L_x_1096:
[----:B------:R-:W-:-:S05]  /*65e0*/  BRA.DIV ~URZ, `(.L_x_1058) ;  /* 0x000082a27f007947 */ /* 0x000fca000b800000 */
[----:B------:R-:W3:Y:S01]  /*65f0*/  SHFL.IDX PT, R0, R8, RZ, 0x181f ;  /* 0x00181fff08007589 */ /* 0x000ee200000e0000 */
[----:B------:R-:W-:Y:S02]  /*6600*/  ISETP.GE.AND P5, PT, R197, c[0x0][0x1d4], PT ;  /* 0x00007500c5007a0c */ /* 0x000fe40003fa6270 */
[----:B------:R-:W-:Y:S02]  /*6610*/  ISETP.GE.AND P2, PT, R208, c[0x0][0x1d4], PT ;  /* 0x00007500d0007a0c */ /* 0x000fe40003f46270 */
[C---:B---3--:R-:W-:Y:S02]  /*6620*/  IADD3 R2, P0, R0.reuse, R12, RZ ;  /* 0x0000000c00027210 */ /* 0x048fe40007f1e0ff */
[----:B------:R-:W-:Y:S03]  /*6630*/  IADD3 R6, P6, R0, R21, RZ ;  /* 0x0000001500067210 */ /* 0x000fe60007fde0ff */
[C---:B--2---:R-:W-:Y:S01]  /*6640*/  IMAD.X R3, R4.reuse, 0x1, R9, P0 ;  /* 0x0000000104037824 */ /* 0x044fe200000e0609 */
[----:B------:R-:W-:Y:S01]  /*6650*/  ISETP.GE.AND P0, PT, R207, c[0x0][0x1d4], PT ;  /* 0x00007500cf007a0c */ /* 0x000fe20003f06270 */
[----:B------:R-:W-:Y:S03]  /*6660*/  IMAD.X R7, R4, 0x1, R10, P6 ;  /* 0x0000000104077824 */ /* 0x000fe600030e060a */
[----:B------:R-:W-:Y:S01]  /*6670*/  @!PT LDS RZ, [RZ] ;  /* 0x00000000fffff984 */ /* 0x000fe20000000800 */
[----:B------:R-:W-:Y:S01]  /*6680*/  @!PT LDS RZ, [RZ] ;  /* 0x00000000fffff984 */ /* 0x000fe20000000800 */
[----:B------:R2:W-:Y:S04]  /*6690*/  LDGSTS.E.BYPASS.LTC128B.128 [R182+0x6100], [R2.64], !P5 ;  /* 0x0610000002b67fae */ /* 0x0005e8000e901d46 */
[----:B------:R3:W-:Y:S01]  /*66a0*/  LDGSTS.E.BYPASS.LTC128B.128 [R182+0x8100], [R6.64], !P2 ;  /* 0x0810000006b67fae */ /* 0x0007e2000d101d46 */
[----:B--2---:R-:W-:Y:S03]  /*66b0*/  IADD3 R2, P6, R0, R24, RZ ;  /* 0x0000001800027210 */ /* 0x004fe60007fde0ff */
[----:B------:R-:W2:Y:S01]  /*66c0*/  SHFL.IDX PT, R0, R8, 0x1, 0x181f ;  /* 0x00381f0008007f89 */ /* 0x000ea200000e0000 */
[----:B---3--:R-:W-:Y:S01]  /*66d0*/  SEL R6, RZ, 0x10, P2 ;  /* 0x00000010ff067807 */ /* 0x008fe20001000000 */
[----:B------:R-:W-:Y:S01]  /*66e0*/  IMAD.X R3, R4, 0x1, R11, P6 ;  /* 0x0000000104037824 */ /* 0x000fe200030e060b */
[----:B------:R-:W-:Y:S01]  /*66f0*/  SEL R7, RZ, 0x10, P0 ;  /* 0x00000010ff077807 */ /* 0x000fe20000000000 */
[----:B------:R3:W4:Y:S04]  /*6700*/  SHFL.IDX PT, R4, R5, 0x1, 0x181f ;  /* 0x00381f0005047f89 */ /* 0x00072800000e0000 */
[----:B------:R1:W-:Y:S02]  /*6710*/  LDGSTS.E.BYPASS.LTC128B.128 [R182+0xa100], [R2.64], !P0 ;  /* 0x0a10000002b67fae */ /* 0x0003e4000c101d46 */
[----:B-1-3--:R-:W-:Y:S04]  /*6720*/  SEL R5, RZ, 0x10, P5 ;  /* 0x00000010ff057807 */ /* 0x00afe80002800000 */
.L_x_1097:
[C---:B--2---:R-:W-:Y:S02]  /*6730*/  ISETP.NE.U32.AND P5, PT, R5.reuse, RZ, PT ;  /* 0x000000ff0500720c */ /* 0x044fe40003fa5070 */
[----:B------:R-:W-:Y:S02]  /*6740*/  IADD3 R5, -R5, 0x10, RZ ;  /* 0x0000001005057810 */ /* 0x000fe40007ffe1ff */
[C---:B------:R-:W-:Y:S02]  /*6750*/  ISETP.NE.U32.AND P6, PT, R6.reuse, RZ, PT ;  /* 0x000000ff0600720c */ /* 0x040fe40003fc5070 */
[----:B------:R-:W-:Y:S02]  /*6760*/  LOP3.LUT R5, R5, 0xf, RZ, 0xc0, !PT ;  /* 0x0000000f05057812 */ /* 0x000fe400078ec0ff */
[----:B------:R-:W-:Y:S02]  /*6770*/  IADD3 R6, -R6, 0x10, RZ ;  /* 0x0000001006067810 */ /* 0x000fe40007ffe1ff */
[----:B------:R-:W-:Y:S02]  /*6780*/  IADD3 R2, P2, P0, R5, R0, R12 ;  /* 0x0000000005027210 */ /* 0x000fe4000785e00c */
[----:B------:R-:W-:Y:S02]  /*6790*/  LOP3.LUT R6, R6, 0xf, RZ, 0xc0, !PT ;  /* 0x0000000f06067812 */ /* 0x000fe400078ec0ff */
[----:B----4-:R-:W-:Y:S02]  /*67a0*/  IADD3.X R3, RZ, R4, R9, P2, P0 ;  /* 0x00000004ff037210 */ /* 0x010fe400017e0409 */
[----:B------:R-:W-:Y:S03]  /*67b0*/  IADD3 R6, P2, P0, R6, R0, R21 ;  /* 0x0000000006067210 */ /* 0x000fe6000785e015 */
[----:B------:R-:W-:Y:S01]  /*67c0*/  @!PT LDS RZ, [RZ] ;  /* 0x00000000fffff984 */ /* 0x000fe20000000800 */
[----:B------:R-:W-:Y:S01]  /*67d0*/  @!PT LDS RZ, [RZ] ;  /* 0x00000000fffff984 */ /* 0x000fe20000000800 */
[----:B------:R-:W-:Y:S01]  /*67e0*/  @!PT LDS RZ, [RZ] ;  /* 0x00000000fffff984 */ /* 0x000fe20000000800 */
[----:B------:R1:W-:Y:S01]  /*67f0*/  LDGSTS.E.BYPASS.LTC128B.128.ZFILL [R182+0x7100], [R2.64], P5 ;  /* 0x0710000002b67fae */ /* 0x0003e2000a941d46 */
[C---:B------:R-:W-:Y:S02]  /*6800*/  ISETP.NE.U32.AND P5, PT, R7.reuse, RZ, PT ;  /* 0x000000ff0700720c */ /* 0x040fe40003fa5070 */
[----:B-1----:R-:W-:Y:S02]  /*6810*/  IADD3 R2, -R7, 0x10, RZ ;  /* 0x0000001007027810 */ /* 0x002fe40007ffe1ff */
[----:B------:R-:W-:Y:S02]  /*6820*/  IADD3.X R7, RZ, R4, R10, P2, P0 ;  /* 0x00000004ff077210 */ /* 0x000fe400017e040a */
[----:B------:R-:W-:Y:S03]  /*6830*/  LOP3.LUT R2, R2, 0xf, RZ, 0xc0, !PT ;  /* 0x0000000f02027812 */ /* 0x000fe600078ec0ff */
[----:B------:R1:W-:Y:S01]  /*6840*/  LDGSTS.E.BYPASS.LTC128B.128.ZFILL [R182+0x9100], [R6.64], P6 ;  /* 0x0910000006b67fae */ /* 0x0003e2000b141d46 */
[----:B------:R-:W-:Y:S04]  /*6850*/  IADD3 R2, P2, P0, R2, R0, R24 ;  /* 0x0000000002027210 */ /* 0x000fe8000785e018 */
[----:B------:R-:W-:Y:S05]  /*6860*/  IADD3.X R3, RZ, R4, R11, P2, P0 ;  /* 0x00000004ff037210 */ /* 0x000fea00017e040b */
[----:B------:R1:W-:Y:S04]  /*6870*/  LDGSTS.E.BYPASS.LTC128B.128.ZFILL [R182+0xb100], [R2.64], P5 ;  /* 0x0b10000002b67fae */ /* 0x0003e8000a941d46 */
.L_x_1056:
[----:B--234-:R-:W-:Y:S05]  /*6880*/  BSYNC B0 ;  /* 0x0000000000007941 */ /* 0x01cfea0003800000 */
.L_x_1055:
[----:B------:R-:W-:Y:S01]  /*6890*/  MOV R0, 0x1 ;  /* 0x0000000100007802 */ /* 0x000fe20000000f00 */
[----:B------:R-:W0:Y:S01]  /*68a0*/  LDGDEPBAR ;  /* 0x00000000000079af */ /* 0x000e220000000000 */
[----:B-1----:R-:W-:Y:S01]  /*68b0*/  MOV R3, c[0x0][0x2ac] ;  /* 0x0000ab0000037a02 */ /* 0x002fe20000000f00 */
[----:B------:R-:W-:Y:S01]  /*68c0*/  @P4 IMAD.HI.U32 R2, R210, c[0x0][0x2c8], RZ ;  /* 0x0000b200d2024a27 */ /* 0x000fe200078e00ff */
[----:B------:R-:W-:Y:S03]  /*68d0*/  MOV R4, R210 ;  /* 0x000000d200047202 */ /* 0x000fe60000000f00 */
[----:B------:R-:W-:Y:S01]  /*68e0*/  IMAD R0, R191, -0x40, R0 ;  /* 0xffffffc0bf007824 */ /* 0x000fe200078e0200 */
[----:B------:R-:W-:Y:S04]  /*68f0*/  @P4 SHF.R.U32.HI R4, RZ, c[0x0][0x2cc], R2 ;  /* 0x0000b300ff044a19 */ /* 0x000fe80000011602 */
[----:B------:R-:W-:Y:S05]  /*6900*/  IADD3 R0, -R225, R0, RZ ;  /* 0x00000000e1007210 */ /* 0x000fea0007ffe1ff */
[----:B------:R-:W-:Y:S05]  /*6910*/  IMAD R0, R3, c[0x0][0x1d0], R0 ;  /* 0x0000740003007a24 */ /* 0x000fea00078e0200 */
[----:B------:R-:W-:Y:S01]  /*6920*/  IADD3 R5, R0, -c[0x0][0x168], RZ ;  /* 0x80005a0000057a10 */ /* 0x000fe20007ffe0ff */
[----:B------:R-:W-:-:S05]  /*6930*/  BRA.DIV ~URZ, `(.L_x_1059) ;  /* 0x000081827f007947 */ /* 0x000fca000b800000 */
[----:B------:R1:W2:Y:S02]  /*6940*/  SHFL.IDX PT, R0, R4, RZ, 0x1c1f ;  /* 0x001c1fff04007589 */ /* 0x0002a400000e0000 */
.L_x_1098:
[----:B--2---:R-:W-:Y:S05]  /*6950*/  IMAD.IADD R0, R5, 0x1, R0 ;  /* 0x0000000105007824 */ /* 0x004fea00078e0200 */
[C---:B------:R-:W-:Y:S02]  /*6960*/  ISETP.GT.AND P6, PT, R0.reuse, RZ, PT ;  /* 0x000000ff0000720c */ /* 0x040fe40003fc4270 */
[C---:B------:R-:W-:Y:S02]  /*6970*/  ISETP.GT.AND P5, PT, R0.reuse, 0x1, PT ;  /* 0x000000010000780c */ /* 0x040fe40003fa4270 */
[C---:B------:R-:W-:Y:S02]  /*6980*/  ISETP.GT.AND P2, PT, R0.reuse, 0x8, PT ;  /* 0x000000080000780c */ /* 0x040fe40003f44270 */
[C---:B------:R-:W-:Y:S02]  /*6990*/  ISETP.GT.AND P0, PT, R0.reuse, 0x9, PT ;  /* 0x000000090000780c */ /* 0x040fe40003f04270 */
[----:B------:R-:W-:Y:S02]  /*69a0*/  FSEL R6, R153, -INF , P6 ;  /* 0xff80000099067808 */ /* 0x000fe40003000000 */
[----:B------:R-:W-:Y:S02]  /*69b0*/  ISETP.GT.AND P6, PT, R0, 0x10, PT ;  /* 0x000000100000780c */ /* 0x000fe40003fc4270 */
[----:B------:R-:W-:Y:S02]  /*69c0*/  FSEL R10, R152, -INF , P5 ;  /* 0xff800000980a7808 */ /* 0x000fe40002800000 */
        /* <DEDUP_REMOVED lines=22> */
[----:B------:R-:W-:Y:S02]  /*6b30*/  FSEL R189, R15, -INF , P5 ;  /* 0xff8000000fbd7808 */ /* 0x000fe40002800000 */
[----:B------:R-:W-:Y:S02]  /*6b40*/  FSEL R188, R14, -INF , P2 ;  /* 0xff8000000ebc7808 */ /* 0x000fe40001000000 */
[----:B------:R-:W-:Y:S01]  /*6b50*/  FSEL R187, R13, -INF , P0 ;  /* 0xff8000000dbb7808 */ /* 0x000fe20000000000 */
[----:B------:R-:W-:-:S05]  /*6b60*/  BRA.DIV ~URZ, `(.L_x_1060) ;  /* 0x00007fb27f007947 */ /* 0x000fca000b800000 */
[----:B------:R-:W-:Y:S01]  /*6b70*/  FMNMX.FTZ R2, R6, R101, !PT ;  /* 0x0000006506027209 */ /* 0x000fe20007810000 */
[----:B------:R-:W2:Y:S03]  /*6b80*/  SHFL.IDX PT, R0, R4, 0x1, 0x1c1f ;  /* 0x003c1f0004007f89 */ /* 0x000ea600000e0000 */
[----:B------:R-:W-:Y:S04]  /*6b90*/  FMNMX.FTZ R2, R10, R2, !PT ;  /* 0x000000020a027209 */ /* 0x000fe80007810000 */
[----:B------:R-:W-:Y:S04]  /*6ba0*/  FMNMX.FTZ R2, R9, R2, !PT ;  /* 0x0000000209027209 */ /* 0x000fe80007810000 */
[----:B------:R-:W-:Y:S04]  /*6bb0*/  FMNMX.FTZ R2, R12, R2, !PT ;  /* 0x000000020c027209 */ /* 0x000fe80007810000 */
[----:B------:R-:W-:Y:S04]  /*6bc0*/  FMNMX.FTZ R2, R153, R2, !PT ;  /* 0x0000000299027209 */ /* 0x000fe80007810000 */
[----:B------:R-:W-:Y:S04]  /*6bd0*/  FMNMX.FTZ R2, R152, R2, !PT ;  /* 0x0000000298027209 */ /* 0x000fe80007810000 */
[----:B------:R-:W-:Y:S01]  /*6be0*/  FMNMX.FTZ R2, R151, R2, !PT ;  /* 0x0000000297027209 */ /* 0x000fe20007810000 */
[----:B--2---:R-:W-:Y:S03]  /*6bf0*/  IMAD.IADD R0, R5, 0x1, R0 ;  /* 0x0000000105007824 */ /* 0x004fe600078e0200 */
[----:B------:R-:W-:Y:S02]  /*6c00*/  FMNMX.FTZ R2, R150, R2, !PT ;  /* 0x0000000296027209 */ /* 0x000fe40007810000 */
[C---:B------:R-:W-:Y:S02]  /*6c10*/  ISETP.GT.AND P2, PT, R0.reuse, RZ, PT ;  /* 0x000000ff0000720c */ /* 0x040fe40003f44270 */
[C---:B------:R-:W-:Y:S02]  /*6c20*/  ISETP.GT.AND P0, PT, R0.reuse, 0x1, PT ;  /* 0x000000010000780c */ /* 0x040fe40003f04270 */
[----:B------:R-:W-:Y:S02]  /*6c30*/  FSEL R5, R155, -INF , P2 ;  /* 0xff8000009b057808 */ /* 0x000fe40001000000 */
[----:B------:R-:W-:Y:S02]  /*6c40*/  ISETP.GT.AND P2, PT, R0, 0x8, PT ;  /* 0x000000080000780c */ /* 0x000fe40003f44270 */
[----:B------:R-:W-:Y:S02]  /*6c50*/  FSEL R8, R154, -INF , P0 ;  /* 0xff8000009a087808 */ /* 0x000fe40000000000 */
[----:B------:R-:W-:Y:S02]  /*6c60*/  FMNMX.FTZ R3, R5, R102, !PT ;  /* 0x0000006605037209 */ /* 0x000fe40007810000 */
[----:B------:R-:W-:Y:S02]  /*6c70*/  ISETP.GT.AND P0, PT, R0, 0x9, PT ;  /* 0x000000090000780c */ /* 0x000fe40003f04270 */
[----:B------:R-:W-:Y:S02]  /*6c80*/  FSEL R7, R144, -INF , P2 ;  /* 0xff80000090077808 */ /* 0x000fe40001000000 */
[----:B------:R-:W-:Y:S02]  /*6c90*/  FMNMX.FTZ R3, R8, R3, !PT ;  /* 0x0000000308037209 */ /* 0x000fe40007810000 */
[C---:B------:R-:W-:Y:S02]  /*6ca0*/  ISETP.GT.AND P2, PT, R0.reuse, 0x10, PT ;  /* 0x000000100000780c */ /* 0x040fe40003f44270 */
[----:B------:R-:W-:Y:S02]  /*6cb0*/  FSEL R11, R145, -INF , P0 ;  /* 0xff800000910b7808 */ /* 0x000fe40000000000 */
[----:B-1----:R-:W-:Y:S02]  /*6cc0*/  FMNMX.FTZ R4, R7, R3, !PT ;  /* 0x0000000307047209 */ /* 0x002fe40007810000 */
[----:B------:R-:W-:Y:S02]  /*6cd0*/  ISETP.GT.AND P0, PT, R0, 0x11, PT ;  /* 0x000000110000780c */ /* 0x000fe40003f04270 */
[----:B------:R-:W-:Y:S02]  /*6ce0*/  FSEL R146, R146, -INF , P2 ;  /* 0xff80000092927808 */ /* 0x000fe40001000000 */
[----:B------:R-:W-:Y:S02]  /*6cf0*/  FMNMX.FTZ R4, R11, R4, !PT ;  /* 0x000000040b047209 */ /* 0x000fe40007810000 */
        /* <DEDUP_REMOVED lines=38> */
[----:B------:R-:W-:Y:S02]  /*6f60*/  FSEL R193, R35, -INF , P0 ;  /* 0xff80000023c17808 */ /* 0x000fe40000000000 */
[----:B------:R-:W-:Y:S01]  /*6f70*/  FMNMX.FTZ R4, R195, R4, !PT ;  /* 0x00000004c3047209 */ /* 0x000fe20007810000 */
[----:B------:R-:W1:Y:S03]  /*6f80*/  SHFL.BFLY PT, R100, R0, 0x2, 0x1f ;  /* 0x0c401f0000647f89 */ /* 0x000e6600000e0000 */
[----:B------:R-:W-:Y:S05]  /*6f90*/  FMNMX.FTZ R4, R193, R4, !PT ;  /* 0x00000004c1047209 */ /* 0x000fea0007810000 */
[----:B------:R-:W2:Y:S01]  /*6fa0*/  SHFL.BFLY PT, R2, R4, 0x2, 0x1f ;  /* 0x0c401f0004027f89 */ /* 0x000ea200000e0000 */
[----:B-1----:R-:W-:Y:S07]  /*6fb0*/  FMNMX.FTZ R100, R100, R0, !PT ;  /* 0x0000000064647209 */ /* 0x002fee0007810000 */
[----:B------:R-:W1:Y:S01]  /*6fc0*/  SHFL.BFLY PT, R3, R100, 0x1, 0x1f ;  /* 0x0c201f0064037f89 */ /* 0x000e6200000e0000 */
[----:B--2---:R-:W-:Y:S07]  /*6fd0*/  FMNMX.FTZ R4, R4, R2, !PT ;  /* 0x0000000204047209 */ /* 0x004fee0007810000 */
[----:B------:R2:W3:Y:S01]  /*6fe0*/  SHFL.BFLY PT, R0, R4, 0x1, 0x1f ;  /* 0x0c201f0004007f89 */ /* 0x0004e200000e0000 */
[----:B-1----:R-:W-:Y:S07]  /*6ff0*/  FMNMX.FTZ R100, R100, R3, !PT ;  /* 0x0000000364647209 */ /* 0x002fee0007810000 */
.L_x_1099:
[C---:B------:R-:W-:Y:S01]  /*7000*/  FSETP.NEU.FTZ.AND P0, PT, R100.reuse, -INF , PT ;  /* 0xff8000006400780b */ /* 0x040fe20003f1d000 */
[----:B------:R-:W-:Y:S01]  /*7010*/  FMUL.FTZ R144, R100, c[0x0][0x2d0] ;  /* 0x0000b40064907a20 */ /* 0x000fe20000410000 */
[----:B---3--:R-:W-:Y:S01]  /*7020*/  FMNMX.FTZ R3, R0, R4, !PT ;  /* 0x0000000400037209 */ /* 0x008fe20007810000 */
[----:B------:R-:W-:Y:S01]  /*7030*/  WARPSYNC 0xffffffff ;  /* 0xffffffff00007948 */ /* 0x000fe20003800000 */
[----:B------:R-:W-:Y:S01]  /*7040*/  FSEL R2, R100, RZ, P0 ;  /* 0x000000ff64027208 */ /* 0x000fe20000000000 */
[----:B------:R-:W1:Y:S01]  /*7050*/  LDSM.16.MT88.4 R140, [R162] ;  /* 0x00000000a28c783b */ /* 0x000e620000004200 */
[----:B------:R-:W-:Y:S01]  /*7060*/  FSEL R144, R144, RZ, P0 ;  /* 0x000000ff90907208 */ /* 0x000fe20000000000 */
[C---:B------:R-:W-:Y:S01]  /*7070*/  FMUL.FTZ R145, R3.reuse, c[0x0][0x2d0] ;  /* 0x0000b40003917a20 */ /* 0x040fe20000410000 */
[----:B------:R-:W-:Y:S01]  /*7080*/  FSETP.NEU.FTZ.AND P0, PT, R3, -INF , PT ;  /* 0xff8000000300780b */ /* 0x000fe20003f1d000 */
[----:B------:R-:W-:Y:S02]  /*7090*/  FADD.FTZ R0, -R2, R101 ;  /* 0x0000006502007221 */ /* 0x000fe40000010100 */
[--C-:B------:R-:W-:Y:S01]  /*70a0*/  FFMA.FTZ R6, R6, c[0x0][0x2d0], -R144.reuse ;  /* 0x0000b40006067a23 */ /* 0x100fe20000010890 */
[----:B------:R-:W-:Y:S01]  /*70b0*/  FSEL R145, R145, RZ, P0 ;  /* 0x000000ff91917208 */ /* 0x000fe20000000000 */
[----:B------:R-:W-:Y:S02]  /*70c0*/  FMUL.FTZ R0, R0, c[0x0][0x2d0] ;  /* 0x0000b40000007a20 */ /* 0x000fe40000410000 */
[--C-:B------:R-:W-:Y:S02]  /*70d0*/  FFMA.FTZ R10, R10, c[0x0][0x2d0], -R144.reuse ;  /* 0x0000b4000a0a7a23 */ /* 0x100fe40000010890 */
[----:B------:R3:W-:Y:S01]  /*70e0*/  MUFU.EX2 R2, R0 ;  /* 0x0000000000027308 */ /* 0x0007e20000000800 */
[--C-:B------:R-:W-:Y:S02]  /*70f0*/  FFMA.FTZ R5, R5, c[0x0][0x2d0], -R145.reuse ;  /* 0x0000b40005057a23 */ /* 0x100fe40000010891 */
[--C-:B------:R-:W-:Y:S02]  /*7100*/  FFMA.FTZ R7, R7, c[0x0][0x2d0], -R145.reuse ;  /* 0x0000b40007077a23 */ /* 0x100fe40000010891 */
[--C-:B------:R-:W-:Y:S02]  /*7110*/  FFMA.FTZ R9, R9, c[0x0][0x2d0], -R144.reuse ;  /* 0x0000b40009097a23 */ /* 0x100fe40000010890 */
[----:B------:R-:W-:Y:S02]  /*7120*/  FFMA.FTZ R12, R12, c[0x0][0x2d0], -R144 ;  /* 0x0000b4000c0c7a23 */ /* 0x000fe40000010890 */
[--C-:B------:R-:W-:Y:S01]  /*7130*/  FFMA.FTZ R8, R8, c[0x0][0x2d0], -R145.reuse ;  /* 0x0000b40008087a23 */ /* 0x100fe20000010891 */
[----:B------:R-:W-:Y:S01]  /*7140*/  MUFU.EX2 R6, R6 ;  /* 0x0000000600067308 */ /* 0x000fe20000000800 */
[--C-:B------:R-:W-:Y:S02]  /*7150*/  FFMA.FTZ R11, R11, c[0x0][0x2d0], -R145.reuse ;  /* 0x0000b4000b0b7a23 */ /* 0x100fe40000010891 */
[----:B------:R-:W-:Y:S07]  /*7160*/  FFMA.FTZ R101, R147, c[0x0][0x2d0], -R145 ;  /* 0x0000b40093657a23 */ /* 0x000fee0000010891 */
[----:B------:R-:W-:Y:S01]  /*7170*/  MUFU.EX2 R199, R10 ;  /* 0x0000000a00c77308 */ /* 0x000fe20000000800 */
[----:B---3--:R-:W-:Y:S02]  /*7180*/  FSEL R0, R3, RZ, P0 ;  /* 0x000000ff03007208 */ /* 0x008fe40000000000 */
[----:B------:R-:W-:Y:S03]  /*7190*/  ISETP.GT.AND P0, PT, R191, R211, PT ;  /* 0x000000d3bf00720c */ /* 0x000fe60003f04270 */
[----:B------:R-:W-:Y:S04]  /*71a0*/  FADD.FTZ R0, -R0, R102 ;  /* 0x0000006600007221 */ /* 0x000fe80000010100 */
[----:B------:R-:W-:Y:S01]  /*71b0*/  MUFU.EX2 R196, R5 ;  /* 0x0000000500c47308 */ /* 0x000fe20000000800 */
[----:B------:R-:W-:Y:S09]  /*71c0*/  FMUL.FTZ R0, R0, c[0x0][0x2d0] ;  /* 0x0000b40000007a20 */ /* 0x000ff20000410000 */
[----:B------:R-:W-:Y:S10]  /*71d0*/  MUFU.EX2 R200, R7 ;  /* 0x0000000700c87308 */ /* 0x000ff40000000800 */
[----:B------:R-:W-:Y:S10]  /*71e0*/  MUFU.EX2 R0, R0 ;  /* 0x0000000000007308 */ /* 0x000ff40000000800 */
[----:B------:R-:W-:Y:S10]  /*71f0*/  MUFU.EX2 R201, R9 ;  /* 0x0000000900c97308 */ /* 0x000ff40000000800 */
[----:B------:R-:W-:Y:S10]  /*7200*/  MUFU.EX2 R202, R12 ;  /* 0x0000000c00ca7308 */ /* 0x000ff40000000800 */
[----:B------:R-:W-:Y:S10]  /*7210*/  MUFU.EX2 R198, R8 ;  /* 0x0000000800c67308 */ /* 0x000ff40000000800 */
[----:B------:R-:W3:Y:S02]  /*7220*/  MUFU.EX2 R209, R11 ;  /* 0x0000000b00d17308 */ /* 0x000ee40000000800 */
[----:B---3--:R-:W-:Y:S01]  /*7230*/  F2FP.BF16.PACK_AB R139, R209, R200 ;  /* 0x000000c8d18b723e */ /* 0x008fe200000010ff */
[C---:B--2---:R-:W-:Y:S01]  /*7240*/  FMUL.FTZ R4, R2.reuse, R104 ;  /* 0x0000006802047220 */ /* 0x044fe20000410000 */
[----:B------:R-:W-:Y:S01]  /*7250*/  F2FP.BF16.PACK_AB R136, R199, R6 ;  /* 0x00000006c788723e */ /* 0x000fe200000010ff */
[----:B------:R-:W-:Y:S01]  /*7260*/  FMUL.FTZ R5, R2, R105 ;  /* 0x0000006902057220 */ /* 0x000fe20000410000 */
[----:B------:R-:W-:Y:S01]  /*7270*/  F2FP.BF16.PACK_AB R138, R202, R201 ;  /* 0x000000c9ca8a723e */ /* 0x000fe200000010ff */
[----:B------:R-:W-:Y:S01]  /*7280*/  FMUL.FTZ R7, R0, R107 ;  /* 0x0000006b00077220 */ /* 0x000fe20000410000 */
[----:B------:R-:W-:Y:S01]  /*7290*/  F2FP.BF16.PACK_AB R137, R198, R196 ;  /* 0x000000c4c689723e */ /* 0x000fe200000010ff */
[----:B------:R-:W-:Y:S02]  /*72a0*/  FFMA.FTZ R102, R2, R205, R6 ;  /* 0x000000cd02667223 */ /* 0x000fe40000010006 */
[----:B------:R-:W-:Y:S02]  /*72b0*/  FMUL.FTZ R6, R0, R106 ;  /* 0x0000006a00067220 */ /* 0x000fe40000410000 */
[----:B------:R-:W2:Y:S01]  /*72c0*/  LDSM.16.MT88.4 R104, [R163] ;  /* 0x00000000a368783b */ /* 0x000ea20000004200 */
[C---:B------:R-:W-:Y:S02]  /*72d0*/  FMUL.FTZ R8, R2.reuse, R108 ;  /* 0x0000006c02087220 */ /* 0x040fe40000410000 */
[----:B------:R-:W-:Y:S02]  /*72e0*/  FMUL.FTZ R9, R2, R109 ;  /* 0x0000006d02097220 */ /* 0x000fe40000410000 */
[C---:B-1----:R-:W-:Y:S05]  /*72f0*/  HMMA.16816.F32.BF16 R4, R136.reuse, R140, R4 ;  /* 0x0000008c8804723c */ /* 0x042fea0000041804 */
[C---:B------:R-:W-:Y:S02]  /*7300*/  FMUL.FTZ R10, R0.reuse, R110 ;  /* 0x0000006e000a7220 */ /* 0x040fe40000410000 */
[----:B------:R-:W-:Y:S02]  /*7310*/  FMUL.FTZ R11, R0, R111 ;  /* 0x0000006f000b7220 */ /* 0x000fe40000410000 */
[----:B------:R-:W-:Y:S03]  /*7320*/  LDSM.16.MT88.4 R108, [R162+0x800] ;  /* 0x00080000a26c783b */ /* 0x000fe60000004200 */
[C---:B------:R-:W-:Y:S02]  /*7330*/  FMUL.FTZ R12, R2.reuse, R112 ;  /* 0x00000070020c7220 */ /* 0x040fe40000410000 */
[C---:B------:R-:W-:Y:S03]  /*7340*/  HMMA.16816.F32.BF16 R8, R136.reuse, R142, R8 ;  /* 0x0000008e8808723c */ /* 0x040fe60000041808 */
[----:B------:R-:W-:Y:S02]  /*7350*/  FMUL.FTZ R13, R2, R113 ;  /* 0x00000071020d7220 */ /* 0x000fe40000410000 */
[C---:B------:R-:W-:Y:S02]  /*7360*/  FMUL.FTZ R14, R0.reuse, R114 ;  /* 0x00000072000e7220 */ /* 0x040fe40000410000 */
[----:B------:R-:W-:Y:S02]  /*7370*/  FMUL.FTZ R15, R0, R115 ;  /* 0x00000073000f7220 */ /* 0x000fe40000410000 */
[----:B------:R-:W-:Y:S03]  /*7380*/  LDSM.16.MT88.4 R112, [R163+0x800] ;  /* 0x00080000a370783b */ /* 0x000fe60000004200 */
[C---:B------:R-:W-:Y:S02]  /*7390*/  FMUL.FTZ R16, R2.reuse, R116 ;  /* 0x0000007402107220 */ /* 0x040fe40000410000 */
[----:B------:R-:W-:Y:S02]  /*73a0*/  FMUL.FTZ R17, R2, R117 ;  /* 0x0000007502117220 */ /* 0x000fe40000410000 */
[C---:B------:R-:W-:Y:S02]  /*73b0*/  FMUL.FTZ R18, R0.reuse, R118 ;  /* 0x0000007600127220 */ /* 0x040fe40000410000 */
[----:B------:R-:W-:Y:S02]  /*73c0*/  FMUL.FTZ R19, R0, R119 ;  /* 0x0000007700137220 */ /* 0x000fe40000410000 */
[----:B------:R-:W-:Y:S01]  /*73d0*/  LDSM.16.MT88.4 R116, [R165+0x1000] ;  /* 0x00100000a574783b */ /* 0x000fe20000004200 */
[C---:B--2---:R-:W-:Y:S03]  /*73e0*/  HMMA.16816.F32.BF16 R12, R136.reuse, R104, R12 ;  /* 0x00000068880c723c */ /* 0x044fe6000004180c */
[C---:B------:R-:W-:Y:S02]  /*73f0*/  FMUL.FTZ R24, R2.reuse, R124 ;  /* 0x0000007c02187220 */ /* 0x040fe40000410000 */
[----:B------:R-:W-:Y:S02]  /*7400*/  FMUL.FTZ R25, R2, R125 ;  /* 0x0000007d02197220 */ /* 0x000fe40000410000 */
[----:B------:R-:W-:Y:S01]  /*7410*/  FMUL.FTZ R26, R0, R126 ;  /* 0x0000007e001a7220 */ /* 0x000fe20000410000 */
[C---:B------:R-:W-:Y:S01]  /*7420*/  HMMA.16816.F32.BF16 R16, R136.reuse, R106, R16 ;  /* 0x0000006a8810723c */ /* 0x040fe20000041810 */
[----:B------:R-:W1:Y:S03]  /*7430*/  LDSM.16.MT88.4 R104, [R165] ;  /* 0x00000000a568783b */ /* 0x000e660000004200 */
[C---:B------:R-:W-:Y:S02]  /*7440*/  FMUL.FTZ R20, R2.reuse, R120 ;  /* 0x0000007802147220 */ /* 0x040fe40000410000 */
[----:B------:R-:W-:Y:S02]  /*7450*/  FMUL.FTZ R21, R2, R121 ;  /* 0x0000007902157220 */ /* 0x000fe40000410000 */
[C---:B------:R-:W-:Y:S04]  /*7460*/  FMUL.FTZ R22, R0.reuse, R122 ;  /* 0x0000007a00167220 */ /* 0x040fe80000410000 */
[C---:B------:R-:W-:Y:S02]  /*7470*/  FMUL.FTZ R23, R0.reuse, R123 ;  /* 0x0000007b00177220 */ /* 0x040fe40000410000 */
[----:B------:R-:W-:Y:S02]  /*7480*/  FMUL.FTZ R27, R0, R127 ;  /* 0x0000007f001b7220 */ /* 0x000fe40000410000 */
[----:B------:R-:W-:Y:S01]  /*7490*/  LDSM.16.MT88.4 R124, [R165+0x1800] ;  /* 0x00180000a57c783b */ /* 0x000fe20000004200 */
[C---:B------:R-:W-:Y:S02]  /*74a0*/  FMUL.FTZ R32, R2.reuse, R132 ;  /* 0x0000008402207220 */ /* 0x040fe40000410000 */
[----:B------:R-:W-:Y:S02]  /*74b0*/  FMUL.FTZ R33, R2, R133 ;  /* 0x0000008502217220 */ /* 0x000fe40000410000 */
[C---:B------:R-:W-:Y:S02]  /*74c0*/  FMUL.FTZ R34, R0.reuse, R134 ;  /* 0x0000008600227220 */ /* 0x040fe40000410000 */
[----:B------:R-:W-:Y:S02]  /*74d0*/  FMUL.FTZ R35, R0, R135 ;  /* 0x0000008700237220 */ /* 0x000fe40000410000 */
[----:B------:R-:W-:Y:S01]  /*74e0*/  LDSM.16.MT88.4 R132, [R164+0x1800] ;  /* 0x00180000a484783b */ /* 0x000fe20000004200 */
[C---:B------:R-:W-:Y:S02]  /*74f0*/  FMUL.FTZ R28, R2.reuse, R128 ;  /* 0x00000080021c7220 */ /* 0x040fe40000410000 */
[----:B------:R-:W-:Y:S01]  /*7500*/  FMUL.FTZ R29, R2, R129 ;  /* 0x00000081021d7220 */ /* 0x000fe20000410000 */
[----:B------:R2:W-:Y:S01]  /*7510*/  MUFU.EX2 R128, R101 ;  /* 0x0000006500807308 */ /* 0x0005e20000000800 */
        /* <DEDUP_REMOVED lines=53> */
[C---:B------:R-:W-:Y:S01]  /*7870*/  FMUL.FTZ R71, R0.reuse, R71 ;  /* 0x0000004700477220 */ /* 0x040fe20000410000 */
[C---:B-1----:R-:W-:Y:S03]  /*7880*/  HMMA.16816.F32.BF16 R36, R136.reuse, R104, R36 ;  /* 0x000000688824723c */ /* 0x042fe60000041824 */
[C---:B------:R-:W-:Y:S02]  /*7890*/  FMUL.FTZ R74, R0.reuse, R74 ;  /* 0x0000004a004a7220 */ /* 0x040fe40000410000 */
[C---:B------:R-:W-:Y:S02]  /*78a0*/  FMUL.FTZ R75, R0.reuse, R75 ;  /* 0x0000004b004b7220 */ /* 0x040fe40000410000 */
[C---:B------:R-:W-:Y:S01]  /*78b0*/  FMUL.FTZ R78, R0.reuse, R78 ;  /* 0x0000004e004e7220 */ /* 0x040fe20000410000 */
        /* <DEDUP_REMOVED lines=8> */
[----:B------:R-:W-:Y:S02]  /*7940*/  FMUL.FTZ R91, R0, R91 ;  /* 0x0000005b005b7220 */ /* 0x000fe40000410000 */
[C---:B------:R-:W-:Y:S02]  /*7950*/  FMUL.FTZ R92, R2.reuse, R92 ;  /* 0x0000005c025c7220 */ /* 0x040fe40000410000 */
[C---:B------:R-:W-:Y:S02]  /*7960*/  FMUL.FTZ R93, R2.reuse, R93 ;  /* 0x0000005d025d7220 */ /* 0x040fe40000410000 */
[C---:B------:R-:W-:Y:S02]  /*7970*/  FMUL.FTZ R96, R2.reuse, R96 ;  /* 0x0000006002607220 */ /* 0x040fe40000410000 */
[----:B------:R-:W-:Y:S02]  /*7980*/  FMUL.FTZ R97, R2, R97 ;  /* 0x0000006102617220 */ /* 0x000fe40000410000 */
[----:B------:R-:W-:Y:S02]  /*7990*/  FFMA.FTZ R2, R153, c[0x0][0x2d0], -R144 ;  /* 0x0000b40099027a23 */ /* 0x000fe40000010890 */
[C---:B------:R-:W-:Y:S02]  /*79a0*/  FMUL.FTZ R94, R0.reuse, R94 ;  /* 0x0000005e005e7220 */ /* 0x040fe40000410000 */
[----:B------:R3:W4:Y:S01]  /*79b0*/  MUFU.EX2 R123, R2 ;  /* 0x00000002007b7308 */ /* 0x0007220000000800 */
[C---:B------:R-:W-:Y:S02]  /*79c0*/  FMUL.FTZ R95, R0.reuse, R95 ;  /* 0x0000005f005f7220 */ /* 0x040fe40000410000 */
[C---:B------:R-:W-:Y:S02]  /*79d0*/  FMUL.FTZ R98, R0.reuse, R98 ;  /* 0x0000006200627220 */ /* 0x040fe40000410000 */
[C---:B------:R-:W-:Y:S02]  /*79e0*/  FMUL.FTZ R99, R0.reuse, R99 ;  /* 0x0000006300637220 */ /* 0x040fe40000410000 */
[----:B------:R-:W-:Y:S01]  /*79f0*/  FFMA.FTZ R0, R0, R206, R196 ;  /* 0x000000ce00007223 */ /* 0x000fe200000100c4 */
[C---:B-1----:R-:W-:Y:S03]  /*7a00*/  HMMA.16816.F32.BF16 R44, R136.reuse, R104, R44 ;  /* 0x00000068882c723c */ /* 0x042fe6000004182c */
[----:B------:R-:W-:Y:S02]  /*7a10*/  FADD.FTZ R121, R198, R0 ;  /* 0x00000000c6797221 */ /* 0x000fe40000010000 */
[--C-:B------:R-:W-:Y:S02]  /*7a20*/  FFMA.FTZ R0, R185, c[0x0][0x2d0], -R144.reuse ;  /* 0x0000b400b9007a23 */ /* 0x100fe40000010890 */
[----:B------:R-:W-:Y:S01]  /*7a30*/  FADD.FTZ R121, R200, R121 ;  /* 0x00000079c8797221 */ /* 0x000fe20000010000 */
[C---:B------:R-:W-:Y:S01]  /*7a40*/  HMMA.16816.F32.BF16 R48, R136.reuse, R106, R48 ;  /* 0x0000006a8830723c */ /* 0x040fe20000041830 */
[----:B------:R-:W1:Y:S03]  /*7a50*/  LDSM.16.MT88.4 R104, [R165+0x2000] ;  /* 0x00200000a568783b */ /* 0x000e660000004200 */
[--C-:B--2---:R-:W-:Y:S02]  /*7a60*/  FFMA.FTZ R101, R189, c[0x0][0x2d0], -R144.reuse ;  /* 0x0000b400bd657a23 */ /* 0x104fe40000010890 */
[--C-:B---3--:R-:W-:Y:S02]  /*7a70*/  FFMA.FTZ R2, R152, c[0x0][0x2d0], -R144.reuse ;  /* 0x0000b40098027a23 */ /* 0x108fe40000010890 */
[----:B------:R2:W-:Y:S10]  /*7a80*/  MUFU.EX2 R152, R0 ;  /* 0x0000000000987308 */ /* 0x0005f40000000800 */
[----:B------:R3:W-:Y:S01]  /*7a90*/  MUFU.EX2 R129, R2 ;  /* 0x0000000200817308 */ /* 0x0007e20000000800 */
[--C-:B--2---:R-:W-:Y:S09]  /*7aa0*/  FFMA.FTZ R0, R184, c[0x0][0x2d0], -R144.reuse ;  /* 0x0000b400b8007a23 */ /* 0x104ff20000010890 */
[----:B------:R2:W-:Y:S01]  /*7ab0*/  MUFU.EX2 R184, R0 ;  /* 0x0000000000b87308 */ /* 0x0005e20000000800 */
[C---:B-1----:R-:W-:Y:S03]  /*7ac0*/  HMMA.16816.F32.BF16 R52, R136.reuse, R104, R52 ;  /* 0x000000688834723c */ /* 0x042fe60000041834 */
[--C-:B---3--:R-:W-:Y:S06]  /*7ad0*/  FFMA.FTZ R2, R151, c[0x0][0x2d0], -R144.reuse ;  /* 0x0000b40097027a23 */ /* 0x108fec0000010890 */
[----:B------:R1:W-:Y:S01]  /*7ae0*/  MUFU.EX2 R204, R2 ;  /* 0x0000000200cc7308 */ /* 0x0003e20000000800 */
[C---:B------:R-:W-:Y:S01]  /*7af0*/  HMMA.16816.F32.BF16 R56, R136.reuse, R106, R56 ;  /* 0x0000006a8838723c */ /* 0x040fe20000041838 */
[----:B------:R-:W3:Y:S02]  /*7b00*/  LDSM.16.MT88.4 R104, [R164+0x2000] ;  /* 0x00200000a468783b */ /* 0x000ee40000004200 */
[--C-:B--2---:R-:W-:Y:S06]  /*7b10*/  FFMA.FTZ R0, R159, c[0x0][0x2d0], -R144.reuse ;  /* 0x0000b4009f007a23 */ /* 0x104fec0000010890 */
[----:B------:R2:W-:Y:S03]  /*7b20*/  MUFU.EX2 R153, R0 ;  /* 0x0000000000997308 */ /* 0x0005e60000000800 */
[--C-:B-1----:R-:W-:Y:S07]  /*7b30*/  FFMA.FTZ R2, R150, c[0x0][0x2d0], -R144.reuse ;  /* 0x0000b40096027a23 */ /* 0x102fee0000010890 */
[----:B------:R1:W-:Y:S01]  /*7b40*/  MUFU.EX2 R205, R2 ;  /* 0x0000000200cd7308 */ /* 0x0003e20000000800 */
[----:B--2---:R-:W-:Y:S01]  /*7b50*/  FFMA.FTZ R0, R158, c[0x0][0x2d0], -R144 ;  /* 0x0000b4009e007a23 */ /* 0x004fe20000010890 */
[C---:B---3--:R-:W-:Y:S08]  /*7b60*/  HMMA.16816.F32.BF16 R60, R136.reuse, R104, R60 ;  /* 0x00000068883c723c */ /* 0x048ff0000004183c */
[----:B------:R2:W-:Y:S01]  /*7b70*/  MUFU.EX2 R158, R0 ;  /* 0x00000000009e7308 */ /* 0x0005e20000000800 */
[C---:B------:R-:W-:Y:S01]  /*7b80*/  HMMA.16816.F32.BF16 R64, R136.reuse, R106, R64 ;  /* 0x0000006a8840723c */ /* 0x040fe20000041840 */
[----:B------:R-:W3:Y:S02]  /*7b90*/  LDSM.16.MT88.4 R104, [R162+0x4000] ;  /* 0x00400000a268783b */ /* 0x000ee40000004200 */
[--C-:B-1----:R-:W-:Y:S06]  /*7ba0*/  FFMA.FTZ R2, R146, c[0x0][0x2d0], -R145.reuse ;  /* 0x0000b40092027a23 */ /* 0x102fec0000010891 */
[----:B------:R1:W-:Y:S10]  /*7bb0*/  MUFU.EX2 R146, R101 ;  /* 0x0000006500927308 */ /* 0x0003f40000000800 */
[----:B------:R5:W3:Y:S01]  /*7bc0*/  MUFU.EX2 R122, R2 ;  /* 0x00000002007a7308 */ /* 0x000ae20000000800 */
[--C-:B--2---:R-:W-:Y:S09]  /*7bd0*/  FFMA.FTZ R0, R154, c[0x0][0x2d0], -R145.reuse ;  /* 0x0000b4009a007a23 */ /* 0x104ff20000010891 */
[----:B------:R2:W-:Y:S01]  /*7be0*/  MUFU.EX2 R151, R0 ;  /* 0x0000000000977308 */ /* 0x0005e20000000800 */
[--C-:B-1----:R-:W-:Y:S09]  /*7bf0*/  FFMA.FTZ R101, R193, c[0x0][0x2d0], -R145.reuse ;  /* 0x0000b400c1657a23 */ /* 0x102ff20000010891 */
[----:B------:R-:W-:Y:S01]  /*7c00*/  MUFU.EX2 R101, R101 ;  /* 0x0000006500657308 */ /* 0x000fe20000000800 */
[--C-:B-----5:R-:W-:Y:S01]  /*7c10*/  FFMA.FTZ R2, R148, c[0x0][0x2d0], -R145.reuse ;  /* 0x0000b40094027a23 */ /* 0x120fe20000010891 */
[C---:B---3--:R-:W-:Y:S08]  /*7c20*/  HMMA.16816.F32.BF16 R68, R136.reuse, R104, R68 ;  /* 0x000000688844723c */ /* 0x048ff00000041844 */
[----:B------:R1:W3:Y:S01]  /*7c30*/  MUFU.EX2 R203, R2 ;  /* 0x0000000200cb7308 */ /* 0x0002e20000000800 */
[C---:B------:R-:W-:Y:S01]  /*7c40*/  HMMA.16816.F32.BF16 R72, R136.reuse, R106, R72 ;  /* 0x0000006a8848723c */ /* 0x040fe20000041848 */
[----:B------:R-:W5:Y:S02]  /*7c50*/  LDSM.16.MT88.4 R104, [R163+0x4000] ;  /* 0x00400000a368783b */ /* 0x000f640000004200 */
[--C-:B--2---:R-:W-:Y:S06]  /*7c60*/  FFMA.FTZ R0, R155, c[0x0][0x2d0], -R145.reuse ;  /* 0x0000b4009b007a23 */ /* 0x104fec0000010891 */
[----:B------:R2:W-:Y:S03]  /*7c70*/  MUFU.EX2 R150, R0 ;  /* 0x0000000000967308 */ /* 0x0005e60000000800 */
[--C-:B-1----:R-:W-:Y:S07]  /*7c80*/  FFMA.FTZ R2, R149, c[0x0][0x2d0], -R145.reuse ;  /* 0x0000b40095027a23 */ /* 0x102fee0000010891 */
[----:B------:R1:W1:Y:S01]  /*7c90*/  MUFU.EX2 R196, R2 ;  /* 0x0000000200c47308 */ /* 0x0002620000000800 */
[--C-:B--2---:R-:W-:Y:S09]  /*7ca0*/  FFMA.FTZ R0, R156, c[0x0][0x2d0], -R145.reuse ;  /* 0x0000b4009c007a23 */ /* 0x104ff20000010891 */
[----:B------:R2:W-:Y:S01]  /*7cb0*/  MUFU.EX2 R149, R0 ;  /* 0x0000000000957308 */ /* 0x0005e20000000800 */
[C---:B-----5:R-:W-:Y:S08]  /*7cc0*/  HMMA.16816.F32.BF16 R76, R136.reuse, R104, R76 ;  /* 0x00000068884c723c */ /* 0x060ff0000004184c */
[C---:B------:R-:W-:Y:S01]  /*7cd0*/  HMMA.16816.F32.BF16 R80, R136.reuse, R106, R80 ;  /* 0x0000006a8850723c */ /* 0x040fe20000041850 */
[----:B------:R-:W5:Y:S03]  /*7ce0*/  LDSM.16.MT88.4 R104, [R165+0x4000] ;  /* 0x00400000a568783b */ /* 0x000f660000004200 */
[----:B-1----:R-:W-:Y:S02]  /*7cf0*/  FADD.FTZ R2, R199, R102 ;  /* 0x00000066c7027221 */ /* 0x002fe40000010000 */
[----:B------:R-:W-:Y:S04]  /*7d00*/  FFMA.FTZ R102, R190, c[0x0][0x2d0], -R144 ;  /* 0x0000b400be667a23 */ /* 0x000fe80000010890 */
[----:B------:R-:W1:Y:S02]  /*7d10*/  MUFU.EX2 R143, R102 ;  /* 0x00000066008f7308 */ /* 0x000e640000000800 */
[--C-:B--2---:R-:W-:Y:S08]  /*7d20*/  FFMA.FTZ R0, R157, c[0x0][0x2d0], -R145.reuse ;  /* 0x0000b4009d007a23 */ /* 0x104ff00000010891 */
[----:B------:R2:W-:Y:S01]  /*7d30*/  MUFU.EX2 R148, R0 ;  /* 0x0000000000947308 */ /* 0x0005e20000000800 */
[C---:B-----5:R-:W-:Y:S03]  /*7d40*/  HMMA.16816.F32.BF16 R84, R136.reuse, R104, R84 ;  /* 0x000000688854723c */ /* 0x060fe60000041854 */
[----:B--2---:R-:W-:Y:S02]  /*7d50*/  FADD.FTZ R0, R201, R2 ;  /* 0x00000002c9007221 */ /* 0x004fe40000010000 */
[----:B------:R-:W-:Y:S02]  /*7d60*/  FFMA.FTZ R2, R188, c[0x0][0x2d0], -R144 ;  /* 0x0000b400bc027a23 */ /* 0x000fe40000010890 */
[----:B------:R-:W-:Y:S01]  /*7d70*/  FADD.FTZ R120, R202, R0 ;  /* 0x00000000ca787221 */ /* 0x000fe20000010000 */
[C---:B------:R-:W-:Y:S01]  /*7d80*/  HMMA.16816.F32.BF16 R88, R136.reuse, R106, R88 ;  /* 0x0000006a8858723c */ /* 0x040fe20000041858 */
[----:B------:R-:W2:Y:S01]  /*7d90*/  LDSM.16.MT88.4 R104, [R164+0x4000] ;  /* 0x00400000a468783b */ /* 0x000ea20000004200 */
[----:B------:R5:W-:Y:S02]  /*7da0*/  MUFU.EX2 R147, R2 ;  /* 0x0000000200937308 */ /* 0x000be40000000800 */
[----:B----4-:R-:W-:Y:S02]  /*7db0*/  FADD.FTZ R102, R123, R120 ;  /* 0x000000787b667221 */ /* 0x010fe40000010000 */
[----:B------:R-:W-:Y:S02]  /*7dc0*/  FFMA.FTZ R0, R192, c[0x0][0x2d0], -R145 ;  /* 0x0000b400c0007a23 */ /* 0x000fe40000010891 */
[----:B------:R-:W-:Y:S04]  /*7dd0*/  FFMA.FTZ R144, R187, c[0x0][0x2d0], -R144 ;  /* 0x0000b400bb907a23 */ /* 0x000fe80000010890 */
[----:B------:R4:W-:Y:S10]  /*7de0*/  MUFU.EX2 R142, R0 ;  /* 0x00000000008e7308 */ /* 0x0009f40000000800 */
[----:B------:R-:W1:Y:S01]  /*7df0*/  MUFU.EX2 R144, R144 ;  /* 0x0000009000907308 */ /* 0x000e620000000800 */
[----:B-----5:R-:W-:Y:S04]  /*7e00*/  FADD.FTZ R2, R209, R121 ;  /* 0x00000079d1027221 */ /* 0x020fe80000010000 */
[----:B------:R-:W-:Y:S04]  /*7e10*/  FADD.FTZ R2, R122, R2 ;  /* 0x000000027a027221 */ /* 0x000fe80000010000 */
[----:B------:R-:W-:Y:S02]  /*7e20*/  FADD.FTZ R2, R128, R2 ;  /* 0x0000000280027221 */ /* 0x000fe40000010000 */
[--C-:B----4-:R-:W-:Y:S02]  /*7e30*/  FFMA.FTZ R0, R194, c[0x0][0x2d0], -R145.reuse ;  /* 0x0000b400c2007a23 */ /* 0x110fe40000010891 */
[----:B---3--:R-:W-:Y:S02]  /*7e40*/  FADD.FTZ R2, R203, R2 ;  /* 0x00000002cb027221 */ /* 0x008fe40000010000 */
[----:B------:R3:W4:Y:S01]  /*7e50*/  MUFU.EX2 R141, R0 ;  /* 0x00000000008d7308 */ /* 0x0007220000000800 */
[C---:B--2---:R-:W-:Y:S03]  /*7e60*/  HMMA.16816.F32.BF16 R92, R136.reuse, R104, R92 ;  /* 0x00000068885c723c */ /* 0x044fe6000004185c */
[----:B------:R-:W-:Y:S04]  /*7e70*/  FADD.FTZ R2, R196, R2 ;  /* 0x00000002c4027221 */ /* 0x000fe80000010000 */
[----:B------:R-:W-:Y:S01]  /*7e80*/  F2FP.BF16.PACK_AB R104, R129, R123 ;  /* 0x0000007b8168723e */ /* 0x000fe200000010ff */
[----:B------:R-:W-:Y:S04]  /*7e90*/  HMMA.16816.F32.BF16 R96, R136, R106, R96 ;  /* 0x0000006a8860723c */ /* 0x000fe80000041860 */
[----:B------:R-:W-:Y:S01]  /*7ea0*/  F2FP.BF16.PACK_AB R105, R128, R122 ;  /* 0x0000007a8069723e */ /* 0x000fe200000010ff */
[----:B------:R-:W-:Y:S01]  /*7eb0*/  FADD.FTZ R2, R151, R2 ;  /* 0x0000000297027221 */ /* 0x000fe20000010000 */
[----:B------:R-:W-:Y:S01]  /*7ec0*/  LDSM.16.MT88.4 R120, [R163+0x1800] ;  /* 0x00180000a378783b */ /* 0x000fe20000004200 */
[----:B------:R-:W-:Y:S02]  /*7ed0*/  F2FP.BF16.PACK_AB R106, R205, R204 ;  /* 0x000000cccd6a723e */ /* 0x000fe400000010ff */
[----:B------:R-:W-:Y:S03]  /*7ee0*/  F2FP.BF16.PACK_AB R107, R196, R203 ;  /* 0x000000cbc46b723e */ /* 0x000fe600000010ff */
[----:B-1----:R-:W-:Y:S01]  /*7ef0*/  F2FP.BF16.PACK_AB R136, R146, R143 ;  /* 0x0000008f9288723e */ /* 0x002fe200000010ff */
[----:B------:R-:W-:Y:S01]  /*7f00*/  FADD.FTZ R2, R150, R2 ;  /* 0x0000000296027221 */ /* 0x000fe20000010000 */
[----:B------:R-:W-:Y:S01]  /*7f10*/  F2FP.BF16.PACK_AB R138, R144, R147 ;  /* 0x00000093908a723e */ /* 0x000fe200000010ff */
[----:B---3--:R-:W-:Y:S01]  /*7f20*/  FFMA.FTZ R0, R195, c[0x0][0x2d0], -R145 ;  /* 0x0000b400c3007a23 */ /* 0x008fe20000010891 */
[C---:B------:R-:W-:Y:S03]  /*7f30*/  HMMA.16816.F32.BF16 R4, R104.reuse, R108, R4 ;  /* 0x0000006c6804723c */ /* 0x040fe60000041804 */
[----:B------:R-:W1:Y:S02]  /*7f40*/  MUFU.EX2 R140, R0 ;  /* 0x00000000008c7308 */ /* 0x000e640000000800 */
[----:B----4-:R-:W-:Y:S01]  /*7f50*/  F2FP.BF16.PACK_AB R137, R141, R142 ;  /* 0x0000008e8d89723e */ /* 0x010fe200000010ff */
[----:B------:R-:W-:Y:S02]  /*7f60*/  FADD.FTZ R2, R149, R2 ;  /* 0x0000000295027221 */ /* 0x000fe40000010000 */
[C---:B------:R-:W-:Y:S01]  /*7f70*/  HMMA.16816.F32.BF16 R8, R104.reuse, R110, R8 ;  /* 0x0000006e6808723c */ /* 0x040fe20000041808 */
[----:B------:R-:W2:Y:S07]  /*7f80*/  LDSM.16.MT88.4 R108, [R165+0x800] ;  /* 0x00080000a56c783b */ /* 0x000eae0000004200 */
[C---:B------:R-:W-:Y:S08]  /*7f90*/  HMMA.16816.F32.BF16 R12, R104.reuse, R112, R12 ;  /* 0x00000070680c723c */ /* 0x040ff0000004180c */
[C---:B------:R-:W-:Y:S01]  /*7fa0*/  HMMA.16816.F32.BF16 R16, R104.reuse, R114, R16 ;  /* 0x000000726810723c */ /* 0x040fe20000041810 */
[----:B------:R-:W3:Y:S03]  /*7fb0*/  LDSM.16.MT88.4 R112, [R164+0x800] ;  /* 0x00080000a470783b */ /* 0x000ee60000004200 */
[----:B-1----:R-:W-:Y:S01]  /*7fc0*/  F2FP.BF16.PACK_AB R139, R101, R140 ;  /* 0x0000008c658b723e */ /* 0x002fe200000010ff */
[----:B------:R-:W-:Y:S01]  /*7fd0*/  FADD.FTZ R0, R129, R102 ;  /* 0x0000006681007221 */ /* 0x000fe20000010000 */
[----:B------:R-:W-:Y:S03]  /*7fe0*/  MOV R102, R3 ;  /* 0x0000000300667202 */ /* 0x000fe60000000f00 */
[----:B------:R-:W-:Y:S04]  /*7ff0*/  FADD.FTZ R0, R204, R0 ;  /* 0x00000000cc007221 */ /* 0x000fe80000010000 */
[----:B------:R-:W-:Y:S04]  /*8000*/  FADD.FTZ R0, R205, R0 ;  /* 0x00000000cd007221 */ /* 0x000fe80000010000 */
[----:B------:R-:W-:Y:S04]  /*8010*/  FADD.FTZ R0, R152, R0 ;  /* 0x0000000098007221 */ /* 0x000fe80000010000 */
[----:B------:R-:W-:Y:S01]  /*8020*/  FADD.FTZ R0, R184, R0 ;  /* 0x00000000b8007221 */ /* 0x000fe20000010000 */
[C---:B--2---:R-:W-:Y:S03]  /*8030*/  HMMA.16816.F32.BF16 R20, R104.reuse, R108, R20 ;  /* 0x0000006c6814723c */ /* 0x044fe60000041814 */
[----:B------:R-:W-:Y:S04]  /*8040*/  FADD.FTZ R0, R153, R0 ;  /* 0x0000000099007221 */ /* 0x000fe80000010000 */
[----:B------:R-:W-:Y:S01]  /*8050*/  FADD.FTZ R0, R158, R0 ;  /* 0x000000009e007221 */ /* 0x000fe20000010000 */
[C---:B------:R-:W-:Y:S01]  /*8060*/  HMMA.16816.F32.BF16 R24, R104.reuse, R110, R24 ;  /* 0x0000006e6818723c */ /* 0x040fe20000041818 */
[----:B------:R-:W1:Y:S07]  /*8070*/  LDSM.16.MT88.4 R108, [R162+0x2800] ;  /* 0x00280000a26c783b */ /* 0x000e6e0000004200 */
[C---:B---3--:R-:W-:Y:S08]  /*8080*/  HMMA.16816.F32.BF16 R28, R104.reuse, R112, R28 ;  /* 0x00000070681c723c */ /* 0x048ff0000004181c */
        /* <DEDUP_REMOVED lines=29> */
[C---:B------:R-:W-:Y:S02]  /*8260*/  F2FP.BF16.PACK_AB R107, R148.reuse, R149 ;  /* 0x00000095946b723e */ /* 0x040fe400000010ff */
[----:B------:R-:W-:Y:S04]  /*8270*/  IADD3 R184, R191, -0x1, RZ ;  /* 0xffffffffbfb87810 */ /* 0x000fe80007ffe0ff */
[----:B------:R-:W-:Y:S01]  /*8280*/  MOV R191, R184 ;  /* 0x000000b800bf7202 */ /* 0x000fe20000000f00 */
        /* <DEDUP_REMOVED lines=31> */
[C---:B------:R-:W-:Y:S08]  /*8480*/  HMMA.16816.F32.BF16 R88, R104.reuse, R114, R88 ;  /* 0x000000726858723c */ /* 0x040ff00000041858 */
[C---:B---3--:R-:W-:Y:S08]  /*8490*/  HMMA.16816.F32.BF16 R92, R104.reuse, R116, R92 ;  /* 0x00000074685c723c */ /* 0x048ff0000004185c */
[----:B------:R-:W-:Y:S08]  /*84a0*/  HMMA.16816.F32.BF16 R96, R104, R118, R96 ;  /* 0x000000766860723c */ /* 0x000ff00000041860 */
[C---:B-1----:R-:W-:Y:S01]  /*84b0*/  HMMA.16816.F32.BF16 R104, R136.reuse, R108, R4 ;  /* 0x0000006c8868723c */ /* 0x042fe20000041804 */
[----:B------:R-:W1:Y:S07]  /*84c0*/  LDSM.16.MT88.4 R4, [R162+0x3800] ;  /* 0x00380000a204783b */ /* 0x000e6e0000004200 */
[C---:B------:R-:W-:Y:S01]  /*84d0*/  HMMA.16816.F32.BF16 R108, R136.reuse, R110, R8 ;  /* 0x0000006e886c723c */ /* 0x040fe20000041808 */
[----:B------:R-:W2:Y:S07]  /*84e0*/  LDSM.16.MT88.4 R8, [R163+0x3800] ;  /* 0x00380000a308783b */ /* 0x000eae0000004200 */
[C---:B------:R-:W-:Y:S01]  /*84f0*/  HMMA.16816.F32.BF16 R112, R136.reuse, R120, R12 ;  /* 0x000000788870723c */ /* 0x040fe2000004180c */
[----:B------:R-:W3:Y:S07]  /*8500*/  LDSM.16.MT88.4 R12, [R165+0x3800] ;  /* 0x00380000a50c783b */ /* 0x000eee0000004200 */
[C---:B------:R-:W-:Y:S01]  /*8510*/  HMMA.16816.F32.BF16 R116, R136.reuse, R122, R16 ;  /* 0x0000007a8874723c */ /* 0x040fe20000041810 */
[----:B------:R-:W4:Y:S07]  /*8520*/  LDSM.16.MT88.4 R16, [R164+0x3800] ;  /* 0x00380000a410783b */ /* 0x000f2e0000004200 */
[C---:B------:R-:W-:Y:S08]  /*8530*/  HMMA.16816.F32.BF16 R120, R136.reuse, R124, R20 ;  /* 0x0000007c8878723c */ /* 0x040ff00000041814 */
[C---:B------:R-:W-:Y:S08]  /*8540*/  HMMA.16816.F32.BF16 R124, R136.reuse, R126, R24 ;  /* 0x0000007e887c723c */ /* 0x040ff00000041818 */
[C---:B------:R-:W-:Y:S08]  /*8550*/  HMMA.16816.F32.BF16 R128, R136.reuse, R132, R28 ;  /* 0x000000848880723c */ /* 0x040ff0000004181c */
[C---:B------:R-:W-:Y:S08]  /*8560*/  HMMA.16816.F32.BF16 R132, R136.reuse, R134, R32 ;  /* 0x000000868884723c */ /* 0x040ff00000041820 */
        /* <DEDUP_REMOVED lines=9> */
[C---:B----4-:R-:W-:Y:S08]  /*8600*/  HMMA.16816.F32.BF16 R60, R136.reuse, R16, R60 ;  /* 0x00000010883c723c */ /* 0x050ff0000004183c */
        /* <DEDUP_REMOVED lines=22> */
.L_x_1050:
[----:B------:R-:W-:-:S13]  /*8770*/  ISETP.GE.AND P0, PT, R184, R213, PT ;  /* 0x000000d5b800720c */ /* 0x000fda0003f06270 */
[----:B------:R-:W-:Y:S05]  /*8780*/  @!P0 BRA `(.L_x_1062) ;  /* 0x0000307000008947 */ /* 0x000fea0003800000 */
[----:B------:R-:W-:Y:S02]  /*8790*/  MOV R102, R12 ;  /* 0x0000000c00667202 */ /* 0x000fe40000000f00 */
[----:B------:R-:W-:Y:S02]  /*87a0*/  MOV R101, R100 ;  /* 0x0000006400657202 */ /* 0x000fe40000000f00 */
.L_x_1069:
        /* <DEDUP_REMOVED lines=13> */
[----:B------:R-:W-:Y:S01]  /*8880*/  IMAD R20, R183, c[0x0][0x21c], R20 ;  /* 0x00008700b7147a24 */ /* 0x000fe200078e0214 */
[C---:B------:R-:W-:Y:S01]  /*8890*/  SHF.L.U64.HI R14, R208.reuse, 0x1, R5 ;  /* 0x00000001d00e7819 */ /* 0x040fe20000010205 */
[----:B------:R-:W-:Y:S01]  /*88a0*/  IMAD.IADD R3, R3, 0x1, R0 ;  /* 0x0000000103037824 */ /* 0x000fe200078e0200 */
[----:B------:R-:W-:Y:S01]  /*88b0*/  SHF.L.U64.HI R7, R197, 0x1, R4 ;  /* 0x00000001c5077819 */ /* 0x000fe20000010204 */
[----:B------:R-:W-:Y:S02]  /*88c0*/  IMAD.SHL.U32 R22, R207, 0x2, RZ ;  /* 0x00000002cf167824 */ /* 0x000fe400078e00ff */
[----:B------:R-:W-:Y:S04]  /*88d0*/  IMAD.WIDE.U32 R2, R183, c[0x0][0x218], R2 ;  /* 0x00008600b7027a25 */ /* 0x000fe800078e0002 */
[----:B------:R-:W-:Y:S01]  /*88e0*/  IMAD.SHL.U32 R15, R208, 0x2, RZ ;  /* 0x00000002d00f7824 */ /* 0x000fe200078e00ff */
[----:B------:R-:W-:Y:S01]  /*88f0*/  IADD3 R0, P0, R220, R2, RZ ;  /* 0x00000002dc007210 */ /* 0x000fe20007f1e0ff */
[----:B------:R1:W2:Y:S01]  /*8900*/  LDSM.16.M88.4 R32, [R166] ;  /* 0x00000000a620783b */ /* 0x0002a20000000200 */
[----:B------:R-:W-:Y:S02]  /*8910*/  IMAD.SHL.U32 R13, R197, 0x2, RZ ;  /* 0x00000002c50d7824 */ /* 0x000fe400078e00ff */
[----:B------:R-:W-:Y:S01]  /*8920*/  IADD3.X R20, R224, R3, R20, P0, !PT ;  /* 0x00000003e0147210 */ /* 0x000fe200007fe414 */
[----:B------:R1:W3:Y:S01]  /*8930*/  LDSM.16.M88.4 R8, [R103] ;  /* 0x000000006708783b */ /* 0x0002e20000000200 */
[C---:B------:R-:W-:Y:S03]  /*8940*/  LEA R6, P0, R0.reuse, c[0x0][0x1f8], 0x1 ;  /* 0x00007e0000067a11 */ /* 0x040fe600078008ff */
[----:B------:R1:W4:Y:S01]  /*8950*/  LDSM.16.M88.4 R16, [R103+0x800] ;  /* 0x000800006710783b */ /* 0x0003220000000200 */
[----:B------:R-:W-:Y:S03]  /*8960*/  LEA.HI.X R20, R0, c[0x0][0x1fc], R20, 0x1, P0 ;  /* 0x00007f0000147a11 */ /* 0x000fe600000f0c14 */
        /* <DEDUP_REMOVED lines=9> */
.L_x_1100:
[----:B------:R-:W5:Y:S01]  /*8a00*/  SHFL.IDX PT, R2, R6, RZ, 0x181f ;  /* 0x00181fff06027589 */ /* 0x000f6200000e0000 */
[----:B------:R-:W-:Y:S01]  /*8a10*/  ISETP.GE.AND P0, PT, R197, c[0x0][0x1d4], PT ;  /* 0x00007500c5007a0c */ /* 0x000fe20003f06270 */
[----:B------:R-:W-:Y:S01]  /*8a20*/  BSSY B0, `(.L_x_1064) ;  /* 0x0000142000007945 */ /* 0x000fe20003800000 */
[----:B------:R-:W-:Y:S02]  /*8a30*/  ISETP.GE.AND P4, PT, R208, c[0x0][0x1d4], PT ;  /* 0x00007500d0007a0c */ /* 0x000fe40003f86270 */
[----:B------:R-:W-:Y:S03]  /*8a40*/  SEL R100, RZ, 0x10, P0 ;  /* 0x00000010ff647807 */ /* 0x000fe60000000000 */
[----:B------:R-:W4:Y:S01]  /*8a50*/  SHFL.IDX PT, R3, R6, 0x1, 0x181f ;  /* 0x00381f0006037f89 */ /* 0x000f2200000e0000 */
[----:B------:R-:W-:Y:S04]  /*8a60*/  IADD3 R12, -R100, 0x10, RZ ;  /* 0x00000010640c7810 */ /* 0x000fe80007ffe1ff */
[----:B------:R-:W-:Y:S03]  /*8a70*/  LOP3.LUT R12, R12, 0xf, RZ, 0xc0, !PT ;  /* 0x0000000f0c0c7812 */ /* 0x000fe600078ec0ff */
[----:B----4-:R-:W4:Y:S01]  /*8a80*/  SHFL.IDX PT, R20, R20, 0x1, 0x181f ;  /* 0x00381f0014147f89 */ /* 0x010f2200000e0000 */
[----:B-----5:R-:W-:Y:S04]  /*8a90*/  IADD3 R4, P2, R2, R13, RZ ;  /* 0x0000000d02047210 */ /* 0x020fe80007f5e0ff */
[----:B---3--:R-:W-:Y:S05]  /*8aa0*/  IADD3.X R5, R0, R7, RZ, P2, !PT ;  /* 0x0000000700057210 */ /* 0x008fea00017fe4ff */
[----:B------:R3:W-:Y:S01]  /*8ab0*/  LDGSTS.E.BYPASS.LTC128B.128 [R182+0x100], [R4.64], !P0 ;  /* 0x0010000004b67fae */ /* 0x0007e2000c101d46 */
[----:B------:R-:W-:Y:S04]  /*8ac0*/  IADD3 R12, P6, P0, R12, R3, R13 ;  /* 0x000000030c0c7210 */ /* 0x000fe800078de00d */
[----:B----4-:R-:W-:Y:S02]  /*8ad0*/  IADD3.X R13, RZ, R20, R7, P6, P0 ;  /* 0x00000014ff0d7210 */ /* 0x010fe400037e0407 */
[----:B---3--:R-:W-:Y:S04]  /*8ae0*/  IADD3 R4, P2, R2, R15, RZ ;  /* 0x0000000f02047210 */ /* 0x008fe80007f5e0ff */
[----:B------:R-:W-:Y:S02]  /*8af0*/  IADD3.X R5, R0, R14, RZ, P2, !PT ;  /* 0x0000000e00057210 */ /* 0x000fe400017fe4ff */
[----:B------:R-:W-:Y:S03]  /*8b00*/  ISETP.GE.AND P2, PT, R207, c[0x0][0x1d4], PT ;  /* 0x00007500cf007a0c */ /* 0x000fe60003f46270 */
[----:B------:R3:W-:Y:S02]  /*8b10*/  LDGSTS.E.BYPASS.LTC128B.128 [R182+0x2100], [R4.64], !P4 ;  /* 0x0210000004b67fae */ /* 0x0007e4000e101d46 */
[----:B---3--:R-:W-:Y:S04]  /*8b20*/  IADD3 R4, P5, R2, R22, RZ ;  /* 0x0000001602047210 */ /* 0x008fe80007fbe0ff */
[----:B------:R-:W-:Y:S02]  /*8b30*/  IADD3.X R5, R0, R21, RZ, P5, !PT ;  /* 0x0000001500057210 */ /* 0x000fe40002ffe4ff */
[----:B------:R-:W-:Y:S02]  /*8b40*/  ISETP.NE.U32.AND P5, PT, R100, RZ, PT ;  /* 0x000000ff6400720c */ /* 0x000fe40003fa5070 */
[----:B------:R-:W-:Y:S01]  /*8b50*/  SEL R0, RZ, 0x10, P4 ;  /* 0x00000010ff007807 */ /* 0x000fe20002000000 */
[----:B------:R3:W-:Y:S03]  /*8b60*/  LDGSTS.E.BYPASS.LTC128B.128 [R182+0x4100], [R4.64], !P2 ;  /* 0x0410000004b67fae */ /* 0x0007e6000d101d46 */
[C---:B------:R-:W-:Y:S02]  /*8b70*/  ISETP.NE.U32.AND P0, PT, R0.reuse, RZ, PT ;  /* 0x000000ff0000720c */ /* 0x040fe40003f05070 */
[----:B------:R-:W-:Y:S04]  /*8b80*/  IADD3 R0, -R0, 0x10, RZ ;  /* 0x0000001000007810 */ /* 0x000fe80007ffe1ff */
[----:B------:R-:W-:Y:S01]  /*8b90*/  LOP3.LUT R0, R0, 0xf, RZ, 0xc0, !PT ;  /* 0x0000000f00007812 */ /* 0x000fe200078ec0ff */
[----:B------:R4:W-:Y:S01]  /*8ba0*/  LDGSTS.E.BYPASS.LTC128B.128.ZFILL [R182+0x1100], [R12.64], P5 ;  /* 0x011000000cb67fae */ /* 0x0009e2000a941d46 */
[C---:B--23--:R-:W-:Y:S08]  /*8bb0*/  HMMA.16816.F32.BF16 R4, R32.reuse, R8, RZ ;  /* 0x000000082004723c */ /* 0x04cff000000418ff */
[C---:B------:R-:W-:Y:S01]  /*8bc0*/  HMMA.16816.F32.BF16 R8, R32.reuse, R10, RZ ;  /* 0x0000000a2008723c */ /* 0x040fe200000418ff */
[-C--:B----4-:R-:W-:Y:S03]  /*8bd0*/  IADD3 R12, P6, P5, R0, R3.reuse, R15 ;  /* 0x00000003000c7210 */ /* 0x090fe60007dde00f */
[----:B------:R-:W-:Y:S02]  /*8be0*/  SEL R0, RZ, 0x10, P2 ;  /* 0x00000010ff007807 */ /* 0x000fe40001000000 */
[-C--:B------:R-:W-:Y:S02]  /*8bf0*/  IADD3.X R13, RZ, R20.reuse, R14, P6, P5 ;  /* 0x00000014ff0d7210 */ /* 0x080fe400037ea40e */
[C---:B------:R-:W-:Y:S04]  /*8c00*/  ISETP.NE.U32.AND P6, PT, R0.reuse, RZ, PT ;  /* 0x000000ff0000720c */ /* 0x040fe80003fc5070 */
[----:B------:R-:W-:Y:S01]  /*8c10*/  IADD3 R2, -R0, 0x10, RZ ;  /* 0x0000001000027810 */ /* 0x000fe20007ffe1ff */
[----:B------:R2:W-:Y:S03]  /*8c20*/  LDGSTS.E.BYPASS.LTC128B.128.ZFILL [R182+0x3100], [R12.64], P0 ;  /* 0x031000000cb67fae */ /* 0x0005e60008141d46 */
[----:B------:R-:W-:Y:S04]  /*8c30*/  LOP3.LUT R2, R2, 0xf, RZ, 0xc0, !PT ;  /* 0x0000000f02027812 */ /* 0x000fe800078ec0ff */
[----:B------:R-:W-:Y:S04]  /*8c40*/  IADD3 R2, P5, P0, R2, R3, R22 ;  /* 0x0000000302027210 */ /* 0x000fe800078be016 */
[----:B------:R-:W-:Y:S02]  /*8c50*/  IADD3.X R3, RZ, R20, R21, P5, P0 ;  /* 0x00000014ff037210 */ /* 0x000fe40002fe0415 */
[----:B------:R-:W-:Y:S03]  /*8c60*/  ISETP.GT.AND P0, PT, R184, R213, PT ;  /* 0x000000d5b800720c */ /* 0x000fe60003f04270 */
[----:B------:R3:W-:Y:S08]  /*8c70*/  LDGSTS.E.BYPASS.LTC128B.128.ZFILL [R182+0x5100], [R2.64], P6 ;  /* 0x0510000002b67fae */ /* 0x0007f0000b141d46 */
[----:B------:R-:W0:Y:S01]  /*8c80*/  LDGDEPBAR ;  /* 0x00000000000079af */ /* 0x000e220000000000 */
[C---:B--2---:R-:W-:Y:S08]  /*8c90*/  HMMA.16816.F32.BF16 R12, R32.reuse, R16, RZ ;  /* 0x00000010200c723c */ /* 0x044ff000000418ff */
        /* <DEDUP_REMOVED lines=20> */
[----:B------:R-:W-:Y:S07]  /*8de0*/  LDSM.16.M88.4 R144, [R160+-0x4000] ;  /* 0xffc00000a090783b */ /* 0x000fee0000000200 */
[C---:B--2---:R-:W-:Y:S08]  /*8df0*/  HMMA.16816.F32.BF16 R12, R136.reuse, R148, R12 ;  /* 0x00000094880c723c */ /* 0x044ff0000004180c */
[C---:B------:R-:W-:Y:S01]  /*8e00*/  HMMA.16816.F32.BF16 R16, R136.reuse, R150, R16 ;  /* 0x000000968810723c */ /* 0x040fe20000041810 */
[----:B------:R-:W-:Y:S07]  /*8e10*/  LDSM.16.M88.4 R148, [R160+-0x3800] ;  /* 0xffc80000a094783b */ /* 0x000fee0000000200 */
[C---:B----4-:R-:W-:Y:S08]  /*8e20*/  HMMA.16816.F32.BF16 R20, R136.reuse, R140, R20 ;  /* 0x0000008c8814723c */ /* 0x050ff00000041814 */
[C---:B------:R-:W-:Y:S01]  /*8e30*/  HMMA.16816.F32.BF16 R24, R136.reuse, R142, R24 ;  /* 0x0000008e8818723c */ /* 0x040fe20000041818 */
[----:B------:R-:W1:Y:S07]  /*8e40*/  LDSM.16.M88.4 R140, [R168] ;  /* 0x00000000a88c783b */ /* 0x000e6e0000000200 */
[C---:B------:R-:W-:Y:S08]  /*8e50*/  HMMA.16816.F32.BF16 R28, R136.reuse, R152, R28 ;  /* 0x00000098881c723c */ /* 0x040ff0000004181c */
[----:B------:R-:W-:Y:S01]  /*8e60*/  HMMA.16816.F32.BF16 R32, R136, R154, R32 ;  /* 0x0000009a8820723c */ /* 0x000fe20000041820 */
[----:B------:R-:W2:Y:S08]  /*8e70*/  LDSM.16.M88.4 R136, [R160+-0x3000] ;  /* 0xffd00000a088783b */ /* 0x000eb00000000200 */
[----:B------:R-:W4:Y:S01]  /*8e80*/  LDSM.16.M88.4 R152, [R160+-0x2800] ;  /* 0xffd80000a098783b */ /* 0x000f220000000200 */
        /* <DEDUP_REMOVED lines=9> */
[C---:B----4-:R-:W-:Y:S08]  /*8f20*/  HMMA.16816.F32.BF16 R28, R140.reuse, R152, R28 ;  /* 0x000000988c1c723c */ /* 0x050ff0000004181c */
[----:B------:R-:W-:Y:S01]  /*8f30*/  HMMA.16816.F32.BF16 R32, R140, R154, R32 ;  /* 0x0000009a8c20723c */ /* 0x000fe20000041820 */
[----:B------:R-:W2:Y:S08]  /*8f40*/  LDSM.16.M88.4 R140, [R103+0x3000] ;  /* 0x00300000678c783b */ /* 0x000eb00000000200 */
[----:B------:R-:W4:Y:S01]  /*8f50*/  LDSM.16.M88.4 R152, [R103+0x3800] ;  /* 0x003800006798783b */ /* 0x000f220000000200 */
        /* <DEDUP_REMOVED lines=9> */
[C---:B----4-:R-:W-:Y:S08]  /*8ff0*/  HMMA.16816.F32.BF16 R28, R136.reuse, R152, R28 ;  /* 0x00000098881c723c */ /* 0x050ff0000004181c */
[----:B------:R-:W-:Y:S01]  /*9000*/  HMMA.16816.F32.BF16 R32, R136, R154, R32 ;  /* 0x0000009a8820723c */ /* 0x000fe20000041820 */
[----:B------:R-:W2:Y:S08]  /*9010*/  LDSM.16.M88.4 R136, [R173] ;  /* 0x00000000ad88783b */ /* 0x000eb00000000200 */
[----:B------:R-:W4:Y:S01]  /*9020*/  LDSM.16.M88.4 R152, [R174] ;  /* 0x00000000ae98783b */ /* 0x000f220000000200 */
        /* <DEDUP_REMOVED lines=22> */
[C---:B----4-:R-:W-:Y:S08]  /*9190*/  HMMA.16816.F32.BF16 R28, R136.reuse, R152, R28 ;  /* 0x00000098881c723c */ /* 0x050ff0000004181c */
        /* <DEDUP_REMOVED lines=47> */
[----:B------:R-:W4:Y:S07]  /*9490*/  LDSM.16.M88.4 R148, [R168+0x8000] ;  /* 0x00800000a894783b */ /* 0x000f2e0000000200 */
[C---:B--2---:R-:W-:Y:S08]  /*94a0*/  HMMA.16816.F32.BF16 R20, R136.reuse, R140, R20 ;  /* 0x0000008c8814723c */ /* 0x044ff00000041814 */
[C---:B------:R-:W-:Y:S08]  /*94b0*/  HMMA.16816.F32.BF16 R24, R136.reuse, R142, R24 ;  /* 0x0000008e8818723c */ /* 0x040ff00000041818 */
[C---:B-1----:R-:W-:Y:S08]  /*94c0*/  HMMA.16816.F32.BF16 R28, R136.reuse, R144, R28 ;  /* 0x00000090881c723c */ /* 0x042ff0000004181c */
[----:B------:R-:W-:Y:S01]  /*94d0*/  HMMA.16816.F32.BF16 R32, R136, R146, R32 ;  /* 0x000000928820723c */ /* 0x000fe20000041820 */
[----:B------:R-:W1:Y:S07]  /*94e0*/  LDSM.16.M88.4 R136, [R160+0x800] ;  /* 0x00080000a088783b */ /* 0x000e6e0000000200 */
[C---:B----4-:R-:W-:Y:S08]  /*94f0*/  HMMA.16816.F32.BF16 R4, R148.reuse, R152, R4 ;  /* 0x000000989404723c */ /* 0x050ff00000041804 */
        /* <DEDUP_REMOVED lines=14> */
[----:B------:R-:W4:Y:S10]  /*95e0*/  MUFU.TANH R142, R6 ;  /* 0x00000006008e7308 */ /* 0x000f340000002400 */
        /* <DEDUP_REMOVED lines=11> */
[----:B-----5:R-:W5:Y:S09]  /*96a0*/  LDSM.16.M88.4 R4, [R160+0x1000] ;  /* 0x00100000a004783b */ /* 0x020f720000000200 */
[----:B------:R-:W1:Y:S10]  /*96b0*/  MUFU.TANH R137, R10 ;  /* 0x0000000a00897308 */ /* 0x000e740000002400 */
[----:B------:R1:W1:Y:S10]  /*96c0*/  MUFU.TANH R144, R11 ;  /* 0x0000000b00907308 */ /* 0x0002740000002400 */
[----:B------:R3:W2:Y:S10]  /*96d0*/  MUFU.TANH R156, R12 ;  /* 0x0000000c009c7308 */ /* 0x0006b40000002400 */
[----:B------:R3:W2:Y:S01]  /*96e0*/  MUFU.TANH R153, R13 ;  /* 0x0000000d00997308 */ /* 0x0006a20000002400 */
[----:B-1----:R-:W1:Y:S01]  /*96f0*/  LDSM.16.M88.4 R8, [R160+0x1800] ;  /* 0x00180000a008783b */ /* 0x002e620000000200 */
[----:B------:R-:W-:Y:S04]  /*9700*/  DEPBAR.LE SB0, 0x0 ;  /* 0x000080000000791a */ /* 0x000fe80000000000 */
[C---:B-----5:R-:W-:Y:S04]  /*9710*/  HMMA.16816.F32.BF16 R20, R148.reuse, R4, R20 ;  /* 0x000000049414723c */ /* 0x060fe80000041814 */
[----:B------:R3:W1:Y:S01]  /*9720*/  MUFU.TANH R155, R14 ;  /* 0x0000000e009b7308 */ /* 0x0006620000002400 */
[----:B------:R-:W-:Y:S03]  /*9730*/  BAR.SYNC.DEFER_BLOCKING 0x0 ;  /* 0x0000000000007b1d */ /* 0x000fe60000010000 */
[C---:B------:R-:W-:Y:S06]  /*9740*/  HMMA.16816.F32.BF16 R24, R148.reuse, R6, R24 ;  /* 0x000000069418723c */ /* 0x040fec0000041818 */
[----:B------:R3:W1:Y:S10]  /*9750*/  MUFU.TANH R157, R15 ;  /* 0x0000000f009d7308 */ /* 0x0006740000002400 */
[----:B------:R3:W2:Y:S01]  /*9760*/  MUFU.TANH R152, R16 ;  /* 0x0000001000987308 */ /* 0x0006a20000002400 */
[----:B------:R-:W-:Y:S02]  /*9770*/  FMUL.FTZ R20, R20, c[0x0][0x320] ;  /* 0x0000c80014147a20 */ /* 0x000fe40000410000 */
[----:B------:R-:W-:Y:S02]  /*9780*/  FMUL.FTZ R21, R21, c[0x0][0x320] ;  /* 0x0000c80015157a20 */ /* 0x000fe40000410000 */
[----:B------:R-:W-:Y:S02]  /*9790*/  FMUL.FTZ R22, R22, c[0x0][0x320] ;  /* 0x0000c80016167a20 */ /* 0x000fe40000410000 */
[----:B------:R-:W-:Y:S03]  /*97a0*/  FMUL.FTZ R23, R23, c[0x0][0x320] ;  /* 0x0000c80017177a20 */ /* 0x000fe60000410000 */
[----:B------:R3:W2:Y:S01]  /*97b0*/  MUFU.TANH R146, R17 ;  /* 0x0000001100927308 */ /* 0x0006a20000002400 */
[----:B------:R-:W-:Y:S02]  /*97c0*/  FMUL.FTZ R24, R24, c[0x0][0x320] ;  /* 0x0000c80018187a20 */ /* 0x000fe40000410000 */
[----:B------:R-:W-:Y:S01]  /*97d0*/  FMUL.FTZ R25, R25, c[0x0][0x320] ;  /* 0x0000c80019197a20 */ /* 0x000fe20000410000 */
[C---:B-1----:R-:W-:Y:S03]  /*97e0*/  HMMA.16816.F32.BF16 R28, R148.reuse, R8, R28 ;  /* 0x00000008941c723c */ /* 0x042fe6000004181c */
[----:B------:R-:W-:Y:S02]  /*97f0*/  FMUL.FTZ R26, R26, c[0x0][0x320] ;  /* 0x0000c8001a1a7a20 */ /* 0x000fe40000410000 */
[----:B------:R-:W-:Y:S01]  /*9800*/  FMUL.FTZ R27, R27, c[0x0][0x320] ;  /* 0x0000c8001b1b7a20 */ /* 0x000fe20000410000 */
[----:B------:R3:W1:Y:S02]  /*9810*/  MUFU.TANH R154, R18 ;  /* 0x00000012009a7308 */ /* 0x0006640000002400 */
[----:B------:R-:W-:Y:S08]  /*9820*/  HMMA.16816.F32.BF16 R32, R148, R10, R32 ;  /* 0x0000000a9420723c */ /* 0x000ff00000041820 */
[----:B------:R3:W1:Y:S08]  /*9830*/  MUFU.TANH R158, R19 ;  /* 0x00000013009e7308 */ /* 0x0006700000002400 */
[----:B------:R-:W-:Y:S02]  /*9840*/  FMUL.FTZ R28, R28, c[0x0][0x320] ;  /* 0x0000c8001c1c7a20 */ /* 0x000fe40000410000 */
[----:B------:R3:W1:Y:S01]  /*9850*/  MUFU.TANH R191, R20 ;  /* 0x0000001400bf7308 */ /* 0x0006620000002400 */
        /* <DEDUP_REMOVED lines=21> */
[----:B------:R3:W1:Y:S01]  /*99b0*/  MUFU.TANH R194, R35 ;  /* 0x0000002300c27308 */ /* 0x0006620000002400 */
[----:B------:R-:W-:-:S05]  /*99c0*/  @!P0 BRA `(.L_x_1065) ;  /* 0x0000047000008947 */ /* 0x000fca0003800000 */
[----:B--2-4-:R-:W-:Y:S01]  /*99d0*/  IMAD R0, R212, 0x20, R214 ;  /* 0x00000020d4007824 */ /* 0x014fe200078e02d6 */
[----:B------:R-:W-:Y:S01]  /*99e0*/  SHF.R.S32.HI R198, RZ, 0x1f, R207 ;  /* 0x0000001fffc67819 */ /* 0x000fe200000114cf */
[----:B---3--:R-:W-:Y:S01]  /*99f0*/  IMAD R2, R184, 0x40, R215 ;  /* 0x00000040b8027824 */ /* 0x008fe200078e02d7 */
[----:B------:R-:W-:Y:S01]  /*9a00*/  SHF.R.S32.HI R199, RZ, 0x1f, R208 ;  /* 0x0000001fffc77819 */ /* 0x000fe200000114d0 */
[----:B------:R-:W-:Y:S01]  /*9a10*/  IMAD.MOV.U32 R183, RZ, RZ, RZ ;  /* 0x000000ffffb77224 */ /* 0x000fe200078e00ff */
[C---:B------:R-:W-:Y:S01]  /*9a20*/  SHF.L.U64.HI R10, R207.reuse, 0x1, R198 ;  /* 0x00000001cf0a7819 */ /* 0x040fe200000102c6 */
[----:B------:R-:W-:Y:S01]  /*9a30*/  IMAD.SHL.U32 R13, R207, 0x2, RZ ;  /* 0x00000002cf0d7824 */ /* 0x000fe200078e00ff */
[----:B------:R-:W-:Y:S01]  /*9a40*/  IADD3 R2, R2, -0x40, R0 ;  /* 0xffffffc002027810 */ /* 0x000fe20007ffe000 */
[C---:B------:R-:W-:Y:S01]  /*9a50*/  IMAD.SHL.U32 R12, R208.reuse, 0x2, RZ ;  /* 0x00000002d00c7824 */ /* 0x040fe200078e00ff */
[----:B------:R-:W-:Y:S01]  /*9a60*/  SHF.R.S32.HI R198, RZ, 0x1f, R197 ;  /* 0x0000001fffc67819 */ /* 0x000fe200000114c5 */
[C---:B------:R-:W-:Y:S01]  /*9a70*/  IMAD.SHL.U32 R14, R197.reuse, 0x2, RZ ;  /* 0x00000002c50e7824 */ /* 0x040fe200078e00ff */
        /* <DEDUP_REMOVED lines=27> */
.L_x_1101:
[----:B------:R-:W-:-:S05]  /*9c30*/  BRA.DIV ~URZ, `(.L_x_1067) ;  /* 0x000055127f007947 */ /* 0x000fca000b800000 */
[----:B------:R-:W4:Y:S01]  /*9c40*/  SHFL.IDX PT, R0, R8, RZ, 0x181f ;  /* 0x00181fff08007589 */ /* 0x000f2200000e0000 */
[C---:B------:R-:W-:Y:S02]  /*9c50*/  IADD3 R2, -R100.reuse, 0x10, RZ ;  /* 0x0000001064027810 */ /* 0x040fe40007ffe1ff */
[----:B------:R-:W-:Y:S02]  /*9c60*/  ISETP.NE.U32.AND P0, PT, R100, RZ, PT ;  /* 0x000000ff6400720c */ /* 0x000fe40003f05070 */
[----:B------:R-:W-:Y:S04]  /*9c70*/  LOP3.LUT R2, R2, 0xf, RZ, 0xc0, !PT ;  /* 0x0000000f02027812 */ /* 0x000fe800078ec0ff */
[----:B----4-:R-:W-:Y:S04]  /*9c80*/  IADD3 R2, P6, P5, R2, R0, R14 ;  /* 0x0000000002027210 */ /* 0x010fe80007dde00e */
[----:B---3--:R-:W-:Y:S05]  /*9c90*/  IADD3.X R3, RZ, R4, R11, P6, P5 ;  /* 0x00000004ff037210 */ /* 0x008fea00037ea40b */
[----:B------:R-:W-:Y:S01]  /*9ca0*/  @!PT LDS RZ, [RZ] ;  /* 0x00000000fffff984 */ /* 0x000fe20000000800 */
[----:B------:R-:W-:Y:S01]  /*9cb0*/  @!PT LDS RZ, [RZ] ;  /* 0x00000000fffff984 */ /* 0x000fe20000000800 */
[----:B------:R3:W-:Y:S01]  /*9cc0*/  LDGSTS.E.BYPASS.LTC128B.128.ZFILL [R182+0x6100], [R2.64], P0 ;  /* 0x0610000002b67fae */ /* 0x0007e20008141d46 */
[----:B------:R-:W-:Y:S05]  /*9cd0*/  IADD3 R6, P0, R0, R12, RZ ;  /* 0x0000000c00067210 */ /* 0x000fea0007f1e0ff */
[----:B------:R-:W-:Y:S05]  /*9ce0*/  IMAD.X R7, R4, 0x1, R9, P0 ;  /* 0x0000000104077824 */ /* 0x000fea00000e0609 */
[----:B------:R4:W-:Y:S01]  /*9cf0*/  LDGSTS.E.BYPASS.LTC128B.128 [R182+0x8100], [R6.64], !P4 ;  /* 0x0810000006b67fae */ /* 0x0009e2000e101d46 */
[----:B---3--:R-:W-:Y:S03]  /*9d00*/  IADD3 R2, P0, R0, R13, RZ ;  /* 0x0000000d00027210 */ /* 0x008fe60007f1e0ff */
[----:B------:R4:W3:Y:S02]  /*9d10*/  SHFL.IDX PT, R0, R8, 0x1, 0x181f ;  /* 0x00381f0008007f89 */ /* 0x0008e400000e0000 */
[----:B------:R-:W-:Y:S02]  /*9d20*/  IMAD.X R3, R4, 0x1, R10, P0 ;  /* 0x0000000104037824 */ /* 0x000fe400000e060a */
[----:B------:R4:W2:Y:S04]  /*9d30*/  SHFL.IDX PT, R4, R5, 0x1, 0x181f ;  /* 0x00381f0005047f89 */ /* 0x0008a800000e0000 */
[----:B------:R4:W-:Y:S02]  /*9d40*/  LDGSTS.E.BYPASS.LTC128B.128 [R182+0xa100], [R2.64], !P2 ;  /* 0x0a10000002b67fae */ /* 0x0009e4000d101d46 */
.L_x_1102:
[----:B----4-:R-:W-:Y:S02]  /*9d50*/  IADD3 R2, -R100, 0x10, RZ ;  /* 0x0000001064027810 */ /* 0x010fe40007ffe1ff */
[C---:B---3--:R-:W-:Y:S02]  /*9d60*/  IADD3 R8, P6, R0.reuse, R12, RZ ;  /* 0x0000000c00087210 */ /* 0x048fe40007fde0ff */
[----:B------:R-:W-:Y:S02]  /*9d70*/  IADD3 R6, P5, R0, R13, RZ ;  /* 0x0000000d00067210 */ /* 0x000fe40007fbe0ff */
[----:B------:R-:W-:Y:S01]  /*9d80*/  ISETP.NE.U32.AND P0, PT, R100, RZ, PT ;  /* 0x000000ff6400720c */ /* 0x000fe20003f05070 */
[----:B--2---:R-:W-:Y:S01]  /*9d90*/  IMAD.X R9, R4, 0x1, R9, P6 ;  /* 0x0000000104097824 */ /* 0x004fe200030e0609 */
[----:B------:R-:W-:Y:S01]  /*9da0*/  LOP3.LUT R2, R2, 0xf, RZ, 0xc0, !PT ;  /* 0x0000000f02027812 */ /* 0x000fe200078ec0ff */
[----:B------:R-:W-:Y:S03]  /*9db0*/  IMAD.X R7, R4, 0x1, R10, P5 ;  /* 0x0000000104077824 */ /* 0x000fe600028e060a */
[----:B------:R-:W-:Y:S04]  /*9dc0*/  IADD3 R2, P6, P5, R2, R0, R14 ;  /* 0x0000000002027210 */ /* 0x000fe80007dde00e */
[----:B------:R-:W-:Y:S05]  /*9dd0*/  IADD3.X R3, RZ, R4, R11, P6, P5 ;  /* 0x00000004ff037210 */ /* 0x000fea00037ea40b */
[----:B------:R-:W-:Y:S01]  /*9de0*/  @!PT LDS RZ, [RZ] ;  /* 0x00000000fffff984 */ /* 0x000fe20000000800 */
[----:B------:R-:W-:Y:S01]  /*9df0*/  @!PT LDS RZ, [RZ] ;  /* 0x00000000fffff984 */ /* 0x000fe20000000800 */
[----:B------:R-:W-:Y:S01]  /*9e00*/  @!PT LDS RZ, [RZ] ;  /* 0x00000000fffff984 */ /* 0x000fe20000000800 */
[----:B------:R2:W-:Y:S04]  /*9e10*/  LDGSTS.E.BYPASS.LTC128B.128.ZFILL [R182+0x7100], [R2.64], P0 ;  /* 0x0710000002b67fae */ /* 0x0005e80008141d46 */
[----:B------:R2:W-:Y:S04]  /*9e20*/  LDGSTS.E.BYPASS.LTC128B.128 [R182+0x9100], [R8.64], !P4 ;  /* 0x0910000008b67fae */ /* 0x0005e8000e101d46 */
[----:B------:R2:W-:Y:S02]  /*9e30*/  LDGSTS.E.BYPASS.LTC128B.128 [R182+0xb100], [R6.64], !P2 ;  /* 0x0b10000006b67fae */ /* 0x0005e4000d101d46 */
.L_x_1065:
[----:B--2-4-:R-:W-:Y:S05]  /*9e40*/  BSYNC B0 ;  /* 0x0000000000007941 */ /* 0x014fea0003800000 */
.L_x_1064:
[----:B---3--:R-:W-:Y:S01]  /*9e50*/  FMNMX.FTZ R2, R140, R101, !PT ;  /* 0x000000658c027209 */ /* 0x008fe20007810000 */
        /* <DEDUP_REMOVED lines=40> */
.L_x_1103:
[C---:B------:R-:W-:Y:S01]  /*a0e0*/  FMUL.FTZ R147, R100.reuse, c[0x0][0x2d0] ;  /* 0x0000b40064937a20 */ /* 0x040fe20000410000 */
[----:B------:R-:W-:Y:S01]  /*a0f0*/  WARPSYNC 0xffffffff ;  /* 0xffffffff00007948 */ /* 0x000fe20003800000 */
[----:B------:R-:W-:Y:S01]  /*a100*/  FADD.FTZ R2, -R100, R101 ;  /* 0x0000006564027221 */ /* 0x000fe20000010100 */
[----:B------:R-:W1:Y:S01]  /*a110*/  LDSM.16.MT88.4 R12, [R162] ;  /* 0x00000000a20c783b */ /* 0x000e620000004200 */
[--C-:B------:R-:W-:Y:S01]  /*a120*/  FFMA.FTZ R3, R140, c[0x0][0x2d0], -R147.reuse ;  /* 0x0000b4008c037a23 */ /* 0x100fe20000010893 */
[----:B------:R-:W-:Y:S01]  /*a130*/  ISETP.GT.AND P0, PT, R184, R213, PT ;  /* 0x000000d5b800720c */ /* 0x000fe20003f04270 */
[----:B------:R-:W-:Y:S02]  /*a140*/  FMUL.FTZ R2, R2, c[0x0][0x2d0] ;  /* 0x0000b40002027a20 */ /* 0x000fe40000410000 */
[----:B------:R4:W-:Y:S01]  /*a150*/  MUFU.EX2 R198, R3 ;  /* 0x0000000300c67308 */ /* 0x0009e20000000800 */
[--C-:B------:R-:W-:Y:S02]  /*a160*/  FFMA.FTZ R101, R156, c[0x0][0x2d0], -R147.reuse ;  /* 0x0000b4009c657a23 */ /* 0x100fe40000010893 */
[----:B------:R-:W5:Y:S07]  /*a170*/  LDSM.16.MT88.4 R20, [R163] ;  /* 0x00000000a314783b */ /* 0x000f6e0000004200 */
[----:B------:R-:W2:Y:S01]  /*a180*/  MUFU.EX2 R2, R2 ;  /* 0x0000000200027308 */ /* 0x000ea20000000800 */
[----:B------:R-:W3:Y:S01]  /*a190*/  LDSM.16.MT88.4 R28, [R165] ;  /* 0x00000000a51c783b */ /* 0x000ee20000004200 */
[--C-:B----4-:R-:W-:Y:S08]  /*a1a0*/  FFMA.FTZ R3, R143, c[0x0][0x2d0], -R147.reuse ;  /* 0x0000b4008f037a23 */ /* 0x110ff00000010893 */
[----:B------:R4:W1:Y:S02]  /*a1b0*/  MUFU.EX2 R143, R3 ;  /* 0x00000003008f7308 */ /* 0x0008640000000800 */
[--C-:B----4-:R-:W-:Y:S02]  /*a1c0*/  FFMA.FTZ R3, R141, c[0x0][0x2d0], -R147.reuse ;  /* 0x0000b4008d037a23 */ /* 0x110fe40000010893 */
[C---:B--2---:R-:W-:Y:S06]  /*a1d0*/  FMUL.FTZ R5, R2.reuse, R105 ;  /* 0x0000006902057220 */ /* 0x044fec0000410000 */
        /* <DEDUP_REMOVED lines=14> */
[--C-:B------:R-:W-:Y:S01]  /*a2c0*/  FFMA.FTZ R0, R136, c[0x0][0x2d0], -R147.reuse ;  /* 0x0000b40088007a23 */ /* 0x100fe20000010893 */
[----:B-1----:R-:W-:Y:S01]  /*a2d0*/  F2FP.BF16.PACK_AB R136, R143, R198 ;  /* 0x000000c68f88723e */ /* 0x002fe200000010ff */
[C---:B------:R-:W-:Y:S02]  /*a2e0*/  FMUL.FTZ R44, R2.reuse, R44 ;  /* 0x0000002c022c7220 */ /* 0x040fe40000410000 */
[----:B------:R-:W1:Y:S01]  /*a2f0*/  MUFU.EX2 R211, R0 ;  /* 0x0000000000d37308 */ /* 0x000e620000000800 */
[----:B------:R-:W-:Y:S02]  /*a300*/  FMUL.FTZ R140, R3, c[0x0][0x2d0] ;  /* 0x0000b400038c7a20 */ /* 0x000fe40000410000 */
[----:B------:R-:W-:Y:S02]  /*a310*/  FMUL.FTZ R45, R2, R45 ;  /* 0x0000002d022d7220 */ /* 0x000fe40000410000 */
[----:B------:R-:W-:Y:S02]  /*a320*/  FFMA.FTZ R4, R142, c[0x0][0x2d0], -R140 ;  /* 0x0000b4008e047a23 */ /* 0x000fe4000001088c */
        /* <DEDUP_REMOVED lines=11> */
[----:B------:R1:W-:Y:S01]  /*a3e0*/  MUFU.EX2 R102, R4 ;  /* 0x0000000400667308 */ /* 0x0003e20000000800 */
[----:B------:R-:W-:Y:S02]  /*a3f0*/  FMUL.FTZ R65, R2, R65 ;  /* 0x0000004102417220 */ /* 0x000fe40000410000 */
[----:B------:R-:W-:Y:S02]  /*a400*/  FMUL.FTZ R0, R0, c[0x0][0x2d0] ;  /* 0x0000b40000007a20 */ /* 0x000fe40000410000 */
        /* <DEDUP_REMOVED lines=8> */
[C---:B------:R-:W-:Y:S02]  /*a490*/  FMUL.FTZ R81, R2.reuse, R81 ;  /* 0x0000005102517220 */ /* 0x040fe40000410000 */
[C---:B------:R-:W-:Y:S02]  /*a4a0*/  FMUL.FTZ R84, R2.reuse, R84 ;  /* 0x0000005402547220 */ /* 0x040fe40000410000 */
[C---:B------:R-:W-:Y:S02]  /*a4b0*/  FMUL.FTZ R85, R2.reuse, R85 ;  /* 0x0000005502557220 */ /* 0x040fe40000410000 */
[--C-:B-1----:R-:W-:Y:S02]  /*a4c0*/  FFMA.FTZ R4, R145, c[0x0][0x2d0], -R140.reuse ;  /* 0x0000b40091047a23 */ /* 0x102fe4000001088c */
[C---:B------:R-:W-:Y:S02]  /*a4d0*/  FMUL.FTZ R88, R2.reuse, R88 ;  /* 0x0000005802587220 */ /* 0x040fe40000410000 */
[----:B------:R1:W3:Y:S01]  /*a4e0*/  MUFU.EX2 R141, R4 ;  /* 0x00000004008d7308 */ /* 0x0002e20000000800 */
[C---:B------:R-:W-:Y:S02]  /*a4f0*/  FMUL.FTZ R89, R2.reuse, R89 ;  /* 0x0000005902597220 */ /* 0x040fe40000410000 */
[----:B------:R-:W-:Y:S02]  /*a500*/  FMUL.FTZ R92, R2, R92 ;  /* 0x0000005c025c7220 */ /* 0x000fe40000410000 */
[C---:B--2---:R-:W-:Y:S02]  /*a510*/  FMUL.FTZ R6, R0.reuse, R106 ;  /* 0x0000006a00067220 */ /* 0x044fe40000410000 */
[C---:B------:R-:W-:Y:S02]  /*a520*/  FMUL.FTZ R7, R0.reuse, R107 ;  /* 0x0000006b00077220 */ /* 0x040fe40000410000 */
[C---:B------:R-:W-:Y:S02]  /*a530*/  FMUL.FTZ R10, R0.reuse, R110 ;  /* 0x0000006e000a7220 */ /* 0x040fe40000410000 */
[C---:B------:R-:W-:Y:S02]  /*a540*/  FMUL.FTZ R11, R0.reuse, R111 ;  /* 0x0000006f000b7220 */ /* 0x040fe40000410000 */
[C---:B------:R-:W-:Y:S01]  /*a550*/  FMUL.FTZ R18, R0.reuse, R118 ;  /* 0x0000007600127220 */ /* 0x040fe20000410000 */
[----:B------:R-:W-:Y:S01]  /*a560*/  LDSM.16.MT88.4 R108, [R162+0x800] ;  /* 0x00080000a26c783b */ /* 0x000fe20000004200 */
[C---:B------:R-:W-:Y:S02]  /*a570*/  FMUL.FTZ R19, R0.reuse, R119 ;  /* 0x0000007700137220 */ /* 0x040fe40000410000 */
[C---:B------:R-:W-:Y:S02]  /*a580*/  FMUL.FTZ R26, R0.reuse, R126 ;  /* 0x0000007e001a7220 */ /* 0x040fe40000410000 */
[C---:B------:R-:W-:Y:S02]  /*a590*/  FMUL.FTZ R27, R0.reuse, R127 ;  /* 0x0000007f001b7220 */ /* 0x040fe40000410000 */
[C---:B------:R-:W-:Y:S01]  /*a5a0*/  FMUL.FTZ R34, R0.reuse, R134 ;  /* 0x0000008600227220 */ /* 0x040fe20000410000 */
[----:B------:R-:W-:Y:S01]  /*a5b0*/  LDSM.16.MT88.4 R124, [R165+0x1800] ;  /* 0x00180000a57c783b */ /* 0x000fe20000004200 */
[C---:B------:R-:W-:Y:S02]  /*a5c0*/  FMUL.FTZ R35, R0.reuse, R135 ;  /* 0x0000008700237220 */ /* 0x040fe40000410000 */
[--C-:B-1----:R-:W-:Y:S01]  /*a5d0*/  FFMA.FTZ R4, R137, c[0x0][0x2d0], -R140.reuse ;  /* 0x0000b40089047a23 */ /* 0x102fe2000001088c */
[C---:B---3--:R-:W-:Y:S01]  /*a5e0*/  F2FP.BF16.PACK_AB R137, R141.reuse, R102 ;  /* 0x000000668d89723e */ /* 0x048fe200000010ff */
[C---:B------:R-:W-:Y:S02]  /*a5f0*/  FMUL.FTZ R38, R0.reuse, R38 ;  /* 0x0000002600267220 */ /* 0x040fe40000410000 */
[----:B------:R1:W-:Y:S01]  /*a600*/  MUFU.EX2 R209, R4 ;  /* 0x0000000400d17308 */ /* 0x0003e20000000800 */
        /* <DEDUP_REMOVED lines=13> */
[----:B-1----:R-:W-:Y:S02]  /*a6e0*/  FFMA.FTZ R4, R144, c[0x0][0x2d0], -R140 ;  /* 0x0000b40090047a23 */ /* 0x002fe4000001088c */
        /* <DEDUP_REMOVED lines=12> */
[C---:B------:R-:W-:Y:S02]  /*a7b0*/  FFMA.FTZ R116, R0.reuse, R206, R102 ;  /* 0x000000ce00747223 */ /* 0x040fe40000010066 */
[----:B------:R-:W-:Y:S01]  /*a7c0*/  FMUL.FTZ R86, R0, R86 ;  /* 0x0000005600567220 */ /* 0x000fe20000410000 */
[----:B-1----:R-:W-:Y:S01]  /*a7d0*/  F2FP.BF16.PACK_AB R139, R210, R209 ;  /* 0x000000d1d28b723e */ /* 0x002fe200000010ff */
[----:B------:R-:W-:Y:S02]  /*a7e0*/  FMUL.FTZ R4, R2, R104 ;  /* 0x0000006802047220 */ /* 0x000fe40000410000 */
[----:B------:R-:W1:Y:S01]  /*a7f0*/  LDSM.16.MT88.4 R104, [R164] ;  /* 0x00000000a468783b */ /* 0x000e620000004200 */
[C---:B------:R-:W-:Y:S02]  /*a800*/  FMUL.FTZ R87, R0.reuse, R87 ;  /* 0x0000005700577220 */ /* 0x040fe40000410000 */
[C---:B------:R-:W-:Y:S02]  /*a810*/  FMUL.FTZ R90, R0.reuse, R90 ;  /* 0x0000005a005a7220 */ /* 0x040fe40000410000 */
[C---:B------:R-:W-:Y:S05]  /*a820*/  HMMA.16816.F32.BF16 R4, R136.reuse, R12, R4 ;  /* 0x0000000c8804723c */ /* 0x040fea0000041804 */
[----:B------:R-:W-:Y:S02]  /*a830*/  FMUL.FTZ R91, R0, R91 ;  /* 0x0000005b005b7220 */ /* 0x000fe40000410000 */
[C---:B------:R-:W-:Y:S01]  /*a840*/  FMUL.FTZ R12, R2.reuse, R112 ;  /* 0x00000070020c7220 */ /* 0x040fe20000410000 */
[C---:B------:R-:W-:Y:S04]  /*a850*/  HMMA.16816.F32.BF16 R8, R136.reuse, R14, R8 ;  /* 0x0000000e8808723c */ /* 0x040fe80000041808 */
[----:B------:R-:W-:Y:S02]  /*a860*/  FMUL.FTZ R13, R2, R113 ;  /* 0x00000071020d7220 */ /* 0x000fe40000410000 */
[--C-:B------:R-:W-:Y:S02]  /*a870*/  FFMA.FTZ R102, R150, c[0x0][0x2d0], -R147.reuse ;  /* 0x0000b40096667a23 */ /* 0x100fe40000010893 */
[C---:B------:R-:W-:Y:S02]  /*a880*/  FMUL.FTZ R14, R0.reuse, R114 ;  /* 0x00000072000e7220 */ /* 0x040fe40000410000 */
[----:B------:R-:W-:Y:S02]  /*a890*/  MUFU.EX2 R144, R102 ;  /* 0x0000006600907308 */ /* 0x000fe40000000800 */
[----:B------:R-:W-:Y:S02]  /*a8a0*/  FMUL.FTZ R15, R0, R115 ;  /* 0x00000073000f7220 */ /* 0x000fe40000410000 */
[----:B------:R-:W-:Y:S01]  /*a8b0*/  LDSM.16.MT88.4 R112, [R163+0x800] ;  /* 0x00080000a370783b */ /* 0x000fe20000004200 */
[C---:B------:R-:W-:Y:S02]  /*a8c0*/  FMUL.FTZ R93, R2.reuse, R93 ;  /* 0x0000005d025d7220 */ /* 0x040fe40000410000 */
[C---:B------:R-:W-:Y:S02]  /*a8d0*/  FMUL.FTZ R96, R2.reuse, R96 ;  /* 0x0000006002607220 */ /* 0x040fe40000410000 */
[C---:B-----5:R-:W-:Y:S03]  /*a8e0*/  HMMA.16816.F32.BF16 R12, R136.reuse, R20, R12 ;  /* 0x00000014880c723c */ /* 0x060fe6000004180c */
[----:B------:R-:W-:Y:S02]  /*a8f0*/  FMUL.FTZ R97, R2, R97 ;  /* 0x0000006102617220 */ /* 0x000fe40000410000 */
[----:B------:R-:W-:Y:S02]  /*a900*/  FMUL.FTZ R94, R0, R94 ;  /* 0x0000005e005e7220 */ /* 0x000fe40000410000 */
[C---:B------:R-:W-:Y:S01]  /*a910*/  FMUL.FTZ R20, R2.reuse, R120 ;  /* 0x0000007802147220 */ /* 0x040fe20000410000 */
[C---:B------:R-:W-:Y:S04]  /*a920*/  HMMA.16816.F32.BF16 R16, R136.reuse, R22, R16 ;  /* 0x000000168810723c */ /* 0x040fe80000041810 */
[----:B------:R-:W-:Y:S02]  /*a930*/  FMUL.FTZ R21, R2, R121 ;  /* 0x0000007902157220 */ /* 0x000fe40000410000 */
[--C-:B------:R-:W-:Y:S02]  /*a940*/  FFMA.FTZ R120, R192, c[0x0][0x2d0], -R147.reuse ;  /* 0x0000b400c0787a23 */ /* 0x100fe40000010893 */
[C---:B------:R-:W-:Y:S04]  /*a950*/  FMUL.FTZ R23, R0.reuse, R123 ;  /* 0x0000007b00177220 */ /* 0x040fe80000410000 */
[C---:B------:R-:W-:Y:S02]  /*a960*/  FMUL.FTZ R22, R0.reuse, R122 ;  /* 0x0000007a00167220 */ /* 0x040fe40000410000 */
[----:B------:R-:W-:Y:S02]  /*a970*/  FADD.FTZ R122, R141, R116 ;  /* 0x000000748d7a7221 */ /* 0x000fe40000010000 */
[----:B------:R-:W-:Y:S01]  /*a980*/  LDSM.16.MT88.4 R116, [R165+0x1000] ;  /* 0x00100000a574783b */ /* 0x000fe20000004200 */
[C---:B------:R-:W-:Y:S02]  /*a990*/  FMUL.FTZ R95, R0.reuse, R95 ;  /* 0x0000005f005f7220 */ /* 0x040fe40000410000 */
[C---:B------:R-:W-:Y:S03]  /*a9a0*/  HMMA.16816.F32.BF16 R20, R136.reuse, R28, R20 ;  /* 0x0000001c8814723c */ /* 0x040fe60000041814 */
[C---:B------:R-:W-:Y:S02]  /*a9b0*/  FMUL.FTZ R98, R0.reuse, R98 ;  /* 0x0000006200627220 */ /* 0x040fe40000410000 */
[----:B------:R-:W-:Y:S02]  /*a9c0*/  FMUL.FTZ R99, R0, R99 ;  /* 0x0000006300637220 */ /* 0x000fe40000410000 */
[C---:B------:R-:W-:Y:S01]  /*a9d0*/  FMUL.FTZ R28, R2.reuse, R128 ;  /* 0x00000080021c7220 */ /* 0x040fe20000410000 */
[C---:B------:R-:W-:Y:S04]  /*a9e0*/  HMMA.16816.F32.BF16 R24, R136.reuse, R30, R24 ;  /* 0x0000001e8818723c */ /* 0x040fe80000041818 */
[----:B------:R-:W-:Y:S02]  /*a9f0*/  FMUL.FTZ R29, R2, R129 ;  /* 0x00000081021d7220 */ /* 0x000fe40000410000 */
[----:B------:R2:W-:Y:S01]  /*aa00*/  MUFU.EX2 R129, R101 ;  /* 0x0000006500817308 */ /* 0x0005e20000000800 */
[C---:B------:R-:W-:Y:S02]  /*aa10*/  FMUL.FTZ R30, R0.reuse, R130 ;  /* 0x00000082001e7220 */ /* 0x040fe40000410000 */
[----:B------:R-:W-:Y:S03]  /*aa20*/  FMUL.FTZ R31, R0, R131 ;  /* 0x00000083001f7220 */ /* 0x000fe60000410000 */
[--C-:B------:R-:W-:Y:S04]  /*aa30*/  FFMA.FTZ R0, R191, c[0x0][0x2d0], -R147.reuse ;  /* 0x0000b400bf007a23 */ /* 0x100fe80000010893 */
[C---:B-1----:R-:W-:Y:S01]  /*aa40*/  HMMA.16816.F32.BF16 R28, R136.reuse, R104, R28 ;  /* 0x00000068881c723c */ /* 0x042fe2000004181c */
[----:B------:R1:W-:Y:S07]  /*aa50*/  MUFU.EX2 R156, R0 ;  /* 0x00000000009c7308 */ /* 0x0003ee0000000800 */
[C---:B------:R-:W-:Y:S01]  /*aa60*/  HMMA.16816.F32.BF16 R32, R136.reuse, R106, R32 ;  /* 0x0000006a8820723c */ /* 0x040fe20000041820 */
[----:B------:R-:W3:Y:S03]  /*aa70*/  LDSM.16.MT88.4 R104, [R162+0x2000] ;  /* 0x00200000a268783b */ /* 0x000ee60000004200 */
[--C-:B--2---:R-:W-:Y:S04]  /*aa80*/  FFMA.FTZ R101, R153, c[0x0][0x2d0], -R147.reuse ;  /* 0x0000b40099657a23 */ /* 0x104fe80000010893 */
[----:B------:R2:W4:Y:S01]  /*aa90*/  MUFU.EX2 R203, R101 ;  /* 0x0000006500cb7308 */ /* 0x0005220000000800 */
[--C-:B-1----:R-:W-:Y:S03]  /*aaa0*/  FFMA.FTZ R0, R188, c[0x0][0x2d0], -R147.reuse ;  /* 0x0000b400bc007a23 */ /* 0x102fe60000010893 */
[--C-:B--2---:R-:W-:Y:S06]  /*aab0*/  FFMA.FTZ R101, R152, c[0x0][0x2d0], -R147.reuse ;  /* 0x0000b40098657a23 */ /* 0x104fec0000010893 */
[----:B------:R1:W-:Y:S01]  /*aac0*/  MUFU.EX2 R202, R101 ;  /* 0x0000006500ca7308 */ /* 0x0003e20000000800 */
[C---:B---3--:R-:W-:Y:S08]  /*aad0*/  HMMA.16816.F32.BF16 R36, R136.reuse, R104, R36 ;  /* 0x000000688824723c */ /* 0x048ff00000041824 */
[C---:B------:R-:W-:Y:S01]  /*aae0*/  HMMA.16816.F32.BF16 R40, R136.reuse, R106, R40 ;  /* 0x0000006a8828723c */ /* 0x040fe20000041828 */
[----:B------:R-:W2:Y:S03]  /*aaf0*/  LDSM.16.MT88.4 R104, [R163+0x2000] ;  /* 0x00200000a368783b */ /* 0x000ea60000004200 */
[--C-:B-1----:R-:W-:Y:S04]  /*ab00*/  FFMA.FTZ R101, R146, c[0x0][0x2d0], -R147.reuse ;  /* 0x0000b40092657a23 */ /* 0x102fe80000010893 */
[----:B------:R1:W-:Y:S01]  /*ab10*/  MUFU.EX2 R204, R101 ;  /* 0x0000006500cc7308 */ /* 0x0003e20000000800 */
[C---:B--2---:R-:W-:Y:S03]  /*ab20*/  HMMA.16816.F32.BF16 R44, R136.reuse, R104, R44 ;  /* 0x00000068882c723c */ /* 0x044fe6000004182c */
[--C-:B-1----:R-:W-:Y:S06]  /*ab30*/  FFMA.FTZ R101, R155, c[0x0][0x2d0], -R140.reuse ;  /* 0x0000b4009b657a23 */ /* 0x102fec000001088c */
[----:B------:R1:W-:Y:S01]  /*ab40*/  MUFU.EX2 R128, R101 ;  /* 0x0000006500807308 */ /* 0x0003e20000000800 */
[C---:B------:R-:W-:Y:S01]  /*ab50*/  HMMA.16816.F32.BF16 R48, R136.reuse, R106, R48 ;  /* 0x0000006a8830723c */ /* 0x040fe20000041830 */
[----:B------:R-:W2:Y:S02]  /*ab60*/  LDSM.16.MT88.4 R104, [R165+0x2000] ;  /* 0x00200000a568783b */ /* 0x000ea40000004200 */
[--C-:B-1----:R-:W-:Y:S06]  /*ab70*/  FFMA.FTZ R101, R157, c[0x0][0x2d0], -R140.reuse ;  /* 0x0000b4009d657a23 */ /* 0x102fec000001088c */
[----:B------:R1:W3:Y:S01]  /*ab80*/  MUFU.EX2 R201, R101 ;  /* 0x0000006500c97308 */ /* 0x0002e20000000800 */
[C---:B--2---:R-:W-:Y:S08]  /*ab90*/  HMMA.16816.F32.BF16 R52, R136.reuse, R104, R52 ;  /* 0x000000688834723c */ /* 0x044ff00000041834 */
[C---:B------:R-:W-:Y:S01]  /*aba0*/  HMMA.16816.F32.BF16 R56, R136.reuse, R106, R56 ;  /* 0x0000006a8838723c */ /* 0x040fe20000041838 */
[----:B------:R-:W2:Y:S03]  /*abb0*/  LDSM.16.MT88.4 R104, [R164+0x2000] ;  /* 0x00200000a468783b */ /* 0x000ea60000004200 */
[----:B-1----:R-:W-:Y:S04]  /*abc0*/  FFMA.FTZ R101, R154, c[0x0][0x2d0], -R140 ;  /* 0x0000b4009a657a23 */ /* 0x002fe8000001088c */
[----:B------:R1:W-:Y:S04]  /*abd0*/  MUFU.EX2 R200, R101 ;  /* 0x0000006500c87308 */ /* 0x0003e80000000800 */
[----:B-1----:R-:W-:Y:S02]  /*abe0*/  FFMA.FTZ R101, R2, R205, R198 ;  /* 0x000000cd02657223 */ /* 0x002fe400000100c6 */
[--C-:B------:R-:W-:Y:S04]  /*abf0*/  FFMA.FTZ R2, R158, c[0x0][0x2d0], -R140.reuse ;  /* 0x0000b4009e027a23 */ /* 0x100fe8000001088c */
[----:B------:R1:W-:Y:S01]  /*ac00*/  MUFU.EX2 R158, R0 ;  /* 0x00000000009e7308 */ /* 0x0003e20000000800 */
[C---:B--2---:R-:W-:Y:S09]  /*ac10*/  HMMA.16816.F32.BF16 R60, R136.reuse, R104, R60 ;  /* 0x00000068883c723c */ /* 0x044ff2000004183c */
[----:B------:R2:W5:Y:S01]  /*ac20*/  MUFU.EX2 R198, R2 ;  /* 0x0000000200c67308 */ /* 0x0005620000000800 */
[C---:B------:R-:W-:Y:S01]  /*ac30*/  HMMA.16816.F32.BF16 R64, R136.reuse, R106, R64 ;  /* 0x0000006a8840723c */ /* 0x040fe20000041840 */
[----:B------:R-:W3:Y:S02]  /*ac40*/  LDSM.16.MT88.4 R104, [R162+0x4000] ;  /* 0x00400000a268783b */ /* 0x000ee40000004200 */
[--C-:B-1----:R-:W-:Y:S06]  /*ac50*/  FFMA.FTZ R0, R185, c[0x0][0x2d0], -R147.reuse ;  /* 0x0000b400b9007a23 */ /* 0x102fec0000010893 */
[----:B------:R1:W-:Y:S03]  /*ac60*/  MUFU.EX2 R157, R0 ;  /* 0x00000000009d7308 */ /* 0x0003e60000000800 */
[--C-:B--2---:R-:W-:Y:S07]  /*ac70*/  FFMA.FTZ R2, R148, c[0x0][0x2d0], -R147.reuse ;  /* 0x0000b40094027a23 */ /* 0x104fee0000010893 */
[----:B------:R2:W-:Y:S01]  /*ac80*/  MUFU.EX2 R146, R2 ;  /* 0x0000000200927308 */ /* 0x0005e20000000800 */
[----:B-1----:R-:W-:Y:S01]  /*ac90*/  FFMA.FTZ R0, R159, c[0x0][0x2d0], -R147 ;  /* 0x0000b4009f007a23 */ /* 0x002fe20000010893 */
[C---:B---3--:R-:W-:Y:S08]  /*aca0*/  HMMA.16816.F32.BF16 R68, R136.reuse, R104, R68 ;  /* 0x000000688844723c */ /* 0x048ff00000041844 */
[----:B------:R1:W-:Y:S01]  /*acb0*/  MUFU.EX2 R159, R0 ;  /* 0x00000000009f7308 */ /* 0x0003e20000000800 */
[C---:B------:R-:W-:Y:S01]  /*acc0*/  HMMA.16816.F32.BF16 R72, R136.reuse, R106, R72 ;  /* 0x0000006a8848723c */ /* 0x040fe20000041848 */
[----:B------:R-:W3:Y:S02]  /*acd0*/  LDSM.16.MT88.4 R104, [R163+0x4000] ;  /* 0x00400000a368783b */ /* 0x000ee40000004200 */
[--C-:B--2---:R-:W-:Y:S02]  /*ace0*/  FFMA.FTZ R2, R194, c[0x0][0x2d0], -R140.reuse ;  /* 0x0000b400c2027a23 */ /* 0x104fe4000001088c */
[--C-:B-1----:R-:W-:Y:S04]  /*acf0*/  FFMA.FTZ R0, R189, c[0x0][0x2d0], -R140.reuse ;  /* 0x0000b400bd007a23 */ /* 0x102fe8000001088c */
[----:B------:R1:W-:Y:S01]  /*ad00*/  MUFU.EX2 R155, R0 ;  /* 0x00000000009b7308 */ /* 0x0003e20000000800 */
[C---:B---3--:R-:W-:Y:S03]  /*ad10*/  HMMA.16816.F32.BF16 R76, R136.reuse, R104, R76 ;  /* 0x00000068884c723c */ /* 0x048fe6000004184c */
[--C-:B-1----:R-:W-:Y:S05]  /*ad20*/  FFMA.FTZ R0, R190, c[0x0][0x2d0], -R140.reuse ;  /* 0x0000b400be007a23 */ /* 0x102fea000001088c */
[C---:B------:R-:W-:Y:S01]  /*ad30*/  HMMA.16816.F32.BF16 R80, R136.reuse, R106, R80 ;  /* 0x0000006a8850723c */ /* 0x040fe20000041850 */
[----:B------:R-:W1:Y:S01]  /*ad40*/  LDSM.16.MT88.4 R104, [R165+0x4000] ;  /* 0x00400000a568783b */ /* 0x000e620000004200 */
[----:B------:R2:W-:Y:S02]  /*ad50*/  MUFU.EX2 R154, R0 ;  /* 0x00000000009a7308 */ /* 0x0005e40000000800 */
[--C-:B--2---:R-:W-:Y:S08]  /*ad60*/  FFMA.FTZ R0, R187, c[0x0][0x2d0], -R140.reuse ;  /* 0x0000b400bb007a23 */ /* 0x104ff0000001088c */
[----:B------:R2:W-:Y:S01]  /*ad70*/  MUFU.EX2 R153, R0 ;  /* 0x0000000000997308 */ /* 0x0005e20000000800 */
[C---:B-1----:R-:W-:Y:S08]  /*ad80*/  HMMA.16816.F32.BF16 R84, R136.reuse, R104, R84 ;  /* 0x000000688854723c */ /* 0x042ff00000041854 */
[C---:B------:R-:W-:Y:S01]  /*ad90*/  HMMA.16816.F32.BF16 R88, R136.reuse, R106, R88 ;  /* 0x0000006a8858723c */ /* 0x040fe20000041858 */
[----:B------:R-:W1:Y:S03]  /*ada0*/  LDSM.16.MT88.4 R104, [R164+0x4000] ;  /* 0x00400000a468783b */ /* 0x000e660000004200 */
[----:B--2---:R-:W-:Y:S04]  /*adb0*/  FFMA.FTZ R0, R193, c[0x0][0x2d0], -R140 ;  /* 0x0000b400c1007a23 */ /* 0x004fe8000001088c */
[----:B------:R2:W-:Y:S04]  /*adc0*/  MUFU.EX2 R152, R0 ;  /* 0x0000000000987308 */ /* 0x0005e80000000800 */
[----:B--2---:R-:W-:Y:S06]  /*add0*/  FADD.FTZ R0, R143, R101 ;  /* 0x000000658f007221 */ /* 0x004fec0000010000 */
[----:B------:R-:W2:Y:S01]  /*ade0*/  MUFU.EX2 R143, R120 ;  /* 0x00000078008f7308 */ /* 0x000ea20000000800 */
[----:B------:R-:W-:Y:S02]  /*adf0*/  FFMA.FTZ R101, R149, c[0x0][0x2d0], -R147 ;  /* 0x0000b40095657a23 */ /* 0x000fe40000010893 */
[----:B------:R-:W-:Y:S02]  /*ae00*/  FADD.FTZ R121, R199, R0 ;  /* 0x00000000c7797221 */ /* 0x000fe40000010000 */
[----:B------:R-:W-:Y:S01]  /*ae10*/  FFMA.FTZ R0, R151, c[0x0][0x2d0], -R140 ;  /* 0x0000b40097007a23 */ /* 0x000fe2000001088c */
[C---:B-1----:R-:W-:Y:S03]  /*ae20*/  HMMA.16816.F32.BF16 R92, R136.reuse, R104, R92 ;  /* 0x00000068885c723c */ /* 0x042fe6000004185c */
[----:B------:R-:W-:Y:S01]  /*ae30*/  FADD.FTZ R102, R211, R121 ;  /* 0x00000079d3667221 */ /* 0x000fe20000010000 */
[----:B------:R1:W3:Y:S03]  /*ae40*/  MUFU.EX2 R145, R101 ;  /* 0x0000006500917308 */ /* 0x0002e60000000800 */
[----:B----4-:R-:W-:Y:S01]  /*ae50*/  F2FP.BF16.PACK_AB R104, R203, R129 ;  /* 0x00000081cb68723e */ /* 0x010fe200000010ff */
[----:B------:R-:W-:Y:S04]  /*ae60*/  HMMA.16816.F32.BF16 R96, R136, R106, R96 ;  /* 0x0000006a8860723c */ /* 0x000fe80000041860 */
[----:B------:R-:W-:Y:S01]  /*ae70*/  F2FP.BF16.PACK_AB R105, R201, R128 ;  /* 0x00000080c969723e */ /* 0x000fe200000010ff */
[----:B------:R-:W-:Y:S01]  /*ae80*/  FADD.FTZ R102, R129, R102 ;  /* 0x0000006681667221 */ /* 0x000fe20000010000 */
[----:B------:R4:W-:Y:S01]  /*ae90*/  MUFU.EX2 R142, R0 ;  /* 0x00000000008e7308 */ /* 0x0009e20000000800 */
[----:B------:R-:W-:Y:S02]  /*aea0*/  F2FP.BF16.PACK_AB R106, R204, R202 ;  /* 0x000000cacc6a723e */ /* 0x000fe400000010ff */
[----:B-----5:R-:W-:Y:S03]  /*aeb0*/  F2FP.BF16.PACK_AB R107, R198, R200 ;  /* 0x000000c8c66b723e */ /* 0x020fe600000010ff */
[----:B--2---:R-:W-:Y:S04]  /*aec0*/  F2FP.BF16.PACK_AB R136, R144, R143 ;  /* 0x0000008f9088723e */ /* 0x004fe800000010ff */
[C---:B------:R-:W-:Y:S05]  /*aed0*/  HMMA.16816.F32.BF16 R4, R104.reuse, R108, R4 ;  /* 0x0000006c6804723c */ /* 0x040fea0000041804 */
[----:B-1----:R-:W-:Y:S01]  /*aee0*/  FADD.FTZ R101, R209, R122 ;  /* 0x0000007ad1657221 */ /* 0x002fe20000010000 */
[----:B---3--:R-:W-:Y:S01]  /*aef0*/  F2FP.BF16.PACK_AB R138, R146, R145 ;  /* 0x00000091928a723e */ /* 0x008fe200000010ff */
[----:B------:R-:W-:Y:S01]  /*af00*/  LDSM.16.MT88.4 R120, [R163+0x1800] ;  /* 0x00180000a378783b */ /* 0x000fe20000004200 */
[C---:B------:R-:W-:Y:S04]  /*af10*/  HMMA.16816.F32.BF16 R8, R104.reuse, R110, R8 ;  /* 0x0000006e6808723c */ /* 0x040fe80000041808 */
[--C-:B----4-:R-:W-:Y:S03]  /*af20*/  FFMA.FTZ R0, R196, c[0x0][0x2d0], -R140.reuse ;  /* 0x0000b400c4007a23 */ /* 0x110fe6000001088c */
[----:B------:R-:W1:Y:S01]  /*af30*/  LDSM.16.MT88.4 R108, [R165+0x800] ;  /* 0x00080000a56c783b */ /* 0x000e620000004200 */
[C---:B------:R-:W-:Y:S01]  /*af40*/  HMMA.16816.F32.BF16 R12, R104.reuse, R112, R12 ;  /* 0x00000070680c723c */ /* 0x040fe2000004180c */
[----:B------:R-:W2:Y:S07]  /*af50*/  MUFU.EX2 R141, R0 ;  /* 0x00000000008d7308 */ /* 0x000eae0000000800 */
[C---:B------:R-:W-:Y:S01]  /*af60*/  HMMA.16816.F32.BF16 R16, R104.reuse, R114, R16 ;  /* 0x000000726810723c */ /* 0x040fe20000041810 */
[----:B------:R-:W3:Y:S03]  /*af70*/  LDSM.16.MT88.4 R112, [R164+0x800] ;  /* 0x00080000a470783b */ /* 0x000ee60000004200 */
[----:B--2---:R-:W-:Y:S01]  /*af80*/  F2FP.BF16.PACK_AB R137, R141, R142 ;  /* 0x0000008e8d89723e */ /* 0x004fe200000010ff */
[----:B------:R-:W-:Y:S04]  /*af90*/  FFMA.FTZ R0, R195, c[0x0][0x2d0], -R140 ;  /* 0x0000b400c3007a23 */ /* 0x000fe8000001088c */
[----:B------:R2:W-:Y:S01]  /*afa0*/  MUFU.EX2 R140, R0 ;  /* 0x00000000008c7308 */ /* 0x0005e20000000800 */
[C---:B-1----:R-:W-:Y:S08]  /*afb0*/  HMMA.16816.F32.BF16 R20, R104.reuse, R108, R20 ;  /* 0x0000006c6814723c */ /* 0x042ff00000041814 */
[C---:B------:R-:W-:Y:S01]  /*afc0*/  HMMA.16816.F32.BF16 R24, R104.reuse, R110, R24 ;  /* 0x0000006e6818723c */ /* 0x040fe20000041818 */
[----:B------:R-:W1:Y:S07]  /*afd0*/  LDSM.16.MT88.4 R108, [R162+0x2800] ;  /* 0x00280000a26c783b */ /* 0x000e6e0000004200 */
[C---:B---3--:R-:W-:Y:S04]  /*afe0*/  HMMA.16816.F32.BF16 R28, R104.reuse, R112, R28 ;  /* 0x00000070681c723c */ /* 0x048fe8000004181c */
[----:B--2---:R-:W-:Y:S02]  /*aff0*/  FADD.FTZ R0, R210, R101 ;  /* 0x00000065d2007221 */ /* 0x004fe40000010000 */
[----:B------:R-:W2:Y:S02]  /*b000*/  MUFU.EX2 R101, R2 ;  /* 0x0000000200657308 */ /* 0x000ea40000000800 */
[C---:B------:R-:W-:Y:S01]  /*b010*/  HMMA.16816.F32.BF16 R32, R104.reuse, R114, R32 ;  /* 0x000000726820723c */ /* 0x040fe20000041820 */
[----:B------:R-:W3:Y:S03]  /*b020*/  LDSM.16.MT88.4 R112, [R163+0x2800] ;  /* 0x00280000a370783b */ /* 0x000ee60000004200 */
[----:B--2---:R-:W-:Y:S01]  /*b030*/  F2FP.BF16.PACK_AB R139, R101, R140 ;  /* 0x0000008c658b723e */ /* 0x004fe200000010ff */
[----:B------:R-:W-:Y:S03]  /*b040*/  FADD.FTZ R2, R128, R0 ;  /* 0x0000000080027221 */ /* 0x000fe60000010000 */
[C---:B-1----:R-:W-:Y:S04]  /*b050*/  HMMA.16816.F32.BF16 R36, R104.reuse, R108, R36 ;  /* 0x0000006c6824723c */ /* 0x042fe80000041824 */
[----:B------:R-:W-:Y:S01]  /*b060*/  FADD.FTZ R0, R203, R102 ;  /* 0x00000066cb007221 */ /* 0x000fe20000010000 */
[----:B------:R-:W-:Y:S01]  /*b070*/  MOV R102, R3 ;  /* 0x0000000300667202 */ /* 0x000fe20000000f00 */
[----:B------:R-:W-:Y:S02]  /*b080*/  FADD.FTZ R2, R201, R2 ;  /* 0x00000002c9027221 */ /* 0x000fe40000010000 */
[----:B------:R-:W-:Y:S01]  /*b090*/  FADD.FTZ R0, R202, R0 ;  /* 0x00000000ca007221 */ /* 0x000fe20000010000 */
[C---:B------:R-:W-:Y:S01]  /*b0a0*/  HMMA.16816.F32.BF16 R40, R104.reuse, R110, R40 ;  /* 0x0000006e6828723c */ /* 0x040fe20000041828 */
[----:B------:R-:W1:Y:S02]  /*b0b0*/  LDSM.16.MT88.4 R108, [R165+0x2800] ;  /* 0x00280000a56c783b */ /* 0x000e640000004200 */
[----:B------:R-:W-:Y:S02]  /*b0c0*/  FADD.FTZ R2, R200, R2 ;  /* 0x00000002c8027221 */ /* 0x000fe40000010000 */
[----:B------:R-:W-:Y:S03]  /*b0d0*/  FADD.FTZ R0, R204, R0 ;  /* 0x00000000cc007221 */ /* 0x000fe60000010000 */
[C---:B---3--:R-:W-:Y:S04]  /*b0e0*/  HMMA.16816.F32.BF16 R44, R104.reuse, R112, R44 ;  /* 0x00000070682c723c */ /* 0x048fe8000004182c */
[----:B------:R-:W-:Y:S02]  /*b0f0*/  FADD.FTZ R2, R198, R2 ;  /* 0x00000002c6027221 */ /* 0x000fe40000010000 */
[----:B------:R-:W-:Y:S02]  /*b100*/  FADD.FTZ R0, R156, R0 ;  /* 0x000000009c007221 */ /* 0x000fe40000010000 */
[C---:B------:R-:W-:Y:S01]  /*b110*/  HMMA.16816.F32.BF16 R48, R104.reuse, R114, R48 ;  /* 0x000000726830723c */ /* 0x040fe20000041830 */
[----:B------:R-:W2:Y:S03]  /*b120*/  LDSM.16.MT88.4 R112, [R164+0x2800] ;  /* 0x00280000a470783b */ /* 0x000ea60000004200 */
[----:B------:R-:W-:Y:S02]  /*b130*/  FADD.FTZ R2, R155, R2 ;  /* 0x000000029b027221 */ /* 0x000fe40000010000 */
[----:B------:R-:W-:Y:S02]  /*b140*/  FADD.FTZ R0, R158, R0 ;  /* 0x000000009e007221 */ /* 0x000fe40000010000 */
[----:B------:R-:W-:Y:S04]  /*b150*/  FADD.FTZ R2, R154, R2 ;  /* 0x000000029a027221 */ /* 0x000fe80000010000 */
[----:B------:R-:W-:Y:S02]  /*b160*/  FADD.FTZ R0, R157, R0 ;  /* 0x000000009d007221 */ /* 0x000fe40000010000 */
[----:B------:R-:W-:Y:S02]  /*b170*/  FADD.FTZ R2, R153, R2 ;  /* 0x0000000299027221 */ /* 0x000fe40000010000 */
[C---:B------:R-:W-:Y:S01]  /*b180*/  FADD.FTZ R0, R159.reuse, R0 ;  /* 0x000000009f007221 */ /* 0x040fe20000010000 */
        /* <DEDUP_REMOVED lines=103> */
.L_x_1062:
[----:B------:R-:W-:Y:S05]  /*b800*/  BRA.DIV ~URZ, `(.L_x_1070) ;  /* 0x00003c527f007947 */ /* 0x000fea000b800000 */
[----:B------:R1:W2:Y:S02]  /*b810*/  SHFL.BFLY PT, R5, R205, 0x2, 0x1f ;  /* 0x0c401f00cd057f89 */ /* 0x0002a400000e0000 */
.L_x_1104:
[----:B--2---:R-:W-:Y:S01]  /*b820*/  FADD.FTZ R5, R5, R205 ;  /* 0x000000cd05057221 */ /* 0x004fe20000010000 */
[----:B------:R-:W-:Y:S05]  /*b830*/  BRA.DIV ~URZ, `(.L_x_1071) ;  /* 0x00003c827f007947 */ /* 0x000fea000b800000 */
[----:B------:R-:W2:Y:S04]  /*b840*/  SHFL.BFLY PT, R0, R206, 0x2, 0x1f ;  /* 0x0c401f00ce007f89 */ /* 0x000ea800000e0000 */
[----:B------:R-:W3:Y:S01]  /*b850*/  SHFL.BFLY PT, R2, R5, 0x1, 0x1f ;  /* 0x0c201f0005027f89 */ /* 0x000ee200000e0000 */
[----:B--2---:R-:W-:-:S02]  /*b860*/  FADD.FTZ R206, R0, R206 ;  /* 0x000000ce00ce7221 */ /* 0x004fc40000010000 */
[----:B---3--:R-:W-:-:S03]  /*b870*/  FADD.FTZ R5, R5, R2 ;  /* 0x0000000205057221 */ /* 0x008fc60000010000 */
[----:B------:R2:W3:Y:S04]  /*b880*/  SHFL.BFLY PT, R3, R206, 0x1, 0x1f ;  /* 0x0c201f00ce037f89 */ /* 0x0004e800000e0000 */
.L_x_1105:
        /* <DEDUP_REMOVED lines=117> */
.L_x_1031:
[----:B------:R-:W1:Y:S01]  /*bfe0*/  S2R R6, SR_TID.X ;  /* 0x0000000000067919 */ /* 0x000e620000002100 */
[----:B------:R-:W-:Y:S01]  /*bff0*/  BSSY B0, `(.L_x_1072) ;  /* 0x0000010000007945 */ /* 0x000fe20003800000 */
[----:B-1----:R-:W-:-:S13]  /*c000*/  LOP3.LUT P6, RZ, R6, 0xff, RZ, 0xc0, !PT ;  /* 0x000000ff06ff7812 */ /* 0x002fda00078cc0ff */
[----:B------:R-:W-:Y:S05]  /*c010*/  @P6 BRA `(.L_x_1073) ;  /* 0x000000d000006947 */ /* 0x000fea0003800000 */
[----:B------:R-:W1:Y:S01]  /*c020*/  S2R R4, SR_LANEID ;  /* 0x0000000000047919 */ /* 0x000e620000000000 */
        /* <DEDUP_REMOVED lines=11> */
[----:B---3--:R-:W-:-:S06]  /*c0e0*/  IADD3 R236, R3, c[0x0][0xc], R2 ;  /* 0x0000030003ec7a10 */ /* 0x008fcc0007ffe002 */
.L_x_1073:
[----:B------:R-:W-:Y:S05]  /*c0f0*/  BSYNC B0 ;  /* 0x0000000000007941 */ /* 0x000fea0003800000 */
.L_x_1072:
[----:B------:R-:W-:Y:S01]  /*c100*/  PRMT R0, R0, 0x9910, RZ ;  /* 0x0000991000007816 */ /* 0x000fe200000000ff */
[----:B------:R-:W-:Y:S01]  /*c110*/  BSSY B1, `(.L_x_1074) ;  /* 0x0000178000017945 */ /* 0x000fe20003800000 */
[----:B------:R-:W-:Y:S02]  /*c120*/  IMAD.MOV.U32 R17, RZ, RZ, R236 ;  /* 0x000000ffff117224 */ /* 0x000fe400078e00ec */
[----:B------:R-:W-:-:S13]  /*c130*/  ISETP.NE.AND P0, PT, R0, RZ, PT ;  /* 0x000000ff0000720c */ /* 0x000fda0003f05270 */
[----:B------:R-:W-:Y:S05]  /*c140*/  @!P0 BRA `(.L_x_1075) ;  /* 0x000014c000008947 */ /* 0x000fea0003800000 */
[----:B------:R-:W-:Y:S01]  /*c150*/  WARPSYNC 0xffffffff ;  /* 0xffffffff00007948 */ /* 0x000fe20003800000 */
[----:B------:R-:W-:Y:S06]  /*c160*/  BAR.SYNC.DEFER_BLOCKING 0x1, 0x100 ;  /* 0x0044000000007b1d */ /* 0x000fec0000010000 */
[----:B------:R-:W-:Y:S05]  /*c170*/  BRA.CONV ~URZ, `(.L_x_1076) ;  /* 0x000000837f007947 */ /* 0x000fea000b800000 */
[----:B------:R-:W-:Y:S01]  /*c180*/  SHF.R.S32.HI R2, RZ, 0x1f, R6 ;  /* 0x0000001fff027819 */ /* 0x000fe20000011406 */
[----:B------:R-:W-:Y:S02]  /*c190*/  IMAD.MOV.U32 R3, RZ, RZ, RZ ;  /* 0x000000ffff037224 */ /* 0x000fe400078e00ff */
[----:B------:R-:W-:Y:S01]  /*c1a0*/  IMAD.MOV.U32 R0, RZ, RZ, 0x1f ;  /* 0x0000001fff007424 */ /* 0x000fe200078e00ff */
[----:B------:R-:W-:-:S04]  /*c1b0*/  LEA.HI R2, R2, R6, RZ, 0x7 ;  /* 0x0000000602027211 */ /* 0x000fc800078f38ff */
[----:B------:R-:W-:-:S05]  /*c1c0*/  SHF.R.S32.HI R2, RZ, 0x7, R2 ;  /* 0x00000007ff027819 */ /* 0x000fca0000011402 */
[----:B------:R-:W-:Y:S01]  /*c1d0*/  IMAD.MOV.U32 R20, RZ, RZ, R2 ;  /* 0x000000ffff147224 */ /* 0x000fe200078e0002 */
[----:B------:R-:W-:Y:S02]  /*c1e0*/  MOV R2, 0xc200 ;  /* 0x0000c20000027802 */ /* 0x000fe40000000f00 */
[----:B--2--5:R-:W-:Y:S05]  /*c1f0*/  CALL.REL.NOINC `($__internal_17_$__cuda_sm70_shflsync_idx_p) ;  /* 0x0000348000007944 */ /* 0x024fea0003c00000 */
.L_x_1076:
[----:B------:R-:W3:Y:S01]  /*c200*/  LDL R6, [R1] ;  /* 0x0000000001067983 */ /* 0x000ee20000100800 */
[----:B------:R-:W-:Y:S01]  /*c210*/  IMAD.MOV.U32 R3, RZ, RZ, 0x1 ;  /* 0x00000001ff037424 */ /* 0x000fe200078e00ff */
[----:B------:R-:W-:Y:S01]  /*c220*/  SHF.R.S32.HI R0, RZ, 0x1f, R227 ;  /* 0x0000001fff007819 */ /* 0x000fe200000114e3 */
[----:B------:R-:W-:Y:S01]  /*c230*/  IMAD.WIDE.U32 R4, R227, c[0x0][0x4d0], RZ ;  /* 0x00013400e3047a25 */ /* 0x000fe200078e00ff */
[----:B------:R-:W4:Y:S02]  /*c240*/  LDL R19, [R1+0x8] ;  /* 0x0000080001137983 */ /* 0x000f240000100800 */
[----:B------:R-:W-:Y:S01]  /*c250*/  ISETP.NE.AND P1, PT, R3, c[0x0][0x4e8], PT ;  /* 0x00013a0003007a0c */ /* 0x000fe20003f25270 */
[C---:B------:R-:W-:Y:S02]  /*c260*/  IMAD R2, R0.reuse, c[0x0][0x4d0], RZ ;  /* 0x0001340000027a24 */ /* 0x040fe400078e02ff */
[----:B------:R-:W-:Y:S01]  /*c270*/  IMAD R3, R0, c[0x0][0x438], RZ ;  /* 0x00010e0000037a24 */ /* 0x000fe200078e02ff */
[----:B------:R-:W-:Y:S01]  /*c280*/  SHF.R.S32.HI R0, RZ, 0x1f, R226 ;  /* 0x0000001fff007819 */ /* 0x000fe200000114e2 */
[----:B------:R-:W-:-:S04]  /*c290*/  IMAD R2, R227, c[0x0][0x4d4], R2 ;  /* 0x00013500e3027a24 */ /* 0x000fc800078e0202 */
[----:B------:R-:W-:Y:S02]  /*c2a0*/  IMAD.IADD R5, R5, 0x1, R2 ;  /* 0x0000000105057824 */ /* 0x000fe400078e0202 */
[----:B------:R-:W-:Y:S02]  /*c2b0*/  IMAD R9, R0, c[0x0][0x4d8], RZ ;  /* 0x0001360000097a24 */ /* 0x000fe400078e02ff */
[C---:B------:R-:W-:Y:S02]  /*c2c0*/  IMAD R8, R227.reuse, c[0x0][0x43c], R3 ;  /* 0x00010f00e3087a24 */ /* 0x040fe400078e0203 */
[C---:B------:R-:W-:Y:S02]  /*c2d0*/  IMAD R9, R226.reuse, c[0x0][0x4dc], R9 ;  /* 0x00013700e2097a24 */ /* 0x040fe400078e0209 */
[----:B------:R-:W-:Y:S01]  /*c2e0*/  IMAD.WIDE.U32 R4, R226, c[0x0][0x4d8], R4 ;  /* 0x00013600e2047a25 */ /* 0x000fe200078e0004 */
[----:B------:R-:W1:Y:S03]  /*c2f0*/  S2R R20, SR_TID.X ;  /* 0x0000000000147919 */ /* 0x000e660000002100 */
[----:B------:R-:W-:-:S04]  /*c300*/  IMAD.WIDE.U32 R2, R227, c[0x0][0x438], RZ ;  /* 0x00010e00e3027a25 */ /* 0x000fc800078e00ff */
[----:B------:R-:W-:Y:S01]  /*c310*/  IMAD.IADD R5, R5, 0x1, R9 ;  /* 0x0000000105057824 */ /* 0x000fe200078e0209 */
[----:B------:R-:W-:Y:S01]  /*c320*/  SHF.R.S32.HI R9, RZ, 0x1f, R228 ;  /* 0x0000001fff097819 */ /* 0x000fe200000114e4 */
[----:B------:R-:W-:Y:S02]  /*c330*/  IMAD.IADD R3, R3, 0x1, R8 ;  /* 0x0000000103037824 */ /* 0x000fe400078e0208 */
[----:B------:R-:W-:-:S04]  /*c340*/  IMAD.WIDE.U32 R4, R228, c[0x0][0x4e0], R4 ;  /* 0x00013800e4047a25 */ /* 0x000fc800078e0004 */
[----:B------:R-:W-:Y:S02]  /*c350*/  IMAD R0, R0, c[0x0][0x440], RZ ;  /* 0x0001100000007a24 */ /* 0x000fe400078e02ff */
[----:B------:R-:W-:-:S04]  /*c360*/  IMAD.WIDE.U32 R2, R226, c[0x0][0x440], R2 ;  /* 0x00011000e2027a25 */ /* 0x000fc800078e0002 */
[----:B------:R-:W-:-:S04]  /*c370*/  IMAD R14, R226, c[0x0][0x444], R0 ;  /* 0x00011100e20e7a24 */ /* 0x000fc800078e0200 */
[----:B------:R-:W-:-:S04]  /*c380*/  IMAD.IADD R3, R3, 0x1, R14 ;  /* 0x0000000103037824 */ /* 0x000fc800078e020e */
[----:B------:R-:W-:Y:S01]  /*c390*/  IMAD.WIDE.U32 R2, R228, c[0x0][0x448], R2 ;  /* 0x00011200e4027a25 */ /* 0x000fe200078e0002 */
[----:B-1----:R-:W-:-:S04]  /*c3a0*/  SHF.R.S32.HI R18, RZ, 0x1f, R20 ;  /* 0x0000001fff127819 */ /* 0x002fc80000011414 */
[----:B------:R-:W-:-:S04]  /*c3b0*/  LEA.HI R18, R18, R20, RZ, 0x5 ;  /* 0x0000001412127211 */ /* 0x000fc800078f28ff */
[----:B------:R-:W-:Y:S01]  /*c3c0*/  LOP3.LUT R18, R18, 0xffffffe0, RZ, 0xc0, !PT ;  /* 0xffffffe012127812 */ /* 0x000fe200078ec0ff */
[----:B------:R-:W-:Y:S02]  /*c3d0*/  ULDC UR5, c[0x0][0x4e8] ;  /* 0x00013a0000057ab9 */ /* 0x000fe40000000800 */
[----:B------:R-:W-:Y:S02]  /*c3e0*/  ULDC UR4, c[0x0][0x388] ;  /* 0x0000e20000047ab9 */ /* 0x000fe40000000800 */
[----:B------:R-:W-:Y:S01]  /*c3f0*/  IMAD.IADD R18, R20, 0x1, -R18 ;  /* 0x0000000114127824 */ /* 0x000fe200078e0a12 */
[----:B------:R-:W-:Y:S01]  /*c400*/  UIMAD UR4, UR5, UR4, URZ ;  /* 0x00000004050472a4 */ /* 0x000fe2000f8e023f */
[C---:B------:R-:W-:Y:S01]  /*c410*/  IADD3 R32, R225.reuse, 0x38, RZ ;  /* 0x00000038e1207810 */ /* 0x040fe20007ffe0ff */
[----:B------:R-:W-:Y:S01]  /*c420*/  BSSY B0, `(.L_x_1077) ;  /* 0x00000ba000007945 */ /* 0x000fe20003800000 */
[C---:B------:R-:W-:Y:S02]  /*c430*/  IADD3 R34, R225.reuse, 0x30, RZ ;  /* 0x00000030e1227810 */ /* 0x040fe40007ffe0ff */
[----:B------:R-:W-:-:S02]  /*c440*/  IADD3 R100, R225, 0x28, RZ ;  /* 0x00000028e1647810 */ /* 0x000fc40007ffe0ff */
[C---:B------:R-:W-:Y:S02]  /*c450*/  IADD3 R102, R225.reuse, 0x20, RZ ;  /* 0x00000020e1667810 */ /* 0x040fe40007ffe0ff */
[C---:B------:R-:W-:Y:S02]  /*c460*/  IADD3 R137, R225.reuse, 0x18, RZ ;  /* 0x00000018e1897810 */ /* 0x040fe40007ffe0ff */
[C---:B------:R-:W-:Y:S02]  /*c470*/  IADD3 R139, R225.reuse, 0x10, RZ ;  /* 0x00000010e18b7810 */ /* 0x040fe40007ffe0ff */
[----:B------:R-:W-:Y:S02]  /*c480*/  IADD3 R141, R225, 0x8, RZ ;  /* 0x00000008e18d7810 */ /* 0x000fe40007ffe0ff */
[----:B------:R-:W-:Y:S02]  /*c490*/  SHF.R.S32.HI R14, RZ, 0x1f, R239 ;  /* 0x0000001fff0e7819 */ /* 0x000fe400000114ef */
        /* <DEDUP_REMOVED lines=11> */
[----:B------:R-:W-:Y:S02]  /*c550*/  IADD3 R31, R225, 0x38, RZ ;  /* 0x00000038e11f7810 */ /* 0x000fe40007ffe0ff */
[----:B------:R-:W-:-:S02]  /*c560*/  SHF.R.S32.HI R32, RZ, 0x1f, R32 ;  /* 0x0000001fff207819 */ /* 0x000fc40000011420 */
[C---:B------:R-:W-:Y:S02]  /*c570*/  IADD3 R33, R225.reuse, 0x30, RZ ;  /* 0x00000030e1217810 */ /* 0x040fe40007ffe0ff */
[----:B------:R-:W-:Y:S02]  /*c580*/  SHF.R.S32.HI R34, RZ, 0x1f, R34 ;  /* 0x0000001fff227819 */ /* 0x000fe40000011422 */
[C---:B------:R-:W-:Y:S02]  /*c590*/  IADD3 R35, R225.reuse, 0x28, RZ ;  /* 0x00000028e1237810 */ /* 0x040fe40007ffe0ff */
        /* <DEDUP_REMOVED lines=8> */
[----:B------:R-:W-:Y:S01]  /*c620*/  SHF.R.S32.HI R141, RZ, 0x1f, R141 ;  /* 0x0000001fff8d7819 */ /* 0x000fe2000001148d */
[----:B---3--:R-:W-:-:S04]  /*c630*/  IMAD.IADD R7, R6, 0x1, R229 ;  /* 0x0000000106077824 */ /* 0x008fc800078e02e5 */
[----:B------:R-:W-:-:S04]  /*c640*/  @P1 IMAD.HI.U32 R10, R7, c[0x0][0x4ec], RZ ;  /* 0x00013b00070a1a27 */ /* 0x000fc800078e00ff */
[----:B------:R-:W-:Y:S01]  /*c650*/  IMAD.MOV.U32 R6, RZ, RZ, R7 ;  /* 0x000000ffff067224 */ /* 0x000fe200078e0007 */
[----:B------:R-:W-:Y:S01]  /*c660*/  @P1 SHF.R.U32.HI R6, RZ, c[0x0][0x4f0], R10 ;  /* 0x00013c00ff061a19 */ /* 0x000fe2000001160a */
[----:B------:R-:W-:-:S04]  /*c670*/  IMAD R10, R9, c[0x0][0x4e0], RZ ;  /* 0x00013800090a7a24 */ /* 0x000fc800078e02ff */
[----:B------:R-:W-:-:S04]  /*c680*/  IMAD.MOV R8, RZ, RZ, -R6 ;  /* 0x000000ffff087224 */ /* 0x000fc800078e0a06 */
[----:B------:R-:W-:Y:S01]  /*c690*/  IMAD R8, R8, c[0x0][0x4e8], R7 ;  /* 0x00013a0008087a24 */ /* 0x000fe200078e0207 */
[----:B------:R-:W-:Y:S01]  /*c6a0*/  SHF.R.S32.HI R12, RZ, 0x1f, R6 ;  /* 0x0000001fff0c7819 */ /* 0x000fe20000011406 */
[----:B------:R-:W-:Y:S01]  /*c6b0*/  IMAD R11, R228, c[0x0][0x4e4], R10 ;  /* 0x00013900e40b7a24 */ /* 0x000fe200078e020a */
[----:B------:R-:W-:Y:S02]  /*c6c0*/  IADD3 R4, P0, R6, R4, RZ ;  /* 0x0000000406047210 */ /* 0x000fe40007f1e0ff */
[----:B------:R-:W-:Y:S01]  /*c6d0*/  SHF.R.S32.HI R13, RZ, 0x1f, R8 ;  /* 0x0000001fff0d7819 */ /* 0x000fe20000011408 */
[----:B------:R-:W-:Y:S01]  /*c6e0*/  @P1 IMAD.HI.U32 R10, R7, c[0x0][0x4ec], RZ ;  /* 0x00013b00070a1a27 */ /* 0x000fe200078e00ff */
[----:B------:R-:W-:-:S03]  /*c6f0*/  IADD3.X R5, R12, R5, R11, P0, !PT ;  /* 0x000000050c057210 */ /* 0x000fc600007fe40b */
[----:B------:R-:W-:Y:S02]  /*c700*/  IMAD R9, R9, c[0x0][0x448], RZ ;  /* 0x0001120009097a24 */ /* 0x000fe400078e02ff */
[----:B------:R-:W-:Y:S02]  /*c710*/  IMAD R6, R13, c[0x0][0x4c8], RZ ;  /* 0x000132000d067a24 */ /* 0x000fe400078e02ff */
[----:B------:R-:W-:Y:S01]  /*c720*/  IMAD.MOV.U32 R0, RZ, RZ, R7 ;  /* 0x000000ffff007224 */ /* 0x000fe200078e0007 */
[----:B------:R-:W-:Y:S01]  /*c730*/  @P1 SHF.R.U32.HI R0, RZ, c[0x0][0x4f0], R10 ;  /* 0x00013c00ff001a19 */ /* 0x000fe2000001160a */
[----:B------:R-:W-:Y:S02]  /*c740*/  IMAD R9, R228, c[0x0][0x44c], R9 ;  /* 0x00011300e4097a24 */ /* 0x000fe400078e0209 */
[C---:B------:R-:W-:Y:S02]  /*c750*/  IMAD R6, R8.reuse, c[0x0][0x4cc], R6 ;  /* 0x0001330008067a24 */ /* 0x040fe400078e0206 */
[----:B------:R-:W-:Y:S01]  /*c760*/  IMAD.WIDE.U32 R4, R8, c[0x0][0x4c8], R4 ;  /* 0x0001320008047a25 */ /* 0x000fe200078e0004 */
[----:B------:R-:W-:-:S03]  /*c770*/  SHF.R.S32.HI R10, RZ, 0x1f, R0 ;  /* 0x0000001fff0a7819 */ /* 0x000fc60000011400 */
[----:B------:R-:W-:Y:S02]  /*c780*/  IMAD.IADD R3, R3, 0x1, R9 ;  /* 0x0000000103037824 */ /* 0x000fe400078e0209 */
[----:B------:R-:W-:Y:S02]  /*c790*/  IMAD.MOV R8, RZ, RZ, -R0 ;  /* 0x000000ffff087224 */ /* 0x000fe400078e0a00 */
[----:B------:R-:W-:Y:S01]  /*c7a0*/  IMAD.IADD R9, R5, 0x1, R6 ;  /* 0x0000000105097824 */ /* 0x000fe200078e0206 */
[----:B------:R-:W-:Y:S01]  /*c7b0*/  LEA R6, P0, R4, c[0x0][0x4a8], 0x2 ;  /* 0x00012a0004067a11 */ /* 0x000fe200078010ff */
[----:B------:R-:W-:Y:S02]  /*c7c0*/  IMAD R8, R8, c[0x0][0x4e8], R7 ;  /* 0x00013a0008087a24 */ /* 0x000fe400078e0207 */
[----:B------:R-:W-:Y:S01]  /*c7d0*/  IMAD R5, R10, c[0x0][0x430], RZ ;  /* 0x00010c000a057a24 */ /* 0x000fe200078e02ff */
[----:B------:R-:W-:Y:S02]  /*c7e0*/  LEA.HI.X R7, R4, c[0x0][0x4ac], R9, 0x2, P0 ;  /* 0x00012b0004077a11 */ /* 0x000fe400000f1409 */
[----:B------:R-:W-:Y:S01]  /*c7f0*/  SHFL.IDX PT, R4, R6, RZ, 0x1c1f ;  /* 0x001c1fff06047589 */ /* 0x000fe200000e0000 */
[----:B------:R-:W-:Y:S01]  /*c800*/  IMAD R10, R0, c[0x0][0x434], R5 ;  /* 0x00010d00000a7a24 */ /* 0x000fe200078e0205 */
[----:B------:R-:W-:-:S02]  /*c810*/  SHF.R.S32.HI R9, RZ, 0x1f, R8 ;  /* 0x0000001fff097819 */ /* 0x000fc40000011408 */
[----:B------:R-:W1:Y:S01]  /*c820*/  SHFL.IDX PT, R5, R7, RZ, 0x1c1f ;  /* 0x001c1fff07057589 */ /* 0x000e6200000e0000 */
[----:B------:R-:W-:-:S03]  /*c830*/  IMAD.WIDE.U32 R2, R0, c[0x0][0x430], R2 ;  /* 0x00010c0000027a25 */ /* 0x000fc600078e0002 */
[----:B------:R-:W-:Y:S01]  /*c840*/  SHFL.IDX PT, R6, R6, 0x1, 0x1c1f ;  /* 0x003c1f0006067f89 */ /* 0x000fe200000e0000 */
[----:B----4-:R-:W-:-:S03]  /*c850*/  IMAD.IADD R0, R19, 0x1, R229 ;  /* 0x0000000113007824 */ /* 0x010fc600078e02e5 */
[----:B------:R-:W3:Y:S01]  /*c860*/  SHFL.IDX PT, R7, R7, 0x1, 0x1c1f ;  /* 0x003c1f0007077f89 */ /* 0x000ee200000e0000 */
[----:B------:R-:W-:Y:S01]  /*c870*/  IMAD.IADD R3, R3, 0x1, R10 ;  /* 0x0000000103037824 */ /* 0x000fe200078e020a */
[----:B------:R-:W-:Y:S01]  /*c880*/  LOP3.LUT P1, RZ, R18, 0x3, RZ, 0xc0, !PT ;  /* 0x0000000312ff7812 */ /* 0x000fe2000782c0ff */
[----:B------:R-:W-:Y:S01]  /*c890*/  IMAD R10, R9, c[0x0][0x428], RZ ;  /* 0x00010a00090a7a24 */ /* 0x000fe200078e02ff */
[C---:B------:R-:W-:Y:S02]  /*c8a0*/  IADD3 R9, R0.reuse, 0x8, RZ ;  /* 0x0000000800097810 */ /* 0x040fe40007ffe0ff */
[----:B------:R-:W-:Y:S02]  /*c8b0*/  ISETP.GE.OR P2, PT, R0, UR4, P1 ;  /* 0x0000000400007c0c */ /* 0x000fe40008f46670 */
[----:B------:R-:W-:Y:S01]  /*c8c0*/  ISETP.GE.OR P1, PT, R9, UR4, P1 ;  /* 0x0000000409007c0c */ /* 0x000fe20008f26670 */
[C---:B------:R-:W-:Y:S02]  /*c8d0*/  IMAD R10, R8.reuse, c[0x0][0x42c], R10 ;  /* 0x00010b00080a7a24 */ /* 0x040fe400078e020a */
[----:B------:R-:W-:-:S04]  /*c8e0*/  IMAD.WIDE.U32 R2, R8, c[0x0][0x428], R2 ;  /* 0x00010a0008027a25 */ /* 0x000fc800078e0002 */
[----:B------:R-:W-:-:S04]  /*c8f0*/  IMAD.IADD R3, R3, 0x1, R10 ;  /* 0x0000000103037824 */ /* 0x000fc800078e020a */
[----:B-1----:R1:W-:Y:S01]  /*c900*/  @!P2 ST.E [R4.64], R16 ;  /* 0x000000100400a985 */ /* 0x0023e2000c101906 */
[----:B------:R-:W-:-:S03]  /*c910*/  LEA R11, P0, R2, c[0x0][0x400], 0x2 ;  /* 0x00010000020b7a11 */ /* 0x000fc600078010ff */
[----:B---3--:R1:W-:Y:S01]  /*c920*/  @!P1 ST.E [R6.64], R15 ;  /* 0x0000000f06009985 */ /* 0x0083e2000c101906 */
[----:B------:R-:W-:Y:S02]  /*c930*/  ISETP.GE.AND P1, PT, R0, UR4, PT ;  /* 0x0000000400007c0c */ /* 0x000fe4000bf26270 */
[----:B------:R-:W-:Y:S02]  /*c940*/  LEA.HI.X R10, R2, c[0x0][0x404], R3, 0x2, P0 ;  /* 0x00010100020a7a11 */ /* 0x000fe400000f1403 */
[----:B------:R1:W3:Y:S01]  /*c950*/  SHFL.IDX PT, R2, R11, RZ, 0x1c1f ;  /* 0x001c1fff0b027589 */ /* 0x0002e200000e0000 */
[----:B------:R-:W-:-:S03]  /*c960*/  ISETP.GE.AND P0, PT, R9, UR4, PT ;  /* 0x0000000409007c0c */ /* 0x000fc6000bf06270 */
[----:B------:R1:W4:Y:S01]  /*c970*/  SHFL.IDX PT, R3, R10, RZ, 0x1c1f ;  /* 0x001c1fff0a037589 */ /* 0x00032200000e0000 */
[----:B------:R-:W-:Y:S02]  /*c980*/  SHF.R.S32.HI R12, RZ, 0x1f, R237 ;  /* 0x0000001fff0c7819 */ /* 0x000fe400000114ed */
[----:B------:R-:W-:Y:S02]  /*c990*/  SHF.R.S32.HI R13, RZ, 0x1f, R238 ;  /* 0x0000001fff0d7819 */ /* 0x000fe400000114ee */
[----:B------:R-:W-:Y:S02]  /*c9a0*/  SHF.R.S32.HI R18, RZ, 0x1f, R240 ;  /* 0x0000001fff127819 */ /* 0x000fe400000114f0 */
[----:B------:R-:W-:Y:S01]  /*c9b0*/  SHF.R.S32.HI R19, RZ, 0x1f, R241 ;  /* 0x0000001fff137819 */ /* 0x000fe200000114f1 */
[----:B------:R-:W-:Y:S05]  /*c9c0*/  @P1 BRA `(.L_x_1078) ;  /* 0x000005f000001947 */ /* 0x000fea0003800000 */
[----:B------:R-:W-:Y:S02]  /*c9d0*/  ISETP.GE.AND P5, PT, R225, c[0x0][0x3c8], PT ;  /* 0x0000f200e1007a0c */ /* 0x000fe40003fa6270 */
[----:B------:R-:W-:-:S02]  /*c9e0*/  ISETP.GE.AND P1, PT, R140, c[0x0][0x3c8], PT ;  /* 0x0000f2008c007a0c */ /* 0x000fc40003f26270 */
[----:B------:R-:W-:Y:S02]  /*c9f0*/  ISETP.GE.AND P4, PT, R138, c[0x0][0x3c8], PT ;  /* 0x0000f2008a007a0c */ /* 0x000fe40003f86270 */
[----:B------:R-:W-:-:S07]  /*ca00*/  ISETP.GE.AND P2, PT, R136, c[0x0][0x3c8], PT ;  /* 0x0000f20088007a0c */ /* 0x000fce0003f46270 */
[----:B-1-34-:R-:W-:Y:S02]  /*ca10*/  @!P5 IMAD.WIDE R6, R225, 0x4, R2 ;  /* 0x00000004e106d825 */ /* 0x01afe400078e0202 */
[----:B------:R-:W-:-:S03]  /*ca20*/  @!P1 LEA R4, P3, R140, R2, 0x2 ;  /* 0x000000028c049211 */ /* 0x000fc600078610ff */
[----:B------:R1:W-:Y:S01]  /*ca30*/  @!P5 ST.E.64 [R6.64], R104 ;  /* 0x000000680600d985 */ /* 0x0003e2000c101b06 */
[----:B------:R-:W-:Y:S02]  /*ca40*/  @!P1 LEA.HI.X R5, R140, R3, R141, 0x2, P3 ;  /* 0x000000038c059211 */ /* 0x000fe400018f148d */
[----:B------:R-:W-:-:S03]  /*ca50*/  ISETP.GE.AND P5, PT, R101, c[0x0][0x3c8], PT ;  /* 0x0000f20065007a0c */ /* 0x000fc60003fa6270 */
[----:B------:R3:W-:Y:S01]  /*ca60*/  @!P1 ST.E.64 [R4.64], R108 ;  /* 0x0000006c04009985 */ /* 0x0007e2000c101b06 */
[----:B------:R-:W-:Y:S02]  /*ca70*/  ISETP.GE.AND P1, PT, R35, c[0x0][0x3c8], PT ;  /* 0x0000f20023007a0c */ /* 0x000fe40003f26270 */
[----:B-1----:R-:W-:-:S04]  /*ca80*/  @!P4 LEA R6, P3, R138, R2, 0x2 ;  /* 0x000000028a06c211 */ /* 0x002fc800078610ff */
[----:B------:R-:W-:Y:S02]  /*ca90*/  @!P4 LEA.HI.X R7, R138, R3, R139, 0x2, P3 ;  /* 0x000000038a07c211 */ /* 0x000fe400018f148b */
[----:B---3--:R-:W-:-:S03]  /*caa0*/  @!P2 LEA R4, P3, R136, R2, 0x2 ;  /* 0x000000028804a211 */ /* 0x008fc600078610ff */
        /* <DEDUP_REMOVED lines=60> */
[----:B-1----:R-:W-:-:S04]  /*ce70*/  @!P3 LEA R6, P4, R242, R2, 0x2 ;  /* 0x00000002f206b211 */ /* 0x002fc800078810ff */
[-C--:B------:R-:W-:Y:S02]  /*ce80*/  @!P3 LEA.HI.X R7, R242, R3.reuse, R20, 0x2, P4 ;  /* 0x00000003f207b211 */ /* 0x080fe400020f1414 */
[-C--:B---3--:R-:W-:Y:S02]  /*ce90*/  @!P2 LEA R4, P1, R241, R2.reuse, 0x2 ;  /* 0x00000002f104a211 */ /* 0x088fe400078210ff */
[----:B------:R-:W-:Y:S01]  /*cea0*/  ISETP.GE.AND P4, PT, R239, c[0x0][0x3c8], PT ;  /* 0x0000f200ef007a0c */ /* 0x000fe20003f86270 */
[----:B------:R1:W-:Y:S01]  /*ceb0*/  @!P3 ST.E.64 [R6.64], R76 ;  /* 0x0000004c0600b985 */ /* 0x0003e2000c101b06 */
[----:B------:R-:W-:Y:S02]  /*cec0*/  @!P2 LEA.HI.X R5, R241, R3, R19, 0x2, P1 ;  /* 0x00000003f105a211 */ /* 0x000fe400008f1413 */
[----:B------:R-:W-:Y:S02]  /*ced0*/  ISETP.GE.AND P3, PT, R238, c[0x0][0x3c8], PT ;  /* 0x0000f200ee007a0c */ /* 0x000fe40003f66270 */
[----:B------:R-:W-:Y:S01]  /*cee0*/  @!P5 LEA R8, P1, R240, R2, 0x2 ;  /* 0x00000002f008d211 */ /* 0x000fe200078210ff */
[----:B------:R3:W-:Y:S01]  /*cef0*/  @!P2 ST.E.64 [R4.64], R80 ;  /* 0x000000500400a985 */ /* 0x0007e2000c101b06 */
[----:B------:R-:W-:-:S02]  /*cf00*/  ISETP.GE.AND P2, PT, R237, c[0x0][0x3c8], PT ;  /* 0x0000f200ed007a0c */ /* 0x000fc40003f46270 */
[----:B------:R-:W-:-:S05]  /*cf10*/  @!P5 LEA.HI.X R9, R240, R3, R18, 0x2, P1 ;  /* 0x00000003f009d211 */ /* 0x000fca00008f1412 */
[----:B------:R4:W-:Y:S01]  /*cf20*/  @!P5 ST.E.64 [R8.64], R84 ;  /* 0x000000540800d985 */ /* 0x0009e2000c101b06 */
[----:B-1----:R-:W-:-:S04]  /*cf30*/  @!P4 LEA R6, P1, R239, R2, 0x2 ;  /* 0x00000002ef06c211 */ /* 0x002fc800078210ff */
[----:B------:R-:W-:Y:S02]  /*cf40*/  @!P4 LEA.HI.X R7, R239, R3, R14, 0x2, P1 ;  /* 0x00000003ef07c211 */ /* 0x000fe400008f140e */
[----:B---3--:R-:W-:-:S03]  /*cf50*/  @!P3 LEA R4, P1, R238, R2, 0x2 ;  /* 0x00000002ee04b211 */ /* 0x008fc600078210ff */
[----:B------:R4:W-:Y:S01]  /*cf60*/  @!P4 ST.E.64 [R6.64], R88 ;  /* 0x000000580600c985 */ /* 0x0009e2000c101b06 */
[----:B------:R-:W-:Y:S02]  /*cf70*/  @!P3 LEA.HI.X R5, R238, R3, R13, 0x2, P1 ;  /* 0x00000003ee05b211 */ /* 0x000fe400008f140d */
[----:B------:R-:W-:-:S03]  /*cf80*/  @!P2 LEA R2, P1, R237, R2, 0x2 ;  /* 0x00000002ed02a211 */ /* 0x000fc600078210ff */
[----:B------:R4:W-:Y:S01]  /*cf90*/  @!P3 ST.E.64 [R4.64], R92 ;  /* 0x0000005c0400b985 */ /* 0x0009e2000c101b06 */
[----:B------:R-:W-:-:S05]  /*cfa0*/  @!P2 LEA.HI.X R3, R237, R3, R12, 0x2, P1 ;  /* 0x00000003ed03a211 */ /* 0x000fca00008f140c */
[----:B------:R4:W-:Y:S04]  /*cfb0*/  @!P2 ST.E.64 [R2.64], R96 ;  /* 0x000000600200a985 */ /* 0x0009e8000c101b06 */
.L_x_1078:
[----:B------:R-:W-:Y:S05]  /*cfc0*/  BSYNC B0 ;  /* 0x0000000000007941 */ /* 0x000fea0003800000 */
.L_x_1077:
[----:B----4-:R4:W1:Y:S04]  /*cfd0*/  SHFL.IDX PT, R3, R10, 0x1, 0x1c1f ;  /* 0x003c1f000a037f89 */ /* 0x01086800000e0000 */
[----:B---3--:R4:W3:Y:S01]  /*cfe0*/  SHFL.IDX PT, R2, R11, 0x1, 0x1c1f ;  /* 0x003c1f000b027f89 */ /* 0x0088e200000e0000 */
[----:B------:R-:W-:Y:S05]  /*cff0*/  @P0 BRA `(.L_x_1079) ;  /* 0x0000089000000947 */ /* 0x000fea0003800000 */
[----:B------:R-:W-:Y:S02]  /*d000*/  ISETP.GE.AND P1, PT, R225, c[0x0][0x3c8], PT ;  /* 0x0000f200e1007a0c */ /* 0x000fe40003f26270 */
[----:B------:R-:W-:Y:S02]  /*d010*/  ISETP.GE.AND P2, PT, R140, c[0x0][0x3c8], PT ;  /* 0x0000f2008c007a0c */ /* 0x000fe40003f46270 */
[----:B------:R-:W-:Y:S02]  /*d020*/  ISETP.GE.AND P3, PT, R138, c[0x0][0x3c8], PT ;  /* 0x0000f2008a007a0c */ /* 0x000fe40003f66270 */
[----:B------:R-:W-:-:S07]  /*d030*/  ISETP.GE.AND P0, PT, R136, c[0x0][0x3c8], PT ;  /* 0x0000f20088007a0c */ /* 0x000fce0003f06270 */
[----:B-1-3--:R-:W-:Y:S02]  /*d040*/  @!P1 IMAD.WIDE R6, R225, 0x4, R2 ;  /* 0x00000004e1069825 */ /* 0x00afe400078e0202 */
[----:B------:R-:W-:-:S03]  /*d050*/  @!P2 LEA R4, P5, R140, R2, 0x2 ;  /* 0x000000028c04a211 */ /* 0x000fc600078a10ff */
[----:B------:R1:W-:Y:S01]  /*d060*/  @!P1 ST.E.64 [R6.64], R106 ;  /* 0x0000006a06009985 */ /* 0x0003e2000c101b06 */
[----:B------:R-:W-:Y:S02]  /*d070*/  ISETP.GE.AND P1, PT, R101, c[0x0][0x3c8], PT ;  /* 0x0000f20065007a0c */ /* 0x000fe40003f26270 */
[----:B------:R-:W-:-:S05]  /*d080*/  @!P2 LEA.HI.X R5, R140, R3, R141, 0x2, P5 ;  /* 0x000000038c05a211 */ /* 0x000fca00028f148d */
[----:B------:R3:W-:Y:S01]  /*d090*/  @!P2 ST.E.64 [R4.64], R110 ;  /* 0x0000006e0400a985 */ /* 0x0007e2000c101b06 */
[----:B------:R-:W-:Y:S02]  /*d0a0*/  ISETP.GE.AND P2, PT, R35, c[0x0][0x3c8], PT ;  /* 0x0000f20023007a0c */ /* 0x000fe40003f46270 */
[----:B-1----:R-:W-:-:S04]  /*d0b0*/  @!P3 LEA R6, P4, R138, R2, 0x2 ;  /* 0x000000028a06b211 */ /* 0x002fc800078810ff */
[----:B------:R-:W-:Y:S02]  /*d0c0*/  @!P3 LEA.HI.X R7, R138, R3, R139, 0x2, P4 ;  /* 0x000000038a07b211 */ /* 0x000fe400020f148b */
[----:B---3--:R-:W-:-:S03]  /*d0d0*/  @!P0 LEA R4, P5, R136, R2, 0x2 ;  /* 0x0000000288048211 */ /* 0x008fc600078a10ff */
        /* <DEDUP_REMOVED lines=30> */
[-C--:B------:R-:W-:Y:S02]  /*d2c0*/  @!P3 LEA.HI.X R7, R250, R3.reuse, R28, 0x2, P4 ;  /* 0x00000003fa07b211 */ /* 0x080fe400020f141c */
[----:B------:R-:W-:Y:S02]  /*d2d0*/  ISETP.GE.AND P4, PT, R246, c[0x0][0x3c8], PT ;  /* 0x0000f200f6007a0c */ /* 0x000fe40003f86270 */
[CC--:B---3--:R-:W-:Y:S01]  /*d2e0*/  @!P0 LEA R4, P5, R249.reuse, R2.reuse, 0x2 ;  /* 0x00000002f9048211 */ /* 0x0c8fe200078a10ff */
[----:B------:R1:W-:Y:S01]  /*d2f0*/  @!P3 ST.E.64 [R6.64], R46 ;  /* 0x0000002e0600b985 */ /* 0x0003e2000c101b06 */
[C---:B------:R-:W-:Y:S02]  /*d300*/  @!P1 LEA R8, P3, R248.reuse, R2, 0x2 ;  /* 0x00000002f8089211 */ /* 0x040fe400078610ff */
[-C--:B------:R-:W-:Y:S02]  /*d310*/  @!P0 LEA.HI.X R5, R249, R3.reuse, R27, 0x2, P5 ;  /* 0x00000003f9058211 */ /* 0x080fe400028f141b */
[----:B------:R-:W-:-:S02]  /*d320*/  @!P1 LEA.HI.X R9, R248, R3, R26, 0x2, P3 ;  /* 0x00000003f8099211 */ /* 0x000fc400018f141a */
[----:B------:R-:W-:Y:S01]  /*d330*/  ISETP.GE.AND P3, PT, R245, c[0x0][0x3c8], PT ;  /* 0x0000f200f5007a0c */ /* 0x000fe20003f66270 */
[----:B------:R3:W-:Y:S04]  /*d340*/  @!P0 ST.E.64 [R4.64], R50 ;  /* 0x0000003204008985 */ /* 0x0007e8000c101b06 */
[----:B------:R2:W-:Y:S01]  /*d350*/  @!P1 ST.E.64 [R8.64], R54 ;  /* 0x0000003608009985 */ /* 0x0005e2000c101b06 */
[----:B------:R-:W-:Y:S02]  /*d360*/  ISETP.GE.AND P1, PT, R244, c[0x0][0x3c8], PT ;  /* 0x0000f200f4007a0c */ /* 0x000fe40003f26270 */
[----:B-1----:R-:W-:-:S04]  /*d370*/  @!P2 LEA R6, P0, R247, R2, 0x2 ;  /* 0x00000002f706a211 */ /* 0x002fc800078010ff */
[-C--:B------:R-:W-:Y:S02]  /*d380*/  @!P2 LEA.HI.X R7, R247, R3.reuse, R25, 0x2, P0 ;  /* 0x00000003f707a211 */ /* 0x080fe400000f1419 */
[----:B------:R-:W-:Y:S02]  /*d390*/  ISETP.GE.AND P0, PT, R243, c[0x0][0x3c8], PT ;  /* 0x0000f200f3007a0c */ /* 0x000fe40003f06270 */
[CC--:B---3--:R-:W-:Y:S01]  /*d3a0*/  @!P4 LEA R4, P5, R246.reuse, R2.reuse, 0x2 ;  /* 0x00000002f604c211 */ /* 0x0c8fe200078a10ff */
[----:B------:R1:W-:Y:S03]  /*d3b0*/  @!P2 ST.E.64 [R6.64], R58 ;  /* 0x0000003a0600a985 */ /* 0x0003e6000c101b06 */
[----:B------:R-:W-:Y:S02]  /*d3c0*/  @!P4 LEA.HI.X R5, R246, R3, R24, 0x2, P5 ;  /* 0x00000003f605c211 */ /* 0x000fe400028f1418 */
[----:B--2---:R-:W-:-:S03]  /*d3d0*/  @!P3 LEA R8, P2, R245, R2, 0x2 ;  /* 0x00000002f508b211 */ /* 0x004fc600078410ff */
[----:B------:R2:W-:Y:S01]  /*d3e0*/  @!P4 ST.E.64 [R4.64], R62 ;  /* 0x0000003e0400c985 */ /* 0x0005e2000c101b06 */
[----:B------:R-:W-:Y:S02]  /*d3f0*/  ISETP.GE.AND P4, PT, R242, c[0x0][0x3c8], PT ;  /* 0x0000f200f2007a0c */ /* 0x000fe40003f86270 */
[----:B------:R-:W-:-:S05]  /*d400*/  @!P3 LEA.HI.X R9, R245, R3, R23, 0x2, P2 ;  /* 0x00000003f509b211 */ /* 0x000fca00010f1417 */
[----:B------:R-:W-:Y:S01]  /*d410*/  @!P3 ST.E.64 [R8.64], R66 ;  /* 0x000000420800b985 */ /* 0x000fe2000c101b06 */
[----:B------:R-:W-:Y:S02]  /*d420*/  ISETP.GE.AND P3, PT, R241, c[0x0][0x3c8], PT ;  /* 0x0000f200f1007a0c */ /* 0x000fe40003f66270 */
[----:B-1----:R-:W-:-:S04]  /*d430*/  @!P0 LEA R6, P2, R243, R2, 0x2 ;  /* 0x00000002f3068211 */ /* 0x002fc800078410ff */
[----:B------:R-:W-:Y:S02]  /*d440*/  @!P0 LEA.HI.X R7, R243, R3, R21, 0x2, P2 ;  /* 0x00000003f3078211 */ /* 0x000fe400010f1415 */
[----:B------:R-:W-:Y:S02]  /*d450*/  ISETP.GE.AND P2, PT, R240, c[0x0][0x3c8], PT ;  /* 0x0000f200f0007a0c */ /* 0x000fe40003f46270 */
[----:B--2---:R-:W-:-:S04]  /*d460*/  @!P1 LEA R4, P5, R244, R2, 0x2 ;  /* 0x00000002f4049211 */ /* 0x004fc800078a10ff */
[----:B------:R-:W-:-:S05]  /*d470*/  @!P1 LEA.HI.X R5, R244, R3, R22, 0x2, P5 ;  /* 0x00000003f4059211 */ /* 0x000fca00028f1416 */
[----:B------:R1:W-:Y:S01]  /*d480*/  @!P1 ST.E.64 [R4.64], R70 ;  /* 0x0000004604009985 */ /* 0x0003e2000c101b06 */
[----:B------:R-:W-:-:S03]  /*d490*/  ISETP.GE.AND P1, PT, R239, c[0x0][0x3c8], PT ;  /* 0x0000f200ef007a0c */ /* 0x000fc60003f26270 */
[----:B------:R2:W-:Y:S01]  /*d4a0*/  @!P0 ST.E.64 [R6.64], R74 ;  /* 0x0000004a06008985 */ /* 0x0005e2000c101b06 */
[----:B------:R-:W-:Y:S02]  /*d4b0*/  ISETP.GE.AND P0, PT, R238, c[0x0][0x3c8], PT ;  /* 0x0000f200ee007a0c */ /* 0x000fe40003f06270 */
[----:B-1----:R-:W-:-:S04]  /*d4c0*/  @!P4 LEA R4, P5, R242, R2, 0x2 ;  /* 0x00000002f204c211 */ /* 0x002fc800078a10ff */
[----:B------:R-:W-:Y:S02]  /*d4d0*/  @!P4 LEA.HI.X R5, R242, R3, R20, 0x2, P5 ;  /* 0x00000003f205c211 */ /* 0x000fe400028f1414 */
[----:B----4-:R-:W-:-:S03]  /*d4e0*/  @!P3 LEA R10, P5, R241, R2, 0x2 ;  /* 0x00000002f10ab211 */ /* 0x010fc600078a10ff */
[----:B------:R1:W-:Y:S01]  /*d4f0*/  @!P4 ST.E.64 [R4.64], R78 ;  /* 0x0000004e0400c985 */ /* 0x0003e2000c101b06 */
[CC--:B------:R-:W-:Y:S02]  /*d500*/  @!P2 LEA R8, P4, R240.reuse, R2.reuse, 0x2 ;  /* 0x00000002f008a211 */ /* 0x0c0fe400078810ff */
[-C--:B------:R-:W-:Y:S02]  /*d510*/  @!P3 LEA.HI.X R11, R241, R3.reuse, R19, 0x2, P5 ;  /* 0x00000003f10bb211 */ /* 0x080fe400028f1413 */
[C---:B--2---:R-:W-:Y:S02]  /*d520*/  @!P1 LEA R6, P5, R239.reuse, R2, 0x2 ;  /* 0x00000002ef069211 */ /* 0x044fe400078a10ff */
[-C--:B------:R-:W-:Y:S01]  /*d530*/  @!P2 LEA.HI.X R9, R240, R3.reuse, R18, 0x2, P4 ;  /* 0x00000003f009a211 */ /* 0x080fe200020f1412 */
[----:B------:R2:W-:Y:S01]  /*d540*/  @!P3 ST.E.64 [R10.64], R82 ;  /* 0x000000520a00b985 */ /* 0x0005e2000c101b06 */
[----:B------:R-:W-:-:S03]  /*d550*/  @!P1 LEA.HI.X R7, R239, R3, R14, 0x2, P5 ;  /* 0x00000003ef079211 */ /* 0x000fc600028f140e */
[----:B------:R2:W-:Y:S04]  /*d560*/  @!P2 ST.E.64 [R8.64], R86 ;  /* 0x000000560800a985 */ /* 0x0005e8000c101b06 */
[----:B------:R2:W-:Y:S01]  /*d570*/  @!P1 ST.E.64 [R6.64], R90 ;  /* 0x0000005a06009985 */ /* 0x0005e2000c101b06 */
[----:B-1----:R-:W-:-:S04]  /*d580*/  @!P0 LEA R4, P4, R238, R2, 0x2 ;  /* 0x00000002ee048211 */ /* 0x002fc800078810ff */
[----:B------:R-:W-:-:S05]  /*d590*/  @!P0 LEA.HI.X R5, R238, R3, R13, 0x2, P4 ;  /* 0x00000003ee058211 */ /* 0x000fca00020f140d */
[----:B------:R2:W-:Y:S01]  /*d5a0*/  @!P0 ST.E.64 [R4.64], R94 ;  /* 0x0000005e04008985 */ /* 0x0005e2000c101b06 */
[----:B------:R-:W-:-:S13]  /*d5b0*/  ISETP.GE.AND P0, PT, R237, c[0x0][0x3c8], PT ;  /* 0x0000f200ed007a0c */ /* 0x000fda0003f06270 */
[----:B------:R-:W-:Y:S05]  /*d5c0*/  @P0 BRA `(.L_x_1079) ;  /* 0x000002c000000947 */ /* 0x000fea0003800000 */
[----:B------:R-:W-:-:S04]  /*d5d0*/  LEA R2, P0, R237, R2, 0x2 ;  /* 0x00000002ed027211 */ /* 0x000fc800078010ff */
[----:B------:R-:W-:-:S05]  /*d5e0*/  LEA.HI.X R3, R237, R3, R12, 0x2, P0 ;  /* 0x00000003ed037211 */ /* 0x000fca00000f140c */
[----:B------:R1:W-:Y:S01]  /*d5f0*/  ST.E.64 [R2.64], R98 ;  /* 0x0000006202007985 */ /* 0x0003e2000c101b06 */
[----:B------:R-:W-:Y:S05]  /*d600*/  BRA `(.L_x_1079) ;  /* 0x0000028000007947 */ /* 0x000fea0003800000 */
.L_x_1075:
[----:B------:R-:W1:Y:S02]  /*d610*/  S2R R3, SR_TID.X ;  /* 0x0000000000037919 */ /* 0x000e640000002100 */
[----:B-1----:R-:W-:-:S13]  /*d620*/  ISETP.GT.AND P0, PT, R3, 0x7f, PT ;  /* 0x0000007f0300780c */ /* 0x002fda0003f04270 */
[----:B------:R-:W-:Y:S05]  /*d630*/  @P0 BRA `(.L_x_1079) ;  /* 0x0000025000000947 */ /* 0x000fea0003800000 */
[----:B------:R-:W-:Y:S02]  /*d640*/  MOV R2, c[0x0][0x4e8] ;  /* 0x00013a0000027a02 */ /* 0x000fe40000000f00 */
[----:B------:R-:W-:-:S03]  /*d650*/  IADD3 R6, R229, R3, RZ ;  /* 0x00000003e5067210 */ /* 0x000fc60007ffe0ff */
[----:B------:R-:W-:-:S05]  /*d660*/  IMAD R0, R2, c[0x0][0x388], RZ ;  /* 0x0000e20002007a24 */ /* 0x000fca00078e02ff */
[----:B------:R-:W-:-:S13]  /*d670*/  ISETP.GE.AND P0, PT, R6, R0, PT ;  /* 0x000000000600720c */ /* 0x000fda0003f06270 */
[----:B------:R-:W-:Y:S05]  /*d680*/  @P0 BRA `(.L_x_1079) ;  /* 0x0000020000000947 */ /* 0x000fea0003800000 */
[----:B------:R-:W-:Y:S01]  /*d690*/  ISETP.NE.AND P0, PT, R2, 0x1, PT ;  /* 0x000000010200780c */ /* 0x000fe20003f05270 */
[----:B------:R-:W-:Y:S01]  /*d6a0*/  IMAD.WIDE.U32 R2, R227, c[0x0][0x4d0], RZ ;  /* 0x00013400e3027a25 */ /* 0x000fe200078e00ff */
[----:B------:R-:W-:Y:S02]  /*d6b0*/  SHF.R.S32.HI R0, RZ, 0x1f, R227 ;  /* 0x0000001fff007819 */ /* 0x000fe400000114e3 */
[----:B------:R-:W-:-:S03]  /*d6c0*/  SHF.R.S32.HI R5, RZ, 0x1f, R226 ;  /* 0x0000001fff057819 */ /* 0x000fc600000114e2 */
[----:B------:R-:W-:Y:S02]  /*d6d0*/  IMAD R0, R0, c[0x0][0x4d0], RZ ;  /* 0x0001340000007a24 */ /* 0x000fe400078e02ff */
[----:B------:R-:W-:Y:S02]  /*d6e0*/  IMAD R5, R5, c[0x0][0x4d8], RZ ;  /* 0x0001360005057a24 */ /* 0x000fe400078e02ff */
[----:B------:R-:W-:Y:S01]  /*d6f0*/  IMAD R4, R227, c[0x0][0x4d4], R0 ;  /* 0x00013500e3047a24 */ /* 0x000fe200078e0200 */
[----:B------:R-:W-:Y:S01]  /*d700*/  MOV R0, R6 ;  /* 0x0000000600007202 */ /* 0x000fe20000000f00 */
[----:B------:R-:W-:-:S03]  /*d710*/  @P0 IMAD.HI.U32 R7, R6, c[0x0][0x4ec], RZ ;  /* 0x00013b0006070a27 */ /* 0x000fc600078e00ff */
[----:B------:R-:W-:Y:S02]  /*d720*/  IADD3 R3, R3, R4, RZ ;  /* 0x0000000403037210 */ /* 0x000fe40007ffe0ff */
[----:B------:R-:W-:Y:S01]  /*d730*/  @P0 SHF.R.U32.HI R0, RZ, c[0x0][0x4f0], R7 ;  /* 0x00013c00ff000a19 */ /* 0x000fe20000011607 */
[C---:B------:R-:W-:Y:S01]  /*d740*/  IMAD R7, R226.reuse, c[0x0][0x4dc], R5 ;  /* 0x00013700e2077a24 */ /* 0x040fe200078e0205 */
[----:B------:R-:W-:Y:S01]  /*d750*/  SHF.R.S32.HI R4, RZ, 0x1f, R228 ;  /* 0x0000001fff047819 */ /* 0x000fe200000114e4 */
[----:B------:R-:W-:Y:S01]  /*d760*/  IMAD.WIDE.U32 R2, R226, c[0x0][0x4d8], R2 ;  /* 0x00013600e2027a25 */ /* 0x000fe200078e0002 */
[----:B------:R-:W-:-:S04]  /*d770*/  IADD3 R5, -R0, RZ, RZ ;  /* 0x000000ff00057210 */ /* 0x000fc80007ffe1ff */
[----:B------:R-:W-:Y:S01]  /*d780*/  IADD3 R3, R3, R7, RZ ;  /* 0x0000000703037210 */ /* 0x000fe20007ffe0ff */
[----:B------:R-:W-:Y:S02]  /*d790*/  IMAD R7, R4, c[0x0][0x4e0], RZ ;  /* 0x0001380004077a24 */ /* 0x000fe400078e02ff */
[----:B------:R-:W-:Y:S02]  /*d7a0*/  IMAD R4, R5, c[0x0][0x4e8], R6 ;  /* 0x00013a0005047a24 */ /* 0x000fe400078e0206 */
[----:B------:R-:W-:-:S03]  /*d7b0*/  IMAD.WIDE.U32 R2, R228, c[0x0][0x4e0], R2 ;  /* 0x00013800e4027a25 */ /* 0x000fc600078e0002 */
[----:B------:R-:W-:Y:S01]  /*d7c0*/  SHF.R.S32.HI R5, RZ, 0x1f, R4 ;  /* 0x0000001fff057819 */ /* 0x000fe20000011404 */
[----:B------:R-:W-:Y:S01]  /*d7d0*/  IMAD R6, R228, c[0x0][0x4e4], R7 ;  /* 0x00013900e4067a24 */ /* 0x000fe200078e0207 */
[----:B------:R-:W-:Y:S02]  /*d7e0*/  SHF.R.S32.HI R7, RZ, 0x1f, R0 ;  /* 0x0000001fff077819 */ /* 0x000fe40000011400 */
[----:B------:R-:W-:Y:S01]  /*d7f0*/  IADD3 R2, P0, R0, R2, RZ ;  /* 0x0000000200027210 */ /* 0x000fe20007f1e0ff */
[----:B------:R-:W-:-:S03]  /*d800*/  IMAD R0, R5, c[0x0][0x4c8], RZ ;  /* 0x0001320005007a24 */ /* 0x000fc600078e02ff */
[----:B------:R-:W-:Y:S01]  /*d810*/  IADD3.X R3, R7, R3, R6, P0, !PT ;  /* 0x0000000307037210 */ /* 0x000fe200007fe406 */
[----:B------:R-:W-:-:S04]  /*d820*/  IMAD R0, R4, c[0x0][0x4cc], R0 ;  /* 0x0001330004007a24 */ /* 0x000fc800078e0200 */
[----:B------:R-:W-:-:S05]  /*d830*/  IMAD.WIDE.U32 R2, R4, c[0x0][0x4c8], R2 ;  /* 0x0001320004027a25 */ /* 0x000fca00078e0002 */
[----:B------:R-:W-:Y:S02]  /*d840*/  IADD3 R0, R3, R0, RZ ;  /* 0x0000000003007210 */ /* 0x000fe40007ffe0ff */
[----:B------:R-:W-:-:S04]  /*d850*/  LEA R4, P0, R2, c[0x0][0x4a8], 0x2 ;  /* 0x00012a0002047a11 */ /* 0x000fc800078010ff */
[----:B------:R-:W-:Y:S02]  /*d860*/  LEA.HI.X R5, R2, c[0x0][0x4ac], R0, 0x2, P0 ;  /* 0x00012b0002057a11 */ /* 0x000fe400000f1400 */
[----:B------:R-:W-:-:S05]  /*d870*/  MOV R0, 0xff800000 ;  /* 0xff80000000007802 */ /* 0x000fca0000000f00 */
[----:B------:R1:W-:Y:S02]  /*d880*/  STG.E [R4.64], R0 ;  /* 0x0000000004007986 */ /* 0x0003e4000c101906 */
.L_x_1079:
[----:B------:R-:W-:Y:S05]  /*d890*/  BSYNC B1 ;  /* 0x0000000000017941 */ /* 0x000fea0003800000 */
.L_x_1074:
[----:B-12---:R-:W2:Y:S02]  /*d8a0*/  LDL R0, [R1+0x4] ;  /* 0x0000040001007983 */ /* 0x006ea40000100800 */
[----:B--2---:R-:W-:-:S13]  /*d8b0*/  ISETP.NE.AND P0, PT, R0, RZ, PT ;  /* 0x000000ff0000720c */ /* 0x004fda0003f05270 */
[----:B------:R-:W-:Y:S01]  /*d8c0*/  @P0 WARPSYNC 0xffffffff ;  /* 0xffffffff00000948 */ /* 0x000fe20003800000 */
[----:B------:R-:W-:Y:S06]  /*d8d0*/  @P0 BAR.SYNC.DEFER_BLOCKING 0x5, 0x100 ;  /* 0x0144000000000b1d */ /* 0x000fec0000010000 */
[----:B------:R-:W1:Y:S04]  /*d8e0*/  @P0 LDS R236, [0x18100] ;  /* 0x01810000ffec0984 */ /* 0x000e680000000800 */
[----:B------:R-:W-:Y:S06]  /*d8f0*/  @P0 BAR.ARV 0x4, 0x100 ;  /* 0x0104000000000b1d */ /* 0x000fec0000002000 */
[----:B------:R-:W-:Y:S05]  /*d900*/  @P0 BRA `(.L_x_1080) ;  /* 0x0000007000000947 */ /* 0x000fea0003800000 */
[----:B------:R-:W-:Y:S05]  /*d910*/  BRA.DIV ~URZ, `(.L_x_1081) ;  /* 0x00001ca27f007947 */ /* 0x000fea000b800000 */
[----:B------:R2:W4:Y:S02]  /*d920*/  SHFL.IDX PT, R0, R17, RZ, 0x1f ;  /* 0x00001fff11007589 */ /* 0x00052400000e0000 */
.L_x_1106:
[----:B------:R-:W-:Y:S01]  /*d930*/  WARPSYNC 0xffffffff ;  /* 0xffffffff00007948 */ /* 0x000fe20003800000 */
[----:B------:R-:W-:Y:S01]  /*d940*/  BAR.SYNC.DEFER_BLOCKING 0x4, 0x100 ;  /* 0x0104000000007b1d */ /* 0x000fe20000010000 */
[----:B-1--4-:R-:W-:-:S05]  /*d950*/  MOV R236, R0 ;  /* 0x0000000000ec7202 */ /* 0x012fca0000000f00 */
[----:B------:R1:W-:Y:S04]  /*d960*/  @!P6 STS [0x18100], R17 ;  /* 0x01810011ff00e388 */ /* 0x0003e80000000800 */
[----:B------:R-:W-:Y:S06]  /*d970*/  BAR.ARV 0x5, 0x100 ;  /* 0x0144000000007b1d */ /* 0x000fec0000002000 */
.L_x_1080:
[----:B-1----:R-:W-:-:S13]  /*d980*/  ISETP.GE.AND P0, PT, R236, c[0x0][0x538], PT ;  /* 0x00014e00ec007a0c */ /* 0x002fda0003f06270 */
[----:B--2345:R-:W-:Y:S01]  /*d990*/  @P0 CALL.REL.NOINC `(.L_x_1082) ;  /* 0x0000001000000944 */ /* 0x03cfe20003c00000 */
[----:B------:R-:W-:Y:S05]  /*d9a0*/  BRA `(.L_x_1083) ;  /* 0xffff2f7000007947 */ /* 0x000fea000383ffff */
.L_x_1082:
[----:B------:R-:W-:Y:S05]  /*d9b0*/  EXIT ;  /* 0x000000000000794d */ /* 0x000fea0003800000 */
.L_x_1032:
[----:B------:R-:W-:Y:S01]  /*d9c0*/  IMAD.MOV.U32 R20, RZ, RZ, R9 ;  /* 0x000000ffff147224 */ /* 0x000fe200078e0009 */
[----:B------:R-:W-:Y:S01]  /*d9d0*/  MOV R3, RZ ;  /* 0x000000ff00037202 */ /* 0x000fe20000000f00 */
[----:B------:R-:W-:Y:S01]  /*d9e0*/  IMAD.MOV.U32 R0, RZ, RZ, 0x181f ;  /* 0x0000181fff007424 */ /* 0x000fe200078e00ff */
[----:B------:R-:W-:Y:S02]  /*d9f0*/  MOV R2, 0xda10 ;  /* 0x0000da1000027802 */ /* 0x000fe40000000f00 */
[----:B-----5:R-:W-:Y:S05]  /*da00*/  CALL.REL.NOINC `($__internal_17_$__cuda_sm70_shflsync_idx_p) ;  /* 0x00001c7000007944 */ /* 0x020fea0003c00000 */
[----:B------:R-:W-:Y:S01]  /*da10*/  MOV R8, R0 ;  /* 0x0000000000087202 */ /* 0x000fe20000000f00 */
[----:B------:R-:W-:Y:S05]  /*da20*/  BRA `(.L_x_1084) ;  /* 0xffff3b9000007947 */ /* 0x000fea000383ffff */
.L_x_1033:
[----:B------:R-:W-:Y:S01]  /*da30*/  IMAD.MOV.U32 R20, RZ, RZ, R11 ;  /* 0x000000ffff147224 */ /* 0x000fe200078e000b */
[----:B------:R-:W-:Y:S01]  /*da40*/  MOV R3, RZ ;  /* 0x000000ff00037202 */ /* 0x000fe20000000f00 */
[----:B------:R-:W-:Y:S01]  /*da50*/  IMAD.MOV.U32 R0, RZ, RZ, 0x181f ;  /* 0x0000181fff007424 */ /* 0x000fe200078e00ff */
[----:B------:R-:W-:Y:S02]  /*da60*/  MOV R2, 0xda80 ;  /* 0x0000da8000027802 */ /* 0x000fe40000000f00 */
[----:B-12--5:R-:W-:Y:S05]  /*da70*/  CALL.REL.NOINC `($__internal_17_$__cuda_sm70_shflsync_idx_p) ;  /* 0x00001c0000007944 */ /* 0x026fea0003c00000 */
[----:B------:R-:W-:Y:S05]  /*da80*/  BRA `(.L_x_1085) ;  /* 0xffff3b5000007947 */ /* 0x000fea000383ffff */
.L_x_1036:
[----:B------:R-:W-:Y:S01]  /*da90*/  IMAD.MOV.U32 R20, RZ, RZ, R9 ;  /* 0x000000ffff147224 */ /* 0x000fe200078e0009 */
[----:B--2---:R-:W-:Y:S01]  /*daa0*/  MOV R3, 0x1 ;  /* 0x0000000100037802 */ /* 0x004fe20000000f00 */
[----:B----4-:R-:W-:Y:S01]  /*dab0*/  IMAD.MOV.U32 R0, RZ, RZ, 0x181f ;  /* 0x0000181fff007424 */ /* 0x010fe200078e00ff */
[----:B------:R-:W-:-:S02]  /*dac0*/  MOV R2, 0xdae0 ;  /* 0x0000dae000027802 */ /* 0x000fc40000000f00 */
[----:B-1-3-5:R-:W-:Y:S05]  /*dad0*/  CALL.REL.NOINC `($__internal_17_$__cuda_sm70_shflsync_idx_p) ;  /* 0x00001ba000007944 */ /* 0x02afea0003c00000 */
[----:B------:R-:W-:Y:S01]  /*dae0*/  IMAD.MOV.U32 R8, RZ, RZ, R0 ;  /* 0x000000ffff087224 */ /* 0x000fe200078e0000 */
[----:B------:R-:W-:Y:S01]  /*daf0*/  MOV R3, 0x1 ;  /* 0x0000000100037802 */ /* 0x000fe20000000f00 */
[----:B------:R-:W-:Y:S01]  /*db00*/  IMAD.MOV.U32 R20, RZ, RZ, R11 ;  /* 0x000000ffff147224 */ /* 0x000fe200078e000b */
[----:B------:R-:W-:-:S02]  /*db10*/  MOV R0, 0x181f ;  /* 0x0000181f00007802 */ /* 0x000fc40000000f00 */
[----:B------:R-:W-:Y:S02]  /*db20*/  MOV R2, 0xdb40 ;  /* 0x0000db4000027802 */ /* 0x000fe40000000f00 */
[----:B------:R-:W-:Y:S05]  /*db30*/  CALL.REL.NOINC `($__internal_17_$__cuda_sm70_shflsync_idx_p) ;  /* 0x00001b4000007944 */ /* 0x000fea0003c00000 */
[----:B------:R-:W-:Y:S05]  /*db40*/  BRA `(.L_x_1086) ;  /* 0xffff3c2000007947 */ /* 0x000fea000383ffff */
.L_x_1039:
[----:B------:R-:W-:Y:S01]  /*db50*/  IMAD.MOV.U32 R20, RZ, RZ, R9 ;  /* 0x000000ffff147224 */ /* 0x000fe200078e0009 */
[----:B-1----:R-:W-:Y:S01]  /*db60*/  MOV R3, 0x2 ;  /* 0x0000000200037802 */ /* 0x002fe20000000f00 */
[----:B----4-:R-:W-:Y:S01]  /*db70*/  IMAD.MOV.U32 R0, RZ, RZ, 0x181f ;  /* 0x0000181fff007424 */ /* 0x010fe200078e00ff */
[----:B------:R-:W-:Y:S02]  /*db80*/  MOV R2, 0xdba0 ;  /* 0x0000dba000027802 */ /* 0x000fe40000000f00 */
[----:B--23-5:R-:W-:Y:S05]  /*db90*/  CALL.REL.NOINC `($__internal_17_$__cuda_sm70_shflsync_idx_p) ;  /* 0x00001ae000007944 */ /* 0x02cfea0003c00000 */
[----:B------:R-:W-:Y:S01]  /*dba0*/  MOV R8, R0 ;  /* 0x0000000000087202 */ /* 0x000fe20000000f00 */
[----:B------:R-:W-:Y:S05]  /*dbb0*/  BRA `(.L_x_1087) ;  /* 0xffff3d1000007947 */ /* 0x000fea000383ffff */
.L_x_1040:
[----:B------:R-:W-:Y:S01]  /*dbc0*/  IMAD.MOV.U32 R20, RZ, RZ, R11 ;  /* 0x000000ffff147224 */ /* 0x000fe200078e000b */
[----:B------:R-:W-:Y:S01]  /*dbd0*/  MOV R3, 0x2 ;  /* 0x0000000200037802 */ /* 0x000fe20000000f00 */
[----:B----4-:R-:W-:Y:S01]  /*dbe0*/  IMAD.MOV.U32 R0, RZ, RZ, 0x181f ;  /* 0x0000181fff007424 */ /* 0x010fe200078e00ff */
[----:B------:R-:W-:Y:S02]  /*dbf0*/  MOV R2, 0xdc10 ;  /* 0x0000dc1000027802 */ /* 0x000fe40000000f00 */
[----:B-123-5:R-:W-:Y:S05]  /*dc00*/  CALL.REL.NOINC `($__internal_17_$__cuda_sm70_shflsync_idx_p) ;  /* 0x00001a7000007944 */ /* 0x02efea0003c00000 */
[----:B------:R-:W-:Y:S05]  /*dc10*/  BRA `(.L_x_1088) ;  /* 0xffff3cd000007947 */ /* 0x000fea000383ffff */
.L_x_1043:
[----:B------:R-:W-:Y:S01]  /*dc20*/  IMAD.MOV.U32 R20, RZ, RZ, R9 ;  /* 0x000000ffff147224 */ /* 0x000fe200078e0009 */
[----:B-1----:R-:W-:Y:S01]  /*dc30*/  MOV R3, 0x3 ;  /* 0x0000000300037802 */ /* 0x002fe20000000f00 */
[----:B------:R-:W-:Y:S01]  /*dc40*/  IMAD.MOV.U32 R0, RZ, RZ, 0x181f ;  /* 0x0000181fff007424 */ /* 0x000fe200078e00ff */
[----:B------:R-:W-:-:S02]  /*dc50*/  MOV R2, 0xdc70 ;  /* 0x0000dc7000027802 */ /* 0x000fc40000000f00 */
[----:B--2345:R-:W-:Y:S05]  /*dc60*/  CALL.REL.NOINC `($__internal_17_$__cuda_sm70_shflsync_idx_p) ;  /* 0x00001a1000007944 */ /* 0x03cfea0003c00000 */
[----:B------:R-:W-:Y:S01]  /*dc70*/  IMAD.MOV.U32 R8, RZ, RZ, R0 ;  /* 0x000000ffff087224 */ /* 0x000fe200078e0000 */
[----:B------:R-:W-:Y:S01]  /*dc80*/  MOV R3, 0x3 ;  /* 0x0000000300037802 */ /* 0x000fe20000000f00 */
[----:B------:R-:W-:Y:S01]  /*dc90*/  IMAD.MOV.U32 R20, RZ, RZ, R11 ;  /* 0x000000ffff147224 */ /* 0x000fe200078e000b */
[----:B------:R-:W-:-:S02]  /*dca0*/  MOV R0, 0x181f ;  /* 0x0000181f00007802 */ /* 0x000fc40000000f00 */
[----:B------:R-:W-:Y:S02]  /*dcb0*/  MOV R2, 0xdcd0 ;  /* 0x0000dcd000027802 */ /* 0x000fe40000000f00 */
[----:B------:R-:W-:Y:S05]  /*dcc0*/  CALL.REL.NOINC `($__internal_17_$__cuda_sm70_shflsync_idx_p) ;  /* 0x000019b000007944 */ /* 0x000fea0003c00000 */
[----:B------:R-:W-:Y:S05]  /*dcd0*/  BRA `(.L_x_1089) ;  /* 0xffff3d8000007947 */ /* 0x000fea000383ffff */
.L_x_1046:
[----:B------:R-:W-:Y:S01]  /*dce0*/  IMAD.MOV.U32 R20, RZ, RZ, R5 ;  /* 0x000000ffff147224 */ /* 0x000fe200078e0005 */
[----:B------:R-:W-:Y:S01]  /*dcf0*/  MOV R3, RZ ;  /* 0x000000ff00037202 */ /* 0x000fe20000000f00 */
[----:B------:R-:W-:Y:S01]  /*dd00*/  IMAD.MOV.U32 R0, RZ, RZ, 0x181f ;  /* 0x0000181fff007424 */ /* 0x000fe200078e00ff */
[----:B------:R-:W-:Y:S02]  /*dd10*/  MOV R2, 0xdd30 ;  /* 0x0000dd3000027802 */ /* 0x000fe40000000f00 */
[----:B------:R-:W-:Y:S05]  /*dd20*/  CALL.REL.NOINC `($__internal_17_$__cuda_sm70_shflsync_idx_p) ;  /* 0x0000195000007944 */ /* 0x000fea0003c00000 */
[----:B------:R-:W-:Y:S01]  /*dd30*/  MOV R4, R0 ;  /* 0x0000000000047202 */ /* 0x000fe20000000f00 */
[----:B------:R-:W-:Y:S05]  /*dd40*/  BRA `(.L_x_1090) ;  /* 0xffff57b000007947 */ /* 0x000fea000383ffff */
.L_x_1047:
[----:B------:R-:W-:Y:S01]  /*dd50*/  IMAD.MOV.U32 R20, RZ, RZ, R12 ;  /* 0x000000ffff147224 */ /* 0x000fe200078e000c */
[----:B------:R-:W-:Y:S01]  /*dd60*/  MOV R3, RZ ;  /* 0x000000ff00037202 */ /* 0x000fe20000000f00 */
[----:B------:R-:W-:Y:S01]  /*dd70*/  IMAD.MOV.U32 R0, RZ, RZ, 0x181f ;  /* 0x0000181fff007424 */ /* 0x000fe200078e00ff */
[----:B------:R-:W-:Y:S02]  /*dd80*/  MOV R2, 0xdda0 ;  /* 0x0000dda000027802 */ /* 0x000fe40000000f00 */
[----:B-12---:R-:W-:Y:S05]  /*dd90*/  CALL.REL.NOINC `($__internal_17_$__cuda_sm70_shflsync_idx_p) ;  /* 0x000018e000007944 */ /* 0x006fea0003c00000 */
[C---:B------:R-:W-:Y:S01]  /*dda0*/  IADD3 R8, P0, R0.reuse, R107, RZ ;  /* 0x0000006b00087210 */ /* 0x040fe20007f1e0ff */
[----:B------:R-:W-:Y:S01]  /*ddb0*/  IMAD.MOV.U32 R20, RZ, RZ, R5 ;  /* 0x000000ffff147224 */ /* 0x000fe200078e0005 */
[----:B------:R-:W-:Y:S02]  /*ddc0*/  IADD3 R6, P6, R0, R108, RZ ;  /* 0x0000006c00067210 */ /* 0x000fe40007fde0ff */
[----:B------:R-:W-:Y:S01]  /*ddd0*/  ISETP.GE.AND P5, PT, R197, c[0x0][0x1d4], PT ;  /* 0x00007500c5007a0c */ /* 0x000fe20003fa6270 */
[----:B------:R-:W-:Y:S01]  /*dde0*/  IMAD.X R9, R4, 0x1, R101, P0 ;  /* 0x0000000104097824 */ /* 0x000fe200000e0665 */
[----:B------:R-:W-:Y:S01]  /*ddf0*/  ISETP.GE.AND P2, PT, R208, c[0x0][0x1d4], PT ;  /* 0x00007500d0007a0c */ /* 0x000fe20003f46270 */
[----:B------:R-:W-:Y:S01]  /*de00*/  IMAD.X R7, R4, 0x1, R104, P6 ;  /* 0x0000000104077824 */ /* 0x000fe200030e0668 */
[----:B------:R-:W-:-:S02]  /*de10*/  ISETP.GE.AND P0, PT, R207, c[0x0][0x1d4], PT ;  /* 0x00007500cf007a0c */ /* 0x000fc40003f06270 */
        /* <DEDUP_REMOVED lines=14> */
[----:B-1----:R-:W-:Y:S05]  /*df00*/  CALL.REL.NOINC `($__internal_17_$__cuda_sm70_shflsync_idx_p) ;  /* 0x0000177000007944 */ /* 0x002fea0003c00000 */
[----:B------:R-:W-:Y:S01]  /*df10*/  IMAD.MOV.U32 R4, RZ, RZ, R0 ;  /* 0x000000ffff047224 */ /* 0x000fe200078e0000 */
[----:B------:R-:W-:Y:S01]  /*df20*/  MOV R3, 0x1 ;  /* 0x0000000100037802 */ /* 0x000fe20000000f00 */
[----:B------:R-:W-:Y:S01]  /*df30*/  IMAD.MOV.U32 R20, RZ, RZ, R12 ;  /* 0x000000ffff147224 */ /* 0x000fe200078e000c */
[----:B------:R-:W-:-:S02]  /*df40*/  MOV R0, 0x181f ;  /* 0x0000181f00007802 */ /* 0x000fc40000000f00 */
[----:B------:R-:W-:Y:S02]  /*df50*/  MOV R2, 0xdf70 ;  /* 0x0000df7000027802 */ /* 0x000fe40000000f00 */
[----:B------:R-:W-:Y:S05]  /*df60*/  CALL.REL.NOINC `($__internal_17_$__cuda_sm70_shflsync_idx_p) ;  /* 0x0000171000007944 */ /* 0x000fea0003c00000 */
[----:B------:R-:W-:Y:S05]  /*df70*/  BRA `(.L_x_1091) ;  /* 0xffff56d000007947 */ /* 0x000fea000383ffff */
.L_x_1048:
[----:B------:R-:W-:Y:S01]  /*df80*/  IMAD.MOV.U32 R20, RZ, RZ, R4 ;  /* 0x000000ffff147224 */ /* 0x000fe200078e0004 */
[----:B------:R-:W-:Y:S01]  /*df90*/  MOV R3, RZ ;  /* 0x000000ff00037202 */ /* 0x000fe20000000f00 */
[----:B------:R-:W-:Y:S01]  /*dfa0*/  IMAD.MOV.U32 R0, RZ, RZ, 0x1c1f ;  /* 0x00001c1fff007424 */ /* 0x000fe200078e00ff */
[----:B------:R-:W-:Y:S02]  /*dfb0*/  MOV R2, 0xdfd0 ;  /* 0x0000dfd000027802 */ /* 0x000fe40000000f00 */
[----:B------:R-:W-:Y:S05]  /*dfc0*/  CALL.REL.NOINC `($__internal_17_$__cuda_sm70_shflsync_idx_p) ;  /* 0x000016b000007944 */ /* 0x000fea0003c00000 */
[----:B------:R-:W-:Y:S05]  /*dfd0*/  BRA `(.L_x_1092) ;  /* 0xffff58b000007947 */ /* 0x000fea000383ffff */
.L_x_1049:
[----:B------:R-:W-:Y:S01]  /*dfe0*/  IMAD.MOV.U32 R20, RZ, RZ, R4 ;  /* 0x000000ffff147224 */ /* 0x000fe200078e0004 */
[----:B------:R-:W-:Y:S01]  /*dff0*/  MOV R3, 0x1 ;  /* 0x0000000100037802 */ /* 0x000fe20000000f00 */
[----:B------:R-:W-:Y:S01]  /*e000*/  IMAD.MOV.U32 R0, RZ, RZ, 0x1c1f ;  /* 0x00001c1fff007424 */ /* 0x000fe200078e00ff */
[----:B------:R-:W-:Y:S02]  /*e010*/  MOV R2, 0xe030 ;  /* 0x0000e03000027802 */ /* 0x000fe40000000f00 */
[----:B-1----:R-:W-:Y:S05]  /*e020*/  CALL.REL.NOINC `($__internal_17_$__cuda_sm70_shflsync_idx_p) ;  /* 0x0000165000007944 */ /* 0x002fea0003c00000 */
[----:B------:R-:W-:Y:S01]  /*e030*/  IMAD.IADD R0, R5, 0x1, R0 ;  /* 0x0000000105007824 */ /* 0x000fe200078e0200 */
[----:B------:R-:W-:-:S04]  /*e040*/  FMNMX.FTZ R2, R8, R9, !PT ;  /* 0x0000000908027209 */ /* 0x000fc80007810000 */
[----:B------:R-:W-:Y:S02]  /*e050*/  IMNMX R0, R6, R0, PT ;  /* 0x0000000006007217 */ /* 0x000fe40003800200 */
[----:B------:R-:W-:Y:S02]  /*e060*/  FMNMX.FTZ R2, R11, R2, !PT ;  /* 0x000000020b027209 */ /* 0x000fe40007810000 */
[C---:B------:R-:W-:Y:S02]  /*e070*/  ISETP.GT.AND P5, PT, R0.reuse, RZ, PT ;  /* 0x000000ff0000720c */ /* 0x040fe40003fa4270 */
[C---:B------:R-:W-:Y:S02]  /*e080*/  ISETP.GT.AND P2, PT, R0.reuse, 0x1, PT ;  /* 0x000000010000780c */ /* 0x040fe40003f44270 */
[----:B------:R-:W-:Y:S02]  /*e090*/  ISETP.GT.AND P0, PT, R0, 0x8, PT ;  /* 0x000000080000780c */ /* 0x000fe40003f04270 */
[----:B------:R-:W-:-:S02]  /*e0a0*/  FSEL R5, R77, -INF , P5 ;  /* 0xff8000004d057808 */ /* 0x000fc40002800000 */
[----:B------:R-:W-:Y:S02]  /*e0b0*/  FSEL R6, R67, -INF , P2 ;  /* 0xff80000043067808 */ /* 0x000fe40001000000 */
[----:B------:R-:W-:Y:S02]  /*e0c0*/  ISETP.GT.AND P2, PT, R0, 0x9, PT ;  /* 0x000000090000780c */ /* 0x000fe40003f44270 */
[----:B------:R-:W-:Y:S02]  /*e0d0*/  FSEL R7, R66, -INF , P0 ;  /* 0xff80000042077808 */ /* 0x000fe40000000000 */
[----:B------:R-:W-:Y:S02]  /*e0e0*/  FMNMX.FTZ R3, R5, R6, !PT ;  /* 0x0000000605037209 */ /* 0x000fe40007810000 */
[----:B------:R-:W-:Y:S02]  /*e0f0*/  FMNMX.FTZ R100, R13, R2, !PT ;  /* 0x000000020d647209 */ /* 0x000fe40007810000 */
[----:B------:R-:W-:-:S02]  /*e100*/  ISETP.GT.AND P0, PT, R0, 0x10, PT ;  /* 0x000000100000780c */ /* 0x000fc40003f04270 */
[----:B------:R-:W-:Y:S02]  /*e110*/  FSEL R10, R65, -INF , P2 ;  /* 0xff800000410a7808 */ /* 0x000fe40001000000 */
[----:B------:R-:W-:Y:S02]  /*e120*/  FMNMX.FTZ R2, R7, R3, !PT ;  /* 0x0000000307027209 */ /* 0x000fe40007810000 */
[----:B------:R-:W-:Y:S02]  /*e130*/  FMNMX.FTZ R100, R15, R100, !PT ;  /* 0x000000640f647209 */ /* 0x000fe40007810000 */
[----:B------:R-:W-:Y:S02]  /*e140*/  ISETP.GT.AND P2, PT, R0, 0x11, PT ;  /* 0x000000110000780c */ /* 0x000fe40003f44270 */
[----:B------:R-:W-:Y:S02]  /*e150*/  FSEL R14, R53, -INF , P0 ;  /* 0xff800000350e7808 */ /* 0x000fe40000000000 */
[----:B------:R-:W-:-:S02]  /*e160*/  FMNMX.FTZ R2, R10, R2, !PT ;  /* 0x000000020a027209 */ /* 0x000fc40007810000 */
[----:B------:R-:W-:Y:S02]  /*e170*/  FMNMX.FTZ R100, R21, R100, !PT ;  /* 0x0000006415647209 */ /* 0x000fe40007810000 */
        /* <DEDUP_REMOVED lines=36> */
[----:B------:R-:W-:Y:S01]  /*e3c0*/  ISETP.GT.AND P2, PT, R0, 0x39, PT ;  /* 0x000000390000780c */ /* 0x000fe20003f44270 */
[----:B------:R-:W-:Y:S01]  /*e3d0*/  IMAD.MOV.U32 R0, RZ, RZ, 0x2 ;  /* 0x00000002ff007424 */ /* 0x000fe200078e00ff */
[----:B------:R-:W-:Y:S02]  /*e3e0*/  FSEL R101, R27, -INF , P0 ;  /* 0xff8000001b657808 */ /* 0x000fe40000000000 */
[----:B------:R-:W-:Y:S02]  /*e3f0*/  FMNMX.FTZ R12, R156, R12, !PT ;  /* 0x0000000c9c0c7209 */ /* 0x000fe40007810000 */
[----:B------:R-:W-:Y:S02]  /*e400*/  FMNMX.FTZ R100, R158, R100, !PT ;  /* 0x000000649e647209 */ /* 0x000fe40007810000 */
[----:B------:R-:W-:-:S02]  /*e410*/  FSEL R102, R26, -INF , P2 ;  /* 0xff8000001a667808 */ /* 0x000fc40001000000 */
[----:B------:R-:W-:Y:S01]  /*e420*/  FMNMX.FTZ R12, R101, R12, !PT ;  /* 0x0000000c650c7209 */ /* 0x000fe20007810000 */
[----:B------:R-:W-:Y:S01]  /*e430*/  IMAD.MOV.U32 R4, RZ, RZ, R100 ;  /* 0x000000ffff047224 */ /* 0x000fe200078e0064 */
[----:B------:R-:W-:Y:S02]  /*e440*/  MOV R2, 0xe470 ;  /* 0x0000e47000027802 */ /* 0x000fe40000000f00 */
[----:B------:R-:W-:Y:S02]  /*e450*/  FMNMX.FTZ R12, R102, R12, !PT ;  /* 0x0000000c660c7209 */ /* 0x000fe40007810000 */
[----:B------:R-:W-:Y:S05]  /*e460*/  CALL.REL.NOINC `($__internal_16_$__cuda_sm70_shflsync_bfly_p) ;  /* 0x000011b000007944 */ /* 0x000fea0003c00000 */
[----:B------:R-:W-:Y:S01]  /*e470*/  FMNMX.FTZ R100, R100, R0, !PT ;  /* 0x0000000064647209 */ /* 0x000fe20007810000 */
[----:B------:R-:W-:Y:S01]  /*e480*/  IMAD.MOV.U32 R0, RZ, RZ, 0x1 ;  /* 0x00000001ff007424 */ /* 0x000fe200078e00ff */
[----:B------:R-:W-:-:S03]  /*e490*/  MOV R2, 0xe4c0 ;  /* 0x0000e4c000027802 */ /* 0x000fc60000000f00 */
[----:B------:R-:W-:Y:S02]  /*e4a0*/  IMAD.MOV.U32 R4, RZ, RZ, R100 ;  /* 0x000000ffff047224 */ /* 0x000fe400078e0064 */
[----:B------:R-:W-:Y:S05]  /*e4b0*/  CALL.REL.NOINC `($__internal_16_$__cuda_sm70_shflsync_bfly_p) ;  /* 0x0000116000007944 */ /* 0x000fea0003c00000 */
[----:B------:R-:W-:Y:S01]  /*e4c0*/  FMNMX.FTZ R100, R100, R0, !PT ;  /* 0x0000000064647209 */ /* 0x000fe20007810000 */
[----:B------:R-:W-:Y:S01]  /*e4d0*/  IMAD.MOV.U32 R4, RZ, RZ, R12 ;  /* 0x000000ffff047224 */ /* 0x000fe200078e000c */
[----:B------:R-:W-:Y:S01]  /*e4e0*/  MOV R2, 0xe510 ;  /* 0x0000e51000027802 */ /* 0x000fe20000000f00 */
[----:B------:R-:W-:Y:S02]  /*e4f0*/  IMAD.MOV.U32 R0, RZ, RZ, 0x2 ;  /* 0x00000002ff007424 */ /* 0x000fe400078e00ff */
[----:B------:R-:W-:Y:S05]  /*e500*/  CALL.REL.NOINC `($__internal_16_$__cuda_sm70_shflsync_bfly_p) ;  /* 0x0000111000007944 */ /* 0x000fea0003c00000 */
[----:B------:R-:W-:Y:S01]  /*e510*/  FMNMX.FTZ R12, R12, R0, !PT ;  /* 0x000000000c0c7209 */ /* 0x000fe20007810000 */
[----:B------:R-:W-:Y:S01]  /*e520*/  IMAD.MOV.U32 R0, RZ, RZ, 0x1 ;  /* 0x00000001ff007424 */ /* 0x000fe200078e00ff */
[----:B------:R-:W-:-:S03]  /*e530*/  MOV R2, 0xe560 ;  /* 0x0000e56000027802 */ /* 0x000fc60000000f00 */
[----:B------:R-:W-:Y:S02]  /*e540*/  IMAD.MOV.U32 R4, RZ, RZ, R12 ;  /* 0x000000ffff047224 */ /* 0x000fe400078e000c */
[----:B------:R-:W-:Y:S05]  /*e550*/  CALL.REL.NOINC `($__internal_16_$__cuda_sm70_shflsync_bfly_p) ;  /* 0x000010c000007944 */ /* 0x000fea0003c00000 */
[----:B------:R-:W-:Y:S01]  /*e560*/  MOV R3, R0 ;  /* 0x0000000000037202 */ /* 0x000fe20000000f00 */
[----:B------:R-:W-:Y:S05]  /*e570*/  BRA `(.L_x_1093) ;  /* 0xffff59c000007947 */ /* 0x000fea000383ffff */
.L_x_1053:
[----:B------:R-:W-:Y:S01]  /*e580*/  MOV R3, RZ ;  /* 0x000000ff00037202 */ /* 0x000fe20000000f00 */
[----:B------:R-:W-:Y:S01]  /*e590*/  IMAD.MOV.U32 R20, RZ, RZ, R5 ;  /* 0x000000ffff147224 */ /* 0x000fe200078e0005 */
[----:B------:R-:W-:Y:S01]  /*e5a0*/  MOV R2, 0xe5d0 ;  /* 0x0000e5d000027802 */ /* 0x000fe20000000f00 */
[----:B------:R-:W-:Y:S02]  /*e5b0*/  IMAD.MOV.U32 R0, RZ, RZ, 0x181f ;  /* 0x0000181fff007424 */ /* 0x000fe400078e00ff */
[----:B-1234-:R-:W-:Y:S05]  /*e5c0*/  CALL.REL.NOINC `($__internal_17_$__cuda_sm70_shflsync_idx_p) ;  /* 0x000010b000007944 */ /* 0x01efea0003c00000 */
[----:B------:R-:W-:Y:S01]  /*e5d0*/  MOV R4, R0 ;  /* 0x0000000000047202 */ /* 0x000fe20000000f00 */
[----:B------:R-:W-:-:S05]  /*e5e0*/  BRA `(.L_x_1094) ;  /* 0xffff6d4000007947 */ /* 0x000fca000383ffff */
.L_x_1054:
[----:B------:R-:W-:Y:S01]  /*e5f0*/  MOV R3, RZ ;  /* 0x000000ff00037202 */ /* 0x000fe20000000f00 */
[----:B------:R-:W-:Y:S01]  /*e600*/  IMAD.MOV.U32 R20, RZ, RZ, R12 ;  /* 0x000000ffff147224 */ /* 0x000fe200078e000c */
[----:B------:R-:W-:Y:S01]  /*e610*/  MOV R2, 0xe640 ;  /* 0x0000e64000027802 */ /* 0x000fe20000000f00 */
[----:B------:R-:W-:Y:S02]  /*e620*/  IMAD.MOV.U32 R0, RZ, RZ, 0x181f ;  /* 0x0000181fff007424 */ /* 0x000fe400078e00ff */
[----:B-1234-:R-:W-:Y:S05]  /*e630*/  CALL.REL.NOINC `($__internal_17_$__cuda_sm70_shflsync_idx_p) ;  /* 0x0000104000007944 */ /* 0x01efea0003c00000 */
[----:B------:R-:W-:Y:S01]  /*e640*/  ISETP.GE.AND P6, PT, R197, c[0x0][0x1d4], PT ;  /* 0x00007500c5007a0c */ /* 0x000fe20003fc6270 */
[----:B------:R-:W-:Y:S01]  /*e650*/  IMAD.MOV.U32 R20, RZ, RZ, R5 ;  /* 0x000000ffff147224 */ /* 0x000fe200078e0005 */
[----:B------:R-:W-:Y:S02]  /*e660*/  IADD3 R2, P0, R0, R21, RZ ;  /* 0x0000001500027210 */ /* 0x000fe40007f1e0ff */
[----:B------:R-:W-:Y:S02]  /*e670*/  ISETP.GE.AND P5, PT, R208, c[0x0][0x1d4], PT ;  /* 0x00007500d0007a0c */ /* 0x000fe40003fa6270 */
[----:B------:R-:W-:Y:S01]  /*e680*/  IADD3 R6, P2, R0, R22, RZ ;  /* 0x0000001600067210 */ /* 0x000fe20007f5e0ff */
[C---:B------:R-:W-:Y:S01]  /*e690*/  IMAD.X R3, R4.reuse, 0x1, R13, P0 ;  /* 0x0000000104037824 */ /* 0x040fe200000e060d */
[----:B------:R-:W-:Y:S02]  /*e6a0*/  ISETP.GE.AND P0, PT, R207, c[0x0][0x1d4], PT ;  /* 0x00007500cf007a0c */ /* 0x000fe40003f06270 */
[----:B------:R-:W-:Y:S01]  /*e6b0*/  SEL R5, RZ, 0x10, P6 ;  /* 0x00000010ff057807 */ /* 0x000fe20003000000 */
[----:B------:R-:W-:Y:S02]  /*e6c0*/  IMAD.X R7, R4, 0x1, R14, P2 ;  /* 0x0000000104077824 */ /* 0x000fe400010e060e */
[----:B------:R-:W-:Y:S01]  /*e6d0*/  @!PT LDS RZ, [RZ] ;  /* 0x00000000fffff984 */ /* 0x000fe20000000800 */
[----:B------:R-:W-:Y:S01]  /*e6e0*/  @!PT LDS RZ, [RZ] ;  /* 0x00000000fffff984 */ /* 0x000fe20000000800 */
[----:B------:R-:W-:Y:S01]  /*e6f0*/  @!PT LDS RZ, [RZ] ;  /* 0x00000000fffff984 */ /* 0x000fe20000000800 */
[----:B------:R1:W-:Y:S04]  /*e700*/  LDGSTS.E.BYPASS.LTC128B.128 [R182+0x100], [R2.64], !P6 ;  /* 0x0010000002b67fae */ /* 0x0003e8000f101d46 */
[----:B------:R2:W-:Y:S01]  /*e710*/  LDGSTS.E.BYPASS.LTC128B.128 [R182+0x2100], [R6.64], !P5 ;  /* 0x0210000006b67fae */ /* 0x0005e2000e901d46 */
[----:B-1----:R-:W-:Y:S01]  /*e720*/  IADD3 R2, P2, R0, R23, RZ ;  /* 0x0000001700027210 */ /* 0x002fe20007f5e0ff */
[----:B------:R-:W-:Y:S01]  /*e730*/  IMAD.MOV.U32 R0, RZ, RZ, 0x181f ;  /* 0x0000181fff007424 */ /* 0x000fe200078e00ff */
[----:B--2---:R-:W-:Y:S03]  /*e740*/  SEL R6, RZ, 0x10, P5 ;  /* 0x00000010ff067807 */ /* 0x004fe60002800000 */
[----:B------:R-:W-:Y:S01]  /*e750*/  IMAD.X R3, R4, 0x1, R15, P2 ;  /* 0x0000000104037824 */ /* 0x000fe200010e060f */
[----:B------:R-:W-:Y:S04]  /*e760*/  SEL R7, RZ, 0x10, P0 ;  /* 0x00000010ff077807 */ /* 0x000fe80000000000 */
[----:B------:R1:W-:Y:S02]  /*e770*/  LDGSTS.E.BYPASS.LTC128B.128 [R182+0x4100], [R2.64], !P0 ;  /* 0x0410000002b67fae */ /* 0x0003e4000c101d46 */
[----:B-1----:R-:W-:Y:S01]  /*e780*/  MOV R2, 0xe7b0 ;  /* 0x0000e7b000027802 */ /* 0x002fe20000000f00 */
[----:B------:R-:W-:Y:S02]  /*e790*/  IMAD.MOV.U32 R3, RZ, RZ, 0x1 ;  /* 0x00000001ff037424 */ /* 0x000fe400078e00ff */
[----:B------:R-:W-:Y:S05]  /*e7a0*/  CALL.REL.NOINC `($__internal_17_$__cuda_sm70_shflsync_idx_p) ;  /* 0x00000ed000007944 */ /* 0x000fea0003c00000 */
[----:B------:R-:W-:Y:S01]  /*e7b0*/  MOV R3, 0x1 ;  /* 0x0000000100037802 */ /* 0x000fe20000000f00 */
[----:B------:R-:W-:Y:S01]  /*e7c0*/  IMAD.MOV.U32 R4, RZ, RZ, R0 ;  /* 0x000000ffff047224 */ /* 0x000fe200078e0000 */
[----:B------:R-:W-:Y:S01]  /*e7d0*/  MOV R0, 0x181f ;  /* 0x0000181f00007802 */ /* 0x000fe20000000f00 */
[----:B------:R-:W-:Y:S01]  /*e7e0*/  IMAD.MOV.U32 R20, RZ, RZ, R12 ;  /* 0x000000ffff147224 */ /* 0x000fe200078e000c */
[----:B------:R-:W-:Y:S02]  /*e7f0*/  MOV R2, 0xe810 ;  /* 0x0000e81000027802 */ /* 0x000fe40000000f00 */
[----:B------:R-:W-:Y:S05]  /*e800*/  CALL.REL.NOINC `($__internal_17_$__cuda_sm70_shflsync_idx_p) ;  /* 0x00000e7000007944 */ /* 0x000fea0003c00000 */
[----:B------:R-:W-:-:S05]  /*e810*/  BRA `(.L_x_1095) ;  /* 0xffff6c6000007947 */ /* 0x000fca000383ffff */
.L_x_1057:
[----:B------:R-:W-:Y:S01]  /*e820*/  MOV R3, RZ ;  /* 0x000000ff00037202 */ /* 0x000fe20000000f00 */
[----:B------:R-:W-:Y:S01]  /*e830*/  IMAD.MOV.U32 R20, RZ, RZ, R5 ;  /* 0x000000ffff147224 */ /* 0x000fe200078e0005 */
[----:B------:R-:W-:Y:S01]  /*e840*/  MOV R2, 0xe870 ;  /* 0x0000e87000027802 */ /* 0x000fe20000000f00 */
[----:B------:R-:W-:Y:S02]  /*e850*/  IMAD.MOV.U32 R0, RZ, RZ, 0x181f ;  /* 0x0000181fff007424 */ /* 0x000fe400078e00ff */
[----:B------:R-:W-:Y:S05]  /*e860*/  CALL.REL.NOINC `($__internal_17_$__cuda_sm70_shflsync_idx_p) ;  /* 0x00000e1000007944 */ /* 0x000fea0003c00000 */
[----:B------:R-:W-:Y:S01]  /*e870*/  MOV R4, R0 ;  /* 0x0000000000047202 */ /* 0x000fe20000000f00 */
[----:B------:R-:W-:-:S05]  /*e880*/  BRA `(.L_x_1096) ;  /* 0xffff7d5000007947 */ /* 0x000fca000383ffff */
.L_x_1058:
[----:B------:R-:W-:Y:S01]  /*e890*/  MOV R3, RZ ;  /* 0x000000ff00037202 */ /* 0x000fe20000000f00 */
[----:B------:R-:W-:Y:S01]  /*e8a0*/  IMAD.MOV.U32 R20, RZ, RZ, R8 ;  /* 0x000000ffff147224 */ /* 0x000fe200078e0008 */
[----:B------:R-:W-:Y:S01]  /*e8b0*/  MOV R2, 0xe8e0 ;  /* 0x0000e8e000027802 */ /* 0x000fe20000000f00 */
[----:B------:R-:W-:Y:S02]  /*e8c0*/  IMAD.MOV.U32 R0, RZ, RZ, 0x181f ;  /* 0x0000181fff007424 */ /* 0x000fe400078e00ff */
[----:B-12---:R-:W-:Y:S05]  /*e8d0*/  CALL.REL.NOINC `($__internal_17_$__cuda_sm70_shflsync_idx_p) ;  /* 0x00000da000007944 */ /* 0x006fea0003c00000 */
        /* <DEDUP_REMOVED lines=30> */
.L_x_1059:
[----:B------:R-:W-:Y:S01]  /*eac0*/  MOV R3, RZ ;  /* 0x000000ff00037202 */ /* 0x000fe20000000f00 */
[----:B------:R-:W-:Y:S01]  /*ead0*/  IMAD.MOV.U32 R20, RZ, RZ, R4 ;  /* 0x000000ffff147224 */ /* 0x000fe200078e0004 */
[----:B------:R-:W-:Y:S01]  /*eae0*/  MOV R2, 0xeb10 ;  /* 0x0000eb1000027802 */ /* 0x000fe20000000f00 */
[----:B------:R-:W-:Y:S02]  /*eaf0*/  IMAD.MOV.U32 R0, RZ, RZ, 0x1c1f ;  /* 0x00001c1fff007424 */ /* 0x000fe400078e00ff */
[----:B------:R-:W-:Y:S05]  /*eb00*/  CALL.REL.NOINC `($__internal_17_$__cuda_sm70_shflsync_idx_p) ;  /* 0x00000b7000007944 */ /* 0x000fea0003c00000 */
[----:B------:R-:W-:-:S05]  /*eb10*/  BRA `(.L_x_1098) ;  /* 0xffff7e3000007947 */ /* 0x000fca000383ffff */
.L_x_1060:
[----:B------:R-:W-:Y:S01]  /*eb20*/  MOV R3, 0x1 ;  /* 0x0000000100037802 */ /* 0x000fe20000000f00 */
[----:B------:R-:W-:Y:S01]  /*eb30*/  IMAD.MOV.U32 R20, RZ, RZ, R4 ;  /* 0x000000ffff147224 */ /* 0x000fe200078e0004 */
[----:B------:R-:W-:Y:S01]  /*eb40*/  MOV R2, 0xeb70 ;  /* 0x0000eb7000027802 */ /* 0x000fe20000000f00 */
[----:B------:R-:W-:Y:S02]  /*eb50*/  IMAD.MOV.U32 R0, RZ, RZ, 0x1c1f ;  /* 0x00001c1fff007424 */ /* 0x000fe400078e00ff */
[----:B-1----:R-:W-:Y:S05]  /*eb60*/  CALL.REL.NOINC `($__internal_17_$__cuda_sm70_shflsync_idx_p) ;  /* 0x00000b1000007944 */ /* 0x002fea0003c00000 */
[----:B------:R-:W-:Y:S05]  /*eb70*/  IMAD.IADD R0, R5, 0x1, R0 ;  /* 0x0000000105007824 */ /* 0x000fea00078e0200 */
[C---:B------:R-:W-:Y:S02]  /*eb80*/  ISETP.GT.AND P6, PT, R0.reuse, RZ, PT ;  /* 0x000000ff0000720c */ /* 0x040fe40003fc4270 */
[C---:B------:R-:W-:Y:S02]  /*eb90*/  ISETP.GT.AND P5, PT, R0.reuse, 0x1, PT ;  /* 0x000000010000780c */ /* 0x040fe40003fa4270 */
[C---:B------:R-:W-:Y:S02]  /*eba0*/  ISETP.GT.AND P2, PT, R0.reuse, 0x8, PT ;  /* 0x000000080000780c */ /* 0x040fe40003f44270 */
        /* <DEDUP_REMOVED lines=48> */
[----:B------:R-:W-:Y:S02]  /*eeb0*/  FSEL R192, R30, -INF , P6 ;  /* 0xff8000001ec07808 */ /* 0x000fe40003000000 */
[----:B------:R-:W-:Y:S02]  /*eec0*/  FMNMX.FTZ R13, R157, R2, !PT ;  /* 0x000000029d0d7209 */ /* 0x000fe40007810000 */
[----:B------:R-:W-:Y:S01]  /*eed0*/  FMNMX.FTZ R4, R190, R0, !PT ;  /* 0x00000000be047209 */ /* 0x000fe20007810000 */
[----:B------:R-:W-:Y:S01]  /*eee0*/  IMAD.MOV.U32 R0, RZ, RZ, 0x2 ;  /* 0x00000002ff007424 */ /* 0x000fe200078e00ff */
[----:B------:R-:W-:Y:S02]  /*eef0*/  FSEL R194, R31, -INF , P5 ;  /* 0xff8000001fc27808 */ /* 0x000fe40002800000 */
[----:B------:R-:W-:Y:S02]  /*ef00*/  FMNMX.FTZ R13, R192, R13, !PT ;  /* 0x0000000dc00d7209 */ /* 0x000fe40007810000 */
[----:B------:R-:W-:Y:S02]  /*ef10*/  FMNMX.FTZ R4, R189, R4, !PT ;  /* 0x00000004bd047209 */ /* 0x000fe40007810000 */
[----:B------:R-:W-:Y:S02]  /*ef20*/  FSEL R195, R34, -INF , P2 ;  /* 0xff80000022c37808 */ /* 0x000fe40001000000 */
[----:B------:R-:W-:Y:S02]  /*ef30*/  FMNMX.FTZ R13, R194, R13, !PT ;  /* 0x0000000dc20d7209 */ /* 0x000fe40007810000 */
[----:B------:R-:W-:Y:S02]  /*ef40*/  FMNMX.FTZ R4, R188, R4, !PT ;  /* 0x00000004bc047209 */ /* 0x000fe40007810000 */
[----:B------:R-:W-:Y:S02]  /*ef50*/  FSEL R193, R35, -INF , P0 ;  /* 0xff80000023c17808 */ /* 0x000fe40000000000 */
[----:B------:R-:W-:Y:S02]  /*ef60*/  FMNMX.FTZ R13, R195, R13, !PT ;  /* 0x0000000dc30d7209 */ /* 0x000fe40007810000 */
[----:B------:R-:W-:Y:S02]  /*ef70*/  FMNMX.FTZ R4, R187, R4, !PT ;  /* 0x00000004bb047209 */ /* 0x000fe40007810000 */
[----:B------:R-:W-:Y:S02]  /*ef80*/  FMNMX.FTZ R13, R193, R13, !PT ;  /* 0x0000000dc10d7209 */ /* 0x000fe40007810000 */
[----:B------:R-:W-:Y:S02]  /*ef90*/  MOV R2, 0xefb0 ;  /* 0x0000efb000027802 */ /* 0x000fe40000000f00 */
[----:B------:R-:W-:Y:S05]  /*efa0*/  CALL.REL.NOINC `($__internal_16_$__cuda_sm70_shflsync_bfly_p) ;  /* 0x0000067000007944 */ /* 0x000fea0003c00000 */
[----:B------:R-:W-:Y:S01]  /*efb0*/  FMNMX.FTZ R4, R4, R0, !PT ;  /* 0x0000000004047209 */ /* 0x000fe20007810000 */
[----:B------:R-:W-:Y:S01]  /*efc0*/  IMAD.MOV.U32 R0, RZ, RZ, 0x1 ;  /* 0x00000001ff007424 */ /* 0x000fe200078e00ff */
[----:B------:R-:W-:Y:S02]  /*efd0*/  MOV R2, 0xeff0 ;  /* 0x0000eff000027802 */ /* 0x000fe40000000f00 */
        /* <DEDUP_REMOVED lines=8> */
[----:B------:R-:W-:Y:S02]  /*f060*/  MOV R2, 0xf080 ;  /* 0x0000f08000027802 */ /* 0x000fe40000000f00 */
[----:B------:R-:W-:Y:S05]  /*f070*/  CALL.REL.NOINC `($__internal_16_$__cuda_sm70_shflsync_bfly_p) ;  /* 0x000005a000007944 */ /* 0x000fea0003c00000 */
[----:B------:R-:W-:-:S05]  /*f080*/  BRA `(.L_x_1099) ;  /* 0xffff7f7000007947 */ /* 0x000fca000383ffff */
.L_x_1063:
[----:B------:R-:W-:Y:S01]  /*f090*/  MOV R0, 0x181f ;  /* 0x0000181f00007802 */ /* 0x000fe20000000f00 */
[----:B------:R-:W-:Y:S01]  /*f0a0*/  IMAD.MOV.U32 R3, RZ, RZ, RZ ;  /* 0x000000ffff037224 */ /* 0x000fe200078e00ff */
[----:B------:R-:W-:Y:S02]  /*f0b0*/  MOV R2, 0xf0d0 ;  /* 0x0000f0d000027802 */ /* 0x000fe40000000f00 */
[----:B-1234-:R-:W-:Y:S05]  /*f0c0*/  CALL.REL.NOINC `($__internal_17_$__cuda_sm70_shflsync_idx_p) ;  /* 0x000005b000007944 */ /* 0x01efea0003c00000 */
[----:B------:R-:W-:-:S05]  /*f0d0*/  BRA `(.L_x_1100) ;  /* 0xffff992000007947 */ /* 0x000fca000383ffff */
.L_x_1066:
[----:B------:R-:W-:Y:S01]  /*f0e0*/  MOV R3, RZ ;  /* 0x000000ff00037202 */ /* 0x000fe20000000f00 */
[----:B------:R-:W-:Y:S01]  /*f0f0*/  IMAD.MOV.U32 R20, RZ, RZ, R5 ;  /* 0x000000ffff147224 */ /* 0x000fe200078e0005 */
[----:B------:R-:W-:Y:S01]  /*f100*/  MOV R2, 0xf130 ;  /* 0x0000f13000027802 */ /* 0x000fe20000000f00 */
[----:B------:R-:W-:Y:S02]  /*f110*/  IMAD.MOV.U32 R0, RZ, RZ, 0x181f ;  /* 0x0000181fff007424 */ /* 0x000fe400078e00ff */
[----:B-1----:R-:W-:Y:S05]  /*f120*/  CALL.REL.NOINC `($__internal_17_$__cuda_sm70_shflsync_idx_p) ;  /* 0x0000055000007944 */ /* 0x002fea0003c00000 */
[----:B------:R-:W-:Y:S01]  /*f130*/  MOV R4, R0 ;  /* 0x0000000000047202 */ /* 0x000fe20000000f00 */
[----:B------:R-:W-:-:S05]  /*f140*/  BRA `(.L_x_1101) ;  /* 0xffffaae000007947 */ /* 0x000fca000383ffff */
.L_x_1067:
[----:B------:R-:W-:Y:S01]  /*f150*/  MOV R3, RZ ;  /* 0x000000ff00037202 */ /* 0x000fe20000000f00 */
[----:B------:R-:W-:Y:S01]  /*f160*/  IMAD.MOV.U32 R20, RZ, RZ, R8 ;  /* 0x000000ffff147224 */ /* 0x000fe200078e0008 */
[----:B------:R-:W-:Y:S01]  /*f170*/  MOV R2, 0xf1a0 ;  /* 0x0000f1a000027802 */ /* 0x000fe20000000f00 */
[----:B------:R-:W-:Y:S02]  /*f180*/  IMAD.MOV.U32 R0, RZ, RZ, 0x181f ;  /* 0x0000181fff007424 */ /* 0x000fe400078e00ff */
[----:B-123--:R-:W-:Y:S05]  /*f190*/  CALL.REL.NOINC `($__internal_17_$__cuda_sm70_shflsync_idx_p) ;  /* 0x000004e000007944 */ /* 0x00efea0003c00000 */
[C---:B------:R-:W-:Y:S01]  /*f1a0*/  IADD3 R2, -R100.reuse, 0x10, RZ ;  /* 0x0000001064027810 */ /* 0x040fe20007ffe1ff */
[----:B------:R-:W-:Y:S01]  /*f1b0*/  IMAD.MOV.U32 R20, RZ, RZ, R5 ;  /* 0x000000ffff147224 */ /* 0x000fe200078e0005 */
        /* <DEDUP_REMOVED lines=17> */
[----:B--2---:R-:W-:Y:S05]  /*f2d0*/  CALL.REL.NOINC `($__internal_17_$__cuda_sm70_shflsync_idx_p) ;  /* 0x000003a000007944 */ /* 0x004fea0003c00000 */
[----:B------:R-:W-:Y:S01]  /*f2e0*/  MOV R3, 0x1 ;  /* 0x0000000100037802 */ /* 0x000fe20000000f00 */
[----:B------:R-:W-:Y:S01]  /*f2f0*/  IMAD.MOV.U32 R4, RZ, RZ, R0 ;  /* 0x000000ffff047224 */ /* 0x000fe200078e0000 */
[----:B------:R-:W-:Y:S01]  /*f300*/  MOV R0, 0x181f ;  /* 0x0000181f00007802 */ /* 0x000fe20000000f00 */
[----:B------:R-:W-:Y:S01]  /*f310*/  IMAD.MOV.U32 R20, RZ, RZ, R8 ;  /* 0x000000ffff147224 */ /* 0x000fe200078e0008 */
[----:B------:R-:W-:Y:S02]  /*f320*/  MOV R2, 0xf340 ;  /* 0x0000f34000027802 */ /* 0x000fe40000000f00 */
[----:B------:R-:W-:Y:S05]  /*f330*/  CALL.REL.NOINC `($__internal_17_$__cuda_sm70_shflsync_idx_p) ;  /* 0x0000034000007944 */ /* 0x000fea0003c00000 */
[----:B------:R-:W-:-:S05]  /*f340*/  BRA `(.L_x_1102) ;  /* 0xffffaa0000007947 */ /* 0x000fca000383ffff */
.L_x_1068:
[----:B------:R-:W-:Y:S02]  /*f350*/  MOV R0, 0x2 ;  /* 0x0000000200007802 */ /* 0x000fe40000000f00 */
        /* <DEDUP_REMOVED lines=16> */
.L_x_1070:
[----:B------:R-:W-:Y:S01]  /*f460*/  IMAD.MOV.U32 R4, RZ, RZ, R205 ;  /* 0x000000ffff047224 */ /* 0x000fe200078e00cd */
[----:B------:R-:W-:-:S02]  /*f470*/  MOV R0, 0x2 ;  /* 0x0000000200007802 */ /* 0x000fc40000000f00 */
[----:B------:R-:W-:Y:S02]  /*f480*/  MOV R2, 0xf4a0 ;  /* 0x0000f4a000027802 */ /* 0x000fe40000000f00 */
[----:B------:R-:W-:Y:S05]  /*f490*/  CALL.REL.NOINC `($__internal_16_$__cuda_sm70_shflsync_bfly_p) ;  /* 0x0000018000007944 */ /* 0x000fea0003c00000 */
[----:B------:R-:W-:Y:S01]  /*f4a0*/  MOV R5, R0 ;  /* 0x0000000000057202 */ /* 0x000fe20000000f00 */
[----:B------:R-:W-:Y:S05]  /*f4b0*/  BRA `(.L_x_1104) ;  /* 0xffffc36000007947 */ /* 0x000fea000383ffff */
.L_x_1071:
[----:B------:R-:W-:Y:S01]  /*f4c0*/  IMAD.MOV.U32 R4, RZ, RZ, R5 ;  /* 0x000000ffff047224 */ /* 0x000fe200078e0005 */
[----:B------:R-:W-:Y:S02]  /*f4d0*/  MOV R0, 0x1 ;  /* 0x0000000100007802 */ /* 0x000fe40000000f00 */
[----:B------:R-:W-:Y:S02]  /*f4e0*/  MOV R2, 0xf500 ;  /* 0x0000f50000027802 */ /* 0x000fe40000000f00 */
[----:B-1----:R-:W-:Y:S05]  /*f4f0*/  CALL.REL.NOINC `($__internal_16_$__cuda_sm70_shflsync_bfly_p) ;  /* 0x0000012000007944 */ /* 0x002fea0003c00000 */
[----:B------:R-:W-:Y:S01]  /*f500*/  FADD.FTZ R5, R5, R0 ;  /* 0x0000000005057221 */ /* 0x000fe20000010000 */
[----:B------:R-:W-:Y:S02]  /*f510*/  MOV R4, R206 ;  /* 0x000000ce00047202 */ /* 0x000fe40000000f00 */
[----:B------:R-:W-:Y:S02]  /*f520*/  MOV R0, 0x2 ;  /* 0x0000000200007802 */ /* 0x000fe40000000f00 */
[----:B------:R-:W-:Y:S02]  /*f530*/  MOV R2, 0xf550 ;  /* 0x0000f55000027802 */ /* 0x000fe40000000f00 */
[----:B------:R-:W-:Y:S05]  /*f540*/  CALL.REL.NOINC `($__internal_16_$__cuda_sm70_shflsync_bfly_p) ;  /* 0x000000d000007944 */ /* 0x000fea0003c00000 */
[----:B------:R-:W-:Y:S01]  /*f550*/  FADD.FTZ R206, R206, R0 ;  /* 0x00000000cece7221 */ /* 0x000fe20000010000 */
[----:B------:R-:W-:-:S02]  /*f560*/  MOV R0, 0x1 ;  /* 0x0000000100007802 */ /* 0x000fc40000000f00 */
[----:B------:R-:W-:Y:S02]  /*f570*/  MOV R2, 0xf5a0 ;  /* 0x0000f5a000027802 */ /* 0x000fe40000000f00 */
[----:B------:R-:W-:Y:S02]  /*f580*/  MOV R4, R206 ;  /* 0x000000ce00047202 */ /* 0x000fe40000000f00 */
[----:B------:R-:W-:Y:S05]  /*f590*/  CALL.REL.NOINC `($__internal_16_$__cuda_sm70_shflsync_bfly_p) ;  /* 0x0000008000007944 */ /* 0x000fea0003c00000 */
[----:B------:R-:W-:Y:S01]  /*f5a0*/  MOV R3, R0 ;  /* 0x0000000000037202 */ /* 0x000fe20000000f00 */
[----:B------:R-:W-:Y:S05]  /*f5b0*/  BRA `(.L_x_1105) ;  /* 0xffffc2d000007947 */ /* 0x000fea000383ffff */
.L_x_1081:
[----:B------:R-:W-:Y:S01]  /*f5c0*/  IMAD.MOV.U32 R20, RZ, RZ, R17 ;  /* 0x000000ffff147224 */ /* 0x000fe200078e0011 */
[----:B------:R-:W-:Y:S01]  /*f5d0*/  MOV R3, RZ ;  /* 0x000000ff00037202 */ /* 0x000fe20000000f00 */
[----:B------:R-:W-:Y:S01]  /*f5e0*/  IMAD.MOV.U32 R0, RZ, RZ, 0x1f ;  /* 0x0000001fff007424 */ /* 0x000fe200078e00ff */
[----:B---3--:R-:W-:Y:S02]  /*f5f0*/  MOV R2, 0xf610 ;  /* 0x0000f61000027802 */ /* 0x008fe40000000f00 */
[----:B-1--45:R-:W-:Y:S05]  /*f600*/  CALL.REL.NOINC `($__internal_17_$__cuda_sm70_shflsync_idx_p) ;  /* 0x0000007000007944 */ /* 0x032fea0003c00000 */
[----:B------:R-:W-:Y:S05]  /*f610*/  BRA `(.L_x_1106) ;  /* 0xffffe31000007947 */ /* 0x000fea000383ffff */
        .weak           $__internal_16_$__cuda_sm70_shflsync_bfly_p
        .type           $__internal_16_$__cuda_sm70_shflsync_bfly_p,@function
        .size           $__internal_16_$__cuda_sm70_shflsync_bfly_p,($__internal_17_$__cuda_sm70_shflsync_idx_p - $__internal_16_$__cuda_sm70_shflsync_bfly_p)
$__internal_16_$__cuda_sm70_shflsync_bfly_p:
[----:B------:R-:W-:Y:S02]  /*f620*/  MOV R16, 0xffffffff ;  /* 0xffffffff00107802 */ /* 0x000fe40000000f00 */
[----:B------:R-:W-:Y:S02]  /*f630*/  MOV R3, 0x1f ;  /* 0x0000001f00037802 */ /* 0x000fe40000000f00 */
[----:B------:R-:W-:Y:S04]  /*f640*/  WARPSYNC R16 ;  /* 0x0000001000007348 */ /* 0x000fe80003800000 */
[----:B------:R1:W2:Y:S02]  /*f650*/  SHFL.BFLY PT, R0, R4, R0, R3 ;  /* 0x0c00000004007389 */ /* 0x0002a400000e0003 */
[----:B-1----:R-:W-:-:S04]  /*f660*/  MOV R3, 0x0 ;  /* 0x0000000000037802 */ /* 0x002fc80000000f00 */
[----:B--2---:R-:W-:Y:S05]  /*f670*/  RET.REL.NODEC R2 `(_ZN7cutlass13device_kernelIN5flash19enable_sm80_to_sm89INS1_16FlashAttnFwdSm80INS1_25CollectiveMainloopFwdSm80ILi8ELi1ELb0EN4cute5tupleIJNS5_1CILi128EEENS7_ILi64EEENS7_ILi192EEEEEELi192ENS_10bfloat16_tEfNS_4arch4Sm80ELb1ELb0ELb1ELb0ELb1ELb0ELb1ELb1EEENS1_21CollectiveEpilogueFwdINS6_IJS8_SA_S9_EEENS6_IJNS7_ILi1EEESI_SI_EEESC_SE_Li256ELb0ELb1ELb1ELb0EEENS1_30DynamicPersistentTileSchedulerILi256ELi256ELb1ELb1ELb0EEEEEEEEEvNT_6ParamsE) ;  /* 0xffff098002007950 */ /* 0x004fea0003c3ffff */
        .weak           $__internal_17_$__cuda_sm70_shflsync_idx_p
        .type           $__internal_17_$__cuda_sm70_shflsync_idx_p,@function
        .size           $__internal_17_$__cuda_sm70_shflsync_idx_p,(.L_x_6233 - $__internal_17_$__cuda_sm70_shflsync_idx_p)
$__internal_17_$__cuda_sm70_shflsync_idx_p:
[----:B------:R-:W-:-:S04]  /*f680*/  MOV R198, 0xffffffff ;  /* 0xffffffff00c67802 */ /* 0x000fc80000000f00 */
[----:B------:R-:W-:Y:S04]  /*f690*/  WARPSYNC R198 ;  /* 0x000000c600007348 */ /* 0x000fe80003800000 */
[----:B------:R1:W2:Y:S02]  /*f6a0*/  SHFL.IDX PT, R0, R20, R3, R0 ;  /* 0x0000000314007389 */ /* 0x0002a400000e0000 */
[----:B-1----:R-:W-:-:S04]  /*f6b0*/  MOV R3, 0x0 ;  /* 0x0000000000037802 */ /* 0x002fc80000000f00 */
[----:B--2---:R-:W-:Y:S05]  /*f6c0*/  RET.REL.NODEC R2 `(_ZN7cutlass13device_kernelIN5flash19enable_sm80_to_sm89INS1_16FlashAttnFwdSm80INS1_25CollectiveMainloopFwdSm80ILi8ELi1ELb0EN4cute5tupleIJNS5_1CILi128EEENS7_ILi64EEENS7_ILi192EEEEEELi192ENS_10bfloat16_tEfNS_4arch4Sm80ELb1ELb0ELb1ELb0ELb1ELb0ELb1ELb1EEENS1_21CollectiveEpilogueFwdINS6_IJS8_SA_S9_EEENS6_IJNS7_ILi1EEESI_SI_EEESC_SE_Li256ELb0ELb1ELb1ELb0EEENS1_30DynamicPersistentTileSchedulerILi256ELi256ELb1ELb1ELb0EEEEEEEEEvNT_6ParamsE) ;  /* 0xffff093002007950 */ /* 0x004fea0003c3ffff */
.L_x_1107:
        /* <DEDUP_REMOVED lines=11> */
.L_x_6233:


//--------------------- .text._ZN7cutlass13device_kernelIN5flash19enable_sm80_to_sm89INS1_16FlashAttnFwdSm80INS1_25CollectiveMainloopFwdSm80ILi8ELi1ELb0EN4cute5tupleIJNS5_1CILi128EEENS7_ILi64EEENS7_ILi192EEEEEELi192ENS_10bfloat16_tEfNS_4arch4Sm80ELb1ELb0ELb1ELb1ELb1ELb0ELb1ELb1EEENS1_21CollectiveEpilogueFwdINS6_IJS8_SA_S9_EEENS6_IJNS7_ILi1EEESI_SI_EEESC_SE_Li256ELb1ELb1ELb1ELb0EEENS1_36VarlenDynamicPersistentTileSchedulerILi128ELi64ELi256ELi256ELb1ELb1ELb0ELb1ELb1ELb1EEEEEEEEEvNT_6ParamsE --------------------------
	.section	.text._ZN7cutlass13device_kernelIN5flash19enable_sm80_to_sm89INS1_16FlashAttnFwdSm80INS1_25CollectiveMainloopFwdSm80ILi8ELi1ELb0EN4cute5tupleIJNS5_1CILi128EEENS7_ILi64EEENS7_ILi192EEEEEELi192ENS_10bfloat16_tEfNS_4arch4Sm80ELb1ELb0ELb1ELb1ELb1ELb0ELb1ELb1EEENS1_21CollectiveEpilogueFwdINS6_IJS8_SA_S9_EEENS6_IJNS7_ILi1EEESI_SI_EEESC_SE_Li256ELb1ELb1ELb1ELb0EEENS1_36VarlenDynamicPersistentTileSchedulerILi128ELi64ELi256ELi256ELb1ELb1ELb0ELb1ELb1ELb1EEEEEEEEEvNT_6ParamsE,"ax",@progbits
	.sectioninfo	@"SHI_REGISTERS=255"
	.align	128
.text._ZN7cutlass13device_kernelIN5flash19enable_sm80_to_sm89INS1_16FlashAttnFwdSm80INS1_25CollectiveMainloopFwdSm80ILi8ELi1ELb0EN4cute5tupleIJNS5_1CILi128EEENS7_ILi64EEENS7_ILi192EEEEEELi192ENS_10bfloat16_tEfNS_4arch4Sm80ELb1ELb0ELb1ELb1ELb1ELb0ELb1ELb1EEENS1_21CollectiveEpilogueFwdINS6_IJS8_SA_S9_EEENS6_IJNS7_ILi1EEESI_SI_EEESC_SE_Li256ELb1ELb1ELb1ELb0EEENS1_36VarlenDynamicPersistentTileSchedulerILi128ELi64ELi256ELi256ELb1ELb1ELb0ELb1ELb1ELb1EEEEEEEEEvNT_6ParamsE:
        .type           _ZN7cutlass13device_kernelIN5flash19enable_sm80_to_sm89INS1_16FlashAttnFwdSm80INS1_25CollectiveMainloopFwdSm80ILi8ELi1ELb0EN4cute5tupleIJNS5_1CILi128EEENS7_ILi64EEENS7_ILi192EEEEEELi192ENS_10bfloat16_tEfNS_4arch4Sm80ELb1ELb0ELb1ELb1ELb1ELb0ELb1ELb1EEENS1_21CollectiveEpilogueFwdINS6_IJS8_SA_S9_EEENS6_IJNS7_ILi1EEESI_SI_EEESC_SE_Li256ELb1ELb1ELb1ELb0EEENS1_36VarlenDynamicPersistentTileSchedulerILi128ELi64ELi256ELi256ELb1ELb1ELb0ELb1ELb1ELb1EEEEEEEEEvNT_6ParamsE,@function
        .size           _ZN7cutlass13device_kernelIN5flash19enable_sm80_to_sm89INS1_16FlashAttnFwdSm80INS1_25CollectiveMainloopFwdSm80ILi8ELi1ELb0EN4cute5tupleIJNS5_1CILi128EEENS7_ILi64EEENS7_ILi192EEEEEELi192ENS_10bfloat16_tEfNS_4arch4Sm80ELb1ELb0ELb1ELb1ELb1ELb0ELb1ELb1EEENS1_21CollectiveEpilogueFwdINS6_IJS8_SA_S9_EEENS6_IJNS7_ILi1EEESI_SI_EEESC_SE_Li256ELb1ELb1ELb1ELb0EEENS1_36VarlenDynamicPersistentTileSchedulerILi128ELi64ELi256ELi256ELb1ELb1ELb0ELb1ELb1ELb1EEEEEEEEEvNT_6ParamsE,(.L_x_6236 - _ZN7cutlass13device_kernelIN5flash19enable_sm80_to_sm89INS1_16FlashAttnFwdSm80INS1_25CollectiveMainloopFwdSm80ILi8ELi1ELb0EN4cute5tupleIJNS5_1CILi128EEENS7_ILi64EEENS7_ILi192EEEEEELi192ENS_10bfloat16_tEfNS_4arch4Sm80ELb1ELb0ELb1ELb1ELb1ELb0ELb1ELb1EEENS1_21CollectiveEpilogueFwdINS6_IJS8_SA_S9_EEENS6_IJNS7_ILi1EEESI_SI_EEESC_SE_Li256ELb1ELb1ELb1ELb0EEENS1_36VarlenDynamicPersistentTileSchedulerILi128ELi64ELi256ELi256ELb1ELb1ELb0ELb1ELb1ELb1EEEEEEEEEvNT_6ParamsE)
        .other          _ZN7cutlass13device_kernelIN5flash19enable_sm80_to_sm89INS1_16FlashAttnFwdSm80INS1_25CollectiveMainloopFwdSm80ILi8ELi1ELb0EN4cute5tupleIJNS5_1CILi128EEENS7_ILi64EEENS7_ILi192EEEEEELi192ENS_10bfloat16_tEfNS_4arch4Sm80ELb1ELb0ELb1ELb1ELb1ELb0ELb1ELb1EEENS1_21CollectiveEpilogueFwdINS6_IJS8_SA_S9_EEENS6_IJNS7_ILi1EEESI_SI_EEESC_SE_Li256ELb1ELb1ELb1ELb0EEENS1_36VarlenDynamicPersistentTileSchedulerILi128ELi64ELi256ELi256ELb1ELb1ELb0ELb1ELb1ELb1EEEEEEEEEvNT_6ParamsE,@"STO_CUDA_ENTRY STV_DEFAULT"
_ZN7cutlass13device_kernelIN5flash19enable_sm80_to_sm89INS1_16FlashAttnFwdSm80INS1_25CollectiveMainloopFwdSm80ILi8ELi1ELb0EN4cute5tupleIJNS5_1CILi128EEENS7_ILi64EEENS7_ILi192EEEEEELi192ENS_10bfloat16_tEfNS_4arch4Sm80ELb1ELb0ELb1ELb1ELb1ELb0ELb1ELb1EEENS1_21CollectiveEpilogueFwdINS6_IJS8_SA_S9_EEENS6_IJNS7_ILi1EEESI_SI_EEESC_SE_Li256ELb1ELb1ELb1ELb0EEENS1_36VarlenDynamicPersistentTileSchedulerILi128ELi64ELi256ELi256ELb1ELb1ELb0ELb1ELb1ELb1EEEEEEEEEvNT_6ParamsE:
        /* <DEDUP_REMOVED lines=52> */
.L_x_1113:
        /* <DEDUP_REMOVED lines=11> */
[----:B------:R-:W3:Y:S04]  /*03f0*/  @!P0 LDG.E R9, [R4.64] ;  /* 0x0000000604098981 */ /* 0x000ee8000c1e1900 */
[----:B------:R-:W3:Y:S02]  /*0400*/  @!P0 LDG.E R8, [R2.64] ;  /* 0x0000000602088981 */ /* 0x000ee4000c1e1900 */
[----:B---3--:R-:W-:Y:S01]  /*0410*/  IMAD R5, R9, R8, RZ ;  /* 0x0000000809057224 */ /* 0x008fe200078e02ff */
[----:B------:R-:W-:Y:S05]  /*0420*/  BRA.DIV ~URZ, `(.L_x_1111) ;  /* 0x00010ff27f007947 */ /* 0x000fea000b800000 */
[----:B------:R1:W3:Y:S02]  /*0430*/  SHFL.UP PT, R0, R5, 0x1, RZ ;  /* 0x0420000005007989 */ /* 0x0002e400000e00ff */
.L_x_1230:
        /* <DEDUP_REMOVED lines=16> */
.L_x_1231:
[----:B---3--:R-:W-:-:S05]  /*0540*/  IMAD R0, R0, c[0x0][0x538], RZ ;  /* 0x00014e0000007a24 */ /* 0x008fca00078e02ff */
[----:B------:R-:W-:-:S04]  /*0550*/  IADD3 R6, R0, R6, RZ ;  /* 0x0000000600067210 */ /* 0x000fc80007ffe0ff */
[----:B------:R-:W-:-:S13]  /*0560*/  ISETP.GT.AND P0, PT, R6, UR4, PT ;  /* 0x0000000406007c0c */ /* 0x000fda000bf04270 */
[----:B-12---:R-:W-:Y:S05]  /*0570*/  @!P0 BRA `(.L_x_1113) ;  /* 0xfffffdc000008947 */ /* 0x006fea000383ffff */
.L_x_1109:
[----:B------:R-:W-:-:S05]  /*0580*/  IADD3 R10, -R0, R6, RZ ;  /* 0x00000006000a7210 */ /* 0x000fca0007ffe1ff */
[----:B------:R-:W-:-:S05]  /*0590*/  IMAD R0, R4, c[0x0][0x538], R10 ;  /* 0x00014e0004007a24 */ /* 0x000fca00078e020a */
[----:B------:R-:W-:Y:S01]  /*05a0*/  ISETP.GT.AND P0, PT, R0, UR4, PT ;  /* 0x0000000400007c0c */ /* 0x000fe2000bf04270 */
[----:B------:R-:W-:-:S12]  /*05b0*/  BRA.DIV ~URZ, `(.L_x_1114) ;  /* 0x000110827f007947 */ /* 0x000fd8000b800000 */
[----:B------:R-:W-:-:S04]  /*05c0*/  VOTE.ANY R6, PT, !P0 ;  /* 0x0000000000067806 */ /* 0x000fc800040e0100 */
.L_x_1232:
[----:B------:R-:W1:Y:S02]  /*05d0*/  POPC R0, R6 ;  /* 0x0000000600007309 */ /* 0x000e640000000000 */
[----:B-12---:R-:W-:Y:S01]  /*05e0*/  IADD3 R211, R0, R7, RZ ;  /* 0x0000000700d37210 */ /* 0x006fe20007ffe0ff */
[----:B------:R-:W-:Y:S05]  /*05f0*/  BRA.DIV ~URZ, `(.L_x_1115) ;  /* 0x000110927f007947 */ /* 0x000fea000b800000 */
[----:B------:R1:W2:Y:S01]  /*0600*/  SHFL.IDX PT, R209, R9, R0, 0x1f ;  /* 0x00001f0009d17589 */ /* 0x0002a200000e0000 */
[----:B------:R-:W-:-:S03]  /*0610*/  MOV R5, RZ ;  /* 0x000000ff00057202 */ /* 0x000fc60000000f00 */
[----:B------:R1:W3:Y:S04]  /*0620*/  SHFL.IDX PT, R9, R8, R0, 0x1f ;  /* 0x00001f0008097589 */ /* 0x0002e800000e0000 */
.L_x_1233:
[----:B------:R-:W-:Y:S01]  /*0630*/  ISETP.NE.AND P0, PT, R6, RZ, PT ;  /* 0x000000ff0600720c */ /* 0x000fe20003f05270 */
[----:B------:R-:W-:-:S12]  /*0640*/  BSSY B0, `(.L_x_1116) ;  /* 0x0000005000007945 */ /* 0x000fd80003800000 */
[----:B------:R-:W-:Y:S05]  /*0650*/  @!P0 BRA `(.L_x_1117) ;  /* 0x0000003000008947 */ /* 0x000fea0003800000 */
[----:B-1----:R-:W-:Y:S01]  /*0660*/  IADD3 R0, R0, -0x1, RZ ;  /* 0xffffffff00007810 */ /* 0x002fe20007ffe0ff */
[----:B------:R-:W-:Y:S05]  /*0670*/  BRA.DIV ~URZ, `(.L_x_1118) ;  /* 0x000110f27f007947 */ /* 0x000fea000b800000 */
[----:B------:R1:W4:Y:S02]  /*0680*/  SHFL.IDX PT, R5, R4, R0, 0x1f ;  /* 0x00001f0004057589 */ /* 0x00032400000e0000 */
.L_x_1117:
[----:B------:R-:W-:Y:S05]  /*0690*/  BSYNC B0 ;  /* 0x0000000000007941 */ /* 0x000fea0003800000 */
.L_x_1116:
        /* <DEDUP_REMOVED lines=67> */
.L_x_1120:
        /* <DEDUP_REMOVED lines=68> */
.L_x_1121:
[----:B------:R-:W-:Y:S05]  /*0f10*/  BSYNC B0 ;  /* 0x0000000000007941 */ /* 0x000fea0003800000 */
.L_x_1119:
[----:B------:R-:W-:-:S04]  /*0f20*/  LOP3.LUT R0, RZ, R0, RZ, 0x33, !PT ;  /* 0x00000000ff007212 */ /* 0x000fc800078e33ff */
[----:B------:R-:W-:Y:S01]  /*0f30*/  IADD3 R209, R0, R209, RZ ;  /* 0x000000d100d17210 */ /* 0x000fe20007ffe0ff */
[----:B------:R-:W-:Y:S05]  /*0f40*/  BRA `(.L_x_1122) ;  /* 0x0000004000007947 */ /* 0x000fea0003800000 */
.L_x_1110:
[----:B--2---:R-:W-:Y:S01]  /*0f50*/  IMAD.MOV.U32 R209, RZ, RZ, RZ ;  /* 0x000000ffffd17224 */ /* 0x004fe200078e00ff */
[----:B------:R-:W-:Y:S01]  /*0f60*/  MOV R210, RZ ;  /* 0x000000ff00d27202 */ /* 0x000fe20000000f00 */
[----:B------:R-:W-:Y:S01]  /*0f70*/  IMAD.U32 R208, RZ, RZ, UR4 ;  /* 0x00000004ffd07e24 */ /* 0x000fe2000f8e00ff */
[----:B------:R-:W-:Y:S02]  /*0f80*/  MOV R211, c[0x0][0x53c] ;  /* 0x00014f0000d37a02 */ /* 0x000fe40000000f00 */
.L_x_1122:
[----:B------:R-:W-:Y:S01]  /*0f90*/  ISETP.NE.AND P0, PT, R12, RZ, PT ;  /* 0x000000ff0c00720c */ /* 0x000fe20003f05270 */
[----:B------:R-:W-:-:S12]  /*0fa0*/  WARPSYNC 0xffffffff ;  /* 0xffffffff00007948 */ /* 0x000fd80003800000 */
[----:B------:R1:W-:Y:S04]  /*0fb0*/  @!P0 STS.128 [0x18100], R208 ;  /* 0x018100d0ff008388 */ /* 0x0003e80000000c00 */
[----:B------:R-:W-:Y:S06]  /*0fc0*/  BAR.ARV 0x5, 0x100 ;  /* 0x0144000000007b1d */ /* 0x000fec0000002000 */
.L_x_1108:
        /* <DEDUP_REMOVED lines=83> */
[----:B------:R-:W-:Y:S01]  /*1500*/  IADD3 R187, R182, 0x40, RZ ;  /* 0x00000040b6bb7810 */ /* 0x000fe20007ffe0ff */
[----:B------:R-:W-:Y:S01]  /*1510*/  IMAD.SHL.U32 R179, R11, 0x2, RZ ;  /* 0x000000020bb37824 */ /* 0x000fe200078e00ff */
[CC--:B------:R-:W-:Y:S01]  /*1520*/  IADD3 R3, R2.reuse, R4.reuse, R8 ;  /* 0x0000000402037210 */ /* 0x0c0fe20007ffe008 */
[----:B------:R-:W-:Y:S01]  /*1530*/  IMAD.MOV.U32 R8, RZ, RZ, 0x20 ;  /* 0x00000020ff087424 */ /* 0x000fe200078e00ff */
[----:B------:R-:W-:-:S02]  /*1540*/  LOP3.LUT R4, R2, R4, RZ, 0xfc, !PT ;  /* 0x0000000402047212 */ /* 0x000fc400078efcff */
[----:B------:R-:W-:Y:S02]  /*1550*/  LOP3.LUT R2, R12, 0x7ffffffc, RZ, 0xc0, !PT ;  /* 0x7ffffffc0c027812 */ /* 0x000fe400078ec0ff */
[----:B------:R-:W-:Y:S02]  /*1560*/  IADD3 R188, R182, 0x80, RZ ;  /* 0x00000080b6bc7810 */ /* 0x000fe40007ffe0ff */
[----:B------:R-:W-:Y:S01]  /*1570*/  SHF.R.S32.HI R5, RZ, 0x1f, R187 ;  /* 0x0000001fff057819 */ /* 0x000fe200000114bb */
[----:B------:R-:W-:Y:S01]  /*1580*/  IMAD.IADD R2, R16, 0x1, -R2 ;  /* 0x0000000110027824 */ /* 0x000fe200078e0a02 */
[----:B------:R-:W-:Y:S02]  /*1590*/  LEA R225, R7, 0x80, 0x1 ;  /* 0x0000008007e17811 */ /* 0x000fe400078e08ff */
[----:B------:R-:W-:Y:S01]  /*15a0*/  SEL R5, R8, 0xffffffe0, !P1 ;  /* 0xffffffe008057807 */ /* 0x000fe20004800000 */
[----:B------:R-:W-:Y:S01]  /*15b0*/  IMAD.SHL.U32 R206, R2, 0x2, RZ ;  /* 0x0000000202ce7824 */ /* 0x000fe200078e00ff */
[----:B------:R-:W-:-:S02]  /*15c0*/  SEL R2, R8, 0xffffffe0, !P4 ;  /* 0xffffffe008027807 */ /* 0x000fc40006000000 */
[----:B------:R-:W-:Y:S01]  /*15d0*/  SHF.R.S32.HI R6, RZ, 0x1f, R188 ;  /* 0x0000001fff067819 */ /* 0x000fe200000114bc */
[----:B------:R-:W-:Y:S01]  /*15e0*/  IMAD.IADD R228, R225, 0x1, R5 ;  /* 0x00000001e1e47824 */ /* 0x000fe200078e0205 */
        /* <DEDUP_REMOVED lines=9> */
[----:B------:R-:W-:Y:S02]  /*1680*/  SHF.R.S32.HI R7, RZ, 0x1f, R251 ;  /* 0x0000001fff077819 */ /* 0x000fe400000114fb */
[----:B------:R-:W-:-:S02]  /*1690*/  IADD3 R237, R206, 0x78, RZ ;  /* 0x00000078ceed7810 */ /* 0x000fc40007ffe0ff */
[C---:B------:R-:W-:Y:S02]  /*16a0*/  IADD3 R236, R206.reuse, 0x80, RZ ;  /* 0x00000080ceec7810 */ /* 0x040fe40007ffe0ff */
[----:B------:R-:W-:Y:S02]  /*16b0*/  SHF.R.S32.HI R8, RZ, 0x1f, R249 ;  /* 0x0000001fff087819 */ /* 0x000fe400000114f9 */
[----:B------:R-:W-:Y:S02]  /*16c0*/  SHF.R.S32.HI R7, RZ, 0x1f, R248 ;  /* 0x0000001fff077819 */ /* 0x000fe400000114f8 */
[C---:B------:R-:W-:Y:S02]  /*16d0*/  IADD3 R234, R206.reuse, 0x90, RZ ;  /* 0x00000090ceea7810 */ /* 0x040fe40007ffe0ff */
[----:B------:R-:W-:Y:S02]  /*16e0*/  IADD3 R233, R206, 0x98, RZ ;  /* 0x00000098cee97810 */ /* 0x000fe40007ffe0ff */
[----:B------:R-:W-:-:S02]  /*16f0*/  SHF.R.S32.HI R8, RZ, 0x1f, R246 ;  /* 0x0000001fff087819 */ /* 0x000fc400000114f6 */
[----:B------:R-:W-:Y:S02]  /*1700*/  SHF.R.S32.HI R7, RZ, 0x1f, R245 ;  /* 0x0000001fff077819 */ /* 0x000fe400000114f5 */
[----:B------:R-:W-:Y:S02]  /*1710*/  SEL R6, R10, 0xffffffc0, !P2 ;  /* 0xffffffc00a067807 */ /* 0x000fe40005000000 */
[C---:B------:R-:W-:Y:S02]  /*1720*/  IADD3 R231, R206.reuse, 0xa8, RZ ;  /* 0x000000a8cee77810 */ /* 0x040fe40007ffe0ff */
[----:B------:R-:W-:Y:S02]  /*1730*/  IADD3 R230, R206, 0xb0, RZ ;  /* 0x000000b0cee67810 */ /* 0x000fe40007ffe0ff */
[----:B------:R-:W-:Y:S02]  /*1740*/  SHF.R.S32.HI R8, RZ, 0x1f, R243 ;  /* 0x0000001fff087819 */ /* 0x000fe400000114f3 */
[----:B------:R-:W-:-:S02]  /*1750*/  SHF.R.S32.HI R7, RZ, 0x1f, R242 ;  /* 0x0000001fff077819 */ /* 0x000fc400000114f2 */
[----:B------:R-:W-:Y:S02]  /*1760*/  IADD3 R229, R206, 0xb8, RZ ;  /* 0x000000b8cee57810 */ /* 0x000fe40007ffe0ff */
[----:B------:R-:W-:Y:S02]  /*1770*/  SHF.R.S32.HI R8, RZ, 0x1f, R240 ;  /* 0x0000001fff087819 */ /* 0x000fe400000114f0 */
[----:B------:R-:W-:Y:S02]  /*1780*/  SHF.R.S32.HI R7, RZ, 0x1f, R239 ;  /* 0x0000001fff077819 */ /* 0x000fe400000114ef */
[----:B------:R-:W-:Y:S02]  /*1790*/  IADD3 R226, R225, -0x10, RZ ;  /* 0xfffffff0e1e27810 */ /* 0x000fe40007ffe0ff */
[----:B------:R-:W-:Y:S02]  /*17a0*/  SHF.R.S32.HI R8, RZ, 0x1f, R237 ;  /* 0x0000001fff087819 */ /* 0x000fe400000114ed */
[----:B------:R-:W-:-:S02]  /*17b0*/  SHF.R.S32.HI R7, RZ, 0x1f, R236 ;  /* 0x0000001fff077819 */ /* 0x000fc400000114ec */
[----:B------:R-:W-:Y:S02]  /*17c0*/  @P0 IADD3 R226, R225, 0x10, RZ ;  /* 0x00000010e1e20810 */ /* 0x000fe40007ffe0ff */
[----:B------:R-:W-:Y:S02]  /*17d0*/  SHF.R.S32.HI R8, RZ, 0x1f, R234 ;  /* 0x0000001fff087819 */ /* 0x000fe400000114ea */
        /* <DEDUP_REMOVED lines=8> */
[----:B------:R-:W-:Y:S01]  /*1860*/  LEA R173, R3, 0xc100, 0x1 ;  /* 0x0000c10003ad7811 */ /* 0x000fe200078e08ff */
[----:B------:R-:W-:Y:S01]  /*1870*/  IMAD.IADD R3, R6, 0x1, R226 ;  /* 0x0000000106037824 */ /* 0x000fe200078e02e2 */
[----:B------:R1:W-:Y:S01]  /*1880*/  STL [R1+0x8], R8 ;  /* 0x0000080801007387 */ /* 0x0003e20000100800 */
[----:B------:R-:W-:-:S02]  /*1890*/  IADD3 R250, R206, 0x10, RZ ;  /* 0x00000010cefa7810 */ /* 0x000fc40007ffe0ff */
[----:B------:R-:W-:Y:S01]  /*18a0*/  IADD3 R247, R206, 0x28, RZ ;  /* 0x00000028cef77810 */ /* 0x000fe20007ffe0ff */
[----:B------:R1:W-:Y:S01]  /*18b0*/  STL [R1+0x4], R7 ;  /* 0x0000040701007387 */ /* 0x0003e20000100800 */
[----:B------:R-:W-:Y:S01]  /*18c0*/  LEA R167, R4, 0x100, 0x1 ;  /* 0x0000010004a77811 */ /* 0x000fe200078e08ff */
[----:B------:R-:W-:Y:S01]  /*18d0*/  IMAD.IADD R174, R173, 0x1, R2 ;  /* 0x00000001adae7824 */ /* 0x000fe200078e0202 */
[C---:B------:R-:W-:Y:S01]  /*18e0*/  IADD3 R244, R206.reuse, 0x40, RZ ;  /* 0x00000040cef47810 */ /* 0x040fe20007ffe0ff */
[----:B------:R1:W-:Y:S01]  /*18f0*/  STL [R1], R3 ;  /* 0x0000000301007387 */ /* 0x0003e20000100800 */
[----:B------:R-:W-:Y:S01]  /*1900*/  IADD3 R241, R206, 0x58, RZ ;  /* 0x00000058cef17810 */ /* 0x000fe20007ffe0ff */
[----:B------:R-:W-:Y:S01]  /*1910*/  IMAD.IADD R168, R2, 0x1, R167 ;  /* 0x0000000102a87824 */ /* 0x000fe200078e02a7 */
[----:B------:R-:W-:Y:S02]  /*1920*/  LEA R164, R0, 0x6100, 0x1 ;  /* 0x0000610000a47811 */ /* 0x000fe400078e08ff */
[----:B------:R-:W-:-:S02]  /*1930*/  IADD3 R238, R206, 0x70, RZ ;  /* 0x00000070ceee7810 */ /* 0x000fc40007ffe0ff */
[----:B------:R-:W-:Y:S02]  /*1940*/  SHF.R.S32.HI R9, RZ, 0x1f, R250 ;  /* 0x0000001fff097819 */ /* 0x000fe400000114fa */
[----:B------:R-:W-:Y:S02]  /*1950*/  SEL R0, R10, 0xffffffc0, !P3 ;  /* 0xffffffc00a007807 */ /* 0x000fe40005800000 */
[C---:B------:R-:W-:Y:S02]  /*1960*/  IADD3 R235, R206.reuse, 0x88, RZ ;  /* 0x00000088ceeb7810 */ /* 0x040fe40007ffe0ff */
[----:B------:R-:W-:Y:S01]  /*1970*/  SHF.R.S32.HI R9, RZ, 0x1f, R247 ;  /* 0x0000001fff097819 */ /* 0x000fe200000114f7 */
[----:B------:R-:W-:Y:S01]  /*1980*/  IMAD.IADD R176, R173, 0x1, R0 ;  /* 0x00000001adb07824 */ /* 0x000fe200078e0200 */
        /* <DEDUP_REMOVED lines=9> */
[----:B-1----:R-:W-:Y:S02]  /*1a20*/  SHF.R.S32.HI R9, RZ, 0x1f, R232 ;  /* 0x0000001fff097819 */ /* 0x002fe400000114e8 */
.L_x_1229:
        /* <DEDUP_REMOVED lines=30> */
.L_x_1123:
[----:B------:R-:W-:-:S04]  /*1c10*/  ISETP.NE.U32.AND P1, PT, RZ, c[0x0][0x368], PT ;  /* 0x0000da00ff007a0c */ /* 0x000fc80003f25070 */
[----:B------:R-:W-:-:S13]  /*1c20*/  ISETP.NE.AND.EX P1, PT, RZ, c[0x0][0x36c], PT, P1 ;  /* 0x0000db00ff007a0c */ /* 0x000fda0003f25310 */
[----:B------:R-:W-:Y:S05]  /*1c30*/  @!P1 BRA `(.L_x_1124) ;  /* 0x0000004000009947 */ /* 0x000fea0003800000 */
[----:B-1----:R-:W-:-:S04]  /*1c40*/  IADD3 R2, P1, R220, c[0x0][0x368], RZ ;  /* 0x0000da00dc027a10 */ /* 0x002fc80007f3e0ff */
[----:B------:R-:W-:-:S05]  /*1c50*/  IADD3.X R3, R221, c[0x0][0x36c], RZ, P1, !PT ;  /* 0x0000db00dd037a10 */ /* 0x000fca0000ffe4ff */
[----:B------:R1:W5:Y:S01]  /*1c60*/  LDG.E R0, [R2.64] ;  /* 0x0000000602007981 */ /* 0x000362000c1e1900 */
[----:B------:R-:W-:Y:S05]  /*1c70*/  BRA `(.L_x_1125) ;  /* 0x0000008000007947 */ /* 0x000fea0003800000 */
.L_x_1124:
        /* <DEDUP_REMOVED lines=8> */
.L_x_1125:
[----:B-1----:R-:W-:Y:S01]  /*1d00*/  IMAD.MOV.U32 R2, RZ, RZ, c[0x0][0x2c4] ;  /* 0x0000b100ff027624 */ /* 0x002fe200078e00ff */
[----:B------:R-:W-:Y:S01]  /*1d10*/  BSSY B0, `(.L_x_1126) ;  /* 0x0000039000007945 */ /* 0x000fe20003800000 */
[----:B------:R-:W-:Y:S02]  /*1d20*/  IMAD.SHL.U32 R205, R209, 0x80, RZ ;  /* 0x00000080d1cd7824 */ /* 0x000fe400078e00ff */
[----:B-----5:R-:W-:Y:S01]  /*1d30*/  IMAD.IADD R203, R0, 0x1, -R193 ;  /* 0x0000000100cb7824 */ /* 0x020fe200078e0ac1 */
[----:B------:R-:W-:-:S02]  /*1d40*/  ISETP.NE.AND P4, PT, R2, 0x1, PT ;  /* 0x000000010200780c */ /* 0x000fc40003f85270 */
[----:B------:R-:W-:Y:S02]  /*1d50*/  IADD3 R2, R205, 0x7f, RZ ;  /* 0x0000007fcd027810 */ /* 0x000fe40007ffe0ff */
[----:B------:R-:W-:-:S03]  /*1d60*/  IADD3 R3, R203, 0x40, -R204 ;  /* 0x00000040cb037810 */ /* 0x000fc60007ffe8cc */
[----:B------:R-:W-:-:S06]  /*1d70*/  IMAD.MOV.U32 R0, RZ, RZ, R2 ;  /* 0x000000ffff007224 */ /* 0x000fcc00078e0002 */
[----:B------:R-:W-:Y:S01]  /*1d80*/  @P4 IMAD.HI.U32 R4, R2, c[0x0][0x2c8], RZ ;  /* 0x0000b20002044a27 */ /* 0x000fe200078e00ff */
[----:B------:R-:W-:-:S04]  /*1d90*/  IADD3 R2, R203, 0x3f, RZ ;  /* 0x0000003fcb027810 */ /* 0x000fc80007ffe0ff */
[----:B------:R-:W-:-:S05]  /*1da0*/  @P4 SHF.R.U32.HI R0, RZ, c[0x0][0x2cc], R4 ;  /* 0x0000b300ff004a19 */ /* 0x000fca0000011604 */
[----:B------:R-:W-:Y:S01]  /*1db0*/  IMAD.IADD R0, R3, 0x1, R0 ;  /* 0x0000000103007824 */ /* 0x000fe200078e0200 */
[----:B------:R-:W-:-:S04]  /*1dc0*/  SHF.R.S32.HI R3, RZ, 0x1f, R2 ;  /* 0x0000001fff037819 */ /* 0x000fc80000011402 */
[----:B------:R-:W-:Y:S02]  /*1dd0*/  SHF.R.S32.HI R4, RZ, 0x1f, R0 ;  /* 0x0000001fff047819 */ /* 0x000fe40000011400 */
[----:B------:R-:W-:Y:S02]  /*1de0*/  LEA.HI R2, R3, R2, RZ, 0x6 ;  /* 0x0000000203027211 */ /* 0x000fe400078f30ff */
[----:B------:R-:W-:Y:S02]  /*1df0*/  LEA.HI R0, R4, R0, RZ, 0x6 ;  /* 0x0000000004007211 */ /* 0x000fe400078f30ff */
[----:B------:R-:W-:Y:S02]  /*1e00*/  SHF.R.S32.HI R3, RZ, 0x6, R2 ;  /* 0x00000006ff037819 */ /* 0x000fe40000011402 */
[----:B------:R-:W-:Y:S02]  /*1e10*/  SHF.R.S32.HI R0, RZ, 0x6, R0 ;  /* 0x00000006ff007819 */ /* 0x000fe40000011400 */
[----:B------:R-:W-:-:S02]  /*1e20*/  LOP3.LUT R2, R210, 0xff000000, RZ, 0xc0, !PT ;  /* 0xff000000d2027812 */ /* 0x000fc400078ec0ff */
[----:B------:R-:W-:Y:S02]  /*1e30*/  IMNMX R8, R3, R0, PT ;  /* 0x0000000003087217 */ /* 0x000fe40003800200 */
[----:B------:R-:W-:Y:S02]  /*1e40*/  LOP3.LUT R4, R210, 0xff0000, RZ, 0xc0, !PT ;  /* 0x00ff0000d2047812 */ /* 0x000fe400078ec0ff */
[----:B------:R-:W-:Y:S02]  /*1e50*/  ISETP.GE.AND P1, PT, R8, 0x1, PT ;  /* 0x000000010800780c */ /* 0x000fe40003f26270 */
[----:B------:R-:W-:Y:S01]  /*1e60*/  SHF.R.U32.HI R0, RZ, 0x8, R2 ;  /* 0x00000008ff007819 */ /* 0x000fe20000011602 */
[----:B------:R-:W-:-:S03]  /*1e70*/  IMAD.MOV.U32 R2, RZ, RZ, RZ ;  /* 0x000000ffff027224 */ /* 0x000fc600078e00ff */
[----:B------:R-:W-:-:S04]  /*1e80*/  LEA.HI R0, R4, R0, RZ, 0x10 ;  /* 0x0000000004007211 */ /* 0x000fc800078f80ff */
[----:B------:R-:W-:Y:S02]  /*1e90*/  LOP3.LUT R223, R0, 0xff, RZ, 0xc0, !PT ;  /* 0x000000ff00df7812 */ /* 0x000fe400078ec0ff */
[----:B------:R-:W-:Y:S01]  /*1ea0*/  SHF.R.U32.HI R222, RZ, 0x10, R0 ;  /* 0x00000010ffde7819 */ /* 0x000fe20000011600 */
        /* <DEDUP_REMOVED lines=31> */
.L_x_1127:
[----:B------:R-:W-:Y:S05]  /*20a0*/  BSYNC B0 ;  /* 0x0000000000007941 */ /* 0x000fea0003800000 */
.L_x_1126:
        /* <DEDUP_REMOVED lines=61> */
[----:B------:R-:W-:Y:S01]  /*2480*/  IMAD.IADD R5, R190, 0x1, R205 ;  /* 0x00000001be057824 */ /* 0x000fe200078e02cd */
[----:B------:R-:W-:Y:S02]  /*2490*/  LOP3.LUT R14, R210, 0xffff, RZ, 0xc0, !PT ;  /* 0x0000ffffd20e7812 */ /* 0x000fe400078ec0ff */
[----:B------:R-:W-:Y:S01]  /*24a0*/  SEL R6, R224, RZ, !P0 ;  /* 0x000000ffe0067207 */ /* 0x000fe20004000000 */
[----:B------:R-:W-:Y:S01]  /*24b0*/  IMAD R0, R0, c[0x0][0x178], RZ ;  /* 0x00005e0000007a24 */ /* 0x000fe200078e02ff */
[----:B------:R-:W-:Y:S01]  /*24c0*/  SEL R4, R216, RZ, !P0 ;  /* 0x000000ffd8047207 */ /* 0x000fe20004000000 */
[----:B------:R-:W-:Y:S01]  /*24d0*/  @P4 IMAD.HI.U32 R7, R5, c[0x0][0x2c8], RZ ;  /* 0x0000b20005074a27 */ /* 0x000fe200078e00ff */
[----:B------:R-:W-:Y:S02]  /*24e0*/  ISETP.GE.AND P6, PT, R182, c[0x0][0x198], PT ;  /* 0x00006600b6007a0c */ /* 0x000fe40003fc6270 */
[----:B------:R-:W-:Y:S01]  /*24f0*/  ISETP.GE.AND P5, PT, R187, c[0x0][0x198], PT ;  /* 0x00006600bb007a0c */ /* 0x000fe20003fa6270 */
[----:B------:R-:W-:Y:S01]  /*2500*/  IMAD R0, R11, c[0x0][0x17c], R0 ;  /* 0x00005f000b007a24 */ /* 0x000fe200078e0200 */
[----:B------:R-:W-:Y:S01]  /*2510*/  ISETP.GE.AND P3, PT, R188, c[0x0][0x198], PT ;  /* 0x00006600bc007a0c */ /* 0x000fe20003f66270 */
[----:B------:R-:W-:Y:S01]  /*2520*/  IMAD R6, R6, c[0x0][0x1c0], RZ ;  /* 0x0000700006067a24 */ /* 0x000fe200078e02ff */
[----:B------:R-:W-:-:S03]  /*2530*/  IADD3 R100, R209, -0x1, RZ ;  /* 0xffffffffd1647810 */ /* 0x000fc60007ffe0ff */
[----:B------:R-:W-:Y:S02]  /*2540*/  IMAD R6, R4, c[0x0][0x1c4], R6 ;  /* 0x0000710004067a24 */ /* 0x000fe400078e0206 */
[----:B-1----:R-:W-:-:S04]  /*2550*/  IMAD.WIDE.U32 R2, R11, c[0x0][0x178], RZ ;  /* 0x00005e000b027a25 */ /* 0x002fc800078e00ff */
[----:B------:R-:W-:Y:S01]  /*2560*/  IMAD.IADD R3, R3, 0x1, R0 ;  /* 0x0000000103037824 */ /* 0x000fe200078e0200 */
        /* <DEDUP_REMOVED lines=23> */
.L_x_1234:
[----:B------:R-:W-:Y:S05]  /*26e0*/  BRA.DIV ~URZ, `(.L_x_1130) ;  /* 0x0000f1627f007947 */ /* 0x000fea000b800000 */
[----:B------:R3:W4:Y:S02]  /*26f0*/  SHFL.IDX PT, R0, R12, RZ, 0x181f ;  /* 0x00181fff0c007589 */ /* 0x00072400000e0000 */
.L_x_1235:
[----:B------:R-:W-:Y:S01]  /*2700*/  IMAD R11, R204, c[0x0][0x2c4], RZ ;  /* 0x0000b100cc0b7a24 */ /* 0x000fe200078e02ff */
[----:B------:R-:W-:Y:S01]  /*2710*/  IADD3 R10, R207, R205, RZ ;  /* 0x000000cdcf0a7210 */ /* 0x000fe20007ffe0ff */
        /* <DEDUP_REMOVED lines=18> */
.L_x_1132:
[----:B------:R-:W-:Y:S05]  /*2840*/  BSYNC B0 ;  /* 0x0000000000007941 */ /* 0x000fea0003800000 */
.L_x_1131:
[----:B------:R-:W-:Y:S05]  /*2850*/  BRA.DIV ~URZ, `(.L_x_1133) ;  /* 0x0000f0627f007947 */ /* 0x000fea000b800000 */
[----:B--2---:R2:W1:Y:S04]  /*2860*/  SHFL.IDX PT, R8, R9, 0x1, 0x181f ;  /* 0x00381f0009087f89 */ /* 0x00446800000e0000 */
[----:B----4-:R2:W4:Y:S02]  /*2870*/  SHFL.IDX PT, R0, R12, 0x1, 0x181f ;  /* 0x00381f000c007f89 */ /* 0x01052400000e0000 */
.L_x_1236:
        /* <DEDUP_REMOVED lines=19> */
.L_x_1135:
[----:B------:R-:W-:Y:S05]  /*29b0*/  BSYNC B0 ;  /* 0x0000000000007941 */ /* 0x000fea0003800000 */
.L_x_1134:
[----:B------:R-:W-:Y:S05]  /*29c0*/  BRA.DIV ~URZ, `(.L_x_1136) ;  /* 0x0000efc27f007947 */ /* 0x000fea000b800000 */
[----:B-1----:R1:W2:Y:S02]  /*29d0*/  SHFL.IDX PT, R8, R9, 0x2, 0x181f ;  /* 0x00581f0009087f89 */ /* 0x0022a400000e0000 */
.L_x_1237:
[----:B------:R-:W-:Y:S05]  /*29e0*/  BRA.DIV ~URZ, `(.L_x_1137) ;  /* 0x0000f0127f007947 */ /* 0x000fea000b800000 */
[----:B----4-:R4:W1:Y:S02]  /*29f0*/  SHFL.IDX PT, R0, R12, 0x2, 0x181f ;  /* 0x00581f000c007f89 */ /* 0x01086400000e0000 */
.L_x_1238:
        /* <DEDUP_REMOVED lines=19> */
.L_x_1139:
[----:B------:R-:W-:Y:S05]  /*2b30*/  BSYNC B0 ;  /* 0x0000000000007941 */ /* 0x000fea0003800000 */
.L_x_1138:
[----:B------:R-:W-:Y:S05]  /*2b40*/  BRA.DIV ~URZ, `(.L_x_1140) ;  /* 0x0000ef227f007947 */ /* 0x000fea000b800000 */
[----:B--2---:R2:W3:Y:S04]  /*2b50*/  SHFL.IDX PT, R8, R9, 0x3, 0x181f ;  /* 0x00781f0009087f89 */ /* 0x0044e800000e0000 */
[----:B-1----:R2:W1:Y:S02]  /*2b60*/  SHFL.IDX PT, R0, R12, 0x3, 0x181f ;  /* 0x00781f000c007f89 */ /* 0x00246400000e0000 */
.L_x_1239:
[----:B------:R-:W-:Y:S01]  /*2b70*/  IADD3 R2, R10, 0x60, RZ ;  /* 0x000000600a027810 */ /* 0x000fe20007ffe0ff */
[----:B-----5:R-:W-:Y:S01]  /*2b80*/  IMAD.WIDE.U32 R196, R13, c[0x0][0x2b0], RZ ;  /* 0x0000ac000dc47a25 */ /* 0x020fe200078e00ff */
[----:B------:R-:W-:-:S02]  /*2b90*/  SHF.R.S32.HI R21, RZ, 0x1f, R182 ;  /* 0x0000001fff157819 */ /* 0x000fc400000114b6 */
[----:B------:R-:W-:Y:S02]  /*2ba0*/  ISETP.GE.AND P2, PT, R2, R11, PT ;  /* 0x0000000b0200720c */ /* 0x000fe40003f46270 */
        /* <DEDUP_REMOVED lines=22> */
[----:B-1----:R-:W-:-:S02]  /*2d10*/  IMAD R2, R100, 0x40, R190 ;  /* 0x0000004064027824 */ /* 0x002fc400078e02be */
[----:B------:R-:W-:Y:S01]  /*2d20*/  IMAD.MOV.U32 R178, RZ, RZ, RZ ;  /* 0x000000ffffb27224 */ /* 0x000fe200078e00ff */
[----:B------:R-:W-:Y:S02]  /*2d30*/  ISETP.NE.AND P3, PT, R0, 0x1, PT ;  /* 0x000000010000780c */ /* 0x000fe40003f65270 */
[C---:B------:R-:W-:Y:S01]  /*2d40*/  ISETP.GE.AND P1, PT, R2.reuse, R203, PT ;  /* 0x000000cb0200720c */ /* 0x040fe20003f26270 */
[----:B------:R-:W-:-:S03]  /*2d50*/  IMAD.IADD R2, R2, 0x1, R193 ;  /* 0x0000000102027824 */ /* 0x000fc600078e02c1 */
[----:B------:R-:W-:Y:S02]  /*2d60*/  ISETP.GT.OR P1, PT, R190, 0x3f, P1 ;  /* 0x0000003fbe00780c */ /* 0x000fe40000f24670 */
[----:B------:R-:W-:-:S05]  /*2d70*/  MOV R0, R2 ;  /* 0x0000000200007202 */ /* 0x000fca0000000f00 */
[----:B------:R-:W-:-:S05]  /*2d80*/  @P3 IMAD.HI.U32 R3, R2, c[0x0][0x2bc], RZ ;  /* 0x0000af0002033a27 */ /* 0x000fca00078e00ff */
[----:B------:R-:W-:-:S04]  /*2d90*/  @P3 SHF.R.U32.HI R0, RZ, c[0x0][0x2c0], R3 ;  /* 0x0000b000ff003a19 */ /* 0x000fc80000011603 */
[----:B------:R-:W-:-:S04]  /*2da0*/  @!P1 IADD3 R3, P0, R0, R196, RZ ;  /* 0x000000c400039210 */ /* 0x000fc80007f1e0ff */
[----:B------:R-:W-:Y:S02]  /*2db0*/  @!P1 LEA.HI.X.SX32 R5, R0, R201, 0x1, P0 ;  /* 0x000000c900059211 */ /* 0x000fe400000f0eff */
[----:B------:R-:W-:-:S04]  /*2dc0*/  @!P1 LEA R4, P0, R3, c[0x0][0x2a0], 0x2 ;  /* 0x0000a80003049a11 */ /* 0x000fc800078010ff */
[----:B------:R-:W-:-:S05]  /*2dd0*/  @!P1 LEA.HI.X R5, R3, c[0x0][0x2a4], R5, 0x2, P0 ;  /* 0x0000a90003059a11 */ /* 0x000fca00000f1405 */
[----:B------:R-:W3:Y:S01]  /*2de0*/  @!P1 LDG.E R178, [R4.64] ;  /* 0x0000000604b29981 */ /* 0x000ee2000c1e1900 */
[----:B------:R-:W-:Y:S01]  /*2df0*/  IMAD.MOV R0, RZ, RZ, -R0 ;  /* 0x000000ffff007224 */ /* 0x000fe200078e0a00 */
[----:B------:R-:W-:Y:S01]  /*2e00*/  SHF.L.U64.HI R101, R182, 0x1, R21 ;  /* 0x00000001b6657819 */ /* 0x000fe20000010215 */
[----:B------:R-:W-:Y:S01]  /*2e10*/  IMAD.WIDE.U32 R194, R14, c[0x0][0x1e8], RZ ;  /* 0x00007a000ec27a25 */ /* 0x000fe200078e00ff */
[----:B------:R-:W-:Y:S01]  /*2e20*/  IADD3 R103, R164, 0x20, RZ ;  /* 0x00000020a4677810 */ /* 0x000fe20007ffe0ff */
[----:B------:R-:W-:Y:S01]  /*2e30*/  BSSY B0, `(.L_x_1141) ;  /* 0x0000197000007945 */ /* 0x000fe20003800000 */
[C---:B------:R-:W-:Y:S01]  /*2e40*/  SHF.L.U32 R107, R187.reuse, 0x1, RZ ;  /* 0x00000001bb6b7819 */ /* 0x040fe200000006ff */
[----:B------:R-:W-:Y:S01]  /*2e50*/  IMAD R181, R0, c[0x0][0x2b8], R2 ;  /* 0x0000ae0000b57a24 */ /* 0x000fe200078e0202 */
[----:B------:R-:W-:Y:S01]  /*2e60*/  SHF.L.U64.HI R104, R188, 0x1, R15 ;  /* 0x00000001bc687819 */ /* 0x000fe2000001020f */
[----:B------:R-:W-:Y:S01]  /*2e70*/  IMAD R200, R14, c[0x0][0x1ec], R195 ;  /* 0x00007b000ec87a24 */ /* 0x000fe200078e02c3 */
[----:B------:R-:W-:Y:S01]  /*2e80*/  SHF.L.U64.HI R102, R187, 0x1, R20 ;  /* 0x00000001bb667819 */ /* 0x000fe20000010214 */
[----:B------:R-:W-:Y:S01]  /*2e90*/  IMAD.WIDE.U32 R2, R181, c[0x0][0x1e0], RZ ;  /* 0x00007800b5027a25 */ /* 0x000fe200078e00ff */
[----:B--2---:R-:W-:-:S03]  /*2ea0*/  SHF.R.S32.HI R9, RZ, 0x1f, R181 ;  /* 0x0000001fff097819 */ /* 0x004fc600000114b5 */
[----:B------:R-:W-:Y:S02]  /*2eb0*/  IMAD R105, R100, -0x40, R203 ;  /* 0xffffffc064697824 */ /* 0x000fe400078e02cb */
[----:B------:R-:W-:Y:S02]  /*2ec0*/  IMAD R0, R9, c[0x0][0x1e0], RZ ;  /* 0x0000780009007a24 */ /* 0x000fe400078e02ff */
[----:B------:R-:W-:Y:S01]  /*2ed0*/  IMAD.WIDE.U32 R198, R14, c[0x0][0x210], RZ ;  /* 0x000084000ec67a25 */ /* 0x000fe200078e00ff */
[----:B------:R-:W-:-:S03]  /*2ee0*/  IADD3 R13, -R207, R105, RZ ;  /* 0x00000069cf0d7210 */ /* 0x000fc60007ffe1ff */
[----:B------:R-:W-:Y:S01]  /*2ef0*/  IMAD R0, R181, c[0x0][0x1e4], R0 ;  /* 0x00007900b5007a24 */ /* 0x000fe200078e0200 */
[C---:B------:R-:W-:Y:S01]  /*2f00*/  ISETP.GE.AND P2, PT, R13.reuse, 0x1, PT ;  /* 0x000000010d00780c */ /* 0x040fe20003f46270 */
[----:B------:R-:W-:Y:S01]  /*2f10*/  IMAD R202, R14, c[0x0][0x214], R199 ;  /* 0x000085000eca7a24 */ /* 0x000fe200078e02c7 */
[----:B------:R-:W-:Y:S01]  /*2f20*/  ISETP.GE.AND P6, PT, R13, 0x21, PT ;  /* 0x000000210d00780c */ /* 0x000fe20003fc6270 */
[----:B------:R-:W-:Y:S02]  /*2f30*/  IMAD.IADD R3, R3, 0x1, R0 ;  /* 0x0000000103037824 */ /* 0x000fe400078e0200 */
[----:B------:R-:W-:Y:S02]  /*2f40*/  IMAD.SHL.U32 R106, R182, 0x2, RZ ;  /* 0x00000002b66a7824 */ /* 0x000fe400078e00ff */
[----:B------:R-:W-:-:S06]  /*2f50*/  IMAD.SHL.U32 R108, R188, 0x2, RZ ;  /* 0x00000002bc6c7824 */ /* 0x000fcc00078e00ff */
[----:B------:R-:W-:Y:S02]  /*2f60*/  @P2 ISETP.GE.AND P1, PT, R182, c[0x0][0x1d4], PT ;  /* 0x00007500b6002a0c */ /* 0x000fe40003f26270 */
[----:B------:R-:W-:Y:S02]  /*2f70*/  @P2 ISETP.GE.AND P5, PT, R187, c[0x0][0x1d4], PT ;  /* 0x00007500bb002a0c */ /* 0x000fe40003fa6270 */
[----:B---3--:R-:W-:Y:S01]  /*2f80*/  SHF.R.S32.HI R10, RZ, 0x1f, R178 ;  /* 0x0000001fff0a7819 */ /* 0x008fe200000114b2 */
[----:B------:R-:W-:-:S04]  /*2f90*/  IMAD.WIDE.U32 R2, R178, c[0x0][0x1f0], R2 ;  /* 0x00007c00b2027a25 */ /* 0x000fc800078e0002 */
[----:B------:R-:W-:-:S04]  /*2fa0*/  IMAD R0, R10, c[0x0][0x1f0], RZ ;  /* 0x00007c000a007a24 */ /* 0x000fc800078e02ff */
[----:B------:R-:W-:Y:S01]  /*2fb0*/  IMAD R4, R178, c[0x0][0x1f4], R0 ;  /* 0x00007d00b2047a24 */ /* 0x000fe200078e0200 */
[----:B------:R-:W-:-:S04]  /*2fc0*/  IADD3 R0, P0, R2, R194, RZ ;  /* 0x000000c202007210 */ /* 0x000fc80007f1e0ff */
[----:B------:R-:W-:Y:S02]  /*2fd0*/  IADD3.X R2, R200, R3, R4, P0, !PT ;  /* 0x00000003c8027210 */ /* 0x000fe400007fe404 */
[----:B------:R-:W-:-:S04]  /*2fe0*/  LEA R3, P0, R0, c[0x0][0x1c8], 0x1 ;  /* 0x0000720000037a11 */ /* 0x000fc800078008ff */
[----:B------:R-:W-:Y:S02]  /*2ff0*/  LEA.HI.X R5, R0, c[0x0][0x1cc], R2, 0x1, P0 ;  /* 0x0000730000057a11 */ /* 0x000fe400000f0c02 */
[----:B------:R-:W1:Y:S04]  /*3000*/  SHFL.IDX PT, R0, R3, RZ, 0x181f ;  /* 0x00181fff03007589 */ /* 0x000e6800000e0000 */
[----:B------:R-:W2:Y:S04]  /*3010*/  SHFL.IDX PT, R2, R5, RZ, 0x181f ;  /* 0x00181fff05027589 */ /* 0x000ea800000e0000 */
[----:B------:R-:W3:Y:S04]  /*3020*/  SHFL.IDX PT, R3, R3, 0x1, 0x181f ;  /* 0x00381f0003037f89 */ /* 0x000ee800000e0000 */
[----:B------:R2:W5:Y:S01]  /*3030*/  SHFL.IDX PT, R8, R5, 0x1, 0x181f ;  /* 0x00381f0005087f89 */ /* 0x00056200000e0000 */
[----:B-1----:R-:W-:-:S04]  /*3040*/  @P2 LEA R4, P0, R182, R0, 0x1 ;  /* 0x00000000b6042211 */ /* 0x002fc800078008ff */
[----:B--2---:R-:W-:Y:S02]  /*3050*/  @P2 LEA.HI.X R5, R182, R2, R21, 0x1, P0 ;  /* 0x00000002b6052211 */ /* 0x004fe400000f0c15 */
[----:B------:R-:W-:-:S03]  /*3060*/  @P2 LEA R6, P0, R187, R0, 0x1 ;  /* 0x00000000bb062211 */ /* 0x000fc600078008ff */
[----:B------:R1:W-:Y:S01]  /*3070*/  @P2 LDGSTS.E.BYPASS.LTC128B.128 [R179+0x6100], [R4.64], !P1 ;  /* 0x0610000004b32fae */ /* 0x0003e2000c901d46 */
[----:B------:R-:W-:Y:S02]  /*3080*/  @P2 ISETP.GE.AND P1, PT, R188, c[0x0][0x1d4], PT ;  /* 0x00007500bc002a0c */ /* 0x000fe40003f26270 */
[----:B------:R-:W-:-:S05]  /*3090*/  @P2 LEA.HI.X R7, R187, R2, R20, 0x1, P0 ;  /* 0x00000002bb072211 */ /* 0x000fca00000f0c14 */
[----:B------:R3:W-:Y:S01]  /*30a0*/  @P2 LDGSTS.E.BYPASS.LTC128B.128 [R179+0x8100], [R6.64], !P5 ;  /* 0x0810000006b32fae */ /* 0x0007e2000e901d46 */
[----:B-1----:R-:W-:Y:S01]  /*30b0*/  @P2 LEA R4, P0, R188, R0, 0x1 ;  /* 0x00000000bc042211 */ /* 0x002fe200078008ff */
[----:B------:R-:W-:-:S03]  /*30c0*/  IMAD R0, R9, c[0x0][0x208], RZ ;  /* 0x0000820009007a24 */ /* 0x000fc600078e02ff */
[----:B------:R-:W-:Y:S01]  /*30d0*/  @P2 LEA.HI.X R5, R188, R2, R15, 0x1, P0 ;  /* 0x00000002bc052211 */ /* 0x000fe200000f0c0f */
[----:B------:R-:W-:Y:S01]  /*30e0*/  IMAD R0, R181, c[0x0][0x20c], R0 ;  /* 0x00008300b5007a24 */ /* 0x000fe200078e0200 */
[----:B---3--:R-:W-:-:S03]  /*30f0*/  @P6 LEA R6, P0, R182, R3, 0x1 ;  /* 0x00000003b6066211 */ /* 0x008fc600078008ff */
[----:B------:R1:W-:Y:S01]  /*3100*/  @P2 LDGSTS.E.BYPASS.LTC128B.128 [R179+0xa100], [R4.64], !P1 ;  /* 0x0a10000004b32fae */ /* 0x0003e2000c901d46 */
[C---:B------:R-:W-:Y:S02]  /*3110*/  @P6 ISETP.GE.AND P2, PT, R182.reuse, c[0x0][0x1d4], PT ;  /* 0x00007500b6006a0c */ /* 0x040fe40003f46270 */
[----:B------:R-:W-:Y:S02]  /*3120*/  @P6 ISETP.GE.AND P1, PT, R187, c[0x0][0x1d4], PT ;  /* 0x00007500bb006a0c */ /* 0x000fe40003f26270 */
[----:B-----5:R-:W-:Y:S02]  /*3130*/  @P6 LEA.HI.X R7, R182, R8, R21, 0x1, P0 ;  /* 0x00000008b6076211 */ /* 0x020fe400000f0c15 */
[----:B------:R-:W-:-:S07]  /*3140*/  @P6 ISETP.GE.AND P0, PT, R188, c[0x0][0x1d4], PT ;  /* 0x00007500bc006a0c */ /* 0x000fce0003f06270 */
[----:B------:R2:W-:Y:S01]  /*3150*/  @P6 LDGSTS.E.BYPASS.LTC128B.128 [R179+0x7100], [R6.64], !P2 ;  /* 0x0710000006b36fae */ /* 0x0005e2000d101d46 */
[----:B-1----:R-:W-:-:S04]  /*3160*/  @P6 LEA R4, P5, R187, R3, 0x1 ;  /* 0x00000003bb046211 */ /* 0x002fc800078a08ff */
[----:B------:R-:W-:Y:S02]  /*3170*/  @P6 LEA.HI.X R5, R187, R8, R20, 0x1, P5 ;  /* 0x00000008bb056211 */ /* 0x000fe400028f0c14 */
[----:B------:R-:W-:-:S03]  /*3180*/  @P6 LEA R2, P5, R188, R3, 0x1 ;  /* 0x00000003bc026211 */ /* 0x000fc600078a08ff */
[----:B------:R2:W-:Y:S01]  /*3190*/  @P6 LDGSTS.E.BYPASS.LTC128B.128 [R179+0x9100], [R4.64], !P1 ;  /* 0x0910000004b36fae */ /* 0x0005e2000c901d46 */
[----:B------:R-:W-:-:S05]  /*31a0*/  @P6 LEA.HI.X R3, R188, R8, R15, 0x1, P5 ;  /* 0x00000008bc036211 */ /* 0x000fca00028f0c0f */
[----:B------:R1:W-:Y:S04]  /*31b0*/  @P6 LDGSTS.E.BYPASS.LTC128B.128 [R179+0xb100], [R2.64], !P0 ;  /* 0x0b10000002b36fae */ /* 0x0003e8000c101d46 */
[----:B------:R-:W0:Y:S01]  /*31c0*/  LDGDEPBAR ;  /* 0x00000000000079af */ /* 0x000e220000000000 */
[----:B-1----:R-:W-:Y:S01]  /*31d0*/  IMAD.WIDE.U32 R2, R181, c[0x0][0x208], RZ ;  /* 0x00008200b5027a25 */ /* 0x002fe200078e00ff */
[----:B------:R-:W-:-:S04]  /*31e0*/  DEPBAR.LE SB0, 0x1 ;  /* 0x000080400000791a */ /* 0x000fc80000000000 */
[----:B------:R-:W-:-:S04]  /*31f0*/  DEPBAR.LE SB0, 0x0 ;  /* 0x000080000000791a */ /* 0x000fc80000000000 */
[----:B------:R-:W-:Y:S01]  /*3200*/  BAR.SYNC.DEFER_BLOCKING 0x0 ;  /* 0x0000000000007b1d */ /* 0x000fe20000010000 */
[----:B------:R-:W-:Y:S02]  /*3210*/  IMAD.IADD R3, R3, 0x1, R0 ;  /* 0x0000000103037824 */ /* 0x000fe400078e0200 */
[----:B------:R-:W-:Y:S02]  /*3220*/  IMAD R0, R10, c[0x0][0x218], RZ ;  /* 0x000086000a007a24 */ /* 0x000fe400078e02ff */
[----:B------:R-:W-:-:S04]  /*3230*/  IMAD.WIDE.U32 R2, R178, c[0x0][0x218], R2 ;  /* 0x00008600b2027a25 */ /* 0x000fc800078e0002 */
[----:B------:R-:W-:Y:S01]  /*3240*/  IMAD R8, R178, c[0x0][0x21c], R0 ;  /* 0x00008700b2087a24 */ /* 0x000fe200078e0200 */
[----:B------:R-:W-:-:S04]  /*3250*/  IADD3 R0, P0, R2, R198, RZ ;  /* 0x000000c602007210 */ /* 0x000fc80007f1e0ff */
[----:B------:R-:W-:Y:S02]  /*3260*/  IADD3.X R3, R202, R3, R8, P0, !PT ;  /* 0x00000003ca037210 */ /* 0x000fe400007fe408 */
[----:B------:R-:W-:-:S04]  /*3270*/  LEA R2, P0, R0, c[0x0][0x1f8], 0x1 ;  /* 0x00007e0000027a11 */ /* 0x000fc800078008ff */
[----:B------:R-:W-:Y:S02]  /*3280*/  LEA.HI.X R8, R0, c[0x0][0x1fc], R3, 0x1, P0 ;  /* 0x00007f0000087a11 */ /* 0x000fe400000f0c03 */
[----:B------:R-:W1:Y:S01]  /*3290*/  SHFL.IDX PT, R0, R2, RZ, 0x181f ;  /* 0x00181fff02007589 */ /* 0x000e6200000e0000 */
[----:B------:R-:W-:Y:S02]  /*32a0*/  R2P PR, R191, 0x6 ;  /* 0x00000006bf007804 */ /* 0x000fe40000000000 */
[----:B------:R-:W-:Y:S01]  /*32b0*/  ISETP.GE.AND P5, PT, R182, c[0x0][0x1d4], PT ;  /* 0x00007500b6007a0c */ /* 0x000fe20003fa6270 */
[----:B--2---:R-:W-:Y:S04]  /*32c0*/  LDSM.16.M88.4 R4, [R173] ;  /* 0x00000000ad04783b */ /* 0x004fe80000000200 */
[----:B------:R-:W-:Y:S04]  /*32d0*/  LDSM.16.M88.4 R16, [R164] ;  /* 0x00000000a410783b */ /* 0x000fe80000000200 */
[----:B------:R-:W2:Y:S02]  /*32e0*/  SHFL.IDX PT, R3, R8, RZ, 0x181f ;  /* 0x00181fff08037589 */ /* 0x000ea400000e0000 */
[----:B------:R-:W-:-:S02]  /*32f0*/  @P1 IADD3 R103, R164, -0x20, RZ ;  /* 0xffffffe0a4671810 */ /* 0x000fc40007ffe0ff */
[----:B------:R-:W3:Y:S04]  /*3300*/  SHFL.IDX PT, R2, R2, 0x1, 0x181f ;  /* 0x00381f0002027f89 */ /* 0x000ee800000e0000 */
[----:B------:R-:W-:Y:S04]  /*3310*/  LDSM.16.M88.4 R40, [R164+0x800] ;  /* 0x00080000a428783b */ /* 0x000fe80000000200 */
[----:B----4-:R-:W4:Y:S01]  /*3320*/  SHFL.IDX PT, R12, R8, 0x1, 0x181f ;  /* 0x00381f00080c7f89 */ /* 0x010f2200000e0000 */
[----:B-1----:R-:W-:-:S03]  /*3330*/  IADD3 R14, P1, R0, R108, RZ ;  /* 0x0000006c000e7210 */ /* 0x002fc60007f3e0ff */
[----:B------:R-:W1:Y:S04]  /*3340*/  LDSM.16.M88.4 R32, [R164+0x1000] ;  /* 0x00100000a420783b */ /* 0x000e680000000200 */
[----:B------:R-:W5:Y:S01]  /*3350*/  LDSM.16.M88.4 R24, [R164+0x1800] ;  /* 0x00180000a418783b */ /* 0x000f620000000200 */
[----:B--2---:R-:W-:-:S03]  /*3360*/  IMAD.X R15, R3, 0x1, R104, P1 ;  /* 0x00000001030f7824 */ /* 0x004fc600008e0668 */
[----:B------:R-:W-:Y:S01]  /*3370*/  LDSM.16.M88.4 R8, [R174] ;  /* 0x00000000ae08783b */ /* 0x000fe20000000200 */
[----:B---3--:R-:W-:-:S03]  /*3380*/  IADD3 R20, P1, R2, R107, RZ ;  /* 0x0000006b02147210 */ /* 0x008fc60007f3e0ff */
[----:B------:R-:W2:Y:S04]  /*3390*/  LDSM.16.M88.4 R36, [R103] ;  /* 0x000000006724783b */ /* 0x000ea80000000200 */
[----:B------:R-:W-:Y:S01]  /*33a0*/  LDSM.16.M88.4 R72, [R103+0x1000] ;  /* 0x001000006748783b */ /* 0x000fe20000000200 */
[C---:B------:R-:W-:Y:S01]  /*33b0*/  HMMA.16816.F32.BF16 R44, R4.reuse, R18, RZ ;  /* 0x00000012042c723c */ /* 0x040fe200000418ff */
[----:B----4-:R-:W-:Y:S02]  /*33c0*/  IADD3.X R21, R12, R102, RZ, P1, !PT ;  /* 0x000000660c157210 */ /* 0x010fe40000ffe4ff */
[----:B------:R-:W-:Y:S04]  /*33d0*/  LDSM.16.M88.4 R88, [R103+0x1800] ;  /* 0x001800006758783b */ /* 0x000fe80000000200 */
[-C--:B------:R-:W-:Y:S01]  /*33e0*/  IADD3 R18, P0, R0, R106.reuse, RZ ;  /* 0x0000006a00127210 */ /* 0x080fe20007f1e0ff */
[----:B------:R-:W-:Y:S04]  /*33f0*/  HMMA.16816.F32.BF16 R28, R4, R16, RZ ;  /* 0x00000010041c723c */ /* 0x000fe800000418ff */
[----:B------:R-:W-:Y:S01]  /*3400*/  IMAD.X R19, R3, 0x1, R101, P0 ;  /* 0x0000000103137824 */ /* 0x000fe200000e0665 */
[----:B------:R-:W-:-:S02]  /*3410*/  IADD3 R22, P0, R2, R106, RZ ;  /* 0x0000006a02167210 */ /* 0x000fc40007f1e0ff */
[----:B------:R-:W-:Y:S01]  /*3420*/  IADD3 R16, P6, R0, R107, RZ ;  /* 0x0000006b00107210 */ /* 0x000fe20007fde0ff */
[C---:B------:R-:W-:Y:S01]  /*3430*/  HMMA.16816.F32.BF16 R48, R4.reuse, R40, RZ ;  /* 0x000000280430723c */ /* 0x040fe200000418ff */
[----:B------:R-:W-:Y:S02]  /*3440*/  IMAD.MOV.U32 R0, RZ, RZ, 0x40 ;  /* 0x00000040ff007424 */ /* 0x000fe400078e00ff */
[----:B------:R-:W-:Y:S01]  /*3450*/  IADD3.X R17, R3, R102, RZ, P6, !PT ;  /* 0x0000006603117210 */ /* 0x000fe200037fe4ff */
[----:B------:R-:W-:Y:S01]  /*3460*/  IMAD.X R23, R12, 0x1, R101, P0 ;  /* 0x000000010c177824 */ /* 0x000fe200000e0665 */
[----:B------:R-:W-:Y:S02]  /*3470*/  ISETP.GE.AND P6, PT, R187, c[0x0][0x1d4], PT ;  /* 0x00007500bb007a0c */ /* 0x000fe40003fc6270 */
[C---:B------:R-:W-:Y:S01]  /*3480*/  ISETP.LT.OR P0, PT, R13.reuse, 0x1, P5 ;  /* 0x000000010d00780c */ /* 0x040fe20002f01670 */
[----:B------:R-:W-:Y:S01]  /*3490*/  HMMA.16816.F32.BF16 R52, R4, R42, RZ ;  /* 0x0000002a0434723c */ /* 0x000fe200000418ff */
[C---:B------:R-:W-:Y:S01]  /*34a0*/  ISETP.LT.OR P1, PT, R13.reuse, 0x1, P6 ;  /* 0x000000010d00780c */ /* 0x040fe20003721670 */
[----:B------:R-:W3:Y:S01]  /*34b0*/  LDSM.16.M88.4 R40, [R103+0x800] ;  /* 0x000800006728783b */ /* 0x000ee20000000200 */
[----:B------:R-:W-:-:S02]  /*34c0*/  ISETP.LT.OR P5, PT, R13, 0x21, P5 ;  /* 0x000000210d00780c */ /* 0x000fc40002fa1670 */
[----:B------:R-:W-:Y:S02]  /*34d0*/  ISETP.LT.OR P6, PT, R13, 0x21, P6 ;  /* 0x000000210d00780c */ /* 0x000fe400037c1670 */
[----:B------:R-:W-:Y:S01]  /*34e0*/  SEL R0, R0, 0xffffffc0, !P2 ;  /* 0xffffffc000007807 */ /* 0x000fe20005000000 */
[----:B-1----:R-:W-:Y:S03]  /*34f0*/  HMMA.16816.F32.BF16 R56, R4, R32, RZ ;  /* 0x000000200438723c */ /* 0x002fe600000418ff */
[----:B------:R-:W-:Y:S01]  /*3500*/  IADD3 R166, R164, R0, RZ ;  /* 0x00000000a4a67210 */ /* 0x000fe20007ffe0ff */
[----:B------:R-:W-:Y:S01]  /*3510*/  @!PT LDS RZ, [RZ] ;  /* 0x00000000fffff984 */ /* 0x000fe20000000800 */
[----:B------:R-:W-:Y:S01]  /*3520*/  @!PT LDS RZ, [RZ] ;  /* 0x00000000fffff984 */ /* 0x000fe20000000800 */
[----:B------:R-:W-:Y:S01]  /*3530*/  @!PT LDS RZ, [RZ] ;  /* 0x00000000fffff984 */ /* 0x000fe20000000800 */
[----:B------:R1:W-:Y:S01]  /*3540*/  LDGSTS.E.BYPASS.LTC128B.128 [R179+0x100], [R18.64], !P0 ;  /* 0x0010000012b37fae */ /* 0x0003e2000c101d46 */
[----:B------:R-:W-:-:S03]  /*3550*/  ISETP.GE.AND P0, PT, R188, c[0x0][0x1d4], PT ;  /* 0x00007500bc007a0c */ /* 0x000fc60003f06270 */
[----:B------:R1:W-:Y:S01]  /*3560*/  LDGSTS.E.BYPASS.LTC128B.128 [R179+0x2100], [R16.64], !P1 ;  /* 0x0210000010b37fae */ /* 0x0003e2000c901d46 */
[C---:B------:R-:W-:Y:S01]  /*3570*/  ISETP.LT.OR P1, PT, R13.reuse, 0x1, P0 ;  /* 0x000000010d00780c */ /* 0x040fe20000721670 */
[----:B------:R-:W-:Y:S01]  /*3580*/  HMMA.16816.F32.BF16 R68, R4, R34, RZ ;  /* 0x000000220444723c */ /* 0x000fe200000418ff */
[----:B------:R-:W-:-:S07]  /*3590*/  ISETP.LT.OR P0, PT, R13, 0x21, P0 ;  /* 0x000000210d00780c */ /* 0x000fce0000701670 */
[----:B-----5:R-:W-:Y:S04]  /*35a0*/  HMMA.16816.F32.BF16 R76, R4, R24, RZ ;  /* 0x00000018044c723c */ /* 0x020fe800000418ff */
[----:B------:R4:W-:Y:S01]  /*35b0*/  LDGSTS.E.BYPASS.LTC128B.128 [R179+0x4100], [R14.64], !P1 ;  /* 0x041000000eb37fae */ /* 0x0009e2000c901d46 */
[----:B------:R-:W-:-:S03]  /*35c0*/  IADD3 R2, P1, R2, R108, RZ ;  /* 0x0000006c02027210 */ /* 0x000fc60007f3e0ff */
[----:B------:R5:W-:Y:S01]  /*35d0*/  LDGSTS.E.BYPASS.LTC128B.128 [R179+0x1100], [R22.64], !P5 ;  /* 0x0110000016b37fae */ /* 0x000be2000e901d46 */
[----:B------:R-:W-:Y:S01]  /*35e0*/  HMMA.16816.F32.BF16 R64, R4, R26, RZ ;  /* 0x0000001a0440723c */ /* 0x000fe200000418ff */
[----:B------:R-:W-:Y:S01]  /*35f0*/  IMAD.X R3, R12, 0x1, R104, P1 ;  /* 0x000000010c037824 */ /* 0x000fe200008e0668 */
[----:B------:R-:W-:Y:S01]  /*3600*/  ISETP.GT.AND P1, PT, R190, 0x3f, PT ;  /* 0x0000003fbe00780c */ /* 0x000fe20003f24270 */
[----:B------:R5:W-:Y:S04]  /*3610*/  LDGSTS.E.BYPASS.LTC128B.128 [R179+0x3100], [R20.64], !P6 ;  /* 0x0310000014b37fae */ /* 0x000be8000f101d46 */
[----:B------:R5:W-:Y:S01]  /*3620*/  LDGSTS.E.BYPASS.LTC128B.128 [R179+0x5100], [R2.64], !P0 ;  /* 0x0510000002b37fae */ /* 0x000be2000c101d46 */
[----:B--2---:R-:W-:Y:S01]  /*3630*/  HMMA.16816.F32.BF16 R28, R8, R36, R28 ;  /* 0x00000024081c723c */ /* 0x004fe2000004181c */
[----:B------:R-:W-:-:S02]  /*3640*/  ISETP.GT.AND P0, PT, R100, R189, PT ;  /* 0x000000bd6400720c */ /* 0x000fc40003f04270 */
[----:B------:R-:W-:Y:S04]  /*3650*/  LDSM.16.M88.4 R4, [R176] ;  /* 0x00000000b004783b */ /* 0x000fe80000000200 */
[----:B------:R-:W-:Y:S01]  /*3660*/  LDSM.16.M88.4 R60, [R166+0x800] ;  /* 0x00080000a63c783b */ /* 0x000fe20000000200 */
[C---:B------:R-:W-:Y:S03]  /*3670*/  HMMA.16816.F32.BF16 R24, R8.reuse, R38, R44 ;  /* 0x000000260818723c */ /* 0x040fe6000004182c */
[----:B------:R-:W-:Y:S04]  /*3680*/  LDSM.16.M88.4 R80, [R166+0x1000] ;  /* 0x00100000a650783b */ /* 0x000fe80000000200 */
[----:B----4-:R-:W2:Y:S01]  /*3690*/  LDSM.16.M88.4 R12, [R166] ;  /* 0x00000000a60c783b */ /* 0x010ea20000000200 */
[C---:B---3--:R-:W-:Y:S03]  /*36a0*/  HMMA.16816.F32.BF16 R32, R8.reuse, R40, R48 ;  /* 0x000000280820723c */ /* 0x048fe60000041830 */
[----:B-1----:R-:W-:Y:S04]  /*36b0*/  LDSM.16.M88.4 R16, [R175] ;  /* 0x00000000af10783b */ /* 0x002fe80000000200 */
[----:B------:R-:W0:Y:S01]  /*36c0*/  LDGDEPBAR ;  /* 0x00000000000079af */ /* 0x000e220000000000 */
[----:B------:R-:W-:Y:S01]  /*36d0*/  HMMA.16816.F32.BF16 R36, R8, R42, R52 ;  /* 0x0000002a0824723c */ /* 0x000fe20000041834 */
[----:B-----5:R-:W-:-:S05]  /*36e0*/  IADD3 R2, R103, 0x4000, RZ ;  /* 0x0000400067027810 */ /* 0x020fca0007ffe0ff */
[----:B------:R-:W-:Y:S02]  /*36f0*/  IMAD.IADD R165, R2, 0x1, R0 ;  /* 0x0000000102a57824 */ /* 0x000fe400078e0200 */
[C---:B------:R-:W-:Y:S01]  /*3700*/  HMMA.16816.F32.BF16 R40, R8.reuse, R72, R56 ;  /* 0x000000480828723c */ /* 0x040fe20000041838 */
[----:B------:R-:W1:Y:S04]  /*3710*/  LDSM.16.M88.4 R56, [R166+0x1800] ;  /* 0x00180000a638783b */ /* 0x000e680000000200 */
[----:B------:R-:W3:Y:S03]  /*3720*/  LDSM.16.M88.4 R84, [R165+-0x4000] ;  /* 0xffc00000a554783b */ /* 0x000ee60000000200 */
[C---:B------:R-:W-:Y:S01]  /*3730*/  HMMA.16816.F32.BF16 R48, R8.reuse, R74, R68 ;  /* 0x0000004a0830723c */ /* 0x040fe20000041844 */
[----:B------:R-:W4:Y:S04]  /*3740*/  LDSM.16.M88.4 R92, [R165+-0x3800] ;  /* 0xffc80000a55c783b */ /* 0x000f280000000200 */
[----:B------:R-:W5:Y:S03]  /*3750*/  LDSM.16.M88.4 R96, [R165+-0x3000] ;  /* 0xffd00000a560783b */ /* 0x000f660000000200 */
[C---:B------:R-:W-:Y:S01]  /*3760*/  HMMA.16816.F32.BF16 R52, R8.reuse, R88, R76 ;  /* 0x000000580834723c */ /* 0x040fe2000004184c */
[----:B------:R-:W-:Y:S04]  /*3770*/  LDSM.16.M88.4 R72, [R164+0x2800] ;  /* 0x00280000a448783b */ /* 0x000fe80000000200 */
[----:B------:R-:W-:Y:S03]  /*3780*/  LDSM.16.M88.4 R68, [R103+0x2000] ;  /* 0x002000006744783b */ /* 0x000fe60000000200 */
[----:B------:R-:W-:Y:S01]  /*3790*/  HMMA.16816.F32.BF16 R44, R8, R90, R64 ;  /* 0x0000005a082c723c */ /* 0x000fe20000041840 */
[----:B------:R-:W-:Y:S04]  /*37a0*/  LDSM.16.M88.4 R64, [R164+0x2000] ;  /* 0x00200000a440783b */ /* 0x000fe80000000200 */
[----:B------:R-:W-:Y:S03]  /*37b0*/  LDSM.16.M88.4 R88, [R164+0x3000] ;  /* 0x00300000a458783b */ /* 0x000fe60000000200 */
[C---:B--2---:R-:W-:Y:S01]  /*37c0*/  HMMA.16816.F32.BF16 R20, R4.reuse, R12, R28 ;  /* 0x0000000c0414723c */ /* 0x044fe2000004181c */
[----:B------:R-:W-:Y:S07]  /*37d0*/  LDSM.16.M88.4 R76, [R103+0x2800] ;  /* 0x00280000674c783b */ /* 0x000fee0000000200 */
[C---:B------:R-:W-:Y:S08]  /*37e0*/  HMMA.16816.F32.BF16 R28, R4.reuse, R60, R32 ;  /* 0x0000003c041c723c */ /* 0x040ff00000041820 */
[C---:B------:R-:W-:Y:S01]  /*37f0*/  HMMA.16816.F32.BF16 R32, R4.reuse, R62, R36 ;  /* 0x0000003e0420723c */ /* 0x040fe20000041824 */
[----:B------:R-:W2:Y:S07]  /*3800*/  LDSM.16.M88.4 R60, [R165+-0x2800] ;  /* 0xffd80000a53c783b */ /* 0x000eae0000000200 */
[C---:B------:R-:W-:Y:S01]  /*3810*/  HMMA.16816.F32.BF16 R8, R4.reuse, R14, R24 ;  /* 0x0000000e0408723c */ /* 0x040fe20000041818 */
[----:B------:R-:W2:Y:S07]  /*3820*/  LDSM.16.M88.4 R12, [R173+0x4000] ;  /* 0x00400000ad0c783b */ /* 0x000eae0000000200 */
[C---:B------:R-:W-:Y:S08]  /*3830*/  HMMA.16816.F32.BF16 R36, R4.reuse, R80, R40 ;  /* 0x000000500424723c */ /* 0x040ff00000041828 */
[C---:B------:R-:W-:Y:S01]  /*3840*/  HMMA.16816.F32.BF16 R48, R4.reuse, R82, R48 ;  /* 0x000000520430723c */ /* 0x040fe20000041830 */
[----:B------:R-:W-:Y:S07]  /*3850*/  LDSM.16.M88.4 R80, [R166+0x2800] ;  /* 0x00280000a650783b */ /* 0x000fee0000000200 */
[C---:B-1----:R-:W-:Y:S08]  /*3860*/  HMMA.16816.F32.BF16 R52, R4.reuse, R56, R52 ;  /* 0x000000380434723c */ /* 0x042ff00000041834 */
[----:B------:R-:W-:Y:S01]  /*3870*/  HMMA.16816.F32.BF16 R40, R4, R58, R44 ;  /* 0x0000003a0428723c */ /* 0x000fe2000004182c */
[----:B------:R-:W1:Y:S07]  /*3880*/  LDSM.16.M88.4 R56, [R164+0x3800] ;  /* 0x00380000a438783b */ /* 0x000e6e0000000200 */
[C---:B---3--:R-:W-:Y:S08]  /*3890*/  HMMA.16816.F32.BF16 R24, R16.reuse, R84, R20 ;  /* 0x000000541018723c */ /* 0x048ff00000041814 */
[C---:B------:R-:W-:Y:S01]  /*38a0*/  HMMA.16816.F32.BF16 R20, R16.reuse, R86, R8 ;  /* 0x000000561014723c */ /* 0x040fe20000041808 */
[----:B------:R-:W3:Y:S04]  /*38b0*/  LDSM.16.M88.4 R8, [R174+0x4000] ;  /* 0x00400000ae08783b */ /* 0x000ee80000000200 */
[----:B------:R-:W-:Y:S03]  /*38c0*/  LDSM.16.M88.4 R84, [R166+0x3000] ;  /* 0x00300000a654783b */ /* 0x000fe60000000200 */
[C---:B----4-:R-:W-:Y:S08]  /*38d0*/  HMMA.16816.F32.BF16 R4, R16.reuse, R92, R28 ;  /* 0x0000005c1004723c */ /* 0x050ff0000004181c */
[C---:B------:R-:W-:Y:S01]  /*38e0*/  HMMA.16816.F32.BF16 R32, R16.reuse, R94, R32 ;  /* 0x0000005e1020723c */ /* 0x040fe20000041820 */
[----:B------:R-:W4:Y:S07]  /*38f0*/  LDSM.16.M88.4 R92, [R103+0x3000] ;  /* 0x00300000675c783b */ /* 0x000f2e0000000200 */
[C---:B-----5:R-:W-:Y:S08]  /*3900*/  HMMA.16816.F32.BF16 R36, R16.reuse, R96, R36 ;  /* 0x000000601024723c */ /* 0x060ff00000041824 */
[C---:B------:R-:W-:Y:S08]  /*3910*/  HMMA.16816.F32.BF16 R44, R16.reuse, R98, R48 ;  /* 0x00000062102c723c */ /* 0x040ff00000041830 */
[C---:B--2---:R-:W-:Y:S08]  /*3920*/  HMMA.16816.F32.BF16 R52, R16.reuse, R60, R52 ;  /* 0x0000003c1034723c */ /* 0x044ff00000041834 */
[----:B------:R-:W-:Y:S01]  /*3930*/  HMMA.16816.F32.BF16 R40, R16, R62, R40 ;  /* 0x0000003e1028723c */ /* 0x000fe20000041828 */
[----:B------:R-:W2:Y:S07]  /*3940*/  LDSM.16.M88.4 R60, [R103+0x3800] ;  /* 0x00380000673c783b */ /* 0x000eae0000000200 */
[C---:B------:R-:W-:Y:S08]  /*3950*/  HMMA.16816.F32.BF16 R28, R12.reuse, R64, R24 ;  /* 0x000000400c1c723c */ /* 0x040ff00000041818 */
[C---:B------:R-:W-:Y:S01]  /*3960*/  HMMA.16816.F32.BF16 R24, R12.reuse, R66, R20 ;  /* 0x000000420c18723c */ /* 0x040fe20000041814 */
[----:B------:R-:W-:Y:S07]  /*3970*/  LDSM.16.M88.4 R64, [R166+0x3800] ;  /* 0x00380000a640783b */ /* 0x000fee0000000200 */
[C---:B------:R-:W-:Y:S01]  /*3980*/  HMMA.16816.F32.BF16 R20, R12.reuse, R72, R4 ;  /* 0x000000480c14723c */ /* 0x040fe20000041804 */
[----:B------:R-:W-:Y:S07]  /*3990*/  LDSM.16.M88.4 R4, [R176+0x4000] ;  /* 0x00400000b004783b */ /* 0x000fee0000000200 */
[C---:B------:R-:W-:Y:S01]  /*39a0*/  HMMA.16816.F32.BF16 R16, R12.reuse, R74, R32 ;  /* 0x0000004a0c10723c */ /* 0x040fe20000041820 */
[----:B------:R-:W5:Y:S07]  /*39b0*/  LDSM.16.M88.4 R72, [R166+0x2000] ;  /* 0x00200000a648783b */ /* 0x000f6e0000000200 */
[C---:B------:R-:W-:Y:S08]  /*39c0*/  HMMA.16816.F32.BF16 R36, R12.reuse, R88, R36 ;  /* 0x000000580c24723c */ /* 0x040ff00000041824 */
[C---:B------:R-:W-:Y:S08]  /*39d0*/  HMMA.16816.F32.BF16 R48, R12.reuse, R90, R44 ;  /* 0x0000005a0c30723c */ /* 0x040ff0000004182c */
[C---:B-1----:R-:W-:Y:S08]  /*39e0*/  HMMA.16816.F32.BF16 R44, R12.reuse, R56, R52 ;  /* 0x000000380c2c723c */ /* 0x042ff00000041834 */
[----:B------:R-:W-:Y:S08]  /*39f0*/  HMMA.16816.F32.BF16 R40, R12, R58, R40 ;  /* 0x0000003a0c28723c */ /* 0x000ff00000041828 */
[C---:B---3--:R-:W-:Y:S08]  /*3a00*/  HMMA.16816.F32.BF16 R32, R8.reuse, R68, R28 ;  /* 0x000000440820723c */ /* 0x048ff0000004181c */
[C---:B------:R-:W-:Y:S01]  /*3a10*/  HMMA.16816.F32.BF16 R28, R8.reuse, R70, R24 ;  /* 0x00000046081c723c */ /* 0x040fe20000041818 */
[----:B------:R-:W-:Y:S07]  /*3a20*/  LDSM.16.M88.4 R68, [R165+-0x2000] ;  /* 0xffe00000a544783b */ /* 0x000fee0000000200 */
[C---:B------:R-:W-:Y:S01]  /*3a30*/  HMMA.16816.F32.BF16 R24, R8.reuse, R76, R20 ;  /* 0x0000004c0818723c */ /* 0x040fe20000041814 */
[----:B------:R-:W1:Y:S07]  /*3a40*/  LDSM.16.M88.4 R20, [R175+0x4000] ;  /* 0x00400000af14783b */ /* 0x000e6e0000000200 */
[C---:B------:R-:W-:Y:S01]  /*3a50*/  HMMA.16816.F32.BF16 R16, R8.reuse, R78, R16 ;  /* 0x0000004e0810723c */ /* 0x040fe20000041810 */
[----:B------:R-:W3:Y:S07]  /*3a60*/  LDSM.16.M88.4 R76, [R165+-0x1800] ;  /* 0xffe80000a54c783b */ /* 0x000eee0000000200 */
[C---:B----4-:R-:W-:Y:S08]  /*3a70*/  HMMA.16816.F32.BF16 R12, R8.reuse, R92, R36 ;  /* 0x0000005c080c723c */ /* 0x050ff00000041824 */
[C---:B------:R-:W-:Y:S08]  /*3a80*/  HMMA.16816.F32.BF16 R56, R8.reuse, R94, R48 ;  /* 0x0000005e0838723c */ /* 0x040ff00000041830 */
[C---:B--2---:R-:W-:Y:S08]  /*3a90*/  HMMA.16816.F32.BF16 R48, R8.reuse, R60, R44 ;  /* 0x0000003c0830723c */ /* 0x044ff0000004182c */
[----:B------:R-:W-:Y:S01]  /*3aa0*/  HMMA.16816.F32.BF16 R44, R8, R62, R40 ;  /* 0x0000003e082c723c */ /* 0x000fe20000041828 */
[----:B------:R-:W-:Y:S04]  /*3ab0*/  LDSM.16.M88.4 R60, [R164+0x4000] ;  /* 0x00400000a43c783b */ /* 0x000fe80000000200 */
[----:B------:R-:W-:Y:S03]  /*3ac0*/  LDSM.16.M88.4 R40, [R165+-0x1000] ;  /* 0xfff00000a528783b */ /* 0x000fe60000000200 */
[C---:B-----5:R-:W-:Y:S08]  /*3ad0*/  HMMA.16816.F32.BF16 R36, R4.reuse, R72, R32 ;  /* 0x000000480424723c */ /* 0x060ff00000041820 */
[C---:B------:R-:W-:Y:S01]  /*3ae0*/  HMMA.16816.F32.BF16 R52, R4.reuse, R82, R16 ;  /* 0x000000520434723c */ /* 0x040fe20000041810 */
[----:B------:R-:W2:Y:S07]  /*3af0*/  LDSM.16.M88.4 R16, [R173+0x8000] ;  /* 0x00800000ad10783b */ /* 0x000eae0000000200 */
        /* <DEDUP_REMOVED lines=8> */
[C---:B------:R-:W-:Y:S08]  /*3b80*/  HMMA.16816.F32.BF16 R48, R4.reuse, R64, R48 ;  /* 0x000000400430723c */ /* 0x040ff00000041830 */
[----:B------:R-:W-:Y:S01]  /*3b90*/  HMMA.16816.F32.BF16 R92, R4, R66, R44 ;  /* 0x00000042045c723c */ /* 0x000fe2000004182c */
[----:B------:R-:W-:Y:S04]  /*3ba0*/  LDSM.16.M88.4 R64, [R103+0x4800] ;  /* 0x004800006740783b */ /* 0x000fe80000000200 */
[----:B------:R-:W-:Y:S03]  /*3bb0*/  LDSM.16.M88.4 R44, [R164+0x5000] ;  /* 0x00500000a42c783b */ /* 0x000fe60000000200 */
[C---:B-1----:R-:W-:Y:S01]  /*3bc0*/  HMMA.16816.F32.BF16 R4, R20.reuse, R68, R36 ;  /* 0x000000441404723c */ /* 0x042fe20000041824 */
[----:B------:R-:W1:Y:S07]  /*3bd0*/  LDSM.16.M88.4 R36, [R103+0x4000] ;  /* 0x004000006724783b */ /* 0x000e6e0000000200 */
[C---:B------:R-:W-:Y:S08]  /*3be0*/  HMMA.16816.F32.BF16 R28, R20.reuse, R70, R28 ;  /* 0x00000046141c723c */ /* 0x040ff0000004181c */
[----:B---3--:R-:W-:Y:S01]  /*3bf0*/  HMMA.16816.F32.BF16 R68, R20, R78, R52 ;  /* 0x0000004e1444723c */ /* 0x008fe20000041834 */
[----:B------:R-:W3:Y:S07]  /*3c00*/  LDSM.16.M88.4 R52, [R164+0x4800] ;  /* 0x00480000a434783b */ /* 0x000eee0000000200 */
[----:B--2---:R-:W-:Y:S08]  /*3c10*/  HMMA.16816.F32.BF16 R4, R16, R60, R4 ;  /* 0x0000003c1004723c */ /* 0x004ff00000041804 */
[C---:B------:R-:W-:Y:S08]  /*3c20*/  HMMA.16816.F32.BF16 R32, R20.reuse, R76, R32 ;  /* 0x0000004c1420723c */ /* 0x040ff00000041820 */
[C---:B------:R-:W-:Y:S01]  /*3c30*/  HMMA.16816.F32.BF16 R76, R20.reuse, R42, R8 ;  /* 0x0000002a144c723c */ /* 0x040fe20000041808 */
[----:B------:R-:W-:Y:S07]  /*3c40*/  LDSM.16.M88.4 R8, [R176+0x8000] ;  /* 0x00800000b008783b */ /* 0x000fee0000000200 */
[----:B----4-:R-:W-:Y:S01]  /*3c50*/  HMMA.16816.F32.BF16 R88, R20, R84, R48 ;  /* 0x000000541458723c */ /* 0x010fe20000041830 */
[----:B------:R-:W2:Y:S07]  /*3c60*/  LDSM.16.M88.4 R48, [R166+0x4000] ;  /* 0x00400000a630783b */ /* 0x000eae0000000200 */
[----:B------:R-:W-:Y:S01]  /*3c70*/  HMMA.16816.F32.BF16 R28, R16, R62, R28 ;  /* 0x0000003e101c723c */ /* 0x000fe2000004181c */
[----:B------:R-:W-:Y:S07]  /*3c80*/  LDSM.16.M88.4 R60, [R166+0x4800] ;  /* 0x00480000a63c783b */ /* 0x000fee0000000200 */
[----:B------:R-:W-:Y:S08]  /*3c90*/  HMMA.16816.F32.BF16 R80, R20, R40, R24 ;  /* 0x000000281450723c */ /* 0x000ff00000041818 */
[C---:B-1----:R-:W-:Y:S01]  /*3ca0*/  HMMA.16816.F32.BF16 R24, R12.reuse, R36, R4 ;  /* 0x000000240c18723c */ /* 0x042fe20000041804 */
[----:B------:R-:W1:Y:S07]  /*3cb0*/  LDSM.16.M88.4 R4, [R175+0x8000] ;  /* 0x00800000af04783b */ /* 0x000e6e0000000200 */
[----:B------:R-:W-:Y:S08]  /*3cc0*/  HMMA.16816.F32.BF16 R28, R12, R38, R28 ;  /* 0x000000260c1c723c */ /* 0x000ff0000004181c */
[----:B---3--:R-:W-:Y:S08]  /*3cd0*/  HMMA.16816.F32.BF16 R32, R16, R52, R32 ;  /* 0x000000341020723c */ /* 0x008ff00000041820 */
[----:B--2---:R-:W-:Y:S08]  /*3ce0*/  HMMA.16816.F32.BF16 R24, R8, R48, R24 ;  /* 0x000000300818723c */ /* 0x004ff00000041818 */
[----:B------:R-:W-:Y:S01]  /*3cf0*/  HMMA.16816.F32.BF16 R40, R16, R54, R68 ;  /* 0x000000361028723c */ /* 0x000fe20000041844 */
[----:B------:R-:W2:Y:S04]  /*3d00*/  LDSM.16.M88.4 R68, [R103+0x5000] ;  /* 0x005000006744783b */ /* 0x000ea80000000200 */
[----:B------:R-:W3:Y:S03]  /*3d10*/  LDSM.16.M88.4 R52, [R165+0x800] ;  /* 0x00080000a534783b */ /* 0x000ee60000000200 */
[----:B------:R-:W-:Y:S08]  /*3d20*/  HMMA.16816.F32.BF16 R28, R8, R50, R28 ;  /* 0x00000032081c723c */ /* 0x000ff0000004181c */
[----:B------:R-:W-:Y:S08]  /*3d30*/  HMMA.16816.F32.BF16 R36, R12, R64, R32 ;  /* 0x000000400c24723c */ /* 0x000ff00000041820 */
[----:B-1----:R-:W-:Y:S08]  /*3d40*/  HMMA.16816.F32.BF16 R48, R4, R56, R24 ;  /* 0x000000380430723c */ /* 0x002ff00000041818 */
[----:B------:R-:W-:Y:S08]  /*3d50*/  HMMA.16816.F32.BF16 R84, R20, R86, R92 ;  /* 0x000000561454723c */ /* 0x000ff0000004185c */
[----:B------:R-:W-:Y:S08]  /*3d60*/  HMMA.16816.F32.BF16 R20, R16, R44, R80 ;  /* 0x0000002c1014723c */ /* 0x000ff00000041850 */
[----:B------:R-:W-:Y:S01]  /*3d70*/  HMMA.16816.F32.BF16 R32, R12, R66, R40 ;  /* 0x000000420c20723c */ /* 0x000fe20000041828 */
[----:B------:R-:W-:-:S07]  /*3d80*/  FMUL.FTZ R0, R48, c[0x0][0x320] ;  /* 0x0000c80030007a20 */ /* 0x000fce0000410000 */
[----:B------:R-:W-:Y:S01]  /*3d90*/  HMMA.16816.F32.BF16 R28, R4, R58, R28 ;  /* 0x0000003a041c723c */ /* 0x000fe2000004181c */
[----:B------:R-:W1:Y:S07]  /*3da0*/  LDSM.16.M88.4 R56, [R166+0x5000] ;  /* 0x00500000a638783b */ /* 0x000e6e0000000200 */
[----:B------:R-:W-:Y:S08]  /*3db0*/  HMMA.16816.F32.BF16 R36, R8, R60, R36 ;  /* 0x0000003c0824723c */ /* 0x000ff00000041824 */
[----:B------:R-:W-:Y:S01]  /*3dc0*/  HMMA.16816.F32.BF16 R44, R16, R46, R76 ;  /* 0x0000002e102c723c */ /* 0x000fe2000004184c */
[----:B------:R4:W1:Y:S07]  /*3dd0*/  MUFU.TANH R76, R0 ;  /* 0x00000000004c7308 */ /* 0x00086e0000002400 */
[----:B--2---:R-:W-:Y:S08]  /*3de0*/  HMMA.16816.F32.BF16 R24, R12, R68, R20 ;  /* 0x000000440c18723c */ /* 0x004ff00000041814 */
[----:B------:R-:W-:Y:S01]  /*3df0*/  HMMA.16816.F32.BF16 R20, R8, R62, R32 ;  /* 0x0000003e0814723c */ /* 0x000fe20000041820 */
[----:B----4-:R-:W-:Y:S01]  /*3e00*/  FMUL.FTZ R0, R49, c[0x0][0x320] ;  /* 0x0000c80031007a20 */ /* 0x010fe20000410000 */
[----:B------:R-:W2:Y:S06]  /*3e10*/  LDSM.16.M88.4 R60, [R103+0x5800] ;  /* 0x00580000673c783b */ /* 0x000eac0000000200 */
[----:B------:R-:W-:Y:S01]  /*3e20*/  HMMA.16816.F32.BF16 R64, R16, R72, R88 ;  /* 0x000000481040723c */ /* 0x000fe20000041858 */
[----:B------:R4:W1:Y:S07]  /*3e30*/  MUFU.TANH R72, R0 ;  /* 0x0000000000487308 */ /* 0x00086e0000002400 */
[----:B---3--:R-:W-:Y:S08]  /*3e40*/  HMMA.16816.F32.BF16 R36, R4, R52, R36 ;  /* 0x000000340424723c */ /* 0x008ff00000041824 */
[----:B------:R-:W-:Y:S01]  /*3e50*/  HMMA.16816.F32.BF16 R40, R12, R70, R44 ;  /* 0x000000460c28723c */ /* 0x000fe2000004182c */
[----:B----4-:R-:W-:Y:S01]  /*3e60*/  FMUL.FTZ R0, R50, c[0x0][0x320] ;  /* 0x0000c80032007a20 */ /* 0x010fe20000410000 */
[----:B------:R-:W3:Y:S03]  /*3e70*/  LDSM.16.M88.4 R44, [R166+0x5800] ;  /* 0x00580000a62c783b */ /* 0x000ee60000000200 */
[----:B------:R4:W2:Y:S03]  /*3e80*/  MUFU.TANH R81, R0 ;  /* 0x0000000000517308 */ /* 0x0008a60000002400 */
[----:B-1----:R-:W-:Y:S08]  /*3e90*/  HMMA.16816.F32.BF16 R32, R8, R56, R24 ;  /* 0x000000380820723c */ /* 0x002ff00000041818 */
[----:B------:R-:W-:Y:S01]  /*3ea0*/  HMMA.16816.F32.BF16 R24, R4, R54, R20 ;  /* 0x000000360418723c */ /* 0x000fe20000041814 */
[----:B----4-:R-:W-:-:S02]  /*3eb0*/  FMUL.FTZ R0, R51, c[0x0][0x320] ;  /* 0x0000c80033007a20 */ /* 0x010fc40000410000 */
[----:B------:R-:W1:Y:S05]  /*3ec0*/  LDSM.16.M88.4 R48, [R165+0x1000] ;  /* 0x00100000a530783b */ /* 0x000e6a0000000200 */
[----:B------:R-:W-:Y:S01]  /*3ed0*/  HMMA.16816.F32.BF16 R16, R16, R74, R84 ;  /* 0x0000004a1010723c */ /* 0x000fe20000041854 */
[----:B------:R4:W1:Y:S07]  /*3ee0*/  MUFU.TANH R80, R0 ;  /* 0x0000000000507308 */ /* 0x00086e0000002400 */
[----:B--2---:R-:W-:Y:S01]  /*3ef0*/  HMMA.16816.F32.BF16 R20, R12, R60, R64 ;  /* 0x0000003c0c14723c */ /* 0x004fe20000041840 */
[----:B----4-:R-:W-:-:S04]  /*3f00*/  FMUL.FTZ R0, R28, c[0x0][0x320] ;  /* 0x0000c8001c007a20 */ /* 0x010fc80000410000 */
[----:B------:R2:W4:Y:S11]  /*3f10*/  MUFU.TANH R69, R0 ;  /* 0x0000000000457308 */ /* 0x0005360000002400 */
[----:B------:R-:W-:Y:S08]  /*3f20*/  HMMA.16816.F32.BF16 R12, R12, R62, R16 ;  /* 0x0000003e0c0c723c */ /* 0x000ff00000041810 */
[----:B---3--:R-:W-:Y:S01]  /*3f30*/  HMMA.16816.F32.BF16 R16, R8, R44, R20 ;  /* 0x0000002c0810723c */ /* 0x008fe20000041814 */
[----:B--2---:R-:W-:-:S07]  /*3f40*/  FMUL.FTZ R0, R29, c[0x0][0x320] ;  /* 0x0000c8001d007a20 */ /* 0x004fce0000410000 */
[----:B-1----:R-:W-:Y:S01]  /*3f50*/  HMMA.16816.F32.BF16 R32, R4, R48, R32 ;  /* 0x000000300420723c */ /* 0x002fe20000041820 */
        /* <DEDUP_REMOVED lines=90> */
.L_x_1240:
        /* <DEDUP_REMOVED lines=8> */
[----:B--2---:R-:W-:Y:S01]  /*4580*/  IMAD.X R7, R4, 0x1, R101, P0 ;  /* 0x0000000104077824 */ /* 0x004fe200000e0665 */
        /* <DEDUP_REMOVED lines=12> */
.L_x_1241:
        /* <DEDUP_REMOVED lines=21> */
.L_x_1142:
[----:B--234-:R-:W-:Y:S05]  /*47a0*/  BSYNC B0 ;  /* 0x0000000000007941 */ /* 0x01cfea0003800000 */
.L_x_1141:
[----:B-1----:R-:W-:Y:S01]  /*47b0*/  MOV R2, 0x1 ;  /* 0x0000000100027802 */ /* 0x002fe20000000f00 */
[----:B------:R-:W0:Y:S01]  /*47c0*/  LDGDEPBAR ;  /* 0x00000000000079af */ /* 0x000e220000000000 */
[----:B------:R-:W-:-:S02]  /*47d0*/  IADD3 R0, R212, R205, RZ ;  /* 0x000000cdd4007210 */ /* 0x000fc40007ffe0ff */
[----:B------:R-:W-:Y:S01]  /*47e0*/  IADD3 R6, -R206, R105, RZ ;  /* 0x00000069ce067210 */ /* 0x000fe20007ffe1ff */
[----:B------:R-:W-:Y:S02]  /*47f0*/  IMAD R2, R100, -0x40, R2 ;  /* 0xffffffc064027824 */ /* 0x000fe400078e0202 */
[----:B------:R-:W-:-:S04]  /*4800*/  @P4 IMAD.HI.U32 R3, R0, c[0x0][0x2c8], RZ ;  /* 0x0000b20000034a27 */ /* 0x000fc800078e00ff */
[----:B------:R-:W-:Y:S01]  /*4810*/  IMAD.MOV.U32 R4, RZ, RZ, R0 ;  /* 0x000000ffff047224 */ /* 0x000fe200078e0000 */
[----:B------:R-:W-:Y:S02]  /*4820*/  IADD3 R0, -R206, R2, R203 ;  /* 0x00000002ce007210 */ /* 0x000fe40007ffe1cb */
[----:B------:R-:W-:-:S03]  /*4830*/  @P4 SHF.R.U32.HI R4, RZ, c[0x0][0x2cc], R3 ;  /* 0x0000b300ff044a19 */ /* 0x000fc60000011603 */
[----:B------:R-:W-:Y:S01]  /*4840*/  IMAD.IADD R5, R0, 0x1, -R204 ;  /* 0x0000000100057824 */ /* 0x000fe200078e0acc */
[----:B------:R-:W-:Y:S05]  /*4850*/  BRA.DIV ~URZ, `(.L_x_1145) ;  /* 0x0000d5927f007947 */ /* 0x000fea000b800000 */
[----:B------:R1:W2:Y:S02]  /*4860*/  SHFL.IDX PT, R0, R4, RZ, 0x1c1f ;  /* 0x001c1fff04007589 */ /* 0x0002a400000e0000 */
.L_x_1242:
        /* <DEDUP_REMOVED lines=35> */
[----:B------:R-:W2:Y:S02]  /*4aa0*/  SHFL.IDX PT, R0, R4, 0x1, 0x1c1f ;  /* 0x003c1f0004007f89 */ /* 0x000ea400000e0000 */
[----:B--2---:R-:W-:-:S05]  /*4ab0*/  IMAD.IADD R0, R5, 0x1, R0 ;  /* 0x0000000105007824 */ /* 0x004fca00078e0200 */
[----:B------:R-:W-:Y:S02]  /*4ac0*/  IMNMX R3, R6, R0, PT ;  /* 0x0000000006037217 */ /* 0x000fe40003800200 */
[----:B------:R-:W-:Y:S02]  /*4ad0*/  FMNMX.FTZ R0, R9, R10, !PT ;  /* 0x0000000a09007209 */ /* 0x000fe40007810000 */
[C---:B------:R-:W-:Y:S02]  /*4ae0*/  ISETP.GT.AND P5, PT, R3.reuse, RZ, PT ;  /* 0x000000ff0300720c */ /* 0x040fe40003fa4270 */
[C---:B------:R-:W-:Y:S02]  /*4af0*/  ISETP.GT.AND P2, PT, R3.reuse, 0x1, PT ;  /* 0x000000010300780c */ /* 0x040fe40003f44270 */
[----:B------:R-:W-:Y:S02]  /*4b00*/  ISETP.GT.AND P0, PT, R3, 0x8, PT ;  /* 0x000000080300780c */ /* 0x000fe40003f04270 */
[----:B------:R-:W-:-:S02]  /*4b10*/  FSEL R6, R81, -INF , P5 ;  /* 0xff80000051067808 */ /* 0x000fc40002800000 */
        /* <DEDUP_REMOVED lines=55> */
[----:B------:R-:W-:Y:S01]  /*4e90*/  FMNMX.FTZ R2, R102, R2, !PT ;  /* 0x0000000266027209 */ /* 0x000fe20007810000 */
[----:B------:R-:W2:Y:S03]  /*4ea0*/  SHFL.BFLY PT, R3, R0, 0x2, 0x1f ;  /* 0x0c401f0000037f89 */ /* 0x000ea600000e0000 */
[----:B------:R-:W-:-:S05]  /*4eb0*/  FMNMX.FTZ R2, R101, R2, !PT ;  /* 0x0000000265027209 */ /* 0x000fca0007810000 */
[----:B-1----:R-:W1:Y:S01]  /*4ec0*/  SHFL.BFLY PT, R4, R2, 0x2, 0x1f ;  /* 0x0c401f0002047f89 */ /* 0x002e6200000e0000 */
[----:B--2---:R-:W-:-:S05]  /*4ed0*/  FMNMX.FTZ R0, R3, R0, !PT ;  /* 0x0000000003007209 */ /* 0x004fca0007810000 */
[----:B------:R-:W2:Y:S01]  /*4ee0*/  SHFL.BFLY PT, R3, R0, 0x1, 0x1f ;  /* 0x0c201f0000037f89 */ /* 0x000ea200000e0000 */
[----:B-1----:R-:W-:-:S05]  /*4ef0*/  FMNMX.FTZ R4, R2, R4, !PT ;  /* 0x0000000402047209 */ /* 0x002fca0007810000 */
[----:B------:R1:W3:Y:S01]  /*4f00*/  SHFL.BFLY PT, R5, R4, 0x1, 0x1f ;  /* 0x0c201f0004057f89 */ /* 0x0002e200000e0000 */
[----:B--2---:R-:W-:-:S05]  /*4f10*/  FMNMX.FTZ R100, R0, R3, !PT ;  /* 0x0000000300647209 */ /* 0x004fca0007810000 */
.L_x_1243:
[C---:B------:R-:W-:Y:S01]  /*4f20*/  FMUL.FTZ R0, R100.reuse, c[0x0][0x2d0] ;  /* 0x0000b40064007a20 */ /* 0x040fe20000410000 */
[----:B------:R-:W-:Y:S01]  /*4f30*/  FSETP.NEU.FTZ.AND P0, PT, R100, -INF , PT ;  /* 0xff8000006400780b */ /* 0x000fe20003f1d000 */
[----:B------:R-:W-:Y:S01]  /*4f40*/  WARPSYNC 0xffffffff ;  /* 0xffffffff00007948 */ /* 0x000fe20003800000 */
[----:B---3--:R-:W-:Y:S01]  /*4f50*/  FMNMX.FTZ R12, R5, R4, !PT ;  /* 0x00000004050c7209 */ /* 0x008fe20007810000 */
        /* <DEDUP_REMOVED lines=13> */
[----:B--2---:R-:W-:-:S04]  /*5030*/  FFMA.FTZ R2, R10, c[0x0][0x2d0], -R0 ;  /* 0x0000b4000a027a23 */ /* 0x004fc80000010800 */
[----:B------:R2:W-:Y:S01]  /*5040*/  MUFU.EX2 R152, R2 ;  /* 0x0000000200987308 */ /* 0x0005e20000000800 */
[--C-:B---3--:R-:W-:Y:S02]  /*5050*/  FFMA.FTZ R3, R14, c[0x0][0x2d0], -R0.reuse ;  /* 0x0000b4000e037a23 */ /* 0x108fe40000010800 */
[----:B------:R-:W-:-:S05]  /*5060*/  FFMA.FTZ R14, R78, c[0x0][0x2d0], -R0 ;  /* 0x0000b4004e0e7a23 */ /* 0x000fca0000010800 */
[----:B------:R-:W3:Y:S01]  /*5070*/  MUFU.EX2 R156, R3 ;  /* 0x00000003009c7308 */ /* 0x000ee20000000800 */
[----:B--2---:R-:W-:-:S07]  /*5080*/  FMUL.FTZ R2, R12, c[0x0][0x2d0] ;  /* 0x0000b4000c027a20 */ /* 0x004fce0000410000 */
[----:B------:R-:W-:Y:S01]  /*5090*/  MUFU.EX2 R14, R14 ;  /* 0x0000000e000e7308 */ /* 0x000fe20000000800 */
[----:B------:R-:W-:Y:S02]  /*50a0*/  FSEL R2, R2, RZ, P0 ;  /* 0x000000ff02027208 */ /* 0x000fe40000000000 */
[----:B---3--:R-:W-:-:S03]  /*50b0*/  F2FP.BF16.PACK_AB R10, R156, R13 ;  /* 0x0000000d9c0a723e */ /* 0x008fc600000010ff */
[----:B------:R-:W-:-:S04]  /*50c0*/  FFMA.FTZ R3, R6, c[0x0][0x2d0], -R2 ;  /* 0x0000b40006037a23 */ /* 0x000fc80000010802 */
[----:B------:R2:W-:Y:S02]  /*50d0*/  MUFU.EX2 R155, R3 ;  /* 0x00000003009b7308 */ /* 0x0005e40000000800 */
[--C-:B--2---:R-:W-:Y:S02]  /*50e0*/  FFMA.FTZ R3, R7, c[0x0][0x2d0], -R2.reuse ;  /* 0x0000b40007037a23 */ /* 0x104fe40000010802 */
[----:B-1----:R-:W1:Y:S04]  /*50f0*/  LDSM.16.MT88.4 R4, [R168] ;  /* 0x00000000a804783b */ /* 0x002e680000004200 */
[----:B------:R2:W3:Y:S02]  /*5100*/  MUFU.EX2 R153, R3 ;  /* 0x0000000300997308 */ /* 0x0004e40000000800 */
[----:B--2---:R-:W-:Y:S01]  /*5110*/  FFMA.FTZ R3, R8, c[0x0][0x2d0], -R2 ;  /* 0x0000b40008037a23 */ /* 0x004fe20000010802 */
[----:B------:R-:W-:-:S02]  /*5120*/  F2FP.BF16.PACK_AB R8, R152, R154 ;  /* 0x0000009a9808723e */ /* 0x000fc400000010ff */
[----:B---3--:R-:W-:-:S03]  /*5130*/  F2FP.BF16.PACK_AB R9, R153, R155 ;  /* 0x0000009b9909723e */ /* 0x008fc600000010ff */
        /* <DEDUP_REMOVED lines=12> */
[----:B-1----:R-:W-:Y:S01]  /*5200*/  FFMA.FTZ R3, R23, c[0x0][0x2d0], -R0 ;  /* 0x0000b40017037a23 */ /* 0x002fe20000010800 */
[----:B--2---:R-:W-:-:S03]  /*5210*/  F2FP.BF16.PACK_AB R4, R215, R183 ;  /* 0x000000b7d704723e */ /* 0x004fc600000010ff */
[----:B------:R1:W-:Y:S02]  /*5220*/  MUFU.EX2 R214, R3 ;  /* 0x0000000300d67308 */ /* 0x0003e40000000800 */
[----:B-1----:R-:W-:Y:S02]  /*5230*/  FFMA.FTZ R3, R24, c[0x0][0x2d0], -R0 ;  /* 0x0000b40018037a23 */ /* 0x002fe40000010800 */
[----:B------:R-:W-:Y:S04]  /*5240*/  HMMA.16816.F32.BF16 R24, R8, R6, RZ ;  /* 0x000000060818723c */ /* 0x000fe800000418ff */
[----:B------:R1:W2:Y:S02]  /*5250*/  MUFU.EX2 R219, R3 ;  /* 0x0000000300db7308 */ /* 0x0002a40000000800 */
[----:B-1----:R-:W-:Y:S01]  /*5260*/  FFMA.FTZ R3, R15, c[0x0][0x2d0], -R2 ;  /* 0x0000b4000f037a23 */ /* 0x002fe20000010802 */
[----:B--2---:R-:W-:Y:S01]  /*5270*/  F2FP.BF16.PACK_AB R6, R219, R214 ;  /* 0x000000d6db06723e */ /* 0x004fe200000010ff */
[----:B------:R-:W-:-:S04]  /*5280*/  FFMA.FTZ R15, R79, c[0x0][0x2d0], -R0 ;  /* 0x0000b4004f0f7a23 */ /* 0x000fc80000010800 */
[----:B------:R1:W-:Y:S08]  /*5290*/  MUFU.EX2 R213, R3 ;  /* 0x0000000300d57308 */ /* 0x0003f00000000800 */
[----:B------:R-:W-:Y:S01]  /*52a0*/  MUFU.EX2 R15, R15 ;  /* 0x0000000f000f7308 */ /* 0x000fe20000000800 */
[--C-:B-1----:R-:W-:Y:S02]  /*52b0*/  FFMA.FTZ R3, R22, c[0x0][0x2d0], -R2.reuse ;  /* 0x0000b40016037a23 */ /* 0x102fe40000010802 */
[----:B------:R-:W-:Y:S01]  /*52c0*/  HMMA.16816.F32.BF16 R20, R8, R40, RZ ;  /* 0x000000280814723c */ /* 0x000fe200000418ff */
[----:B------:R-:W-:Y:S04]  /*52d0*/  LDSM.16.MT88.4 R40, [R168+0x2800] ;  /* 0x00280000a828783b */ /* 0x000fe80000004200 */
        /* <DEDUP_REMOVED lines=16> */
[----:B------:R-:W-:Y:S01]  /*53e0*/  LDSM.16.MT88.4 R56, [R170+0x2000] ;  /* 0x00200000aa38783b */ /* 0x000fe20000004200 */
[----:B------:R2:W-:Y:S06]  /*53f0*/  MUFU.EX2 R172, R3 ;  /* 0x0000000300ac7308 */ /* 0x0005ec0000000800 */
[C---:B------:R-:W-:Y:S08]  /*5400*/  HMMA.16816.F32.BF16 R144, R4.reuse, R44, R20 ;  /* 0x0000002c0490723c */ /* 0x040ff00000041814 */
[----:B------:R-:W-:Y:S01]  /*5410*/  HMMA.16816.F32.BF16 R140, R4, R46, R16 ;  /* 0x0000002e048c723c */ /* 0x000fe20000041810 */
[----:B------:R-:W5:Y:S01]  /*5420*/  LDSM.16.MT88.4 R44, [R167+0x2800] ;  /* 0x00280000a72c783b */ /* 0x000f620000004200 */
[----:B--2---:R-:W-:-:S04]  /*5430*/  FFMA.FTZ R3, R73, c[0x0][0x2d0], -R0 ;  /* 0x0000b40049037a23 */ /* 0x004fc80000010800 */
[----:B------:R2:W-:Y:S02]  /*5440*/  MUFU.EX2 R177, R3 ;  /* 0x0000000300b17308 */ /* 0x0005e40000000800 */
[----:B-1----:R-:W-:Y:S08]  /*5450*/  HMMA.16816.F32.BF16 R20, R8, R52, RZ ;  /* 0x000000340814723c */ /* 0x002ff000000418ff */
[----:B------:R-:W-:Y:S01]  /*5460*/  HMMA.16816.F32.BF16 R124, R4, R38, R48 ;  /* 0x00000026047c723c */ /* 0x000fe20000041830 */
[----:B------:R-:W-:Y:S01]  /*5470*/  LDSM.16.MT88.4 R48, [R169+0x2800] ;  /* 0x00280000a930783b */ /* 0x000fe20000004200 */
[----:B--2---:R-:W-:-:S06]  /*5480*/  FFMA.FTZ R3, R72, c[0x0][0x2d0], -R0 ;  /* 0x0000b40048037a23 */ /* 0x004fcc0000010800 */
[C---:B------:R-:W-:Y:S01]  /*5490*/  HMMA.16816.F32.BF16 R16, R8.reuse, R54, RZ ;  /* 0x000000360810723c */ /* 0x040fe200000418ff */
[----:B------:R-:W1:Y:S01]  /*54a0*/  LDSM.16.MT88.4 R52, [R170+0x2800] ;  /* 0x00280000aa34783b */ /* 0x000e620000004200 */
[----:B------:R2:W1:Y:S06]  /*54b0*/  MUFU.EX2 R180, R3 ;  /* 0x0000000300b47308 */ /* 0x00046c0000000800 */
[----:B------:R-:W-:Y:S08]  /*54c0*/  HMMA.16816.F32.BF16 R36, R8, R64, RZ ;  /* 0x000000400824723c */ /* 0x000ff000000418ff */
[----:B---3--:R-:W-:Y:S01]  /*54d0*/  HMMA.16816.F32.BF16 R108, R4, R28, R20 ;  /* 0x0000001c046c723c */ /* 0x008fe20000041814 */
[----:B--2---:R-:W-:-:S04]  /*54e0*/  FFMA.FTZ R3, R70, c[0x0][0x2d0], -R2 ;  /* 0x0000b40046037a23 */ /* 0x004fc80000010802 */
[----:B------:R2:W-:Y:S03]  /*54f0*/  MUFU.EX2 R162, R3 ;  /* 0x0000000300a27308 */ /* 0x0005e60000000800 */
[C---:B------:R-:W-:Y:S01]  /*5500*/  HMMA.16816.F32.BF16 R32, R8.reuse, R66, RZ ;  /* 0x000000420820723c */ /* 0x040fe200000418ff */
[----:B------:R-:W3:Y:S07]  /*5510*/  LDSM.16.MT88.4 R64, [R167+0x4000] ;  /* 0x00400000a740783b */ /* 0x000eee0000004200 */
[----:B----4-:R-:W-:Y:S01]  /*5520*/  HMMA.16816.F32.BF16 R20, R8, R24, RZ ;  /* 0x000000180814723c */ /* 0x010fe200000418ff */
[----:B--2---:R-:W-:-:S07]  /*5530*/  FFMA.FTZ R3, R68, c[0x0][0x2d0], -R2 ;  /* 0x0000b40044037a23 */ /* 0x004fce0000010802 */
[C---:B------:R-:W-:Y:S08]  /*5540*/  HMMA.16816.F32.BF16 R136, R4.reuse, R30, R16 ;  /* 0x0000001e0488723c */ /* 0x040ff00000041810 */
[----:B-----5:R-:W-:Y:S01]  /*5550*/  HMMA.16816.F32.BF16 R128, R4, R44, R36 ;  /* 0x0000002c0480723c */ /* 0x020fe20000041824 */
[----:B------:R-:W2:Y:S07]  /*5560*/  LDSM.16.MT88.4 R36, [R168+0x4000] ;  /* 0x00400000a824783b */ /* 0x000eae0000004200 */
[C---:B------:R-:W-:Y:S08]  /*5570*/  HMMA.16816.F32.BF16 R28, R8.reuse, R58, RZ ;  /* 0x0000003a081c723c */ /* 0x040ff000000418ff */
[----:B------:R-:W-:Y:S08]  /*5580*/  HMMA.16816.F32.BF16 R16, R8, R26, RZ ;  /* 0x0000001a0810723c */ /* 0x000ff000000418ff */
[C---:B------:R-:W-:Y:S01]  /*5590*/  HMMA.16816.F32.BF16 R112, R4.reuse, R46, R32 ;  /* 0x0000002e0470723c */ /* 0x040fe20000041820 */
[----:B------:R-:W4:Y:S07]  /*55a0*/  LDSM.16.MT88.4 R44, [R167+0x4800] ;  /* 0x00480000a72c783b */ /* 0x000f2e0000004200 */
[----:B------:R-:W-:Y:S08]  /*55b0*/  HMMA.16816.F32.BF16 R120, R4, R40, R20 ;  /* 0x000000280478723c */ /* 0x000ff00000041814 */
[C---:B------:R-:W-:Y:S08]  /*55c0*/  HMMA.16816.F32.BF16 R20, R8.reuse, R62, RZ ;  /* 0x0000003e0814723c */ /* 0x040ff000000418ff */
[----:B------:R-:W-:Y:S08]  /*55d0*/  HMMA.16816.F32.BF16 R32, R8, R56, RZ ;  /* 0x000000380820723c */ /* 0x000ff000000418ff */
[C---:B-1----:R-:W-:Y:S01]  /*55e0*/  HMMA.16816.F32.BF16 R92, R4.reuse, R54, R28 ;  /* 0x00000036045c723c */ /* 0x042fe2000004181c */
[----:B------:R-:W1:Y:S07]  /*55f0*/  LDSM.16.MT88.4 R28, [R168+0x4800] ;  /* 0x00480000a81c783b */ /* 0x000e6e0000004200 */
[----:B------:R-:W-:Y:S08]  /*5600*/  HMMA.16816.F32.BF16 R104, R4, R42, R16 ;  /* 0x0000002a0468723c */ /* 0x000ff00000041810 */
[----:B---3--:R-:W-:Y:S08]  /*5610*/  HMMA.16816.F32.BF16 R16, R8, R64, RZ ;  /* 0x000000400810723c */ /* 0x008ff000000418ff */
[C---:B------:R-:W-:Y:S08]  /*5620*/  HMMA.16816.F32.BF16 R84, R4.reuse, R50, R20 ;  /* 0x000000320454723c */ /* 0x040ff00000041814 */
[----:B------:R-:W-:Y:S01]  /*5630*/  HMMA.16816.F32.BF16 R96, R4, R52, R32 ;  /* 0x000000340460723c */ /* 0x000fe20000041820 */
[----:B------:R-:W3:Y:S07]  /*5640*/  LDSM.16.MT88.4 R32, [R170+0x4000] ;  /* 0x00400000aa20783b */ /* 0x000eee0000004200 */
[C---:B--2---:R-:W-:Y:S08]  /*5650*/  HMMA.16816.F32.BF16 R20, R8.reuse, R36, RZ ;  /* 0x000000240814723c */ /* 0x044ff000000418ff */
[----:B------:R-:W-:Y:S08]  /*5660*/  HMMA.16816.F32.BF16 R24, R8, R60, RZ ;  /* 0x0000003c0818723c */ /* 0x000ff000000418ff */
[----:B----4-:R-:W-:Y:S08]  /*5670*/  HMMA.16816.F32.BF16 R80, R4, R44, R16 ;  /* 0x0000002c0450723c */ /* 0x010ff00000041810 */
[----:B------:R-:W-:Y:S08]  /*5680*/  HMMA.16816.F32.BF16 R16, R8, R38, RZ ;  /* 0x000000260810723c */ /* 0x000ff000000418ff */
[C---:B-1----:R-:W-:Y:S01]  /*5690*/  HMMA.16816.F32.BF16 R56, R4.reuse, R28, R20 ;  /* 0x0000001c0438723c */ /* 0x042fe20000041814 */
[----:B------:R-:W1:Y:S07]  /*56a0*/  LDSM.16.MT88.4 R20, [R170+0x4800] ;  /* 0x00480000aa14783b */ /* 0x000e6e0000004200 */
[----:B------:R-:W-:Y:S08]  /*56b0*/  HMMA.16816.F32.BF16 R88, R4, R48, R24 ;  /* 0x000000300458723c */ /* 0x000ff00000041818 */
[----:B------:R-:W-:Y:S08]  /*56c0*/  HMMA.16816.F32.BF16 R24, R8, R66, RZ ;  /* 0x000000420818723c */ /* 0x000ff000000418ff */
[----:B------:R-:W-:Y:S08]  /*56d0*/  HMMA.16816.F32.BF16 R48, R4, R30, R16 ;  /* 0x0000001e0430723c */ /* 0x000ff00000041810 */
[----:B---3--:R-:W-:Y:S08]  /*56e0*/  HMMA.16816.F32.BF16 R16, R8, R32, RZ ;  /* 0x000000200810723c */ /* 0x008ff000000418ff */
[C---:B------:R-:W-:Y:S11]  /*56f0*/  HMMA.16816.F32.BF16 R64, R4.reuse, R46, R24 ;  /* 0x0000002e0440723c */ /* 0x040ff60000041818 */
[----:B------:R-:W-:Y:S05]  /*5700*/  @!UPT UIADD3 URZ, URZ, URZ, URZ ;  /* 0x0000003f3f3ff290 */ /* 0x000fea000fffe03f */
[----:B-1----:R-:W-:Y:S08]  /*5710*/  HMMA.16816.F32.BF16 R44, R4, R20, R16 ;  /* 0x00000014042c723c */ /* 0x002ff00000041810 */
[----:B------:R-:W-:Y:S11]  /*5720*/  HMMA.16816.F32.BF16 R16, R8, R34, RZ ;  /* 0x000000220810723c */ /* 0x000ff600000418ff */
[----:B------:R-:W-:Y:S11]  /*5730*/  @!UPT UIADD3 URZ, URZ, URZ, URZ ;  /* 0x0000003f3f3ff290 */ /* 0x000ff6000fffe03f */
[----:B------:R-:W-:Y:S02]  /*5740*/  @!UPT UIADD3 URZ, URZ, URZ, URZ ;  /* 0x0000003f3f3ff290 */ /* 0x000fe4000fffe03f */
[----:B------:R-:W-:Y:S01]  /*5750*/  HMMA.16816.F32.BF16 R36, R4, R22, R16 ;  /* 0x000000160424723c */ /* 0x000fe20000041810 */
[----:B------:R-:W1:Y:S07]  /*5760*/  LDSM.16.MT88.4 R16, [R169+0x4000] ;  /* 0x00400000a910783b */ /* 0x000e6e0000004200 */
[C---:B-1----:R-:W-:Y:S08]  /*5770*/  HMMA.16816.F32.BF16 R20, R8.reuse, R16, RZ ;  /* 0x000000100814723c */ /* 0x042ff000000418ff */
[----:B------:R-:W-:Y:S01]  /*5780*/  HMMA.16816.F32.BF16 R8, R8, R18, RZ ;  /* 0x000000120808723c */ /* 0x000fe200000418ff */
[----:B------:R-:W1:Y:S11]  /*5790*/  LDSM.16.MT88.4 R16, [R169+0x4800] ;  /* 0x00480000a910783b */ /* 0x000e760000004200 */
[----:B------:R-:W-:Y:S04]  /*57a0*/  @!UPT UIADD3 URZ, URZ, URZ, URZ ;  /* 0x0000003f3f3ff290 */ /* 0x000fe8000fffe03f */
[C---:B-1----:R-:W-:Y:S01]  /*57b0*/  HMMA.16816.F32.BF16 R24, R4.reuse, R16, R20 ;  /* 0x000000100418723c */ /* 0x042fe20000041814 */
[----:B------:R1:W2:Y:S06]  /*57c0*/  MUFU.EX2 R22, R3 ;  /* 0x0000000300167308 */ /* 0x0002ac0000000800 */
[----:B------:R-:W-:Y:S01]  /*57d0*/  FADD.FTZ R21, R155, R153 ;  /* 0x000000999b157221 */ /* 0x000fe20000010000 */
[----:B------:R-:W-:Y:S01]  /*57e0*/  HMMA.16816.F32.BF16 R16, R4, R18, R8 ;  /* 0x000000120410723c */ /* 0x000fe20000041808 */
[----:B------:R-:W3:Y:S06]  /*57f0*/  LDSM.16.MT88.4 R8, [R167+0x1000] ;  /* 0x00100000a708783b */ /* 0x000eec0000004200 */
[----:B------:R-:W-:Y:S01]  /*5800*/  FADD.FTZ R4, R154, R152 ;  /* 0x000000989a047221 */ /* 0x000fe20000010000 */
[----:B------:R-:W-:Y:S01]  /*5810*/  F2FP.BF16.PACK_AB R6, R180, R177 ;  /* 0x000000b1b406723e */ /* 0x000fe200000010ff */
[----:B-1----:R-:W-:Y:S01]  /*5820*/  FFMA.FTZ R3, R71, c[0x0][0x2d0], -R2 ;  /* 0x0000b40047037a23 */ /* 0x002fe20000010802 */
[----:B--2---:R-:W-:-:S03]  /*5830*/  F2FP.BF16.PACK_AB R5, R22, R162 ;  /* 0x000000a21605723e */ /* 0x004fc600000010ff */
[----:B------:R1:W-:Y:S02]  /*5840*/  MUFU.EX2 R23, R3 ;  /* 0x0000000300177308 */ /* 0x0003e40000000800 */
[----:B-1----:R-:W-:-:S06]  /*5850*/  FFMA.FTZ R3, R69, c[0x0][0x2d0], -R2 ;  /* 0x0000b40045037a23 */ /* 0x002fcc0000010802 */
[----:B------:R1:W2:Y:S02]  /*5860*/  MUFU.EX2 R171, R3 ;  /* 0x0000000300ab7308 */ /* 0x0002a40000000800 */
[----:B-1----:R-:W-:Y:S01]  /*5870*/  FADD.FTZ R3, R13, R4 ;  /* 0x000000040d037221 */ /* 0x002fe20000010000 */
[----:B------:R-:W-:Y:S01]  /*5880*/  F2FP.BF16.PACK_AB R4, R172, R163 ;  /* 0x000000a3ac04723e */ /* 0x000fe200000010ff */
[--C-:B------:R-:W-:Y:S01]  /*5890*/  FFMA.FTZ R13, R77, c[0x0][0x2d0], -R0.reuse ;  /* 0x0000b4004d0d7a23 */ /* 0x100fe20000010800 */
[----:B--2---:R-:W-:Y:S01]  /*58a0*/  F2FP.BF16.PACK_AB R7, R171, R23 ;  /* 0x00000017ab07723e */ /* 0x004fe200000010ff */
[----:B------:R-:W-:Y:S02]  /*58b0*/  FFMA.FTZ R0, R76, c[0x0][0x2d0], -R0 ;  /* 0x0000b4004c007a23 */ /* 0x000fe40000010800 */
[----:B------:R-:W-:Y:S02]  /*58c0*/  FADD.FTZ R20, R156, R3 ;  /* 0x000000039c147221 */ /* 0x000fe40000010000 */
[----:B------:R1:W-:Y:S01]  /*58d0*/  MUFU.EX2 R185, R0 ;  /* 0x0000000000b97308 */ /* 0x0003e20000000800 */
[--C-:B------:R-:W-:Y:S01]  /*58e0*/  FFMA.FTZ R3, R102, c[0x0][0x2d0], -R2.reuse ;  /* 0x0000b40066037a23 */ /* 0x100fe20000010802 */
[C---:B---3--:R-:W-:Y:S06]  /*58f0*/  HMMA.16816.F32.BF16 R132, R4.reuse, R8, R132 ;  /* 0x000000080484723c */ /* 0x048fec0000041884 */
[----:B------:R-:W2:Y:S02]  /*5900*/  MUFU.EX2 R13, R13 ;  /* 0x0000000d000d7308 */ /* 0x000ea40000000800 */
[----:B------:R-:W-:Y:S01]  /*5910*/  HMMA.16816.F32.BF16 R28, R4, R10, R124 ;  /* 0x0000000a041c723c */ /* 0x000fe2000004187c */
[----:B------:R-:W3:Y:S01]  /*5920*/  LDSM.16.MT88.4 R8, [R168+0x1000] ;  /* 0x00100000a808783b */ /* 0x000ee20000004200 */
[----:B-1----:R-:W-:-:S06]  /*5930*/  FFMA.FTZ R0, R161, c[0x0][0x2d0], -R2 ;  /* 0x0000b400a1007a23 */ /* 0x002fcc0000010802 */
[C---:B---3--:R-:W-:Y:S08]  /*5940*/  HMMA.16816.F32.BF16 R124, R4.reuse, R8, R148 ;  /* 0x00000008047c723c */ /* 0x048ff00000041894 */
        /* <DEDUP_REMOVED lines=16> */
[----:B------:R-:W1:Y:S04]  /*5a50*/  LDSM.16.MT88.4 R8, [R170+0x3000] ;  /* 0x00300000aa08783b */ /* 0x000e680000004200 */
[----:B------:R-:W-:Y:S03]  /*5a60*/  LDSM.16.MT88.4 R104, [R169+0x1800] ;  /* 0x00180000a968783b */ /* 0x000fe60000004200 */
[C---:B-1----:R-:W-:Y:S07]  /*5a70*/  HMMA.16816.F32.BF16 R156, R4.reuse, R8, R96 ;  /* 0x00000008049c723c */ /* 0x042fee0000041860 */
[----:B------:R-:W-:Y:S01]  /*5a80*/  F2FP.BF16.PACK_AB R96, R14, R15 ;  /* 0x0000000f0e60723e */ /* 0x000fe200000010ff */
[----:B------:R-:W-:Y:S01]  /*5a90*/  HMMA.16816.F32.BF16 R148, R4, R10, R92 ;  /* 0x0000000a0494723c */ /* 0x000fe2000004185c */
[----:B------:R-:W1:Y:S01]  /*5aa0*/  LDSM.16.MT88.4 R8, [R169+0x3000] ;  /* 0x00300000a908783b */ /* 0x000e620000004200 */
[----:B--2---:R-:W-:-:S06]  /*5ab0*/  F2FP.BF16.PACK_AB R98, R185, R13 ;  /* 0x0000000db962723e */ /* 0x004fcc00000010ff */
        /* <DEDUP_REMOVED lines=18> */
[----:B------:R-:W-:Y:S06]  /*5be0*/  MUFU.EX2 R8, R3 ;  /* 0x0000000300087308 */ /* 0x000fec0000000800 */
[----:B------:R-:W-:-:S02]  /*5bf0*/  FADD.FTZ R4, R184, R21 ;  /* 0x00000015b8047221 */ /* 0x000fc40000010000 */
[--C-:B-1----:R-:W-:Y:S02]  /*5c00*/  FFMA.FTZ R0, R160, c[0x0][0x2d0], -R2.reuse ;  /* 0x0000b400a0007a23 */ /* 0x102fe40000010802 */
[----:B------:R-:W-:Y:S02]  /*5c10*/  FFMA.FTZ R2, R101, c[0x0][0x2d0], -R2 ;  /* 0x0000b40065027a23 */ /* 0x000fe40000010802 */
[----:B------:R-:W-:Y:S01]  /*5c20*/  FADD.FTZ R4, R186, R4 ;  /* 0x00000004ba047221 */ /* 0x000fe20000010000 */
[----:B------:R-:W1:Y:S08]  /*5c30*/  MUFU.EX2 R10, R0 ;  /* 0x00000000000a7308 */ /* 0x000e700000000800 */
[----:B------:R-:W2:Y:S01]  /*5c40*/  MUFU.EX2 R186, R2 ;  /* 0x0000000200ba7308 */ /* 0x000ea20000000800 */
[----:B-1----:R-:W-:Y:S01]  /*5c50*/  F2FP.BF16.PACK_AB R97, R10, R9 ;  /* 0x000000090a61723e */ /* 0x002fe200000010ff */
[----:B------:R-:W-:-:S04]  /*5c60*/  FADD.FTZ R0, R183, R20 ;  /* 0x00000014b7007221 */ /* 0x000fc80000010000 */
[----:B------:R-:W-:Y:S01]  /*5c70*/  FADD.FTZ R0, R215, R0 ;  /* 0x00000000d7007221 */ /* 0x000fe20000010000 */
[----:B--2---:R-:W-:Y:S01]  /*5c80*/  F2FP.BF16.PACK_AB R99, R186, R8 ;  /* 0x00000008ba63723e */ /* 0x004fe200000010ff */
[----:B------:R-:W-:Y:S02]  /*5c90*/  FADD.FTZ R2, R213, R4 ;  /* 0x00000004d5027221 */ /* 0x000fe40000010000 */
[----:B------:R-:W-:Y:S01]  /*5ca0*/  LDSM.16.MT88.4 R4, [R169+0x5800] ;  /* 0x00580000a904783b */ /* 0x000fe20000004200 */
[----:B------:R-:W-:Y:S02]  /*5cb0*/  FADD.FTZ R0, R214, R0 ;  /* 0x00000000d6007221 */ /* 0x000fe40000010000 */
[----:B------:R-:W-:Y:S01]  /*5cc0*/  FADD.FTZ R2, R192, R2 ;  /* 0x00000002c0027221 */ /* 0x000fe20000010000 */
[----:B------:R-:W-:Y:S01]  /*5cd0*/  HMMA.16816.F32.BF16 R116, R96, R112, R116 ;  /* 0x000000706074723c */ /* 0x000fe20000041874 */
[----:B------:R-:W-:Y:S02]  /*5ce0*/  FADD.FTZ R0, R219, R0 ;  /* 0x00000000db007221 */ /* 0x000fe40000010000 */
[----:B------:R-:W-:-:S04]  /*5cf0*/  FADD.FTZ R2, R217, R2 ;  /* 0x00000002d9027221 */ /* 0x000fc80000010000 */
[----:B------:R-:W-:Y:S01]  /*5d00*/  FADD.FTZ R3, R218, R2 ;  /* 0x00000002da037221 */ /* 0x000fe20000010000 */
[----:B------:R-:W-:Y:S01]  /*5d10*/  HMMA.16816.F32.BF16 R112, R96, R114, R40 ;  /* 0x000000726070723c */ /* 0x000fe20000041828 */
[----:B------:R-:W1:Y:S01]  /*5d20*/  LDSM.16.MT88.4 R40, [R167+0x3800] ;  /* 0x00380000a728783b */ /* 0x000e620000004200 */
[----:B------:R-:W-:-:S06]  /*5d30*/  @P4 IMAD.HI.U32 R2, R205, c[0x0][0x2c8], RZ ;  /* 0x0000b200cd024a27 */ /* 0x000fcc00078e00ff */
[C---:B------:R-:W-:Y:S01]  /*5d40*/  HMMA.16816.F32.BF16 R44, R96.reuse, R48, R72 ;  /* 0x00000030602c723c */ /* 0x040fe20000041848 */
[----:B------:R-:W2:Y:S07]  /*5d50*/  LDSM.16.MT88.4 R72, [R167+0x5800] ;  /* 0x00580000a748783b */ /* 0x000eae0000004200 */
[C---:B------:R-:W-:Y:S08]  /*5d60*/  HMMA.16816.F32.BF16 R108, R96.reuse, R104, R108 ;  /* 0x00000068606c723c */ /* 0x040ff0000004186c */
[C---:B------:R-:W-:Y:S08]  /*5d70*/  HMMA.16816.F32.BF16 R104, R96.reuse, R106, R52 ;  /* 0x0000006a6068723c */ /* 0x040ff00000041834 */
[C---:B------:R-:W-:Y:S08]  /*5d80*/  HMMA.16816.F32.BF16 R48, R96.reuse, R50, R76 ;  /* 0x000000326030723c */ /* 0x040ff0000004184c */
[C---:B------:R-:W-:Y:S08]  /*5d90*/  HMMA.16816.F32.BF16 R132, R96.reuse, R128, R132 ;  /* 0x000000806084723c */ /* 0x040ff00000041884 */
[C---:B-1----:R-:W-:Y:S08]  /*5da0*/  HMMA.16816.F32.BF16 R36, R96.reuse, R40, R60 ;  /* 0x000000286024723c */ /* 0x042ff0000004183c */
[C---:B------:R-:W-:Y:S08]  /*5db0*/  HMMA.16816.F32.BF16 R60, R96.reuse, R64, R140 ;  /* 0x00000040603c723c */ /* 0x040ff0000004188c */
[C---:B------:R-:W-:Y:S01]  /*5dc0*/  HMMA.16816.F32.BF16 R64, R96.reuse, R66, R88 ;  /* 0x000000426040723c */ /* 0x040fe20000041858 */
[----:B------:R-:W1:Y:S07]  /*5dd0*/  LDSM.16.MT88.4 R88, [R170+0x5800] ;  /* 0x00580000aa58783b */ /* 0x000e6e0000004200 */
[C---:B------:R-:W-:Y:S08]  /*5de0*/  HMMA.16816.F32.BF16 R40, R96.reuse, R42, R68 ;  /* 0x0000002a6028723c */ /* 0x040ff00000041844 */
[C---:B--2---:R-:W-:Y:S08]  /*5df0*/  HMMA.16816.F32.BF16 R68, R96.reuse, R72, R84 ;  /* 0x000000486044723c */ /* 0x044ff00000041854 */
[C---:B------:R-:W-:Y:S01]  /*5e00*/  HMMA.16816.F32.BF16 R72, R96.reuse, R74, R80 ;  /* 0x0000004a6048723c */ /* 0x040fe20000041850 */
[----:B------:R-:W2:Y:S07]  /*5e10*/  LDSM.16.MT88.4 R80, [R168+0x5800] ;  /* 0x00580000a850783b */ /* 0x000eae0000004200 */
[C---:B------:R-:W-:Y:S08]  /*5e20*/  HMMA.16816.F32.BF16 R124, R96.reuse, R120, R124 ;  /* 0x00000078607c723c */ /* 0x040ff0000004187c */
[C---:B------:R-:W-:Y:S08]  /*5e30*/  HMMA.16816.F32.BF16 R52, R96.reuse, R56, R156 ;  /* 0x000000386034723c */ /* 0x040ff0000004189c */
[C---:B-1----:R-:W-:Y:S08]  /*5e40*/  HMMA.16816.F32.BF16 R84, R96.reuse, R88, R136 ;  /* 0x000000586054723c */ /* 0x042ff00000041888 */
[C---:B------:R-:W-:Y:S08]  /*5e50*/  HMMA.16816.F32.BF16 R88, R96.reuse, R90, R92 ;  /* 0x0000005a6058723c */ /* 0x040ff0000004185c */
[C---:B------:R-:W-:Y:S07]  /*5e60*/  HMMA.16816.F32.BF16 R92, R96.reuse, R4, R24 ;  /* 0x00000004605c723c */ /* 0x040fee0000041818 */
[----:B------:R-:W-:Y:S01]  /*5e70*/  FADD.FTZ R4, R163, R0 ;  /* 0x00000000a3047221 */ /* 0x000fe20000010000 */
[----:B------:R-:W-:Y:S01]  /*5e80*/  MOV R0, R205 ;  /* 0x000000cd00007202 */ /* 0x000fe20000000f00 */
[----:B--2---:R-:W-:Y:S01]  /*5e90*/  HMMA.16816.F32.BF16 R76, R96, R80, R152 ;  /* 0x00000050604c723c */ /* 0x004fe20000041898 */
[----:B------:R-:W-:Y:S01]  /*5ea0*/  @P4 SHF.R.U32.HI R0, RZ, c[0x0][0x2cc], R2 ;  /* 0x0000b300ff004a19 */ /* 0x000fe20000011602 */
[----:B------:R-:W-:-:S02]  /*5eb0*/  FADD.FTZ R2, R162, R3 ;  /* 0x00000003a2027221 */ /* 0x000fc40000010000 */
[----:B------:R-:W-:Y:S01]  /*5ec0*/  FADD.FTZ R4, R172, R4 ;  /* 0x00000004ac047221 */ /* 0x000fe20000010000 */
[----:B------:R-:W-:Y:S01]  /*5ed0*/  IADD3 R0, R0, R203, -R204 ;  /* 0x000000cb00007210 */ /* 0x000fe20007ffe8cc */
[----:B------:R-:W-:Y:S02]  /*5ee0*/  FADD.FTZ R2, R22, R2 ;  /* 0x0000000216027221 */ /* 0x000fe40000010000 */
[----:B------:R-:W-:Y:S01]  /*5ef0*/  FADD.FTZ R4, R177, R4 ;  /* 0x00000004b1047221 */ /* 0x000fe20000010000 */
[----:B------:R-:W-:Y:S01]  /*5f00*/  SHF.R.S32.HI R5, RZ, 0x1f, R0 ;  /* 0x0000001fff057819 */ /* 0x000fe20000011400 */
[----:B------:R-:W-:Y:S01]  /*5f10*/  FADD.FTZ R3, R23, R2 ;  /* 0x0000000217037221 */ /* 0x000fe20000010000 */
[C---:B------:R-:W-:Y:S01]  /*5f20*/  HMMA.16816.F32.BF16 R128, R96.reuse, R130, R28 ;  /* 0x000000826080723c */ /* 0x040fe2000004181c */
[----:B------:R-:W-:Y:S01]  /*5f30*/  FADD.FTZ R2, R180, R4 ;  /* 0x00000004b4027221 */ /* 0x000fe20000010000 */
[----:B------:R-:W-:Y:S01]  /*5f40*/  LEA.HI R5, R5, R0, RZ, 0x6 ;  /* 0x0000000005057211 */ /* 0x000fe200078f30ff */
[----:B------:R-:W-:Y:S01]  /*5f50*/  FADD.FTZ R0, R171, R3 ;  /* 0x00000003ab007221 */ /* 0x000fe20000010000 */
[----:B------:R-:W-:Y:S01]  /*5f60*/  IADD3 R180, R209, -0x2, RZ ;  /* 0xfffffffed1b47810 */ /* 0x000fe20007ffe0ff */
[----:B------:R-:W-:Y:S01]  /*5f70*/  FADD.FTZ R2, R15, R2 ;  /* 0x000000020f027221 */ /* 0x000fe20000010000 */
[----:B------:R-:W-:Y:S01]  /*5f80*/  SHF.R.S32.HI R3, RZ, 0x6, R5 ;  /* 0x00000006ff037819 */ /* 0x000fe20000011405 */
[----:B------:R-:W-:Y:S01]  /*5f90*/  FADD.FTZ R0, R9, R0 ;  /* 0x0000000009007221 */ /* 0x000fe20000010000 */
[----:B------:R-:W-:Y:S01]  /*5fa0*/  HMMA.16816.F32.BF16 R120, R96, R122, R32 ;  /* 0x0000007a6078723c */ /* 0x000fe20000041820 */
[----:B------:R-:W-:Y:S01]  /*5fb0*/  FADD.FTZ R2, R14, R2 ;  /* 0x000000020e027221 */ /* 0x000fe20000010000 */
[----:B------:R-:W-:Y:S01]  /*5fc0*/  IMNMX R192, R189, R3, !PT ;  /* 0x00000003bdc07217 */ /* 0x000fe20007800200 */
[----:B------:R-:W-:-:S02]  /*5fd0*/  FADD.FTZ R0, R10, R0 ;  /* 0x000000000a007221 */ /* 0x000fc40000010000 */
[----:B------:R-:W-:Y:S01]  /*5fe0*/  FADD.FTZ R2, R13, R2 ;  /* 0x000000020d027221 */ /* 0x000fe20000010000 */
[----:B------:R-:W-:Y:S01]  /*5ff0*/  ISETP.GE.AND P0, PT, R180, R192, PT ;  /* 0x000000c0b400720c */ /* 0x000fe20003f06270 */
[----:B------:R-:W-:Y:S01]  /*6000*/  FADD.FTZ R0, R8, R0 ;  /* 0x0000000008007221 */ /* 0x000fe20000010000 */
[----:B------:R-:W-:Y:S01]  /*6010*/  HMMA.16816.F32.BF16 R56, R96, R58, R148 ;  /* 0x0000003a6038723c */ /* 0x000fe20000041894 */
[----:B------:R-:W-:Y:S02]  /*6020*/  FADD.FTZ R185, R185, R2 ;  /* 0x00000002b9b97221 */ /* 0x000fe40000010000 */
[----:B------:R-:W-:-:S05]  /*6030*/  FADD.FTZ R186, R186, R0 ;  /* 0x00000000baba7221 */ /* 0x000fca0000010000 */
[C---:B------:R-:W-:Y:S08]  /*6040*/  HMMA.16816.F32.BF16 R80, R96.reuse, R82, R144 ;  /* 0x000000526050723c */ /* 0x040ff00000041890 */
[----:B------:R-:W-:Y:S01]  /*6050*/  HMMA.16816.F32.BF16 R96, R96, R6, R16 ;  /* 0x000000066060723c */ /* 0x000fe20000041810 */
[----:B------:R-:W-:Y:S03]  /*6060*/  @!UPT UIADD3 URZ, URZ, URZ, URZ ;  /* 0x0000003f3f3ff290 */ /* 0x000fe6000fffe03f */
[----:B------:R-:W-:Y:S11]  /*6070*/  @!P0 BRA `(.L_x_1147) ;  /* 0x000036b000008947 */ /* 0x000ff60003800000 */
[----:B------:R-:W-:Y:S02]  /*6080*/  MOV R102, R12 ;  /* 0x0000000c00667202 */ /* 0x000fe40000000f00 */
[----:B------:R-:W-:-:S07]  /*6090*/  MOV R101, R100 ;  /* 0x0000006400657202 */ /* 0x000fce0000000f00 */
.L_x_1158:
        /* <DEDUP_REMOVED lines=16> */
[C---:B------:R-:W-:Y:S01]  /*61a0*/  IMAD.WIDE.U32 R2, R181.reuse, c[0x0][0x208], RZ ;  /* 0x00008200b5027a25 */ /* 0x040fe200078e00ff */
        /* <DEDUP_REMOVED lines=23> */
.L_x_1244:
[----:B------:R-:W-:-:S05]  /*6320*/  BRA.DIV ~URZ, `(.L_x_1151) ;  /* 0x0000c1327f007947 */ /* 0x000fca000b800000 */
[----:B------:R-:W5:Y:S01]  /*6330*/  SHFL.IDX PT, R0, R12, RZ, 0x181f ;  /* 0x00181fff0c007589 */ /* 0x000f6200000e0000 */
[----:B------:R-:W-:Y:S02]  /*6340*/  ISETP.GE.AND P5, PT, R182, c[0x0][0x1d4], PT ;  /* 0x00007500b6007a0c */ /* 0x000fe40003fa6270 */
[----:B------:R-:W-:Y:S02]  /*6350*/  ISETP.GE.AND P2, PT, R187, c[0x0][0x1d4], PT ;  /* 0x00007500bb007a0c */ /* 0x000fe40003f46270 */
[C---:B-----5:R-:W-:Y:S02]  /*6360*/  IADD3 R2, P0, R0.reuse, R20, RZ ;  /* 0x0000001400027210 */ /* 0x060fe40007f1e0ff */
[----:B------:R-:W-:Y:S03]  /*6370*/  IADD3 R6, P6, R0, R21, RZ ;  /* 0x0000001500067210 */ /* 0x000fe60007fde0ff */
[----:B---3--:R-:W-:Y:S01]  /*6380*/  IMAD.X R3, R4, 0x1, R13, P0 ;  /* 0x0000000104037824 */ /* 0x008fe200000e060d */
        /* <DEDUP_REMOVED lines=14> */
.L_x_1245:
[C---:B--23--:R-:W-:Y:S02]  /*6470*/  IADD3 R2, -R5.reuse, 0x10, RZ ;  /* 0x0000001005027810 */ /* 0x04cfe40007ffe1ff */
[----:B------:R-:W-:Y:S02]  /*6480*/  ISETP.NE.U32.AND P5, PT, R5, RZ, PT ;  /* 0x000000ff0500720c */ /* 0x000fe40003fa5070 */
[----:B------:R-:W-:Y:S02]  /*6490*/  LOP3.LUT R2, R2, 0xf, RZ, 0xc0, !PT ;  /* 0x0000000f02027812 */ /* 0x000fe400078ec0ff */
[----:B------:R-:W-:Y:S02]  /*64a0*/  ISETP.NE.U32.AND P6, PT, R6, RZ, PT ;  /* 0x000000ff0600720c */ /* 0x000fe40003fc5070 */
        /* <DEDUP_REMOVED lines=15> */
[----:B------:R-:W-:Y:S05]  /*65a0*/  IADD3.X R3, RZ, R4, R15, P2, P0 ;  /* 0x00000004ff037210 */ /* 0x000fea00017e040f */
[----:B------:R2:W-:Y:S04]  /*65b0*/  LDGSTS.E.BYPASS.LTC128B.128.ZFILL [R179+0x5100], [R2.64], P5 ;  /* 0x0510000002b37fae */ /* 0x0005e8000a941d46 */
.L_x_1149:
[----:B------:R-:W-:Y:S05]  /*65c0*/  BSYNC B0 ;  /* 0x0000000000007941 */ /* 0x000fea0003800000 */
.L_x_1148:
        /* <DEDUP_REMOVED lines=223> */
[----:B------:R-:W-:Y:S01]  /*73c0*/  IMAD.SHL.U32 R22, R188, 0x2, RZ ;  /* 0x00000002bc167824 */ /* 0x000fe200078e00ff */
[----:B------:R-:W-:Y:S01]  /*73d0*/  IADD3 R2, R2, -0x40, R190 ;  /* 0xffffffc002027810 */ /* 0x000fe20007ffe0be */
[C---:B------:R-:W-:Y:S01]  /*73e0*/  IMAD.SHL.U32 R21, R187.reuse, 0x2, RZ ;  /* 0x00000002bb157824 */ /* 0x040fe200078e00ff */
        /* <DEDUP_REMOVED lines=30> */
.L_x_1246:
[----:B------:R-:W-:-:S05]  /*75d0*/  BRA.DIV ~URZ, `(.L_x_1155) ;  /* 0x0000b1327f007947 */ /* 0x000fca000b800000 */
[----:B------:R-:W4:Y:S01]  /*75e0*/  SHFL.IDX PT, R0, R8, RZ, 0x181f ;  /* 0x00181fff08007589 */ /* 0x000f2200000e0000 */
[----:B------:R-:W-:Y:S02]  /*75f0*/  ISETP.GE.AND P5, PT, R182, c[0x0][0x1d4], PT ;  /* 0x00007500b6007a0c */ /* 0x000fe40003fa6270 */
[----:B------:R-:W-:Y:S02]  /*7600*/  ISETP.GE.AND P2, PT, R187, c[0x0][0x1d4], PT ;  /* 0x00007500bb007a0c */ /* 0x000fe40003f46270 */
[C---:B----4-:R-:W-:Y:S02]  /*7610*/  IADD3 R2, P0, R0.reuse, R20, RZ ;  /* 0x0000001400027210 */ /* 0x050fe40007f1e0ff */
        /* <DEDUP_REMOVED lines=10> */
[----:B----4-:R-:W-:Y:S01]  /*76c0*/  SEL R6, RZ, 0x10, P2 ;  /* 0x00000010ff067807 */ /* 0x010fe20001000000 */
[----:B------:R-:W-:Y:S01]  /*76d0*/  IMAD.X R3, R4, 0x1, R11, P6 ;  /* 0x0000000104037824 */ /* 0x000fe200030e060b */
[----:B------:R-:W-:Y:S01]  /*76e0*/  SEL R7, RZ, 0x10, P0 ;  /* 0x00000010ff077807 */ /* 0x000fe20000000000 */
[----:B------:R4:W2:Y:S04]  /*76f0*/  SHFL.IDX PT, R4, R5, 0x1, 0x181f ;  /* 0x00381f0005047f89 */ /* 0x0008a800000e0000 */
[----:B------:R1:W-:Y:S01]  /*7700*/  LDGSTS.E.BYPASS.LTC128B.128 [R179+0xa100], [R2.64], !P0 ;  /* 0x0a10000002b37fae */ /* 0x0003e2000c101d46 */
[----:B--2-4-:R-:W-:Y:S04]  /*7710*/  SEL R5, RZ, 0x10, P5 ;  /* 0x00000010ff057807 */ /* 0x014fe80002800000 */
.L_x_1247:
[C---:B-1-3--:R-:W-:Y:S02]  /*7720*/  IADD3 R2, -R5.reuse, 0x10, RZ ;  /* 0x0000001005027810 */ /* 0x04afe40007ffe1ff */
        /* <DEDUP_REMOVED lines=20> */
.L_x_1153:
[----:B---34-:R-:W-:Y:S05]  /*7870*/  BSYNC B0 ;  /* 0x0000000000007941 */ /* 0x018fea0003800000 */
.L_x_1152:
[----:B------:R-:W-:Y:S01]  /*7880*/  IADD3 R4, R212, R205, RZ ;  /* 0x000000cdd4047210 */ /* 0x000fe20007ffe0ff */
[----:B------:R-:W0:Y:S04]  /*7890*/  LDGDEPBAR ;  /* 0x00000000000079af */ /* 0x000e280000000000 */
[----:B--2---:R-:W-:Y:S05]  /*78a0*/  @P4 IMAD.HI.U32 R0, R4, c[0x0][0x2c8], RZ ;  /* 0x0000b20004004a27 */ /* 0x004fea00078e00ff */
[----:B------:R-:W-:Y:S02]  /*78b0*/  @P4 SHF.R.U32.HI R4, RZ, c[0x0][0x2cc], R0 ;  /* 0x0000b300ff044a19 */ /* 0x000fe40000011600 */
[----:B------:R-:W-:Y:S05]  /*78c0*/  MOV R0, 0x1 ;  /* 0x0000000100007802 */ /* 0x000fea0000000f00 */
[----:B------:R-:W-:Y:S05]  /*78d0*/  IMAD R0, R180, -0x40, R0 ;  /* 0xffffffc0b4007824 */ /* 0x000fea00078e0200 */
[----:B------:R-:W-:Y:S04]  /*78e0*/  IADD3 R0, R203, R0, -R206 ;  /* 0x00000000cb007210 */ /* 0x000fe80007ffe8ce */
[----:B------:R-:W-:Y:S01]  /*78f0*/  IADD3 R5, R0, -R204, RZ ;  /* 0x800000cc00057210 */ /* 0x000fe20007ffe0ff */
[----:B------:R-:W-:-:S05]  /*7900*/  BRA.DIV ~URZ, `(.L_x_1156) ;  /* 0x0000b0427f007947 */ /* 0x000fca000b800000 */
[----:B------:R2:W3:Y:S02]  /*7910*/  SHFL.IDX PT, R0, R4, RZ, 0x1c1f ;  /* 0x001c1fff04007589 */ /* 0x0004e400000e0000 */
.L_x_1248:
[----:B---3--:R-:W-:Y:S05]  /*7920*/  IMAD.IADD R0, R5, 0x1, R0 ;  /* 0x0000000105007824 */ /* 0x008fea00078e0200 */
        /* <DEDUP_REMOVED lines=8> */
[----:B-1----:R-:W-:Y:S02]  /*79b0*/  FSEL R35, R155, -INF , P2 ;  /* 0xff8000009b237808 */ /* 0x002fe40001000000 */
        /* <DEDUP_REMOVED lines=25> */
[----:B------:R-:W1:Y:S03]  /*7b50*/  SHFL.IDX PT, R0, R4, 0x1, 0x1c1f ;  /* 0x003c1f0004007f89 */ /* 0x000e6600000e0000 */
[----:B------:R-:W-:Y:S04]  /*7b60*/  FMNMX.FTZ R2, R136, R2, !PT ;  /* 0x0000000288027209 */ /* 0x000fe80007810000 */
[----:B------:R-:W-:Y:S04]  /*7b70*/  FMNMX.FTZ R2, R35, R2, !PT ;  /* 0x0000000223027209 */ /* 0x000fe80007810000 */
[----:B------:R-:W-:Y:S04]  /*7b80*/  FMNMX.FTZ R2, R34, R2, !PT ;  /* 0x0000000222027209 */ /* 0x000fe80007810000 */
[----:B------:R-:W-:Y:S04]  /*7b90*/  FMNMX.FTZ R2, R33, R2, !PT ;  /* 0x0000000221027209 */ /* 0x000fe80007810000 */
[----:B------:R-:W-:Y:S04]  /*7ba0*/  FMNMX.FTZ R2, R32, R2, !PT ;  /* 0x0000000220027209 */ /* 0x000fe80007810000 */
[----:B------:R-:W-:Y:S01]  /*7bb0*/  FMNMX.FTZ R2, R31, R2, !PT ;  /* 0x000000021f027209 */ /* 0x000fe20007810000 */
[----:B-1----:R-:W-:Y:S03]  /*7bc0*/  IMAD.IADD R0, R5, 0x1, R0 ;  /* 0x0000000105007824 */ /* 0x002fe600078e0200 */
[----:B------:R-:W-:Y:S02]  /*7bd0*/  FMNMX.FTZ R2, R30, R2, !PT ;  /* 0x000000021e027209 */ /* 0x000fe40007810000 */
[C---:B------:R-:W-:Y:S02]  /*7be0*/  ISETP.GT.AND P6, PT, R0.reuse, RZ, PT ;  /* 0x000000ff0000720c */ /* 0x040fe40003fc4270 */
[----:B------:R-:W-:Y:S02]  /*7bf0*/  FMNMX.FTZ R2, R29, R2, !PT ;  /* 0x000000021d027209 */ /* 0x000fe40007810000 */
[----:B------:R-:W-:Y:S02]  /*7c00*/  ISETP.GT.AND P5, PT, R0, 0x1, PT ;  /* 0x000000010000780c */ /* 0x000fe40003fa4270 */
[----:B------:R-:W-:Y:S02]  /*7c10*/  FMNMX.FTZ R2, R28, R2, !PT ;  /* 0x000000021c027209 */ /* 0x000fe40007810000 */
[C---:B------:R-:W-:Y:S02]  /*7c20*/  ISETP.GT.AND P2, PT, R0.reuse, 0x8, PT ;  /* 0x000000080000780c */ /* 0x040fe40003f44270 */
[----:B------:R-:W-:Y:S02]  /*7c30*/  FMNMX.FTZ R2, R27, R2, !PT ;  /* 0x000000021b027209 */ /* 0x000fe40007810000 */
[----:B------:R-:W-:Y:S02]  /*7c40*/  ISETP.GT.AND P0, PT, R0, 0x9, PT ;  /* 0x000000090000780c */ /* 0x000fe40003f04270 */
[----:B------:R-:W-:Y:S02]  /*7c50*/  FMNMX.FTZ R2, R26, R2, !PT ;  /* 0x000000021a027209 */ /* 0x000fe40007810000 */
[----:B------:R-:W-:Y:S02]  /*7c60*/  FSEL R9, R163, -INF , P6 ;  /* 0xff800000a3097808 */ /* 0x000fe40003000000 */
[----:B------:R-:W-:Y:S02]  /*7c70*/  FMNMX.FTZ R2, R14, R2, !PT ;  /* 0x000000020e027209 */ /* 0x000fe40007810000 */
[----:B------:R-:W-:Y:S02]  /*7c80*/  ISETP.GT.AND P6, PT, R0, 0x10, PT ;  /* 0x000000100000780c */ /* 0x000fe40003fc4270 */
[----:B------:R-:W-:Y:S02]  /*7c90*/  FMNMX.FTZ R2, R13, R2, !PT ;  /* 0x000000020d027209 */ /* 0x000fe40007810000 */
[----:B------:R-:W-:Y:S02]  /*7ca0*/  FSEL R25, R162, -INF , P5 ;  /* 0xff800000a2197808 */ /* 0x000fe40002800000 */
[C---:B------:R-:W-:Y:S02]  /*7cb0*/  ISETP.GT.AND P5, PT, R0.reuse, 0x11, PT ;  /* 0x000000110000780c */ /* 0x040fe40003fa4270 */
[----:B------:R-:W-:Y:S02]  /*7cc0*/  FSEL R24, R161, -INF , P2 ;  /* 0xff800000a1187808 */ /* 0x000fe40001000000 */
[----:B------:R-:W-:Y:S02]  /*7cd0*/  ISETP.GT.AND P2, PT, R0, 0x18, PT ;  /* 0x000000180000780c */ /* 0x000fe40003f44270 */
[----:B------:R-:W-:Y:S02]  /*7ce0*/  FSEL R23, R160, -INF , P0 ;  /* 0xff800000a0177808 */ /* 0x000fe40000000000 */
[----:B------:R-:W-:Y:S02]  /*7cf0*/  ISETP.GT.AND P0, PT, R0, 0x19, PT ;  /* 0x000000190000780c */ /* 0x000fe40003f04270 */
[----:B------:R-:W-:Y:S02]  /*7d00*/  FMNMX.FTZ R2, R12, R2, !PT ;  /* 0x000000020c027209 */ /* 0x000fe40007810000 */
[----:B------:R-:W-:Y:S02]  /*7d10*/  FSEL R22, R159, -INF , P6 ;  /* 0xff8000009f167808 */ /* 0x000fe40003000000 */
[----:B------:R-:W-:Y:S02]  /*7d20*/  ISETP.GT.AND P6, PT, R0, 0x20, PT ;  /* 0x000000200000780c */ /* 0x000fe40003fc4270 */
[----:B------:R-:W-:Y:S02]  /*7d30*/  FSEL R21, R158, -INF , P5 ;  /* 0xff8000009e157808 */ /* 0x000fe40002800000 */
[----:B------:R-:W-:Y:S02]  /*7d40*/  ISETP.GT.AND P5, PT, R0, 0x21, PT ;  /* 0x000000210000780c */ /* 0x000fe40003fa4270 */
[----:B------:R-:W-:Y:S02]  /*7d50*/  FSEL R20, R154, -INF , P2 ;  /* 0xff8000009a147808 */ /* 0x000fe40001000000 */
[C---:B------:R-:W-:Y:S02]  /*7d60*/  ISETP.GT.AND P2, PT, R0.reuse, 0x28, PT ;  /* 0x000000280000780c */ /* 0x040fe40003f44270 */
[----:B------:R-:W-:Y:S02]  /*7d70*/  FSEL R19, R153, -INF , P0 ;  /* 0xff80000099137808 */ /* 0x000fe40000000000 */
[C---:B------:R-:W-:Y:S02]  /*7d80*/  ISETP.GT.AND P0, PT, R0.reuse, 0x29, PT ;  /* 0x000000290000780c */ /* 0x040fe40003f04270 */
        /* <DEDUP_REMOVED lines=9> */
[----:B------:R-:W-:Y:S01]  /*7e20*/  FSEL R8, R140, -INF , P6 ;  /* 0xff8000008c087808 */ /* 0x000fe20003000000 */
[----:B------:R-:W1:Y:S01]  /*7e30*/  SHFL.BFLY PT, R0, R2, 0x2, 0x1f ;  /* 0x0c401f0002007f89 */ /* 0x000e6200000e0000 */
[----:B------:R-:W-:Y:S02]  /*7e40*/  FSEL R7, R139, -INF , P5 ;  /* 0xff8000008b077808 */ /* 0x000fe40002800000 */
[----:B------:R-:W-:Y:S02]  /*7e50*/  FSEL R6, R138, -INF , P2 ;  /* 0xff8000008a067808 */ /* 0x000fe40001000000 */
[----:B------:R-:W-:Y:S02]  /*7e60*/  FSEL R5, R137, -INF , P0 ;  /* 0xff80000089057808 */ /* 0x000fe40000000000 */
[----:B-1----:R-:W-:Y:S05]  /*7e70*/  FMNMX.FTZ R0, R0, R2, !PT ;  /* 0x0000000200007209 */ /* 0x002fea0007810000 */
[----:B------:R-:W1:Y:S02]  /*7e80*/  SHFL.BFLY PT, R2, R0, 0x1, 0x1f ;  /* 0x0c201f0000027f89 */ /* 0x000e6400000e0000 */
[----:B-1----:R-:W-:Y:S02]  /*7e90*/  FMNMX.FTZ R100, R0, R2, !PT ;  /* 0x0000000200647209 */ /* 0x002fe40007810000 */
        /* <DEDUP_REMOVED lines=15> */
[----:B------:R-:W-:Y:S05]  /*7f90*/  FMNMX.FTZ R0, R5, R0, !PT ;  /* 0x0000000005007209 */ /* 0x000fea0007810000 */
[----:B------:R-:W1:Y:S02]  /*7fa0*/  SHFL.BFLY PT, R2, R0, 0x2, 0x1f ;  /* 0x0c401f0000027f89 */ /* 0x000e6400000e0000 */
[----:B-12---:R-:W-:Y:S06]  /*7fb0*/  FMNMX.FTZ R4, R0, R2, !PT ;  /* 0x0000000200047209 */ /* 0x006fec0007810000 */
[----:B------:R1:W2:Y:S02]  /*7fc0*/  SHFL.BFLY PT, R0, R4, 0x1, 0x1f ;  /* 0x0c201f0004007f89 */ /* 0x0002a400000e0000 */
.L_x_1249:
[C---:B------:R-:W-:Y:S01]  /*7fd0*/  FMUL.FTZ R2, R100.reuse, c[0x0][0x2d0] ;  /* 0x0000b40064027a20 */ /* 0x040fe20000410000 */
[----:B------:R-:W-:Y:S01]  /*7fe0*/  FSETP.NEU.FTZ.AND P0, PT, R100, -INF , PT ;  /* 0xff8000006400780b */ /* 0x000fe20003f1d000 */
[----:B------:R-:W-:Y:S01]  /*7ff0*/  WARPSYNC 0xffffffff ;  /* 0xffffffff00007948 */ /* 0x000fe20003800000 */
[----:B--2---:R-:W-:Y:S02]  /*8000*/  FMNMX.FTZ R3, R0, R4, !PT ;  /* 0x0000000400037209 */ /* 0x004fe40007810000 */
[----:B------:R-:W-:Y:S02]  /*8010*/  FSEL R2, R2, RZ, P0 ;  /* 0x000000ff02027208 */ /* 0x000fe40000000000 */
[----:B------:R-:W-:Y:S02]  /*8020*/  FSEL R0, R100, RZ, P0 ;  /* 0x000000ff64007208 */ /* 0x000fe40000000000 */
[----:B------:R-:W-:Y:S01]  /*8030*/  FSETP.NEU.FTZ.AND P0, PT, R3, -INF , PT ;  /* 0xff8000000300780b */ /* 0x000fe20003f1d000 */
[--C-:B-1----:R-:W-:Y:S02]  /*8040*/  FFMA.FTZ R4, R35, c[0x0][0x2d0], -R2.reuse ;  /* 0x0000b40023047a23 */ /* 0x102fe40000010802 */
[----:B------:R-:W-:Y:S02]  /*8050*/  FADD.FTZ R0, -R0, R101 ;  /* 0x0000006500007221 */ /* 0x000fe40000010100 */
[----:B------:R1:W-:Y:S01]  /*8060*/  MUFU.EX2 R157, R4 ;  /* 0x00000004009d7308 */ /* 0x0003e20000000800 */
[--C-:B------:R-:W-:Y:S02]  /*8070*/  FFMA.FTZ R101, R10, c[0x0][0x2d0], -R2.reuse ;  /* 0x0000b4000a657a23 */ /* 0x100fe40000010802 */
[--C-:B------:R-:W-:Y:S02]  /*8080*/  FFMA.FTZ R10, R136, c[0x0][0x2d0], -R2.reuse ;  /* 0x0000b400880a7a23 */ /* 0x100fe40000010802 */
[----:B------:R-:W-:Y:S02]  /*8090*/  FMUL.FTZ R0, R0, c[0x0][0x2d0] ;  /* 0x0000b40000007a20 */ /* 0x000fe40000410000 */
[--C-:B------:R-:W-:Y:S02]  /*80a0*/  FFMA.FTZ R162, R11, c[0x0][0x2d0], -R2.reuse ;  /* 0x0000b4000ba27a23 */ /* 0x100fe40000010802 */
[--C-:B------:R-:W-:Y:S01]  /*80b0*/  FFMA.FTZ R34, R34, c[0x0][0x2d0], -R2.reuse ;  /* 0x0000b40022227a23 */ /* 0x100fe20000010802 */
[----:B------:R2:W-:Y:S01]  /*80c0*/  MUFU.EX2 R11, R10 ;  /* 0x0000000a000b7308 */ /* 0x0005e20000000800 */
[--C-:B------:R-:W-:Y:S02]  /*80d0*/  FFMA.FTZ R148, R33, c[0x0][0x2d0], -R2.reuse ;  /* 0x0000b40021947a23 */ /* 0x100fe40000010802 */
[--C-:B------:R-:W-:Y:S02]  /*80e0*/  FFMA.FTZ R147, R32, c[0x0][0x2d0], -R2.reuse ;  /* 0x0000b40020937a23 */ /* 0x100fe40000010802 */
[--C-:B------:R-:W-:Y:S02]  /*80f0*/  FFMA.FTZ R146, R31, c[0x0][0x2d0], -R2.reuse ;  /* 0x0000b4001f927a23 */ /* 0x100fe40000010802 */
[--C-:B------:R-:W-:Y:S02]  /*8100*/  FFMA.FTZ R145, R30, c[0x0][0x2d0], -R2.reuse ;  /* 0x0000b4001e917a23 */ /* 0x100fe40000010802 */
[--C-:B------:R-:W-:Y:S01]  /*8110*/  FFMA.FTZ R156, R29, c[0x0][0x2d0], -R2.reuse ;  /* 0x0000b4001d9c7a23 */ /* 0x100fe20000010802 */
[----:B------:R-:W3:Y:S01]  /*8120*/  MUFU.EX2 R0, R0 ;  /* 0x0000000000007308 */ /* 0x000ee20000000800 */
[--C-:B------:R-:W-:Y:S02]  /*8130*/  FFMA.FTZ R155, R28, c[0x0][0x2d0], -R2.reuse ;  /* 0x0000b4001c9b7a23 */ /* 0x100fe40000010802 */
[--C-:B------:R-:W-:Y:S02]  /*8140*/  FFMA.FTZ R154, R27, c[0x0][0x2d0], -R2.reuse ;  /* 0x0000b4001b9a7a23 */ /* 0x100fe40000010802 */
[--C-:B------:R-:W-:Y:S02]  /*8150*/  FFMA.FTZ R153, R26, c[0x0][0x2d0], -R2.reuse ;  /* 0x0000b4001a997a23 */ /* 0x100fe40000010802 */
[--C-:B------:R-:W-:Y:S02]  /*8160*/  FFMA.FTZ R172, R14, c[0x0][0x2d0], -R2.reuse ;  /* 0x0000b4000eac7a23 */ /* 0x100fe40000010802 */
[--C-:B------:R-:W-:Y:S01]  /*8170*/  FFMA.FTZ R171, R13, c[0x0][0x2d0], -R2.reuse ;  /* 0x0000b4000dab7a23 */ /* 0x100fe20000010802 */
[----:B------:R-:W-:Y:S01]  /*8180*/  MUFU.EX2 R158, R34 ;  /* 0x00000022009e7308 */ /* 0x000fe20000000800 */
[----:B------:R-:W-:Y:S01]  /*8190*/  FFMA.FTZ R163, R12, c[0x0][0x2d0], -R2 ;  /* 0x0000b4000ca37a23 */ /* 0x000fe20000010802 */
[C---:B------:R-:W-:Y:S01]  /*81a0*/  FSEL R2, R3.reuse, RZ, P0 ;  /* 0x000000ff03027208 */ /* 0x040fe20000000000 */
[----:B-1----:R-:W-:Y:S04]  /*81b0*/  FMUL.FTZ R4, R3, c[0x0][0x2d0] ;  /* 0x0000b40003047a20 */ /* 0x002fe80000410000 */
[----:B------:R-:W-:Y:S01]  /*81c0*/  FADD.FTZ R2, -R2, R102 ;  /* 0x0000006602027221 */ /* 0x000fe20000010100 */
[----:B------:R-:W-:Y:S02]  /*81d0*/  FSEL R4, R4, RZ, P0 ;  /* 0x000000ff04047208 */ /* 0x000fe40000000000 */
[----:B------:R1:W4:Y:S01]  /*81e0*/  MUFU.EX2 R12, R101 ;  /* 0x00000065000c7308 */ /* 0x0003220000000800 */
[----:B------:R-:W-:Y:S01]  /*81f0*/  FMUL.FTZ R2, R2, c[0x0][0x2d0] ;  /* 0x0000b40002027a20 */ /* 0x000fe20000410000 */
[C---:B------:R-:W-:Y:S01]  /*8200*/  ISETP.GT.AND P0, PT, R180.reuse, R192, PT ;  /* 0x000000c0b400720c */ /* 0x040fe20003f04270 */
[--C-:B------:R-:W-:Y:S01]  /*8210*/  FFMA.FTZ R9, R9, c[0x0][0x2d0], -R4.reuse ;  /* 0x0000b40009097a23 */ /* 0x100fe20000010804 */
[----:B------:R-:W-:Y:S01]  /*8220*/  IADD3 R180, R180, -0x1, RZ ;  /* 0xffffffffb4b47810 */ /* 0x000fe20007ffe0ff */
[--C-:B--2---:R-:W-:Y:S02]  /*8230*/  FFMA.FTZ R10, R25, c[0x0][0x2d0], -R4.reuse ;  /* 0x0000b400190a7a23 */ /* 0x104fe40000010804 */
        /* <DEDUP_REMOVED lines=11> */
[--C-:B-1----:R-:W-:Y:S02]  /*82f0*/  FFMA.FTZ R101, R24, c[0x0][0x2d0], -R4.reuse ;  /* 0x0000b40018657a23 */ /* 0x102fe40000010804 */
[--C-:B------:R-:W-:Y:S02]  /*8300*/  FFMA.FTZ R152, R15, c[0x0][0x2d0], -R4.reuse ;  /* 0x0000b4000f987a23 */ /* 0x100fe40000010804 */
[--C-:B------:R-:W-:Y:S01]  /*8310*/  FFMA.FTZ R160, R7, c[0x0][0x2d0], -R4.reuse ;  /* 0x0000b40007a07a23 */ /* 0x100fe20000010804 */
[----:B------:R-:W-:Y:S01]  /*8320*/  MUFU.EX2 R154, R154 ;  /* 0x0000009a009a7308 */ /* 0x000fe20000000800 */
[--C-:B------:R-:W-:Y:S02]  /*8330*/  FFMA.FTZ R161, R6, c[0x0][0x2d0], -R4.reuse ;  /* 0x0000b40006a17a23 */ /* 0x100fe40000010804 */
[----:B------:R-:W-:Y:S07]  /*8340*/  FFMA.FTZ R177, R5, c[0x0][0x2d0], -R4 ;  /* 0x0000b40005b17a23 */ /* 0x000fee0000010804 */
[----:B------:R-:W-:Y:S10]  /*8350*/  MUFU.EX2 R153, R153 ;  /* 0x0000009900997308 */ /* 0x000ff40000000800 */
[----:B------:R-:W-:Y:S10]  /*8360*/  MUFU.EX2 R149, R149 ;  /* 0x0000009500957308 */ /* 0x000ff40000000800 */
[----:B------:R-:W-:Y:S01]  /*8370*/  MUFU.EX2 R151, R151 ;  /* 0x0000009700977308 */ /* 0x000fe20000000800 */
[C---:B---3--:R-:W-:Y:S01]  /*8380*/  FMUL.FTZ R32, R0.reuse, R104 ;  /* 0x0000006800207220 */ /* 0x048fe20000410000 */
[C---:B----4-:R-:W-:Y:S01]  /*8390*/  F2FP.BF16.PACK_AB R136, R11.reuse, R12 ;  /* 0x0000000c0b88723e */ /* 0x050fe200000010ff */
[----:B------:R-:W-:Y:S01]  /*83a0*/  FFMA.FTZ R4, R0, R185, R12 ;  /* 0x000000b900047223 */ /* 0x000fe2000001000c */
[----:B------:R-:W-:Y:S01]  /*83b0*/  F2FP.BF16.PACK_AB R138, R158, R157 ;  /* 0x0000009d9e8a723e */ /* 0x000fe200000010ff */
[C---:B------:R-:W-:Y:S02]  /*83c0*/  FMUL.FTZ R8, R0.reuse, R128 ;  /* 0x0000008000087220 */ /* 0x040fe40000410000 */
[C---:B--2---:R-:W-:Y:S02]  /*83d0*/  FMUL.FTZ R9, R0.reuse, R129 ;  /* 0x0000008100097220 */ /* 0x044fe40000410000 */
[C---:B------:R-:W-:Y:S01]  /*83e0*/  FMUL.FTZ R17, R0.reuse, R121 ;  /* 0x0000007900117220 */ /* 0x040fe20000410000 */
[----:B------:R-:W-:Y:S01]  /*83f0*/  MUFU.EX2 R104, R10 ;  /* 0x0000000a00687308 */ /* 0x000fe20000000800 */
[C---:B------:R-:W-:Y:S02]  /*8400*/  FMUL.FTZ R25, R0.reuse, R113 ;  /* 0x0000007100197220 */ /* 0x040fe40000410000 */
[C---:B------:R-:W-:Y:S02]  /*8410*/  FMUL.FTZ R28, R0.reuse, R108 ;  /* 0x0000006c001c7220 */ /* 0x040fe40000410000 */
[C---:B------:R-:W-:Y:S02]  /*8420*/  FMUL.FTZ R29, R0.reuse, R109 ;  /* 0x0000006d001d7220 */ /* 0x040fe40000410000 */
[C---:B------:R-:W-:Y:S02]  /*8430*/  FMUL.FTZ R33, R0.reuse, R105 ;  /* 0x0000006900217220 */ /* 0x040fe40000410000 */
[----:B------:R-:W-:Y:S02]  /*8440*/  FADD.FTZ R140, R11, R4 ;  /* 0x000000040b8c7221 */ /* 0x000fe40000010000 */
        /* <DEDUP_REMOVED lines=28> */
[----:B------:R-:W-:Y:S01]  /*8610*/  FMUL.FTZ R65, R0, R65 ;  /* 0x0000004100417220 */ /* 0x000fe20000410000 */
[----:B-1----:R-:W-:Y:S01]  /*8620*/  F2FP.BF16.PACK_AB R139, R116, R112 ;  /* 0x00000070748b723e */ /* 0x002fe200000010ff */
        /* <DEDUP_REMOVED lines=18> */
[----:B------:R-:W-:Y:S02]  /*8750*/  FMUL.FTZ R97, R0, R97 ;  /* 0x0000006100617220 */ /* 0x000fe40000410000 */
[----:B------:R-:W-:Y:S01]  /*8760*/  FFMA.FTZ R0, R2, R186, R137 ;  /* 0x000000ba02007223 */ /* 0x000fe20000010089 */
[----:B------:R-:W-:Y:S01]  /*8770*/  F2FP.BF16.PACK_AB R137, R104, R137 ;  /* 0x000000896889723e */ /* 0x000fe200000010ff */
[C---:B------:R-:W-:Y:S01]  /*8780*/  FMUL.FTZ R34, R2.reuse, R106 ;  /* 0x0000006a02227220 */ /* 0x040fe20000410000 */
[----:B------:R-:W-:Y:S01]  /*8790*/  MUFU.EX2 R148, R155 ;  /* 0x0000009b00947308 */ /* 0x000fe20000000800 */
[----:B------:R-:W-:Y:S02]  /*87a0*/  FMUL.FTZ R35, R2, R107 ;  /* 0x0000006b02237220 */ /* 0x000fe40000410000 */
[----:B------:R-:W-:Y:S02]  /*87b0*/  FADD.FTZ R0, R104, R0 ;  /* 0x0000000068007221 */ /* 0x000fe40000010000 */
[----:B------:R-:W2:Y:S01]  /*87c0*/  LDSM.16.MT88.4 R104, [R167] ;  /* 0x00000000a768783b */ /* 0x000ea20000004200 */
[C---:B------:R-:W-:Y:S02]  /*87d0*/  FMUL.FTZ R6, R2.reuse, R134 ;  /* 0x0000008602067220 */ /* 0x040fe40000410000 */
[C---:B------:R-:W-:Y:S02]  /*87e0*/  FMUL.FTZ R7, R2.reuse, R135 ;  /* 0x0000008702077220 */ /* 0x040fe40000410000 */
[C---:B------:R-:W-:Y:S01]  /*87f0*/  FMUL.FTZ R10, R2.reuse, R130 ;  /* 0x00000082020a7220 */ /* 0x040fe20000410000 */
[----:B------:R-:W-:Y:S01]  /*8800*/  MUFU.EX2 R125, R150 ;  /* 0x00000096007d7308 */ /* 0x000fe20000000800 */
[C---:B------:R-:W-:Y:S02]  /*8810*/  FMUL.FTZ R11, R2.reuse, R131 ;  /* 0x00000083020b7220 */ /* 0x040fe40000410000 */
[----:B------:R-:W-:Y:S01]  /*8820*/  LDSM.16.MT88.4 R128, [R167+0x1800] ;  /* 0x00180000a780783b */ /* 0x000fe20000004200 */
        /* <DEDUP_REMOVED lines=8> */
[----:B------:R-:W-:Y:S01]  /*88b0*/  LDSM.16.MT88.4 R108, [R167+0x800] ;  /* 0x00080000a76c783b */ /* 0x000fe20000004200 */
[----:B------:R-:W-:Y:S02]  /*88c0*/  FADD.FTZ R0, R112, R0 ;  /* 0x0000000070007221 */ /* 0x000fe40000010000 */
[----:B------:R-:W-:Y:S01]  /*88d0*/  FMUL.FTZ R14, R2, R126 ;  /* 0x0000007e020e7220 */ /* 0x000fe20000410000 */
[----:B------:R-:W-:Y:S01]  /*88e0*/  MUFU.EX2 R145, R163 ;  /* 0x000000a300917308 */ /* 0x000fe20000000800 */
[----:B------:R-:W-:Y:S02]  /*88f0*/  FADD.FTZ R0, R116, R0 ;  /* 0x0000000074007221 */ /* 0x000fe40000010000 */
[C---:B------:R-:W-:Y:S01]  /*8900*/  FMUL.FTZ R15, R2.reuse, R127 ;  /* 0x0000007f020f7220 */ /* 0x040fe20000410000 */
[----:B------:R-:W-:Y:S01]  /*8910*/  LDSM.16.MT88.4 R112, [R168+0x800] ;  /* 0x00080000a870783b */ /* 0x000fe20000004200 */
[C---:B------:R-:W-:Y:S02]  /*8920*/  FMUL.FTZ R22, R2.reuse, R118 ;  /* 0x0000007602167220 */ /* 0x040fe40000410000 */
[C---:B------:R-:W-:Y:S02]  /*8930*/  FMUL.FTZ R38, R2.reuse, R38 ;  /* 0x0000002602267220 */ /* 0x040fe40000410000 */
[C---:B------:R-:W-:Y:S01]  /*8940*/  FMUL.FTZ R39, R2.reuse, R39 ;  /* 0x0000002702277220 */ /* 0x040fe20000410000 */
[----:B------:R-:W-:Y:S01]  /*8950*/  MUFU.EX2 R118, R147 ;  /* 0x0000009300767308 */ /* 0x000fe20000000800 */
[C---:B------:R-:W-:Y:S01]  /*8960*/  FMUL.FTZ R42, R2.reuse, R42 ;  /* 0x0000002a022a7220 */ /* 0x040fe20000410000 */
[C---:B--2---:R-:W-:Y:S05]  /*8970*/  HMMA.16816.F32.BF16 R4, R136.reuse, R104, R4 ;  /* 0x000000688804723c */ /* 0x044fea0000041804 */
[C---:B------:R-:W-:Y:S02]  /*8980*/  FMUL.FTZ R43, R2.reuse, R43 ;  /* 0x0000002b022b7220 */ /* 0x040fe40000410000 */
[C---:B------:R-:W-:Y:S01]  /*8990*/  FMUL.FTZ R46, R2.reuse, R46 ;  /* 0x0000002e022e7220 */ /* 0x040fe20000410000 */
[C---:B------:R-:W-:Y:S01]  /*89a0*/  HMMA.16816.F32.BF16 R8, R136.reuse, R106, R8 ;  /* 0x0000006a8808723c */ /* 0x040fe20000041808 */
[----:B------:R-:W2:Y:S01]  /*89b0*/  LDSM.16.MT88.4 R104, [R168] ;  /* 0x00000000a868783b */ /* 0x000ea20000004200 */
[----:B------:R-:W3:Y:S02]  /*89c0*/  MUFU.EX2 R126, R143 ;  /* 0x0000008f007e7308 */ /* 0x000ee40000000800 */
[C---:B------:R-:W-:Y:S02]  /*89d0*/  FMUL.FTZ R47, R2.reuse, R47 ;  /* 0x0000002f022f7220 */ /* 0x040fe40000410000 */
[C---:B------:R-:W-:Y:S02]  /*89e0*/  FMUL.FTZ R50, R2.reuse, R50 ;  /* 0x0000003202327220 */ /* 0x040fe40000410000 */
[C---:B------:R-:W-:Y:S04]  /*89f0*/  FMUL.FTZ R51, R2.reuse, R51 ;  /* 0x0000003302337220 */ /* 0x040fe80000410000 */
[C---:B------:R-:W-:Y:S01]  /*8a00*/  FMUL.FTZ R54, R2.reuse, R54 ;  /* 0x0000003602367220 */ /* 0x040fe20000410000 */
[----:B------:R-:W4:Y:S01]  /*8a10*/  MUFU.EX2 R127, R144 ;  /* 0x00000090007f7308 */ /* 0x000f220000000800 */
        /* <DEDUP_REMOVED lines=11> */
[----:B------:R-:W5:Y:S01]  /*8ad0*/  MUFU.EX2 R144, R171 ;  /* 0x000000ab00907308 */ /* 0x000f620000000800 */
[C---:B------:R-:W-:Y:S02]  /*8ae0*/  FMUL.FTZ R75, R2.reuse, R75 ;  /* 0x0000004b024b7220 */ /* 0x040fe40000410000 */
[C---:B------:R-:W-:Y:S02]  /*8af0*/  FMUL.FTZ R78, R2.reuse, R78 ;  /* 0x0000004e024e7220 */ /* 0x040fe40000410000 */
[C---:B------:R-:W-:Y:S02]  /*8b00*/  FMUL.FTZ R79, R2.reuse, R79 ;  /* 0x0000004f024f7220 */ /* 0x040fe40000410000 */
[C---:B------:R-:W-:Y:S01]  /*8b10*/  FMUL.FTZ R82, R2.reuse, R82 ;  /* 0x0000005202527220 */ /* 0x040fe20000410000 */
[C---:B--2---:R-:W-:Y:S02]  /*8b20*/  HMMA.16816.F32.BF16 R12, R136.reuse, R104, R12 ;  /* 0x00000068880c723c */ /* 0x044fe4000004180c */
[----:B------:R-:W2:Y:S01]  /*8b30*/  MUFU.EX2 R146, R162 ;  /* 0x000000a200927308 */ /* 0x000ea20000000800 */
[C---:B------:R-:W-:Y:S02]  /*8b40*/  FMUL.FTZ R83, R2.reuse, R83 ;  /* 0x0000005302537220 */ /* 0x040fe40000410000 */
[C---:B------:R-:W-:Y:S02]  /*8b50*/  FMUL.FTZ R86, R2.reuse, R86 ;  /* 0x0000005602567220 */ /* 0x040fe40000410000 */
[C---:B------:R-:W-:Y:S01]  /*8b60*/  FMUL.FTZ R87, R2.reuse, R87 ;  /* 0x0000005702577220 */ /* 0x040fe20000410000 */
[C---:B------:R-:W-:Y:S01]  /*8b70*/  HMMA.16816.F32.BF16 R16, R136.reuse, R106, R16 ;  /* 0x0000006a8810723c */ /* 0x040fe20000041810 */
[----:B------:R-:W2:Y:S03]  /*8b80*/  LDSM.16.MT88.4 R104, [R170] ;  /* 0x00000000aa68783b */ /* 0x000ea60000004200 */
[C---:B------:R-:W-:Y:S01]  /*8b90*/  FMUL.FTZ R90, R2.reuse, R90 ;  /* 0x0000005a025a7220 */ /* 0x040fe20000410000 */
[----:B------:R-:W-:Y:S01]  /*8ba0*/  MUFU.EX2 R143, R159 ;  /* 0x0000009f008f7308 */ /* 0x000fe20000000800 */
[C---:B------:R-:W-:Y:S02]  /*8bb0*/  FMUL.FTZ R91, R2.reuse, R91 ;  /* 0x0000005b025b7220 */ /* 0x040fe40000410000 */
[----:B-1----:R-:W-:Y:S04]  /*8bc0*/  FADD.FTZ R0, R101, R0 ;  /* 0x0000000065007221 */ /* 0x002fe80000010000 */
[----:B------:R-:W-:Y:S02]  /*8bd0*/  FADD.FTZ R0, R117, R0 ;  /* 0x0000000075007221 */ /* 0x000fe40000010000 */
[----:B------:R-:W-:Y:S01]  /*8be0*/  FMUL.FTZ R94, R2, R94 ;  /* 0x0000005e025e7220 */ /* 0x000fe20000410000 */
[----:B------:R-:W1:Y:S01]  /*8bf0*/  MUFU.EX2 R141, R160 ;  /* 0x000000a0008d7308 */ /* 0x000e620000000800 */
[----:B---3--:R-:W-:Y:S02]  /*8c00*/  FADD.FTZ R0, R126, R0 ;  /* 0x000000007e007221 */ /* 0x008fe40000010000 */
[C---:B------:R-:W-:Y:S02]  /*8c10*/  FMUL.FTZ R95, R2.reuse, R95 ;  /* 0x0000005f025f7220 */ /* 0x040fe40000410000 */
[----:B----4-:R-:W-:Y:S02]  /*8c20*/  FADD.FTZ R0, R127, R0 ;  /* 0x000000007f007221 */ /* 0x010fe40000010000 */
[C---:B------:R-:W-:Y:S02]  /*8c30*/  FMUL.FTZ R98, R2.reuse, R98 ;  /* 0x0000006202627220 */ /* 0x040fe40000410000 */
[----:B------:R-:W-:Y:S02]  /*8c40*/  FMUL.FTZ R99, R2, R99 ;  /* 0x0000006302637220 */ /* 0x000fe40000410000 */
[----:B------:R-:W-:Y:S02]  /*8c50*/  FADD.FTZ R2, R157, R140 ;  /* 0x0000008c9d027221 */ /* 0x000fe40000010000 */
[----:B------:R-:W-:Y:S02]  /*8c60*/  MUFU.EX2 R140, R161 ;  /* 0x000000a1008c7308 */ /* 0x000fe40000000800 */
[----:B------:R-:W-:Y:S04]  /*8c70*/  FADD.FTZ R2, R158, R2 ;  /* 0x000000029e027221 */ /* 0x000fe80000010000 */
[----:B------:R-:W-:Y:S04]  /*8c80*/  FADD.FTZ R2, R102, R2 ;  /* 0x0000000266027221 */ /* 0x000fe80000010000 */
[----:B------:R-:W-:Y:S01]  /*8c90*/  FADD.FTZ R2, R118, R2 ;  /* 0x0000000276027221 */ /* 0x000fe20000010000 */
[C---:B--2---:R-:W-:Y:S03]  /*8ca0*/  HMMA.16816.F32.BF16 R20, R136.reuse, R104, R20 ;  /* 0x000000688814723c */ /* 0x044fe60000041814 */
[----:B------:R-:W-:Y:S04]  /*8cb0*/  FADD.FTZ R2, R120, R2 ;  /* 0x0000000278027221 */ /* 0x000fe80000010000 */
[----:B------:R-:W-:Y:S01]  /*8cc0*/  FADD.FTZ R2, R132, R2 ;  /* 0x0000000284027221 */ /* 0x000fe20000010000 */
[C---:B------:R-:W-:Y:S01]  /*8cd0*/  HMMA.16816.F32.BF16 R24, R136.reuse, R106, R24 ;  /* 0x0000006a8818723c */ /* 0x040fe20000041818 */
[----:B------:R-:W2:Y:S07]  /*8ce0*/  LDSM.16.MT88.4 R104, [R169] ;  /* 0x00000000a968783b */ /* 0x000eae0000004200 */
        /* <DEDUP_REMOVED lines=26> */
[----:B------:R-:W-:Y:S01]  /*8e90*/  HMMA.16816.F32.BF16 R96, R136, R106, R96 ;  /* 0x0000006a8860723c */ /* 0x000fe20000041860 */
[----:B------:R-:W2:Y:S03]  /*8ea0*/  MUFU.EX2 R102, R177 ;  /* 0x000000b100667308 */ /* 0x000ea60000000800 */
[----:B------:R-:W-:Y:S01]  /*8eb0*/  F2FP.BF16.PACK_AB R105, R117, R101 ;  /* 0x000000657569723e */ /* 0x000fe200000010ff */
[----:B------:R-:W-:Y:S01]  /*8ec0*/  FADD.FTZ R101, R124, R2 ;  /* 0x000000027c657221 */ /* 0x000fe20000010000 */
[----:B------:R-:W-:Y:S01]  /*8ed0*/  LDSM.16.MT88.4 R116, [R168+0x1000] ;  /* 0x00100000a874783b */ /* 0x000fe20000004200 */
[----:B------:R-:W-:Y:S01]  /*8ee0*/  F2FP.BF16.PACK_AB R106, R132, R120 ;  /* 0x00000078846a723e */ /* 0x000fe200000010ff */
[----:B------:R-:W-:Y:S01]  /*8ef0*/  FADD.FTZ R2, R125, R0 ;  /* 0x000000007d027221 */ /* 0x000fe20000010000 */
[----:B------:R-:W-:Y:S03]  /*8f00*/  F2FP.BF16.PACK_AB R107, R127, R126 ;  /* 0x0000007e7f6b723e */ /* 0x000fe600000010ff */
[----:B-----5:R-:W-:Y:S01]  /*8f10*/  F2FP.BF16.PACK_AB R136, R144, R142 ;  /* 0x0000008e9088723e */ /* 0x020fe200000010ff */
[----:B------:R-:W-:Y:S01]  /*8f20*/  FADD.FTZ R0, R148, R101 ;  /* 0x0000006594007221 */ /* 0x000fe20000010000 */
[----:B------:R-:W-:Y:S01]  /*8f30*/  LDSM.16.MT88.4 R120, [R168+0x1800] ;  /* 0x00180000a878783b */ /* 0x000fe20000004200 */
[----:B------:R-:W-:Y:S01]  /*8f40*/  F2FP.BF16.PACK_AB R138, R146, R145 ;  /* 0x00000091928a723e */ /* 0x000fe200000010ff */
[C---:B------:R-:W-:Y:S05]  /*8f50*/  HMMA.16816.F32.BF16 R4, R104.reuse, R108, R4 ;  /* 0x0000006c6804723c */ /* 0x040fea0000041804 */
[----:B-1----:R-:W-:Y:S01]  /*8f60*/  F2FP.BF16.PACK_AB R137, R141, R143 ;  /* 0x0000008f8d89723e */ /* 0x002fe200000010ff */
[----:B------:R-:W-:Y:S01]  /*8f70*/  FADD.FTZ R2, R149, R2 ;  /* 0x0000000295027221 */ /* 0x000fe20000010000 */
[----:B------:R-:W-:Y:S01]  /*8f80*/  MOV R101, R100 ;  /* 0x0000006400657202 */ /* 0x000fe20000000f00 */
[C---:B------:R-:W-:Y:S01]  /*8f90*/  HMMA.16816.F32.BF16 R8, R104.reuse, R110, R8 ;  /* 0x0000006e6808723c */ /* 0x040fe20000041808 */
[----:B------:R-:W1:Y:S03]  /*8fa0*/  LDSM.16.MT88.4 R108, [R170+0x800] ;  /* 0x00080000aa6c783b */ /* 0x000e660000004200 */
[----:B--2---:R-:W-:Y:S01]  /*8fb0*/  F2FP.BF16.PACK_AB R139, R102, R140 ;  /* 0x0000008c668b723e */ /* 0x004fe200000010ff */
[----:B------:R-:W-:Y:S02]  /*8fc0*/  FADD.FTZ R0, R154, R0 ;  /* 0x000000009a007221 */ /* 0x000fe40000010000 */
[----:B------:R-:W-:Y:S01]  /*8fd0*/  FADD.FTZ R2, R151, R2 ;  /* 0x0000000297027221 */ /* 0x000fe20000010000 */
[C---:B------:R-:W-:Y:S04]  /*8fe0*/  HMMA.16816.F32.BF16 R12, R104.reuse, R112, R12 ;  /* 0x00000070680c723c */ /* 0x040fe8000004180c */
[C---:B------:R-:W-:Y:S04]  /*8ff0*/  FADD.FTZ R0, R153.reuse, R0 ;  /* 0x0000000099007221 */ /* 0x040fe80000010000 */
        /* <DEDUP_REMOVED lines=31> */
[----:B------:R-:W-:Y:S06]  /*91f0*/  LDSM.16.MT88.4 R112, [R169+0x1000] ;  /* 0x00100000a970783b */ /* 0x000fec0000004200 */
[----:B------:R-:W-:Y:S02]  /*9200*/  F2FP.BF16.PACK_AB R104, R148, R124 ;  /* 0x0000007c9468723e */ /* 0x000fe400000010ff */
[----:B------:R-:W-:Y:S03]  /*9210*/  F2FP.BF16.PACK_AB R106, R153, R154 ;  /* 0x0000009a996a723e */ /* 0x000fe600000010ff */
[----:B------:R-:W-:Y:S02]  /*9220*/  F2FP.BF16.PACK_AB R105, R149, R125 ;  /* 0x0000007d9569723e */ /* 0x000fe400000010ff */
[C---:B------:R-:W-:Y:S07]  /*9230*/  F2FP.BF16.PACK_AB R107, R147.reuse, R151 ;  /* 0x00000097936b723e */ /* 0x040fee00000010ff */
        /* <DEDUP_REMOVED lines=79> */
.L_x_1147:
[----:B------:R-:W-:-:S13]  /*9730*/  ISETP.GE.AND P0, PT, R180, R189, PT ;  /* 0x000000bdb400720c */ /* 0x000fda0003f06270 */
[----:B------:R-:W-:Y:S05]  /*9740*/  @!P0 BRA `(.L_x_1159) ;  /* 0x000030e000008947 */ /* 0x000fea0003800000 */
[----:B------:R-:W-:Y:S02]  /*9750*/  MOV R102, R12 ;  /* 0x0000000c00667202 */ /* 0x000fe40000000f00 */
[----:B------:R-:W-:Y:S02]  /*9760*/  MOV R101, R100 ;  /* 0x0000006400657202 */ /* 0x000fe40000000f00 */
.L_x_1166:
[----:B------:R-:W-:Y:S04]  /*9770*/  DEPBAR.LE SB0, 0x0 ;  /* 0x000080000000791a */ /* 0x000fe80000000000 */
[----:B------:R-:W-:Y:S01]  /*9780*/  WARPSYNC 0xffffffff ;  /* 0xffffffff00007948 */ /* 0x000fe20003800000 */
[----:B------:R-:W-:Y:S01]  /*9790*/  BAR.SYNC.DEFER_BLOCKING 0x0 ;  /* 0x0000000000007b1d */ /* 0x000fe20000010000 */
[----:B------:R-:W-:Y:S01]  /*97a0*/  SHF.R.S32.HI R0, RZ, 0x1f, R181 ;  /* 0x0000001fff007819 */ /* 0x000fe200000114b5 */
[C---:B------:R-:W-:Y:S01]  /*97b0*/  IMAD.WIDE.U32 R2, R181.reuse, c[0x0][0x208], RZ ;  /* 0x00008200b5027a25 */ /* 0x040fe200078e00ff */
        /* <DEDUP_REMOVED lines=9> */
[----:B------:R-:W-:Y:S01]  /*9850*/  IADD3 R172, R103, 0x5800, RZ ;  /* 0x0000580067ac7810 */ /* 0x000fe20007ffe0ff */
[----:B------:R-:W-:Y:S01]  /*9860*/  IMAD.IADD R3, R3, 0x1, R0 ;  /* 0x0000000103037824 */ /* 0x000fe200078e0200 */
[C---:B------:R-:W-:Y:S01]  /*9870*/  IADD3 R171, R103.reuse, 0x5000, RZ ;  /* 0x0000500067ab7810 */ /* 0x040fe20007ffe0ff */
[----:B------:R-:W-:Y:S01]  /*9880*/  IMAD.SHL.U32 R28, R188, 0x2, RZ ;  /* 0x00000002bc1c7824 */ /* 0x000fe200078e00ff */
[C---:B------:R-:W-:Y:S01]  /*9890*/  IADD3 R163, R103.reuse, 0x4800, RZ ;  /* 0x0000480067a37810 */ /* 0x040fe20007ffe0ff */
[----:B------:R-:W-:Y:S01]  /*98a0*/  IMAD.WIDE.U32 R2, R178, c[0x0][0x218], R2 ;  /* 0x00008600b2027a25 */ /* 0x000fe200078e0002 */
[C---:B------:R-:W-:Y:S02]  /*98b0*/  IADD3 R162, R103.reuse, 0x4000, RZ ;  /* 0x0000400067a27810 */ /* 0x040fe40007ffe0ff */
[----:B------:R-:W-:Y:S01]  /*98c0*/  IADD3 R161, R103, 0x3800, RZ ;  /* 0x0000380067a17810 */ /* 0x000fe20007ffe0ff */
[----:B------:R-:W-:Y:S01]  /*98d0*/  IMAD.SHL.U32 R15, R187, 0x2, RZ ;  /* 0x00000002bb0f7824 */ /* 0x000fe200078e00ff */
[----:B------:R-:W-:Y:S01]  /*98e0*/  IADD3 R0, P0, R198, R2, RZ ;  /* 0x00000002c6007210 */ /* 0x000fe20007f1e0ff */
[----:B------:R1:W2:Y:S01]  /*98f0*/  LDSM.16.M88.4 R32, [R173] ;  /* 0x00000000ad20783b */ /* 0x0002a20000000200 */
[C---:B------:R-:W-:Y:S02]  /*9900*/  IADD3 R160, R103.reuse, 0x3000, RZ ;  /* 0x0000300067a07810 */ /* 0x040fe40007ffe0ff */
        /* <DEDUP_REMOVED lines=8> */
[----:B------:R-:W-:Y:S01]  /*9990*/  SHF.L.U64.HI R14, R187, 0x1, R12 ;  /* 0x00000001bb0e7819 */ /* 0x000fe2000001020c */
[C---:B------:R-:W-:Y:S01]  /*99a0*/  IMAD.SHL.U32 R12, R182.reuse, 0x2, RZ ;  /* 0x00000002b60c7824 */ /* 0x040fe200078e00ff */
        /* <DEDUP_REMOVED lines=9> */
.L_x_1250:
[----:B------:R-:W5:Y:S01]  /*9a40*/  SHFL.IDX PT, R3, R6, RZ, 0x181f ;  /* 0x00181fff06037589 */ /* 0x000f6200000e0000 */
[----:B------:R-:W-:Y:S01]  /*9a50*/  ISETP.GE.AND P0, PT, R182, c[0x0][0x1d4], PT ;  /* 0x00007500b6007a0c */ /* 0x000fe20003f06270 */
[----:B------:R-:W-:Y:S01]  /*9a60*/  BSSY B0, `(.L_x_1161) ;  /* 0x0000141000007945 */ /* 0x000fe20003800000 */
[----:B------:R-:W-:Y:S02]  /*9a70*/  ISETP.GE.AND P4, PT, R187, c[0x0][0x1d4], PT ;  /* 0x00007500bb007a0c */ /* 0x000fe40003f86270 */
[----:B------:R-:W-:Y:S03]  /*9a80*/  SEL R177, RZ, 0x10, P0 ;  /* 0x00000010ffb17807 */ /* 0x000fe60000000000 */
[----:B------:R-:W4:Y:S08]  /*9a90*/  SHFL.IDX PT, R20, R6, 0x1, 0x181f ;  /* 0x00381f0006147f89 */ /* 0x000f3000000e0000 */
[----:B------:R-:W3:Y:S01]  /*9aa0*/  SHFL.IDX PT, R21, R7, 0x1, 0x181f ;  /* 0x00381f0007157f89 */ /* 0x000ee200000e0000 */
[C---:B-----5:R-:W-:Y:S04]  /*9ab0*/  IADD3 R4, P2, R3.reuse, R12, RZ ;  /* 0x0000000c03047210 */ /* 0x060fe80007f5e0ff */
[C---:B---3--:R-:W-:Y:S05]  /*9ac0*/  IADD3.X R5, R2.reuse, R13, RZ, P2, !PT ;  /* 0x0000000d02057210 */ /* 0x048fea00017fe4ff */
[----:B------:R3:W-:Y:S02]  /*9ad0*/  LDGSTS.E.BYPASS.LTC128B.128 [R179+0x100], [R4.64], !P0 ;  /* 0x0010000004b37fae */ /* 0x0007e4000c101d46 */
[----:B---3--:R-:W-:Y:S04]  /*9ae0*/  IADD3 R4, P2, R3, R15, RZ ;  /* 0x0000000f03047210 */ /* 0x008fe80007f5e0ff */
[----:B------:R-:W-:Y:S02]  /*9af0*/  IADD3.X R5, R2, R14, RZ, P2, !PT ;  /* 0x0000000e02057210 */ /* 0x000fe400017fe4ff */
[----:B------:R-:W-:Y:S03]  /*9b00*/  ISETP.GE.AND P2, PT, R188, c[0x0][0x1d4], PT ;  /* 0x00007500bc007a0c */ /* 0x000fe60003f46270 */
[----:B------:R3:W-:Y:S02]  /*9b10*/  LDGSTS.E.BYPASS.LTC128B.128 [R179+0x2100], [R4.64], !P4 ;  /* 0x0210000004b37fae */ /* 0x0007e4000e101d46 */
[----:B---3--:R-:W-:Y:S02]  /*9b20*/  IADD3 R5, -R177, 0x10, RZ ;  /* 0x00000010b1057810 */ /* 0x008fe40007ffe1ff */
[----:B------:R-:W-:Y:S02]  /*9b30*/  IADD3 R4, P5, R3, R28, RZ ;  /* 0x0000001c03047210 */ /* 0x000fe40007fbe0ff */
[----:B------:R-:W-:Y:S04]  /*9b40*/  LOP3.LUT R5, R5, 0xf, RZ, 0xc0, !PT ;  /* 0x0000000f05057812 */ /* 0x000fe800078ec0ff */
[----:B----4-:R-:W-:Y:S02]  /*9b50*/  IADD3 R12, P6, P0, R5, R20, R12 ;  /* 0x00000014050c7210 */ /* 0x010fe400078de00c */
[----:B------:R-:W-:Y:S02]  /*9b60*/  IADD3.X R5, R2, R22, RZ, P5, !PT ;  /* 0x0000001602057210 */ /* 0x000fe40002ffe4ff */
[----:B------:R-:W-:Y:S02]  /*9b70*/  ISETP.NE.U32.AND P5, PT, R177, RZ, PT ;  /* 0x000000ffb100720c */ /* 0x000fe40003fa5070 */
[----:B------:R-:W-:Y:S01]  /*9b80*/  SEL R2, RZ, 0x10, P4 ;  /* 0x00000010ff027807 */ /* 0x000fe20002000000 */
[----:B------:R3:W-:Y:S01]  /*9b90*/  LDGSTS.E.BYPASS.LTC128B.128 [R179+0x4100], [R4.64], !P2 ;  /* 0x0410000004b37fae */ /* 0x0007e2000d101d46 */
[-C--:B------:R-:W-:Y:S02]  /*9ba0*/  IADD3.X R13, RZ, R21.reuse, R13, P6, P0 ;  /* 0x00000015ff0d7210 */ /* 0x080fe400037e040d */
[C---:B------:R-:W-:Y:S02]  /*9bb0*/  ISETP.NE.U32.AND P0, PT, R2.reuse, RZ, PT ;  /* 0x000000ff0200720c */ /* 0x040fe40003f05070 */
[----:B------:R-:W-:Y:S04]  /*9bc0*/  IADD3 R2, -R2, 0x10, RZ ;  /* 0x0000001002027810 */ /* 0x000fe80007ffe1ff */
[----:B------:R-:W-:Y:S01]  /*9bd0*/  LOP3.LUT R2, R2, 0xf, RZ, 0xc0, !PT ;  /* 0x0000000f02027812 */ /* 0x000fe200078ec0ff */
[----:B------:R4:W-:Y:S03]  /*9be0*/  LDGSTS.E.BYPASS.LTC128B.128.ZFILL [R179+0x1100], [R12.64], P5 ;  /* 0x011000000cb37fae */ /* 0x0009e6000a941d46 */
[-C--:B------:R-:W-:Y:S04]  /*9bf0*/  IADD3 R2, P6, P5, R2, R20.reuse, R15 ;  /* 0x0000001402027210 */ /* 0x080fe80007dde00f */
[-C--:B------:R-:W-:Y:S05]  /*9c00*/  IADD3.X R3, RZ, R21.reuse, R14, P6, P5 ;  /* 0x00000015ff037210 */ /* 0x080fea00037ea40e */
[----:B------:R5:W-:Y:S01]  /*9c10*/  LDGSTS.E.BYPASS.LTC128B.128.ZFILL [R179+0x3100], [R2.64], P0 ;  /* 0x0310000002b37fae */ /* 0x000be20008141d46 */
[C---:B--23--:R-:W-:Y:S08]  /*9c20*/  HMMA.16816.F32.BF16 R4, R32.reuse, R8, RZ ;  /* 0x000000082004723c */ /* 0x04cff000000418ff */
[C---:B------:R-:W-:Y:S01]  /*9c30*/  HMMA.16816.F32.BF16 R8, R32.reuse, R10, RZ ;  /* 0x0000000a2008723c */ /* 0x040fe200000418ff */
[----:B----4-:R-:W-:Y:S04]  /*9c40*/  SEL R12, RZ, 0x10, P2 ;  /* 0x00000010ff0c7807 */ /* 0x010fe80001000000 */
[C---:B------:R-:W-:Y:S02]  /*9c50*/  ISETP.NE.U32.AND P6, PT, R12.reuse, RZ, PT ;  /* 0x000000ff0c00720c */ /* 0x040fe40003fc5070 */
[----:B------:R-:W-:Y:S02]  /*9c60*/  IADD3 R23, -R12, 0x10, RZ ;  /* 0x000000100c177810 */ /* 0x000fe40007ffe1ff */
[C---:B------:R-:W-:Y:S03]  /*9c70*/  HMMA.16816.F32.BF16 R12, R32.reuse, R16, RZ ;  /* 0x00000010200c723c */ /* 0x040fe600000418ff */
[----:B-----5:R-:W-:Y:S04]  /*9c80*/  LOP3.LUT R2, R23, 0xf, RZ, 0xc0, !PT ;  /* 0x0000000f17027812 */ /* 0x020fe800078ec0ff */
[----:B------:R-:W-:Y:S01]  /*9c90*/  IADD3 R2, P5, P0, R2, R20, R28 ;  /* 0x0000001402027210 */ /* 0x000fe200078be01c */
[C---:B------:R-:W-:Y:S04]  /*9ca0*/  HMMA.16816.F32.BF16 R16, R32.reuse, R18, RZ ;  /* 0x000000122010723c */ /* 0x040fe800000418ff */
[----:B------:R-:W-:Y:S02]  /*9cb0*/  IADD3.X R3, RZ, R21, R22, P5, P0 ;  /* 0x00000015ff037210 */ /* 0x000fe40002fe0416 */
[----:B------:R-:W-:Y:S02]  /*9cc0*/  ISETP.GT.AND P0, PT, R180, R189, PT ;  /* 0x000000bdb400720c */ /* 0x000fe40003f04270 */
[C---:B-1----:R-:W-:Y:S01]  /*9cd0*/  HMMA.16816.F32.BF16 R20, R32.reuse, R24, RZ ;  /* 0x000000182014723c */ /* 0x042fe200000418ff */
        /* <DEDUP_REMOVED lines=18> */
[C---:B--2---:R-:W-:Y:S01]  /*9e00*/  HMMA.16816.F32.BF16 R4, R136.reuse, R144, R4 ;  /* 0x000000908804723c */ /* 0x044fe20000041804 */
[----:B------:R-:W-:Y:S07]  /*9e10*/  LDSM.16.M88.4 R156, [R160] ;  /* 0x00000000a09c783b */ /* 0x000fee0000000200 */
[C---:B------:R-:W-:Y:S01]  /*9e20*/  HMMA.16816.F32.BF16 R8, R136.reuse, R146, R8 ;  /* 0x000000928808723c */ /* 0x040fe20000041808 */
[----:B------:R-:W-:Y:S07]  /*9e30*/  LDSM.16.M88.4 R144, [R165+-0x4000] ;  /* 0xffc00000a590783b */ /* 0x000fee0000000200 */
[C---:B---3--:R-:W-:Y:S08]  /*9e40*/  HMMA.16816.F32.BF16 R12, R136.reuse, R148, R12 ;  /* 0x00000094880c723c */ /* 0x048ff0000004180c */
[C---:B------:R-:W-:Y:S01]  /*9e50*/  HMMA.16816.F32.BF16 R16, R136.reuse, R150, R16 ;  /* 0x000000968810723c */ /* 0x040fe20000041810 */
[----:B------:R-:W-:Y:S07]  /*9e60*/  LDSM.16.M88.4 R148, [R165+-0x3800] ;  /* 0xffc80000a594783b */ /* 0x000fee0000000200 */
[C---:B----4-:R-:W-:Y:S08]  /*9e70*/  HMMA.16816.F32.BF16 R20, R136.reuse, R140, R20 ;  /* 0x0000008c8814723c */ /* 0x050ff00000041814 */
[C---:B------:R-:W-:Y:S01]  /*9e80*/  HMMA.16816.F32.BF16 R24, R136.reuse, R142, R24 ;  /* 0x0000008e8818723c */ /* 0x040fe20000041818 */
[----:B------:R-:W2:Y:S07]  /*9e90*/  LDSM.16.M88.4 R140, [R175] ;  /* 0x00000000af8c783b */ /* 0x000eae0000000200 */
[C---:B------:R-:W-:Y:S08]  /*9ea0*/  HMMA.16816.F32.BF16 R28, R136.reuse, R152, R28 ;  /* 0x00000098881c723c */ /* 0x040ff0000004181c */
[----:B------:R-:W-:Y:S01]  /*9eb0*/  HMMA.16816.F32.BF16 R32, R136, R154, R32 ;  /* 0x0000009a8820723c */ /* 0x000fe20000041820 */
[----:B------:R-:W3:Y:S08]  /*9ec0*/  LDSM.16.M88.4 R136, [R165+-0x3000] ;  /* 0xffd00000a588783b */ /* 0x000ef00000000200 */
[----:B------:R-:W4:Y:S01]  /*9ed0*/  LDSM.16.M88.4 R152, [R165+-0x2800] ;  /* 0xffd80000a598783b */ /* 0x000f220000000200 */
[C---:B--2---:R-:W-:Y:S08]  /*9ee0*/  HMMA.16816.F32.BF16 R4, R140.reuse, R144, R4 ;  /* 0x000000908c04723c */ /* 0x044ff00000041804 */
[C---:B------:R-:W-:Y:S01]  /*9ef0*/  HMMA.16816.F32.BF16 R8, R140.reuse, R146, R8 ;  /* 0x000000928c08723c */ /* 0x040fe20000041808 */
[----:B------:R-:W-:Y:S07]  /*9f00*/  LDSM.16.M88.4 R144, [R164+0x2000] ;  /* 0x00200000a490783b */ /* 0x000fee0000000200 */
[C---:B------:R-:W-:Y:S08]  /*9f10*/  HMMA.16816.F32.BF16 R12, R140.reuse, R148, R12 ;  /* 0x000000948c0c723c */ /* 0x040ff0000004180c */
[C---:B------:R-:W-:Y:S01]  /*9f20*/  HMMA.16816.F32.BF16 R16, R140.reuse, R150, R16 ;  /* 0x000000968c10723c */ /* 0x040fe20000041810 */
[----:B------:R-:W-:Y:S07]  /*9f30*/  LDSM.16.M88.4 R148, [R164+0x2800] ;  /* 0x00280000a494783b */ /* 0x000fee0000000200 */
[C---:B---3--:R-:W-:Y:S08]  /*9f40*/  HMMA.16816.F32.BF16 R20, R140.reuse, R136, R20 ;  /* 0x000000888c14723c */ /* 0x048ff00000041814 */
[C---:B------:R-:W-:Y:S01]  /*9f50*/  HMMA.16816.F32.BF16 R24, R140.reuse, R138, R24 ;  /* 0x0000008a8c18723c */ /* 0x040fe20000041818 */
[----:B------:R-:W2:Y:S07]  /*9f60*/  LDSM.16.M88.4 R136, [R173+0x4000] ;  /* 0x00400000ad88783b */ /* 0x000eae0000000200 */
[C---:B----4-:R-:W-:Y:S08]  /*9f70*/  HMMA.16816.F32.BF16 R28, R140.reuse, R152, R28 ;  /* 0x000000988c1c723c */ /* 0x050ff0000004181c */
[----:B------:R-:W-:Y:S01]  /*9f80*/  HMMA.16816.F32.BF16 R32, R140, R154, R32 ;  /* 0x0000009a8c20723c */ /* 0x000fe20000041820 */
[----:B------:R-:W3:Y:S08]  /*9f90*/  LDSM.16.M88.4 R140, [R164+0x3000] ;  /* 0x00300000a48c783b */ /* 0x000ef00000000200 */
[----:B------:R-:W4:Y:S01]  /*9fa0*/  LDSM.16.M88.4 R152, [R164+0x3800] ;  /* 0x00380000a498783b */ /* 0x000f220000000200 */
[C---:B--2---:R-:W-:Y:S08]  /*9fb0*/  HMMA.16816.F32.BF16 R4, R136.reuse, R144, R4 ;  /* 0x000000908804723c */ /* 0x044ff00000041804 */
[C---:B------:R-:W-:Y:S01]  /*9fc0*/  HMMA.16816.F32.BF16 R8, R136.reuse, R146, R8 ;  /* 0x000000928808723c */ /* 0x040fe20000041808 */
[----:B------:R-:W-:Y:S07]  /*9fd0*/  LDSM.16.M88.4 R144, [R0] ;  /* 0x000000000090783b */ /* 0x000fee0000000200 */
[C---:B------:R-:W-:Y:S08]  /*9fe0*/  HMMA.16816.F32.BF16 R12, R136.reuse, R148, R12 ;  /* 0x00000094880c723c */ /* 0x040ff0000004180c */
[C---:B------:R-:W-:Y:S01]  /*9ff0*/  HMMA.16816.F32.BF16 R16, R136.reuse, R150, R16 ;  /* 0x000000968810723c */ /* 0x040fe20000041810 */
[----:B------:R-:W-:Y:S07]  /*a000*/  LDSM.16.M88.4 R148, [R100] ;  /* 0x000000006494783b */ /* 0x000fee0000000200 */
[C---:B---3--:R-:W-:Y:S08]  /*a010*/  HMMA.16816.F32.BF16 R20, R136.reuse, R140, R20 ;  /* 0x0000008c8814723c */ /* 0x048ff00000041814 */
[C---:B------:R-:W-:Y:S01]  /*a020*/  HMMA.16816.F32.BF16 R24, R136.reuse, R142, R24 ;  /* 0x0000008e8818723c */ /* 0x040fe20000041818 */
[----:B------:R-:W2:Y:S07]  /*a030*/  LDSM.16.M88.4 R140, [R174+0x4000] ;  /* 0x00400000ae8c783b */ /* 0x000eae0000000200 */
[C---:B----4-:R-:W-:Y:S08]  /*a040*/  HMMA.16816.F32.BF16 R28, R136.reuse, R152, R28 ;  /* 0x00000098881c723c */ /* 0x050ff0000004181c */
[----:B------:R-:W-:Y:S01]  /*a050*/  HMMA.16816.F32.BF16 R32, R136, R154, R32 ;  /* 0x0000009a8820723c */ /* 0x000fe20000041820 */
[----:B------:R-:W3:Y:S08]  /*a060*/  LDSM.16.M88.4 R136, [R161] ;  /* 0x00000000a188783b */ /* 0x000ef00000000200 */
[----:B------:R-:W-:Y:S01]  /*a070*/  LDSM.16.M88.4 R152, [R166+0x2800] ;  /* 0x00280000a698783b */ /* 0x000fe20000000200 */
[C---:B--2---:R-:W-:Y:S08]  /*a080*/  HMMA.16816.F32.BF16 R4, R140.reuse, R144, R4 ;  /* 0x000000908c04723c */ /* 0x044ff00000041804 */
[C---:B------:R-:W-:Y:S01]  /*a090*/  HMMA.16816.F32.BF16 R8, R140.reuse, R146, R8 ;  /* 0x000000928c08723c */ /* 0x040fe20000041808 */
[----:B------:R-:W-:Y:S07]  /*a0a0*/  LDSM.16.M88.4 R144, [R176+0x4000] ;  /* 0x00400000b090783b */ /* 0x000fee0000000200 */
[C---:B------:R-:W-:Y:S08]  /*a0b0*/  HMMA.16816.F32.BF16 R12, R140.reuse, R148, R12 ;  /* 0x000000948c0c723c */ /* 0x040ff0000004180c */
[C---:B------:R-:W-:Y:S01]  /*a0c0*/  HMMA.16816.F32.BF16 R16, R140.reuse, R150, R16 ;  /* 0x000000968c10723c */ /* 0x040fe20000041810 */
[----:B------:R-:W2:Y:S07]  /*a0d0*/  LDSM.16.M88.4 R148, [R166+0x2000] ;  /* 0x00200000a694783b */ /* 0x000eae0000000200 */
[C---:B------:R-:W-:Y:S08]  /*a0e0*/  HMMA.16816.F32.BF16 R20, R140.reuse, R156, R20 ;  /* 0x0000009c8c14723c */ /* 0x040ff00000041814 */
[C---:B------:R-:W-:Y:S01]  /*a0f0*/  HMMA.16816.F32.BF16 R24, R140.reuse, R158, R24 ;  /* 0x0000009e8c18723c */ /* 0x040fe20000041818 */
[----:B------:R-:W4:Y:S07]  /*a100*/  LDSM.16.M88.4 R156, [R166+0x3000] ;  /* 0x00300000a69c783b */ /* 0x000f2e0000000200 */
[C---:B---3--:R-:W-:Y:S08]  /*a110*/  HMMA.16816.F32.BF16 R28, R140.reuse, R136, R28 ;  /* 0x000000888c1c723c */ /* 0x048ff0000004181c */
[----:B------:R-:W-:Y:S01]  /*a120*/  HMMA.16816.F32.BF16 R32, R140, R138, R32 ;  /* 0x0000008a8c20723c */ /* 0x000fe20000041820 */
[----:B------:R-:W3:Y:S07]  /*a130*/  LDSM.16.M88.4 R136, [R166+0x3800] ;  /* 0x00380000a688783b */ /* 0x000eee0000000200 */
[C---:B--2---:R-:W-:Y:S01]  /*a140*/  HMMA.16816.F32.BF16 R4, R144.reuse, R148, R4 ;  /* 0x000000949004723c */ /* 0x044fe20000041804 */
[----:B------:R-:W-:Y:S07]  /*a150*/  LDSM.16.M88.4 R140, [R175+0x4000] ;  /* 0x00400000af8c783b */ /* 0x000fee0000000200 */
[C---:B------:R-:W-:Y:S01]  /*a160*/  HMMA.16816.F32.BF16 R8, R144.reuse, R150, R8 ;  /* 0x000000969008723c */ /* 0x040fe20000041808 */
[----:B------:R-:W2:Y:S07]  /*a170*/  LDSM.16.M88.4 R148, [R165+-0x2000] ;  /* 0xffe00000a594783b */ /* 0x000eae0000000200 */
[C---:B------:R-:W-:Y:S08]  /*a180*/  HMMA.16816.F32.BF16 R12, R144.reuse, R152, R12 ;  /* 0x00000098900c723c */ /* 0x040ff0000004180c */
[C---:B------:R-:W-:Y:S01]  /*a190*/  HMMA.16816.F32.BF16 R16, R144.reuse, R154, R16 ;  /* 0x0000009a9010723c */ /* 0x040fe20000041810 */
[----:B------:R-:W5:Y:S07]  /*a1a0*/  LDSM.16.M88.4 R152, [R165+-0x1800] ;  /* 0xffe80000a598783b */ /* 0x000f6e0000000200 */
[C---:B----4-:R-:W-:Y:S08]  /*a1b0*/  HMMA.16816.F32.BF16 R20, R144.reuse, R156, R20 ;  /* 0x0000009c9014723c */ /* 0x050ff00000041814 */
[C---:B------:R-:W-:Y:S01]  /*a1c0*/  HMMA.16816.F32.BF16 R24, R144.reuse, R158, R24 ;  /* 0x0000009e9018723c */ /* 0x040fe20000041818 */
[----:B------:R-:W4:Y:S07]  /*a1d0*/  LDSM.16.M88.4 R156, [R165+-0x1000] ;  /* 0xfff00000a59c783b */ /* 0x000f2e0000000200 */
[C---:B---3--:R-:W-:Y:S08]  /*a1e0*/  HMMA.16816.F32.BF16 R28, R144.reuse, R136, R28 ;  /* 0x00000088901c723c */ /* 0x048ff0000004181c */
[----:B------:R-:W-:Y:S01]  /*a1f0*/  HMMA.16816.F32.BF16 R32, R144, R138, R32 ;  /* 0x0000008a9020723c */ /* 0x000fe20000041820 */
[----:B------:R-:W3:Y:S07]  /*a200*/  LDSM.16.M88.4 R136, [R165+-0x800] ;  /* 0xfff80000a588783b */ /* 0x000eee0000000200 */
[C---:B--2---:R-:W-:Y:S01]  /*a210*/  HMMA.16816.F32.BF16 R4, R140.reuse, R148, R4 ;  /* 0x000000948c04723c */ /* 0x044fe20000041804 */
[----:B------:R-:W-:Y:S07]  /*a220*/  LDSM.16.M88.4 R144, [R173+0x8000] ;  /* 0x00800000ad90783b */ /* 0x000fee0000000200 */
[C---:B------:R-:W-:Y:S01]  /*a230*/  HMMA.16816.F32.BF16 R8, R140.reuse, R150, R8 ;  /* 0x000000968c08723c */ /* 0x040fe20000041808 */
[----:B------:R-:W2:Y:S07]  /*a240*/  LDSM.16.M88.4 R148, [R164+0x4000] ;  /* 0x00400000a494783b */ /* 0x000eae0000000200 */
[C---:B-----5:R-:W-:Y:S08]  /*a250*/  HMMA.16816.F32.BF16 R12, R140.reuse, R152, R12 ;  /* 0x000000988c0c723c */ /* 0x060ff0000004180c */
[C---:B------:R-:W-:Y:S01]  /*a260*/  HMMA.16816.F32.BF16 R16, R140.reuse, R154, R16 ;  /* 0x0000009a8c10723c */ /* 0x040fe20000041810 */
[----:B------:R-:W5:Y:S07]  /*a270*/  LDSM.16.M88.4 R152, [R164+0x4800] ;  /* 0x00480000a498783b */ /* 0x000f6e0000000200 */
[C---:B----4-:R-:W-:Y:S08]  /*a280*/  HMMA.16816.F32.BF16 R20, R140.reuse, R156, R20 ;  /* 0x0000009c8c14723c */ /* 0x050ff00000041814 */
        /* <DEDUP_REMOVED lines=8> */
[----:B------:R-:W2:Y:S07]  /*a310*/  LDSM.16.M88.4 R148, [R162] ;  /* 0x00000000a294783b */ /* 0x000eae0000000200 */
[C---:B-----5:R-:W-:Y:S08]  /*a320*/  HMMA.16816.F32.BF16 R12, R144.reuse, R152, R12 ;  /* 0x00000098900c723c */ /* 0x060ff0000004180c */
[C---:B------:R-:W-:Y:S01]  /*a330*/  HMMA.16816.F32.BF16 R16, R144.reuse, R154, R16 ;  /* 0x0000009a9010723c */ /* 0x040fe20000041810 */
[----:B------:R-:W5:Y:S07]  /*a340*/  LDSM.16.M88.4 R152, [R163] ;  /* 0x00000000a398783b */ /* 0x000f6e0000000200 */
[C---:B----4-:R-:W-:Y:S01]  /*a350*/  HMMA.16816.F32.BF16 R20, R144.reuse, R156, R20 ;  /* 0x0000009c9014723c */ /* 0x050fe20000041814 */
[----:B------:R-:W-:Y:S07]  /*a360*/  LDSM.16.M88.4 R160, [R172] ;  /* 0x00000000aca0783b */ /* 0x000fee0000000200 */
[C---:B------:R-:W-:Y:S01]  /*a370*/  HMMA.16816.F32.BF16 R24, R144.reuse, R158, R24 ;  /* 0x0000009e9018723c */ /* 0x040fe20000041818 */
[----:B------:R-:W4:Y:S07]  /*a380*/  LDSM.16.M88.4 R156, [R171] ;  /* 0x00000000ab9c783b */ /* 0x000f2e0000000200 */
[C---:B---3--:R-:W-:Y:S08]  /*a390*/  HMMA.16816.F32.BF16 R28, R144.reuse, R136, R28 ;  /* 0x00000088901c723c */ /* 0x048ff0000004181c */
[----:B------:R-:W-:Y:S01]  /*a3a0*/  HMMA.16816.F32.BF16 R32, R144, R138, R32 ;  /* 0x0000008a9020723c */ /* 0x000fe20000041820 */
[----:B------:R-:W-:Y:S07]  /*a3b0*/  LDSM.16.M88.4 R136, [R176+0x8000] ;  /* 0x00800000b088783b */ /* 0x000fee0000000200 */
[C---:B--2---:R-:W-:Y:S01]  /*a3c0*/  HMMA.16816.F32.BF16 R4, R140.reuse, R148, R4 ;  /* 0x000000948c04723c */ /* 0x044fe20000041804 */
[----:B------:R-:W2:Y:S07]  /*a3d0*/  LDSM.16.M88.4 R144, [R166+0x4000] ;  /* 0x00400000a690783b */ /* 0x000eae0000000200 */
[C---:B------:R-:W-:Y:S01]  /*a3e0*/  HMMA.16816.F32.BF16 R8, R140.reuse, R150, R8 ;  /* 0x000000968c08723c */ /* 0x040fe20000041808 */
[----:B------:R-:W3:Y:S07]  /*a3f0*/  LDSM.16.M88.4 R148, [R166+0x4800] ;  /* 0x00480000a694783b */ /* 0x000eee0000000200 */
[C---:B-----5:R-:W-:Y:S08]  /*a400*/  HMMA.16816.F32.BF16 R12, R140.reuse, R152, R12 ;  /* 0x000000988c0c723c */ /* 0x060ff0000004180c */
[C---:B------:R-:W-:Y:S01]  /*a410*/  HMMA.16816.F32.BF16 R16, R140.reuse, R154, R16 ;  /* 0x0000009a8c10723c */ /* 0x040fe20000041810 */
[----:B------:R-:W5:Y:S07]  /*a420*/  LDSM.16.M88.4 R152, [R166+0x5000] ;  /* 0x00500000a698783b */ /* 0x000f6e0000000200 */
[C---:B----4-:R-:W-:Y:S08]  /*a430*/  HMMA.16816.F32.BF16 R20, R140.reuse, R156, R20 ;  /* 0x0000009c8c14723c */ /* 0x050ff00000041814 */
[C---:B------:R-:W-:Y:S01]  /*a440*/  HMMA.16816.F32.BF16 R24, R140.reuse, R158, R24 ;  /* 0x0000009e8c18723c */ /* 0x040fe20000041818 */
[----:B------:R-:W-:Y:S07]  /*a450*/  LDSM.16.M88.4 R156, [R175+0x8000] ;  /* 0x00800000af9c783b */ /* 0x000fee0000000200 */
[C---:B------:R-:W-:Y:S08]  /*a460*/  HMMA.16816.F32.BF16 R28, R140.reuse, R160, R28 ;  /* 0x000000a08c1c723c */ /* 0x040ff0000004181c */
[----:B------:R-:W-:Y:S01]  /*a470*/  HMMA.16816.F32.BF16 R32, R140, R162, R32 ;  /* 0x000000a28c20723c */ /* 0x000fe20000041820 */
[----:B------:R-:W4:Y:S07]  /*a480*/  LDSM.16.M88.4 R140, [R166+0x5800] ;  /* 0x00580000a68c783b */ /* 0x000f2e0000000200 */
[C---:B--2---:R-:W-:Y:S01]  /*a490*/  HMMA.16816.F32.BF16 R4, R136.reuse, R144, R4 ;  /* 0x000000908804723c */ /* 0x044fe20000041804 */
[----:B------:R-:W2:Y:S07]  /*a4a0*/  LDSM.16.M88.4 R160, [R165] ;  /* 0x00000000a5a0783b */ /* 0x000eae0000000200 */
[C---:B------:R-:W-:Y:S08]  /*a4b0*/  HMMA.16816.F32.BF16 R8, R136.reuse, R146, R8 ;  /* 0x000000928808723c */ /* 0x040ff00000041808 */
[C---:B---3--:R-:W-:Y:S08]  /*a4c0*/  HMMA.16816.F32.BF16 R12, R136.reuse, R148, R12 ;  /* 0x00000094880c723c */ /* 0x048ff0000004180c */
[C---:B------:R-:W-:Y:S08]  /*a4d0*/  HMMA.16816.F32.BF16 R16, R136.reuse, R150, R16 ;  /* 0x000000968810723c */ /* 0x040ff00000041810 */
[C---:B-----5:R-:W-:Y:S08]  /*a4e0*/  HMMA.16816.F32.BF16 R20, R136.reuse, R152, R20 ;  /* 0x000000988814723c */ /* 0x060ff00000041814 */
[C---:B------:R-:W-:Y:S08]  /*a4f0*/  HMMA.16816.F32.BF16 R24, R136.reuse, R154, R24 ;  /* 0x0000009a8818723c */ /* 0x040ff00000041818 */
[C---:B----4-:R-:W-:Y:S08]  /*a500*/  HMMA.16816.F32.BF16 R28, R136.reuse, R140, R28 ;  /* 0x0000008c881c723c */ /* 0x050ff0000004181c */
[----:B------:R-:W-:Y:S01]  /*a510*/  HMMA.16816.F32.BF16 R32, R136, R142, R32 ;  /* 0x0000008e8820723c */ /* 0x000fe20000041820 */
[----:B------:R-:W3:Y:S07]  /*a520*/  LDSM.16.M88.4 R136, [R165+0x800] ;  /* 0x00080000a588783b */ /* 0x000eee0000000200 */
[C---:B--2---:R-:W-:Y:S08]  /*a530*/  HMMA.16816.F32.BF16 R4, R156.reuse, R160, R4 ;  /* 0x000000a09c04723c */ /* 0x044ff00000041804 */
[C---:B------:R-:W-:Y:S11]  /*a540*/  HMMA.16816.F32.BF16 R8, R156.reuse, R162, R8 ;  /* 0x000000a29c08723c */ /* 0x040ff60000041808 */
[----:B------:R-:W-:Y:S05]  /*a550*/  @!UPT UIADD3 URZ, URZ, URZ, URZ ;  /* 0x0000003f3f3ff290 */ /* 0x000fea000fffe03f */
[----:B------:R-:W-:Y:S04]  /*a560*/  FMUL.FTZ R0, R4, c[0x0][0x320] ;  /* 0x0000c80004007a20 */ /* 0x000fe80000410000 */
[----:B------:R2:W4:Y:S04]  /*a570*/  MUFU.TANH R141, R0 ;  /* 0x00000000008d7308 */ /* 0x0005280000002400 */
[----:B-1----:R-:W-:Y:S01]  /*a580*/  FMUL.FTZ R3, R11, c[0x0][0x320] ;  /* 0x0000c8000b037a20 */ /* 0x002fe20000410000 */
[C---:B---3--:R-:W-:Y:S03]  /*a590*/  HMMA.16816.F32.BF16 R12, R156.reuse, R136, R12 ;  /* 0x000000889c0c723c */ /* 0x048fe6000004180c */
[----:B------:R-:W-:Y:S02]  /*a5a0*/  FMUL.FTZ R10, R10, c[0x0][0x320] ;  /* 0x0000c8000a0a7a20 */ /* 0x000fe40000410000 */
[----:B------:R1:W3:Y:S03]  /*a5b0*/  MUFU.TANH R147, R3 ;  /* 0x0000000300937308 */ /* 0x0002e60000002400 */
[C---:B------:R-:W-:Y:S07]  /*a5c0*/  HMMA.16816.F32.BF16 R16, R156.reuse, R138, R16 ;  /* 0x0000008a9c10723c */ /* 0x040fee0000041810 */
[----:B------:R-:W3:Y:S01]  /*a5d0*/  MUFU.TANH R146, R10 ;  /* 0x0000000a00927308 */ /* 0x000ee20000002400 */
[----:B--2---:R-:W-:Y:S08]  /*a5e0*/  FMUL.FTZ R0, R5, c[0x0][0x320] ;  /* 0x0000c80005007a20 */ /* 0x004ff00000410000 */
[----:B------:R-:W-:Y:S01]  /*a5f0*/  FMUL.FTZ R2, R12, c[0x0][0x320] ;  /* 0x0000c8000c027a20 */ /* 0x000fe20000410000 */
[----:B------:R2:W2:Y:S07]  /*a600*/  MUFU.TANH R144, R0 ;  /* 0x0000000000907308 */ /* 0x0004ae0000002400 */
[----:B-1----:R-:W-:Y:S03]  /*a610*/  FMUL.FTZ R3, R18, c[0x0][0x320] ;  /* 0x0000c80012037a20 */ /* 0x002fe60000410000 */
[----:B------:R1:W1:Y:S10]  /*a620*/  MUFU.TANH R139, R2 ;  /* 0x00000002008b7308 */ /* 0x0002740000002400 */
[----:B------:R-:W3:Y:S01]  /*a630*/  MUFU.TANH R161, R3 ;  /* 0x0000000300a17308 */ /* 0x000ee20000002400 */
[----:B--2---:R-:W-:Y:S09]  /*a640*/  FMUL.FTZ R0, R6, c[0x0][0x320] ;  /* 0x0000c80006007a20 */ /* 0x004ff20000410000 */
[----:B------:R2:W2:Y:S01]  /*a650*/  MUFU.TANH R143, R0 ;  /* 0x00000000008f7308 */ /* 0x0004a20000002400 */
[----:B-1----:R-:W-:Y:S09]  /*a660*/  FMUL.FTZ R2, R19, c[0x0][0x320] ;  /* 0x0000c80013027a20 */ /* 0x002ff20000410000 */
        /* <DEDUP_REMOVED lines=95> */
.L_x_1251:
        /* <DEDUP_REMOVED lines=18> */
.L_x_1252:
[C---:B----4-:R-:W-:Y:S02]  /*ad80*/  IADD3 R2, -R177.reuse, 0x10, RZ ;  /* 0x00000010b1027810 */ /* 0x050fe40007ffe1ff */
[----:B------:R-:W-:Y:S02]  /*ad90*/  ISETP.NE.U32.AND P0, PT, R177, RZ, PT ;  /* 0x000000ffb100720c */ /* 0x000fe40003f05070 */
[----:B------:R-:W-:Y:S04]  /*ada0*/  LOP3.LUT R2, R2, 0xf, RZ, 0xc0, !PT ;  /* 0x0000000f02027812 */ /* 0x000fe800078ec0ff */
[----:B---3--:R-:W-:Y:S04]  /*adb0*/  IADD3 R2, P6, P5, R2, R0, R20 ;  /* 0x0000000002027210 */ /* 0x008fe80007dde014 */
[----:B--2---:R-:W-:Y:S02]  /*adc0*/  IADD3.X R3, RZ, R4, R9, P6, P5 ;  /* 0x00000004ff037210 */ /* 0x004fe400037ea409 */
        /* <DEDUP_REMOVED lines=10> */
.L_x_1162:
[----:B---34-:R-:W-:Y:S05]  /*ae70*/  BSYNC B0 ;  /* 0x0000000000007941 */ /* 0x018fea0003800000 */
.L_x_1161:
[----:B------:R-:W-:Y:S01]  /*ae80*/  FMNMX.FTZ R2, R141, R101, !PT ;  /* 0x000000658d027209 */ /* 0x000fe20007810000 */
[----:B------:R-:W0:Y:S01]  /*ae90*/  LDGDEPBAR ;  /* 0x00000000000079af */ /* 0x000e220000000000 */
[----:B--2---:R-:W-:Y:S02]  /*aea0*/  FMNMX.FTZ R0, R143, R102, !PT ;  /* 0x000000668f007209 */ /* 0x004fe40007810000 */
        /* <DEDUP_REMOVED lines=38> */
.L_x_1253:
[C---:B------:R-:W-:Y:S01]  /*b110*/  FMUL.FTZ R5, R100.reuse, c[0x0][0x2d0] ;  /* 0x0000b40064057a20 */ /* 0x040fe20000410000 */
[----:B------:R-:W-:Y:S01]  /*b120*/  WARPSYNC 0xffffffff ;  /* 0xffffffff00007948 */ /* 0x000fe20003800000 */
[----:B------:R-:W-:Y:S01]  /*b130*/  FADD.FTZ R2, -R100, R101 ;  /* 0x0000006564027221 */ /* 0x000fe20000010100 */
[----:B------:R-:W-:Y:S01]  /*b140*/  ISETP.GT.AND P0, PT, R180, R189, PT ;  /* 0x000000bdb400720c */ /* 0x000fe20003f04270 */
[--C-:B------:R-:W-:Y:S02]  /*b150*/  FFMA.FTZ R3, R141, c[0x0][0x2d0], -R5.reuse ;  /* 0x0000b4008d037a23 */ /* 0x100fe40000010805 */
[----:B------:R-:W-:Y:S02]  /*b160*/  FMUL.FTZ R2, R2, c[0x0][0x2d0] ;  /* 0x0000b40002027a20 */ /* 0x000fe40000410000 */
[----:B------:R1:W-:Y:S01]  /*b170*/  MUFU.EX2 R141, R3 ;  /* 0x00000003008d7308 */ /* 0x0003e20000000800 */
[--C-:B------:R-:W-:Y:S02]  /*b180*/  FFMA.FTZ R139, R139, c[0x0][0x2d0], -R5.reuse ;  /* 0x0000b4008b8b7a23 */ /* 0x100fe40000010805 */
[--C-:B------:R-:W-:Y:S02]  /*b190*/  FFMA.FTZ R138, R138, c[0x0][0x2d0], -R5.reuse ;  /* 0x0000b4008a8a7a23 */ /* 0x100fe40000010805 */
[--C-:B------:R-:W-:Y:S02]  /*b1a0*/  FFMA.FTZ R137, R137, c[0x0][0x2d0], -R5.reuse ;  /* 0x0000b40089897a23 */ /* 0x100fe40000010805 */
[--C-:B------:R-:W-:Y:S02]  /*b1b0*/  FFMA.FTZ R136, R136, c[0x0][0x2d0], -R5.reuse ;  /* 0x0000b40088887a23 */ /* 0x100fe40000010805 */
[--C-:B------:R-:W-:Y:S01]  /*b1c0*/  FFMA.FTZ R156, R19, c[0x0][0x2d0], -R5.reuse ;  /* 0x0000b400139c7a23 */ /* 0x100fe20000010805 */
[----:B------:R-:W4:Y:S01]  /*b1d0*/  MUFU.EX2 R2, R2 ;  /* 0x0000000200027308 */ /* 0x000f220000000800 */
[--C-:B------:R-:W-:Y:S02]  /*b1e0*/  FFMA.FTZ R171, R15, c[0x0][0x2d0], -R5.reuse ;  /* 0x0000b4000fab7a23 */ /* 0x100fe40000010805 */
[--C-:B------:R-:W-:Y:S02]  /*b1f0*/  FFMA.FTZ R159, R14, c[0x0][0x2d0], -R5.reuse ;  /* 0x0000b4000e9f7a23 */ /* 0x100fe40000010805 */
[--C-:B------:R-:W-:Y:S05]  /*b200*/  FFMA.FTZ R158, R13, c[0x0][0x2d0], -R5.reuse ;  /* 0x0000b4000d9e7a23 */ /* 0x100fea0000010805 */
[----:B------:R-:W-:Y:S01]  /*b210*/  MUFU.EX2 R136, R136 ;  /* 0x0000008800887308 */ /* 0x000fe20000000800 */
[--C-:B-1----:R-:W-:Y:S02]  /*b220*/  FFMA.FTZ R3, R144, c[0x0][0x2d0], -R5.reuse ;  /* 0x0000b40090037a23 */ /* 0x102fe40000010805 */
[--C-:B------:R-:W-:Y:S07]  /*b230*/  FFMA.FTZ R144, R18, c[0x0][0x2d0], -R5.reuse ;  /* 0x0000b40012907a23 */ /* 0x100fee0000010805 */
[----:B------:R1:W5:Y:S02]  /*b240*/  MUFU.EX2 R157, R3 ;  /* 0x00000003009d7308 */ /* 0x0003640000000800 */
[----:B-1----:R-:W-:Y:S02]  /*b250*/  FFMA.FTZ R3, R142, c[0x0][0x2d0], -R5 ;  /* 0x0000b4008e037a23 */ /* 0x002fe40000010805 */
        /* <DEDUP_REMOVED lines=11> */
[C---:B------:R-:W-:Y:S01]  /*b310*/  FMUL.FTZ R32, R2.reuse, R104 ;  /* 0x0000006802207220 */ /* 0x040fe20000410000 */
[----:B-----5:R-:W-:Y:S01]  /*b320*/  F2FP.BF16.PACK_AB R104, R157, R141 ;  /* 0x0000008d9d68723e */ /* 0x020fe200000010ff */
[C---:B------:R-:W-:Y:S02]  /*b330*/  FMUL.FTZ R33, R2.reuse, R105 ;  /* 0x0000006902217220 */ /* 0x040fe40000410000 */
[----:B------:R-:W-:Y:S01]  /*b340*/  FMUL.FTZ R36, R2, R36 ;  /* 0x0000002402247220 */ /* 0x000fe20000410000 */
[----:B-1-3--:R-:W-:Y:S01]  /*b350*/  FMNMX.FTZ R3, R0, R4, !PT ;  /* 0x0000000400037209 */ /* 0x00afe20007810000 */
[--C-:B------:R-:W-:Y:S02]  /*b360*/  FFMA.FTZ R0, R140, c[0x0][0x2d0], -R5.reuse ;  /* 0x0000b4008c007a23 */ /* 0x100fe40000010805 */
[--C-:B------:R-:W-:Y:S02]  /*b370*/  FFMA.FTZ R140, R16, c[0x0][0x2d0], -R5.reuse ;  /* 0x0000b400108c7a23 */ /* 0x100fe40000010805 */
        /* <DEDUP_REMOVED lines=13> */
[C---:B-1----:R-:W-:Y:S02]  /*b450*/  FADD.FTZ R0, -R3.reuse, R102 ;  /* 0x0000006603007221 */ /* 0x042fe40000010100 */
[----:B------:R-:W-:Y:S02]  /*b460*/  FMUL.FTZ R102, R3, c[0x0][0x2d0] ;  /* 0x0000b40003667a20 */ /* 0x000fe40000410000 */
[----:B------:R-:W-:Y:S02]  /*b470*/  FMUL.FTZ R0, R0, c[0x0][0x2d0] ;  /* 0x0000b40000007a20 */ /* 0x000fe40000410000 */
[--C-:B--2---:R-:W-:Y:S02]  /*b480*/  FFMA.FTZ R4, R143, c[0x0][0x2d0], -R102.reuse ;  /* 0x0000b4008f047a23 */ /* 0x104fe40000010866 */
[--C-:B------:R-:W-:Y:S02]  /*b490*/  FFMA.FTZ R6, R145, c[0x0][0x2d0], -R102.reuse ;  /* 0x0000b40091067a23 */ /* 0x100fe40000010866 */
[----:B------:R-:W1:Y:S01]  /*b4a0*/  MUFU.EX2 R0, R0 ;  /* 0x0000000000007308 */ /* 0x000e620000000800 */
[----:B------:R-:W-:Y:S02]  /*b4b0*/  FFMA.FTZ R143, R12, c[0x0][0x2d0], -R5 ;  /* 0x0000b4000c8f7a23 */ /* 0x000fe40000010805 */
[C---:B------:R-:W-:Y:S02]  /*b4c0*/  FMUL.FTZ R12, R2.reuse, R124 ;  /* 0x0000007c020c7220 */ /* 0x040fe40000410000 */
        /* <DEDUP_REMOVED lines=19> */
[----:B------:R-:W-:Y:S01]  /*b600*/  FMUL.FTZ R27, R0, R115 ;  /* 0x00000073001b7220 */ /* 0x000fe20000410000 */
[----:B------:R-:W-:Y:S01]  /*b610*/  LDSM.16.MT88.4 R128, [R167+0x1800] ;  /* 0x00180000a780783b */ /* 0x000fe20000004200 */
[C---:B--2---:R-:W-:Y:S02]  /*b620*/  FMUL.FTZ R4, R2.reuse, R132 ;  /* 0x0000008402047220 */ /* 0x044fe40000410000 */
[C---:B------:R-:W-:Y:S02]  /*b630*/  FMUL.FTZ R80, R2.reuse, R80 ;  /* 0x0000005002507220 */ /* 0x040fe40000410000 */
[C---:B------:R-:W-:Y:S02]  /*b640*/  FMUL.FTZ R81, R2.reuse, R81 ;  /* 0x0000005102517220 */ /* 0x040fe40000410000 */
[----:B------:R-:W-:Y:S01]  /*b650*/  FMUL.FTZ R84, R2, R84 ;  /* 0x0000005402547220 */ /* 0x000fe20000410000 */
        /* <DEDUP_REMOVED lines=17> */
[C---:B------:R-:W-:Y:S02]  /*b770*/  FFMA.FTZ R118, R0.reuse, R186, R101 ;  /* 0x000000ba00767223 */ /* 0x040fe40000010065 */
[C---:B------:R-:W-:Y:S02]  /*b780*/  FMUL.FTZ R23, R0.reuse, R119 ;  /* 0x0000007700177220 */ /* 0x040fe40000410000 */
[C---:B------:R-:W-:Y:S01]  /*b790*/  FMUL.FTZ R34, R0.reuse, R106 ;  /* 0x0000006a00227220 */ /* 0x040fe20000410000 */
[----:B------:R-:W-:Y:S01]  /*b7a0*/  F2FP.BF16.PACK_AB R106, R177, R172 ;  /* 0x000000acb16a723e */ /* 0x000fe200000010ff */
[C---:B------:R-:W-:Y:S02]  /*b7b0*/  FMUL.FTZ R35, R0.reuse, R107 ;  /* 0x0000006b00237220 */ /* 0x040fe40000410000 */
[C---:B------:R-:W-:Y:S01]  /*b7c0*/  FMUL.FTZ R38, R0.reuse, R38 ;  /* 0x0000002600267220 */ /* 0x040fe20000410000 */
[----:B------:R-:W-:Y:S01]  /*b7d0*/  MUFU.EX2 R119, R139 ;  /* 0x0000008b00777308 */ /* 0x000fe20000000800 */
        /* <DEDUP_REMOVED lines=32> */
[----:B------:R-:W-:Y:S02]  /*b9e0*/  FFMA.FTZ R142, R17, c[0x0][0x2d0], -R5 ;  /* 0x0000b400118e7a23 */ /* 0x000fe40000010805 */
[C---:B------:R-:W-:Y:S01]  /*b9f0*/  FMUL.FTZ R5, R2.reuse, R133 ;  /* 0x0000008502057220 */ /* 0x040fe20000410000 */
[----:B------:R2:W-:Y:S01]  /*ba00*/  MUFU.EX2 R126, R0 ;  /* 0x00000000007e7308 */ /* 0x0005e20000000800 */
[----:B------:R-:W-:Y:S02]  /*ba10*/  FMUL.FTZ R17, R2, R121 ;  /* 0x0000007902117220 */ /* 0x000fe40000410000 */
        /* <DEDUP_REMOVED lines=8> */
[--C-:B------:R-:W-:Y:S03]  /*baa0*/  FFMA.FTZ R123, R149, c[0x0][0x2d0], -R102.reuse ;  /* 0x0000b400957b7a23 */ /* 0x100fe60000010866 */
[----:B------:R4:W-:Y:S01]  /*bab0*/  MUFU.EX2 R155, R101 ;  /* 0x00000065009b7308 */ /* 0x0009e20000000800 */
[--C-:B--2---:R-:W-:Y:S09]  /*bac0*/  FFMA.FTZ R0, R163, c[0x0][0x2d0], -R102.reuse ;  /* 0x0000b400a3007a23 */ /* 0x104ff20000010866 */
[----:B------:R2:W5:Y:S01]  /*bad0*/  MUFU.EX2 R133, R0 ;  /* 0x0000000000857308 */ /* 0x0005620000000800 */
[----:B---3--:R-:W-:Y:S01]  /*bae0*/  F2FP.BF16.PACK_AB R107, R126, R125 ;  /* 0x0000007d7e6b723e */ /* 0x008fe200000010ff */
[----:B------:R-:W-:Y:S08]  /*baf0*/  FFMA.FTZ R2, R162, c[0x0][0x2d0], -R102 ;  /* 0x0000b400a2027a23 */ /* 0x000ff00000010866 */
[----:B------:R-:W-:Y:S01]  /*bb00*/  MUFU.EX2 R150, R116 ;  /* 0x0000007400967308 */ /* 0x000fe20000000800 */
[C---:B-1----:R-:W-:Y:S05]  /*bb10*/  HMMA.16816.F32.BF16 R4, R104.reuse, R108, R4 ;  /* 0x0000006c6804723c */ /* 0x042fea0000041804 */
[----:B----4-:R-:W-:Y:S03]  /*bb20*/  FADD.FTZ R101, R124, R118 ;  /* 0x000000767c657221 */ /* 0x010fe60000010000 */
[C---:B------:R-:W-:Y:S01]  /*bb30*/  HMMA.16816.F32.BF16 R8, R104.reuse, R110, R8 ;  /* 0x0000006e6808723c */ /* 0x040fe20000041808 */
[----:B------:R-:W1:Y:S01]  /*bb40*/  LDSM.16.MT88.4 R108, [R168] ;  /* 0x00000000a86c783b */ /* 0x000e620000004200 */
[----:B------:R-:W-:Y:S02]  /*bb50*/  MUFU.EX2 R147, R120 ;  /* 0x0000007800937308 */ /* 0x000fe40000000800 */
[----:B--2---:R-:W-:Y:S08]  /*bb60*/  FFMA.FTZ R0, R161, c[0x0][0x2d0], -R102 ;  /* 0x0000b400a1007a23 */ /* 0x004ff00000010866 */
[----:B------:R-:W-:Y:S10]  /*bb70*/  MUFU.EX2 R141, R122 ;  /* 0x0000007a008d7308 */ /* 0x000ff40000000800 */
[----:B------:R2:W-:Y:S10]  /*bb80*/  MUFU.EX2 R127, R0 ;  /* 0x00000000007f7308 */ /* 0x0005f40000000800 */
[----:B------:R3:W4:Y:S01]  /*bb90*/  MUFU.EX2 R132, R2 ;  /* 0x0000000200847308 */ /* 0x0007220000000800 */
[C---:B-1----:R-:W-:Y:S09]  /*bba0*/  HMMA.16816.F32.BF16 R12, R104.reuse, R108, R12 ;  /* 0x0000006c680c723c */ /* 0x042ff2000004180c */
[----:B------:R-:W1:Y:S03]  /*bbb0*/  MUFU.EX2 R149, R156 ;  /* 0x0000009c00957308 */ /* 0x000e660000000800 */
[----:B--2---:R-:W-:Y:S02]  /*bbc0*/  FADD.FTZ R0, R157, R112 ;  /* 0x000000709d007221 */ /* 0x004fe40000010000 */
[----:B------:R-:W-:Y:S01]  /*bbd0*/  LDSM.16.MT88.4 R112, [R168+0x800] ;  /* 0x00080000a870783b */ /* 0x000fe20000004200 */
[C---:B------:R-:W-:Y:S04]  /*bbe0*/  HMMA.16816.F32.BF16 R16, R104.reuse, R110, R16 ;  /* 0x0000006e6810723c */ /* 0x040fe80000041810 */
[----:B------:R-:W2:Y:S01]  /*bbf0*/  MUFU.EX2 R152, R144 ;  /* 0x0000009000987308 */ /* 0x000ea20000000800 */
[----:B------:R-:W-:Y:S02]  /*bc00*/  FADD.FTZ R0, R172, R0 ;  /* 0x00000000ac007221 */ /* 0x000fe40000010000 */
[----:B------:R-:W1:Y:S02]  /*bc10*/  LDSM.16.MT88.4 R108, [R170] ;  /* 0x00000000aa6c783b */ /* 0x000e640000004200 */
[----:B------:R-:W-:Y:S03]  /*bc20*/  FADD.FTZ R0, R177, R0 ;  /* 0x00000000b1007221 */ /* 0x000fe60000010000 */
[--C-:B---3--:R-:W-:Y:S02]  /*bc30*/  FFMA.FTZ R2, R154, c[0x0][0x2d0], -R102.reuse ;  /* 0x0000b4009a027a23 */ /* 0x108fe40000010866 */
[----:B------:R-:W-:Y:S01]  /*bc40*/  MUFU.EX2 R153, R142 ;  /* 0x0000008e00997308 */ /* 0x000fe20000000800 */
[----:B------:R-:W-:Y:S09]  /*bc50*/  FFMA.FTZ R102, R148, c[0x0][0x2d0], -R102 ;  /* 0x0000b40094667a23 */ /* 0x000ff20000010866 */
[----:B------:R-:W-:Y:S10]  /*bc60*/  MUFU.EX2 R148, R117 ;  /* 0x0000007500947308 */ /* 0x000ff40000000800 */
[----:B------:R3:W-:Y:S10]  /*bc70*/  MUFU.EX2 R151, R2 ;  /* 0x0000000200977308 */ /* 0x0007f40000000800 */
[----:B------:R-:W-:Y:S01]  /*bc80*/  MUFU.EX2 R154, R140 ;  /* 0x0000008c009a7308 */ /* 0x000fe20000000800 */
[C---:B-1----:R-:W-:Y:S09]  /*bc90*/  HMMA.16816.F32.BF16 R20, R104.reuse, R108, R20 ;  /* 0x0000006c6814723c */ /* 0x042ff20000041814 */
[----:B------:R-:W-:Y:S01]  /*bca0*/  MUFU.EX2 R140, R123 ;  /* 0x0000007b008c7308 */ /* 0x000fe20000000800 */
[C---:B------:R-:W-:Y:S01]  /*bcb0*/  HMMA.16816.F32.BF16 R24, R104.reuse, R110, R24 ;  /* 0x0000006e6818723c */ /* 0x040fe20000041818 */
[----:B------:R-:W1:Y:S02]  /*bcc0*/  LDSM.16.MT88.4 R108, [R169] ;  /* 0x00000000a96c783b */ /* 0x000e640000004200 */
[----:B---3--:R-:W-:Y:S04]  /*bcd0*/  FADD.FTZ R2, R125, R101 ;  /* 0x000000657d027221 */ /* 0x008fe80000010000 */
[----:B------:R-:W-:Y:S02]  /*bce0*/  FADD.FTZ R101, R126, R2 ;  /* 0x000000027e657221 */ /* 0x000fe40000010000 */
[----:B------:R-:W3:Y:S03]  /*bcf0*/  MUFU.EX2 R146, R143 ;  /* 0x0000008f00927308 */ /* 0x000ee60000000800 */
[----:B------:R-:W-:Y:S02]  /*bd00*/  FADD.FTZ R2, R119, R0 ;  /* 0x0000000077027221 */ /* 0x000fe40000010000 */
[----:B-----5:R-:W-:Y:S02]  /*bd10*/  FADD.FTZ R0, R133, R101 ;  /* 0x0000006585007221 */ /* 0x020fe40000010000 */
[----:B------:R-:W-:Y:S02]  /*bd20*/  FADD.FTZ R101, R134, R2 ;  /* 0x0000000286657221 */ /* 0x000fe40000010000 */
[----:B----4-:R-:W-:Y:S01]  /*bd30*/  FADD.FTZ R2, R132, R0 ;  /* 0x0000000084027221 */ /* 0x010fe20000010000 */
[----:B------:R4:W5:Y:S01]  /*bd40*/  MUFU.EX2 R143, R121 ;  /* 0x00000079008f7308 */ /* 0x0009620000000800 */
[----:B------:R-:W-:Y:S01]  /*bd50*/  FADD.FTZ R0, R135, R101 ;  /* 0x0000006587007221 */ /* 0x000fe20000010000 */
[----:B------:R-:W-:Y:S01]  /*bd60*/  MOV R101, R100 ;  /* 0x0000006400657202 */ /* 0x000fe20000000f00 */
[----:B------:R-:W-:Y:S02]  /*bd70*/  FADD.FTZ R2, R127, R2 ;  /* 0x000000027f027221 */ /* 0x000fe40000010000 */
[----:B------:R-:W-:Y:S02]  /*bd80*/  FADD.FTZ R0, R136, R0 ;  /* 0x0000000088007221 */ /* 0x000fe40000010000 */
[----:B------:R-:W-:Y:S02]  /*bd90*/  FADD.FTZ R2, R155, R2 ;  /* 0x000000029b027221 */ /* 0x000fe40000010000 */
[----:B------:R-:W-:Y:S01]  /*bda0*/  FADD.FTZ R0, R149, R0 ;  /* 0x0000000095007221 */ /* 0x000fe20000010000 */
[----:B------:R-:W-:Y:S01]  /*bdb0*/  MUFU.EX2 R142, R171 ;  /* 0x000000ab008e7308 */ /* 0x000fe20000000800 */
[----:B------:R-:W-:Y:S02]  /*bdc0*/  FADD.FTZ R2, R150, R2 ;  /* 0x0000000296027221 */ /* 0x000fe40000010000 */
[----:B--2---:R-:W-:Y:S01]  /*bdd0*/  FADD.FTZ R0, R152, R0 ;  /* 0x0000000098007221 */ /* 0x004fe20000010000 */
[----:B---3--:R-:W-:Y:S01]  /*bde0*/  F2FP.BF16.PACK_AB R138, R146, R145 ;  /* 0x00000091928a723e */ /* 0x008fe200000010ff */
[----:B------:R-:W-:Y:S02]  /*bdf0*/  FADD.FTZ R2, R151, R2 ;  /* 0x0000000297027221 */ /* 0x000fe40000010000 */
[----:B------:R-:W-:Y:S02]  /*be00*/  FADD.FTZ R0, R153, R0 ;  /* 0x0000000099007221 */ /* 0x000fe40000010000 */
[----:B------:R-:W-:Y:S01]  /*be10*/  FADD.FTZ R2, R148, R2 ;  /* 0x0000000294027221 */ /* 0x000fe20000010000 */
[----:B------:R-:W-:Y:S01]  /*be20*/  MUFU.EX2 R144, R159 ;  /* 0x0000009f00907308 */ /* 0x000fe20000000800 */
[----:B------:R-:W-:Y:S01]  /*be30*/  FADD.FTZ R0, R154, R0 ;  /* 0x000000009a007221 */ /* 0x000fe20000010000 */
[C---:B-1----:R-:W-:Y:S01]  /*be40*/  HMMA.16816.F32.BF16 R28, R104.reuse, R108, R28 ;  /* 0x0000006c681c723c */ /* 0x042fe2000004181c */
[----:B----4-:R-:W-:Y:S02]  /*be50*/  LDSM.16.MT88.4 R120, [R168+0x1800] ;  /* 0x00180000a878783b */ /* 0x010fe40000004200 */
[----:B-----5:R-:W-:Y:S05]  /*be60*/  F2FP.BF16.PACK_AB R137, R141, R143 ;  /* 0x0000008f8d89723e */ /* 0x020fea00000010ff */
[C---:B------:R-:W-:Y:S01]  /*be70*/  HMMA.16816.F32.BF16 R32, R104.reuse, R110, R32 ;  /* 0x0000006e6820723c */ /* 0x040fe20000041820 */
[----:B------:R-:W1:Y:S01]  /*be80*/  MUFU.EX2 R102, R102 ;  /* 0x0000006600667308 */ /* 0x000e620000000800 */
[----:B------:R-:W2:Y:S02]  /*be90*/  LDSM.16.MT88.4 R108, [R167+0x2000] ;  /* 0x00200000a76c783b */ /* 0x000ea40000004200 */
[----:B-1----:R-:W-:Y:S04]  /*bea0*/  F2FP.BF16.PACK_AB R139, R102, R140 ;  /* 0x0000008c668b723e */ /* 0x002fe800000010ff */
        /* <DEDUP_REMOVED lines=22> */
[----:B------:R-:W-:Y:S01]  /*c010*/  HMMA.16816.F32.BF16 R96, R104, R110, R96 ;  /* 0x0000006e6860723c */ /* 0x000fe20000041860 */
[----:B------:R-:W1:Y:S06]  /*c020*/  LDSM.16.MT88.4 R108, [R167+0x800] ;  /* 0x00080000a76c783b */ /* 0x000e6c0000004200 */
[----:B------:R-:W-:Y:S02]  /*c030*/  F2FP.BF16.PACK_AB R104, R134, R119 ;  /* 0x000000778668723e */ /* 0x000fe400000010ff */
[----:B------:R-:W-:Y:S01]  /*c040*/  F2FP.BF16.PACK_AB R106, R136, R135 ;  /* 0x00000087886a723e */ /* 0x000fe200000010ff */
[----:B------:R-:W-:Y:S02]  /*c050*/  LDSM.16.MT88.4 R116, [R168+0x1000] ;  /* 0x00100000a874783b */ /* 0x000fe40000004200 */
[----:B------:R-:W-:Y:S02]  /*c060*/  F2FP.BF16.PACK_AB R105, R132, R133 ;  /* 0x000000858469723e */ /* 0x000fe400000010ff */
[----:B------:R-:W-:Y:S02]  /*c070*/  F2FP.BF16.PACK_AB R107, R155, R127 ;  /* 0x0000007f9b6b723e */ /* 0x000fe400000010ff */
[----:B------:R-:W-:Y:S05]  /*c080*/  F2FP.BF16.PACK_AB R136, R144, R142 ;  /* 0x0000008e9088723e */ /* 0x000fea00000010ff */
[C---:B-1----:R-:W-:Y:S08]  /*c090*/  HMMA.16816.F32.BF16 R4, R104.reuse, R108, R4 ;  /* 0x0000006c6804723c */ /* 0x042ff00000041804 */
[C---:B------:R-:W-:Y:S01]  /*c0a0*/  HMMA.16816.F32.BF16 R8, R104.reuse, R110, R8 ;  /* 0x0000006e6808723c */ /* 0x040fe20000041808 */
[----:B------:R-:W1:Y:S07]  /*c0b0*/  LDSM.16.MT88.4 R108, [R170+0x800] ;  /* 0x00080000aa6c783b */ /* 0x000e6e0000004200 */
[C---:B------:R-:W-:Y:S08]  /*c0c0*/  HMMA.16816.F32.BF16 R12, R104.reuse, R112, R12 ;  /* 0x00000070680c723c */ /* 0x040ff0000004180c */
        /* <DEDUP_REMOVED lines=105> */
[----:B------:R-:W-:Y:S01]  /*c760*/  FADD.FTZ R2, R140, R0 ;  /* 0x000000008c027221 */ /* 0x000fe20000010000 */
[----:B------:R-:W-:Y:S01]  /*c770*/  IADD3 R0, R180, -0x1, RZ ;  /* 0xffffffffb4007810 */ /* 0x000fe20007ffe0ff */
[C---:B----4-:R-:W-:Y:S04]  /*c780*/  HMMA.16816.F32.BF16 R84, R136.reuse, R12, R84 ;  /* 0x0000000c8854723c */ /* 0x050fe80000041854 */
[----:B------:R-:W-:Y:S01]  /*c790*/  FADD.FTZ R185, R146, R4 ;  /* 0x0000000492b97221 */ /* 0x000fe20000010000 */
[----:B------:R-:W-:Y:S01]  /*c7a0*/  MOV R180, R0 ;  /* 0x0000000000b47202 */ /* 0x000fe20000000f00 */
[----:B------:R-:W-:Y:S01]  /*c7b0*/  FADD.FTZ R186, R102, R2 ;  /* 0x0000000266ba7221 */ /* 0x000fe20000010000 */
[-C--:B------:R-:W-:Y:S01]  /*c7c0*/  MOV R12, R3.reuse ;  /* 0x00000003000c7202 */ /* 0x080fe20000000f00 */
[C---:B------:R-:W-:Y:S04]  /*c7d0*/  HMMA.16816.F32.BF16 R88, R136.reuse, R14, R88 ;  /* 0x0000000e8858723c */ /* 0x040fe80000041858 */
[----:B------:R-:W-:Y:S04]  /*c7e0*/  MOV R102, R3 ;  /* 0x0000000300667202 */ /* 0x000fe80000000f00 */
[C---:B-1----:R-:W-:Y:S08]  /*c7f0*/  HMMA.16816.F32.BF16 R92, R136.reuse, R16, R92 ;  /* 0x00000010885c723c */ /* 0x042ff0000004185c */
[----:B------:R-:W-:Y:S01]  /*c800*/  HMMA.16816.F32.BF16 R96, R136, R18, R96 ;  /* 0x000000128860723c */ /* 0x000fe20000041860 */
[----:B------:R-:W-:Y:S07]  /*c810*/  @!UPT UIADD3 URZ, URZ, URZ, URZ ;  /* 0x0000003f3f3ff290 */ /* 0x000fee000fffe03f */
[----:B------:R-:W-:-:S11]  /*c820*/  @P0 BRA `(.L_x_1166) ;  /* 0xffffcf4000000947 */ /* 0x000fd6000383ffff */
.L_x_1159:
[----:B------:R-:W-:Y:S05]  /*c830*/  BRA.DIV ~URZ, `(.L_x_1167) ;  /* 0x00006af27f007947 */ /* 0x000fea000b800000 */
[----:B------:R1:W2:Y:S02]  /*c840*/  SHFL.BFLY PT, R0, R185, 0x2, 0x1f ;  /* 0x0c401f00b9007f89 */ /* 0x0002a400000e0000 */
.L_x_1254:
[----:B--2---:R-:W-:Y:S01]  /*c850*/  FADD.FTZ R5, R0, R185 ;  /* 0x000000b900057221 */ /* 0x004fe20000010000 */
[----:B------:R-:W-:Y:S05]  /*c860*/  BRA.DIV ~URZ, `(.L_x_1168) ;  /* 0x00006b127f007947 */ /* 0x000fea000b800000 */
[----:B------:R-:W2:Y:S04]  /*c870*/  SHFL.BFLY PT, R0, R186, 0x2, 0x1f ;  /* 0x0c401f00ba007f89 */ /* 0x000ea800000e0000 */
[----:B------:R-:W3:Y:S01]  /*c880*/  SHFL.BFLY PT, R2, R5, 0x1, 0x1f ;  /* 0x0c201f0005027f89 */ /* 0x000ee200000e0000 */
[----:B--2---:R-:W-:-:S02]  /*c890*/  FADD.FTZ R4, R0, R186 ;  /* 0x000000ba00047221 */ /* 0x004fc40000010000 */
[----:B---3--:R-:W-:-:S03]  /*c8a0*/  FADD.FTZ R5, R5, R2 ;  /* 0x0000000205057221 */ /* 0x008fc60000010000 */
[----:B------:R2:W3:Y:S04]  /*c8b0*/  SHFL.BFLY PT, R3, R4, 0x1, 0x1f ;  /* 0x0c201f0004037f89 */ /* 0x0004e800000e0000 */
.L_x_1255:
[----:B------:R-:W-:Y:S01]  /*c8c0*/  FSETP.NE.FTZ.AND P1, PT, R5, RZ, PT ;  /* 0x000000ff0500720b */ /* 0x000fe20003f35000 */
[----:B---3--:R-:W-:Y:S01]  /*c8d0*/  FADD.FTZ R3, R3, R4 ;  /* 0x0000000403037221 */ /* 0x008fe20000010000 */
[----:B------:R-:W-:Y:S02]  /*c8e0*/  MOV R2, RZ ;  /* 0x000000ff00027202 */ /* 0x000fe40000000f00 */
[----:B------:R-:W-:Y:S02]  /*c8f0*/  MOV R0, RZ ;  /* 0x000000ff00007202 */ /* 0x000fe40000000f00 */
[----:B------:R-:W-:Y:S02]  /*c900*/  FSETP.NE.FTZ.AND P0, PT, R3, RZ, PT ;  /* 0x000000ff0300720b */ /* 0x000fe40003f15000 */
[----:B------:R-:W-:Y:S02]  /*c910*/  MOV R23, 0xff800000 ;  /* 0xff80000000177802 */ /* 0x000fe40000000f00 */
        /* <DEDUP_REMOVED lines=111> */
.L_x_1128:
        /* <DEDUP_REMOVED lines=17> */
.L_x_1170:
[----:B------:R-:W-:Y:S05]  /*d120*/  BSYNC B0 ;  /* 0x0000000000007941 */ /* 0x000fea0003800000 */
.L_x_1169:
[----:B------:R-:W-:Y:S01]  /*d130*/  PRMT R0, R0, 0x9910, RZ ;  /* 0x0000991000007816 */ /* 0x000fe200000000ff */
[----:B------:R-:W-:Y:S01]  /*d140*/  BSSY B1, `(.L_x_1171) ;  /* 0x000032c000017945 */ /* 0x000fe20003800000 */
[----:B------:R-:W-:Y:S02]  /*d150*/  IMAD.MOV.U32 R78, RZ, RZ, R208 ;  /* 0x000000ffff4e7224 */ /* 0x000fe400078e00d0 */
[----:B------:R-:W-:-:S13]  /*d160*/  ISETP.NE.AND P0, PT, R0, RZ, PT ;  /* 0x000000ff0000720c */ /* 0x000fda0003f05270 */
[----:B------:R-:W-:Y:S05]  /*d170*/  @!P0 BRA `(.L_x_1172) ;  /* 0x0000260000008947 */ /* 0x000fea0003800000 */
[----:B------:R-:W2:Y:S04]  /*d180*/  LDL R7, [R1+0x8] ;  /* 0x0000080001077983 */ /* 0x000ea80000100800 */
[----:B------:R-:W3:Y:S04]  /*d190*/  LDL R5, [R1] ;  /* 0x0000000001057983 */ /* 0x000ee80000100800 */
[----:B------:R-:W4:Y:S01]  /*d1a0*/  LDL R6, [R1+0x4] ;  /* 0x0000040001067983 */ /* 0x000f220000100800 */
        /* <DEDUP_REMOVED lines=99> */
[----:B----4-:R-:W-:Y:S02]  /*d7e0*/  F2FP.BF16.PACK_AB R2, R43, R42 ;  /* 0x0000002a2b02723e */ /* 0x010fe400000010ff */
[----:B------:R-:W-:-:S03]  /*d7f0*/  @P3 IADD3.X R5, R221, c[0x0][0x50c], RZ, P0, !PT ;  /* 0x00014300dd053a10 */ /* 0x000fc600007fe4ff */
        /* <DEDUP_REMOVED lines=17> */
.L_x_1173:
[----:B------:R-:W3:Y:S01]  /*d910*/  LDL R82, [R1+0x10] ;  /* 0x0000100001527983 */ /* 0x000ee20000100800 */
[----:B------:R-:W-:Y:S01]  /*d920*/  IMAD.MOV.U32 R9, RZ, RZ, 0x368 ;  /* 0x00000368ff097424 */ /* 0x000fe200078e00ff */
[----:B------:R-:W-:Y:S01]  /*d930*/  ISETP.GT.AND P3, PT, R5, 0x1, PT ;  /* 0x000000010500780c */ /* 0x000fe20003f64270 */
[----:B--2---:R-:W-:Y:S01]  /*d940*/  IMAD.MOV.U32 R2, RZ, RZ, c[0x0][0x4e8] ;  /* 0x00013a00ff027624 */ /* 0x004fe200078e00ff */
[----:B------:R-:W-:Y:S01]  /*d950*/  ISETP.NE.U32.AND P0, PT, RZ, c[0x0][0x500], PT ;  /* 0x00014000ff007a0c */ /* 0x000fe20003f05070 */
[----:B------:R-:W1:Y:S01]  /*d960*/  S2R R83, SR_TID.X ;  /* 0x0000000000537919 */ /* 0x000e620000002100 */
[----:B------:R-:W-:-:S02]  /*d970*/  SEL R9, R9, 0x328, P3 ;  /* 0x0000032809097807 */ /* 0x000fc40001800000 */
[----:B------:R-:W-:Y:S02]  /*d980*/  ISETP.NE.AND.EX P0, PT, RZ, c[0x0][0x504], PT, P0 ;  /* 0x00014100ff007a0c */ /* 0x000fe40003f05300 */
[----:B------:R2:W4:Y:S01]  /*d990*/  LDC.64 R4, c[0x0][R9+0x170] ;  /* 0x00005c0009047b82 */ /* 0x0005220000000a00 */
[----:B------:R-:W-:Y:S02]  /*d9a0*/  ISETP.NE.AND P2, PT, R2, 0x1, PT ;  /* 0x000000010200780c */ /* 0x000fe40003f45270 */
[----:B------:R-:W-:Y:S02]  /*d9b0*/  SEL R8, R216, RZ, !P0 ;  /* 0x000000ffd8087207 */ /* 0x000fe40004000000 */
[----:B------:R-:W-:Y:S02]  /*d9c0*/  SEL R3, R224, RZ, !P0 ;  /* 0x000000ffe0037207 */ /* 0x000fe40004000000 */
[----:B------:R-:W-:Y:S01]  /*d9d0*/  LOP3.LUT R10, R210, 0xffff, RZ, 0xc0, !PT ;  /* 0x0000ffffd20a7812 */ /* 0x000fe200078ec0ff */
[----:B------:R2:W4:Y:S08]  /*d9e0*/  LDC.64 R16, c[0x0][R9+0x168] ;  /* 0x00005a0009107b82 */ /* 0x0005300000000a00 */
[----:B------:R2:W4:Y:S01]  /*d9f0*/  LDC.64 R18, c[0x0][R9+0x178] ;  /* 0x00005e0009127b82 */ /* 0x0005220000000a00 */
[----:B-1----:R-:W-:-:S04]  /*da00*/  SHF.R.S32.HI R79, RZ, 0x1f, R83 ;  /* 0x0000001fff4f7819 */ /* 0x002fc80000011453 */
[----:B------:R-:W-:-:S03]  /*da10*/  LEA.HI R79, R79, R83, RZ, 0x5 ;  /* 0x000000534f4f7211 */ /* 0x000fc600078f28ff */
[----:B------:R2:W1:Y:S01]  /*da20*/  LDC.64 R20, c[0x0][R9+0x160] ;  /* 0x0000580009147b82 */ /* 0x0004620000000a00 */
[----:B------:R-:W-:-:S05]  /*da30*/  LOP3.LUT R79, R79, 0xffffffe0, RZ, 0xc0, !PT ;  /* 0xffffffe04f4f7812 */ /* 0x000fca00078ec0ff */
[----:B------:R-:W-:Y:S02]  /*da40*/  IMAD.IADD R79, R83, 0x1, -R79 ;  /* 0x00000001534f7824 */ /* 0x000fe400078e0a4f */
[----:B--2---:R-:W-:Y:S02]  /*da50*/  IMAD.IADD R9, R212, 0x1, R205 ;  /* 0x00000001d4097824 */ /* 0x004fe400078e02cd */
[----:B----4-:R-:W-:-:S04]  /*da60*/  IMAD R2, R5, R8, RZ ;  /* 0x0000000805027224 */ /* 0x010fc800078e02ff */
[----:B------:R-:W-:Y:S02]  /*da70*/  IMAD R12, R4, R3, R2 ;  /* 0x00000003040c7224 */ /* 0x000fe400078e0202 */
[----:B------:R-:W-:-:S04]  /*da80*/  @P2 IMAD.HI.U32 R3, R9, c[0x0][0x4ec], RZ ;  /* 0x00013b0009032a27 */ /* 0x000fc800078e00ff */
[----:B------:R-:W-:-:S04]  /*da90*/  IMAD.WIDE.U32 R4, R4, R8, RZ ;  /* 0x0000000804047225 */ /* 0x000fc800078e00ff */
[----:B------:R-:W-:-:S04]  /*daa0*/  IMAD.WIDE.U32 R6, R16, R10, RZ ;  /* 0x0000000a10067225 */ /* 0x000fc800078e00ff */
[----:B------:R-:W-:Y:S01]  /*dab0*/  IMAD.MOV.U32 R2, RZ, RZ, R9 ;  /* 0x000000ffff027224 */ /* 0x000fe200078e0009 */
[----:B------:R-:W-:Y:S01]  /*dac0*/  @P2 SHF.R.U32.HI R2, RZ, c[0x0][0x4f0], R3 ;  /* 0x00013c00ff022a19 */ /* 0x000fe20000011603 */
[----:B------:R-:W-:Y:S01]  /*dad0*/  IMAD R11, R17, R10, RZ ;  /* 0x0000000a110b7224 */ /* 0x000fe200078e02ff */
        /* <DEDUP_REMOVED lines=13> */
[----:B-1----:R-:W-:Y:S01]  /*dbb0*/  IMAD R2, R21, R3, RZ ;  /* 0x0000000315027224 */ /* 0x002fe200078e02ff */
        /* <DEDUP_REMOVED lines=69> */
.L_x_1256:
[----:B------:R-:W-:Y:S05]  /*e010*/  BRA.DIV ~URZ, `(.L_x_1176) ;  /* 0x000054c27f007947 */ /* 0x000fea000b800000 */
[----:B------:R4:W2:Y:S02]  /*e020*/  SHFL.IDX PT, R0, R11, RZ, 0x181f ;  /* 0x00181fff0b007589 */ /* 0x0008a400000e0000 */
.L_x_1257:
        /* <DEDUP_REMOVED lines=19> */
.L_x_1178:
[----:B------:R-:W-:Y:S05]  /*e160*/  BSYNC B0 ;  /* 0x0000000000007941 */ /* 0x000fea0003800000 */
.L_x_1177:
[----:B------:R-:W-:Y:S05]  /*e170*/  BRA.DIV ~URZ, `(.L_x_1179) ;  /* 0x000053d27f007947 */ /* 0x000fea000b800000 */
[----:B---3--:R3:W4:Y:S04]  /*e180*/  SHFL.IDX PT, R8, R9, 0x1, 0x181f ;  /* 0x00381f0009087f89 */ /* 0x00872800000e0000 */
[----:B--2---:R3:W2:Y:S02]  /*e190*/  SHFL.IDX PT, R0, R11, 0x1, 0x181f ;  /* 0x00381f000b007f89 */ /* 0x0046a400000e0000 */
.L_x_1258:
        /* <DEDUP_REMOVED lines=19> */
.L_x_1181:
[----:B------:R-:W-:Y:S05]  /*e2d0*/  BSYNC B0 ;  /* 0x0000000000007941 */ /* 0x000fea0003800000 */
.L_x_1180:
[----:B------:R-:W-:Y:S05]  /*e2e0*/  BRA.DIV ~URZ, `(.L_x_1182) ;  /* 0x000053327f007947 */ /* 0x000fea000b800000 */
[----:B----4-:R4:W3:Y:S02]  /*e2f0*/  SHFL.IDX PT, R8, R9, 0x2, 0x181f ;  /* 0x00581f0009087f89 */ /* 0x0108e400000e0000 */
.L_x_1259:
[----:B------:R-:W-:Y:S05]  /*e300*/  BRA.DIV ~URZ, `(.L_x_1183) ;  /* 0x000053827f007947 */ /* 0x000fea000b800000 */
[----:B--2---:R2:W4:Y:S02]  /*e310*/  SHFL.IDX PT, R0, R11, 0x2, 0x181f ;  /* 0x00581f000b007f89 */ /* 0x00452400000e0000 */
.L_x_1260:
        /* <DEDUP_REMOVED lines=19> */
.L_x_1185:
[----:B------:R-:W-:Y:S05]  /*e450*/  BSYNC B0 ;  /* 0x0000000000007941 */ /* 0x000fea0003800000 */
.L_x_1184:
[----:B------:R-:W-:Y:S05]  /*e460*/  BRA.DIV ~URZ, `(.L_x_1186) ;  /* 0x000052927f007947 */ /* 0x000fea000b800000 */
[----:B---3--:R3:W2:Y:S04]  /*e470*/  SHFL.IDX PT, R6, R9, 0x3, 0x181f ;  /* 0x00781f0009067f89 */ /* 0x0086a800000e0000 */
[----:B----4-:R3:W4:Y:S02]  /*e480*/  SHFL.IDX PT, R0, R11, 0x3, 0x181f ;  /* 0x00781f000b007f89 */ /* 0x01072400000e0000 */
.L_x_1261:
        /* <DEDUP_REMOVED lines=20> */
.L_x_1174:
[----:B------:R-:W-:Y:S02]  /*e5d0*/  IMAD R11, R11, c[0x0][0x408], RZ ;  /* 0x000102000b0b7a24 */ /* 0x000fe400078e02ff */
[----:B------:R-:W-:-:S04]  /*e5e0*/  IMAD.WIDE.U32 R2, R0, c[0x0][0x408], RZ ;  /* 0x0001020000027a25 */ /* 0x000fc800078e00ff */
[----:B------:R-:W-:Y:S02]  /*e5f0*/  IMAD R0, R0, c[0x0][0x40c], R11 ;  /* 0x0001030000007a24 */ /* 0x000fe400078e020b */
[----:B-1----:R-:W-:-:S03]  /*e600*/  @P2 IMAD.HI.U32 R5, R9, c[0x0][0x4ec], RZ ;  /* 0x00013b0009052a27 */ /* 0x002fc600078e00ff */
        /* <DEDUP_REMOVED lines=28> */
.L_x_1262:
[----:B------:R-:W-:Y:S05]  /*e7d0*/  BRA.DIV ~URZ, `(.L_x_1189) ;  /* 0x000050627f007947 */ /* 0x000fea000b800000 */
[----:B------:R3:W4:Y:S02]  /*e7e0*/  SHFL.IDX PT, R0, R12, RZ, 0x1c1f ;  /* 0x001c1fff0c007589 */ /* 0x00072400000e0000 */
.L_x_1263:
        /* <DEDUP_REMOVED lines=122> */
.L_x_1191:
[----:B------:R-:W-:Y:S05]  /*ef90*/  BSYNC B0 ;  /* 0x0000000000007941 */ /* 0x000fea0003800000 */
.L_x_1190:
[----:B------:R-:W-:Y:S05]  /*efa0*/  BRA.DIV ~URZ, `(.L_x_1192) ;  /* 0x000049027f007947 */ /* 0x000fea000b800000 */
[----:B--2---:R2:W1:Y:S04]  /*efb0*/  SHFL.IDX PT, R4, R5, 0x1, 0x1c1f ;  /* 0x003c1f0005047f89 */ /* 0x00446800000e0000 */
[----:B----4-:R2:W4:Y:S02]  /*efc0*/  SHFL.IDX PT, R0, R12, 0x1, 0x1c1f ;  /* 0x003c1f000c007f89 */ /* 0x01052400000e0000 */
.L_x_1264:
        /* <DEDUP_REMOVED lines=123> */
.L_x_1172:
        /* <DEDUP_REMOVED lines=19> */
.L_x_1193:
        /* <DEDUP_REMOVED lines=55> */
.L_x_1195:
[----:B------:R-:W-:Y:S05]  /*fc20*/  BSYNC B0 ;  /* 0x0000000000007941 */ /* 0x000fea0003800000 */
.L_x_1194:
        /* <DEDUP_REMOVED lines=34> */
.L_x_1265:
[----:B------:R-:W-:Y:S05]  /*fe50*/  BRA.DIV ~URZ, `(.L_x_1197) ;  /* 0x00003b927f007947 */ /* 0x000fea000b800000 */
[----:B------:R3:W4:Y:S02]  /*fe60*/  SHFL.IDX PT, R0, R12, RZ, 0x181f ;  /* 0x00181fff0c007589 */ /* 0x00072400000e0000 */
.L_x_1266:
        /* <DEDUP_REMOVED lines=20> */
.L_x_1199:
[----:B------:R-:W-:Y:S05]  /*ffb0*/  BSYNC B0 ;  /* 0x0000000000007941 */ /* 0x000fea0003800000 */
.L_x_1198:
[----:B------:R-:W-:Y:S05]  /*ffc0*/  BRA.DIV ~URZ, `(.L_x_1200) ;  /* 0x00003a927f007947 */ /* 0x000fea000b800000 */
[----:B--2---:R2:W1:Y:S04]  /*ffd0*/  SHFL.IDX PT, R8, R9, 0x1, 0x181f ;  /* 0x00381f0009087f89 */ /* 0x00446800000e0000 */
[----:B----4-:R2:W4:Y:S02]  /*ffe0*/  SHFL.IDX PT, R0, R12, 0x1, 0x181f ;  /* 0x00381f000c007f89 */ /* 0x01052400000e0000 */
.L_x_1267:
        /* <DEDUP_REMOVED lines=19> */
.L_x_1202:
[----:B------:R-:W-:Y:S05]  /*10120*/  BSYNC B0 ;  /* 0x0000000000007941 */ /* 0x000fea0003800000 */
.L_x_1201:
[----:B------:R-:W-:Y:S05]  /*10130*/  BRA.DIV ~URZ, `(.L_x_1203) ;  /* 0x000039f27f007947 */ /* 0x000fea000b800000 */
[----:B-1----:R1:W2:Y:S02]  /*10140*/  SHFL.IDX PT, R8, R9, 0x2, 0x181f ;  /* 0x00581f0009087f89 */ /* 0x0022a400000e0000 */
.L_x_1268:
[----:B------:R-:W-:Y:S05]  /*10150*/  BRA.DIV ~URZ, `(.L_x_1204) ;  /* 0x00003a427f007947 */ /* 0x000fea000b800000 */
[----:B----4-:R4:W1:Y:S02]  /*10160*/  SHFL.IDX PT, R0, R12, 0x2, 0x181f ;  /* 0x00581f000c007f89 */ /* 0x01086400000e0000 */
.L_x_1269:
        /* <DEDUP_REMOVED lines=19> */
.L_x_1206:
[----:B------:R-:W-:Y:S05]  /*102a0*/  BSYNC B0 ;  /* 0x0000000000007941 */ /* 0x000fea0003800000 */
.L_x_1205:
[----:B------:R-:W-:Y:S05]  /*102b0*/  BRA.DIV ~URZ, `(.L_x_1207) ;  /* 0x000039527f007947 */ /* 0x000fea000b800000 */
[----:B--2---:R2:W3:Y:S04]  /*102c0*/  SHFL.IDX PT, R8, R9, 0x3, 0x181f ;  /* 0x00781f0009087f89 */ /* 0x0044e800000e0000 */
[----:B-1----:R2:W1:Y:S02]  /*102d0*/  SHFL.IDX PT, R0, R12, 0x3, 0x181f ;  /* 0x00781f000c007f89 */ /* 0x00246400000e0000 */
.L_x_1270:
        /* <DEDUP_REMOVED lines=18> */
.L_x_1187:
[----:B------:R-:W-:Y:S05]  /*10400*/  BSYNC B1 ;  /* 0x0000000000017941 */ /* 0x000fea0003800000 */
.L_x_1171:
        /* <DEDUP_REMOVED lines=9> */
[----:B--2-4-:R-:W-:-:S04]  /*104a0*/  LOP3.LUT R12, R0, 0x1f, RZ, 0xc0, !PT ;  /* 0x0000001f000c7812 */ /* 0x014fc800078ec0ff */
[----:B------:R-:W-:Y:S01]  /*104b0*/  ISETP.NE.AND P5, PT, R12, 0x1f, PT ;  /* 0x0000001f0c00780c */ /* 0x000fe20003fa5270 */
[----:B------:R-:W-:Y:S10]  /*104c0*/  BRA.DIV ~URZ, `(.L_x_1209) ;  /* 0x000038127f007947 */ /* 0x000ff4000b800000 */
[----:B------:R2:W3:Y:S02]  /*104d0*/  SHFL.IDX PT, R9, R78, RZ, 0x1f ;  /* 0x00001fff4e097589 */ /* 0x0004e400000e0000 */
.L_x_1271:
[----:B------:R-:W-:Y:S05]  /*104e0*/  BRA.DIV ~URZ, `(.L_x_1210) ;  /* 0x000038627f007947 */ /* 0x000fea000b800000 */
[----:B------:R4:W2:Y:S02]  /*104f0*/  SHFL.IDX PT, R8, R78, 0x1, 0x1f ;  /* 0x00201f004e087f89 */ /* 0x0008a400000e0000 */
.L_x_1272:
        /* <DEDUP_REMOVED lines=18> */
.L_x_1273:
        /* <DEDUP_REMOVED lines=16> */
.L_x_1274:
[----:B----4-:R-:W-:Y:S01]  /*10720*/  IMAD R0, R0, c[0x0][0x538], RZ ;  /* 0x00014e0000007a24 */ /* 0x010fe200078e02ff */
[----:B------:R-:W-:Y:S04]  /*10730*/  BSSY B1, `(.L_x_1213) ;  /* 0x00000c5000017945 */ /* 0x000fe80003800000 */
[----:B--2---:R-:W-:-:S04]  /*10740*/  IADD3 R8, R0, R8, RZ ;  /* 0x0000000800087210 */ /* 0x004fc80007ffe0ff */
[----:B---3--:R-:W-:-:S13]  /*10750*/  ISETP.GT.AND P6, PT, R8, R9, PT ;  /* 0x000000090800720c */ /* 0x008fda0003fc4270 */
[----:B------:R-:W-:Y:S05]  /*10760*/  @P6 BRA `(.L_x_1214) ;  /* 0x0000024000006947 */ /* 0x000fea0003800000 */
.L_x_1218:
        /* <DEDUP_REMOVED lines=16> */
.L_x_1275:
        /* <DEDUP_REMOVED lines=16> */
.L_x_1276:
[----:B--2---:R-:W-:-:S05]  /*10970*/  IMAD R0, R0, c[0x0][0x538], RZ ;  /* 0x00014e0000007a24 */ /* 0x004fca00078e02ff */
[----:B------:R-:W-:-:S04]  /*10980*/  IADD3 R8, R0, R8, RZ ;  /* 0x0000000800087210 */ /* 0x000fc80007ffe0ff */
[----:B------:R-:W-:-:S13]  /*10990*/  ISETP.GT.AND P6, PT, R8, R9, PT ;  /* 0x000000090800720c */ /* 0x000fda0003fc4270 */
[----:B-1----:R-:W-:Y:S05]  /*109a0*/  @!P6 BRA `(.L_x_1218) ;  /* 0xfffffdc00000e947 */ /* 0x002fea000383ffff */
.L_x_1214:
[----:B------:R-:W-:-:S05]  /*109b0*/  IADD3 R8, -R0, R8, RZ ;  /* 0x0000000800087210 */ /* 0x000fca0007ffe1ff */
[----:B------:R-:W-:-:S05]  /*109c0*/  IMAD R0, R4, c[0x0][0x538], R8 ;  /* 0x00014e0004007a24 */ /* 0x000fca00078e0208 */
[----:B------:R-:W-:Y:S01]  /*109d0*/  ISETP.GT.AND P0, PT, R0, R9, PT ;  /* 0x000000090000720c */ /* 0x000fe20003f04270 */
[----:B------:R-:W-:-:S12]  /*109e0*/  BRA.DIV ~URZ, `(.L_x_1219) ;  /* 0x000037c27f007947 */ /* 0x000fd8000b800000 */
[----:B------:R-:W-:-:S04]  /*109f0*/  VOTE.ANY R5, PT, !P0 ;  /* 0x0000000000057806 */ /* 0x000fc800040e0100 */
.L_x_1277:
[----:B------:R-:W2:Y:S02]  /*10a00*/  POPC R0, R5 ;  /* 0x0000000500007309 */ /* 0x000ea40000000000 */
[----:B--2---:R-:W-:Y:S01]  /*10a10*/  IADD3 R211, R0, R211, RZ ;  /* 0x000000d300d37210 */ /* 0x004fe20007ffe0ff */
[----:B------:R-:W-:Y:S05]  /*10a20*/  BRA.DIV ~URZ, `(.L_x_1220) ;  /* 0x000037d27f007947 */ /* 0x000fea000b800000 */
[----:B------:R2:W3:Y:S04]  /*10a30*/  SHFL.IDX PT, R10, R6, R0, 0x1f ;  /* 0x00001f00060a7589 */ /* 0x0004e800000e0000 */
[----:B------:R2:W4:Y:S02]  /*10a40*/  SHFL.IDX PT, R7, R7, R0, 0x1f ;  /* 0x00001f0007077589 */ /* 0x00052400000e0000 */
.L_x_1278:
[----:B------:R-:W-:Y:S01]  /*10a50*/  ISETP.NE.AND P0, PT, R5, RZ, PT ;  /* 0x000000ff0500720c */ /* 0x000fe20003f05270 */
[----:B------:R-:W-:-:S12]  /*10a60*/  BSSY B0, `(.L_x_1221) ;  /* 0x0000005000007945 */ /* 0x000fd80003800000 */
[----:B------:R-:W-:Y:S05]  /*10a70*/  @!P0 BRA `(.L_x_1222) ;  /* 0x0000003000008947 */ /* 0x000fea0003800000 */
[----:B--2---:R-:W-:Y:S01]  /*10a80*/  IADD3 R0, R0, -0x1, RZ ;  /* 0xffffffff00007810 */ /* 0x004fe20007ffe0ff */
[----:B------:R-:W-:Y:S05]  /*10a90*/  BRA.DIV ~URZ, `(.L_x_1223) ;  /* 0x000038327f007947 */ /* 0x000fea000b800000 */
[----:B------:R2:W1:Y:S02]  /*10aa0*/  SHFL.IDX PT, R11, R4, R0, 0x1f ;  /* 0x00001f00040b7589 */ /* 0x00046400000e0000 */
.L_x_1222:
[----:B------:R-:W-:Y:S05]  /*10ab0*/  BSYNC B0 ;  /* 0x0000000000007941 */ /* 0x000fea0003800000 */
.L_x_1221:
        /* <DEDUP_REMOVED lines=66> */
.L_x_1225:
        /* <DEDUP_REMOVED lines=66> */
.L_x_1226:
[----:B------:R-:W-:Y:S05]  /*11300*/  BSYNC B0 ;  /* 0x0000000000007941 */ /* 0x000fea0003800000 */
.L_x_1224:
[----:B------:R-:W-:-:S04]  /*11310*/  LOP3.LUT R0, RZ, R0, RZ, 0x33, !PT ;  /* 0x00000000ff007212 */ /* 0x000fc800078e33ff */
[----:B------:R-:W-:Y:S01]  /*11320*/  IADD3 R209, R0, R10, RZ ;  /* 0x0000000a00d17210 */ /* 0x000fe20007ffe0ff */
[----:B------:R-:W-:Y:S05]  /*11330*/  BRA `(.L_x_1227) ;  /* 0x0000004000007947 */ /* 0x000fea0003800000 */
.L_x_1215:
[----:B------:R-:W-:Y:S01]  /*11340*/  IMAD.MOV.U32 R208, RZ, RZ, R9 ;  /* 0x000000ffffd07224 */ /* 0x000fe200078e0009 */
[----:B------:R-:W-:Y:S01]  /*11350*/  MOV R210, RZ ;  /* 0x000000ff00d27202 */ /* 0x000fe20000000f00 */
[----:B------:R-:W-:Y:S01]  /*11360*/  IMAD.MOV.U32 R209, RZ, RZ, RZ ;  /* 0x000000ffffd17224 */ /* 0x000fe200078e00ff */
[----:B------:R-:W-:Y:S02]  /*11370*/  MOV R211, c[0x0][0x53c] ;  /* 0x00014f0000d37a02 */ /* 0x000fe40000000f00 */
.L_x_1227:
[----:B------:R-:W-:Y:S05]  /*11380*/  BSYNC B1 ;  /* 0x0000000000017941 */ /* 0x000fea0003800000 */
.L_x_1213:
[----:B------:R-:W-:Y:S01]  /*11390*/  WARPSYNC 0xffffffff ;  /* 0xffffffff00007948 */ /* 0x000fe20003800000 */
[----:B------:R-:W-:Y:S01]  /*113a0*/  BAR.SYNC.DEFER_BLOCKING 0x4, 0x100 ;  /* 0x0104000000007b1d */ /* 0x000fe20000010000 */
[----:B------:R-:W-:-:S13]  /*113b0*/  ISETP.NE.AND P0, PT, R12, RZ, PT ;  /* 0x000000ff0c00720c */ /* 0x000fda0003f05270 */
[----:B------:R2:W-:Y:S04]  /*113c0*/  @!P0 STS.128 [0x18100], R208 ;  /* 0x018100d0ff008388 */ /* 0x0005e80000000c00 */
[----:B------:R-:W-:Y:S06]  /*113d0*/  BAR.ARV 0x5, 0x100 ;  /* 0x0144000000007b1d */ /* 0x000fec0000002000 */
.L_x_1208:
[----:B-1----:R-:W-:-:S13]  /*113e0*/  ISETP.GE.AND P0, PT, R211, c[0x0][0x53c], PT ;  /* 0x00014f00d3007a0c */ /* 0x002fda0003f06270 */
[----:B--23--:R-:W-:Y:S01]  /*113f0*/  @P0 CALL.REL.NOINC `(.L_x_1228) ;  /* 0x0000001000000944 */ /* 0x00cfe20003c00000 */
[----:B------:R-:W-:Y:S05]  /*11400*/  BRA `(.L_x_1229) ;  /* 0xffff062000007947 */ /* 0x000fea000383ffff */
.L_x_1228:
[----:B------:R-:W-:Y:S05]  /*11410*/  EXIT ;  /* 0x000000000000794d */ /* 0x000fea0003800000 */
.L_x_1111:
[----:B------:R-:W-:Y:S01]  /*11420*/  IMAD.MOV.U32 R0, RZ, RZ, R5 ;  /* 0x000000ffff007224 */ /* 0x000fe200078e0005 */
[----:B------:R-:W-:Y:S02]  /*11430*/  MOV R2, 0x1 ;  /* 0x0000000100027802 */ /* 0x000fe40000000f00 */
[----:B------:R-:W-:Y:S02]  /*11440*/  MOV R3, 0x11460 ;  /* 0x0001146000037802 */ /* 0x000fe40000000f00 */
[----:B--2---:R-:W-:Y:S05]  /*11450*/  CALL.REL.NOINC `($__internal_20_$__cuda_sm70_shflsync_up_p) ;  /* 0x00002fa000007944 */ /* 0x004fea0003c00000 */
[----:B------:R-:W-:Y:S01]  /*11460*/  MOV R0, R4 ;  /* 0x0000000400007202 */ /* 0x000fe20000000f00 */
[----:B------:R-:W-:Y:S05]  /*11470*/  BRA `(.L_x_1230) ;  /* 0xfffeefc000007947 */ /* 0x000fea000383ffff */
.L_x_1112:
[----:B------:R-:W-:Y:S01]  /*11480*/  IMAD.MOV.U32 R0, RZ, RZ, R5 ;  /* 0x000000ffff007224 */ /* 0x000fe200078e0005 */
[----:B------:R-:W-:Y:S02]  /*11490*/  MOV R2, 0x2 ;  /* 0x0000000200027802 */ /* 0x000fe40000000f00 */
[----:B------:R-:W-:Y:S02]  /*114a0*/  MOV R3, 0x114c0 ;  /* 0x000114c000037802 */ /* 0x000fe40000000f00 */
[----:B--2---:R-:W-:Y:S05]  /*114b0*/  CALL.REL.NOINC `($__internal_20_$__cuda_sm70_shflsync_up_p) ;  /* 0x00002f4000007944 */ /* 0x004fea0003c00000 */
[----:B------:R-:W-:Y:S01]  /*114c0*/  SEL R0, R4, RZ, P4 ;  /* 0x000000ff04007207 */ /* 0x000fe20002000000 */
[----:B------:R-:W-:Y:S01]  /*114d0*/  IMAD.MOV.U32 R2, RZ, RZ, 0x4 ;  /* 0x00000004ff027424 */ /* 0x000fe200078e00ff */
[----:B------:R-:W-:-:S03]  /*114e0*/  MOV R3, 0x11510 ;  /* 0x0001151000037802 */ /* 0x000fc60000000f00 */
[----:B------:R-:W-:Y:S02]  /*114f0*/  IMAD.IADD R0, R5, 0x1, R0 ;  /* 0x0000000105007824 */ /* 0x000fe400078e0200 */
[----:B------:R-:W-:Y:S05]  /*11500*/  CALL.REL.NOINC `($__internal_20_$__cuda_sm70_shflsync_up_p) ;  /* 0x00002ef000007944 */ /* 0x000fea0003c00000 */
        /* <DEDUP_REMOVED lines=12> */
[----:B------:R-:W-:Y:S02]  /*115d0*/  MOV R184, 0x1f ;  /* 0x0000001f00b87802 */ /* 0x000fe40000000f00 */
[----:B------:R-:W-:Y:S01]  /*115e0*/  MOV R3, 0x11620 ;  /* 0x0001162000037802 */ /* 0x000fe20000000f00 */
[----:B------:R-:W-:-:S04]  /*115f0*/  IMAD.IADD R4, R0, 0x1, R4 ;  /* 0x0000000100047824 */ /* 0x000fc800078e0204 */
[----:B------:R-:W-:Y:S02]  /*11600*/  IMAD.MOV.U32 R183, RZ, RZ, R4 ;  /* 0x000000ffffb77224 */ /* 0x000fe400078e0004 */
[----:B------:R-:W-:Y:S05]  /*11610*/  CALL.REL.NOINC `($__internal_19_$__cuda_sm70_shflsync_idx_p) ;  /* 0x00002d8000007944 */ /* 0x000fea0003c00000 */
[----:B------:R-:W-:Y:S01]  /*11620*/  MOV R0, R183 ;  /* 0x000000b700007202 */ /* 0x000fe20000000f00 */
[----:B------:R-:W-:Y:S05]  /*11630*/  BRA `(.L_x_1231) ;  /* 0xfffeef0000007947 */ /* 0x000fea000383ffff */
.L_x_1114:
[----:B------:R-:W-:Y:S02]  /*11640*/  SEL R0, RZ, 0x1, P0 ;  /* 0x00000001ff007807 */ /* 0x000fe40000000000 */
[----:B------:R-:W-:Y:S02]  /*11650*/  MOV R2, 0x11670 ;  /* 0x0001167000027802 */ /* 0x000fe40000000f00 */
[----:B--2---:R-:W-:Y:S05]  /*11660*/  CALL.REL.NOINC `($__internal_21_$__cuda_sm70_votesync_ballot) ;  /* 0x00002e0000007944 */ /* 0x004fea0003c00000 */
[----:B------:R-:W-:Y:S01]  /*11670*/  MOV R6, R0 ;  /* 0x0000000000067202 */ /* 0x000fe20000000f00 */
[----:B------:R-:W-:Y:S05]  /*11680*/  BRA `(.L_x_1232) ;  /* 0xfffeef4000007947 */ /* 0x000fea000383ffff */
.L_x_1115:
[----:B------:R-:W-:Y:S01]  /*11690*/  IMAD.MOV.U32 R183, RZ, RZ, R9 ;  /* 0x000000ffffb77224 */ /* 0x000fe200078e0009 */
[----:B------:R-:W-:Y:S01]  /*116a0*/  MOV R2, R0 ;  /* 0x0000000000027202 */ /* 0x000fe20000000f00 */
[----:B------:R-:W-:Y:S01]  /*116b0*/  IMAD.MOV.U32 R184, RZ, RZ, 0x1f ;  /* 0x0000001fffb87424 */ /* 0x000fe200078e00ff */
[----:B------:R-:W-:Y:S02]  /*116c0*/  MOV R3, 0x116e0 ;  /* 0x000116e000037802 */ /* 0x000fe40000000f00 */
[----:B------:R-:W-:Y:S05]  /*116d0*/  CALL.REL.NOINC `($__internal_19_$__cuda_sm70_shflsync_idx_p) ;  /* 0x00002cc000007944 */ /* 0x000fea0003c00000 */
[----:B------:R-:W-:Y:S01]  /*116e0*/  IMAD.MOV.U32 R209, RZ, RZ, R183 ;  /* 0x000000ffffd17224 */ /* 0x000fe200078e00b7 */
[----:B------:R-:W-:Y:S01]  /*116f0*/  MOV R183, R8 ;  /* 0x0000000800b77202 */ /* 0x000fe20000000f00 */
[----:B------:R-:W-:Y:S01]  /*11700*/  IMAD.MOV.U32 R5, RZ, RZ, RZ ;  /* 0x000000ffff057224 */ /* 0x000fe200078e00ff */
[----:B------:R-:W-:Y:S01]  /*11710*/  MOV R2, R0 ;  /* 0x0000000000027202 */ /* 0x000fe20000000f00 */
[----:B------:R-:W-:Y:S01]  /*11720*/  IMAD.MOV.U32 R184, RZ, RZ, 0x1f ;  /* 0x0000001fffb87424 */ /* 0x000fe200078e00ff */
[----:B------:R-:W-:-:S02]  /*11730*/  MOV R3, 0x11750 ;  /* 0x0001175000037802 */ /* 0x000fc40000000f00 */
[----:B------:R-:W-:Y:S05]  /*11740*/  CALL.REL.NOINC `($__internal_19_$__cuda_sm70_shflsync_idx_p) ;  /* 0x00002c5000007944 */ /* 0x000fea0003c00000 */
[----:B------:R-:W-:Y:S01]  /*11750*/  MOV R9, R183 ;  /* 0x000000b700097202 */ /* 0x000fe20000000f00 */
[----:B------:R-:W-:Y:S05]  /*11760*/  BRA `(.L_x_1233) ;  /* 0xfffeeec000007947 */ /* 0x000fea000383ffff */
.L_x_1118:
[----:B------:R-:W-:Y:S01]  /*11770*/  IMAD.MOV.U32 R183, RZ, RZ, R4 ;  /* 0x000000ffffb77224 */ /* 0x000fe200078e0004 */
[----:B------:R-:W-:Y:S01]  /*11780*/  MOV R2, R0 ;  /* 0x0000000000027202 */ /* 0x000fe20000000f00 */
[----:B------:R-:W-:Y:S01]  /*11790*/  IMAD.MOV.U32 R184, RZ, RZ, 0x1f ;  /* 0x0000001fffb87424 */ /* 0x000fe200078e00ff */
[----:B------:R-:W-:-:S02]  /*117a0*/  MOV R3, 0x117c0 ;  /* 0x000117c000037802 */ /* 0x000fc40000000f00 */
[----:B--23--:R-:W-:Y:S05]  /*117b0*/  CALL.REL.NOINC `($__internal_19_$__cuda_sm70_shflsync_idx_p) ;  /* 0x00002be000007944 */ /* 0x00cfea0003c00000 */
[----:B------:R-:W-:Y:S01]  /*117c0*/  MOV R5, R183 ;  /* 0x000000b700057202 */ /* 0x000fe20000000f00 */
[----:B------:R-:W-:Y:S05]  /*117d0*/  BRA `(.L_x_1117) ;  /* 0xfffeeeb000007947 */ /* 0x000fea000383ffff */
.L_x_1129:
[----:B------:R-:W-:Y:S01]  /*117e0*/  IMAD.MOV.U32 R183, RZ, RZ, R9 ;  /* 0x000000ffffb77224 */ /* 0x000fe200078e0009 */
[----:B------:R-:W-:Y:S01]  /*117f0*/  MOV R2, RZ ;  /* 0x000000ff00027202 */ /* 0x000fe20000000f00 */
[----:B------:R-:W-:Y:S01]  /*11800*/  IMAD.MOV.U32 R184, RZ, RZ, 0x181f ;  /* 0x0000181fffb87424 */ /* 0x000fe200078e00ff */
[----:B------:R-:W-:-:S02]  /*11810*/  MOV R3, 0x11830 ;  /* 0x0001183000037802 */ /* 0x000fc40000000f00 */
[----:B-----5:R-:W-:Y:S05]  /*11820*/  CALL.REL.NOINC `($__internal_19_$__cuda_sm70_shflsync_idx_p) ;  /* 0x00002b7000007944 */ /* 0x020fea0003c00000 */
[----:B------:R-:W-:Y:S01]  /*11830*/  MOV R8, R183 ;  /* 0x000000b700087202 */ /* 0x000fe20000000f00 */
[----:B------:R-:W-:Y:S05]  /*11840*/  BRA `(.L_x_1234) ;  /* 0xffff0e9000007947 */ /* 0x000fea000383ffff */
.L_x_1130:
[----:B------:R-:W-:Y:S01]  /*11850*/  IMAD.MOV.U32 R183, RZ, RZ, R12 ;  /* 0x000000ffffb77224 */ /* 0x000fe200078e000c */
[----:B------:R-:W-:Y:S01]  /*11860*/  MOV R2, RZ ;  /* 0x000000ff00027202 */ /* 0x000fe20000000f00 */
[----:B------:R-:W-:Y:S01]  /*11870*/  IMAD.MOV.U32 R184, RZ, RZ, 0x181f ;  /* 0x0000181fffb87424 */ /* 0x000fe200078e00ff */
[----:B------:R-:W-:-:S02]  /*11880*/  MOV R3, 0x118a0 ;  /* 0x000118a000037802 */ /* 0x000fc40000000f00 */
[----:B-12--5:R-:W-:Y:S05]  /*11890*/  CALL.REL.NOINC `($__internal_19_$__cuda_sm70_shflsync_idx_p) ;  /* 0x00002b0000007944 */ /* 0x026fea0003c00000 */
[----:B------:R-:W-:Y:S01]  /*118a0*/  MOV R0, R183 ;  /* 0x000000b700007202 */ /* 0x000fe20000000f00 */
[----:B------:R-:W-:Y:S05]  /*118b0*/  BRA `(.L_x_1235) ;  /* 0xffff0e4000007947 */ /* 0x000fea000383ffff */
.L_x_1133:
[----:B------:R-:W-:Y:S01]  /*118c0*/  IMAD.MOV.U32 R183, RZ, RZ, R9 ;  /* 0x000000ffffb77224 */ /* 0x000fe200078e0009 */
[----:B--2---:R-:W-:Y:S01]  /*118d0*/  MOV R2, 0x1 ;  /* 0x0000000100027802 */ /* 0x004fe20000000f00 */
[----:B------:R-:W-:Y:S01]  /*118e0*/  IMAD.MOV.U32 R184, RZ, RZ, 0x181f ;  /* 0x0000181fffb87424 */ /* 0x000fe200078e00ff */
[----:B------:R-:W-:-:S02]  /*118f0*/  MOV R3, 0x11910 ;  /* 0x0001191000037802 */ /* 0x000fc40000000f00 */
[----:B-1-345:R-:W-:Y:S05]  /*11900*/  CALL.REL.NOINC `($__internal_19_$__cuda_sm70_shflsync_idx_p) ;  /* 0x00002a9000007944 */ /* 0x03afea0003c00000 */
[----:B------:R-:W-:Y:S01]  /*11910*/  IMAD.MOV.U32 R8, RZ, RZ, R183 ;  /* 0x000000ffff087224 */ /* 0x000fe200078e00b7 */
[----:B------:R-:W-:Y:S01]  /*11920*/  MOV R2, 0x1 ;  /* 0x0000000100027802 */ /* 0x000fe20000000f00 */
[----:B------:R-:W-:Y:S01]  /*11930*/  IMAD.MOV.U32 R183, RZ, RZ, R12 ;  /* 0x000000ffffb77224 */ /* 0x000fe200078e000c */
[----:B------:R-:W-:-:S02]  /*11940*/  MOV R184, 0x181f ;  /* 0x0000181f00b87802 */ /* 0x000fc40000000f00 */
[----:B------:R-:W-:Y:S02]  /*11950*/  MOV R3, 0x11970 ;  /* 0x0001197000037802 */ /* 0x000fe40000000f00 */
[----:B------:R-:W-:Y:S05]  /*11960*/  CALL.REL.NOINC `($__internal_19_$__cuda_sm70_shflsync_idx_p) ;  /* 0x00002a3000007944 */ /* 0x000fea0003c00000 */
[----:B------:R-:W-:Y:S01]  /*11970*/  MOV R0, R183 ;  /* 0x000000b700007202 */ /* 0x000fe20000000f00 */
[----:B------:R-:W-:Y:S05]  /*11980*/  BRA `(.L_x_1236) ;  /* 0xffff0ef000007947 */ /* 0x000fea000383ffff */
.L_x_1136:
[----:B------:R-:W-:Y:S01]  /*11990*/  IMAD.MOV.U32 R183, RZ, RZ, R9 ;  /* 0x000000ffffb77224 */ /* 0x000fe200078e0009 */
[----:B-1----:R-:W-:Y:S01]  /*119a0*/  MOV R2, 0x2 ;  /* 0x0000000200027802 */ /* 0x002fe20000000f00 */
[----:B------:R-:W-:Y:S01]  /*119b0*/  IMAD.MOV.U32 R184, RZ, RZ, 0x181f ;  /* 0x0000181fffb87424 */ /* 0x000fe200078e00ff */
[----:B------:R-:W-:Y:S02]  /*119c0*/  MOV R3, 0x119e0 ;  /* 0x000119e000037802 */ /* 0x000fe40000000f00 */
[----:B--2345:R-:W-:Y:S05]  /*119d0*/  CALL.REL.NOINC `($__internal_19_$__cuda_sm70_shflsync_idx_p) ;  /* 0x000029c000007944 */ /* 0x03cfea0003c00000 */
[----:B------:R-:W-:Y:S01]  /*119e0*/  MOV R8, R183 ;  /* 0x000000b700087202 */ /* 0x000fe20000000f00 */
[----:B------:R-:W-:Y:S05]  /*119f0*/  BRA `(.L_x_1237) ;  /* 0xffff0fe000007947 */ /* 0x000fea000383ffff */
.L_x_1137:
[----:B------:R-:W-:Y:S01]  /*11a00*/  IMAD.MOV.U32 R183, RZ, RZ, R12 ;  /* 0x000000ffffb77224 */ /* 0x000fe200078e000c */
[----:B------:R-:W-:Y:S01]  /*11a10*/  MOV R2, 0x2 ;  /* 0x0000000200027802 */ /* 0x000fe20000000f00 */
[----:B------:R-:W-:Y:S01]  /*11a20*/  IMAD.MOV.U32 R184, RZ, RZ, 0x181f ;  /* 0x0000181fffb87424 */ /* 0x000fe200078e00ff */
[----:B------:R-:W-:Y:S02]  /*11a30*/  MOV R3, 0x11a50 ;  /* 0x00011a5000037802 */ /* 0x000fe40000000f00 */
[----:B-12345:R-:W-:Y:S05]  /*11a40*/  CALL.REL.NOINC `($__internal_19_$__cuda_sm70_shflsync_idx_p) ;  /* 0x0000295000007944 */ /* 0x03efea0003c00000 */
[----:B------:R-:W-:Y:S01]  /*11a50*/  MOV R0, R183 ;  /* 0x000000b700007202 */ /* 0x000fe20000000f00 */
[----:B------:R-:W-:Y:S05]  /*11a60*/  BRA `(.L_x_1238) ;  /* 0xffff0f9000007947 */ /* 0x000fea000383ffff */
.L_x_1140:
[----:B------:R-:W-:Y:S01]  /*11a70*/  IMAD.MOV.U32 R183, RZ, RZ, R9 ;  /* 0x000000ffffb77224 */ /* 0x000fe200078e0009 */
[----:B-1----:R-:W-:Y:S01]  /*11a80*/  MOV R2, 0x3 ;  /* 0x0000000300027802 */ /* 0x002fe20000000f00 */
[----:B------:R-:W-:Y:S01]  /*11a90*/  IMAD.MOV.U32 R184, RZ, RZ, 0x181f ;  /* 0x0000181fffb87424 */ /* 0x000fe200078e00ff */
[----:B------:R-:W-:-:S02]  /*11aa0*/  MOV R3, 0x11ac0 ;  /* 0x00011ac000037802 */ /* 0x000fc40000000f00 */
[----:B--2345:R-:W-:Y:S05]  /*11ab0*/  CALL.REL.NOINC `($__internal_19_$__cuda_sm70_shflsync_idx_p) ;  /* 0x000028e000007944 */ /* 0x03cfea0003c00000 */
        /* <DEDUP_REMOVED lines=8> */
.L_x_1143:
[----:B------:R-:W-:Y:S01]  /*11b40*/  IMAD.MOV.U32 R183, RZ, RZ, R5 ;  /* 0x000000ffffb77224 */ /* 0x000fe200078e0005 */
[----:B------:R-:W-:Y:S01]  /*11b50*/  MOV R2, RZ ;  /* 0x000000ff00027202 */ /* 0x000fe20000000f00 */
[----:B------:R-:W-:Y:S01]  /*11b60*/  IMAD.MOV.U32 R184, RZ, RZ, 0x181f ;  /* 0x0000181fffb87424 */ /* 0x000fe200078e00ff */
[----:B------:R-:W-:Y:S02]  /*11b70*/  MOV R3, 0x11b90 ;  /* 0x00011b9000037802 */ /* 0x000fe40000000f00 */
[----:B------:R-:W-:Y:S05]  /*11b80*/  CALL.REL.NOINC `($__internal_19_$__cuda_sm70_shflsync_idx_p) ;  /* 0x0000281000007944 */ /* 0x000fea0003c00000 */
[----:B------:R-:W-:Y:S01]  /*11b90*/  MOV R4, R183 ;  /* 0x000000b700047202 */ /* 0x000fe20000000f00 */
[----:B------:R-:W-:Y:S05]  /*11ba0*/  BRA `(.L_x_1240) ;  /* 0xffff295000007947 */ /* 0x000fea000383ffff */
.L_x_1144:
[----:B------:R-:W-:Y:S01]  /*11bb0*/  IMAD.MOV.U32 R183, RZ, RZ, R12 ;  /* 0x000000ffffb77224 */ /* 0x000fe200078e000c */
[----:B------:R-:W-:Y:S01]  /*11bc0*/  MOV R2, RZ ;  /* 0x000000ff00027202 */ /* 0x000fe20000000f00 */
[----:B------:R-:W-:Y:S01]  /*11bd0*/  IMAD.MOV.U32 R184, RZ, RZ, 0x181f ;  /* 0x0000181fffb87424 */ /* 0x000fe200078e00ff */
[----:B------:R-:W-:Y:S02]  /*11be0*/  MOV R3, 0x11c00 ;  /* 0x00011c0000037802 */ /* 0x000fe40000000f00 */
[----:B-12---:R-:W-:Y:S05]  /*11bf0*/  CALL.REL.NOINC `($__internal_19_$__cuda_sm70_shflsync_idx_p) ;  /* 0x000027a000007944 */ /* 0x006fea0003c00000 */
[C---:B------:R-:W-:Y:S01]  /*11c00*/  IADD3 R8, P0, R183.reuse, R106, RZ ;  /* 0x0000006ab7087210 */ /* 0x040fe20007f1e0ff */
[----:B------:R-:W-:Y:S01]  /*11c10*/  IMAD.MOV.U32 R184, RZ, RZ, 0x181f ;  /* 0x0000181fffb87424 */ /* 0x000fe200078e00ff */
[----:B------:R-:W-:-:S02]  /*11c20*/  IADD3 R6, P6, R183, R107, RZ ;  /* 0x0000006bb7067210 */ /* 0x000fc40007fde0ff */
[----:B------:R-:W-:Y:S01]  /*11c30*/  ISETP.GE.AND P5, PT, R182, c[0x0][0x1d4], PT ;  /* 0x00007500b6007a0c */ /* 0x000fe20003fa6270 */
[C---:B------:R-:W-:Y:S01]  /*11c40*/  IMAD.X R9, R4.reuse, 0x1, R101, P0 ;  /* 0x0000000104097824 */ /* 0x040fe200000e0665 */
[----:B------:R-:W-:Y:S01]  /*11c50*/  ISETP.GE.AND P2, PT, R187, c[0x0][0x1d4], PT ;  /* 0x00007500bb007a0c */ /* 0x000fe20003f46270 */
[----:B------:R-:W-:Y:S01]  /*11c60*/  IMAD.X R7, R4, 0x1, R102, P6 ;  /* 0x0000000104077824 */ /* 0x000fe200030e0666 */
[----:B------:R-:W-:Y:S02]  /*11c70*/  ISETP.GE.AND P0, PT, R188, c[0x0][0x1d4], PT ;  /* 0x00007500bc007a0c */ /* 0x000fe40003f06270 */
[----:B------:R-:W-:Y:S01]  /*11c80*/  IADD3 R2, P6, R183, R108, RZ ;  /* 0x0000006cb7027210 */ /* 0x000fe20007fde0ff */
[----:B------:R-:W-:Y:S01]  /*11c90*/  IMAD.MOV.U32 R183, RZ, RZ, R5 ;  /* 0x000000ffffb77224 */ /* 0x000fe200078e0005 */
        /* <DEDUP_REMOVED lines=12> */
[----:B-1----:R-:W-:Y:S05]  /*11d60*/  CALL.REL.NOINC `($__internal_19_$__cuda_sm70_shflsync_idx_p) ;  /* 0x0000263000007944 */ /* 0x002fea0003c00000 */
        /* <DEDUP_REMOVED lines=8> */
.L_x_1145:
[----:B------:R-:W-:Y:S01]  /*11df0*/  IMAD.MOV.U32 R183, RZ, RZ, R4 ;  /* 0x000000ffffb77224 */ /* 0x000fe200078e0004 */
[----:B------:R-:W-:Y:S01]  /*11e00*/  MOV R2, RZ ;  /* 0x000000ff00027202 */ /* 0x000fe20000000f00 */
[----:B------:R-:W-:Y:S01]  /*11e10*/  IMAD.MOV.U32 R184, RZ, RZ, 0x1c1f ;  /* 0x00001c1fffb87424 */ /* 0x000fe200078e00ff */
[----:B------:R-:W-:Y:S02]  /*11e20*/  MOV R3, 0x11e40 ;  /* 0x00011e4000037802 */ /* 0x000fe40000000f00 */
[----:B------:R-:W-:Y:S05]  /*11e30*/  CALL.REL.NOINC `($__internal_19_$__cuda_sm70_shflsync_idx_p) ;  /* 0x0000256000007944 */ /* 0x000fea0003c00000 */
[----:B------:R-:W-:Y:S01]  /*11e40*/  MOV R0, R183 ;  /* 0x000000b700007202 */ /* 0x000fe20000000f00 */
[----:B------:R-:W-:Y:S05]  /*11e50*/  BRA `(.L_x_1242) ;  /* 0xffff2a1000007947 */ /* 0x000fea000383ffff */
.L_x_1146:
[----:B------:R-:W-:Y:S01]  /*11e60*/  IMAD.MOV.U32 R183, RZ, RZ, R4 ;  /* 0x000000ffffb77224 */ /* 0x000fe200078e0004 */
[----:B------:R-:W-:Y:S01]  /*11e70*/  MOV R2, 0x1 ;  /* 0x0000000100027802 */ /* 0x000fe20000000f00 */
[----:B------:R-:W-:Y:S01]  /*11e80*/  IMAD.MOV.U32 R184, RZ, RZ, 0x1c1f ;  /* 0x00001c1fffb87424 */ /* 0x000fe200078e00ff */
[----:B------:R-:W-:Y:S02]  /*11e90*/  MOV R3, 0x11eb0 ;  /* 0x00011eb000037802 */ /* 0x000fe40000000f00 */
[----:B-1----:R-:W-:Y:S05]  /*11ea0*/  CALL.REL.NOINC `($__internal_19_$__cuda_sm70_shflsync_idx_p) ;  /* 0x000024f000007944 */ /* 0x002fea0003c00000 */
        /* <DEDUP_REMOVED lines=21> */
[C---:B------:R-:W-:Y:S02]  /*12000*/  ISETP.GT.AND P0, PT, R0.reuse, 0x18, PT ;  /* 0x000000180000780c */ /* 0x040fe40003f04270 */
        /* <DEDUP_REMOVED lines=45> */
[----:B------:R-:W-:Y:S05]  /*122e0*/  CALL.REL.NOINC `($__internal_18_$__cuda_sm70_shflsync_bfly_p) ;  /* 0x0000205000007944 */ /* 0x000fea0003c00000 */
[----:B------:R-:W-:Y:S01]  /*122f0*/  FMNMX.FTZ R100, R100, R0, !PT ;  /* 0x0000000064647209 */ /* 0x000fe20007810000 */
[----:B------:R-:W-:Y:S01]  /*12300*/  IMAD.MOV.U32 R0, RZ, RZ, 0x1 ;  /* 0x00000001ff007424 */ /* 0x000fe200078e00ff */
[----:B------:R-:W-:-:S03]  /*12310*/  MOV R2, 0x12340 ;  /* 0x0001234000027802 */ /* 0x000fc60000000f00 */
[----:B------:R-:W-:Y:S02]  /*12320*/  IMAD.MOV.U32 R4, RZ, RZ, R100 ;  /* 0x000000ffff047224 */ /* 0x000fe400078e0064 */
[----:B------:R-:W-:Y:S05]  /*12330*/  CALL.REL.NOINC `($__internal_18_$__cuda_sm70_shflsync_bfly_p) ;  /* 0x0000200000007944 */ /* 0x000fea0003c00000 */
[----:B------:R-:W-:Y:S01]  /*12340*/  FMNMX.FTZ R100, R100, R0, !PT ;  /* 0x0000000064647209 */ /* 0x000fe20007810000 */
[----:B------:R-:W-:Y:S01]  /*12350*/  IMAD.MOV.U32 R4, RZ, RZ, R5 ;  /* 0x000000ffff047224 */ /* 0x000fe200078e0005 */
[----:B------:R-:W-:Y:S01]  /*12360*/  MOV R2, 0x12390 ;  /* 0x0001239000027802 */ /* 0x000fe20000000f00 */
[----:B------:R-:W-:Y:S02]  /*12370*/  IMAD.MOV.U32 R0, RZ, RZ, 0x2 ;  /* 0x00000002ff007424 */ /* 0x000fe400078e00ff */
[----:B------:R-:W-:Y:S05]  /*12380*/  CALL.REL.NOINC `($__internal_18_$__cuda_sm70_shflsync_bfly_p) ;  /* 0x00001fb000007944 */ /* 0x000fea0003c00000 */
[----:B------:R-:W-:Y:S01]  /*12390*/  FMNMX.FTZ R4, R5, R0, !PT ;  /* 0x0000000005047209 */ /* 0x000fe20007810000 */
[----:B------:R-:W-:Y:S01]  /*123a0*/  IMAD.MOV.U32 R0, RZ, RZ, 0x1 ;  /* 0x00000001ff007424 */ /* 0x000fe200078e00ff */
[----:B------:R-:W-:Y:S02]  /*123b0*/  MOV R2, 0x123d0 ;  /* 0x000123d000027802 */ /* 0x000fe40000000f00 */
[----:B------:R-:W-:Y:S05]  /*123c0*/  CALL.REL.NOINC `($__internal_18_$__cuda_sm70_shflsync_bfly_p) ;  /* 0x00001f7000007944 */ /* 0x000fea0003c00000 */
[----:B------:R-:W-:Y:S01]  /*123d0*/  MOV R5, R0 ;  /* 0x0000000000057202 */ /* 0x000fe20000000f00 */
[----:B------:R-:W-:Y:S05]  /*123e0*/  BRA `(.L_x_1243) ;  /* 0xffff2b3000007947 */ /* 0x000fea000383ffff */
.L_x_1150:
[----:B------:R-:W-:Y:S01]  /*123f0*/  MOV R2, RZ ;  /* 0x000000ff00027202 */ /* 0x000fe20000000f00 */
[----:B------:R-:W-:Y:S01]  /*12400*/  IMAD.MOV.U32 R183, RZ, RZ, R5 ;  /* 0x000000ffffb77224 */ /* 0x000fe200078e0005 */
[----:B------:R-:W-:Y:S01]  /*12410*/  MOV R3, 0x12440 ;  /* 0x0001244000037802 */ /* 0x000fe20000000f00 */
[----:B------:R-:W-:Y:S02]  /*12420*/  IMAD.MOV.U32 R184, RZ, RZ, 0x181f ;  /* 0x0000181fffb87424 */ /* 0x000fe400078e00ff */
[----:B-1234-:R-:W-:Y:S05]  /*12430*/  CALL.REL.NOINC `($__internal_19_$__cuda_sm70_shflsync_idx_p) ;  /* 0x00001f6000007944 */ /* 0x01efea0003c00000 */
[----:B------:R-:W-:Y:S01]  /*12440*/  MOV R4, R183 ;  /* 0x000000b700047202 */ /* 0x000fe20000000f00 */
[----:B------:R-:W-:-:S05]  /*12450*/  BRA `(.L_x_1244) ;  /* 0xffff3ec000007947 */ /* 0x000fca000383ffff */
.L_x_1151:
[----:B------:R-:W-:Y:S01]  /*12460*/  MOV R2, RZ ;  /* 0x000000ff00027202 */ /* 0x000fe20000000f00 */
[----:B------:R-:W-:Y:S01]  /*12470*/  IMAD.MOV.U32 R183, RZ, RZ, R12 ;  /* 0x000000ffffb77224 */ /* 0x000fe200078e000c */
[----:B------:R-:W-:Y:S01]  /*12480*/  MOV R3, 0x124b0 ;  /* 0x000124b000037802 */ /* 0x000fe20000000f00 */
[----:B------:R-:W-:Y:S02]  /*12490*/  IMAD.MOV.U32 R184, RZ, RZ, 0x181f ;  /* 0x0000181fffb87424 */ /* 0x000fe400078e00ff */
[----:B-1234-:R-:W-:Y:S05]  /*124a0*/  CALL.REL.NOINC `($__internal_19_$__cuda_sm70_shflsync_idx_p) ;  /* 0x00001ef000007944 */ /* 0x01efea0003c00000 */
[----:B------:R-:W-:Y:S01]  /*124b0*/  ISETP.GE.AND P6, PT, R182, c[0x0][0x1d4], PT ;  /* 0x00007500b6007a0c */ /* 0x000fe20003fc6270 */
[----:B------:R-:W-:Y:S01]  /*124c0*/  IMAD.MOV.U32 R184, RZ, RZ, 0x181f ;  /* 0x0000181fffb87424 */ /* 0x000fe200078e00ff */
[----:B------:R-:W-:Y:S02]  /*124d0*/  IADD3 R2, P0, R183, R20, RZ ;  /* 0x00000014b7027210 */ /* 0x000fe40007f1e0ff */
[----:B------:R-:W-:Y:S02]  /*124e0*/  ISETP.GE.AND P5, PT, R187, c[0x0][0x1d4], PT ;  /* 0x00007500bb007a0c */ /* 0x000fe40003fa6270 */
[C---:B------:R-:W-:Y:S01]  /*124f0*/  IADD3 R6, P2, R183.reuse, R21, RZ ;  /* 0x00000015b7067210 */ /* 0x040fe20007f5e0ff */
[----:B------:R-:W-:Y:S01]  /*12500*/  IMAD.X R3, R4, 0x1, R13, P0 ;  /* 0x0000000104037824 */ /* 0x000fe200000e060d */
[----:B------:R-:W-:Y:S03]  /*12510*/  ISETP.GE.AND P0, PT, R188, c[0x0][0x1d4], PT ;  /* 0x00007500bc007a0c */ /* 0x000fe60003f06270 */
[C---:B------:R-:W-:Y:S02]  /*12520*/  IMAD.X R7, R4.reuse, 0x1, R14, P2 ;  /* 0x0000000104077824 */ /* 0x040fe400010e060e */
[----:B------:R-:W-:Y:S01]  /*12530*/  @!PT LDS RZ, [RZ] ;  /* 0x00000000fffff984 */ /* 0x000fe20000000800 */
[----:B------:R-:W-:Y:S01]  /*12540*/  @!PT LDS RZ, [RZ] ;  /* 0x00000000fffff984 */ /* 0x000fe20000000800 */
[----:B------:R-:W-:Y:S01]  /*12550*/  @!PT LDS RZ, [RZ] ;  /* 0x00000000fffff984 */ /* 0x000fe20000000800 */
[----:B------:R1:W-:Y:S04]  /*12560*/  LDGSTS.E.BYPASS.LTC128B.128 [R179+0x100], [R2.64], !P6 ;  /* 0x0010000002b37fae */ /* 0x0003e8000f101d46 */
[----:B------:R2:W-:Y:S01]  /*12570*/  LDGSTS.E.BYPASS.LTC128B.128 [R179+0x2100], [R6.64], !P5 ;  /* 0x0210000006b37fae */ /* 0x0005e2000e901d46 */
[----:B-1----:R-:W-:Y:S01]  /*12580*/  IADD3 R2, P2, R183, R22, RZ ;  /* 0x00000016b7027210 */ /* 0x002fe20007f5e0ff */
[----:B------:R-:W-:Y:S01]  /*12590*/  IMAD.MOV.U32 R183, RZ, RZ, R5 ;  /* 0x000000ffffb77224 */ /* 0x000fe200078e0005 */
[----:B------:R-:W-:Y:S02]  /*125a0*/  SEL R5, RZ, 0x10, P6 ;  /* 0x00000010ff057807 */ /* 0x000fe40003000000 */
[----:B--2---:R-:W-:Y:S01]  /*125b0*/  SEL R6, RZ, 0x10, P5 ;  /* 0x00000010ff067807 */ /* 0x004fe20002800000 */
[----:B------:R-:W-:Y:S01]  /*125c0*/  IMAD.X R3, R4, 0x1, R15, P2 ;  /* 0x0000000104037824 */ /* 0x000fe200010e060f */
[----:B------:R-:W-:Y:S04]  /*125d0*/  SEL R7, RZ, 0x10, P0 ;  /* 0x00000010ff077807 */ /* 0x000fe80000000000 */
[----:B------:R1:W-:Y:S02]  /*125e0*/  LDGSTS.E.BYPASS.LTC128B.128 [R179+0x4100], [R2.64], !P0 ;  /* 0x0410000002b37fae */ /* 0x0003e4000c101d46 */
[----:B-1----:R-:W-:Y:S01]  /*125f0*/  MOV R3, 0x12620 ;  /* 0x0001262000037802 */ /* 0x002fe20000000f00 */
[----:B------:R-:W-:Y:S02]  /*12600*/  IMAD.MOV.U32 R2, RZ, RZ, 0x1 ;  /* 0x00000001ff027424 */ /* 0x000fe400078e00ff */
[----:B------:R-:W-:Y:S05]  /*12610*/  CALL.REL.NOINC `($__internal_19_$__cuda_sm70_shflsync_idx_p) ;  /* 0x00001d8000007944 */ /* 0x000fea0003c00000 */
[----:B------:R-:W-:Y:S01]  /*12620*/  MOV R2, 0x1 ;  /* 0x0000000100027802 */ /* 0x000fe20000000f00 */
[----:B------:R-:W-:Y:S01]  /*12630*/  IMAD.MOV.U32 R4, RZ, RZ, R183 ;  /* 0x000000ffff047224 */ /* 0x000fe200078e00b7 */
[----:B------:R-:W-:Y:S01]  /*12640*/  MOV R184, 0x181f ;  /* 0x0000181f00b87802 */ /* 0x000fe20000000f00 */
[----:B------:R-:W-:Y:S01]  /*12650*/  IMAD.MOV.U32 R183, RZ, RZ, R12 ;  /* 0x000000ffffb77224 */ /* 0x000fe200078e000c */
[----:B------:R-:W-:Y:S02]  /*12660*/  MOV R3, 0x12680 ;  /* 0x0001268000037802 */ /* 0x000fe40000000f00 */
[----:B------:R-:W-:Y:S05]  /*12670*/  CALL.REL.NOINC `($__internal_19_$__cuda_sm70_shflsync_idx_p) ;  /* 0x00001d2000007944 */ /* 0x000fea0003c00000 */
[----:B------:R-:W-:Y:S01]  /*12680*/  MOV R0, R183 ;  /* 0x000000b700007202 */ /* 0x000fe20000000f00 */
[----:B------:R-:W-:-:S05]  /*12690*/  BRA `(.L_x_1245) ;  /* 0xffff3dd000007947 */ /* 0x000fca000383ffff */
.L_x_1154:
[----:B------:R-:W-:Y:S01]  /*126a0*/  MOV R2, RZ ;  /* 0x000000ff00027202 */ /* 0x000fe20000000f00 */
[----:B------:R-:W-:Y:S01]  /*126b0*/  IMAD.MOV.U32 R183, RZ, RZ, R5 ;  /* 0x000000ffffb77224 */ /* 0x000fe200078e0005 */
[----:B------:R-:W-:Y:S01]  /*126c0*/  MOV R3, 0x126f0 ;  /* 0x000126f000037802 */ /* 0x000fe20000000f00 */
[----:B------:R-:W-:Y:S02]  /*126d0*/  IMAD.MOV.U32 R184, RZ, RZ, 0x181f ;  /* 0x0000181fffb87424 */ /* 0x000fe400078e00ff */
[----:B-1----:R-:W-:Y:S05]  /*126e0*/  CALL.REL.NOINC `($__internal_19_$__cuda_sm70_shflsync_idx_p) ;  /* 0x00001cb000007944 */ /* 0x002fea0003c00000 */
[----:B------:R-:W-:Y:S01]  /*126f0*/  MOV R4, R183 ;  /* 0x000000b700047202 */ /* 0x000fe20000000f00 */
[----:B------:R-:W-:-:S05]  /*12700*/  BRA `(.L_x_1246) ;  /* 0xffff4ec000007947 */ /* 0x000fca000383ffff */
.L_x_1155:
[----:B------:R-:W-:Y:S01]  /*12710*/  MOV R2, RZ ;  /* 0x000000ff00027202 */ /* 0x000fe20000000f00 */
[----:B------:R-:W-:Y:S01]  /*12720*/  IMAD.MOV.U32 R183, RZ, RZ, R8 ;  /* 0x000000ffffb77224 */ /* 0x000fe200078e0008 */
[----:B------:R-:W-:Y:S01]  /*12730*/  MOV R3, 0x12760 ;  /* 0x0001276000037802 */ /* 0x000fe20000000f00 */
[----:B------:R-:W-:Y:S02]  /*12740*/  IMAD.MOV.U32 R184, RZ, RZ, 0x181f ;  /* 0x0000181fffb87424 */ /* 0x000fe400078e00ff */
[----:B-123--:R-:W-:Y:S05]  /*12750*/  CALL.REL.NOINC `($__internal_19_$__cuda_sm70_shflsync_idx_p) ;  /* 0x00001c4000007944 */ /* 0x00efea0003c00000 */
        /* <DEDUP_REMOVED lines=31> */
.L_x_1156:
[----:B-1----:R-:W-:Y:S01]  /*12950*/  MOV R2, RZ ;  /* 0x000000ff00027202 */ /* 0x002fe20000000f00 */
[----:B------:R-:W-:Y:S01]  /*12960*/  IMAD.MOV.U32 R183, RZ, RZ, R4 ;  /* 0x000000ffffb77224 */ /* 0x000fe200078e0004 */
[----:B------:R-:W-:Y:S01]  /*12970*/  MOV R3, 0x129a0 ;  /* 0x000129a000037802 */ /* 0x000fe20000000f00 */
[----:B------:R-:W-:Y:S02]  /*12980*/  IMAD.MOV.U32 R184, RZ, RZ, 0x1c1f ;  /* 0x00001c1fffb87424 */ /* 0x000fe400078e00ff */
[----:B------:R-:W-:Y:S05]  /*12990*/  CALL.REL.NOINC `($__internal_19_$__cuda_sm70_shflsync_idx_p) ;  /* 0x00001a0000007944 */ /* 0x000fea0003c00000 */
[----:B------:R-:W-:Y:S01]  /*129a0*/  MOV R0, R183 ;  /* 0x000000b700007202 */ /* 0x000fe20000000f00 */
[----:B------:R-:W-:-:S05]  /*129b0*/  BRA `(.L_x_1248) ;  /* 0xffff4f6000007947 */ /* 0x000fca000383ffff */
.L_x_1157:
[----:B------:R-:W-:Y:S01]  /*129c0*/  MOV R2, 0x1 ;  /* 0x0000000100027802 */ /* 0x000fe20000000f00 */
[----:B------:R-:W-:Y:S01]  /*129d0*/  IMAD.MOV.U32 R183, RZ, RZ, R4 ;  /* 0x000000ffffb77224 */ /* 0x000fe200078e0004 */
[----:B------:R-:W-:Y:S01]  /*129e0*/  MOV R3, 0x12a10 ;  /* 0x00012a1000037802 */ /* 0x000fe20000000f00 */
[----:B------:R-:W-:Y:S02]  /*129f0*/  IMAD.MOV.U32 R184, RZ, RZ, 0x1c1f ;  /* 0x00001c1fffb87424 */ /* 0x000fe400078e00ff */
[----:B--2---:R-:W-:Y:S05]  /*12a00*/  CALL.REL.NOINC `($__internal_19_$__cuda_sm70_shflsync_idx_p) ;  /* 0x0000199000007944 */ /* 0x004fea0003c00000 */
[----:B------:R-:W-:Y:S01]  /*12a10*/  FMNMX.FTZ R0, R10, R101, !PT ;  /* 0x000000650a007209 */ /* 0x000fe20007810000 */
[----:B------:R-:W-:Y:S03]  /*12a20*/  IMAD.IADD R5, R5, 0x1, R183 ;  /* 0x0000000105057824 */ /* 0x000fe600078e02b7 */
[----:B------:R-:W-:Y:S02]  /*12a30*/  FMNMX.FTZ R0, R136, R0, !PT ;  /* 0x0000000088007209 */ /* 0x000fe40007810000 */
[C---:B------:R-:W-:Y:S02]  /*12a40*/  ISETP.GT.AND P6, PT, R5.reuse, RZ, PT ;  /* 0x000000ff0500720c */ /* 0x040fe40003fc4270 */
[----:B------:R-:W-:Y:S02]  /*12a50*/  ISETP.GT.AND P5, PT, R5, 0x1, PT ;  /* 0x000000010500780c */ /* 0x000fe40003fa4270 */
[----:B------:R-:W-:Y:S02]  /*12a60*/  FSEL R9, R163, -INF , P6 ;  /* 0xff800000a3097808 */ /* 0x000fe40003000000 */
[----:B------:R-:W-:Y:S02]  /*12a70*/  ISETP.GT.AND P2, PT, R5, 0x8, PT ;  /* 0x000000080500780c */ /* 0x000fe40003f44270 */
[----:B------:R-:W-:Y:S02]  /*12a80*/  FSEL R25, R162, -INF , P5 ;  /* 0xff800000a2197808 */ /* 0x000fe40002800000 */
[----:B------:R-:W-:Y:S02]  /*12a90*/  FMNMX.FTZ R2, R9, R102, !PT ;  /* 0x0000006609027209 */ /* 0x000fe40007810000 */
[----:B------:R-:W-:Y:S02]  /*12aa0*/  ISETP.GT.AND P0, PT, R5, 0x9, PT ;  /* 0x000000090500780c */ /* 0x000fe40003f04270 */
[----:B------:R-:W-:Y:S02]  /*12ab0*/  FSEL R24, R161, -INF , P2 ;  /* 0xff800000a1187808 */ /* 0x000fe40001000000 */
[----:B------:R-:W-:Y:S02]  /*12ac0*/  FMNMX.FTZ R0, R35, R0, !PT ;  /* 0x0000000023007209 */ /* 0x000fe40007810000 */
[----:B------:R-:W-:Y:S02]  /*12ad0*/  FMNMX.FTZ R2, R25, R2, !PT ;  /* 0x0000000219027209 */ /* 0x000fe40007810000 */
[C---:B------:R-:W-:Y:S02]  /*12ae0*/  ISETP.GT.AND P6, PT, R5.reuse, 0x10, PT ;  /* 0x000000100500780c */ /* 0x040fe40003fc4270 */
[----:B------:R-:W-:Y:S02]  /*12af0*/  FSEL R23, R160, -INF , P0 ;  /* 0xff800000a0177808 */ /* 0x000fe40000000000 */
[----:B------:R-:W-:Y:S02]  /*12b00*/  FMNMX.FTZ R0, R34, R0, !PT ;  /* 0x0000000022007209 */ /* 0x000fe40007810000 */
        /* <DEDUP_REMOVED lines=40> */
[----:B------:R-:W-:Y:S02]  /*12d90*/  ISETP.GT.AND P0, PT, R5, 0x39, PT ;  /* 0x000000390500780c */ /* 0x000fe40003f04270 */
[----:B------:R-:W-:Y:S02]  /*12da0*/  FMNMX.FTZ R4, R13, R4, !PT ;  /* 0x000000040d047209 */ /* 0x000fe40007810000 */
[----:B------:R-:W-:Y:S02]  /*12db0*/  FSEL R6, R138, -INF , P2 ;  /* 0xff8000008a067808 */ /* 0x000fe40001000000 */
[----:B------:R-:W-:Y:S02]  /*12dc0*/  FMNMX.FTZ R0, R7, R0, !PT ;  /* 0x0000000007007209 */ /* 0x000fe40007810000 */
[----:B------:R-:W-:Y:S02]  /*12dd0*/  FMNMX.FTZ R4, R12, R4, !PT ;  /* 0x000000040c047209 */ /* 0x000fe40007810000 */
[----:B------:R-:W-:Y:S02]  /*12de0*/  FSEL R5, R137, -INF , P0 ;  /* 0xff80000089057808 */ /* 0x000fe40000000000 */
[----:B------:R-:W-:Y:S01]  /*12df0*/  FMNMX.FTZ R137, R6, R0, !PT ;  /* 0x0000000006897209 */ /* 0x000fe20007810000 */
[----:B------:R-:W-:Y:S01]  /*12e00*/  IMAD.MOV.U32 R0, RZ, RZ, 0x2 ;  /* 0x00000002ff007424 */ /* 0x000fe200078e00ff */
[----:B------:R-:W-:Y:S02]  /*12e10*/  FMNMX.FTZ R4, R11, R4, !PT ;  /* 0x000000040b047209 */ /* 0x000fe40007810000 */
[----:B------:R-:W-:Y:S02]  /*12e20*/  FMNMX.FTZ R137, R5, R137, !PT ;  /* 0x0000008905897209 */ /* 0x000fe40007810000 */
[----:B------:R-:W-:Y:S02]  /*12e30*/  MOV R2, 0x12e50 ;  /* 0x00012e5000027802 */ /* 0x000fe40000000f00 */
[----:B------:R-:W-:Y:S05]  /*12e40*/  CALL.REL.NOINC `($__internal_18_$__cuda_sm70_shflsync_bfly_p) ;  /* 0x000014f000007944 */ /* 0x000fea0003c00000 */
[----:B------:R-:W-:Y:S01]  /*12e50*/  FMNMX.FTZ R4, R4, R0, !PT ;  /* 0x0000000004047209 */ /* 0x000fe20007810000 */
[----:B------:R-:W-:Y:S01]  /*12e60*/  IMAD.MOV.U32 R0, RZ, RZ, 0x1 ;  /* 0x00000001ff007424 */ /* 0x000fe200078e00ff */
[----:B------:R-:W-:Y:S02]  /*12e70*/  MOV R2, 0x12e90 ;  /* 0x00012e9000027802 */ /* 0x000fe40000000f00 */
        /* <DEDUP_REMOVED lines=10> */
[----:B------:R-:W-:-:S05]  /*12f20*/  BRA `(.L_x_1249) ;  /* 0xffff50a000007947 */ /* 0x000fca000383ffff */
.L_x_1160:
[----:B------:R-:W-:Y:S01]  /*12f30*/  MOV R2, RZ ;  /* 0x000000ff00027202 */ /* 0x000fe20000000f00 */
[----:B------:R-:W-:Y:S01]  /*12f40*/  IMAD.MOV.U32 R183, RZ, RZ, R7 ;  /* 0x000000ffffb77224 */ /* 0x000fe200078e0007 */
[----:B------:R-:W-:Y:S01]  /*12f50*/  MOV R3, 0x12f80 ;  /* 0x00012f8000037802 */ /* 0x000fe20000000f00 */
[----:B------:R-:W-:Y:S02]  /*12f60*/  IMAD.MOV.U32 R184, RZ, RZ, 0x181f ;  /* 0x0000181fffb87424 */ /* 0x000fe400078e00ff */
[----:B-1234-:R-:W-:Y:S05]  /*12f70*/  CALL.REL.NOINC `($__internal_19_$__cuda_sm70_shflsync_idx_p) ;  /* 0x0000142000007944 */ /* 0x01efea0003c00000 */
[----:B------:R-:W-:Y:S01]  /*12f80*/  MOV R2, R183 ;  /* 0x000000b700027202 */ /* 0x000fe20000000f00 */
[----:B------:R-:W-:-:S05]  /*12f90*/  BRA `(.L_x_1250) ;  /* 0xffff6aa000007947 */ /* 0x000fca000383ffff */
.L_x_1163:
[----:B------:R-:W-:Y:S01]  /*12fa0*/  MOV R2, RZ ;  /* 0x000000ff00027202 */ /* 0x000fe20000000f00 */
[----:B------:R-:W-:Y:S01]  /*12fb0*/  IMAD.MOV.U32 R183, RZ, RZ, R5 ;  /* 0x000000ffffb77224 */ /* 0x000fe200078e0005 */
[----:B------:R-:W-:Y:S01]  /*12fc0*/  MOV R3, 0x12ff0 ;  /* 0x00012ff000037802 */ /* 0x000fe20000000f00 */
[----:B------:R-:W-:Y:S02]  /*12fd0*/  IMAD.MOV.U32 R184, RZ, RZ, 0x181f ;  /* 0x0000181fffb87424 */ /* 0x000fe400078e00ff */
[----:B-1----:R-:W-:Y:S05]  /*12fe0*/  CALL.REL.NOINC `($__internal_19_$__cuda_sm70_shflsync_idx_p) ;  /* 0x000013b000007944 */ /* 0x002fea0003c00000 */
[----:B------:R-:W-:Y:S01]  /*12ff0*/  MOV R4, R183 ;  /* 0x000000b700047202 */ /* 0x000fe20000000f00 */
[----:B------:R-:W-:-:S05]  /*13000*/  BRA `(.L_x_1251) ;  /* 0xffff7c5000007947 */ /* 0x000fca000383ffff */
.L_x_1164:
[----:B------:R-:W-:Y:S01]  /*13010*/  MOV R2, RZ ;  /* 0x000000ff00027202 */ /* 0x000fe20000000f00 */
[----:B------:R-:W-:Y:S01]  /*13020*/  IMAD.MOV.U32 R183, RZ, RZ, R8 ;  /* 0x000000ffffb77224 */ /* 0x000fe200078e0008 */
[----:B------:R-:W-:Y:S01]  /*13030*/  MOV R3, 0x13060 ;  /* 0x0001306000037802 */ /* 0x000fe20000000f00 */
[----:B------:R-:W-:Y:S02]  /*13040*/  IMAD.MOV.U32 R184, RZ, RZ, 0x181f ;  /* 0x0000181fffb87424 */ /* 0x000fe400078e00ff */
[----:B-123--:R-:W-:Y:S05]  /*13050*/  CALL.REL.NOINC `($__internal_19_$__cuda_sm70_shflsync_idx_p) ;  /* 0x0000134000007944 */ /* 0x00efea0003c00000 */
        /* <DEDUP_REMOVED lines=19> */
[----:B--2---:R-:W-:Y:S05]  /*13190*/  CALL.REL.NOINC `($__internal_19_$__cuda_sm70_shflsync_idx_p) ;  /* 0x0000120000007944 */ /* 0x004fea0003c00000 */
        /* <DEDUP_REMOVED lines=8> */
.L_x_1165:
[----:B------:R-:W-:Y:S02]  /*13220*/  MOV R0, 0x2 ;  /* 0x0000000200007802 */ /* 0x000fe40000000f00 */
        /* <DEDUP_REMOVED lines=16> */
.L_x_1167:
[----:B------:R-:W-:Y:S01]  /*13330*/  IMAD.MOV.U32 R4, RZ, RZ, R185 ;  /* 0x000000ffff047224 */ /* 0x000fe200078e00b9 */
[----:B------:R-:W-:-:S02]  /*13340*/  MOV R0, 0x2 ;  /* 0x0000000200007802 */ /* 0x000fc40000000f00 */
[----:B------:R-:W-:Y:S02]  /*13350*/  MOV R2, 0x13370 ;  /* 0x0001337000027802 */ /* 0x000fe40000000f00 */
[----:B------:R-:W-:Y:S05]  /*13360*/  CALL.REL.NOINC `($__internal_18_$__cuda_sm70_shflsync_bfly_p) ;  /* 0x00000fd000007944 */ /* 0x000fea0003c00000 */
[----:B------:R-:W-:Y:S05]  /*13370*/  BRA `(.L_x_1254) ;  /* 0xffff94d000007947 */ /* 0x000fea000383ffff */
.L_x_1168:
[----:B------:R-:W-:Y:S01]  /*13380*/  IMAD.MOV.U32 R4, RZ, RZ, R5 ;  /* 0x000000ffff047224 */ /* 0x000fe200078e0005 */
[----:B------:R-:W-:Y:S02]  /*13390*/  MOV R0, 0x1 ;  /* 0x0000000100007802 */ /* 0x000fe40000000f00 */
[----:B------:R-:W-:Y:S02]  /*133a0*/  MOV R2, 0x133c0 ;  /* 0x000133c000027802 */ /* 0x000fe40000000f00 */
[----:B-1----:R-:W-:Y:S05]  /*133b0*/  CALL.REL.NOINC `($__internal_18_$__cuda_sm70_shflsync_bfly_p) ;  /* 0x00000f8000007944 */ /* 0x002fea0003c00000 */
[----:B------:R-:W-:Y:S01]  /*133c0*/  FADD.FTZ R5, R5, R0 ;  /* 0x0000000005057221 */ /* 0x000fe20000010000 */
[----:B------:R-:W-:Y:S02]  /*133d0*/  MOV R4, R186 ;  /* 0x000000ba00047202 */ /* 0x000fe40000000f00 */
[----:B------:R-:W-:Y:S02]  /*133e0*/  MOV R0, 0x2 ;  /* 0x0000000200007802 */ /* 0x000fe40000000f00 */
[----:B------:R-:W-:Y:S02]  /*133f0*/  MOV R2, 0x13410 ;  /* 0x0001341000027802 */ /* 0x000fe40000000f00 */
[----:B------:R-:W-:Y:S05]  /*13400*/  CALL.REL.NOINC `($__internal_18_$__cuda_sm70_shflsync_bfly_p) ;  /* 0x00000f3000007944 */ /* 0x000fea0003c00000 */
[----:B------:R-:W-:Y:S01]  /*13410*/  FADD.FTZ R4, R186, R0 ;  /* 0x00000000ba047221 */ /* 0x000fe20000010000 */
[----:B------:R-:W-:Y:S02]  /*13420*/  MOV R0, 0x1 ;  /* 0x0000000100007802 */ /* 0x000fe40000000f00 */
[----:B------:R-:W-:-:S02]  /*13430*/  MOV R2, 0x13450 ;  /* 0x0001345000027802 */ /* 0x000fc40000000f00 */
[----:B------:R-:W-:Y:S05]  /*13440*/  CALL.REL.NOINC `($__internal_18_$__cuda_sm70_shflsync_bfly_p) ;  /* 0x00000ef000007944 */ /* 0x000fea0003c00000 */
[----:B------:R-:W-:Y:S01]  /*13450*/  MOV R3, R0 ;  /* 0x0000000000037202 */ /* 0x000fe20000000f00 */
[----:B------:R-:W-:Y:S05]  /*13460*/  BRA `(.L_x_1255) ;  /* 0xffff945000007947 */ /* 0x000fea000383ffff */
.L_x_1175:
[----:B--234-:R-:W-:Y:S01]  /*13470*/  IMAD.MOV.U32 R183, RZ, RZ, R9 ;  /* 0x000000ffffb77224 */ /* 0x01cfe200078e0009 */
[----:B------:R-:W-:Y:S01]  /*13480*/  MOV R2, RZ ;  /* 0x000000ff00027202 */ /* 0x000fe20000000f00 */
[----:B------:R-:W-:Y:S01]  /*13490*/  IMAD.MOV.U32 R184, RZ, RZ, 0x181f ;  /* 0x0000181fffb87424 */ /* 0x000fe200078e00ff */
[----:B------:R-:W-:-:S02]  /*134a0*/  MOV R3, 0x134c0 ;  /* 0x000134c000037802 */ /* 0x000fc40000000f00 */
[----:B-1----:R-:W-:Y:S05]  /*134b0*/  CALL.REL.NOINC `($__internal_19_$__cuda_sm70_shflsync_idx_p) ;  /* 0x00000ee000007944 */ /* 0x002fea0003c00000 */
[----:B------:R-:W-:Y:S01]  /*134c0*/  MOV R8, R183 ;  /* 0x000000b700087202 */ /* 0x000fe20000000f00 */
[----:B------:R-:W-:Y:S05]  /*134d0*/  BRA `(.L_x_1256) ;  /* 0xffffab3000007947 */ /* 0x000fea000383ffff */
.L_x_1176:
[----:B------:R-:W-:Y:S01]  /*134e0*/  IMAD.MOV.U32 R183, RZ, RZ, R11 ;  /* 0x000000ffffb77224 */ /* 0x000fe200078e000b */
[----:B------:R-:W-:Y:S01]  /*134f0*/  MOV R2, RZ ;  /* 0x000000ff00027202 */ /* 0x000fe20000000f00 */
[----:B------:R-:W-:Y:S01]  /*13500*/  IMAD.MOV.U32 R184, RZ, RZ, 0x181f ;  /* 0x0000181fffb87424 */ /* 0x000fe200078e00ff */
[----:B------:R-:W-:-:S02]  /*13510*/  MOV R3, 0x13530 ;  /* 0x0001353000037802 */ /* 0x000fc40000000f00 */
[----:B-123--:R-:W-:Y:S05]  /*13520*/  CALL.REL.NOINC `($__internal_19_$__cuda_sm70_shflsync_idx_p) ;  /* 0x00000e7000007944 */ /* 0x00efea0003c00000 */
[----:B------:R-:W-:Y:S01]  /*13530*/  MOV R0, R183 ;  /* 0x000000b700007202 */ /* 0x000fe20000000f00 */
[----:B------:R-:W-:Y:S05]  /*13540*/  BRA `(.L_x_1257) ;  /* 0xffffaae000007947 */ /* 0x000fea000383ffff */
.L_x_1179:
[----:B------:R-:W-:Y:S01]  /*13550*/  IMAD.MOV.U32 R183, RZ, RZ, R9 ;  /* 0x000000ffffb77224 */ /* 0x000fe200078e0009 */
[----:B--2---:R-:W-:Y:S01]  /*13560*/  MOV R2, 0x1 ;  /* 0x0000000100027802 */ /* 0x004fe20000000f00 */
[----:B------:R-:W-:Y:S01]  /*13570*/  IMAD.MOV.U32 R184, RZ, RZ, 0x181f ;  /* 0x0000181fffb87424 */ /* 0x000fe200078e00ff */
[----:B------:R-:W-:-:S02]  /*13580*/  MOV R3, 0x135a0 ;  /* 0x000135a000037802 */ /* 0x000fc40000000f00 */
[----:B-1-34-:R-:W-:Y:S05]  /*13590*/  CALL.REL.NOINC `($__internal_19_$__cuda_sm70_shflsync_idx_p) ;  /* 0x00000e0000007944 */ /* 0x01afea0003c00000 */
        /* <DEDUP_REMOVED lines=8> */
.L_x_1182:
[----:B------:R-:W-:Y:S01]  /*13620*/  IMAD.MOV.U32 R183, RZ, RZ, R9 ;  /* 0x000000ffffb77224 */ /* 0x000fe200078e0009 */
[----:B--2---:R-:W-:Y:S01]  /*13630*/  MOV R2, 0x2 ;  /* 0x0000000200027802 */ /* 0x004fe20000000f00 */
[----:B------:R-:W-:Y:S01]  /*13640*/  IMAD.MOV.U32 R184, RZ, RZ, 0x181f ;  /* 0x0000181fffb87424 */ /* 0x000fe200078e00ff */
[----:B------:R-:W-:Y:S02]  /*13650*/  MOV R3, 0x13670 ;  /* 0x0001367000037802 */ /* 0x000fe40000000f00 */
[----:B-1-34-:R-:W-:Y:S05]  /*13660*/  CALL.REL.NOINC `($__internal_19_$__cuda_sm70_shflsync_idx_p) ;  /* 0x00000d3000007944 */ /* 0x01afea0003c00000 */
[----:B------:R-:W-:Y:S01]  /*13670*/  MOV R8, R183 ;  /* 0x000000b700087202 */ /* 0x000fe20000000f00 */
[----:B------:R-:W-:Y:S05]  /*13680*/  BRA `(.L_x_1259) ;  /* 0xffffac7000007947 */ /* 0x000fea000383ffff */
.L_x_1183:
[----:B------:R-:W-:Y:S01]  /*13690*/  IMAD.MOV.U32 R183, RZ, RZ, R11 ;  /* 0x000000ffffb77224 */ /* 0x000fe200078e000b */
[----:B--2---:R-:W-:Y:S01]  /*136a0*/  MOV R2, 0x2 ;  /* 0x0000000200027802 */ /* 0x004fe20000000f00 */
[----:B------:R-:W-:Y:S01]  /*136b0*/  IMAD.MOV.U32 R184, RZ, RZ, 0x181f ;  /* 0x0000181fffb87424 */ /* 0x000fe200078e00ff */
[----:B------:R-:W-:Y:S02]  /*136c0*/  MOV R3, 0x136e0 ;  /* 0x000136e000037802 */ /* 0x000fe40000000f00 */
[----:B-1-34-:R-:W-:Y:S05]  /*136d0*/  CALL.REL.NOINC `($__internal_19_$__cuda_sm70_shflsync_idx_p) ;  /* 0x00000cc000007944 */ /* 0x01afea0003c00000 */
[----:B------:R-:W-:Y:S01]  /*136e0*/  MOV R0, R183 ;  /* 0x000000b700007202 */ /* 0x000fe20000000f00 */
[----:B------:R-:W-:Y:S05]  /*136f0*/  BRA `(.L_x_1260) ;  /* 0xffffac2000007947 */ /* 0x000fea000383ffff */
.L_x_1186:
[----:B------:R-:W-:Y:S01]  /*13700*/  IMAD.MOV.U32 R183, RZ, RZ, R9 ;  /* 0x000000ffffb77224 */ /* 0x000fe200078e0009 */
[----:B---3--:R-:W-:Y:S01]  /*13710*/  MOV R2, 0x3 ;  /* 0x0000000300027802 */ /* 0x008fe20000000f00 */
        /* <DEDUP_REMOVED lines=11> */
.L_x_1188:
[----:B------:R-:W-:Y:S01]  /*137d0*/  IMAD.MOV.U32 R183, RZ, RZ, R5 ;  /* 0x000000ffffb77224 */ /* 0x000fe200078e0005 */
[----:B------:R-:W-:Y:S01]  /*137e0*/  MOV R2, RZ ;  /* 0x000000ff00027202 */ /* 0x000fe20000000f00 */
[----:B------:R-:W-:Y:S01]  /*137f0*/  IMAD.MOV.U32 R184, RZ, RZ, 0x1c1f ;  /* 0x00001c1fffb87424 */ /* 0x000fe200078e00ff */
[----:B------:R-:W-:Y:S02]  /*13800*/  MOV R3, 0x13820 ;  /* 0x0001382000037802 */ /* 0x000fe40000000f00 */
[----:B------:R-:W-:Y:S05]  /*13810*/  CALL.REL.NOINC `($__internal_19_$__cuda_sm70_shflsync_idx_p) ;  /* 0x00000b8000007944 */ /* 0x000fea0003c00000 */
[----:B------:R-:W-:Y:S01]  /*13820*/  MOV R4, R183 ;  /* 0x000000b700047202 */ /* 0x000fe20000000f00 */
[----:B------:R-:W-:Y:S05]  /*13830*/  BRA `(.L_x_1262) ;  /* 0xffffaf9000007947 */ /* 0x000fea000383ffff */
.L_x_1189:
[----:B------:R-:W-:Y:S01]  /*13840*/  IMAD.MOV.U32 R183, RZ, RZ, R12 ;  /* 0x000000ffffb77224 */ /* 0x000fe200078e000c */
[----:B------:R-:W-:Y:S01]  /*13850*/  MOV R2, RZ ;  /* 0x000000ff00027202 */ /* 0x000fe20000000f00 */
[----:B------:R-:W-:Y:S01]  /*13860*/  IMAD.MOV.U32 R184, RZ, RZ, 0x1c1f ;  /* 0x00001c1fffb87424 */ /* 0x000fe200078e00ff */
[----:B------:R-:W-:Y:S02]  /*13870*/  MOV R3, 0x13890 ;  /* 0x0001389000037802 */ /* 0x000fe40000000f00 */
[----:B-12---:R-:W-:Y:S05]  /*13880*/  CALL.REL.NOINC `($__internal_19_$__cuda_sm70_shflsync_idx_p) ;  /* 0x00000b1000007944 */ /* 0x006fea0003c00000 */
[----:B------:R-:W-:Y:S01]  /*13890*/  MOV R0, R183 ;  /* 0x000000b700007202 */ /* 0x000fe20000000f00 */
[----:B------:R-:W-:Y:S05]  /*138a0*/  BRA `(.L_x_1263) ;  /* 0xffffaf4000007947 */ /* 0x000fea000383ffff */
.L_x_1192:
[----:B------:R-:W-:Y:S01]  /*138b0*/  IMAD.MOV.U32 R183, RZ, RZ, R5 ;  /* 0x000000ffffb77224 */ /* 0x000fe200078e0005 */
[----:B----4-:R-:W-:Y:S01]  /*138c0*/  MOV R2, 0x1 ;  /* 0x0000000100027802 */ /* 0x010fe20000000f00 */
[----:B------:R-:W-:Y:S01]  /*138d0*/  IMAD.MOV.U32 R184, RZ, RZ, 0x1c1f ;  /* 0x00001c1fffb87424 */ /* 0x000fe200078e00ff */
[----:B------:R-:W-:-:S02]  /*138e0*/  MOV R3, 0x13900 ;  /* 0x0001390000037802 */ /* 0x000fc40000000f00 */
[----:B-123--:R-:W-:Y:S05]  /*138f0*/  CALL.REL.NOINC `($__internal_19_$__cuda_sm70_shflsync_idx_p) ;  /* 0x00000aa000007944 */ /* 0x00efea0003c00000 */
        /* <DEDUP_REMOVED lines=8> */
.L_x_1196:
[----:B------:R-:W-:Y:S01]  /*13980*/  IMAD.MOV.U32 R183, RZ, RZ, R9 ;  /* 0x000000ffffb77224 */ /* 0x000fe200078e0009 */
[----:B------:R-:W-:Y:S01]  /*13990*/  MOV R2, RZ ;  /* 0x000000ff00027202 */ /* 0x000fe20000000f00 */
[----:B------:R-:W-:Y:S01]  /*139a0*/  IMAD.MOV.U32 R184, RZ, RZ, 0x181f ;  /* 0x0000181fffb87424 */ /* 0x000fe200078e00ff */
[----:B------:R-:W-:Y:S02]  /*139b0*/  MOV R3, 0x139d0 ;  /* 0x000139d000037802 */ /* 0x000fe40000000f00 */
[----:B------:R-:W-:Y:S05]  /*139c0*/  CALL.REL.NOINC `($__internal_19_$__cuda_sm70_shflsync_idx_p) ;  /* 0x000009d000007944 */ /* 0x000fea0003c00000 */
[----:B------:R-:W-:Y:S01]  /*139d0*/  MOV R8, R183 ;  /* 0x000000b700087202 */ /* 0x000fe20000000f00 */
[----:B------:R-:W-:Y:S05]  /*139e0*/  BRA `(.L_x_1265) ;  /* 0xffffc46000007947 */ /* 0x000fea000383ffff */
.L_x_1197:
[----:B------:R-:W-:Y:S01]  /*139f0*/  IMAD.MOV.U32 R183, RZ, RZ, R12 ;  /* 0x000000ffffb77224 */ /* 0x000fe200078e000c */
[----:B------:R-:W-:Y:S01]  /*13a00*/  MOV R2, RZ ;  /* 0x000000ff00027202 */ /* 0x000fe20000000f00 */
[----:B------:R-:W-:Y:S01]  /*13a10*/  IMAD.MOV.U32 R184, RZ, RZ, 0x181f ;  /* 0x0000181fffb87424 */ /* 0x000fe200078e00ff */
[----:B------:R-:W-:Y:S02]  /*13a20*/  MOV R3, 0x13a40 ;  /* 0x00013a4000037802 */ /* 0x000fe40000000f00 */
[----:B-12---:R-:W-:Y:S05]  /*13a30*/  CALL.REL.NOINC `($__internal_19_$__cuda_sm70_shflsync_idx_p) ;  /* 0x0000096000007944 */ /* 0x006fea0003c00000 */
[----:B------:R-:W-:Y:S01]  /*13a40*/  MOV R0, R183 ;  /* 0x000000b700007202 */ /* 0x000fe20000000f00 */
[----:B------:R-:W-:Y:S05]  /*13a50*/  BRA `(.L_x_1266) ;  /* 0xffffc41000007947 */ /* 0x000fea000383ffff */
.L_x_1200:
        /* <DEDUP_REMOVED lines=13> */
.L_x_1203:
[----:B------:R-:W-:Y:S01]  /*13b30*/  IMAD.MOV.U32 R183, RZ, RZ, R9 ;  /* 0x000000ffffb77224 */ /* 0x000fe200078e0009 */
[----:B-1----:R-:W-:Y:S01]  /*13b40*/  MOV R2, 0x2 ;  /* 0x0000000200027802 */ /* 0x002fe20000000f00 */
[----:B------:R-:W-:Y:S01]  /*13b50*/  IMAD.MOV.U32 R184, RZ, RZ, 0x181f ;  /* 0x0000181fffb87424 */ /* 0x000fe200078e00ff */
[----:B------:R-:W-:Y:S02]  /*13b60*/  MOV R3, 0x13b80 ;  /* 0x00013b8000037802 */ /* 0x000fe40000000f00 */
[----:B--234-:R-:W-:Y:S05]  /*13b70*/  CALL.REL.NOINC `($__internal_19_$__cuda_sm70_shflsync_idx_p) ;  /* 0x0000082000007944 */ /* 0x01cfea0003c00000 */
[----:B------:R-:W-:Y:S01]  /*13b80*/  MOV R8, R183 ;  /* 0x000000b700087202 */ /* 0x000fe20000000f00 */
[----:B------:R-:W-:Y:S05]  /*13b90*/  BRA `(.L_x_1268) ;  /* 0xffffc5b000007947 */ /* 0x000fea000383ffff */
.L_x_1204:
[----:B------:R-:W-:Y:S01]  /*13ba0*/  IMAD.MOV.U32 R183, RZ, RZ, R12 ;  /* 0x000000ffffb77224 */ /* 0x000fe200078e000c */
[----:B------:R-:W-:Y:S01]  /*13bb0*/  MOV R2, 0x2 ;  /* 0x0000000200027802 */ /* 0x000fe20000000f00 */
[----:B------:R-:W-:Y:S01]  /*13bc0*/  IMAD.MOV.U32 R184, RZ, RZ, 0x181f ;  /* 0x0000181fffb87424 */ /* 0x000fe200078e00ff */
[----:B------:R-:W-:Y:S02]  /*13bd0*/  MOV R3, 0x13bf0 ;  /* 0x00013bf000037802 */ /* 0x000fe40000000f00 */
[----:B-1234-:R-:W-:Y:S05]  /*13be0*/  CALL.REL.NOINC `($__internal_19_$__cuda_sm70_shflsync_idx_p) ;  /* 0x000007b000007944 */ /* 0x01efea0003c00000 */
[----:B------:R-:W-:Y:S01]  /*13bf0*/  MOV R0, R183 ;  /* 0x000000b700007202 */ /* 0x000fe20000000f00 */
[----:B------:R-:W-:Y:S05]  /*13c00*/  BRA `(.L_x_1269) ;  /* 0xffffc56000007947 */ /* 0x000fea000383ffff */
.L_x_1207:
[----:B------:R-:W-:Y:S01]  /*13c10*/  IMAD.MOV.U32 R183, RZ, RZ, R9 ;  /* 0x000000ffffb77224 */ /* 0x000fe200078e0009 */
[----:B-1----:R-:W-:Y:S01]  /*13c20*/  MOV R2, 0x3 ;  /* 0x0000000300027802 */ /* 0x002fe20000000f00 */
[----:B------:R-:W-:Y:S01]  /*13c30*/  IMAD.MOV.U32 R184, RZ, RZ, 0x181f ;  /* 0x0000181fffb87424 */ /* 0x000fe200078e00ff */
[----:B------:R-:W-:-:S02]  /*13c40*/  MOV R3, 0x13c60 ;  /* 0x00013c6000037802 */ /* 0x000fc40000000f00 */
[----:B--234-:R-:W-:Y:S05]  /*13c50*/  CALL.REL.NOINC `($__internal_19_$__cuda_sm70_shflsync_idx_p) ;  /* 0x0000074000007944 */ /* 0x01cfea0003c00000 */
        /* <DEDUP_REMOVED lines=8> */
.L_x_1209:
[----:B------:R-:W-:Y:S01]  /*13ce0*/  IMAD.MOV.U32 R183, RZ, RZ, R78 ;  /* 0x000000ffffb77224 */ /* 0x000fe200078e004e */
[----:B------:R-:W-:Y:S01]  /*13cf0*/  MOV R2, RZ ;  /* 0x000000ff00027202 */ /* 0x000fe20000000f00 */
[----:B------:R-:W-:Y:S01]  /*13d00*/  IMAD.MOV.U32 R184, RZ, RZ, 0x1f ;  /* 0x0000001fffb87424 */ /* 0x000fe200078e00ff */
[----:B------:R-:W-:Y:S02]  /*13d10*/  MOV R3, 0x13d30 ;  /* 0x00013d3000037802 */ /* 0x000fe40000000f00 */
[----:B-1----:R-:W-:Y:S05]  /*13d20*/  CALL.REL.NOINC `($__internal_19_$__cuda_sm70_shflsync_idx_p) ;  /* 0x0000067000007944 */ /* 0x002fea0003c00000 */
[----:B------:R-:W-:Y:S01]  /*13d30*/  MOV R9, R183 ;  /* 0x000000b700097202 */ /* 0x000fe20000000f00 */
[----:B------:R-:W-:Y:S05]  /*13d40*/  BRA `(.L_x_1271) ;  /* 0xffffc79000007947 */ /* 0x000fea000383ffff */
.L_x_1210:
[----:B------:R-:W-:Y:S01]  /*13d50*/  IMAD.MOV.U32 R183, RZ, RZ, R78 ;  /* 0x000000ffffb77224 */ /* 0x000fe200078e004e */
[----:B------:R-:W-:Y:S01]  /*13d60*/  MOV R2, 0x1 ;  /* 0x0000000100027802 */ /* 0x000fe20000000f00 */
[----:B------:R-:W-:Y:S01]  /*13d70*/  IMAD.MOV.U32 R184, RZ, RZ, 0x1f ;  /* 0x0000001fffb87424 */ /* 0x000fe200078e00ff */
[----:B------:R-:W-:Y:S02]  /*13d80*/  MOV R3, 0x13da0 ;  /* 0x00013da000037802 */ /* 0x000fe40000000f00 */
[----:B-123--:R-:W-:Y:S05]  /*13d90*/  CALL.REL.NOINC `($__internal_19_$__cuda_sm70_shflsync_idx_p) ;  /* 0x0000060000007944 */ /* 0x00efea0003c00000 */
[----:B------:R-:W-:Y:S01]  /*13da0*/  MOV R8, R183 ;  /* 0x000000b700087202 */ /* 0x000fe20000000f00 */
[----:B------:R-:W-:Y:S05]  /*13db0*/  BRA `(.L_x_1272) ;  /* 0xffffc74000007947 */ /* 0x000fea000383ffff */
.L_x_1211:
[----:B------:R-:W-:Y:S02]  /*13dc0*/  MOV R2, 0x1 ;  /* 0x0000000100027802 */ /* 0x000fe40000000f00 */
[----:B------:R-:W-:-:S02]  /*13dd0*/  MOV R3, 0x13df0 ;  /* 0x00013df000037802 */ /* 0x000fc40000000f00 */
[----:B--234-:R-:W-:Y:S05]  /*13de0*/  CALL.REL.NOINC `($__internal_20_$__cuda_sm70_shflsync_up_p) ;  /* 0x0000061000007944 */ /* 0x01cfea0003c00000 */
[----:B------:R-:W-:Y:S05]  /*13df0*/  BRA `(.L_x_1273) ;  /* 0xffffc82000007947 */ /* 0x000fea000383ffff */
.L_x_1212:
[----:B------:R-:W-:Y:S02]  /*13e00*/  MOV R2, 0x2 ;  /* 0x0000000200027802 */ /* 0x000fe40000000f00 */
[----:B------:R-:W-:-:S02]  /*13e10*/  MOV R3, 0x13e30 ;  /* 0x00013e3000037802 */ /* 0x000fc40000000f00 */
[----:B--23--:R-:W-:Y:S05]  /*13e20*/  CALL.REL.NOINC `($__internal_20_$__cuda_sm70_shflsync_up_p) ;  /* 0x000005d000007944 */ /* 0x00cfea0003c00000 */
        /* <DEDUP_REMOVED lines=24> */
.L_x_1216:
[----:B------:R-:W-:Y:S02]  /*13fb0*/  MOV R2, 0x1 ;  /* 0x0000000100027802 */ /* 0x000fe40000000f00 */
[----:B------:R-:W-:Y:S02]  /*13fc0*/  MOV R3, 0x13fe0 ;  /* 0x00013fe000037802 */ /* 0x000fe40000000f00 */
[----:B------:R-:W-:Y:S05]  /*13fd0*/  CALL.REL.NOINC `($__internal_20_$__cuda_sm70_shflsync_up_p) ;  /* 0x0000042000007944 */ /* 0x000fea0003c00000 */
[----:B------:R-:W-:Y:S01]  /*13fe0*/  MOV R2, R4 ;  /* 0x0000000400027202 */ /* 0x000fe20000000f00 */
[----:B------:R-:W-:Y:S05]  /*13ff0*/  BRA `(.L_x_1275) ;  /* 0xffffc87000007947 */ /* 0x000fea000383ffff */
.L_x_1217:
[----:B------:R-:W-:Y:S02]  /*14000*/  MOV R2, 0x2 ;  /* 0x0000000200027802 */ /* 0x000fe40000000f00 */
[----:B------:R-:W-:Y:S02]  /*14010*/  MOV R3, 0x14030 ;  /* 0x0001403000037802 */ /* 0x000fe40000000f00 */
        /* <DEDUP_REMOVED lines=25> */
.L_x_1219:
[----:B------:R-:W-:Y:S02]  /*141b0*/  SEL R0, RZ, 0x1, P0 ;  /* 0x00000001ff007807 */ /* 0x000fe40000000000 */
[----:B------:R-:W-:Y:S02]  /*141c0*/  MOV R2, 0x141e0 ;  /* 0x000141e000027802 */ /* 0x000fe40000000f00 */
[----:B-1----:R-:W-:Y:S05]  /*141d0*/  CALL.REL.NOINC `($__internal_21_$__cuda_sm70_votesync_ballot) ;  /* 0x0000029000007944 */ /* 0x002fea0003c00000 */
[----:B------:R-:W-:Y:S01]  /*141e0*/  MOV R5, R0 ;  /* 0x0000000000057202 */ /* 0x000fe20000000f00 */
[----:B------:R-:W-:Y:S05]  /*141f0*/  BRA `(.L_x_1277) ;  /* 0xffffc80000007947 */ /* 0x000fea000383ffff */
.L_x_1220:
[----:B------:R-:W-:Y:S01]  /*14200*/  IMAD.MOV.U32 R183, RZ, RZ, R6 ;  /* 0x000000ffffb77224 */ /* 0x000fe200078e0006 */
[----:B------:R-:W-:Y:S01]  /*14210*/  MOV R2, R0 ;  /* 0x0000000000027202 */ /* 0x000fe20000000f00 */
[----:B------:R-:W-:Y:S01]  /*14220*/  IMAD.MOV.U32 R184, RZ, RZ, 0x1f ;  /* 0x0000001fffb87424 */ /* 0x000fe200078e00ff */
[----:B------:R-:W-:Y:S02]  /*14230*/  MOV R3, 0x14250 ;  /* 0x0001425000037802 */ /* 0x000fe40000000f00 */
[----:B-1----:R-:W-:Y:S05]  /*14240*/  CALL.REL.NOINC `($__internal_19_$__cuda_sm70_shflsync_idx_p) ;  /* 0x0000015000007944 */ /* 0x002fea0003c00000 */
[----:B------:R-:W-:Y:S01]  /*14250*/  IMAD.MOV.U32 R10, RZ, RZ, R183 ;  /* 0x000000ffff0a7224 */ /* 0x000fe200078e00b7 */
[----:B------:R-:W-:Y:S01]  /*14260*/  MOV R2, R0 ;  /* 0x0000000000027202 */ /* 0x000fe20000000f00 */
[----:B------:R-:W-:Y:S01]  /*14270*/  IMAD.MOV.U32 R183, RZ, RZ, R7 ;  /* 0x000000ffffb77224 */ /* 0x000fe200078e0007 */
[----:B------:R-:W-:-:S02]  /*14280*/  MOV R184, 0x1f ;  /* 0x0000001f00b87802 */ /* 0x000fc40000000f00 */
[----:B------:R-:W-:Y:S02]  /*14290*/  MOV R3, 0x142b0 ;  /* 0x000142b000037802 */ /* 0x000fe40000000f00 */
[----:B------:R-:W-:Y:S05]  /*142a0*/  CALL.REL.NOINC `($__internal_19_$__cuda_sm70_shflsync_idx_p) ;  /* 0x000000f000007944 */ /* 0x000fea0003c00000 */
[----:B------:R-:W-:Y:S01]  /*142b0*/  MOV R7, R183 ;  /* 0x000000b700077202 */ /* 0x000fe20000000f00 */
[----:B------:R-:W-:Y:S05]  /*142c0*/  BRA `(.L_x_1278) ;  /* 0xffffc78000007947 */ /* 0x000fea000383ffff */
.L_x_1223:
[----:B------:R-:W-:Y:S01]  /*142d0*/  IMAD.MOV.U32 R183, RZ, RZ, R4 ;  /* 0x000000ffffb77224 */ /* 0x000fe200078e0004 */
[----:B------:R-:W-:Y:S01]  /*142e0*/  MOV R2, R0 ;  /* 0x0000000000027202 */ /* 0x000fe20000000f00 */
[----:B------:R-:W-:Y:S01]  /*142f0*/  IMAD.MOV.U32 R184, RZ, RZ, 0x1f ;  /* 0x0000001fffb87424 */ /* 0x000fe200078e00ff */
[----:B------:R-:W-:Y:S02]  /*14300*/  MOV R3, 0x14320 ;  /* 0x0001432000037802 */ /* 0x000fe40000000f00 */
[----:B-1-34-:R-:W-:Y:S05]  /*14310*/  CALL.REL.NOINC `($__internal_19_$__cuda_sm70_shflsync_idx_p) ;  /* 0x0000008000007944 */ /* 0x01afea0003c00000 */
[----:B------:R-:W-:Y:S01]  /*14320*/  MOV R11, R183 ;  /* 0x000000b7000b7202 */ /* 0x000fe20000000f00 */
[----:B------:R-:W-:Y:S05]  /*14330*/  BRA `(.L_x_1222) ;  /* 0xffffc77000007947 */ /* 0x000fea000383ffff */
        .weak           $__internal_18_$__cuda_sm70_shflsync_bfly_p
        .type           $__internal_18_$__cuda_sm70_shflsync_bfly_p,@function
        .size           $__internal_18_$__cuda_sm70_shflsync_bfly_p,($__internal_19_$__cuda_sm70_shflsync_idx_p - $__internal_18_$__cuda_sm70_shflsync_bfly_p)
$__internal_18_$__cuda_sm70_shflsync_bfly_p:
[----:B------:R-:W-:Y:S02]  /*14340*/  MOV R156, 0xffffffff ;  /* 0xffffffff009c7802 */ /* 0x000fe40000000f00 */
[----:B------:R-:W-:Y:S02]  /*14350*/  MOV R3, 0x1f ;  /* 0x0000001f00037802 */ /* 0x000fe40000000f00 */
[----:B------:R-:W-:Y:S04]  /*14360*/  WARPSYNC R156 ;  /* 0x0000009c00007348 */ /* 0x000fe80003800000 */
[----:B------:R1:W2:Y:S02]  /*14370*/  SHFL.BFLY PT, R0, R4, R0, R3 ;  /* 0x0c00000004007389 */ /* 0x0002a400000e0003 */
[----:B-1----:R-:W-:-:S04]  /*14380*/  MOV R3, 0x0 ;  /* 0x0000000000037802 */ /* 0x002fc80000000f00 */
[----:B--2---:R-:W-:Y:S05]  /*14390*/  RET.REL.NODEC R2 `(_ZN7cutlass13device_kernelIN5flash19enable_sm80_to_sm89INS1_16FlashAttnFwdSm80INS1_25CollectiveMainloopFwdSm80ILi8ELi1ELb0EN4cute5tupleIJNS5_1CILi128EEENS7_ILi64EEENS7_ILi192EEEEEELi192ENS_10bfloat16_tEfNS_4arch4Sm80ELb1ELb0ELb1ELb1ELb1ELb0ELb1ELb1EEENS1_21CollectiveEpilogueFwdINS6_IJS8_SA_S9_EEENS6_IJNS7_ILi1EEESI_SI_EEESC_SE_Li256ELb1ELb1ELb1ELb0EEENS1_36VarlenDynamicPersistentTileSchedulerILi128ELi64ELi256ELi256ELb1ELb1ELb0ELb1ELb1ELb1EEEEEEEEEvNT_6ParamsE) ;  /* 0xfffebc6002007950 */ /* 0x004fea0003c3ffff */
        .weak           $__internal_19_$__cuda_sm70_shflsync_idx_p
        .type           $__internal_19_$__cuda_sm70_shflsync_idx_p,@function
        .size           $__internal_19_$__cuda_sm70_shflsync_idx_p,($__internal_20_$__cuda_sm70_shflsync_up_p - $__internal_19_$__cuda_sm70_shflsync_idx_p)
$__internal_19_$__cuda_sm70_shflsync_idx_p:
[----:B------:R-:W-:-:S04]  /*143a0*/  MOV R213, 0xffffffff ;  /* 0xffffffff00d57802 */ /* 0x000fc80000000f00 */
[----:B------:R-:W-:Y:S04]  /*143b0*/  WARPSYNC R213 ;  /* 0x000000d500007348 */ /* 0x000fe80003800000 */
[----:B------:R1:W2:Y:S02]  /*143c0*/  SHFL.IDX PT, R183, R183, R2, R184 ;  /* 0x00000002b7b77389 */ /* 0x0002a400000e00b8 */
[----:B-1----:R-:W-:Y:S02]  /*143d0*/  MOV R2, R3 ;  /* 0x0000000300027202 */ /* 0x002fe40000000f00 */
[----:B------:R-:W-:-:S04]  /*143e0*/  MOV R3, 0x0 ;  /* 0x0000000000037802 */ /* 0x000fc80000000f00 */
[----:B--2---:R-:W-:Y:S05]  /*143f0*/  RET.REL.NODEC R2 `(_ZN7cutlass13device_kernelIN5flash19enable_sm80_to_sm89INS1_16FlashAttnFwdSm80INS1_25CollectiveMainloopFwdSm80ILi8ELi1ELb0EN4cute5tupleIJNS5_1CILi128EEENS7_ILi64EEENS7_ILi192EEEEEELi192ENS_10bfloat16_tEfNS_4arch4Sm80ELb1ELb0ELb1ELb1ELb1ELb0ELb1ELb1EEENS1_21CollectiveEpilogueFwdINS6_IJS8_SA_S9_EEENS6_IJNS7_ILi1EEESI_SI_EEESC_SE_Li256ELb1ELb1ELb1ELb0EEENS1_36VarlenDynamicPersistentTileSchedulerILi128ELi64ELi256ELi256ELb1ELb1ELb0ELb1ELb1ELb1EEEEEEEEEvNT_6ParamsE) ;  /* 0xfffebc0002007950 */ /* 0x004fea0003c3ffff */
        .weak           $__internal_20_$__cuda_sm70_shflsync_up_p
        .type           $__internal_20_$__cuda_sm70_shflsync_up_p,@function
        .size           $__internal_20_$__cuda_sm70_shflsync_up_p,($__internal_21_$__cuda_sm70_votesync_ballot - $__internal_20_$__cuda_sm70_shflsync_up_p)
$__internal_20_$__cuda_sm70_shflsync_up_p:
[----:B------:R-:W-:Y:S02]  /*14400*/  IMAD.MOV.U32 R4, RZ, RZ, RZ ;  /* 0x000000ffff047224 */ /* 0x000fe400078e00ff */
[----:B------:R-:W-:-:S04]  /*14410*/  IMAD.MOV.U32 R10, RZ, RZ, -0x1 ;  /* 0xffffffffff0a7424 */ /* 0x000fc800078e00ff */
[----:B------:R-:W-:Y:S04]  /*14420*/  WARPSYNC R10 ;  /* 0x0000000a00007348 */ /* 0x000fe80003800000 */
[----:B------:R1:W2:Y:S02]  /*14430*/  SHFL.UP PT, R4, R0, R2, R4 ;  /* 0x0400000200047389 */ /* 0x0002a400000e0004 */
[----:B-1----:R-:W-:Y:S02]  /*14440*/  MOV R2, R3 ;  /* 0x0000000300027202 */ /* 0x002fe40000000f00 */
[----:B------:R-:W-:-:S04]  /*14450*/  MOV R3, 0x0 ;  /* 0x0000000000037802 */ /* 0x000fc80000000f00 */
[----:B--2---:R-:W-:Y:S05]  /*14460*/  RET.REL.NODEC R2 `(_ZN7cutlass13device_kernelIN5flash19enable_sm80_to_sm89INS1_16FlashAttnFwdSm80INS1_25CollectiveMainloopFwdSm80ILi8ELi1ELb0EN4cute5tupleIJNS5_1CILi128EEENS7_ILi64EEENS7_ILi192EEEEEELi192ENS_10bfloat16_tEfNS_4arch4Sm80ELb1ELb0ELb1ELb1ELb1ELb0ELb1ELb1EEENS1_21CollectiveEpilogueFwdINS6_IJS8_SA_S9_EEENS6_IJNS7_ILi1EEESI_SI_EEESC_SE_Li256ELb1ELb1ELb1ELb0EEENS1_36VarlenDynamicPersistentTileSchedulerILi128ELi64ELi256ELi256ELb1ELb1ELb0ELb1ELb1ELb1EEEEEEEEEvNT_6ParamsE) ;  /* 0xfffebb9002007950 */ /* 0x004fea0003c3ffff */
        .weak           $__internal_21_$__cuda_sm70_votesync_ballot
        .type           $__internal_21_$__cuda_sm70_votesync_ballot,@function
        .size           $__internal_21_$__cuda_sm70_votesync_ballot,(.L_x_6236 - $__internal_21_$__cuda_sm70_votesync_ballot)
$__internal_21_$__cuda_sm70_votesync_ballot:
[----:B------:R-:W-:Y:S01]  /*14470*/  ISETP.NE.U32.AND P0, PT, R0, 0x1, PT ;  /* 0x000000010000780c */ /* 0x000fe20003f05070 */
[----:B------:R-:W-:-:S04]  /*14480*/  IMAD.MOV.U32 R3, RZ, RZ, -0x1 ;  /* 0xffffffffff037424 */ /* 0x000fc800078e00ff */
[----:B------:R-:W-:Y:S08]  /*14490*/  WARPSYNC R3 ;  /* 0x0000000300007348 */ /* 0x000ff00003800000 */
[----:B------:R-:W-:-:S04]  /*144a0*/  VOTE.ANY R0, PT, !P0 ;  /* 0x0000000000007806 */ /* 0x000fc800040e0100 */
[----:B------:R-:W-:Y:S01]  /*144b0*/  LOP3.LUT R0, R0, R3, RZ, 0xc0, !PT ;  /* 0x0000000300007212 */ /* 0x000fe200078ec0ff */
[----:B------:R-:W-:-:S04]  /*144c0*/  IMAD.MOV.U32 R3, RZ, RZ, 0x0 ;  /* 0x00000000ff037424 */ /* 0x000fc800078e00ff */
[----:B------:R-:W-:Y:S05]  /*144d0*/  RET.REL.NODEC R2 `(_ZN7cutlass13device_kernelIN5flash19enable_sm80_to_sm89INS1_16FlashAttnFwdSm80INS1_25CollectiveMainloopFwdSm80ILi8ELi1ELb0EN4cute5tupleIJNS5_1CILi128EEENS7_ILi64EEENS7_ILi192EEEEEELi192ENS_10bfloat16_tEfNS_4arch4Sm80ELb1ELb0ELb1ELb1ELb1ELb0ELb1ELb1EEENS1_21CollectiveEpilogueFwdINS6_IJS8_SA_S9_EEENS6_IJNS7_ILi1EEESI_SI_EEESC_SE_Li256ELb1ELb1ELb1ELb0EEENS1_36VarlenDynamicPersistentTileSchedulerILi128ELi64ELi256ELi256ELb1ELb1ELb0ELb1ELb1ELb1EEEEEEEEEvNT_6ParamsE) ;  /* 0xfffebb2002007950 */ /* 0x000fea0003c3ffff */
.L_x_1279:
        /* <DEDUP_REMOVED lines=10> */
.L_x_6236:


//--------------------- .text._ZN7cutlass13device_kernelIN5flash19enable_sm80_to_sm89INS1_16FlashAttnFwdSm80INS1_25CollectiveMainloopFwdSm80ILi8ELi1ELb0EN4cute5tupleIJNS5_1CILi128EEENS7_ILi64EEENS7_ILi192EEEEEELi192ENS_10bfloat16_tEfNS_4arch4Sm80ELb1ELb0ELb1ELb1ELb1ELb1ELb1ELb1EEENS1_21CollectiveEpilogueFwdINS6_IJS8_SA_S9_EEENS6_IJNS7_ILi1EEESI_SI_EEESC_SE_Li256ELb1ELb1ELb1ELb0EEENS1_36VarlenDynamicPersistentTileSchedulerILi128ELi64ELi256ELi256ELb1ELb1ELb0ELb1ELb1ELb1EEEEEEEEEvNT_6ParamsE --------------------------
	.section	.text._ZN7cutlass13device_kernelIN5flash19enable_sm80_to_sm89INS1_16FlashAttnFwdSm80INS1_25CollectiveMainloopFwdSm80ILi8ELi1ELb0EN4cute5tupleIJNS5_1CILi128EEENS7_ILi64EEENS7_ILi192EEEEEELi192ENS_10bfloat16_tEfNS_4arch4Sm80ELb1ELb0ELb1ELb1ELb1ELb1ELb1ELb1EEENS1_21CollectiveEpilogueFwdINS6_IJS8_SA_S9_EEENS6_IJNS7_ILi1EEESI_SI_EEESC_SE_Li256ELb1ELb1ELb1ELb0EEENS1_36VarlenDynamicPersistentTileSchedulerILi128ELi64ELi256ELi256ELb1ELb1ELb0ELb1ELb1ELb1EEEEEEEEEvNT_6ParamsE,"ax",@progbits
	.sectioninfo	@"SHI_REGISTERS=255"
	.align	128
.text._ZN7cutlass13device_kernelIN5flash19enable_sm80_to_sm89INS1_16FlashAttnFwdSm80INS1_25CollectiveMainloopFwdSm80ILi8ELi1ELb0EN4cute5tupleIJNS5_1CILi128EEENS7_ILi64EEENS7_ILi192EEEEEELi192ENS_10bfloat16_tEfNS_4arch4Sm80ELb1ELb0ELb1ELb1ELb1ELb1ELb1ELb1EEENS1_21CollectiveEpilogueFwdINS6_IJS8_SA_S9_EEENS6_IJNS7_ILi1EEESI_SI_EEESC_SE_Li256ELb1ELb1ELb1ELb0EEENS1_36VarlenDynamicPersistentTileSchedulerILi128ELi64ELi256ELi256ELb1ELb1ELb0ELb1ELb1ELb1EEEEEEEEEvNT_6ParamsE:
        .type           _ZN7cutlass13device_kernelIN5flash19enable_sm80_to_sm89INS1_16FlashAttnFwdSm80INS1_25CollectiveMainloopFwdSm80ILi8ELi1ELb0EN4cute5tupleIJNS5_1CILi128EEENS7_ILi64EEENS7_ILi192EEEEEELi192ENS_10bfloat16_tEfNS_4arch4Sm80ELb1ELb0ELb1ELb1ELb1ELb1ELb1ELb1EEENS1_21CollectiveEpilogueFwdINS6_IJS8_SA_S9_EEENS6_IJNS7_ILi1EEESI_SI_EEESC_SE_Li256ELb1ELb1ELb1ELb0EEENS1_36VarlenDynamicPersistentTileSchedulerILi128ELi64ELi256ELi256ELb1ELb1ELb0ELb1ELb1ELb1EEEEEEEEEvNT_6ParamsE,@function
        .size           _ZN7cutlass13device_kernelIN5flash19enable_sm80_to_sm89INS1_16FlashAttnFwdSm80INS1_25CollectiveMainloopFwdSm80ILi8ELi1ELb0EN4cute5tupleIJNS5_1CILi128EEENS7_ILi64EEENS7_ILi192EEEEEELi192ENS_10bfloat16_tEfNS_4arch4Sm80ELb1ELb0ELb1ELb1ELb1ELb1ELb1ELb1EEENS1_21CollectiveEpilogueFwdINS6_IJS8_SA_S9_EEENS6_IJNS7_ILi1EEESI_SI_EEESC_SE_Li256ELb1ELb1ELb1ELb0EEENS1_36VarlenDynamicPersistentTileSchedulerILi128ELi64ELi256ELi256ELb1ELb1ELb0ELb1ELb1ELb1EEEEEEEEEvNT_6ParamsE,(.L_x_6241 - _ZN7cutlass13device_kernelIN5flash19enable_sm80_to_sm89INS1_16FlashAttnFwdSm80INS1_25CollectiveMainloopFwdSm80ILi8ELi1ELb0EN4cute5tupleIJNS5_1CILi128EEENS7_ILi64EEENS7_ILi192EEEEEELi192ENS_10bfloat16_tEfNS_4arch4Sm80ELb1ELb0ELb1ELb1ELb1ELb1ELb1ELb1EEENS1_21CollectiveEpilogueFwdINS6_IJS8_SA_S9_EEENS6_IJNS7_ILi1EEESI_SI_EEESC_SE_Li256ELb1ELb1ELb1ELb0EEENS1_36VarlenDynamicPersistentTileSchedulerILi128ELi64ELi256ELi256ELb1ELb1ELb0ELb1ELb1ELb1EEEEEEEEEvNT_6ParamsE)
        .other          _ZN7cutlass13device_kernelIN5flash19enable_sm80_to_sm89INS1_16FlashAttnFwdSm80INS1_25CollectiveMainloopFwdSm80ILi8ELi1ELb0EN4cute5tupleIJNS5_1CILi128EEENS7_ILi64EEENS7_ILi192EEEEEELi192ENS_10bfloat16_tEfNS_4arch4Sm80ELb1ELb0ELb1ELb1ELb1ELb1ELb1ELb1EEENS1_21CollectiveEpilogueFwdINS6_IJS8_SA_S9_EEENS6_IJNS7_ILi1EEESI_SI_EEESC_SE_Li256ELb1ELb1ELb1ELb0EEENS1_36VarlenDynamicPersistentTileSchedulerILi128ELi64ELi256ELi256ELb1ELb1ELb0ELb1ELb1ELb1EEEEEEEEEvNT_6ParamsE,@"STO_CUDA_ENTRY STV_DEFAULT"
_ZN7cutlass13device_kernelIN5flash19enable_sm80_to_sm89INS1_16FlashAttnFwdSm80INS1_25CollectiveMainloopFwdSm80ILi8ELi1ELb0EN4cute5tupleIJNS5_1CILi128EEENS7_ILi64EEENS7_ILi192EEEEEELi192ENS_10bfloat16_tEfNS_4arch4Sm80ELb1ELb0ELb1ELb1ELb1ELb1ELb1ELb1EEENS1_21CollectiveEpilogueFwdINS6_IJS8_SA_S9_EEENS6_IJNS7_ILi1EEESI_SI_EEESC_SE_Li256ELb1ELb1ELb1ELb0EEENS1_36VarlenDynamicPersistentTileSchedulerILi128ELi64ELi256ELi256ELb1ELb1ELb0ELb1ELb1ELb1EEEEEEEEEvNT_6ParamsE:
        /* <DEDUP_REMOVED lines=52> */
.L_x_1285:
        /* <DEDUP_REMOVED lines=16> */
.L_x_1474:
        /* <DEDUP_REMOVED lines=16> */
.L_x_1475:
[----:B---3--:R-:W-:-:S05]  /*0540*/  IMAD R0, R0, c[0x0][0x538], RZ ;  /* 0x00014e0000007a24 */ /* 0x008fca00078e02ff */
[----:B------:R-:W-:-:S04]  /*0550*/  IADD3 R6, R0, R6, RZ ;  /* 0x0000000600067210 */ /* 0x000fc80007ffe0ff */
[----:B------:R-:W-:-:S13]  /*0560*/  ISETP.GT.AND P0, PT, R6, UR4, PT ;  /* 0x0000000406007c0c */ /* 0x000fda000bf04270 */
[----:B-12---:R-:W-:Y:S05]  /*0570*/  @!P0 BRA `(.L_x_1285) ;  /* 0xfffffdc000008947 */ /* 0x006fea000383ffff */
.L_x_1281:
[----:B------:R-:W-:-:S05]  /*0580*/  IADD3 R11, -R0, R6, RZ ;  /* 0x00000006000b7210 */ /* 0x000fca0007ffe1ff */
[----:B------:R-:W-:-:S05]  /*0590*/  IMAD R0, R4, c[0x0][0x538], R11 ;  /* 0x00014e0004007a24 */ /* 0x000fca00078e020b */
[----:B------:R-:W-:Y:S01]  /*05a0*/  ISETP.GT.AND P0, PT, R0, UR4, PT ;  /* 0x0000000400007c0c */ /* 0x000fe2000bf04270 */
[----:B------:R-:W-:-:S12]  /*05b0*/  BRA.DIV ~URZ, `(.L_x_1286) ;  /* 0x0001e0527f007947 */ /* 0x000fd8000b800000 */
[----:B------:R-:W-:-:S04]  /*05c0*/  VOTE.ANY R10, PT, !P0 ;  /* 0x00000000000a7806 */ /* 0x000fc800040e0100 */
.L_x_1476:
[----:B------:R-:W1:Y:S02]  /*05d0*/  POPC R5, R10 ;  /* 0x0000000a00057309 */ /* 0x000e640000000000 */
[----:B-12---:R-:W-:Y:S01]  /*05e0*/  IADD3 R247, R5, R7, RZ ;  /* 0x0000000705f77210 */ /* 0x006fe20007ffe0ff */
[----:B------:R-:W-:Y:S05]  /*05f0*/  BRA.DIV ~URZ, `(.L_x_1287) ;  /* 0x0001e0627f007947 */ /* 0x000fea000b800000 */
[----:B------:R1:W2:Y:S01]  /*0600*/  SHFL.IDX PT, R12, R9, R5, 0x1f ;  /* 0x00001f05090c7589 */ /* 0x0002a200000e0000 */
[----:B------:R-:W-:-:S03]  /*0610*/  MOV R6, RZ ;  /* 0x000000ff00067202 */ /* 0x000fc60000000f00 */
[----:B------:R1:W3:Y:S04]  /*0620*/  SHFL.IDX PT, R9, R8, R5, 0x1f ;  /* 0x00001f0508097589 */ /* 0x0002e800000e0000 */
.L_x_1477:
[----:B------:R-:W-:Y:S01]  /*0630*/  ISETP.NE.AND P0, PT, R10, RZ, PT ;  /* 0x000000ff0a00720c */ /* 0x000fe20003f05270 */
[----:B------:R-:W-:-:S12]  /*0640*/  BSSY B0, `(.L_x_1288) ;  /* 0x0000005000007945 */ /* 0x000fd80003800000 */
[----:B------:R-:W-:Y:S05]  /*0650*/  @!P0 BRA `(.L_x_1289) ;  /* 0x0000003000008947 */ /* 0x000fea0003800000 */
[----:B------:R-:W-:Y:S01]  /*0660*/  IADD3 R0, R5, -0x1, RZ ;  /* 0xffffffff05007810 */ /* 0x000fe20007ffe0ff */
[----:B------:R-:W-:Y:S05]  /*0670*/  BRA.DIV ~URZ, `(.L_x_1290) ;  /* 0x0001e0c27f007947 */ /* 0x000fea000b800000 */
[----:B------:R4:W1:Y:S02]  /*0680*/  SHFL.IDX PT, R6, R4, R0, 0x1f ;  /* 0x00001f0004067589 */ /* 0x00086400000e0000 */
.L_x_1289:
[----:B------:R-:W-:Y:S05]  /*0690*/  BSYNC B0 ;  /* 0x0000000000007941 */ /* 0x000fea0003800000 */
.L_x_1288:
[----:B---3--:R-:W-:Y:S01]  /*06a0*/  ISETP.NE.AND P0, PT, R9, 0x1, PT ;  /* 0x000000010900780c */ /* 0x008fe20003f05270 */
[----:B-1----:R-:W-:Y:S01]  /*06b0*/  IMAD R244, R6, c[0x0][0x538], R11 ;  /* 0x00014e0006f47a24 */ /* 0x002fe200078e020b */
[----:B------:R-:W-:Y:S04]  /*06c0*/  BSSY B0, `(.L_x_1291) ;  /* 0x0000085000007945 */ /* 0x000fe80003800000 */
[----:B------:R-:W-:-:S07]  /*06d0*/  IADD3 R11, -R244, UR4, RZ ;  /* 0x00000004f40b7c10 */ /* 0x000fce000fffe1ff */
[----:B------:R-:W-:Y:S05]  /*06e0*/  @!P0 BRA `(.L_x_1292) ;  /* 0x000003e000008947 */ /* 0x000fea0003800000 */
[-C--:B--2-4-:R-:W-:Y:S02]  /*06f0*/  IABS R0, R12.reuse ;  /* 0x0000000c00007213 */ /* 0x094fe40000000000 */
        /* <DEDUP_REMOVED lines=61> */
.L_x_1292:
[----:B------:R-:W-:-:S04]  /*0ad0*/  IMAD.MOV.U32 R2, RZ, RZ, 0x4 ;  /* 0x00000004ff027424 */ /* 0x000fc800078e00ff */
[----:B------:R-:W-:-:S05]  /*0ae0*/  IMAD.WIDE R2, R247, R2, c[0x0][0x590] ;  /* 0x00016400f7027625 */ /* 0x000fca00078e0202 */
[----:B------:R-:W3:Y:S02]  /*0af0*/  LDG.E R7, [R2.64] ;  /* 0x0000000802077981 */ /* 0x000ee4000c1e1900 */
[----:B--23--:R-:W-:-:S05]  /*0b00*/  IMAD R9, R7, R12, RZ ;  /* 0x0000000c07097224 */ /* 0x00cfca00078e02ff */
[-C--:B----4-:R-:W-:Y:S02]  /*0b10*/  IABS R0, R9.reuse ;  /* 0x0000000900007213 */ /* 0x090fe40000000000 */
        /* <DEDUP_REMOVED lines=63> */
.L_x_1293:
[----:B------:R-:W-:Y:S05]  /*0f10*/  BSYNC B0 ;  /* 0x0000000000007941 */ /* 0x000fea0003800000 */
.L_x_1291:
[----:B------:R-:W-:-:S04]  /*0f20*/  LOP3.LUT R0, RZ, R0, RZ, 0x33, !PT ;  /* 0x00000000ff007212 */ /* 0x000fc800078e33ff */
[----:B------:R-:W-:Y:S01]  /*0f30*/  IADD3 R245, R0, R12, RZ ;  /* 0x0000000c00f57210 */ /* 0x000fe20007ffe0ff */
[----:B------:R-:W-:Y:S05]  /*0f40*/  BRA `(.L_x_1294) ;  /* 0x0000004000007947 */ /* 0x000fea0003800000 */
.L_x_1282:
[----:B--2---:R-:W-:Y:S01]  /*0f50*/  IMAD.MOV.U32 R245, RZ, RZ, RZ ;  /* 0x000000fffff57224 */ /* 0x004fe200078e00ff */
[----:B------:R-:W-:Y:S01]  /*0f60*/  MOV R246, RZ ;  /* 0x000000ff00f67202 */ /* 0x000fe20000000f00 */
[----:B------:R-:W-:Y:S01]  /*0f70*/  IMAD.U32 R244, RZ, RZ, UR4 ;  /* 0x00000004fff47e24 */ /* 0x000fe2000f8e00ff */
[----:B------:R-:W-:Y:S02]  /*0f80*/  MOV R247, c[0x0][0x53c] ;  /* 0x00014f0000f77a02 */ /* 0x000fe40000000f00 */
.L_x_1294:
[----:B------:R-:W-:Y:S01]  /*0f90*/  ISETP.NE.AND P0, PT, R13, RZ, PT ;  /* 0x000000ff0d00720c */ /* 0x000fe20003f05270 */
[----:B------:R-:W-:-:S12]  /*0fa0*/  WARPSYNC 0xffffffff ;  /* 0xffffffff00007948 */ /* 0x000fd80003800000 */
[----:B------:R1:W-:Y:S04]  /*0fb0*/  @!P0 STS.128 [0x18100], R244 ;  /* 0x018100f4ff008388 */ /* 0x0003e80000000c00 */
[----:B------:R-:W-:Y:S06]  /*0fc0*/  BAR.ARV 0x5, 0x100 ;  /* 0x0144000000007b1d */ /* 0x000fec0000002000 */
.L_x_1280:
[----:B-12---:R-:W-:-:S13]  /*0fd0*/  ISETP.GE.AND P0, PT, R247, c[0x0][0x53c], PT ;  /* 0x00014f00f7007a0c */ /* 0x006fda0003f06270 */
        /* <DEDUP_REMOVED lines=10> */
[----:B------:R-:W-:Y:S02]  /*1080*/  SHF.R.S32.HI R25, RZ, 0x3, R6 ;  /* 0x00000003ff197819 */ /* 0x000fe40000011406 */
[----:B------:R-:W-:Y:S02]  /*1090*/  LOP3.LUT R3, R6, 0xfffffff8, RZ, 0xc0, !PT ;  /* 0xfffffff806037812 */ /* 0x000fe400078ec0ff */
[C---:B------:R-:W-:Y:S01]  /*10a0*/  LEA.HI R0, R2.reuse, R4, RZ, 0x1 ;  /* 0x0000000402007211 */ /* 0x040fe200078f08ff */
[----:B------:R-:W-:Y:S01]  /*10b0*/  IMAD.SHL.U32 R5, R25, 0x40, RZ ;  /* 0x0000004019057824 */ /* 0x000fe200078e00ff */
[----:B------:R-:W-:Y:S01]  /*10c0*/  LOP3.LUT R2, R2, 0xfffffff0, RZ, 0xc0, !PT ;  /* 0xfffffff002027812 */ /* 0x000fe200078ec0ff */
[----:B------:R-:W-:Y:S01]  /*10d0*/  IMAD.IADD R8, R16, 0x1, -R3 ;  /* 0x0000000110087824 */ /* 0x000fe200078e0a03 */
[----:B------:R-:W-:-:S02]  /*10e0*/  LOP3.LUT R3, R0, 0xfffffffe, RZ, 0xc0, !PT ;  /* 0xfffffffe00037812 */ /* 0x000fc400078ec0ff */
[----:B------:R-:W-:Y:S01]  /*10f0*/  LOP3.LUT R0, R5, 0x1c0, RZ, 0xc0, !PT ;  /* 0x000001c005007812 */ /* 0x000fe200078ec0ff */
[----:B------:R-:W-:Y:S01]  /*1100*/  IMAD.SHL.U32 R202, R8, 0x8, RZ ;  /* 0x0000000808ca7824 */ /* 0x000fe200078e00ff */
[-C--:B------:R-:W-:Y:S01]  /*1110*/  LEA.HI R14, R12, R16.reuse, RZ, 0x2 ;  /* 0x000000100c0e7211 */ /* 0x080fe200078f10ff */
[----:B------:R-:W-:Y:S01]  /*1120*/  IMAD.IADD R2, R16, 0x1, -R2 ;  /* 0x0000000110027824 */ /* 0x000fe200078e0a02 */
[----:B------:R-:W-:Y:S01]  /*1130*/  LEA.HI R13, R12, R16, RZ, 0x5 ;  /* 0x000000100c0d7211 */ /* 0x000fe200078f28ff */
[----:B------:R-:W-:Y:S01]  /*1140*/  IMAD.IADD R10, R4, 0x1, -R3 ;  /* 0x00000001040a7824 */ /* 0x000fe200078e0a03 */
[----:B------:R-:W-:Y:S01]  /*1150*/  LOP3.LUT R3, R0, 0x38, R202, 0xf8, !PT ;  /* 0x0000003800037812 */ /* 0x000fe200078ef8ca */
[C---:B------:R-:W-:Y:S01]  /*1160*/  IMAD.SHL.U32 R4, R8.reuse, 0x40, RZ ;  /* 0x0000004008047824 */ /* 0x040fe200078e00ff */
[----:B------:R-:W-:Y:S01]  /*1170*/  SHF.R.U32.HI R0, RZ, 0x3, R0 ;  /* 0x00000003ff007819 */ /* 0x000fe20000011600 */
[----:B------:R-:W-:Y:S01]  /*1180*/  IMAD R220, R8, 0x20, R25 ;  /* 0x0000002008dc7824 */ /* 0x000fe200078e0219 */
[----:B------:R-:W-:-:S02]  /*1190*/  SHF.R.S32.HI R5, RZ, 0x1f, R2 ;  /* 0x0000001fff057819 */ /* 0x000fc40000011402 */
[----:B------:R-:W-:Y:S02]  /*11a0*/  LOP3.LUT R9, R3, R0, RZ, 0x3c, !PT ;  /* 0x0000000003097212 */ /* 0x000fe400078e3cff */
[----:B------:R-:W-:Y:S02]  /*11b0*/  LOP3.LUT R0, R4, 0x1c0, RZ, 0xc0, !PT ;  /* 0x000001c004007812 */ /* 0x000fe400078ec0ff */
[--C-:B------:R-:W-:Y:S02]  /*11c0*/  SHF.R.S32.HI R215, RZ, 0x2, R14.reuse ;  /* 0x00000002ffd77819 */ /* 0x100fe4000001140e */
[----:B------:R-:W-:Y:S02]  /*11d0*/  SHF.R.S32.HI R7, RZ, 0x1f, R14 ;  /* 0x0000001fff077819 */ /* 0x000fe4000001140e */
[----:B------:R-:W-:Y:S02]  /*11e0*/  LEA.HI R11, R5, R2, RZ, 0x3 ;  /* 0x00000002050b7211 */ /* 0x000fe400078f18ff */
[----:B------:R-:W-:-:S02]  /*11f0*/  LOP3.LUT R5, R0, 0x8, R6, 0xf8, !PT ;  /* 0x0000000800057812 */ /* 0x000fc400078ef806 */
[----:B------:R-:W-:Y:S02]  /*1200*/  SHF.R.U32.HI R3, RZ, 0x3, R0 ;  /* 0x00000003ff037819 */ /* 0x000fe40000011600 */
[----:B------:R-:W-:Y:S02]  /*1210*/  LEA.HI R0, R7, R215, RZ, 0x3 ;  /* 0x000000d707007211 */ /* 0x000fe400078f18ff */
[----:B------:R-:W-:Y:S02]  /*1220*/  LOP3.LUT R4, R11, 0xfffffff8, RZ, 0xc0, !PT ;  /* 0xfffffff80b047812 */ /* 0x000fe400078ec0ff */
[----:B------:R-:W-:Y:S02]  /*1230*/  LOP3.LUT R0, R0, 0xfffffff8, RZ, 0xc0, !PT ;  /* 0xfffffff800007812 */ /* 0x000fe400078ec0ff */
[----:B------:R-:W-:Y:S01]  /*1240*/  LOP3.LUT R7, R5, R3, RZ, 0x3c, !PT ;  /* 0x0000000305077212 */ /* 0x000fe200078e3cff */
[----:B------:R-:W-:Y:S01]  /*1250*/  IMAD.IADD R6, R2, 0x1, -R4 ;  /* 0x0000000102067824 */ /* 0x000fe200078e0a04 */
[----:B------:R-:W-:Y:S01]  /*1260*/  LOP3.LUT R2, R13, 0xffffffe0, RZ, 0xc0, !PT ;  /* 0xffffffe00d027812 */ /* 0x000fe200078ec0ff */
[----:B------:R-:W-:Y:S01]  /*1270*/  IMAD.IADD R0, R215, 0x1, -R0 ;  /* 0x00000001d7007824 */ /* 0x000fe200078e0a00 */
[----:B------:R-:W-:-:S02]  /*1280*/  SHF.R.S32.HI R5, RZ, 0x5, R13 ;  /* 0x00000005ff057819 */ /* 0x000fc4000001140d */
[----:B------:R-:W-:Y:S01]  /*1290*/  SHF.R.S32.HI R3, RZ, 0x1f, R13 ;  /* 0x0000001fff037819 */ /* 0x000fe2000001140d */
[----:B------:R-:W-:Y:S01]  /*12a0*/  IMAD.IADD R23, R16, 0x1, -R2 ;  /* 0x0000000110177824 */ /* 0x000fe200078e0a02 */
[----:B------:R-:W-:Y:S01]  /*12b0*/  LEA.HI R4, R12, R16, RZ, 0x6 ;  /* 0x000000100c047211 */ /* 0x000fe200078f30ff */
[----:B------:R-:W-:Y:S01]  /*12c0*/  IMAD.SHL.U32 R228, R5, 0x200, RZ ;  /* 0x0000020005e47824 */ /* 0x000fe200078e00ff */
[----:B------:R-:W-:Y:S01]  /*12d0*/  LEA.HI R2, R3, R5, RZ, 0x3 ;  /* 0x0000000503027211 */ /* 0x000fe200078f18ff */
[----:B------:R-:W-:Y:S01]  /*12e0*/  IMAD.SHL.U32 R13, R11, 0x40, RZ ;  /* 0x000000400b0d7824 */ /* 0x000fe200078e00ff */
[----:B------:R-:W-:Y:S01]  /*12f0*/  LOP3.LUT R3, R0, 0x1, RZ, 0xc0, !PT ;  /* 0x0000000100037812 */ /* 0x000fe200078ec0ff */
[----:B------:R-:W-:Y:S01]  /*1300*/  IMAD.SHL.U32 R4, R4, 0x8, RZ ;  /* 0x0000000804047824 */ /* 0x000fe200078e00ff */
[----:B------:R-:W-:Y:S02]  /*1310*/  SHF.R.S32.HI R12, RZ, 0x1f, R23 ;  /* 0x0000001fff0c7819 */ /* 0x000fe40000011417 */
[----:B------:R-:W-:-:S02]  /*1320*/  ISETP.NE.U32.AND P0, PT, R3, 0x1, PT ;  /* 0x000000010300780c */ /* 0x000fc40003f05070 */
[----:B------:R-:W-:Y:S02]  /*1330*/  LOP3.LUT R2, R2, 0xffffff8, RZ, 0xc0, !PT ;  /* 0x0ffffff802027812 */ /* 0x000fe400078ec0ff */
[C---:B------:R-:W-:Y:S01]  /*1340*/  R2P PR, R0.reuse, 0x6 ;  /* 0x0000000600007804 */ /* 0x040fe20000000000 */
[----:B------:R-:W-:Y:S01]  /*1350*/  IMAD.SHL.U32 R0, R0, 0x40, RZ ;  /* 0x0000004000007824 */ /* 0x000fe200078e00ff */
[----:B------:R-:W-:Y:S01]  /*1360*/  LEA.HI R15, R12, R23, RZ, 0x2 ;  /* 0x000000170c0f7211 */ /* 0x000fe200078f10ff */
[----:B------:R-:W-:Y:S01]  /*1370*/  IMAD.IADD R3, R5, 0x1, -R2 ;  /* 0x0000000105037824 */ /* 0x000fe200078e0a02 */
[----:B------:R-:W-:Y:S02]  /*1380*/  LOP3.LUT R193, R9, 0x7ffffe00, R4, 0xf8, !PT ;  /* 0x7ffffe0009c17812 */ /* 0x000fe400078ef804 */
[----:B------:R-:W-:Y:S02]  /*1390*/  SHF.R.S32.HI R2, RZ, 0x2, R15 ;  /* 0x00000002ff027819 */ /* 0x000fe4000001140f */
[----:B------:R-:W-:Y:S01]  /*13a0*/  LOP3.LUT R226, R0, 0x1c0, RZ, 0xc0, !PT ;  /* 0x000001c000e27812 */ /* 0x000fe200078ec0ff */
[----:B------:R-:W-:Y:S01]  /*13b0*/  IMAD.SHL.U32 R0, R6, 0x40, RZ ;  /* 0x0000004006007824 */ /* 0x000fe200078e00ff */
[----:B------:R-:W-:Y:S01]  /*13c0*/  LOP3.LUT R4, R14, 0xfffffffc, RZ, 0xc0, !PT ;  /* 0xfffffffc0e047812 */ /* 0x000fe200078ec0ff */
[----:B------:R-:W-:Y:S01]  /*13d0*/  IMAD R22, R3, 0x10, R2 ;  /* 0x0000001003167824 */ /* 0x000fe200078e0202 */
[----:B------:R-:W-:Y:S01]  /*13e0*/  IADD3 R9, R215, 0x40, RZ ;  /* 0x00000040d7097810 */ /* 0x000fe20007ffe0ff */
[----:B------:R-:W-:Y:S01]  /*13f0*/  IMAD.SHL.U32 R2, R10, 0x8, RZ ;  /* 0x000000080a027824 */ /* 0x000fe200078e00ff */
[----:B------:R-:W-:Y:S01]  /*1400*/  LOP3.LUT R0, R0, 0x1c0, RZ, 0xc0, !PT ;  /* 0x000001c000007812 */ /* 0x000fe200078ec0ff */
[----:B------:R-:W-:Y:S01]  /*1410*/  IMAD.IADD R243, R16, 0x1, -R4 ;  /* 0x0000000110f37824 */ /* 0x000fe200078e0a04 */
[----:B------:R-:W-:Y:S01]  /*1420*/  SHF.R.U32.HI R227, RZ, 0x3, R226 ;  /* 0x00000003ffe37819 */ /* 0x000fe200000116e2 */
[----:B------:R-:W-:Y:S01]  /*1430*/  IMAD.SHL.U32 R14, R5, 0x400, RZ ;  /* 0x00000400050e7824 */ /* 0x000fe200078e00ff */
[----:B------:R-:W-:Y:S01]  /*1440*/  LOP3.LUT R3, R0, 0x8, R2, 0xf8, !PT ;  /* 0x0000000800037812 */ /* 0x000fe200078ef802 */
[C---:B------:R-:W-:Y:S01]  /*1450*/  IMAD.SHL.U32 R140, R243.reuse, 0x4, RZ ;  /* 0x00000004f38c7824 */ /* 0x040fe200078e00ff */
[----:B------:R-:W-:Y:S01]  /*1460*/  SHF.R.U32.HI R0, RZ, 0x3, R0 ;  /* 0x00000003ff007819 */ /* 0x000fe20000011600 */
[----:B------:R-:W-:Y:S01]  /*1470*/  IMAD R2, R10, 0x200, R7 ;  /* 0x000002000a027824 */ /* 0x000fe200078e0207 */
[----:B------:R-:W-:Y:S01]  /*1480*/  LOP3.LUT P6, RZ, R6, 0x2, RZ, 0xc0, !PT ;  /* 0x0000000206ff7812 */ /* 0x000fe200078cc0ff */
[----:B------:R-:W-:Y:S01]  /*1490*/  IMAD.SHL.U32 R102, R243, 0x8, RZ ;  /* 0x00000008f3667824 */ /* 0x000fe200078e00ff */
[----:B------:R-:W-:Y:S01]  /*14a0*/  LOP3.LUT R7, R3, R0, RZ, 0x3c, !PT ;  /* 0x0000000003077212 */ /* 0x000fe200078e3cff */
[----:B------:R-:W-:Y:S01]  /*14b0*/  IMAD.SHL.U32 R3, R9, 0x40, RZ ;  /* 0x0000004009037824 */ /* 0x000fe200078e00ff */
[----:B------:R-:W-:Y:S01]  /*14c0*/  SHF.R.S32.HI R0, RZ, 0x1f, R9 ;  /* 0x0000001fff007819 */ /* 0x000fe20000011409 */
[----:B------:R-:W-:Y:S01]  /*14d0*/  STL [R1+0x58], R22 ;  /* 0x0000581601007387 */ /* 0x000fe20000100800 */
[----:B------:R-:W-:Y:S01]  /*14e0*/  IADD3 R142, R140, 0x20, RZ ;  /* 0x000000208c8e7810 */ /* 0x000fe20007ffe0ff */
[----:B------:R-:W-:Y:S01]  /*14f0*/  IMAD.SHL.U32 R193, R193, 0x2, RZ ;  /* 0x00000002c1c17824 */ /* 0x000fe200078e00ff */
[----:B------:R-:W-:Y:S01]  /*1500*/  LOP3.LUT P5, RZ, R6, 0x4, RZ, 0xc0, !PT ;  /* 0x0000000406ff7812 */ /* 0x000fe200078ac0ff */
[----:B------:R-:W-:Y:S01]  /*1510*/  IMAD R6, R243, 0x2, R14 ;  /* 0x00000002f3067824 */ /* 0x000fe200078e020e */
[----:B------:R-:W-:Y:S01]  /*1520*/  LOP3.LUT R4, R227, R226, RZ, 0xfc, !PT ;  /* 0x000000e2e3047212 */ /* 0x000fe200078efcff */
[C---:B------:R-:W-:Y:S01]  /*1530*/  IMAD.IADD R106, R140.reuse, 0x1, R142 ;  /* 0x000000018c6a7824 */ /* 0x040fe200078e028e */
[----:B------:R-:W-:-:S02]  /*1540*/  IADD3 R107, R140, 0x40, RZ ;  /* 0x000000408c6b7810 */ /* 0x000fc40007ffe0ff */
[----:B------:R-:W-:Y:S01]  /*1550*/  LEA.HI R0, R0, R9, RZ, 0x3 ;  /* 0x0000000900007211 */ /* 0x000fe200078f18ff */
[----:B------:R-:W-:Y:S01]  /*1560*/  IMAD.IADD R18, R6, 0x1, R4 ;  /* 0x0000000106127824 */ /* 0x000fe200078e0204 */
[----:B------:R-:W-:Y:S01]  /*1570*/  LOP3.LUT R24, R3, 0x1c0, RZ, 0xc0, !PT ;  /* 0x000001c003187812 */ /* 0x000fe200078ec0ff */
[----:B------:R-:W-:Y:S01]  /*1580*/  IMAD.IADD R105, R140, 0x1, R107 ;  /* 0x000000018c697824 */ /* 0x000fe200078e026b */
[----:B------:R-:W-:Y:S01]  /*1590*/  SHF.R.S32.HI R3, RZ, 0x1f, R106 ;  /* 0x0000001fff037819 */ /* 0x000fe2000001146a */
[----:B------:R-:W-:Y:S01]  /*15a0*/  IMAD.SHL.U32 R4, R0, 0x40, RZ ;  /* 0x0000004000047824 */ /* 0x000fe200078e00ff */
[----:B------:R-:W-:Y:S02]  /*15b0*/  SHF.R.U32.HI R21, RZ, 0x3, R24 ;  /* 0x00000003ff157819 */ /* 0x000fe40000011618 */
[----:B------:R-:W-:Y:S02]  /*15c0*/  SHF.R.S32.HI R0, RZ, 0x1f, R105 ;  /* 0x0000001fff007819 */ /* 0x000fe40000011469 */
[----:B------:R-:W-:-:S02]  /*15d0*/  LOP3.LUT R20, R4, 0xfffffe00, RZ, 0xc0, !PT ;  /* 0xfffffe0004147812 */ /* 0x000fc400078ec0ff */
[CC--:B------:R-:W-:Y:S02]  /*15e0*/  LEA.HI R4, R3.reuse, R106.reuse, RZ, 0x6 ;  /* 0x0000006a03047211 */ /* 0x0c0fe400078f30ff */
[-C--:B------:R-:W-:Y:S01]  /*15f0*/  LEA.HI R5, R0, R105.reuse, RZ, 0x6 ;  /* 0x0000006900057211 */ /* 0x080fe200078f30ff */
[----:B------:R-:W-:Y:S01]  /*1600*/  STL [R1+0x24], R20 ;  /* 0x0000241401007387 */ /* 0x000fe20000100800 */
[----:B------:R-:W-:Y:S01]  /*1610*/  LEA.HI R12, R3, R106, RZ, 0x3 ;  /* 0x0000006a030c7211 */ /* 0x000fe200078f18ff */
[----:B------:R-:W-:Y:S01]  /*1620*/  IMAD.SHL.U32 R3, R4, 0x80, RZ ;  /* 0x0000008004037824 */ /* 0x000fe200078e00ff */
[----:B------:R-:W-:Y:S01]  /*1630*/  LEA.HI R11, R0, R105, RZ, 0x3 ;  /* 0x00000069000b7211 */ /* 0x000fe200078f18ff */
[----:B------:R-:W-:Y:S01]  /*1640*/  IMAD.SHL.U32 R5, R5, 0x80, RZ ;  /* 0x0000008005057824 */ /* 0x000fe200078e00ff */
[--C-:B------:R-:W-:Y:S02]  /*1650*/  LOP3.LUT R4, R226, 0x38, R12.reuse, 0xf8, !PT ;  /* 0x00000038e2047812 */ /* 0x100fe400078ef80c */
[----:B------:R-:W-:-:S02]  /*1660*/  LOP3.LUT R0, R24, 0x38, R12, 0xf8, !PT ;  /* 0x0000003818007812 */ /* 0x000fc400078ef80c */
[--C-:B------:R-:W-:Y:S02]  /*1670*/  LOP3.LUT R6, R226, 0x38, R11.reuse, 0xf8, !PT ;  /* 0x00000038e2067812 */ /* 0x100fe400078ef80b */
[----:B------:R-:W-:Y:S02]  /*1680*/  LOP3.LUT R10, R24, 0x38, R11, 0xf8, !PT ;  /* 0x00000038180a7812 */ /* 0x000fe400078ef80b */
[----:B------:R-:W-:Y:S02]  /*1690*/  LOP3.LUT R9, R4, R227, RZ, 0x3c, !PT ;  /* 0x000000e304097212 */ /* 0x000fe400078e3cff */
[----:B------:R-:W-:Y:S02]  /*16a0*/  LOP3.LUT R3, R3, 0xffffe000, RZ, 0xc0, !PT ;  /* 0xffffe00003037812 */ /* 0x000fe400078ec0ff */
[----:B------:R-:W-:Y:S02]  /*16b0*/  LOP3.LUT R4, R0, R21, RZ, 0x3c, !PT ;  /* 0x0000001500047212 */ /* 0x000fe400078e3cff */
[----:B------:R-:W-:-:S02]  /*16c0*/  LOP3.LUT R0, R5, 0xffffe000, RZ, 0xc0, !PT ;  /* 0xffffe00005007812 */ /* 0x000fc400078ec0ff */
[----:B------:R-:W-:Y:S02]  /*16d0*/  LOP3.LUT R6, R6, R227, RZ, 0x3c, !PT ;  /* 0x000000e306067212 */ /* 0x000fe400078e3cff */
[----:B------:R-:W-:Y:S02]  /*16e0*/  LOP3.LUT R5, R10, R21, RZ, 0x3c, !PT ;  /* 0x000000150a057212 */ /* 0x000fe400078e3cff */
[-C--:B------:R-:W-:Y:S02]  /*16f0*/  IADD3 R17, R9, R3.reuse, R228 ;  /* 0x0000000309117210 */ /* 0x080fe40007ffe0e4 */
[----:B------:R-:W-:Y:S02]  /*1700*/  IADD3 R16, R4, R3, R20 ;  /* 0x0000000304107210 */ /* 0x000fe40007ffe014 */
[----:B------:R-:W-:Y:S02]  /*1710*/  LOP3.LUT R3, R13, 0xfffffe00, RZ, 0xc0, !PT ;  /* 0xfffffe000d037812 */ /* 0x000fe400078ec0ff */
[----:B------:R-:W-:-:S02]  /*1720*/  IADD3 R13, R6, R0, R228 ;  /* 0x00000000060d7210 */ /* 0x000fc40007ffe0e4 */
[----:B------:R-:W-:Y:S02]  /*1730*/  IADD3 R10, R5, R0, R20 ;  /* 0x00000000050a7210 */ /* 0x000fe40007ffe014 */
[----:B------:R-:W-:Y:S02]  /*1740*/  LEA.HI R0, R243, R243, RZ, 0x1 ;  /* 0x000000f3f3007211 */ /* 0x000fe400078f08ff */
[CC--:B------:R-:W-:Y:S01]  /*1750*/  IADD3 R4, R7.reuse, R3.reuse, R14 ;  /* 0x0000000307047210 */ /* 0x0c0fe20007ffe00e */
[----:B------:R-:W-:Y:S01]  /*1760*/  IMAD.MOV.U32 R14, RZ, RZ, 0x40 ;  /* 0x00000040ff0e7424 */ /* 0x000fe200078e00ff */
[----:B------:R-:W-:Y:S02]  /*1770*/  LOP3.LUT R5, R7, R3, RZ, 0xfc, !PT ;  /* 0x0000000307057212 */ /* 0x000fe400078efcff */
[----:B------:R-:W-:Y:S02]  /*1780*/  LOP3.LUT R3, R0, 0x1ffffffe, RZ, 0xc0, !PT ;  /* 0x1ffffffe00037812 */ /* 0x000fe400078ec0ff */
[----:B------:R-:W-:-:S02]  /*1790*/  IADD3 R145, R140, 0x10, RZ ;  /* 0x000000108c917810 */ /* 0x000fc40007ffe0ff */
[C---:B------:R-:W-:Y:S02]  /*17a0*/  LOP3.LUT P4, RZ, R8.reuse, 0x2, RZ, 0xc0, !PT ;  /* 0x0000000208ff7812 */ /* 0x040fe4000788c0ff */
[----:B------:R-:W-:Y:S01]  /*17b0*/  LOP3.LUT P3, RZ, R8, 0x4, RZ, 0xc0, !PT ;  /* 0x0000000408ff7812 */ /* 0x000fe2000786c0ff */
[----:B------:R-:W-:Y:S01]  /*17c0*/  IMAD.IADD R8, R243, 0x1, -R3 ;  /* 0x00000001f3087824 */ /* 0x000fe200078e0a03 */
[----:B------:R-:W-:Y:S02]  /*17d0*/  SHF.R.S32.HI R9, RZ, 0x1f, R145 ;  /* 0x0000001fff097819 */ /* 0x000fe40000011491 */
[----:B------:R-:W-:Y:S01]  /*17e0*/  IADD3 R144, R140, 0x30, RZ ;  /* 0x000000308c907810 */ /* 0x000fe20007ffe0ff */
[----:B------:R-:W-:Y:S01]  /*17f0*/  IMAD R248, R8, 0x8, R22 ;  /* 0x0000000808f87824 */ /* 0x000fe200078e0216 */
[----:B------:R-:W-:Y:S01]  /*1800*/  SHF.R.S32.HI R3, RZ, 0x1f, R142 ;  /* 0x0000001fff037819 */ /* 0x000fe2000001148e */
[----:B------:R1:W-:Y:S01]  /*1810*/  STL [R1+0x38], R9 ;  /* 0x0000380901007387 */ /* 0x0003e20000100800 */
[----:B------:R-:W-:-:S02]  /*1820*/  IADD3 R143, R140, 0x50, RZ ;  /* 0x000000508c8f7810 */ /* 0x000fc40007ffe0ff */
[----:B------:R-:W-:Y:S01]  /*1830*/  LOP3.LUT R6, R15, 0x7ffffffc, RZ, 0xc0, !PT ;  /* 0x7ffffffc0f067812 */ /* 0x000fe200078ec0ff */
[----:B------:R2:W-:Y:S01]  /*1840*/  STL [R1+0x34], R3 ;  /* 0x0000340301007387 */ /* 0x0005e20000100800 */
[----:B------:R-:W-:Y:S02]  /*1850*/  SHF.R.S32.HI R15, RZ, 0x1f, R144 ;  /* 0x0000001fff0f7819 */ /* 0x000fe40000011490 */
[--C-:B------:R-:W-:Y:S02]  /*1860*/  LOP3.LUT R7, R24, 0x38, R102.reuse, 0xf8, !PT ;  /* 0x0000003818077812 */ /* 0x100fe400078ef866 */
[----:B------:R-:W-:Y:S01]  /*1870*/  SHF.R.S32.HI R224, RZ, 0x3, R11 ;  /* 0x00000003ffe07819 */ /* 0x000fe2000001140b */
[----:B------:R-:W-:Y:S01]  /*1880*/  STL [R1+0x30], R15 ;  /* 0x0000300f01007387 */ /* 0x000fe20000100800 */
[----:B------:R-:W-:Y:S02]  /*1890*/  LOP3.LUT R8, R20, R7, R21, 0xf6, !PT ;  /* 0x0000000714087212 */ /* 0x000fe400078ef615 */
[----:B------:R-:W-:-:S02]  /*18a0*/  LOP3.LUT R7, R226, 0x38, R102, 0xf8, !PT ;  /* 0x00000038e2077812 */ /* 0x000fc400078ef866 */
[----:B------:R-:W-:Y:S02]  /*18b0*/  LEA R8, R8, 0xc100, 0x1 ;  /* 0x0000c10008087811 */ /* 0x000fe400078e08ff */
[----:B------:R-:W-:Y:S02]  /*18c0*/  LOP3.LUT R7, R228, R7, R227, 0xf6, !PT ;  /* 0x00000007e4077212 */ /* 0x000fe400078ef6e3 */
[----:B------:R-:W-:Y:S02]  /*18d0*/  SHF.R.S32.HI R225, RZ, 0x3, R12 ;  /* 0x00000003ffe17819 */ /* 0x000fe4000001140c */
[----:B------:R-:W-:Y:S02]  /*18e0*/  LEA R7, R7, 0xc100, 0x1 ;  /* 0x0000c10007077811 */ /* 0x000fe400078e08ff */
[----:B------:R-:W-:Y:S02]  /*18f0*/  LEA R146, R2, 0x6100, 0x1 ;  /* 0x0000610002927811 */ /* 0x000fe400078e08ff */
[----:B-1----:R-:W-:-:S02]  /*1900*/  SHF.R.S32.HI R9, RZ, 0x1f, R107 ;  /* 0x0000001fff097819 */ /* 0x002fc4000001146b */
[----:B------:R-:W-:Y:S02]  /*1910*/  IADD3 R181, R146, 0x20, RZ ;  /* 0x0000002092b57810 */ /* 0x000fe40007ffe0ff */
[----:B--2---:R-:W-:Y:S01]  /*1920*/  SHF.R.S32.HI R3, RZ, 0x1f, R143 ;  /* 0x0000001fff037819 */ /* 0x004fe2000001148f */
[----:B------:R1:W-:Y:S01]  /*1930*/  STL [R1+0x2c], R9 ;  /* 0x00002c0901007387 */ /* 0x0003e20000100800 */
[----:B------:R-:W-:Y:S02]  /*1940*/  SEL R0, R14, 0xffffffc0, !P3 ;  /* 0xffffffc00e007807 */ /* 0x000fe40005800000 */
[----:B------:R-:W-:Y:S01]  /*1950*/  @P4 IADD3 R181, R146, -0x20, RZ ;  /* 0xffffffe092b54810 */ /* 0x000fe20007ffe0ff */
[----:B------:R2:W-:Y:S01]  /*1960*/  STL [R1+0x28], R3 ;  /* 0x0000280301007387 */ /* 0x0005e20000100800 */
[----:B------:R-:W-:Y:S01]  /*1970*/  LEA R177, R4, 0xc100, 0x1 ;  /* 0x0000c10004b17811 */ /* 0x000fe200078e08ff */
[----:B------:R-:W-:Y:S01]  /*1980*/  IMAD.IADD R176, R146, 0x1, R0 ;  /* 0x0000000192b07824 */ /* 0x000fe200078e0200 */
[----:B------:R-:W-:Y:S01]  /*1990*/  LEA R147, R5, 0x100, 0x1 ;  /* 0x0000010005937811 */ /* 0x000fe200078e08ff */
[----:B------:R-:W-:Y:S01]  /*19a0*/  STL [R1+0x50], R8 ;  /* 0x0000500801007387 */ /* 0x000fe20000100800 */
[----:B------:R-:W-:Y:S01]  /*19b0*/  IMAD.IADD R173, R0, 0x1, R181 ;  /* 0x0000000100ad7824 */ /* 0x000fe200078e02b5 */
[----:B------:R-:W-:-:S02]  /*19c0*/  LOP3.LUT R209, R226, 0x18, R102, 0xf8, !PT ;  /* 0x00000018e2d17812 */ /* 0x000fc400078ef866 */
[----:B------:R3:W-:Y:S01]  /*19d0*/  STL [R1+0x4c], R7 ;  /* 0x00004c0701007387 */ /* 0x0007e20000100800 */
[----:B------:R-:W-:Y:S02]  /*19e0*/  SEL R2, R14, 0xffffffc0, !P5 ;  /* 0xffffffc00e027807 */ /* 0x000fe40006800000 */
[----:B------:R-:W-:Y:S02]  /*19f0*/  LOP3.LUT R209, R228, R209, R227, 0xf6, !PT ;  /* 0x000000d1e4d17212 */ /* 0x000fe400078ef6e3 */
[----:B------:R-:W-:Y:S01]  /*1a00*/  IADD3 R205, R202, 0x40, RZ ;  /* 0x00000040cacd7810 */ /* 0x000fe20007ffe0ff */
[----:B------:R-:W-:Y:S01]  /*1a10*/  IMAD.IADD R180, R177, 0x1, R2 ;  /* 0x00000001b1b47824 */ /* 0x000fe200078e0202 */
[----:B------:R-:W-:Y:S01]  /*1a20*/  LEA R209, R209, 0x100, 0x1 ;  /* 0x00000100d1d17811 */ /* 0x000fe200078e08ff */
[----:B------:R-:W-:Y:S01]  /*1a30*/  IMAD.IADD R175, R2, 0x1, R147 ;  /* 0x0000000102af7824 */ /* 0x000fe200078e0293 */
[----:B------:R-:W-:Y:S02]  /*1a40*/  IADD3 R206, R202, 0x80, RZ ;  /* 0x00000080cace7810 */ /* 0x000fe40007ffe0ff */
[----:B------:R-:W-:-:S02]  /*1a50*/  IADD3 R213, R102, 0x60, RZ ;  /* 0x0000006066d57810 */ /* 0x000fc40007ffe0ff */
[----:B-1----:R-:W-:Y:S02]  /*1a60*/  SEL R9, R19, 0xffffffe0, !P1 ;  /* 0xffffffe013097807 */ /* 0x002fe40004800000 */
[----:B------:R-:W-:Y:S01]  /*1a70*/  IADD3 R212, R102, 0x80, RZ ;  /* 0x0000008066d47810 */ /* 0x000fe20007ffe0ff */
[----:B--2---:R-:W-:Y:S01]  /*1a80*/  IMAD.IADD R3, R23, 0x1, -R6 ;  /* 0x0000000117037824 */ /* 0x004fe200078e0a06 */
[----:B------:R-:W-:Y:S02]  /*1a90*/  SEL R6, R14, 0xffffffc0, !P2 ;  /* 0xffffffc00e067807 */ /* 0x000fe40005000000 */
[----:B------:R-:W-:Y:S01]  /*1aa0*/  IADD3 R211, R102, 0xa0, RZ ;  /* 0x000000a066d37810 */ /* 0x000fe20007ffe0ff */
[----:B------:R-:W-:Y:S01]  /*1ab0*/  IMAD.SHL.U32 R242, R3, 0x2, RZ ;  /* 0x0000000203f27824 */ /* 0x000fe200078e00ff */
[----:B------:R-:W-:Y:S01]  /*1ac0*/  SEL R3, R19, 0xffffffe0, !P6 ;  /* 0xffffffe013037807 */ /* 0x000fe20007000000 */
[----:B------:R-:W-:Y:S01]  /*1ad0*/  IMAD.IADD R210, R209, 0x1, R6 ;  /* 0x00000001d1d27824 */ /* 0x000fe200078e0206 */
[----:B------:R-:W-:-:S02]  /*1ae0*/  SHF.R.S32.HI R203, RZ, 0x1f, R202 ;  /* 0x0000001fffcb7819 */ /* 0x000fc400000114ca */
[C---:B------:R-:W-:Y:S01]  /*1af0*/  IADD3 R36, R242.reuse, 0x10, RZ ;  /* 0x00000010f2247810 */ /* 0x040fe20007ffe0ff */
[----:B------:R-:W-:Y:S01]  /*1b00*/  IMAD.IADD R178, R177, 0x1, R3 ;  /* 0x00000001b1b27824 */ /* 0x000fe200078e0203 */
[C---:B------:R-:W-:Y:S01]  /*1b10*/  IADD3 R33, R242.reuse, 0x28, RZ ;  /* 0x00000028f2217810 */ /* 0x040fe20007ffe0ff */
[----:B------:R-:W-:Y:S01]  /*1b20*/  IMAD.IADD R172, R3, 0x1, R147 ;  /* 0x0000000103ac7824 */ /* 0x000fe200078e0293 */
[----:B------:R-:W-:Y:S01]  /*1b30*/  IADD3 R30, R242, 0x40, RZ ;  /* 0x00000040f21e7810 */ /* 0x000fe20007ffe0ff */
[----:B------:R-:W-:Y:S01]  /*1b40*/  IMAD.IADD R179, R178, 0x1, R2 ;  /* 0x00000001b2b37824 */ /* 0x000fe200078e0202 */
[----:B------:R-:W-:Y:S01]  /*1b50*/  IADD3 R27, R242, 0x58, RZ ;  /* 0x00000058f21b7810 */ /* 0x000fe20007ffe0ff */
[----:B------:R-:W-:Y:S01]  /*1b60*/  IMAD.IADD R174, R2, 0x1, R172 ;  /* 0x0000000102ae7824 */ /* 0x000fe200078e02ac */
[----:B------:R-:W-:Y:S02]  /*1b70*/  IADD3 R24, R242, 0x70, RZ ;  /* 0x00000070f2187810 */ /* 0x000fe40007ffe0ff */
[----:B---3--:R-:W-:-:S02]  /*1b80*/  SHF.R.S32.HI R7, RZ, 0x1f, R36 ;  /* 0x0000001fff077819 */ /* 0x008fc40000011424 */
[C---:B------:R-:W-:Y:S02]  /*1b90*/  IADD3 R21, R242.reuse, 0x88, RZ ;  /* 0x00000088f2157810 */ /* 0x040fe40007ffe0ff */
[----:B------:R-:W-:Y:S02]  /*1ba0*/  SHF.R.S32.HI R7, RZ, 0x1f, R33 ;  /* 0x0000001fff077819 */ /* 0x000fe40000011421 */
[C---:B------:R-:W-:Y:S02]  /*1bb0*/  IADD3 R37, R242.reuse, 0x8, RZ ;  /* 0x00000008f2257810 */ /* 0x040fe40007ffe0ff */
[C---:B------:R-:W-:Y:S02]  /*1bc0*/  IADD3 R15, R242.reuse, 0xa0, RZ ;  /* 0x000000a0f20f7810 */ /* 0x040fe40007ffe0ff */
[----:B------:R-:W-:Y:S02]  /*1bd0*/  SHF.R.S32.HI R7, RZ, 0x1f, R30 ;  /* 0x0000001fff077819 */ /* 0x000fe4000001141e */
[----:B------:R-:W-:-:S02]  /*1be0*/  IADD3 R34, R242, 0x20, RZ ;  /* 0x00000020f2227810 */ /* 0x000fc40007ffe0ff */
        /* <DEDUP_REMOVED lines=8> */
[----:B------:R-:W-:Y:S02]  /*1c70*/  SHF.R.S32.HI R7, RZ, 0x1f, R15 ;  /* 0x0000001fff077819 */ /* 0x000fe4000001140f */
[----:B------:R-:W-:Y:S02]  /*1c80*/  IADD3 R22, R242, 0x80, RZ ;  /* 0x00000080f2167810 */ /* 0x000fe40007ffe0ff */
[----:B------:R-:W-:Y:S02]  /*1c90*/  SHF.R.S32.HI R8, RZ, 0x1f, R34 ;  /* 0x0000001fff087819 */ /* 0x000fe40000011422 */
[----:B------:R-:W-:-:S02]  /*1ca0*/  SHF.R.S32.HI R7, RZ, 0x1f, R11 ;  /* 0x0000001fff077819 */ /* 0x000fc4000001140b */
[----:B------:R-:W-:Y:S02]  /*1cb0*/  IADD3 R19, R242, 0x98, RZ ;  /* 0x00000098f2137810 */ /* 0x000fe40007ffe0ff */
[----:B------:R-:W-:Y:S02]  /*1cc0*/  SHF.R.S32.HI R8, RZ, 0x1f, R31 ;  /* 0x0000001fff087819 */ /* 0x000fe4000001141f */
[----:B------:R-:W-:Y:S02]  /*1cd0*/  LEA R11, R18, 0x80, 0x1 ;  /* 0x00000080120b7811 */ /* 0x000fe400078e08ff */
[----:B------:R-:W-:Y:S02]  /*1ce0*/  IADD3 R12, R242, 0xb0, RZ ;  /* 0x000000b0f20c7810 */ /* 0x000fe40007ffe0ff */
[----:B------:R-:W-:Y:S01]  /*1cf0*/  SHF.R.S32.HI R8, RZ, 0x1f, R28 ;  /* 0x0000001fff087819 */ /* 0x000fe2000001141c */
[----:B------:R-:W-:Y:S01]  /*1d00*/  STL [R1+0x4], R11 ;  /* 0x0000040b01007387 */ /* 0x000fe20000100800 */
[----:B------:R-:W-:Y:S01]  /*1d10*/  LEA R7, R17, 0xc100, 0x1 ;  /* 0x0000c10011077811 */ /* 0x000fe200078e08ff */
[----:B------:R-:W-:Y:S01]  /*1d20*/  IMAD.IADD R0, R11, 0x1, R6 ;  /* 0x000000010b007824 */ /* 0x000fe200078e0206 */
[----:B------:R-:W-:-:S02]  /*1d30*/  SHF.R.S32.HI R8, RZ, 0x1f, R25 ;  /* 0x0000001fff087819 */ /* 0x000fc40000011419 */
[----:B------:R-:W-:Y:S01]  /*1d40*/  SHF.R.S32.HI R8, RZ, 0x1f, R22 ;  /* 0x0000001fff087819 */ /* 0x000fe20000011416 */
[----:B------:R1:W-:Y:S01]  /*1d50*/  STL [R1+0x48], R7 ;  /* 0x0000480701007387 */ /* 0x0003e20000100800 */
[----:B------:R-:W-:Y:S02]  /*1d60*/  SHF.R.S32.HI R8, RZ, 0x1f, R19 ;  /* 0x0000001fff087819 */ /* 0x000fe40000011413 */
[----:B------:R-:W-:Y:S02]  /*1d70*/  SHF.R.S32.HI R8, RZ, 0x1f, R12 ;  /* 0x0000001fff087819 */ /* 0x000fe4000001140c */
[----:B------:R-:W-:Y:S02]  /*1d80*/  LEA R12, R16, 0xc100, 0x1 ;  /* 0x0000c100100c7811 */ /* 0x000fe400078e08ff */
[----:B------:R-:W-:Y:S02]  /*1d90*/  LEA R8, R10, 0xc100, 0x1 ;  /* 0x0000c1000a087811 */ /* 0x000fe400078e08ff */
        /* <DEDUP_REMOVED lines=9> */
[----:B-1----:R-:W-:Y:S02]  /*1e30*/  LEA R7, R13, 0xc100, 0x1 ;  /* 0x0000c1000d077811 */ /* 0x002fe400078e08ff */
[----:B------:R-:W-:Y:S02]  /*1e40*/  SHF.R.S32.HI R235, RZ, 0x1f, R213 ;  /* 0x0000001fffeb7819 */ /* 0x000fe400000114d5 */
[----:B------:R-:W-:Y:S01]  /*1e50*/  SHF.R.S32.HI R234, RZ, 0x1f, R212 ;  /* 0x0000001fffea7819 */ /* 0x000fe200000114d4 */
[----:B------:R1:W-:Y:S01]  /*1e60*/  STL [R1+0x40], R7 ;  /* 0x0000400701007387 */ /* 0x0003e20000100800 */
[----:B------:R-:W-:Y:S02]  /*1e70*/  SHF.R.S32.HI R229, RZ, 0x1f, R211 ;  /* 0x0000001fffe57819 */ /* 0x000fe400000114d3 */
[----:B------:R-:W-:Y:S01]  /*1e80*/  SHF.R.S32.HI R219, RZ, 0x1f, R205 ;  /* 0x0000001fffdb7819 */ /* 0x000fe200000114cd */
[----:B------:R2:W-:Y:S01]  /*1e90*/  STL [R1+0x3c], R8 ;  /* 0x00003c0801007387 */ /* 0x0005e20000100800 */
[----:B------:R-:W-:-:S02]  /*1ea0*/  SHF.R.S32.HI R218, RZ, 0x1f, R206 ;  /* 0x0000001fffda7819 */ /* 0x000fc400000114ce */
[----:B------:R-:W-:Y:S01]  /*1eb0*/  SHF.R.S32.HI R35, RZ, 0x1f, R35 ;  /* 0x0000001fff237819 */ /* 0x000fe20000011423 */
[----:B------:R3:W-:Y:S01]  /*1ec0*/  STL [R1+0x20], R0 ;  /* 0x0000200001007387 */ /* 0x0007e20000100800 */
[----:B------:R-:W-:Y:S02]  /*1ed0*/  SHF.R.S32.HI R32, RZ, 0x1f, R32 ;  /* 0x0000001fff207819 */ /* 0x000fe40000011420 */
[----:B------:R-:W-:Y:S02]  /*1ee0*/  SHF.R.S32.HI R29, RZ, 0x1f, R29 ;  /* 0x0000001fff1d7819 */ /* 0x000fe4000001141d */
[----:B------:R-:W-:Y:S02]  /*1ef0*/  SHF.R.S32.HI R26, RZ, 0x1f, R26 ;  /* 0x0000001fff1a7819 */ /* 0x000fe4000001141a */
[----:B------:R-:W-:Y:S02]  /*1f00*/  SHF.R.S32.HI R23, RZ, 0x1f, R23 ;  /* 0x0000001fff177819 */ /* 0x000fe40000011417 */
[----:B------:R-:W-:-:S02]  /*1f10*/  SHF.R.S32.HI R20, RZ, 0x1f, R20 ;  /* 0x0000001fff147819 */ /* 0x000fc40000011414 */
[----:B------:R-:W-:Y:S02]  /*1f20*/  SHF.R.S32.HI R14, RZ, 0x1f, R14 ;  /* 0x0000001fff0e7819 */ /* 0x000fe4000001140e */
[C---:B------:R-:W-:Y:S02]  /*1f30*/  IADD3 R192, R181.reuse, 0x800, RZ ;  /* 0x00000800b5c07810 */ /* 0x040fe40007ffe0ff */
[----:B------:R-:W-:Y:S02]  /*1f40*/  IADD3 R191, R181, 0x1000, RZ ;  /* 0x00001000b5bf7810 */ /* 0x000fe40007ffe0ff */
[C---:B-1----:R-:W-:Y:S02]  /*1f50*/  IADD3 R7, R11.reuse, -0x10, RZ ;  /* 0xfffffff00b077810 */ /* 0x042fe40007ffe0ff */
[C---:B------:R-:W-:Y:S01]  /*1f60*/  @P0 IADD3 R7, R11.reuse, 0x10, RZ ;  /* 0x000000100b070810 */ /* 0x040fe20007ffe0ff */
[----:B--2---:R-:W-:Y:S01]  /*1f70*/  IMAD.IADD R8, R11, 0x1, R9 ;  /* 0x000000010b087824 */ /* 0x004fe200078e0209 */
[----:B------:R-:W-:-:S03]  /*1f80*/  IADD3 R190, R181, 0x1800, RZ ;  /* 0x00001800b5be7810 */ /* 0x000fc60007ffe0ff */
[C---:B------:R-:W-:Y:S01]  /*1f90*/  IMAD.IADD R3, R6.reuse, 0x1, R7 ;  /* 0x0000000106037824 */ /* 0x040fe200078e0207 */
[C---:B------:R-:W-:Y:S01]  /*1fa0*/  IADD3 R189, R181.reuse, 0x2000, RZ ;  /* 0x00002000b5bd7810 */ /* 0x040fe20007ffe0ff */
[----:B---3--:R-:W-:Y:S01]  /*1fb0*/  IMAD.IADD R0, R6, 0x1, R8 ;  /* 0x0000000106007824 */ /* 0x008fe200078e0208 */
[----:B------:R-:W-:Y:S01]  /*1fc0*/  STL [R1+0x10], R8 ;  /* 0x0000100801007387 */ /* 0x000fe20000100800 */
[C---:B------:R-:W-:Y:S02]  /*1fd0*/  IADD3 R188, R181.reuse, 0x2800, RZ ;  /* 0x00002800b5bc7810 */ /* 0x040fe40007ffe0ff */
[C---:B------:R-:W-:Y:S01]  /*1fe0*/  IADD3 R187, R181.reuse, 0x3000, RZ ;  /* 0x00003000b5bb7810 */ /* 0x040fe20007ffe0ff */
[----:B------:R1:W-:Y:S01]  /*1ff0*/  STL [R1+0x1c], R0 ;  /* 0x00001c0001007387 */ /* 0x0003e20000100800 */
[C---:B------:R-:W-:Y:S02]  /*2000*/  IADD3 R186, R181.reuse, 0x3800, RZ ;  /* 0x00003800b5ba7810 */ /* 0x040fe40007ffe0ff */
[C---:B------:R-:W-:Y:S01]  /*2010*/  IADD3 R185, R181.reuse, 0x4000, RZ ;  /* 0x00004000b5b97810 */ /* 0x040fe20007ffe0ff */
[----:B------:R-:W-:Y:S01]  /*2020*/  STL [R1+0x8], R7 ;  /* 0x0000080701007387 */ /* 0x000fe20000100800 */
[----:B------:R-:W-:-:S02]  /*2030*/  IADD3 R184, R181, 0x4800, RZ ;  /* 0x00004800b5b87810 */ /* 0x000fc40007ffe0ff */
[C---:B------:R-:W-:Y:S02]  /*2040*/  IADD3 R183, R181.reuse, 0x5000, RZ ;  /* 0x00005000b5b77810 */ /* 0x040fe40007ffe0ff */
[----:B------:R-:W-:Y:S01]  /*2050*/  IADD3 R182, R181, 0x5800, RZ ;  /* 0x00005800b5b67810 */ /* 0x000fe20007ffe0ff */
[----:B-1----:R-:W-:-:S05]  /*2060*/  IMAD.IADD R0, R9, 0x1, R7 ;  /* 0x0000000109007824 */ /* 0x002fca00078e0207 */
[----:B------:R1:W-:Y:S04]  /*2070*/  STL [R1+0xc], R0 ;  /* 0x00000c0001007387 */ /* 0x0003e80000100800 */
[----:B------:R2:W-:Y:S01]  /*2080*/  STL [R1+0x18], R3 ;  /* 0x0000180301007387 */ /* 0x0005e20000100800 */
[----:B-1----:R-:W-:-:S05]  /*2090*/  IMAD.IADD R0, R6, 0x1, R0 ;  /* 0x0000000106007824 */ /* 0x002fca00078e0200 */
[----:B------:R2:W-:Y:S02]  /*20a0*/  STL [R1+0x14], R0 ;  /* 0x0000140001007387 */ /* 0x0005e40000100800 */
.L_x_1473:
[----:B------:R-:W-:-:S04]  /*20b0*/  IMAD.MOV.U32 R2, RZ, RZ, 0x4 ;  /* 0x00000004ff027424 */ /* 0x000fc800078e00ff */
[----:B--2---:R-:W-:-:S05]  /*20c0*/  IMAD.WIDE R2, R247, R2, c[0x0][0x588] ;  /* 0x00016200f7027625 */ /* 0x004fca00078e0202 */
        /* <DEDUP_REMOVED lines=12> */
[----:B------:R-:W-:Y:S01]  /*2190*/  IMAD.MOV.U32 R129, RZ, RZ, RZ ;  /* 0x000000ffff817224 */ /* 0x000fe200078e00ff */
[----:B------:R-:W-:Y:S01]  /*21a0*/  CS2R R12, SRZ ;  /* 0x00000000000c7805 */ /* 0x000fe2000001ff00 */
        /* <DEDUP_REMOVED lines=25> */
.L_x_1295:
[----:B------:R-:W-:-:S04]  /*2340*/  ISETP.NE.U32.AND P0, PT, RZ, c[0x0][0x368], PT ;  /* 0x0000da00ff007a0c */ /* 0x000fc80003f05070 */
[----:B------:R-:W-:-:S13]  /*2350*/  ISETP.NE.AND.EX P0, PT, RZ, c[0x0][0x36c], PT, P0 ;  /* 0x0000db00ff007a0c */ /* 0x000fda0003f05300 */
[----:B------:R-:W-:Y:S05]  /*2360*/  @!P0 BRA `(.L_x_1296) ;  /* 0x0000004000008947 */ /* 0x000fea0003800000 */
[----:B---3--:R-:W-:-:S04]  /*2370*/  IADD3 R4, P0, R249, c[0x0][0x368], RZ ;  /* 0x0000da00f9047a10 */ /* 0x008fc80007f1e0ff */
[----:B------:R-:W-:-:S05]  /*2380*/  IADD3.X R5, R250, c[0x0][0x36c], RZ, P0, !PT ;  /* 0x0000db00fa057a10 */ /* 0x000fca00007fe4ff */
[----:B------:R1:W5:Y:S01]  /*2390*/  LDG.E R8, [R4.64] ;  /* 0x0000000804087981 */ /* 0x000362000c1e1900 */
[----:B------:R-:W-:Y:S05]  /*23a0*/  BRA `(.L_x_1297) ;  /* 0x0000005000007947 */ /* 0x000fea0003800000 */
.L_x_1296:
[----:B------:R-:W-:Y:S01]  /*23b0*/  MOV R8, UR6 ;  /* 0x0000000600087c02 */ /* 0x000fe20008000f00 */
[----:B------:R-:W-:Y:S05]  /*23c0*/  @!P5 BRA `(.L_x_1297) ;  /* 0x000000300000d947 */ /* 0x000fea0003800000 */
[----:B---3--:R-:W2:Y:S04]  /*23d0*/  LDG.E R6, [R4.64] ;  /* 0x0000000804067981 */ /* 0x008ea8000c1e1900 */
[----:B------:R-:W2:Y:S02]  /*23e0*/  LDG.E R0, [R4.64+0x4] ;  /* 0x0000040804007981 */ /* 0x000ea4000c1e1900 */
[----:B--2---:R-:W-:Y:S02]  /*23f0*/  IADD3 R8, -R6, R0, RZ ;  /* 0x0000000006087210 */ /* 0x004fe40007ffe1ff */
.L_x_1297:
[----:B-1-3--:R1:W2:Y:S04]  /*2400*/  @P6 LDG.E R5, [R2.64] ;  /* 0x0000000802056981 */ /* 0x00a2a8000c1e1900 */
[----:B------:R1:W2:Y:S01]  /*2410*/  @P6 LDG.E R4, [R2.64+0x4] ;  /* 0x0000040802046981 */ /* 0x0002a2000c1e1900 */
[----:B------:R-:W-:Y:S01]  /*2420*/  ISETP.NE.U32.AND P0, PT, RZ, c[0x0][0x378], PT ;  /* 0x0000de00ff007a0c */ /* 0x000fe20003f05070 */
[----:B-----5:R-:W-:-:S03]  /*2430*/  IMAD.MOV.U32 R128, RZ, RZ, R8 ;  /* 0x000000ffff807224 */ /* 0x020fc600078e0008 */
[----:B------:R-:W-:Y:S01]  /*2440*/  ISETP.NE.AND.EX P1, PT, RZ, c[0x0][0x37c], PT, P0 ;  /* 0x0000df00ff007a0c */ /* 0x000fe20003f25300 */
[----:B------:R-:W-:Y:S02]  /*2450*/  IMAD.MOV.U32 R0, RZ, RZ, c[0x0][0x2c4] ;  /* 0x0000b100ff007624 */ /* 0x000fe400078e00ff */
[----:B------:R-:W-:-:S03]  /*2460*/  IMAD.SHL.U32 R239, R245, 0x80, RZ ;  /* 0x00000080f5ef7824 */ /* 0x000fc600078e00ff */
[----:B------:R-:W-:Y:S01]  /*2470*/  ISETP.NE.AND P2, PT, R0, 0x1, PT ;  /* 0x000000010000780c */ /* 0x000fe20003f45270 */
[----:B------:R-:W-:Y:S01]  /*2480*/  IMAD.MOV.U32 R59, RZ, RZ, c[0x0][0x228] ;  /* 0x00008a00ff3b7624 */ /* 0x000fe200078e00ff */
[----:B------:R-:W-:Y:S01]  /*2490*/  IADD3 R0, R239, 0x7f, RZ ;  /* 0x0000007fef007810 */ /* 0x000fe20007ffe0ff */
[----:B------:R-:W-:-:S04]  /*24a0*/  IMAD.IADD R7, R8, 0x1, -R238 ;  /* 0x0000000108077824 */ /* 0x000fc800078e0aee */
[----:B-1----:R-:W-:-:S04]  /*24b0*/  @P1 IADD3 R2, P0, R249, c[0x0][0x378], RZ ;  /* 0x0000de00f9021a10 */ /* 0x002fc80007f1e0ff */
[----:B------:R-:W-:-:S05]  /*24c0*/  @P1 IADD3.X R3, R250, c[0x0][0x37c], RZ, P0, !PT ;  /* 0x0000df00fa031a10 */ /* 0x000fca00007fe4ff */
[----:B------:R1:W5:Y:S01]  /*24d0*/  @P1 LDG.E R128, [R2.64] ;  /* 0x0000000802801981 */ /* 0x000362000c1e1900 */
[----:B------:R-:W-:Y:S01]  /*24e0*/  LOP3.LUT R9, R246, 0xff0000, RZ, 0xc0, !PT ;  /* 0x00ff0000f6097812 */ /* 0x000fe200078ec0ff */
[----:B------:R-:W-:Y:S01]  /*24f0*/  BSSY B0, `(.L_x_1298) ;  /* 0x0000038000007945 */ /* 0x000fe20003800000 */
[----:B------:R-:W-:-:S04]  /*2500*/  LOP3.LUT R217, R217, 0xffffffdf, RZ, 0xc0, !PT ;  /* 0xffffffdfd9d97812 */ /* 0x000fc800078ec0ff */
[----:B------:R-:W-:Y:S01]  /*2510*/  @P2 LOP3.LUT R217, R217, 0x20, RZ, 0xfc, !PT ;  /* 0x00000020d9d92812 */ /* 0x000fe200078efcff */
[----:B-1----:R-:W-:Y:S01]  /*2520*/  @P2 IMAD.HI.U32 R2, R0, c[0x0][0x2c8], RZ ;  /* 0x0000b20000022a27 */ /* 0x002fe200078e00ff */
[----:B------:R-:W-:-:S04]  /*2530*/  LOP3.LUT R3, R246, 0xff000000, RZ, 0xc0, !PT ;  /* 0xff000000f6037812 */ /* 0x000fc800078ec0ff */
[----:B------:R-:W-:Y:S02]  /*2540*/  @P2 SHF.R.U32.HI R0, RZ, c[0x0][0x2cc], R2 ;  /* 0x0000b300ff002a19 */ /* 0x000fe40000011602 */
[----:B------:R-:W-:Y:S01]  /*2550*/  SHF.R.U32.HI R6, RZ, 0x8, R3 ;  /* 0x00000008ff067819 */ /* 0x000fe20000011603 */
[----:B--2---:R-:W-:-:S04]  /*2560*/  @P6 IMAD.IADD R59, R4, 0x1, -R5 ;  /* 0x00000001043b6824 */ /* 0x004fc800078e0a05 */
[----:B------:R-:W-:-:S05]  /*2570*/  IMAD.IADD R240, R7, 0x1, R59 ;  /* 0x0000000107f07824 */ /* 0x000fca00078e023b */
[C---:B------:R-:W-:Y:S02]  /*2580*/  IADD3 R114, R240.reuse, 0x40, -R241 ;  /* 0x00000040f0727810 */ /* 0x040fe40007ffe8f1 */
[----:B------:R-:W-:-:S03]  /*2590*/  IADD3 R2, R240, 0x3f, RZ ;  /* 0x0000003ff0027810 */ /* 0x000fc60007ffe0ff */
[----:B------:R-:W-:Y:S01]  /*25a0*/  IMAD.IADD R0, R114, 0x1, R0 ;  /* 0x0000000172007824 */ /* 0x000fe200078e0200 */
[----:B------:R-:W-:-:S04]  /*25b0*/  SHF.R.S32.HI R4, RZ, 0x1f, R2 ;  /* 0x0000001fff047819 */ /* 0x000fc80000011402 */
[----:B------:R-:W-:Y:S02]  /*25c0*/  SHF.R.S32.HI R5, RZ, 0x1f, R0 ;  /* 0x0000001fff057819 */ /* 0x000fe40000011400 */
[----:B------:R-:W-:Y:S02]  /*25d0*/  LEA.HI R3, R4, R2, RZ, 0x6 ;  /* 0x0000000204037211 */ /* 0x000fe400078f30ff */
[----:B------:R-:W-:Y:S02]  /*25e0*/  LEA.HI R2, R9, R6, RZ, 0x10 ;  /* 0x0000000609027211 */ /* 0x000fe400078f80ff */
[----:B------:R-:W-:Y:S02]  /*25f0*/  LEA.HI R0, R5, R0, RZ, 0x6 ;  /* 0x0000000005007211 */ /* 0x000fe400078f30ff */
[----:B------:R-:W-:Y:S02]  /*2600*/  LOP3.LUT R14, R2, 0xff, RZ, 0xc0, !PT ;  /* 0x000000ff020e7812 */ /* 0x000fe400078ec0ff */
[----:B------:R-:W-:-:S02]  /*2610*/  SHF.R.S32.HI R113, RZ, 0x6, R3 ;  /* 0x00000006ff717819 */ /* 0x000fc40000011403 */
[----:B------:R-:W-:Y:S01]  /*2620*/  SHF.R.S32.HI R0, RZ, 0x6, R0 ;  /* 0x00000006ff007819 */ /* 0x000fe20000011400 */
[----:B------:R1:W-:Y:S01]  /*2630*/  STL [R1], R14 ;  /* 0x0000000e01007387 */ /* 0x0003e20000100800 */
[----:B------:R-:W-:Y:S02]  /*2640*/  SHF.R.U32.HI R245, RZ, 0x10, R2 ;  /* 0x00000010fff57819 */ /* 0x000fe40000011602 */
[----:B------:R-:W-:Y:S01]  /*2650*/  IMNMX R6, R113, R0, PT ;  /* 0x0000000071067217 */ /* 0x000fe20003800200 */
[----:B------:R-:W-:Y:S01]  /*2660*/  IMAD.MOV.U32 R0, RZ, RZ, RZ ;  /* 0x000000ffff007224 */ /* 0x000fe200078e00ff */
[C---:B------:R-:W-:Y:S02]  /*2670*/  ISETP.NE.AND P1, PT, R245.reuse, RZ, PT ;  /* 0x000000fff500720c */ /* 0x040fe40003f25270 */
[----:B------:R-:W-:Y:S02]  /*2680*/  ISETP.GE.AND P0, PT, R6, 0x1, PT ;  /* 0x000000010600780c */ /* 0x000fe40003f06270 */
[----:B------:R-:W-:-:S11]  /*2690*/  SEL R111, R245, c[0x0][0x338], P1 ;  /* 0x0000ce00f56f7a07 */ /* 0x000fd60000800000 */
[----:B------:R-:W-:Y:S05]  /*26a0*/  @!P0 BRA `(.L_x_1299) ;  /* 0x000001c000008947 */ /* 0x000fea0003800000 */
[----:B------:R-:W-:Y:S01]  /*26b0*/  IABS R2, R111 ;  /* 0x0000006f00027213 */ /* 0x000fe20000000000 */
[----:B------:R-:W-:Y:S01]  /*26c0*/  IMAD.MOV.U32 R4, RZ, RZ, RZ ;  /* 0x000000ffff047224 */ /* 0x000fe200078e00ff */
[----:B------:R-:W-:Y:S02]  /*26d0*/  IADD3 R9, R111, -0x1, R6 ;  /* 0xffffffff6f097810 */ /* 0x000fe40007ffe006 */
[----:B------:R-:W2:Y:S02]  /*26e0*/  I2F.RP R0, R2 ;  /* 0x0000000200007306 */ /* 0x000ea40000209400 */
[----:B------:R-:W-:-:S06]  /*26f0*/  IABS R11, R9 ;  /* 0x00000009000b7213 */ /* 0x000fcc0000000000 */
[----:B--2---:R-:W2:Y:S02]  /*2700*/  MUFU.RCP R0, R0 ;  /* 0x0000000000007308 */ /* 0x004ea40000001000 */
[----:B--2---:R-:W-:-:S06]  /*2710*/  IADD3 R0, R0, 0xffffffe, RZ ;  /* 0x0ffffffe00007810 */ /* 0x004fcc0007ffe0ff */
[----:B------:R-:W2:Y:S02]  /*2720*/  F2I.FTZ.U32.TRUNC.NTZ R5, R0 ;  /* 0x0000000000057305 */ /* 0x000ea4000021f000 */
[----:B--2---:R-:W-:-:S04]  /*2730*/  IMAD.MOV R0, RZ, RZ, -R5 ;  /* 0x000000ffff007224 */ /* 0x004fc800078e0a05 */
        /* <DEDUP_REMOVED lines=19> */
.L_x_1299:
[----:B------:R-:W-:Y:S05]  /*2870*/  BSYNC B0 ;  /* 0x0000000000007941 */ /* 0x000fea0003800000 */
.L_x_1298:
        /* <DEDUP_REMOVED lines=16> */
[----:B------:R-:W2:Y:S01]  /*2980*/  S2R R4, SR_TID.X ;  /* 0x0000000000047919 */ /* 0x000ea20000002100 */
[----:B------:R-:W-:Y:S01]  /*2990*/  SHF.R.S32.HI R2, RZ, 0x1f, R12 ;  /* 0x0000001fff027819 */ /* 0x000fe2000001140c */
[----:B------:R-:W-:Y:S01]  /*29a0*/  IMAD.MOV.U32 R5, RZ, RZ, c[0x0][0x238] ;  /* 0x00008e00ff057624 */ /* 0x000fe200078e00ff */
[----:B------:R-:W-:Y:S01]  /*29b0*/  LOP3.LUT R23, R246, 0xffff, RZ, 0xc0, !PT ;  /* 0x0000fffff6177812 */ /* 0x000fe200078ec0ff */
[----:B------:R-:W-:Y:S01]  /*29c0*/  IMAD.MOV.U32 R116, RZ, RZ, 0x6 ;  /* 0x00000006ff747424 */ /* 0x000fe200078e00ff */
[----:B------:R-:W-:Y:S01]  /*29d0*/  IADD3 R52, R0, -0x1, RZ ;  /* 0xffffffff00347810 */ /* 0x000fe20007ffe0ff */
[C---:B------:R-:W-:Y:S01]  /*29e0*/  IMAD.SHL.U32 R119, R5.reuse, 0x40, RZ ;  /* 0x0000004005777824 */ /* 0x040fe200078e00ff */
[----:B------:R-:W-:Y:S01]  /*29f0*/  SEL R9, R252, RZ, !P6 ;  /* 0x000000fffc097207 */ /* 0x000fe20007000000 */
[----:B------:R-:W-:Y:S01]  /*2a00*/  IMAD.MOV.U32 R117, RZ, RZ, 0x5 ;  /* 0x00000005ff757424 */ /* 0x000fe200078e00ff */
[C---:B------:R-:W-:Y:S01]  /*2a10*/  SHF.L.U64.HI R118, R5.reuse, R116, c[0x0][0x23c] ;  /* 0x00008f0005767619 */ /* 0x040fe20000010274 */
[----:B------:R-:W-:Y:S01]  /*2a20*/  IMAD.SHL.U32 R122, R5, 0x20, RZ ;  /* 0x00000020057a7824 */ /* 0x000fe200078e00ff */
[----:B------:R-:W-:-:S02]  /*2a30*/  ISETP.NE.U32.AND P2, PT, RZ, c[0x0][0x340], PT ;  /* 0x0000d000ff007a0c */ /* 0x000fc40003f45070 */
[----:B------:R-:W-:Y:S02]  /*2a40*/  SHF.L.U64.HI R117, R5, R117, c[0x0][0x23c] ;  /* 0x00008f0005757619 */ /* 0x000fe40000010275 */
[----:B------:R-:W-:Y:S02]  /*2a50*/  ISETP.NE.AND.EX P4, PT, RZ, c[0x0][0x344], PT, P2 ;  /* 0x0000d100ff007a0c */ /* 0x000fe40003f85320 */
[----:B------:R-:W-:Y:S02]  /*2a60*/  ISETP.GE.AND P5, PT, R205, c[0x0][0x1d4], PT ;  /* 0x00007500cd007a0c */ /* 0x000fe40003fa6270 */
[----:B------:R-:W-:Y:S02]  /*2a70*/  P2R R11, PR, RZ, 0x10 ;  /* 0x00000010ff0b7803 */ /* 0x000fe40000000000 */
[----:B--2---:R-:W-:-:S04]  /*2a80*/  SHF.R.S32.HI R10, RZ, 0x1f, R4 ;  /* 0x0000001fff0a7819 */ /* 0x004fc80000011404 */
[----:B------:R-:W-:-:S04]  /*2a90*/  LEA.HI R10, R10, R4, RZ, 0x3 ;  /* 0x000000040a0a7211 */ /* 0x000fc800078f18ff */
[----:B------:R-:W-:-:S04]  /*2aa0*/  SHF.R.S32.HI R10, RZ, 0x3, R10 ;  /* 0x00000003ff0a7819 */ /* 0x000fc8000001140a */
[----:B------:R-:W-:Y:S01]  /*2ab0*/  IADD3 R60, P0, R10, R12, RZ ;  /* 0x0000000c0a3c7210 */ /* 0x000fe20007f1e0ff */
[----:B------:R-:W-:-:S03]  /*2ac0*/  IMAD.IADD R108, R59, 0x1, -R10 ;  /* 0x000000013b6c7824 */ /* 0x000fc600078e0a0a */
[----:B------:R-:W-:Y:S01]  /*2ad0*/  LEA.HI.X.SX32 R61, R10, R2, 0x1, P0 ;  /* 0x000000020a3d7211 */ /* 0x000fe200000f0eff */
[----:B------:R-:W-:Y:S01]  /*2ae0*/  IMAD.WIDE.U32 R2, R60, c[0x0][0x238], R202 ;  /* 0x00008e003c027a25 */ /* 0x000fe200078e00ca */
[----:B------:R-:W-:Y:S02]  /*2af0*/  SEL R10, R251, RZ, !P6 ;  /* 0x000000fffb0a7207 */ /* 0x000fe40007000000 */
[----:B------:R-:W-:Y:S01]  /*2b00*/  ISETP.GE.AND P6, PT, R202, c[0x0][0x1d4], PT ;  /* 0x00007500ca007a0c */ /* 0x000fe20003fc6270 */
[----:B------:R-:W-:Y:S02]  /*2b10*/  IMAD R4, R61, c[0x0][0x238], RZ ;  /* 0x00008e003d047a24 */ /* 0x000fe400078e02ff */
[----:B------:R-:W-:Y:S02]  /*2b20*/  IMAD R0, R52, -0x40, R108 ;  /* 0xffffffc034007824 */ /* 0x000fe400078e026c */
[----:B------:R-:W-:-:S03]  /*2b30*/  IMAD R4, R60, c[0x0][0x23c], R4 ;  /* 0x00008f003c047a24 */ /* 0x000fc600078e0204 */
[C---:B------:R-:W-:Y:S01]  /*2b40*/  ISETP.GT.AND P0, PT, R0.reuse, 0x20, PT ;  /* 0x000000200000780c */ /* 0x040fe20003f04270 */
[----:B------:R-:W-:Y:S01]  /*2b50*/  IMAD.IADD R3, R3, 0x1, R4 ;  /* 0x0000000103037824 */ /* 0x000fe200078e0204 */
[----:B------:R-:W-:Y:S01]  /*2b60*/  ISETP.GE.AND P1, PT, R0, 0x1, PT ;  /* 0x000000010000780c */ /* 0x000fe20003f26270 */
[----:B------:R-:W-:Y:S02]  /*2b70*/  IMAD R4, R9, c[0x0][0x248], RZ ;  /* 0x0000920009047a24 */ /* 0x000fe400078e02ff */
[----:B------:R-:W-:-:S04]  /*2b80*/  IMAD.WIDE.U32 R2, R23, c[0x0][0x240], R2 ;  /* 0x0000900017027a25 */ /* 0x000fc800078e0002 */
[----:B------:R-:W-:Y:S02]  /*2b90*/  IMAD R3, R23, c[0x0][0x244], R3 ;  /* 0x0000910017037a24 */ /* 0x000fe400078e0203 */
[C---:B------:R-:W-:Y:S02]  /*2ba0*/  IMAD R4, R10.reuse, c[0x0][0x24c], R4 ;  /* 0x000093000a047a24 */ /* 0x040fe400078e0204 */
[----:B------:R-:W-:Y:S01]  /*2bb0*/  IMAD.WIDE.U32 R70, R10, c[0x0][0x248], R2 ;  /* 0x000092000a467a25 */ /* 0x000fe200078e0002 */
[----:B------:R-:W-:-:S03]  /*2bc0*/  SHF.R.S32.HI R3, RZ, 0x1f, R52 ;  /* 0x0000001fff037819 */ /* 0x000fc60000011434 */
[----:B------:R-:W-:Y:S02]  /*2bd0*/  IMAD.IADD R69, R71, 0x1, R4 ;  /* 0x0000000147457824 */ /* 0x000fe400078e0204 */
[----:B------:R-:W-:Y:S02]  /*2be0*/  IMAD.MOV.U32 R68, RZ, RZ, R70 ;  /* 0x000000ffff447224 */ /* 0x000fe400078e0046 */
[----:B------:R-:W-:Y:S02]  /*2bf0*/  IMAD R2, R118, R52, RZ ;  /* 0x0000003476027224 */ /* 0x000fe400078e02ff */
[----:B------:R-:W-:-:S04]  /*2c00*/  IMAD.WIDE.U32 R6, R52, R119, R68 ;  /* 0x0000007734067225 */ /* 0x000fc800078e0044 */
[----:B------:R-:W-:Y:S01]  /*2c10*/  IMAD R0, R3, R119, R2 ;  /* 0x0000007703007224 */ /* 0x000fe200078e0202 */
[----:B------:R-:W-:Y:S02]  /*2c20*/  @P0 IADD3 R3, P2, R122, R6, RZ ;  /* 0x000000067a030210 */ /* 0x000fe40007f5e0ff */
[----:B------:R-:W-:Y:S01]  /*2c30*/  @P1 LEA R4, P3, R6, c[0x0][0x220], 0x1 ;  /* 0x0000880006041a11 */ /* 0x000fe200078608ff */
[----:B------:R-:W-:-:S04]  /*2c40*/  IMAD.IADD R0, R7, 0x1, R0 ;  /* 0x0000000107007824 */ /* 0x000fc800078e0200 */
[----:B------:R-:W-:Y:S01]  /*2c50*/  @P0 IMAD.X R7, R0, 0x1, R117, P2 ;  /* 0x0000000100070824 */ /* 0x000fe200010e0675 */
[----:B------:R-:W-:Y:S02]  /*2c60*/  @P0 LEA R2, P2, R3, c[0x0][0x220], 0x1 ;  /* 0x0000880003020a11 */ /* 0x000fe400078408ff */
[----:B------:R-:W-:Y:S02]  /*2c70*/  @P1 LEA.HI.X R5, R6, c[0x0][0x224], R0, 0x1, P3 ;  /* 0x0000890006051a11 */ /* 0x000fe400018f0c00 */
[----:B------:R-:W-:Y:S02]  /*2c80*/  @P4 IADD3 R6, P3, R249, c[0x0][0x340], RZ ;  /* 0x0000d000f9064a10 */ /* 0x000fe40007f7e0ff */
[----:B------:R-:W-:Y:S01]  /*2c90*/  @P0 LEA.HI.X R3, R3, c[0x0][0x224], R7, 0x1, P2 ;  /* 0x0000890003030a11 */ /* 0x000fe200010f0c07 */
[----:B------:R-:W-:Y:S01]  /*2ca0*/  @!PT LDS RZ, [RZ] ;  /* 0x00000000fffff984 */ /* 0x000fe20000000800 */
[----:B------:R-:W-:Y:S01]  /*2cb0*/  @!PT LDS RZ, [RZ] ;  /* 0x00000000fffff984 */ /* 0x000fe20000000800 */
[----:B------:R-:W-:Y:S01]  /*2cc0*/  @!PT LDS RZ, [RZ] ;  /* 0x00000000fffff984 */ /* 0x000fe20000000800 */
[----:B------:R2:W-:Y:S01]  /*2cd0*/  @P1 LDGSTS.E.BYPASS.LTC128B.128 [R193+0x6100], [R4.64], !P6 ;  /* 0x0610000004c11fae */ /* 0x0005e2000f101d48 */
[----:B------:R-:W-:Y:S02]  /*2ce0*/  @P4 IADD3.X R7, R250, c[0x0][0x344], RZ, P3, !PT ;  /* 0x0000d100fa074a10 */ /* 0x000fe40001ffe4ff */
[----:B------:R-:W-:Y:S01]  /*2cf0*/  ISETP.NE.AND P3, PT, R11, RZ, PT ;  /* 0x000000ff0b00720c */ /* 0x000fe20003f65270 */
[----:B------:R2:W-:Y:S01]  /*2d00*/  @P1 LDGSTS.E.BYPASS.LTC128B.128 [R193+0x8100], [R4.64+0x80], !P5 ;  /* 0x0810008004c11fae */ /* 0x0005e2000e901d48 */
[----:B------:R-:W-:-:S11]  /*2d10*/  ISETP.GE.AND P4, PT, R206, c[0x0][0x1d4], PT ;  /* 0x00007500ce007a0c */ /* 0x000fd60003f86270 */
[----:B------:R-:W3:Y:S01]  /*2d20*/  @P3 LDG.E R0, [R6.64] ;  /* 0x0000000806003981 */ /* 0x000ee2000c1e1900 */
[----:B------:R-:W-:-:S03]  /*2d30*/  ISETP.GE.AND P2, PT, R102, c[0x0][0x27c], PT ;  /* 0x00009f0066007a0c */ /* 0x000fc60003f46270 */
[----:B------:R2:W-:Y:S01]  /*2d40*/  @P1 LDGSTS.E.BYPASS.LTC128B.128 [R193+0xa100], [R4.64+0x100], !P4 ;  /* 0x0a10010004c11fae */ /* 0x0005e2000e101d48 */
[----:B------:R-:W-:Y:S01]  /*2d50*/  IMAD.MOV.U32 R112, RZ, RZ, c[0x0][0x27c] ;  /* 0x00009f00ff707624 */ /* 0x000fe200078e00ff */
[----:B------:R-:W-:Y:S02]  /*2d60*/  LOP3.LUT R217, R217, 0xfffffffd, RZ, 0xc0, !PT ;  /* 0xfffffffdd9d97812 */ /* 0x000fe400078ec0ff */
[----:B------:R2:W-:Y:S04]  /*2d70*/  @P0 LDGSTS.E.BYPASS.LTC128B.128 [R193+0x7100], [R2.64], !P6 ;  /* 0x0710000002c10fae */ /* 0x0005e8000f101d48 */
[----:B------:R2:W-:Y:S04]  /*2d80*/  @P0 LDGSTS.E.BYPASS.LTC128B.128 [R193+0x9100], [R2.64+0x80], !P5 ;  /* 0x0910008002c10fae */ /* 0x0005e8000e901d48 */
[----:B------:R2:W-:Y:S01]  /*2d90*/  @P0 LDGSTS.E.BYPASS.LTC128B.128 [R193+0xb100], [R2.64+0x100], !P4 ;  /* 0x0b10010002c10fae */ /* 0x0005e2000e101d48 */
[----:B------:R-:W-:-:S03]  /*2da0*/  SHF.R.S32.HI R141, RZ, 0x1f, R140 ;  /* 0x0000001fff8d7819 */ /* 0x000fc6000001148c */
[----:B------:R-:W0:Y:S01]  /*2db0*/  LDGDEPBAR ;  /* 0x00000000000079af */ /* 0x000e220000000000 */
[----:B------:R-:W-:Y:S01]  /*2dc0*/  WARPSYNC 0xffffffff ;  /* 0xffffffff00007948 */ /* 0x000fe20003800000 */
[----:B------:R-:W-:Y:S01]  /*2dd0*/  SHF.R.S32.HI R11, RZ, 0x1f, R215 ;  /* 0x0000001fff0b7819 */ /* 0x000fe200000114d7 */
[----:B------:R-:W-:Y:S01]  /*2de0*/  IMAD.SHL.U32 R112, R112, 0x2, RZ ;  /* 0x0000000270707824 */ /* 0x000fe200078e00ff */
[----:B------:R-:W-:Y:S02]  /*2df0*/  @P2 LOP3.LUT R217, R217, 0x2, RZ, 0xfc, !PT ;  /* 0x00000002d9d92812 */ /* 0x000fe400078efcff */
[----:B-----5:R-:W-:Y:S02]  /*2e00*/  SHF.R.S32.HI R17, RZ, 0x1f, R128 ;  /* 0x0000001fff117819 */ /* 0x020fe40000011480 */
[----:B---3--:R-:W-:Y:S01]  /*2e10*/  @P3 SHF.R.S32.HI R16, RZ, 0x1f, R0 ;  /* 0x0000001fff103819 */ /* 0x008fe20000011400 */
[----:B------:R-:W-:Y:S02]  /*2e20*/  @!P3 IMAD.MOV.U32 R0, RZ, RZ, R251 ;  /* 0x000000ffff00b224 */ /* 0x000fe400078e00fb */
[----:B------:R-:W-:-:S02]  /*2e30*/  @!P3 IMAD.MOV.U32 R16, RZ, RZ, R252 ;  /* 0x000000ffff10b224 */ /* 0x000fc400078e00fc */
[----:B--2---:R-:W-:Y:S01]  /*2e40*/  IMAD R6, R11, c[0x0][0x280], RZ ;  /* 0x0000a0000b067a24 */ /* 0x004fe200078e02ff */
[----:B------:R-:W-:Y:S01]  /*2e50*/  ISETP.GE.AND P1, PT, R106, c[0x0][0x27c], PT ;  /* 0x00009f006a007a0c */ /* 0x000fe20003f26270 */
[----:B------:R-:W-:Y:S01]  /*2e60*/  IMAD.WIDE.U32 R4, R215, c[0x0][0x280], R140 ;  /* 0x0000a000d7047a25 */ /* 0x000fe200078e008c */
[----:B------:R-:W-:Y:S01]  /*2e70*/  ISETP.GE.AND P0, PT, R105, c[0x0][0x27c], PT ;  /* 0x00009f0069007a0c */ /* 0x000fe20003f06270 */
[----:B------:R-:W-:Y:S01]  /*2e80*/  BAR.SYNC.DEFER_BLOCKING 0x0 ;  /* 0x0000000000007b1d */ /* 0x000fe20000010000 */
[----:B------:R-:W-:Y:S01]  /*2e90*/  LOP3.LUT R217, R217, 0xfffffffe, RZ, 0xc0, !PT ;  /* 0xfffffffed9d97812 */ /* 0x000fe200078ec0ff */
[----:B------:R-:W-:Y:S01]  /*2ea0*/  IMAD R6, R215, c[0x0][0x284], R6 ;  /* 0x0000a100d7067a24 */ /* 0x000fe200078e0206 */
[----:B------:R-:W-:Y:S01]  /*2eb0*/  MOV R121, c[0x0][0x290] ;  /* 0x0000a40000797a02 */ /* 0x000fe20000000f00 */
[----:B------:R-:W-:-:S02]  /*2ec0*/  IMAD.WIDE.U32 R2, R23, c[0x0][0x260], R202 ;  /* 0x0000980017027a25 */ /* 0x000fc400078e00ca */
[----:B------:R-:W-:Y:S02]  /*2ed0*/  ULDC.U8 UR5, c[0x0][0x298] ;  /* 0x0000a60000057ab9 */ /* 0x000fe40000000000 */
[----:B------:R-:W-:Y:S02]  /*2ee0*/  IMAD R7, R9, c[0x0][0x268], RZ ;  /* 0x00009a0009077a24 */ /* 0x000fe400078e02ff */
[----:B------:R-:W-:Y:S01]  /*2ef0*/  IMAD.IADD R9, R5, 0x1, R6 ;  /* 0x0000000105097824 */ /* 0x000fe200078e0206 */
[----:B------:R-:W-:Y:S01]  /*2f00*/  @P1 LOP3.LUT R217, R217, 0x1, RZ, 0xfc, !PT ;  /* 0x00000001d9d91812 */ /* 0x000fe200078efcff */
[----:B------:R-:W-:Y:S01]  /*2f10*/  IMAD R5, R11, c[0x0][0x290], RZ ;  /* 0x0000a4000b057a24 */ /* 0x000fe200078e02ff */
[----:B------:R-:W-:Y:S01]  /*2f20*/  SEL R11, RZ, c[0x0][0x27c], !P1 ;  /* 0x00009f00ff0b7a07 */ /* 0x000fe20004800000 */
[----:B------:R-:W-:Y:S01]  /*2f30*/  IMAD R3, R23, c[0x0][0x264], R3 ;  /* 0x0000990017037a24 */ /* 0x000fe200078e0203 */
[----:B------:R-:W-:Y:S01]  /*2f40*/  LOP3.LUT R217, R217, 0xfffffffb, RZ, 0xc0, !PT ;  /* 0xfffffffbd9d97812 */ /* 0x000fe200078ec0ff */
[----:B------:R-:W-:Y:S01]  /*2f50*/  IMAD.IADD R109, R8, 0x1, R13 ;  /* 0x00000001086d7824 */ /* 0x000fe200078e020d */
[----:B------:R-:W-:Y:S01]  /*2f60*/  SEL R13, RZ, c[0x0][0x27c], !P0 ;  /* 0x00009f00ff0d7a07 */ /* 0x000fe20004000000 */
[----:B------:R-:W-:Y:S01]  /*2f70*/  IMAD.MOV.U32 R8, RZ, RZ, R4 ;  /* 0x000000ffff087224 */ /* 0x000fe200078e0004 */
[----:B------:R-:W-:Y:S01]  /*2f80*/  @P0 LOP3.LUT R217, R217, 0x4, RZ, 0xfc, !PT ;  /* 0x00000004d9d90812 */ /* 0x000fe200078efcff */
[----:B-1----:R-:W-:-:S02]  /*2f90*/  IMAD R14, R215, c[0x0][0x294], R5 ;  /* 0x0000a500d70e7a24 */ /* 0x002fc400078e0205 */
[----:B------:R-:W-:Y:S01]  /*2fa0*/  IMAD.WIDE.U32 R62, R10, c[0x0][0x268], R2 ;  /* 0x00009a000a3e7a25 */ /* 0x000fe200078e0002 */
[----:B------:R-:W-:-:S03]  /*2fb0*/  LOP3.LUT R217, R217, 0xffffffef, RZ, 0xc0, !PT ;  /* 0xffffffefd9d97812 */ /* 0x000fc600078ec0ff */
[----:B------:R-:W-:Y:S01]  /*2fc0*/  IMAD.WIDE.U32 R4, R215, c[0x0][0x280], R102 ;  /* 0x0000a000d7047a25 */ /* 0x000fe200078e0066 */
[----:B------:R-:W-:-:S03]  /*2fd0*/  LOP3.LUT R217, R217, 0xfffffff7, RZ, 0xc0, !PT ;  /* 0xfffffff7d9d97812 */ /* 0x000fc600078ec0ff */
[----:B------:R-:W-:Y:S01]  /*2fe0*/  IMAD R24, R10, c[0x0][0x26c], R7 ;  /* 0x00009b000a187a24 */ /* 0x000fe200078e0207 */
[----:B------:R-:W-:Y:S01]  /*2ff0*/  SEL R10, RZ, c[0x0][0x27c], !P2 ;  /* 0x00009f00ff0a7a07 */ /* 0x000fe20005000000 */
[----:B------:R-:W-:-:S04]  /*3000*/  IMAD.WIDE.U32 R2, R215, c[0x0][0x290], R140 ;  /* 0x0000a400d7027a25 */ /* 0x000fc800078e008c */
[----:B------:R-:W-:Y:S02]  /*3010*/  IMAD.IADD R5, R6, 0x1, R5 ;  /* 0x0000000106057824 */ /* 0x000fe400078e0205 */
[----:B------:R-:W-:Y:S01]  /*3020*/  IMAD.IADD R7, R3, 0x1, R14 ;  /* 0x0000000103077824 */ /* 0x000fe200078e020e */
[----:B------:R-:W-:Y:S01]  /*3030*/  IADD3 R3, R102, R10, RZ ;  /* 0x0000000a66037210 */ /* 0x000fe20007ffe0ff */
[----:B------:R-:W-:Y:S02]  /*3040*/  IMAD.MOV.U32 R6, RZ, RZ, R2 ;  /* 0x000000ffff067224 */ /* 0x000fe400078e0002 */
[----:B------:R-:W-:Y:S01]  /*3050*/  IMAD.IADD R2, R106, 0x1, R11 ;  /* 0x000000016a027824 */ /* 0x000fe200078e020b */
[----:B------:R-:W-:Y:S01]  /*3060*/  SHF.R.S32.HI R11, RZ, 0x1f, R3 ;  /* 0x0000001fff0b7819 */ /* 0x000fe20000011403 */
[----:B------:R-:W-:Y:S02]  /*3070*/  IMAD.IADD R13, R105, 0x1, R13 ;  /* 0x00000001690d7824 */ /* 0x000fe400078e020d */
[----:B------:R-:W-:Y:S01]  /*3080*/  IMAD.MOV.U32 R125, RZ, RZ, c[0x0][0x2b8] ;  /* 0x0000ae00ff7d7624 */ /* 0x000fe200078e00ff */
[----:B------:R-:W-:Y:S01]  /*3090*/  SHF.R.S32.HI R10, RZ, 0x1f, R2 ;  /* 0x0000001fff0a7819 */ /* 0x000fe20000011402 */
[----:B------:R-:W-:Y:S01]  /*30a0*/  IMAD.MOV.U32 R124, RZ, RZ, c[0x0][0x27c] ;  /* 0x00009f00ff7c7624 */ /* 0x000fe200078e00ff */
[----:B------:R-:W-:Y:S01]  /*30b0*/  SHF.R.S32.HI R15, RZ, 0x1f, R13 ;  /* 0x0000001fff0f7819 */ /* 0x000fe2000001140d */
[----:B------:R-:W-:Y:S01]  /*30c0*/  IMAD.MOV.U32 R120, RZ, RZ, c[0x0][0x280] ;  /* 0x0000a000ff787624 */ /* 0x000fe200078e00ff */
[CC--:B------:R-:W-:Y:S01]  /*30d0*/  LEA.HI R12, R11.reuse, R3.reuse, RZ, 0x3 ;  /* 0x000000030b0c7211 */ /* 0x0c0fe200078f18ff */
[----:B------:R-:W-:Y:S01]  /*30e0*/  IMAD.WIDE.U32 R84, R0, c[0x0][0x2b0], RZ ;  /* 0x0000ac0000547a25 */ /* 0x000fe200078e00ff */
[----:B------:R-:W-:-:S02]  /*30f0*/  LEA.HI R18, R11, R3, RZ, 0x6 ;  /* 0x000000030b127211 */ /* 0x000fc400078f30ff */
[-C--:B------:R-:W-:Y:S01]  /*3100*/  LEA.HI R11, R10, R2.reuse, RZ, 0x3 ;  /* 0x000000020a0b7211 */ /* 0x080fe200078f18ff */
[----:B------:R-:W-:Y:S01]  /*3110*/  IMAD.WIDE.U32 R76, R128, c[0x0][0x290], R6 ;  /* 0x0000a400804c7a25 */ /* 0x000fe200078e0006 */
[----:B------:R-:W-:Y:S02]  /*3120*/  LEA.HI R20, R10, R2, RZ, 0x6 ;  /* 0x000000020a147211 */ /* 0x000fe400078f30ff */
[-C--:B------:R-:W-:Y:S01]  /*3130*/  LEA.HI R10, R15, R13.reuse, RZ, 0x3 ;  /* 0x0000000d0f0a7211 */ /* 0x080fe200078f18ff */
[----:B------:R-:W-:Y:S01]  /*3140*/  IMAD.WIDE.U32 R2, R215, c[0x0][0x290], R102 ;  /* 0x0000a400d7027a25 */ /* 0x000fe200078e0066 */
[----:B------:R-:W-:Y:S02]  /*3150*/  LEA.HI R13, R15, R13, RZ, 0x6 ;  /* 0x0000000d0f0d7211 */ /* 0x000fe400078f30ff */
[----:B------:R-:W-:Y:S01]  /*3160*/  SHF.L.U32 R18, R18, 0x6, RZ ;  /* 0x0000000612127819 */ /* 0x000fe200000006ff */
[----:B------:R-:W-:Y:S01]  /*3170*/  IMAD.IADD R3, R14, 0x1, R3 ;  /* 0x000000010e037824 */ /* 0x000fe200078e0203 */
[----:B------:R-:W-:Y:S01]  /*3180*/  LOP3.LUT R19, R226, 0x38, R12, 0xf8, !PT ;  /* 0x00000038e2137812 */ /* 0x000fe200078ef80c */
[----:B------:R-:W-:Y:S01]  /*3190*/  IMAD.SHL.U32 R14, R20, 0x40, RZ ;  /* 0x00000040140e7824 */ /* 0x000fe200078e00ff */
[----:B------:R-:W-:Y:S01]  /*31a0*/  LOP3.LUT R22, R18, 0x7ffff000, RZ, 0xc0, !PT ;  /* 0x7ffff00012167812 */ /* 0x000fe200078ec0ff */
[----:B------:R-:W-:Y:S01]  /*31b0*/  IMAD.SHL.U32 R13, R13, 0x40, RZ ;  /* 0x000000400d0d7824 */ /* 0x000fe200078e00ff */
[----:B------:R-:W-:Y:S01]  /*31c0*/  LOP3.LUT R18, R226, 0x38, R10, 0xf8, !PT ;  /* 0x00000038e2127812 */ /* 0x000fe200078ef80a */
[----:B------:R-:W-:Y:S01]  /*31d0*/  IMAD.WIDE.U32 R82, R23, c[0x0][0x1e8], RZ ;  /* 0x00007a0017527a25 */ /* 0x000fe200078e00ff */
[----:B------:R-:W-:-:S02]  /*31e0*/  LOP3.LUT R21, R19, R227, RZ, 0x3c, !PT ;  /* 0x000000e313157212 */ /* 0x000fc400078e3cff */
[----:B------:R-:W-:Y:S01]  /*31f0*/  LOP3.LUT R15, R226, 0x38, R11, 0xf8, !PT ;  /* 0x00000038e20f7812 */ /* 0x000fe200078ef80b */
[----:B------:R-:W-:Y:S01]  /*3200*/  IMAD.WIDE.U32 R80, R23, c[0x0][0x210], RZ ;  /* 0x0000840017507a25 */ /* 0x000fe200078e00ff */
[----:B------:R-:W-:Y:S02]  /*3210*/  LOP3.LUT R19, R14, 0x7ffff000, RZ, 0xc0, !PT ;  /* 0x7ffff0000e137812 */ /* 0x000fe400078ec0ff */
[----:B------:R-:W-:Y:S01]  /*3220*/  ISETP.NE.AND P1, PT, R125, 0x1, PT ;  /* 0x000000017d00780c */ /* 0x000fe20003f25270 */
[----:B------:R-:W-:Y:S01]  /*3230*/  IMAD.WIDE.U32 R78, R128, c[0x0][0x280], R8 ;  /* 0x0000a000804e7a25 */ /* 0x000fe200078e0008 */
[----:B------:R-:W-:Y:S02]  /*3240*/  LOP3.LUT R14, R13, 0x7ffff000, RZ, 0xc0, !PT ;  /* 0x7ffff0000d0e7812 */ /* 0x000fe400078ec0ff */
[-C--:B------:R-:W-:Y:S01]  /*3250*/  LOP3.LUT R13, R18, R227.reuse, RZ, 0x3c, !PT ;  /* 0x000000e3120d7212 */ /* 0x080fe200078e3cff */
[----:B------:R-:W-:Y:S01]  /*3260*/  IMAD.WIDE.U32 R74, R128, c[0x0][0x280], R4 ;  /* 0x0000a000804a7a25 */ /* 0x000fe200078e0004 */
[----:B------:R-:W-:-:S02]  /*3270*/  LOP3.LUT R15, R15, R227, RZ, 0x3c, !PT ;  /* 0x000000e30f0f7212 */ /* 0x000fc400078e3cff */
[----:B------:R-:W-:Y:S01]  /*3280*/  ISETP.GE.AND P0, PT, R124, 0x1, PT ;  /* 0x000000017c00780c */ /* 0x000fe20003f06270 */
[----:B------:R-:W-:Y:S01]  /*3290*/  IMAD.WIDE.U32 R72, R128, c[0x0][0x290], R2 ;  /* 0x0000a40080487a25 */ /* 0x000fe200078e0002 */
[--C-:B------:R-:W-:Y:S02]  /*32a0*/  IADD3 R18, R13, R14, R228.reuse ;  /* 0x0000000e0d127210 */ /* 0x100fe40007ffe0e4 */
[--C-:B------:R-:W-:Y:S01]  /*32b0*/  IADD3 R19, R15, R19, R228.reuse ;  /* 0x000000130f137210 */ /* 0x100fe20007ffe0e4 */
[----:B------:R-:W-:Y:S01]  /*32c0*/  IMAD R13, R16, c[0x0][0x2b0], RZ ;  /* 0x0000ac00100d7a24 */ /* 0x000fe200078e02ff */
[----:B------:R-:W-:Y:S01]  /*32d0*/  IADD3 R21, R21, R22, R228 ;  /* 0x0000001615157210 */ /* 0x000fe20007ffe0e4 */
[C---:B------:R-:W-:Y:S01]  /*32e0*/  IMAD R15, R17.reuse, c[0x0][0x290], RZ ;  /* 0x0000a400110f7a24 */ /* 0x040fe200078e02ff */
[----:B------:R-:W-:Y:S01]  /*32f0*/  LOP3.LUT R67, R12, 0xfffffff8, RZ, 0xc0, !PT ;  /* 0xfffffff80c437812 */ /* 0x000fe200078ec0ff */
[----:B------:R-:W-:Y:S01]  /*3300*/  IMAD R16, R17, c[0x0][0x280], RZ ;  /* 0x0000a00011107a24 */ /* 0x000fe200078e02ff */
[----:B------:R-:W-:Y:S01]  /*3310*/  LOP3.LUT R66, R11, 0xfffffff8, RZ, 0xc0, !PT ;  /* 0xfffffff80b427812 */ /* 0x000fe200078ec0ff */
[----:B------:R-:W-:Y:S01]  /*3320*/  IMAD R14, R0, c[0x0][0x2b4], R13 ;  /* 0x0000ad00000e7a24 */ /* 0x000fe200078e020d */
[----:B------:R-:W-:Y:S01]  /*3330*/  LOP3.LUT R65, R10, 0xfffffff8, RZ, 0xc0, !PT ;  /* 0xfffffff80a417812 */ /* 0x000fe200078ec0ff */
[C---:B------:R-:W-:Y:S01]  /*3340*/  IMAD R0, R128.reuse, c[0x0][0x294], R15 ;  /* 0x0000a50080007a24 */ /* 0x040fe200078e020f */
[----:B------:R-:W-:Y:S01]  /*3350*/  @P1 LOP3.LUT R217, R217, 0x8, RZ, 0xfc, !PT ;  /* 0x00000008d9d91812 */ /* 0x000fe200078efcff */
[----:B------:R-:W-:Y:S01]  /*3360*/  IMAD R13, R128, c[0x0][0x284], R16 ;  /* 0x0000a100800d7a24 */ /* 0x000fe200078e0210 */
[CC--:B------:R-:W-:Y:S01]  /*3370*/  SHF.L.U64.HI R115, R120.reuse, R116.reuse, c[0x0][0x284] ;  /* 0x0000a10078737619 */ /* 0x0c0fe20000010274 */
[----:B------:R-:W-:Y:S01]  /*3380*/  IMAD R123, R243, 0x40, R215 ;  /* 0x00000040f37b7824 */ /* 0x000fe200078e02d7 */
[----:B------:R-:W-:Y:S01]  /*3390*/  SHF.L.U64.HI R116, R121, R116, c[0x0][0x294] ;  /* 0x0000a50079747619 */ /* 0x000fe20000010274 */
[----:B------:R-:W-:Y:S01]  /*33a0*/  IMAD.SHL.U32 R120, R120, 0x40, RZ ;  /* 0x0000004078787824 */ /* 0x000fe200078e00ff */
[----:B------:R-:W-:Y:S01]  /*33b0*/  IADD3 R100, R85, R14, RZ ;  /* 0x0000000e55647210 */ /* 0x000fe20007ffe0ff */
[----:B------:R-:W-:Y:S01]  /*33c0*/  IMAD.SHL.U32 R121, R121, 0x40, RZ ;  /* 0x0000004079797824 */ /* 0x000fe200078e00ff */
[----:B------:R-:W-:Y:S01]  /*33d0*/  SHF.R.S32.HI R99, RZ, 0x3, R12 ;  /* 0x00000003ff637819 */ /* 0x000fe2000001140c */
[C---:B------:R-:W-:Y:S01]  /*33e0*/  IMAD R104, R23.reuse, c[0x0][0x1ec], R83 ;  /* 0x00007b0017687a24 */ /* 0x040fe200078e0253 */
[----:B------:R-:W-:Y:S01]  /*33f0*/  SHF.R.S32.HI R98, RZ, 0x3, R11 ;  /* 0x00000003ff627819 */ /* 0x000fe2000001140b */
[----:B------:R-:W-:Y:S01]  /*3400*/  IMAD R101, R23, c[0x0][0x214], R81 ;  /* 0x0000850017657a24 */ /* 0x000fe200078e0251 */
[----:B------:R-:W-:Y:S01]  /*3410*/  SHF.R.S32.HI R97, RZ, 0x3, R10 ;  /* 0x00000003ff617819 */ /* 0x000fe2000001140a */
[----:B------:R-:W-:Y:S01]  /*3420*/  IMAD.IADD R64, R63, 0x1, R24 ;  /* 0x000000013f407824 */ /* 0x000fe200078e0218 */
[----:B------:R-:W-:Y:S01]  /*3430*/  IADD3 R95, R77, R0, RZ ;  /* 0x000000004d5f7210 */ /* 0x000fe20007ffe0ff */
[----:B------:R-:W-:Y:S01]  /*3440*/  IMAD.IADD R96, R79, 0x1, R13 ;  /* 0x000000014f607824 */ /* 0x000fe200078e020d */
[----:B------:R-:W-:Y:S01]  /*3450*/  SHF.R.S32.HI R93, RZ, 0x1f, R67 ;  /* 0x0000001fff5d7819 */ /* 0x000fe20000011443 */
[----:B------:R-:W-:Y:S01]  /*3460*/  IMAD.IADD R94, R13, 0x1, R75 ;  /* 0x000000010d5e7824 */ /* 0x000fe200078e024b */
[----:B------:R-:W-:Y:S01]  /*3470*/  SHF.R.S32.HI R92, RZ, 0x1f, R66 ;  /* 0x0000001fff5c7819 */ /* 0x000fe20000011442 */
[----:B------:R-:W-:Y:S01]  /*3480*/  IMAD.IADD R90, R0, 0x1, R73 ;  /* 0x00000001005a7824 */ /* 0x000fe200078e0249 */
[----:B------:R-:W-:Y:S01]  /*3490*/  SHF.R.S32.HI R91, RZ, 0x1f, R65 ;  /* 0x0000001fff5b7819 */ /* 0x000fe20000011441 */
[----:B------:R-:W-:Y:S01]  /*34a0*/  IMAD.SHL.U32 R89, R21, 0x2, RZ ;  /* 0x0000000215597824 */ /* 0x000fe200078e00ff */
[----:B------:R-:W-:Y:S01]  /*34b0*/  SHF.L.U32 R87, R18, 0x1, RZ ;  /* 0x0000000112577819 */ /* 0x000fe200000006ff */
[----:B------:R-:W-:Y:S01]  /*34c0*/  IMAD.SHL.U32 R88, R19, 0x2, RZ ;  /* 0x0000000213587824 */ /* 0x000fe200078e00ff */
[----:B------:R-:W-:-:S02]  /*34d0*/  @P0 LOP3.LUT R217, R217, 0x10, RZ, 0xfc, !PT ;  /* 0x00000010d9d90812 */ /* 0x000fc400078efcff */
.L_x_1325:
[----:B------:R-:W-:Y:S01]  /*34e0*/  IMAD.SHL.U32 R56, R52, 0x40, RZ ;  /* 0x0000004034387824 */ /* 0x000fe200078e00ff */
[----:B------:R-:W-:Y:S04]  /*34f0*/  DEPBAR.LE SB0, 0x0 ;  /* 0x000080000000791a */ /* 0x000fe80000000000 */
[----:B------:R-:W-:Y:S01]  /*3500*/  IMAD.IADD R0, R123, 0x1, R56 ;  /* 0x000000017b007824 */ /* 0x000fe200078e0238 */
[----:B------:R-:W-:Y:S01]  /*3510*/  ISETP.NE.AND P1, PT, R125, 0x1, PT ;  /* 0x000000017d00780c */ /* 0x000fe20003f25270 */
[----:B------:R-:W-:Y:S01]  /*3520*/  IMAD.MOV.U32 R53, RZ, RZ, RZ ;  /* 0x000000ffff357224 */ /* 0x000fe200078e00ff */
[----:B------:R-:W-:Y:S01]  /*3530*/  WARPSYNC 0xffffffff ;  /* 0xffffffff00007948 */ /* 0x000fe20003800000 */
[----:B-1----:R-:W-:Y:S01]  /*3540*/  IMAD.IADD R2, R109, 0x1, R0 ;  /* 0x000000016d027824 */ /* 0x002fe200078e0200 */
        /* <DEDUP_REMOVED lines=21> */
[C---:B------:R-:W-:Y:S04]  /*36a0*/  IMAD.WIDE.U32 R2, R53.reuse, c[0x0][0x1f0], R2 ;  /* 0x00007c0035027a25 */ /* 0x040fe800078e0002 */
        /* <DEDUP_REMOVED lines=9> */
[-C--:B------:R-:W-:Y:S01]  /*3740*/  IMAD R2, R116, R52.reuse, RZ ;  /* 0x0000003474027224 */ /* 0x080fe200078e02ff */
[----:B------:R-:W-:Y:S01]  /*3750*/  SHF.R.S32.HI R0, RZ, 0x1f, R52 ;  /* 0x0000001fff007819 */ /* 0x000fe20000011434 */
[----:B------:R-:W-:Y:S01]  /*3760*/  IMAD.WIDE.U32 R24, R120, R52, RZ ;  /* 0x0000003478187225 */ /* 0x000fe200078e00ff */
[----:B------:R-:W-:Y:S03]  /*3770*/  IADD3 R4, -R56, R59, RZ ;  /* 0x0000003b38047210 */ /* 0x000fe60007ffe1ff */
[----:B------:R-:W-:Y:S01]  /*3780*/  IMAD R3, R0, R120, R3 ;  /* 0x0000007800037224 */ /* 0x000fe200078e0203 */
[----:B------:R-:W-:Y:S01]  /*3790*/  IMNMX R55, R4, 0x40, PT ;  /* 0x0000004004377817 */ /* 0x000fe20003800200 */
[----:B------:R-:W-:Y:S02]  /*37a0*/  IMAD R2, R0, R121, R2 ;  /* 0x0000007900027224 */ /* 0x000fe400078e0202 */
[----:B------:R-:W-:Y:S01]  /*37b0*/  IMAD.WIDE.U32 R34, R121, R52, RZ ;  /* 0x0000003479227225 */ /* 0x000fe200078e00ff */
        /* <DEDUP_REMOVED lines=62> */
.L_x_1305:
[----:B------:R-:W-:Y:S05]  /*3ba0*/  BSYNC B0 ;  /* 0x0000000000007941 */ /* 0x000fea0003800000 */
.L_x_1304:
        /* <DEDUP_REMOVED lines=96> */
.L_x_1308:
[----:B------:R-:W-:Y:S05]  /*41b0*/  BSYNC B0 ;  /* 0x0000000000007941 */ /* 0x000fea0003800000 */
.L_x_1307:
        /* <DEDUP_REMOVED lines=59> */
.L_x_1310:
[----:B------:R-:W-:Y:S05]  /*4570*/  BSYNC B0 ;  /* 0x0000000000007941 */ /* 0x000fea0003800000 */
.L_x_1309:
        /* <DEDUP_REMOVED lines=12> */
[C---:B------:R-:W-:Y:S01]  /*4640*/  @!P0 IMAD.U32 R4, R7.reuse, 0x10000, RZ ;  /* 0x0001000007048824 */ /* 0x040fe200078e00ff */
[----:B------:R-:W-:Y:S02]  /*4650*/  @!P0 SHF.R.U32.HI R5, RZ, 0x10, R29 ;  /* 0x00000010ff058819 */ /* 0x000fe4000001161d */
[----:B------:R-:W-:Y:S02]  /*4660*/  @!P0 LOP3.LUT R7, R7, 0xffff0000, RZ, 0xc0, !PT ;  /* 0xffff000007078812 */ /* 0x000fe400078ec0ff */
        /* <DEDUP_REMOVED lines=9> */
[C---:B------:R-:W-:Y:S01]  /*4700*/  @!P0 LOP3.LUT R2, R9.reuse, 0xffff0000, RZ, 0xc0, !PT ;  /* 0xffff000009028812 */ /* 0x040fe200078ec0ff */
[----:B------:R-:W-:Y:S01]  /*4710*/  @!P0 FFMA.FTZ R0, R4, R6, R0 ;  /* 0x0000000604008223 */ /* 0x000fe20000010000 */
[----:B------:R-:W-:Y:S03]  /*4720*/  @!P0 SHF.L.U32 R4, R9, 0x10, RZ ;  /* 0x0000001009048819 */ /* 0x000fe600000006ff */
[C---:B------:R-:W-:Y:S02]  /*4730*/  @!P0 FMUL.FTZ R6, R2.reuse, R7 ;  /* 0x0000000702068220 */ /* 0x040fe40000410000 */
[-C--:B------:R-:W-:Y:S02]  /*4740*/  @!P0 FMUL.FTZ R2, R2, R3.reuse ;  /* 0x0000000302028220 */ /* 0x080fe40000410000 */
[----:B------:R-:W-:Y:S01]  /*4750*/  @!P0 FFMA.FTZ R21, R4, R3, -R6 ;  /* 0x0000000304158223 */ /* 0x000fe20000010806 */
[----:B------:R-:W-:Y:S01]  /*4760*/  @!P0 LOP3.LUT R3, R10, 0xffff0000, RZ, 0xc0, !PT ;  /* 0xffff00000a038812 */ /* 0x000fe200078ec0ff */
[----:B------:R-:W-:Y:S01]  /*4770*/  @!P0 FFMA.FTZ R2, R7, R4, R2 ;  /* 0x0000000407028223 */ /* 0x000fe20000010002 */
[C---:B------:R-:W-:Y:S01]  /*4780*/  @!P0 SHF.L.U32 R4, R5.reuse, 0x10, RZ ;  /* 0x0000001005048819 */ /* 0x040fe200000006ff */
[----:B------:R-:W-:Y:S01]  /*4790*/  @!P0 IMAD.U32 R6, R12, 0x10000, RZ ;  /* 0x000100000c068824 */ /* 0x000fe200078e00ff */
[----:B------:R-:W-:Y:S01]  /*47a0*/  @!P0 LOP3.LUT R5, R5, 0xffff0000, RZ, 0xc0, !PT ;  /* 0xffff000005058812 */ /* 0x000fe200078ec0ff */
[----:B------:R-:W-:Y:S01]  /*47b0*/  @!P0 IMAD.U32 R7, R10, 0x10000, RZ ;  /* 0x000100000a078824 */ /* 0x000fe200078e00ff */
[----:B------:R-:W-:Y:S01]  /*47c0*/  @!P0 F2FP.BF16.PACK_AB R2, R2, R21 ;  /* 0x000000150202823e */ /* 0x000fe200000010ff */
[C---:B------:R-:W-:Y:S02]  /*47d0*/  @!P0 FMUL.FTZ R13, R3.reuse, R6 ;  /* 0x00000006030d8220 */ /* 0x040fe40000410000 */
[----:B------:R-:W-:Y:S01]  /*47e0*/  @!P0 FMUL.FTZ R3, R3, R4 ;  /* 0x0000000403038220 */ /* 0x000fe20000410000 */
[----:B------:R-:W-:Y:S01]  /*47f0*/  @!P0 MOV R9, R2 ;  /* 0x0000000200098202 */ /* 0x000fe20000000f00 */
[----:B------:R-:W-:Y:S01]  /*4800*/  @!P0 FFMA.FTZ R13, R7, R4, -R13 ;  /* 0x00000004070d8223 */ /* 0x000fe2000001080d */
[C---:B------:R-:W-:Y:S01]  /*4810*/  @!P0 LOP3.LUT R4, R11.reuse, 0xffff0000, RZ, 0xc0, !PT ;  /* 0xffff00000b048812 */ /* 0x040fe200078ec0ff */
[----:B------:R-:W-:Y:S01]  /*4820*/  @!P0 FFMA.FTZ R3, R6, R7, R3 ;  /* 0x0000000706038223 */ /* 0x000fe20000010003 */
[----:B------:R-:W-:Y:S01]  /*4830*/  @!P0 LOP3.LUT R6, R12, 0xffff0000, RZ, 0xc0, !PT ;  /* 0xffff00000c068812 */ /* 0x000fe200078ec0ff */
[----:B------:R-:W-:Y:S03]  /*4840*/  @!P0 IMAD.U32 R7, R11, 0x10000, RZ ;  /* 0x000100000b078824 */ /* 0x000fe600078e00ff */
[----:B------:R-:W-:Y:S01]  /*4850*/  @!P0 F2FP.BF16.PACK_AB R3, R3, R13 ;  /* 0x0000000d0303823e */ /* 0x000fe200000010ff */
[C---:B------:R-:W-:Y:S02]  /*4860*/  @!P0 FMUL.FTZ R12, R4.reuse, R6 ;  /* 0x00000006040c8220 */ /* 0x040fe40000410000 */
[-C--:B------:R-:W-:Y:S02]  /*4870*/  @!P0 FMUL.FTZ R4, R4, R5.reuse ;  /* 0x0000000504048220 */ /* 0x080fe40000410000 */
[----:B------:R-:W-:Y:S01]  /*4880*/  @!P0 FFMA.FTZ R20, R7, R5, -R12 ;  /* 0x0000000507148223 */ /* 0x000fe2000001080c */
[----:B------:R-:W-:Y:S01]  /*4890*/  @!P0 F2FP.BF16.PACK_AB R12, R0, R25 ;  /* 0x00000019000c823e */ /* 0x000fe200000010ff */
[----:B------:R-:W-:Y:S02]  /*48a0*/  IMAD.SHL.U32 R5, R224, 0x8, RZ ;  /* 0x00000008e0057824 */ /* 0x000fe400078e00ff */
[----:B------:R-:W-:Y:S01]  /*48b0*/  @!P0 FFMA.FTZ R4, R6, R7, R4 ;  /* 0x0000000706048223 */ /* 0x000fe20000010004 */
[----:B----4-:R-:W-:Y:S01]  /*48c0*/  MOV R6, R44 ;  /* 0x0000002c00067202 */ /* 0x010fe20000000f00 */
[----:B---3--:R-:W-:Y:S02]  /*48d0*/  IMAD.MOV.U32 R7, RZ, RZ, R45 ;  /* 0x000000ffff077224 */ /* 0x008fe400078e002d */
[----:B------:R-:W-:Y:S01]  /*48e0*/  @!P0 IMAD.MOV.U32 R8, RZ, RZ, R12 ;  /* 0x000000ffff088224 */ /* 0x000fe200078e000c */
[C---:B------:R-:W-:Y:S01]  /*48f0*/  LEA R6, P1, R5.reuse, R6, 0x1 ;  /* 0x0000000605067211 */ /* 0x040fe200078208ff */
[----:B------:R-:W-:Y:S01]  /*4900*/  @!P0 IMAD.MOV.U32 R10, RZ, RZ, R3 ;  /* 0x000000ffff0a8224 */ /* 0x000fe200078e0003 */
[----:B------:R-:W-:Y:S02]  /*4910*/  @!P0 F2FP.BF16.PACK_AB R0, R4, R20 ;  /* 0x000000140400823e */ /* 0x000fe400000010ff */
[----:B------:R-:W-:Y:S02]  /*4920*/  LEA.HI.X.SX32 R7, R5, R7, 0x1, P1 ;  /* 0x0000000705077211 */ /* 0x000fe400008f0eff */
[----:B------:R-:W-:Y:S05]  /*4930*/  @!P0 MOV R11, R0 ;  /* 0x00000000000b8202 */ /* 0x000fea0000000f00 */
[----:B------:R1:W-:Y:S02]  /*4940*/  ST.E.128 [R6.64], R8 ;  /* 0x0000000806007985 */ /* 0x0003e4000c101d08 */
.L_x_1312:
[----:B------:R-:W-:Y:S05]  /*4950*/  BSYNC B0 ;  /* 0x0000000000007941 */ /* 0x000fea0003800000 */
.L_x_1311:
        /* <DEDUP_REMOVED lines=16> */
[----:B------:R-:W-:Y:S01]  /*4a60*/  @!P0 IMAD.U32 R6, R2, 0x10000, RZ ;  /* 0x0001000002068824 */ /* 0x000fe200078e00ff */
[----:B------:R-:W-:Y:S02]  /*4a70*/  @!P0 PRMT R14, R40, 0x5432, R4 ;  /* 0x00005432280e8816 */ /* 0x000fe40000000004 */
[----:B------:R-:W-:Y:S02]  /*4a80*/  @!P0 PRMT R5, R22, 0x5432, R3 ;  /* 0x0000543216058816 */ /* 0x000fe40000000003 */
[----:B------:R-:W-:Y:S01]  /*4a90*/  @!P0 LOP3.LUT R12, R12, 0xffff0000, RZ, 0xc0, !PT ;  /* 0xffff00000c0c8812 */ /* 0x000fe200078ec0ff */
[C---:B-1----:R-:W-:Y:S01]  /*4aa0*/  @!P0 IMAD.U32 R3, R8.reuse, 0x10000, RZ ;  /* 0x0001000008038824 */ /* 0x042fe200078e00ff */
[----:B------:R-:W-:Y:S02]  /*4ab0*/  @!P0 LOP3.LUT R0, R8, 0xffff0000, RZ, 0xc0, !PT ;  /* 0xffff000008008812 */ /* 0x000fe400078ec0ff */
[----:B------:R-:W-:Y:S03]  /*4ac0*/  @!P0 LOP3.LUT R4, R9, 0xffff0000, RZ, 0xc0, !PT ;  /* 0xffff000009048812 */ /* 0x000fe600078ec0ff */
[C---:B------:R-:W-:Y:S02]  /*4ad0*/  @!P0 FMUL.FTZ R13, R0.reuse, R7 ;  /* 0x00000007000d8220 */ /* 0x040fe40000410000 */
[-C--:B------:R-:W-:Y:S02]  /*4ae0*/  @!P0 FMUL.FTZ R0, R0, R6.reuse ;  /* 0x0000000600008220 */ /* 0x080fe40000410000 */
[----:B------:R-:W-:Y:S01]  /*4af0*/  @!P0 FFMA.FTZ R25, R3, R6, -R13 ;  /* 0x0000000603198223 */ /* 0x000fe2000001080d */
[----:B------:R-:W-:Y:S01]  /*4b00*/  @!P0 LOP3.LUT R6, R2, 0xffff0000, RZ, 0xc0, !PT ;  /* 0xffff000002068812 */ /* 0x000fe200078ec0ff */
[----:B------:R-:W-:Y:S01]  /*4b10*/  @!P0 FFMA.FTZ R0, R7, R3, R0 ;  /* 0x0000000307008223 */ /* 0x000fe20000010000 */
[----:B------:R-:W-:Y:S01]  /*4b20*/  @!P0 SHF.L.U32 R7, R9, 0x10, RZ ;  /* 0x0000001009078819 */ /* 0x000fe200000006ff */
[----:B------:R-:W-:Y:S01]  /*4b30*/  @!P0 FMUL.FTZ R15, R4, R12 ;  /* 0x0000000c040f8220 */ /* 0x000fe20000410000 */
[----:B------:R-:W-:Y:S01]  /*4b40*/  @!P0 LOP3.LUT R3, R10, 0xffff0000, RZ, 0xc0, !PT ;  /* 0xffff00000a038812 */ /* 0x000fe200078ec0ff */
[C---:B------:R-:W-:Y:S01]  /*4b50*/  @!P0 IMAD.U32 R13, R14.reuse, 0x10000, RZ ;  /* 0x000100000e0d8824 */ /* 0x040fe200078e00ff */
[----:B------:R-:W-:Y:S01]  /*4b60*/  @!P0 LOP3.LUT R14, R14, 0xffff0000, RZ, 0xc0, !PT ;  /* 0xffff00000e0e8812 */ /* 0x000fe200078ec0ff */
[-C--:B------:R-:W-:Y:S02]  /*4b70*/  @!P0 FMUL.FTZ R2, R4, R6.reuse ;  /* 0x0000000604028220 */ /* 0x080fe40000410000 */
[----:B------:R-:W-:Y:S01]  /*4b80*/  @!P0 FFMA.FTZ R15, R7, R6, -R15 ;  /* 0x00000006070f8223 */ /* 0x000fe2000001080f */
[----:B------:R-:W-:Y:S01]  /*4b90*/  @!P0 SHF.L.U32 R6, R10, 0x10, RZ ;  /* 0x000000100a068819 */ /* 0x000fe200000006ff */
[C---:B------:R-:W-:Y:S01]  /*4ba0*/  @!P0 IMAD.U32 R4, R5.reuse, 0x10000, RZ ;  /* 0x0001000005048824 */ /* 0x040fe200078e00ff */
[----:B------:R-:W-:Y:S01]  /*4bb0*/  @!P0 LOP3.LUT R5, R5, 0xffff0000, RZ, 0xc0, !PT ;  /* 0xffff000005058812 */ /* 0x000fe200078ec0ff */
[C---:B------:R-:W-:Y:S02]  /*4bc0*/  @!P0 FMUL.FTZ R22, R3.reuse, R13 ;  /* 0x0000000d03168220 */ /* 0x040fe40000410000 */
[-C--:B------:R-:W-:Y:S02]  /*4bd0*/  @!P0 FMUL.FTZ R3, R3, R4.reuse ;  /* 0x0000000403038220 */ /* 0x080fe40000410000 */
[----:B------:R-:W-:Y:S01]  /*4be0*/  @!P0 FFMA.FTZ R22, R6, R4, -R22 ;  /* 0x0000000406168223 */ /* 0x000fe20000010816 */
[C---:B------:R-:W-:Y:S01]  /*4bf0*/  @!P0 LOP3.LUT R4, R11.reuse, 0xffff0000, RZ, 0xc0, !PT ;  /* 0xffff00000b048812 */ /* 0x040fe200078ec0ff */
[----:B------:R-:W-:Y:S02]  /*4c00*/  @!P0 FFMA.FTZ R2, R12, R7, R2 ;  /* 0x000000070c028223 */ /* 0x000fe40000010002 */
[----:B------:R-:W-:Y:S02]  /*4c10*/  @!P0 IMAD.U32 R7, R11, 0x10000, RZ ;  /* 0x000100000b078824 */ /* 0x000fe400078e00ff */
[----:B------:R-:W-:Y:S01]  /*4c20*/  @!P0 FMUL.FTZ R12, R4, R14 ;  /* 0x0000000e040c8220 */ /* 0x000fe20000410000 */
[----:B------:R-:W-:Y:S01]  /*4c30*/  @!P0 F2FP.BF16.PACK_AB R2, R2, R15 ;  /* 0x0000000f0202823e */ /* 0x000fe200000010ff */
[-C--:B------:R-:W-:Y:S02]  /*4c40*/  @!P0 FMUL.FTZ R4, R4, R5.reuse ;  /* 0x0000000504048220 */ /* 0x080fe40000410000 */
[----:B------:R-:W-:Y:S01]  /*4c50*/  @!P0 FFMA.FTZ R3, R13, R6, R3 ;  /* 0x000000060d038223 */ /* 0x000fe20000010003 */
[----:B------:R-:W-:Y:S01]  /*4c60*/  @!P0 MOV R9, R2 ;  /* 0x0000000200098202 */ /* 0x000fe20000000f00 */
        /* <DEDUP_REMOVED lines=9> */
.L_x_1314:
[----:B------:R-:W-:Y:S05]  /*4d00*/  BSYNC B0 ;  /* 0x0000000000007941 */ /* 0x000fea0003800000 */
.L_x_1313:
        /* <DEDUP_REMOVED lines=58> */
.L_x_1316:
[----:B------:R-:W-:Y:S05]  /*50b0*/  BSYNC B0 ;  /* 0x0000000000007941 */ /* 0x000fea0003800000 */
.L_x_1315:
        /* <DEDUP_REMOVED lines=58> */
.L_x_1303:
        /* <DEDUP_REMOVED lines=47> */
.L_x_1318:
[----:B------:R-:W-:Y:S05]  /*5750*/  BSYNC B0 ;  /* 0x0000000000007941 */ /* 0x000fea0003800000 */
.L_x_1317:
        /* <DEDUP_REMOVED lines=26> */
[----:B--2---:R-:W-:Y:S02]  /*5900*/  PRMT R46, R2, 0x5410, R0 ;  /* 0x00005410022e7816 */ /* 0x004fe40000000000 */
[----:B------:R-:W-:Y:S04]  /*5910*/  MOV R0, R36 ;  /* 0x0000002400007202 */ /* 0x000fe80000000f00 */
[----:B------:R-:W-:Y:S01]  /*5920*/  PRMT R45, R0, 0x7610, R45 ;  /* 0x00007610002d7816 */ /* 0x000fe2000000002d */
[----:B------:R-:W-:Y:S05]  /*5930*/  IMAD.MOV.U32 R0, RZ, RZ, R37 ;  /* 0x000000ffff007224 */ /* 0x000fea00078e0025 */
        /* <DEDUP_REMOVED lines=11> */
[----:B------:R-:W-:Y:S02]  /*59f0*/  IMAD.MOV.U32 R28, RZ, RZ, R13 ;  /* 0x000000ffff1c7224 */ /* 0x000fe400078e000d */
[----:B------:R-:W-:Y:S01]  /*5a00*/  IMAD.MOV.U32 R8, RZ, RZ, R7 ;  /* 0x000000ffff087224 */ /* 0x000fe200078e0007 */
        /* <DEDUP_REMOVED lines=16> */
[----:B------:R-:W-:Y:S02]  /*5b10*/  @!P0 SHF.R.U32.HI R5, RZ, 0x10, R5 ;  /* 0x00000010ff058819 */ /* 0x000fe40000011605 */
[----:B------:R-:W-:Y:S02]  /*5b20*/  IADD3 R3, R4, R3, R228 ;  /* 0x0000000304037210 */ /* 0x000fe40007ffe0e4 */
[----:B------:R-:W-:Y:S02]  /*5b30*/  @!P0 PRMT R5, R9, 0x5410, R5 ;  /* 0x0000541009058816 */ /* 0x000fe40000000005 */
[----:B------:R-:W-:Y:S01]  /*5b40*/  @!P0 PRMT R28, R28, 0x5410, R10 ;  /* 0x000054101c1c8816 */ /* 0x000fe2000000000a */
[----:B------:R-:W-:Y:S01]  /*5b50*/  IMAD.SHL.U32 R13, R3, 0x2, RZ ;  /* 0x00000002030d7824 */ /* 0x000fe200078e00ff */
[--C-:B------:R-:W-:Y:S02]  /*5b60*/  @!P0 SHF.R.U32.HI R3, RZ, 0x10, R7.reuse ;  /* 0x00000010ff038819 */ /* 0x100fe40000011607 */
[----:B------:R-:W-:Y:S02]  /*5b70*/  MOV R4, R6 ;  /* 0x0000000600047202 */ /* 0x000fe40000000f00 */
[----:B------:R-:W-:Y:S01]  /*5b80*/  @!P0 SHF.R.U64 R6, R6, 0x10, R7 ;  /* 0x0000001006068819 */ /* 0x000fe20000001207 */
[----:B------:R-:W2:Y:S01]  /*5b90*/  LDS.128 R12, [R13+0x6100] ;  /* 0x006100000d0c7984 */ /* 0x000ea20000000c00 */
[----:B------:R-:W-:Y:S02]  /*5ba0*/  @!P0 PRMT R7, R0, 0x5410, R2 ;  /* 0x0000541000078816 */ /* 0x000fe40000000002 */
[----:B------:R-:W-:Y:S01]  /*5bb0*/  @!P0 PRMT R9, R4, 0x5410, R6 ;  /* 0x0000541004098816 */ /* 0x000fe20000000006 */
[----:B------:R-:W-:Y:S01]  /*5bc0*/  @!P0 IMAD.U32 R4, R11, 0x10000, RZ ;  /* 0x000100000b048824 */ /* 0x000fe200078e00ff */
[----:B------:R-:W-:Y:S01]  /*5bd0*/  @!P0 PRMT R10, R8, 0x5410, R3 ;  /* 0x00005410080a8816 */ /* 0x000fe20000000003 */
[----:B------:R-:W-:Y:S01]  /*5be0*/  @!P0 IMAD.U32 R2, R7, 0x10000, RZ ;  /* 0x0001000007028824 */ /* 0x000fe200078e00ff */
[----:B------:R-:W-:Y:S01]  /*5bf0*/  @!P0 PRMT R29, R29, 0x5410, R30 ;  /* 0x000054101d1d8816 */ /* 0x000fe2000000001e */
[----:B-1----:R-:W-:Y:S01]  /*5c00*/  @!P0 IMAD.U32 R3, R32, 0x10000, RZ ;  /* 0x0001000020038824 */ /* 0x002fe200078e00ff */
[----:B------:R-:W-:Y:S02]  /*5c10*/  @!P0 PRMT R31, R44, 0x5410, R31 ;  /* 0x000054102c1f8816 */ /* 0x000fe4000000001f */
        /* <DEDUP_REMOVED lines=53> */
[C---:B------:R-:W-:Y:S01]  /*5f70*/  @!P0 SHF.L.U32 R8, R10.reuse, 0x10, RZ ;  /* 0x000000100a088819 */ /* 0x040fe200000006ff */
[----:B------:R-:W-:Y:S02]  /*5f80*/  @!P0 IMAD.U32 R9, R31, 0x10000, RZ ;  /* 0x000100001f098824 */ /* 0x000fe400078e00ff */
        /* <DEDUP_REMOVED lines=28> */
.L_x_1320:
[----:B------:R-:W-:Y:S05]  /*6150*/  BSYNC B0 ;  /* 0x0000000000007941 */ /* 0x000fea0003800000 */
.L_x_1319:
[----:B------:R-:W-:Y:S01]  /*6160*/  ISETP.GE.AND P0, PT, R106, c[0x0][0x1d4], PT ;  /* 0x000075006a007a0c */ /* 0x000fe20003f06270 */
[----:B------:R-:W-:Y:S01]  /*6170*/  @!UPT UIADD3 URZ, URZ, URZ, URZ ;  /* 0x0000003f3f3ff290 */ /* 0x000fe2000fffe03f */
[----:B------:R-:W-:Y:S11]  /*6180*/  BSSY B0, `(.L_x_1321) ;  /* 0x0000079000007945 */ /* 0x000ff60003800000 */
[----:B------:R-:W-:-:S05]  /*6190*/  @P0 BRA `(.L_x_1322) ;  /* 0x0000077000000947 */ /* 0x000fca0003800000 */
[----:B------:R-:W-:Y:S01]  /*61a0*/  LOP3.LUT P1, RZ, R217, 0x1, RZ, 0xc0, !PT ;  /* 0x00000001d9ff7812 */ /* 0x000fe2000782c0ff */
[----:B------:R-:W2:Y:S01]  /*61b0*/  LDS.128 R28, [R88+0x6100] ;  /* 0x00610000581c7984 */ /* 0x000ea20000000c00 */
[----:B------:R-:W-:Y:S02]  /*61c0*/  ISETP.GE.AND P0, PT, R106, c[0x0][0x27c], PT ;  /* 0x00009f006a007a0c */ /* 0x000fe40003f06270 */
[----:B------:R-:W-:Y:S04]  /*61d0*/  SEL R0, R112, R110, !P1 ;  /* 0x0000006e70007207 */ /* 0x000fe80004800000 */
[----:B-1----:R-:W-:Y:S04]  /*61e0*/  SHF.R.S32.HI R2, RZ, 0x1f, R0 ;  /* 0x0000001fff027819 */ /* 0x002fe80000011400 */
[----:B------:R-:W-:Y:S03]  /*61f0*/  LEA.HI R0, R2, R0, RZ, 0x4 ;  /* 0x0000000002007211 */ /* 0x000fe600078f20ff */
[--C-:B------:R-:W-:Y:S02]  /*6200*/  @!P0 SHF.R.U64 R3, R36, 0x10, R37.reuse ;  /* 0x0000001024038819 */ /* 0x100fe40000001225 */
[----:B------:R-:W-:Y:S02]  /*6210*/  LEA.HI.SX32 R0, R0, R98, 0x1c ;  /* 0x0000006200007211 */ /* 0x000fe400078fe2ff */
[----:B------:R-:W-:Y:S02]  /*6220*/  @!P0 SHF.R.U32.HI R6, RZ, 0x10, R37 ;  /* 0x00000010ff068819 */ /* 0x000fe40000011625 */
[----:B------:R-:W-:Y:S01]  /*6230*/  SHF.R.S32.HI R2, RZ, 0x1f, R0 ;  /* 0x0000001fff027819 */ /* 0x000fe20000011400 */
[----:B------:R-:W-:Y:S01]  /*6240*/  IMAD.SHL.U32 R32, R0, 0x8, RZ ;  /* 0x0000000800207824 */ /* 0x000fe200078e00ff */
[C---:B------:R-:W-:Y:S02]  /*6250*/  @!P0 PRMT R13, R45.reuse, 0x5410, R3 ;  /* 0x000054102d0d8816 */ /* 0x040fe40000000003 */
        /* <DEDUP_REMOVED lines=11> */
[----:B------:R-:W-:Y:S01]  /*6310*/  @!P0 PRMT R15, R46, 0x5432, R15 ;  /* 0x000054322e0f8816 */ /* 0x000fe2000000000f */
        /* <DEDUP_REMOVED lines=8> */
[----:B--2---:R-:W-:Y:S01]  /*63a0*/  @!P0 IMAD.U32 R5, R28, 0x10000, RZ ;  /* 0x000100001c058824 */ /* 0x004fe200078e00ff */
[----:B------:R-:W-:Y:S02]  /*63b0*/  @!P0 LOP3.LUT R3, R3, 0xffff0000, RZ, 0xc0, !PT ;  /* 0xffff000003038812 */ /* 0x000fe400078ec0ff */
[----:B-1----:R-:W-:Y:S04]  /*63c0*/  @!P0 SHF.R.U64 R4, R18, 0x10, R19 ;  /* 0x0000001012048819 */ /* 0x002fe80000001213 */
        /* <DEDUP_REMOVED lines=84> */
.L_x_1322:
[----:B------:R-:W-:Y:S05]  /*6910*/  BSYNC B0 ;  /* 0x0000000000007941 */ /* 0x000fea0003800000 */
.L_x_1321:
        /* <DEDUP_REMOVED lines=9> */
[----:B------:R-:W-:Y:S02]  /*69b0*/  @!P0 SHF.R.U64 R8, R42, 0x10, R43 ;  /* 0x000000102a088819 */ /* 0x000fe4000000122b */
[----:B------:R-:W-:Y:S02]  /*69c0*/  LEA.HI.SX32 R0, R0, R97, 0x1c ;  /* 0x0000006100007211 */ /* 0x000fe400078fe2ff */
[----:B------:R-:W-:Y:S02]  /*69d0*/  @!P0 SHF.R.U64 R3, R22, 0x10, R23 ;  /* 0x0000001016038819 */ /* 0x000fe40000001217 */
[----:B------:R-:W-:Y:S01]  /*69e0*/  SHF.R.S32.HI R2, RZ, 0x1f, R0 ;  /* 0x0000001fff027819 */ /* 0x000fe20000011400 */
[----:B------:R-:W-:Y:S01]  /*69f0*/  IMAD.SHL.U32 R32, R0, 0x8, RZ ;  /* 0x0000000800207824 */ /* 0x000fe200078e00ff */
[----:B------:R-:W-:Y:S02]  /*6a00*/  @!P0 PRMT R22, R48, 0x5410, R8 ;  /* 0x0000541030168816 */ /* 0x000fe40000000008 */
[----:B------:R-:W-:Y:S02]  /*6a10*/  LEA.HI R0, R2, R0, RZ, 0x3 ;  /* 0x0000000002007211 */ /* 0x000fe400078f18ff */
[----:B------:R-:W-:Y:S02]  /*6a20*/  LOP3.LUT R2, R226, 0x38, R32, 0xf8, !PT ;  /* 0x00000038e2027812 */ /* 0x000fe400078ef820 */
[----:B------:R-:W-:Y:S01]  /*6a30*/  @!P0 SHF.R.U32.HI R7, RZ, 0x10, R41 ;  /* 0x00000010ff078819 */ /* 0x000fe20000011629 */
[----:B------:R-:W-:Y:S01]  /*6a40*/  IMAD.SHL.U32 R0, R0, 0x200, RZ ;  /* 0x0000020000007824 */ /* 0x000fe200078e00ff */
[----:B------:R-:W-:Y:S02]  /*6a50*/  LOP3.LUT R2, R2, R227, RZ, 0x3c, !PT ;  /* 0x000000e302027212 */ /* 0x000fe400078e3cff */
[----:B------:R-:W-:Y:S02]  /*6a60*/  @!P0 PRMT R11, R47, 0x5432, R7 ;  /* 0x000054322f0b8816 */ /* 0x000fe40000000007 */
[----:B------:R-:W-:Y:S02]  /*6a70*/  LOP3.LUT R0, R0, 0x7ffff000, RZ, 0xc0, !PT ;  /* 0x7ffff00000007812 */ /* 0x000fe400078ec0ff */
[----:B------:R-:W-:Y:S01]  /*6a80*/  @!P0 SHF.R.U32.HI R5, RZ, 0x10, R23 ;  /* 0x00000010ff058819 */ /* 0x000fe20000011617 */
[----:B------:R-:W-:Y:S01]  /*6a90*/  @!P0 IMAD.U32 R16, R11, 0x10000, RZ ;  /* 0x000100000b108824 */ /* 0x000fe200078e00ff */
[----:B------:R-:W-:Y:S01]  /*6aa0*/  IADD3 R0, R2, R0, R228 ;  /* 0x0000000002007210 */ /* 0x000fe20007ffe0e4 */
[----:B-1----:R-:W-:Y:S01]  /*6ab0*/  @!P0 IMAD.U32 R8, R28, 0x10000, RZ ;  /* 0x000100001c088824 */ /* 0x002fe200078e00ff */
[----:B------:R-:W-:Y:S01]  /*6ac0*/  @!P0 PRMT R10, R27, 0x5432, R3 ;  /* 0x000054321b0a8816 */ /* 0x000fe20000000003 */
[----:B------:R-:W-:Y:S01]  /*6ad0*/  @!P0 IMAD.U32 R17, R29, 0x10000, RZ ;  /* 0x000100001d118824 */ /* 0x000fe200078e00ff */
[----:B------:R-:W-:Y:S01]  /*6ae0*/  @!P0 SHF.R.U64 R4, R40, 0x10, R41 ;  /* 0x0000001028048819 */ /* 0x000fe20000001229 */
[----:B------:R-:W-:Y:S01]  /*6af0*/  IMAD.SHL.U32 R0, R0, 0x2, RZ ;  /* 0x0000000200007824 */ /* 0x000fe200078e00ff */
[----:B------:R-:W-:Y:S02]  /*6b00*/  @!P0 SHF.R.U32.HI R2, RZ, 0x10, R21 ;  /* 0x00000010ff028819 */ /* 0x000fe40000011615 */
[----:B------:R-:W-:Y:S02]  /*6b10*/  @!P0 SHF.R.U32.HI R9, RZ, 0x10, R43 ;  /* 0x00000010ff098819 */ /* 0x000fe4000001162b */
[----:B------:R1:W2:Y:S02]  /*6b20*/  LDS.128 R12, [R0+0x6100] ;  /* 0x00610000000c7984 */ /* 0x0002a40000000c00 */
[----:B-1----:R-:W-:Y:S02]  /*6b30*/  @!P0 SHF.R.U64 R0, R20, 0x10, R21 ;  /* 0x0000001014008819 */ /* 0x002fe40000001215 */
[----:B------:R-:W-:Y:S02]  /*6b40*/  @!P0 PRMT R20, R47, 0x5410, R4 ;  /* 0x000054102f148816 */ /* 0x000fe40000000004 */
[C---:B------:R-:W-:Y:S02]  /*6b50*/  @!P0 PRMT R6, R26.reuse, 0x5432, R0 ;  /* 0x000054321a068816 */ /* 0x040fe40000000000 */
[----:B------:R-:W-:Y:S01]  /*6b60*/  @!P0 PRMT R4, R26, 0x5410, R2 ;  /* 0x000054101a048816 */ /* 0x000fe20000000002 */
[----:B------:R-:W-:Y:S01]  /*6b70*/  @!P0 IMAD.U32 R7, R20, 0x10000, RZ ;  /* 0x0001000014078824 */ /* 0x000fe200078e00ff */
[----:B------:R-:W-:Y:S01]  /*6b80*/  @!P0 PRMT R21, R48, 0x5432, R9 ;  /* 0x0000543230158816 */ /* 0x000fe20000000009 */
[C---:B------:R-:W-:Y:S01]  /*6b90*/  @!P0 IMAD.U32 R2, R6.reuse, 0x10000, RZ ;  /* 0x0001000006028824 */ /* 0x040fe200078e00ff */
[----:B------:R-:W-:Y:S02]  /*6ba0*/  @!P0 LOP3.LUT R6, R6, 0xffff0000, RZ, 0xc0, !PT ;  /* 0xffff000006068812 */ /* 0x000fe400078ec0ff */
[----:B------:R-:W-:Y:S02]  /*6bb0*/  @!P0 PRMT R9, R27, 0x5410, R5 ;  /* 0x000054101b098816 */ /* 0x000fe40000000005 */
[----:B------:R-:W-:Y:S01]  /*6bc0*/  @!P0 SHF.L.U32 R5, R4, 0x10, RZ ;  /* 0x0000001004058819 */ /* 0x000fe200000006ff */
        /* <DEDUP_REMOVED lines=12> */
[----:B------:R-:W-:Y:S02]  /*6c90*/  @!P0 LOP3.LUT R2, R13, 0xffff0000, RZ, 0xc0, !PT ;  /* 0xffff00000d028812 */ /* 0x000fe400078ec0ff */
[----:B------:R-:W-:Y:S02]  /*6ca0*/  @!P0 LOP3.LUT R19, R29, 0xffff0000, RZ, 0xc0, !PT ;  /* 0xffff00001d138812 */ /* 0x000fe400078ec0ff */
[----:B------:R-:W-:Y:S01]  /*6cb0*/  @!P0 LOP3.LUT R5, R12, 0xffff0000, RZ, 0xc0, !PT ;  /* 0xffff00000c058812 */ /* 0x000fe200078ec0ff */
[----:B------:R-:W-:Y:S01]  /*6cc0*/  @!P0 FMUL.FTZ R20, R2, R18 ;  /* 0x0000001202148220 */ /* 0x000fe20000410000 */
[----:B------:R-:W-:Y:S03]  /*6cd0*/  @!P0 LOP3.LUT R7, R4, 0xffff0000, RZ, 0xc0, !PT ;  /* 0xffff000004078812 */ /* 0x000fe600078ec0ff */
[----:B------:R-:W-:Y:S02]  /*6ce0*/  @!P0 FMUL.FTZ R23, R5, R8 ;  /* 0x0000000805178220 */ /* 0x000fe40000410000 */
[-C--:B------:R-:W-:Y:S02]  /*6cf0*/  @!P0 FMUL.FTZ R4, R2, R7.reuse ;  /* 0x0000000702048220 */ /* 0x080fe40000410000 */
[----:B------:R-:W-:Y:S02]  /*6d00*/  @!P0 FFMA.FTZ R25, R19, R7, -R20 ;  /* 0x0000000713198223 */ /* 0x000fe40000010814 */
[----:B------:R-:W-:Y:S02]  /*6d10*/  @!P0 FMUL.FTZ R2, R5, R6 ;  /* 0x0000000605028220 */ /* 0x000fe40000410000 */
[----:B------:R-:W-:Y:S01]  /*6d20*/  @!P0 IMAD.U32 R20, R22, 0x10000, RZ ;  /* 0x0001000016148824 */ /* 0x000fe200078e00ff */
[----:B------:R-:W-:Y:S01]  /*6d30*/  @!P0 F2FP.BF16.PACK_AB R25, R25, R24 ;  /* 0x000000181919823e */ /* 0x000fe200000010ff */
[----:B------:R-:W-:Y:S02]  /*6d40*/  @!P0 IMAD.U32 R5, R14, 0x10000, RZ ;  /* 0x000100000e058824 */ /* 0x000fe400078e00ff */
[----:B------:R-:W-:Y:S02]  /*6d50*/  @!P0 FFMA.FTZ R23, R11, R6, -R23 ;  /* 0x000000060b178223 */ /* 0x000fe40000010817 */
[----:B------:R-:W-:Y:S02]  /*6d60*/  @!P0 FFMA.FTZ R2, R8, R11, R2 ;  /* 0x0000000b08028223 */ /* 0x000fe40000010002 */
[----:B------:R-:W-:Y:S01]  /*6d70*/  @!P0 IMAD.U32 R8, R30, 0x10000, RZ ;  /* 0x000100001e088824 */ /* 0x000fe200078e00ff */
[----:B------:R-:W-:Y:S01]  /*6d80*/  @!P0 F2FP.BF16.PACK_AB R24, R23, R33 ;  /* 0x000000211718823e */ /* 0x000fe200000010ff */
[----:B------:R-:W-:Y:S02]  /*6d90*/  @!P0 IMAD.U32 R6, R10, 0x10000, RZ ;  /* 0x000100000a068824 */ /* 0x000fe400078e00ff */
[C---:B------:R-:W-:Y:S02]  /*6da0*/  @!P0 FMUL.FTZ R7, R5.reuse, R20 ;  /* 0x0000001405078220 */ /* 0x040fe40000410000 */
[-C--:B------:R-:W-:Y:S02]  /*6db0*/  @!P0 FMUL.FTZ R5, R5, R6.reuse ;  /* 0x0000000605058220 */ /* 0x080fe40000410000 */
[----:B------:R-:W-:Y:S01]  /*6dc0*/  @!P0 FFMA.FTZ R27, R8, R6, -R7 ;  /* 0x00000006081b8223 */ /* 0x000fe20000010807 */
[----:B------:R-:W-:Y:S01]  /*6dd0*/  @!P0 SHF.L.U32 R7, R15, 0x10, RZ ;  /* 0x000000100f078819 */ /* 0x000fe200000006ff */
[----:B------:R-:W-:Y:S01]  /*6de0*/  @!P0 FFMA.FTZ R3, R16, R17, R3 ;  /* 0x0000001110038223 */ /* 0x000fe20000010003 */
[----:B------:R-:W-:Y:S01]  /*6df0*/  @!P0 LOP3.LUT R16, R30, 0xffff0000, RZ, 0xc0, !PT ;  /* 0xffff00001e108812 */ /* 0x000fe200078ec0ff */
[----:B------:R-:W-:Y:S01]  /*6e00*/  @!P0 IMAD.U32 R17, R21, 0x10000, RZ ;  /* 0x0001000015118824 */ /* 0x000fe200078e00ff */
[----:B------:R-:W-:Y:S01]  /*6e10*/  @!P0 LOP3.LUT R6, R15, 0xffff0000, RZ, 0xc0, !PT ;  /* 0xffff00000f068812 */ /* 0x000fe200078ec0ff */
[----:B------:R-:W-:Y:S01]  /*6e20*/  @!P0 FFMA.FTZ R4, R18, R19, R4 ;  /* 0x0000001312048223 */ /* 0x000fe20000010004 */
[----:B------:R-:W-:Y:S01]  /*6e30*/  @!P0 LOP3.LUT R19, R21, 0xffff0000, RZ, 0xc0, !PT ;  /* 0xffff000015138812 */ /* 0x000fe200078ec0ff */
[----:B------:R-:W-:Y:S01]  /*6e40*/  @!P0 FFMA.FTZ R5, R20, R8, R5 ;  /* 0x0000000814058223 */ /* 0x000fe20000010005 */
[----:B------:R-:W-:Y:S01]  /*6e50*/  @!P0 LOP3.LUT R20, R31, 0xffff0000, RZ, 0xc0, !PT ;  /* 0xffff00001f148812 */ /* 0x000fe200078ec0ff */
[----:B------:R-:W-:Y:S01]  /*6e60*/  @!P0 IMAD.U32 R8, R9, 0x10000, RZ ;  /* 0x0001000009088824 */ /* 0x000fe200078e00ff */
[----:B------:R-:W-:Y:S01]  /*6e70*/  @!P0 F2FP.BF16.PACK_AB R3, R4, R3 ;  /* 0x000000030403823e */ /* 0x000fe200000010ff */
[----:B------:R-:W-:Y:S02]  /*6e80*/  @!P0 IMAD.U32 R18, R31, 0x10000, RZ ;  /* 0x000100001f128824 */ /* 0x000fe400078e00ff */
[C---:B------:R-:W-:Y:S02]  /*6e90*/  @!P0 FMUL.FTZ R11, R7.reuse, R17 ;  /* 0x00000011070b8220 */ /* 0x040fe40000410000 */
[-C--:B------:R-:W-:Y:S02]  /*6ea0*/  @!P0 FMUL.FTZ R7, R7, R8.reuse ;  /* 0x0000000807078220 */ /* 0x080fe40000410000 */
[----:B------:R-:W-:Y:S01]  /*6eb0*/  @!P0 FFMA.FTZ R26, R18, R8, -R11 ;  /* 0x00000008121a8223 */ /* 0x000fe2000001080b */
[----:B------:R-:W-:Y:S01]  /*6ec0*/  @!P0 LOP3.LUT R8, R9, 0xffff0000, RZ, 0xc0, !PT ;  /* 0xffff000009088812 */ /* 0x000fe200078ec0ff */
[----:B------:R-:W-:Y:S01]  /*6ed0*/  @!P0 FMUL.FTZ R9, R6, R19 ;  /* 0x0000001306098220 */ /* 0x000fe20000410000 */
[----:B------:R-:W-:Y:S01]  /*6ee0*/  @!P0 LOP3.LUT R11, R22, 0xffff0000, RZ, 0xc0, !PT ;  /* 0xffff0000160b8812 */ /* 0x000fe200078ec0ff */
[----:B------:R-:W-:Y:S01]  /*6ef0*/  @!P0 IMAD.MOV.U32 R28, RZ, RZ, R24 ;  /* 0x000000ffff1c8224 */ /* 0x000fe200078e0018 */
[C---:B----4-:R-:W-:Y:S01]  /*6f00*/  LEA R22, P1, R65.reuse, R50, 0x1 ;  /* 0x0000003241167211 */ /* 0x050fe200078208ff */
[-C--:B------:R-:W-:Y:S01]  /*6f10*/  @!P0 FFMA.FTZ R21, R20, R8.reuse, -R9 ;  /* 0x0000000814158223 */ /* 0x080fe20000010809 */
[----:B------:R-:W-:Y:S01]  /*6f20*/  @!P0 LOP3.LUT R9, R10, 0xffff0000, RZ, 0xc0, !PT ;  /* 0xffff00000a098812 */ /* 0x000fe200078ec0ff */
[----:B------:R-:W-:Y:S01]  /*6f30*/  @!P0 FMUL.FTZ R8, R6, R8 ;  /* 0x0000000806088220 */ /* 0x000fe20000410000 */
[----:B------:R-:W-:Y:S01]  /*6f40*/  @!P0 LOP3.LUT R6, R14, 0xffff0000, RZ, 0xc0, !PT ;  /* 0xffff00000e068812 */ /* 0x000fe200078ec0ff */
[----:B------:R-:W-:Y:S01]  /*6f50*/  @!P0 IMAD.MOV.U32 R29, RZ, RZ, R25 ;  /* 0x000000ffff1d8224 */ /* 0x000fe200078e0019 */
[----:B---3--:R-:W-:Y:S01]  /*6f60*/  LEA.HI.X R23, R65, R51, R91, 0x1, P1 ;  /* 0x0000003341177211 */ /* 0x008fe200008f0c5b */
[----:B------:R-:W-:Y:S01]  /*6f70*/  @!P0 IMAD.MOV.U32 R13, RZ, RZ, R3 ;  /* 0x000000ffff0d8224 */ /* 0x000fe200078e0003 */
[----:B------:R-:W-:Y:S01]  /*6f80*/  @!P0 F2FP.BF16.PACK_AB R21, R21, R26 ;  /* 0x0000001a1515823e */ /* 0x000fe200000010ff */
[C---:B------:R-:W-:Y:S02]  /*6f90*/  @!P0 FMUL.FTZ R10, R6.reuse, R11 ;  /* 0x0000000b060a8220 */ /* 0x040fe40000410000 */
[----:B------:R-:W-:Y:S01]  /*6fa0*/  @!P0 FMUL.FTZ R6, R6, R9 ;  /* 0x0000000906068220 */ /* 0x000fe20000410000 */
[----:B------:R-:W-:Y:S01]  /*6fb0*/  @!P0 MOV R31, R21 ;  /* 0x00000015001f8202 */ /* 0x000fe20000000f00 */
[----:B------:R-:W-:Y:S01]  /*6fc0*/  @!P0 FFMA.FTZ R10, R16, R9, -R10 ;  /* 0x00000009100a8223 */ /* 0x000fe2000001080a */
[----:B------:R-:W-:Y:S01]  /*6fd0*/  @!P0 F2FP.BF16.PACK_AB R9, R2, R0 ;  /* 0x000000000209823e */ /* 0x000fe200000010ff */
[----:B------:R-:W-:Y:S02]  /*6fe0*/  @!P0 FFMA.FTZ R6, R11, R16, R6 ;  /* 0x000000100b068223 */ /* 0x000fe40000010006 */
[----:B------:R-:W-:Y:S01]  /*6ff0*/  @!P0 FFMA.FTZ R7, R17, R18, R7 ;  /* 0x0000001211078223 */ /* 0x000fe20000010007 */
[----:B------:R-:W-:Y:S01]  /*7000*/  @!P0 F2FP.BF16.PACK_AB R10, R10, R27 ;  /* 0x0000001b0a0a823e */ /* 0x000fe200000010ff */
[----:B------:R-:W-:Y:S01]  /*7010*/  @!P0 FFMA.FTZ R8, R19, R20, R8 ;  /* 0x0000001413088223 */ /* 0x000fe20000010008 */
[----:B------:R-:W-:Y:S01]  /*7020*/  @!P0 F2FP.BF16.PACK_AB R2, R6, R5 ;  /* 0x000000050602823e */ /* 0x000fe200000010ff */
[----:B------:R-:W-:Y:S02]  /*7030*/  @!P0 IMAD.MOV.U32 R12, RZ, RZ, R9 ;  /* 0x000000ffff0c8224 */ /* 0x000fe400078e0009 */
[----:B------:R-:W-:Y:S01]  /*7040*/  @!P0 IMAD.MOV.U32 R30, RZ, RZ, R10 ;  /* 0x000000ffff1e8224 */ /* 0x000fe200078e000a */
[----:B------:R-:W-:Y:S01]  /*7050*/  @!P0 F2FP.BF16.PACK_AB R0, R8, R7 ;  /* 0x000000070800823e */ /* 0x000fe200000010ff */
[----:B------:R-:W-:Y:S03]  /*7060*/  @!P0 IMAD.MOV.U32 R14, RZ, RZ, R2 ;  /* 0x000000ffff0e8224 */ /* 0x000fe600078e0002 */
        /* <DEDUP_REMOVED lines=9> */
.L_x_1302:
        /* <DEDUP_REMOVED lines=39> */
.L_x_1306:
[----:B------:R-:W-:Y:S05]  /*7370*/  BSYNC B1 ;  /* 0x0000000000017941 */ /* 0x000fea0003800000 */
.L_x_1301:
        /* <DEDUP_REMOVED lines=10> */
[C---:B------:R-:W-:Y:S04]  /*7420*/  IMAD.WIDE.U32 R4, R53.reuse, c[0x0][0x218], R4 ;  /* 0x0000860035047a25 */ /* 0x040fe800078e0004 */
        /* <DEDUP_REMOVED lines=15> */
[C---:B------:R-:W-:Y:S01]  /*7520*/  @P0 IMAD R0, R9.reuse, c[0x0][0x25c], R0 ;  /* 0x0000970009000a24 */ /* 0x040fe200078e0200 */
[----:B------:R-:W-:Y:S02]  /*7530*/  @P0 MOV R7, R64 ;  /* 0x0000004000070202 */ /* 0x000fe40000000f00 */
        /* <DEDUP_REMOVED lines=13> */
[----:B------:R-:W-:Y:S05]  /*7610*/  @P0 LEA.HI.X R3, R6, c[0x0][0x254], R0, 0x1, P2 ;  /* 0x0000950006030a11 */ /* 0x000fea00010f0c00 */
[----:B------:R2:W-:Y:S04]  /*7620*/  @P0 LDGSTS.E.BYPASS.LTC128B.128 [R193+0x1100], [R2.64], !P6 ;  /* 0x0110000002c10fae */ /* 0x0005e8000f101d48 */
[----:B------:R2:W-:Y:S04]  /*7630*/  @P0 LDGSTS.E.BYPASS.LTC128B.128 [R193+0x3100], [R2.64+0x80], !P5 ;  /* 0x0310008002c10fae */ /* 0x0005e8000e901d48 */
[----:B------:R2:W-:Y:S01]  /*7640*/  @P0 LDGSTS.E.BYPASS.LTC128B.128 [R193+0x5100], [R2.64+0x100], !P4 ;  /* 0x0510010002c10fae */ /* 0x0005e2000e101d48 */
[----:B------:R-:W-:Y:S03]  /*7650*/  ISETP.GT.AND P0, PT, R55, R215, PT ;  /* 0x000000d73700720c */ /* 0x000fe60003f04270 */
[----:B------:R-:W0:Y:S04]  /*7660*/  LDGDEPBAR ;  /* 0x00000000000079af */ /* 0x000e280000000000 */
[----:B--2---:R1:W2:Y:S01]  /*7670*/  SHFL.IDX PT, R2, R10, RZ, 0x1c1f ;  /* 0x001c1fff0a027589 */ /* 0x0042a200000e0000 */
[----:B------:R-:W-:Y:S04]  /*7680*/  DEPBAR.LE SB0, 0x0 ;  /* 0x000080000000791a */ /* 0x000fe80000000000 */
[----:B------:R1:W3:Y:S04]  /*7690*/  SHFL.IDX PT, R3, R11, RZ, 0x1c1f ;  /* 0x001c1fff0b037589 */ /* 0x0002e800000e0000 */
[----:B------:R-:W-:Y:S06]  /*76a0*/  BAR.SYNC.DEFER_BLOCKING 0x0 ;  /* 0x0000000000007b1d */ /* 0x000fec0000010000 */
[----:B------:R-:W-:-:S05]  /*76b0*/  @!P0 BRA `(.L_x_1324) ;  /* 0x0000020000008947 */ /* 0x000fca0003800000 */
[----:B------:R-:W-:Y:S02]  /*76c0*/  ISETP.GE.AND P1, PT, R102, c[0x0][0x1d4], PT ;  /* 0x0000750066007a0c */ /* 0x000fe40003f26270 */
[C---:B------:R-:W-:Y:S02]  /*76d0*/  ISETP.GE.AND P3, PT, R213.reuse, c[0x0][0x1d4], PT ;  /* 0x00007500d5007a0c */ /* 0x040fe40003f66270 */
[----:B------:R-:W-:Y:S09]  /*76e0*/  ISETP.GE.AND P2, PT, R212, c[0x0][0x1d4], PT ;  /* 0x00007500d4007a0c */ /* 0x000ff20003f46270 */
[----:B------:R-:W5:Y:S01]  /*76f0*/  @!P1 LDS.128 R12, [R209] ;  /* 0x00000000d10c9984 */ /* 0x000f620000000c00 */
[CC--:B-12---:R-:W-:Y:S04]  /*7700*/  @!P1 LEA R4, P0, R102.reuse, R2.reuse, 0x1 ;  /* 0x0000000266049211 */ /* 0x0c6fe800078008ff */
[-C--:B---3--:R-:W-:Y:S02]  /*7710*/  @!P1 LEA.HI.X R5, R102, R3.reuse, R103, 0x1, P0 ;  /* 0x0000000366059211 */ /* 0x088fe400000f0c67 */
[CC--:B------:R-:W-:Y:S04]  /*7720*/  @!P3 LEA R8, P0, R213.reuse, R2.reuse, 0x1 ;  /* 0x00000002d508b211 */ /* 0x0c0fe800078008ff */
[-C--:B------:R-:W-:Y:S02]  /*7730*/  @!P3 LEA.HI.X R9, R213, R3.reuse, R235, 0x1, P0 ;  /* 0x00000003d509b211 */ /* 0x080fe400000f0ceb */
[CC--:B------:R-:W-:Y:S04]  /*7740*/  @!P2 LEA R6, P0, R212.reuse, R2.reuse, 0x1 ;  /* 0x00000002d406a211 */ /* 0x0c0fe800078008ff */
[-C--:B------:R-:W-:Y:S02]  /*7750*/  @!P2 LEA.HI.X R7, R212, R3.reuse, R234, 0x1, P0 ;  /* 0x00000003d407a211 */ /* 0x080fe400000f0cea */
[----:B------:R-:W-:Y:S11]  /*7760*/  ISETP.GE.AND P0, PT, R106, c[0x0][0x1d4], PT ;  /* 0x000075006a007a0c */ /* 0x000ff60003f06270 */
[----:B------:R-:W-:Y:S02]  /*7770*/  @!UPT UIADD3 URZ, URZ, URZ, URZ ;  /* 0x0000003f3f3ff290 */ /* 0x000fe4000fffe03f */
[----:B------:R-:W-:Y:S01]  /*7780*/  @!P0 IMAD.SHL.U32 R0, R225, 0x8, RZ ;  /* 0x00000008e1008824 */ /* 0x000fe200078e00ff */
[----:B-----5:R1:W-:Y:S04]  /*7790*/  @!P1 ST.E.128 [R4.64], R12 ;  /* 0x0000000c04009985 */ /* 0x0203e8000c101d08 */
        /* <DEDUP_REMOVED lines=18> */
.L_x_1324:
[----:B------:R-:W-:Y:S05]  /*78c0*/  BSYNC B0 ;  /* 0x0000000000007941 */ /* 0x000fea0003800000 */
.L_x_1323:
[C---:B------:R-:W-:Y:S02]  /*78d0*/  ISETP.GT.AND P0, PT, R52.reuse, R86, PT ;  /* 0x000000563400720c */ /* 0x040fe40003f04270 */
[----:B------:R-:W-:Y:S11]  /*78e0*/  IADD3 R52, R52, -0x1, RZ ;  /* 0xffffffff34347810 */ /* 0x000ff60007ffe0ff */
[----:B-12---:R-:W-:Y:S01]  /*78f0*/  @P0 SHF.R.S32.HI R2, RZ, 0x1f, R52 ;  /* 0x0000001fff020819 */ /* 0x006fe20000011434 */
[----:B------:R-:W-:Y:S02]  /*7900*/  @P0 IMAD R0, R118, R52, RZ ;  /* 0x0000003476000224 */ /* 0x000fe400078e02ff */
[----:B------:R-:W-:Y:S02]  /*7910*/  @P0 IMAD.MOV.U32 R4, RZ, RZ, R70 ;  /* 0x000000ffff040224 */ /* 0x000fe400078e0046 */
[----:B------:R-:W-:Y:S02]  /*7920*/  @P0 IMAD.MOV.U32 R5, RZ, RZ, R69 ;  /* 0x000000ffff050224 */ /* 0x000fe400078e0045 */
[-C--:B------:R-:W-:Y:S02]  /*7930*/  @P0 IMAD R0, R2, R119.reuse, R0 ;  /* 0x0000007702000224 */ /* 0x080fe400078e0200 */
[----:B------:R-:W-:Y:S04]  /*7940*/  @P0 IMAD.WIDE.U32 R4, R52, R119, R4 ;  /* 0x0000007734040225 */ /* 0x000fe800078e0004 */
[----:B------:R-:W-:Y:S01]  /*7950*/  @P0 IMAD.IADD R0, R5, 0x1, R0 ;  /* 0x0000000105000824 */ /* 0x000fe200078e0200 */
[C---:B------:R-:W-:Y:S04]  /*7960*/  @P0 LEA R2, P1, R4.reuse, c[0x0][0x220], 0x1 ;  /* 0x0000880004020a11 */ /* 0x040fe800078208ff */
[----:B---3--:R-:W-:Y:S02]  /*7970*/  @P0 LEA.HI.X R3, R4, c[0x0][0x224], R0, 0x1, P1 ;  /* 0x0000890004030a11 */ /* 0x008fe400008f0c00 */
        /* <DEDUP_REMOVED lines=15> */
.L_x_1300:
[----:B------:R-:W-:Y:S01]  /*7a70*/  IMAD.MOV.U32 R0, RZ, RZ, c[0x0][0x2c4] ;  /* 0x0000b100ff007624 */ /* 0x000fe200078e00ff */
[----:B------:R-:W-:Y:S04]  /*7a80*/  BSSY B0, `(.L_x_1326) ;  /* 0x0000029000007945 */ /* 0x000fe80003800000 */
[----:B------:R-:W-:-:S02]  /*7a90*/  ISETP.NE.AND P3, PT, R0, 0x1, PT ;  /* 0x000000010000780c */ /* 0x000fc40003f65270 */
[----:B------:R-:W-:-:S11]  /*7aa0*/  IADD3 R0, R239, 0x7f, RZ ;  /* 0x0000007fef007810 */ /* 0x000fd60007ffe0ff */
[----:B-1----:R-:W-:-:S05]  /*7ab0*/  @P3 IMAD.HI.U32 R2, R0, c[0x0][0x2c8], RZ ;  /* 0x0000b20000023a27 */ /* 0x002fca00078e00ff */
[----:B------:R-:W-:-:S05]  /*7ac0*/  @P3 SHF.R.U32.HI R0, RZ, c[0x0][0x2cc], R2 ;  /* 0x0000b300ff003a19 */ /* 0x000fca0000011602 */
[----:B------:R-:W-:-:S05]  /*7ad0*/  IMAD.IADD R0, R114, 0x1, R0 ;  /* 0x0000000172007824 */ /* 0x000fca00078e0200 */
[----:B------:R-:W-:-:S04]  /*7ae0*/  SHF.R.S32.HI R2, RZ, 0x1f, R0 ;  /* 0x0000001fff027819 */ /* 0x000fc80000011400 */
[----:B------:R-:W-:-:S04]  /*7af0*/  LEA.HI R0, R2, R0, RZ, 0x6 ;  /* 0x0000000002007211 */ /* 0x000fc800078f30ff */
[----:B------:R-:W-:-:S04]  /*7b00*/  SHF.R.S32.HI R0, RZ, 0x6, R0 ;  /* 0x00000006ff007819 */ /* 0x000fc80000011400 */
[----:B------:R-:W-:Y:S01]  /*7b10*/  IMNMX R6, R113, R0, PT ;  /* 0x0000000071067217 */ /* 0x000fe20003800200 */
[----:B------:R-:W-:-:S03]  /*7b20*/  IMAD.MOV.U32 R0, RZ, RZ, RZ ;  /* 0x000000ffff007224 */ /* 0x000fc600078e00ff */
[----:B------:R-:W-:-:S13]  /*7b30*/  ISETP.GE.AND P0, PT, R6, 0x1, PT ;  /* 0x000000010600780c */ /* 0x000fda0003f06270 */
        /* <DEDUP_REMOVED lines=29> */
.L_x_1327:
[----:B------:R-:W-:Y:S05]  /*7d10*/  BSYNC B0 ;  /* 0x0000000000007941 */ /* 0x000fea0003800000 */
.L_x_1326:
[----:B------:R-:W2:Y:S01]  /*7d20*/  LDL R2, [R1] ;  /* 0x0000000001027983 */ /* 0x000ea20000100800 */
[----:B------:R-:W-:Y:S01]  /*7d30*/  MOV R18, RZ ;  /* 0x000000ff00127202 */ /* 0x000fe20000000f00 */
[----:B------:R-:W-:Y:S01]  /*7d40*/  IMAD.MOV.U32 R15, RZ, RZ, RZ ;  /* 0x000000ffff0f7224 */ /* 0x000fe200078e00ff */
        /* <DEDUP_REMOVED lines=48> */
[----:B--2---:R-:W-:-:S04]  /*8050*/  IMAD R214, R2, R0, RZ ;  /* 0x0000000002d67224 */ /* 0x004fc800078e02ff */
[--C-:B------:R-:W-:Y:S01]  /*8060*/  IMAD.IADD R2, R214, 0x1, R0.reuse ;  /* 0x00000001d6027824 */ /* 0x100fe200078e0200 */
[----:B------:R-:W-:-:S04]  /*8070*/  PRMT R0, RZ, 0x7610, R0 ;  /* 0x00007610ff007816 */ /* 0x000fc80000000000 */
[----:B------:R-:W-:-:S04]  /*8080*/  IMNMX R194, R6, R2, PT ;  /* 0x0000000206c27217 */ /* 0x000fc80003800200 */
[----:B------:R-:W-:-:S13]  /*8090*/  ISETP.GT.AND P0, PT, R194, R214, PT ;  /* 0x000000d6c200720c */ /* 0x000fda0003f04270 */
        /* <DEDUP_REMOVED lines=8> */
[----:B------:R-:W-:Y:S01]  /*8120*/  ISETP.NE.U32.AND P0, PT, RZ, c[0x0][0x348], PT ;  /* 0x0000d200ff007a0c */ /* 0x000fe20003f05070 */
[----:B------:R-:W2:Y:S01]  /*8130*/  S2R R9, SR_TID.X ;  /* 0x0000000000097919 */ /* 0x000ea20000002100 */
[----:B------:R-:W-:Y:S01]  /*8140*/  LOP3.LUT R83, R246, 0xffff, RZ, 0xc0, !PT ;  /* 0x0000fffff6537812 */ /* 0x000fe200078ec0ff */
[----:B------:R-:W-:Y:S01]  /*8150*/  IMAD R0, R0, c[0x0][0x178], RZ ;  /* 0x00005e0000007a24 */ /* 0x000fe200078e02ff */
[----:B------:R-:W-:Y:S01]  /*8160*/  ISETP.NE.AND.EX P0, PT, RZ, c[0x0][0x34c], PT, P0 ;  /* 0x0000d300ff007a0c */ /* 0x000fe20003f05300 */
[----:B------:R-:W-:Y:S01]  /*8170*/  @P3 IMAD.HI.U32 R7, R4, c[0x0][0x2c8], RZ ;  /* 0x0000b20004073a27 */ /* 0x000fe200078e00ff */
[----:B------:R-:W-:Y:S02]  /*8180*/  ISETP.GE.AND P5, PT, R202, c[0x0][0x198], PT ;  /* 0x00006600ca007a0c */ /* 0x000fe40003fa6270 */
[----:B------:R-:W-:Y:S01]  /*8190*/  SEL R6, R252, RZ, !P0 ;  /* 0x000000fffc067207 */ /* 0x000fe20004000000 */
[----:B------:R-:W-:Y:S01]  /*81a0*/  IMAD R0, R129, c[0x0][0x17c], R0 ;  /* 0x00005f0081007a24 */ /* 0x000fe200078e0200 */
[----:B------:R-:W-:-:S02]  /*81b0*/  SEL R5, R251, RZ, !P0 ;  /* 0x000000fffb057207 */ /* 0x000fc40004000000 */
[----:B------:R-:W-:Y:S01]  /*81c0*/  ISETP.GE.AND P4, PT, R205, c[0x0][0x198], PT ;  /* 0x00006600cd007a0c */ /* 0x000fe20003f86270 */
[----:B------:R-:W-:Y:S01]  /*81d0*/  IMAD R6, R6, c[0x0][0x1c0], RZ ;  /* 0x0000700006067a24 */ /* 0x000fe200078e02ff */
[----:B------:R-:W-:-:S03]  /*81e0*/  IADD3 R92, R194, -0x1, RZ ;  /* 0xffffffffc25c7810 */ /* 0x000fc60007ffe0ff */
[----:B------:R-:W-:Y:S02]  /*81f0*/  IMAD R6, R5, c[0x0][0x1c4], R6 ;  /* 0x0000710005067a24 */ /* 0x000fe400078e0206 */
[----:B-1----:R-:W-:Y:S01]  /*8200*/  IMAD.WIDE.U32 R2, R129, c[0x0][0x178], RZ ;  /* 0x00005e0081027a25 */ /* 0x002fe200078e00ff */
[----:B--2---:R-:W-:-:S03]  /*8210*/  SHF.R.S32.HI R8, RZ, 0x1f, R9 ;  /* 0x0000001fff087819 */ /* 0x004fc60000011409 */
[----:B------:R-:W-:Y:S02]  /*8220*/  IMAD.IADD R3, R3, 0x1, R0 ;  /* 0x0000000103037824 */ /* 0x000fe400078e0200 */
[----:B------:R-:W-:Y:S01]  /*8230*/  IMAD.MOV.U32 R0, RZ, RZ, R4 ;  /* 0x000000ffff007224 */ /* 0x000fe200078e0004 */
[----:B------:R-:W-:Y:S01]  /*8240*/  @P3 SHF.R.U32.HI R0, RZ, c[0x0][0x2cc], R7 ;  /* 0x0000b300ff003a19 */ /* 0x000fe20000011607 */
[C---:B------:R-:W-:Y:S01]  /*8250*/  IMAD.WIDE.U32 R2, R83.reuse, c[0x0][0x1b8], R2 ;  /* 0x00006e0053027a25 */ /* 0x040fe200078e0002 */
[----:B------:R-:W-:Y:S02]  /*8260*/  LEA.HI R8, R8, R9, RZ, 0x3 ;  /* 0x0000000908087211 */ /* 0x000fe400078f18ff */
[----:B------:R-:W-:Y:S01]  /*8270*/  SHF.R.S32.HI R7, RZ, 0x1f, R0 ;  /* 0x0000001fff077819 */ /* 0x000fe20000011400 */
[----:B------:R-:W-:Y:S01]  /*8280*/  IMAD R3, R83, c[0x0][0x1bc], R3 ;  /* 0x00006f0053037a24 */ /* 0x000fe200078e0203 */
[----:B------:R-:W-:Y:S02]  /*8290*/  SHF.R.S32.HI R8, RZ, 0x3, R8 ;  /* 0x00000003ff087819 */ /* 0x000fe40000011408 */
[----:B------:R-:W-:Y:S01]  /*82a0*/  ISETP.GE.AND P3, PT, R206, c[0x0][0x198], PT ;  /* 0x00006600ce007a0c */ /* 0x000fe20003f66270 */
[----:B------:R-:W-:Y:S01]  /*82b0*/  IMAD.WIDE.U32 R2, R5, c[0x0][0x1c0], R2 ;  /* 0x0000700005027a25 */ /* 0x000fe200078e0002 */
[----:B------:R-:W-:-:S03]  /*82c0*/  IADD3 R5, -R0, RZ, RZ ;  /* 0x000000ff00057210 */ /* 0x000fc60007ffe1ff */
[----:B------:R-:W-:Y:S02]  /*82d0*/  IMAD.IADD R3, R3, 0x1, R6 ;  /* 0x0000000103037824 */ /* 0x000fe400078e0206 */
        /* <DEDUP_REMOVED lines=10> */
[----:B------:R-:W-:-:S03]  /*8380*/  IMAD.IADD R4, R8, 0x1, R239 ;  /* 0x0000000108047824 */ /* 0x000fc600078e02ef */
[----:B------:R-:W-:-:S04]  /*8390*/  IADD3 R0, R3, R0, RZ ;  /* 0x0000000003007210 */ /* 0x000fc80007ffe0ff */
[----:B------:R-:W-:Y:S02]  /*83a0*/  LEA.HI.X R5, R2, c[0x0][0x164], R0, 0x1, P0 ;  /* 0x0000590002057a11 */ /* 0x000fe400000f0c00 */
[----:B------:R-:W-:Y:S01]  /*83b0*/  @!P1 MOV R12, R251 ;  /* 0x000000fb000c9202 */ /* 0x000fe20000000f00 */
[----:B------:R-:W-:Y:S05]  /*83c0*/  BRA.DIV ~URZ, `(.L_x_1329) ;  /* 0x000163d27f007947 */ /* 0x000fea000b800000 */
[----:B------:R1:W2:Y:S02]  /*83d0*/  SHFL.IDX PT, R6, R5, RZ, 0x181f ;  /* 0x00181fff05067589 */ /* 0x0002a400000e0000 */
.L_x_1478:
[----:B------:R-:W-:Y:S05]  /*83e0*/  BRA.DIV ~URZ, `(.L_x_1330) ;  /* 0x000164227f007947 */ /* 0x000fea000b800000 */
[----:B------:R3:W4:Y:S02]  /*83f0*/  SHFL.IDX PT, R0, R7, RZ, 0x181f ;  /* 0x00181fff07007589 */ /* 0x00072400000e0000 */
.L_x_1479:
        /* <DEDUP_REMOVED lines=16> */
.L_x_1332:
[----:B------:R-:W-:Y:S05]  /*8500*/  BSYNC B0 ;  /* 0x0000000000007941 */ /* 0x000fea0003800000 */
.L_x_1331:
[----:B------:R-:W-:Y:S05]  /*8510*/  BRA.DIV ~URZ, `(.L_x_1333) ;  /* 0x000163527f007947 */ /* 0x000fea000b800000 */
[----:B--2---:R2:W1:Y:S04]  /*8520*/  SHFL.IDX PT, R6, R5, 0x1, 0x181f ;  /* 0x00381f0005067f89 */ /* 0x00446800000e0000 */
[----:B----4-:R2:W4:Y:S02]  /*8530*/  SHFL.IDX PT, R0, R7, 0x1, 0x181f ;  /* 0x00381f0007007f89 */ /* 0x01052400000e0000 */
.L_x_1480:
        /* <DEDUP_REMOVED lines=16> */
.L_x_1335:
[----:B------:R-:W-:Y:S05]  /*8640*/  BSYNC B0 ;  /* 0x0000000000007941 */ /* 0x000fea0003800000 */
.L_x_1334:
[----:B------:R-:W-:Y:S05]  /*8650*/  BRA.DIV ~URZ, `(.L_x_1336) ;  /* 0x000162d27f007947 */ /* 0x000fea000b800000 */
[----:B-1----:R1:W2:Y:S02]  /*8660*/  SHFL.IDX PT, R6, R5, 0x2, 0x181f ;  /* 0x00581f0005067f89 */ /* 0x0022a400000e0000 */
.L_x_1481:
[----:B------:R-:W-:Y:S05]  /*8670*/  BRA.DIV ~URZ, `(.L_x_1337) ;  /* 0x000163227f007947 */ /* 0x000fea000b800000 */
[----:B----4-:R4:W1:Y:S02]  /*8680*/  SHFL.IDX PT, R0, R7, 0x2, 0x181f ;  /* 0x00581f0007007f89 */ /* 0x01086400000e0000 */
.L_x_1482:
        /* <DEDUP_REMOVED lines=16> */
.L_x_1339:
[----:B------:R-:W-:Y:S05]  /*8790*/  BSYNC B0 ;  /* 0x0000000000007941 */ /* 0x000fea0003800000 */
.L_x_1338:
[----:B------:R-:W-:Y:S05]  /*87a0*/  BRA.DIV ~URZ, `(.L_x_1340) ;  /* 0x000162527f007947 */ /* 0x000fea000b800000 */
[----:B-12---:R-:W1:Y:S04]  /*87b0*/  SHFL.IDX PT, R5, R5, 0x3, 0x181f ;  /* 0x00781f0005057f89 */ /* 0x006e6800000e0000 */
[----:B------:R2:W3:Y:S02]  /*87c0*/  SHFL.IDX PT, R0, R7, 0x3, 0x181f ;  /* 0x00781f0007007f89 */ /* 0x0004e400000e0000 */
.L_x_1483:
[----:B------:R-:W-:Y:S01]  /*87d0*/  IADD3 R2, R4, 0x60, RZ ;  /* 0x0000006004027810 */ /* 0x000fe20007ffe0ff */
[----:B-----5:R-:W-:-:S03]  /*87e0*/  IMAD.WIDE.U32 R232, R12, c[0x0][0x2b0], RZ ;  /* 0x0000ac000ce87a25 */ /* 0x020fc600078e00ff */
[----:B------:R-:W-:-:S13]  /*87f0*/  ISETP.GE.AND P0, PT, R2, R36, PT ;  /* 0x000000240200720c */ /* 0x000fda0003f06270 */
[CC--:B---3--:R-:W-:Y:S02]  /*8800*/  @!P0 LEA R8, P1, R202.reuse, R0.reuse, 0x1 ;  /* 0x00000000ca088211 */ /* 0x0c8fe400078208ff */
[CC--:B------:R-:W-:Y:S02]  /*8810*/  @!P0 LEA R6, P2, R205.reuse, R0.reuse, 0x1 ;  /* 0x00000000cd068211 */ /* 0x0c0fe400078408ff */
[-C--:B-1----:R-:W-:Y:S02]  /*8820*/  @!P0 LEA.HI.X R9, R202, R5.reuse, R203, 0x1, P1 ;  /* 0x00000005ca098211 */ /* 0x082fe400008f0ccb */
[----:B------:R-:W-:Y:S02]  /*8830*/  @!P0 LEA R2, P1, R206, R0, 0x1 ;  /* 0x00000000ce028211 */ /* 0x000fe400078208ff */
[----:B------:R-:W-:Y:S01]  /*8840*/  SHF.R.S32.HI R0, RZ, 0x1f, R12 ;  /* 0x0000001fff007819 */ /* 0x000fe2000001140c */
[----:B------:R-:W-:Y:S01]  /*8850*/  @!PT LDS RZ, [RZ] ;  /* 0x00000000fffff984 */ /* 0x000fe20000000800 */
[----:B------:R-:W-:Y:S01]  /*8860*/  @!PT LDS RZ, [RZ] ;  /* 0x00000000fffff984 */ /* 0x000fe20000000800 */
[----:B------:R-:W-:Y:S01]  /*8870*/  @!PT LDS RZ, [RZ] ;  /* 0x00000000fffff984 */ /* 0x000fe20000000800 */
[----:B------:R1:W-:Y:S01]  /*8880*/  @!P0 LDGSTS.E.BYPASS.LTC128B.128 [R193+0xf100], [R8.64], !P5 ;  /* 0x0f10000008c18fae */ /* 0x0003e2000e901d48 */
[----:B--2-4-:R-:W-:-:S02]  /*8890*/  @!P0 LEA.HI.X R7, R205, R5, R219, 0x1, P2 ;  /* 0x00000005cd078211 */ /* 0x014fc400010f0cdb */
        /* <DEDUP_REMOVED lines=10> */
[----:B-1----:R-:W-:Y:S01]  /*8940*/  IMAD R2, R92, 0x40, R220 ;  /* 0x000000405c027824 */ /* 0x002fe200078e02dc */
[----:B------:R-:W-:Y:S01]  /*8950*/  LOP3.LUT R217, R217, 0xfffffffd, RZ, 0xc0, !PT ;  /* 0xfffffffdd9d97812 */ /* 0x000fe200078ec0ff */
[----:B------:R-:W-:Y:S01]  /*8960*/  IMAD.MOV.U32 R195, RZ, RZ, RZ ;  /* 0x000000ffffc37224 */ /* 0x000fe200078e00ff */
[----:B------:R-:W-:-:S02]  /*8970*/  ISETP.NE.AND P1, PT, R96, 0x1, PT ;  /* 0x000000016000780c */ /* 0x000fc40003f25270 */
[C---:B------:R-:W-:Y:S01]  /*8980*/  ISETP.GE.AND P0, PT, R2.reuse, R240, PT ;  /* 0x000000f00200720c */ /* 0x040fe20003f06270 */
[----:B------:R-:W-:-:S03]  /*8990*/  IMAD.IADD R2, R2, 0x1, R238 ;  /* 0x0000000102027824 */ /* 0x000fc600078e02ee */
[----:B------:R-:W-:Y:S01]  /*89a0*/  ISETP.GT.OR P0, PT, R220, 0x3f, P0 ;  /* 0x0000003fdc00780c */ /* 0x000fe20000704670 */
[----:B------:R-:W-:-:S06]  /*89b0*/  IMAD.MOV.U32 R0, RZ, RZ, R2 ;  /* 0x000000ffff007224 */ /* 0x000fcc00078e0002 */
[----:B------:R-:W-:Y:S01]  /*89c0*/  @P1 IMAD.HI.U32 R3, R2, c[0x0][0x2bc], RZ ;  /* 0x0000af0002031a27 */ /* 0x000fe200078e00ff */
[----:B------:R-:W-:-:S04]  /*89d0*/  @P1 LOP3.LUT R217, R217, 0x2, RZ, 0xfc, !PT ;  /* 0x00000002d9d91812 */ /* 0x000fc800078efcff */
[----:B------:R-:W-:-:S04]  /*89e0*/  @P1 SHF.R.U32.HI R0, RZ, c[0x0][0x2c0], R3 ;  /* 0x0000b000ff001a19 */ /* 0x000fc80000011603 */
[----:B------:R-:W-:-:S04]  /*89f0*/  @!P0 IADD3 R3, P1, R0, R232, RZ ;  /* 0x000000e800038210 */ /* 0x000fc80007f3e0ff */
[----:B------:R-:W-:Y:S02]  /*8a00*/  @!P0 LEA.HI.X.SX32 R5, R0, R237, 0x1, P1 ;  /* 0x000000ed00058211 */ /* 0x000fe400008f0eff */
[----:B------:R-:W-:-:S04]  /*8a10*/  @!P0 LEA R4, P1, R3, c[0x0][0x2a0], 0x2 ;  /* 0x0000a80003048a11 */ /* 0x000fc800078210ff */
[----:B------:R-:W-:-:S05]  /*8a20*/  @!P0 LEA.HI.X R5, R3, c[0x0][0x2a4], R5, 0x2, P1 ;  /* 0x0000a90003058a11 */ /* 0x000fca00008f1405 */
[----:B------:R-:W2:Y:S01]  /*8a30*/  @!P0 LDG.E R195, [R4.64] ;  /* 0x0000000804c38981 */ /* 0x000ea2000c1e1900 */
[----:B------:R-:W-:Y:S01]  /*8a40*/  IMAD.MOV R0, RZ, RZ, -R0 ;  /* 0x000000ffff007224 */ /* 0x000fe200078e0a00 */
[----:B------:R-:W-:Y:S01]  /*8a50*/  ISETP.GT.AND P6, PT, R220, 0x3f, PT ;  /* 0x0000003fdc00780c */ /* 0x000fe20003fc4270 */
[----:B------:R-:W-:Y:S01]  /*8a60*/  IMAD.WIDE.U32 R230, R83, c[0x0][0x1e8], RZ ;  /* 0x00007a0053e67a25 */ /* 0x000fe200078e00ff */
[----:B------:R-:W1:Y:S01]  /*8a70*/  S2R R11, SR_TID.X ;  /* 0x00000000000b7919 */ /* 0x000e620000002100 */
[----:B------:R-:W-:Y:S02]  /*8a80*/  LOP3.LUT R217, R217, 0xfffffffe, RZ, 0xc0, !PT ;  /* 0xfffffffed9d97812 */ /* 0x000fe400078ec0ff */
[----:B------:R-:W-:Y:S02]  /*8a90*/  IMAD R197, R0, c[0x0][0x2b8], R2 ;  /* 0x0000ae0000c57a24 */ /* 0x000fe400078e0202 */
[----:B------:R-:W-:Y:S02]  /*8aa0*/  IMAD R236, R83, c[0x0][0x1ec], R231 ;  /* 0x00007b0053ec7a24 */ /* 0x000fe400078e02e7 */
[----:B------:R-:W-:Y:S01]  /*8ab0*/  IMAD.WIDE.U32 R2, R197, c[0x0][0x1e0], RZ ;  /* 0x00007800c5027a25 */ /* 0x000fe200078e00ff */
[----:B------:R-:W-:-:S03]  /*8ac0*/  SHF.R.S32.HI R93, RZ, 0x1f, R197 ;  /* 0x0000001fff5d7819 */ /* 0x000fc600000114c5 */
[----:B------:R-:W-:Y:S01]  /*8ad0*/  IMAD R95, R92, -0x40, R240 ;  /* 0xffffffc05c5f7824 */ /* 0x000fe200078e02f0 */
[----:B------:R-:W-:Y:S01]  /*8ae0*/  @P6 LOP3.LUT R217, R217, 0x1, RZ, 0xfc, !PT ;  /* 0x00000001d9d96812 */ /* 0x000fe200078efcff */
[----:B------:R-:W-:-:S04]  /*8af0*/  IMAD R0, R93, c[0x0][0x1e0], RZ ;  /* 0x000078005d007a24 */ /* 0x000fc800078e02ff */
[----:B------:R-:W-:-:S04]  /*8b00*/  IMAD R0, R197, c[0x0][0x1e4], R0 ;  /* 0x00007900c5007a24 */ /* 0x000fc800078e0200 */
[----:B------:R-:W-:Y:S01]  /*8b10*/  IMAD.IADD R3, R3, 0x1, R0 ;  /* 0x0000000103037824 */ /* 0x000fe200078e0200 */
[----:B-1----:R-:W-:-:S04]  /*8b20*/  SHF.R.S32.HI R10, RZ, 0x1f, R11 ;  /* 0x0000001fff0a7819 */ /* 0x002fc8000001140b */
[----:B------:R-:W-:-:S04]  /*8b30*/  LEA.HI R10, R10, R11, RZ, 0x3 ;  /* 0x0000000b0a0a7211 */ /* 0x000fc800078f18ff */
[----:B------:R-:W-:-:S05]  /*8b40*/  SHF.R.S32.HI R10, RZ, 0x3, R10 ;  /* 0x00000003ff0a7819 */ /* 0x000fca000001140a */
[----:B------:R-:W-:-:S05]  /*8b50*/  IMAD.IADD R73, R95, 0x1, -R10 ;  /* 0x000000015f497824 */ /* 0x000fca00078e0a0a */
[----:B------:R-:W-:-:S13]  /*8b60*/  ISETP.GE.AND P1, PT, R73, 0x1, PT ;  /* 0x000000014900780c */ /* 0x000fda0003f26270 */
[----:B------:R-:W-:Y:S02]  /*8b70*/  @P1 ISETP.GE.AND P2, PT, R202, c[0x0][0x1d4], PT ;  /* 0x00007500ca001a0c */ /* 0x000fe40003f46270 */
[----:B------:R-:W-:Y:S02]  /*8b80*/  @P1 ISETP.GE.AND P4, PT, R205, c[0x0][0x1d4], PT ;  /* 0x00007500cd001a0c */ /* 0x000fe40003f86270 */
        /* <DEDUP_REMOVED lines=12> */
[----:B-1----:R-:W-:-:S02]  /*8c50*/  @P1 LEA R6, P0, R202, R3, 0x1 ;  /* 0x00000003ca061211 */ /* 0x002fc400078008ff */
[----:B------:R-:W-:Y:S02]  /*8c60*/  @P1 LEA R8, P3, R205, R3, 0x1 ;  /* 0x00000003cd081211 */ /* 0x000fe400078608ff */
[-C--:B--2---:R-:W-:Y:S02]  /*8c70*/  @P1 LEA.HI.X R7, R202, R4.reuse, R203, 0x1, P0 ;  /* 0x00000004ca071211 */ /* 0x084fe400000f0ccb */
[----:B------:R-:W-:Y:S02]  /*8c80*/  ISETP.GE.AND P0, PT, R73, 0x21, PT ;  /* 0x000000214900780c */ /* 0x000fe40003f06270 */
[----:B------:R-:W-:Y:S01]  /*8c90*/  @P1 LEA.HI.X R9, R205, R4, R219, 0x1, P3 ;  /* 0x00000004cd091211 */ /* 0x000fe200018f0cdb */
[----:B------:R1:W-:Y:S01]  /*8ca0*/  @P1 LDGSTS.E.BYPASS.LTC128B.128 [R193+0x6100], [R6.64], !P2 ;  /* 0x0610000006c11fae */ /* 0x0003e2000d101d48 */
[----:B------:R-:W-:-:S03]  /*8cb0*/  @P1 ISETP.GE.AND P2, PT, R206, c[0x0][0x1d4], PT ;  /* 0x00007500ce001a0c */ /* 0x000fc60003f46270 */
[----:B------:R3:W-:Y:S06]  /*8cc0*/  @P1 LDGSTS.E.BYPASS.LTC128B.128 [R193+0x8100], [R8.64], !P4 ;  /* 0x0810000008c11fae */ /* 0x0007ec000e101d48 */
[----:B------:R-:W-:Y:S02]  /*8cd0*/  @P0 ISETP.GE.AND P4, PT, R202, c[0x0][0x1d4], PT ;  /* 0x00007500ca000a0c */ /* 0x000fe40003f86270 */
[----:B-1----:R-:W-:-:S04]  /*8ce0*/  @P1 LEA R6, P3, R206, R3, 0x1 ;  /* 0x00000003ce061211 */ /* 0x002fc800078608ff */
[----:B------:R-:W-:Y:S02]  /*8cf0*/  @P1 LEA.HI.X R7, R206, R4, R218, 0x1, P3 ;  /* 0x00000004ce071211 */ /* 0x000fe400018f0cda */
[----:B------:R-:W-:Y:S02]  /*8d00*/  @P0 ISETP.GE.AND P3, PT, R205, c[0x0][0x1d4], PT ;  /* 0x00007500cd000a0c */ /* 0x000fe40003f66270 */
[----:B---3--:R-:W-:Y:S01]  /*8d10*/  @P0 LEA R8, P5, R202, R0, 0x1 ;  /* 0x00000000ca080211 */ /* 0x008fe200078a08ff */
[----:B------:R1:W-:Y:S01]  /*8d20*/  @P1 LDGSTS.E.BYPASS.LTC128B.128 [R193+0xa100], [R6.64], !P2 ;  /* 0x0a10000006c11fae */ /* 0x0003e2000d101d48 */
[----:B------:R-:W-:Y:S02]  /*8d30*/  @P0 ISETP.GE.AND P2, PT, R206, c[0x0][0x1d4], PT ;  /* 0x00007500ce000a0c */ /* 0x000fe40003f46270 */
[----:B----4-:R-:W-:-:S05]  /*8d40*/  @P0 LEA.HI.X R9, R202, R2, R203, 0x1, P5 ;  /* 0x00000002ca090211 */ /* 0x010fca00028f0ccb */
[----:B------:R2:W-:Y:S01]  /*8d50*/  @P0 LDGSTS.E.BYPASS.LTC128B.128 [R193+0x7100], [R8.64], !P4 ;  /* 0x0710000008c10fae */ /* 0x0005e2000e101d48 */
[----:B-1----:R-:W-:-:S04]  /*8d60*/  @P0 LEA R6, P1, R205, R0, 0x1 ;  /* 0x00000000cd060211 */ /* 0x002fc800078208ff */
[----:B------:R-:W-:Y:S02]  /*8d70*/  @P0 LEA.HI.X R7, R205, R2, R219, 0x1, P1 ;  /* 0x00000002cd070211 */ /* 0x000fe400008f0cdb */
[----:B------:R-:W-:-:S03]  /*8d80*/  @P0 LEA R4, P1, R206, R0, 0x1 ;  /* 0x00000000ce040211 */ /* 0x000fc600078208ff */
[----:B------:R2:W-:Y:S01]  /*8d90*/  @P0 LDGSTS.E.BYPASS.LTC128B.128 [R193+0x9100], [R6.64], !P3 ;  /* 0x0910000006c10fae */ /* 0x0005e2000d901d48 */
[----:B------:R-:W-:-:S05]  /*8da0*/  @P0 LEA.HI.X R5, R206, R2, R218, 0x1, P1 ;  /* 0x00000002ce050211 */ /* 0x000fca00008f0cda */
[----:B------:R2:W-:Y:S01]  /*8db0*/  @P0 LDGSTS.E.BYPASS.LTC128B.128 [R193+0xb100], [R4.64], !P2 ;  /* 0x0b10000004c10fae */ /* 0x0005e2000d101d48 */
[----:B------:R-:W-:-:S03]  /*8dc0*/  ISETP.LT.AND P0, PT, RZ, c[0x0][0x27c], PT ;  /* 0x00009f00ff007a0c */ /* 0x000fc60003f01270 */
[----:B------:R-:W0:Y:S10]  /*8dd0*/  LDGDEPBAR ;  /* 0x00000000000079af */ /* 0x000e340000000000 */
[----:B------:R-:W-:Y:S05]  /*8de0*/  @P0 BRA `(.L_x_1341) ;  /* 0x0000002000000947 */ /* 0x000fea0003800000 */
[----:B------:R-:W-:-:S04]  /*8df0*/  DEPBAR.LE SB0, 0x1 ;  /* 0x000080400000791a */ /* 0x000fc80000000000 */
[----:B------:R-:W-:Y:S05]  /*8e00*/  BRA `(.L_x_1342) ;  /* 0x00006d8000007947 */ /* 0x000fea0003800000 */
.L_x_1341:
[----:B------:R-:W-:Y:S01]  /*8e10*/  ULDC.U8 UR4, c[0x0][0x298] ;  /* 0x0000a60000047ab9 */ /* 0x000fe20000000000 */
[----:B------:R-:W-:Y:S01]  /*8e20*/  SHF.R.S32.HI R0, RZ, 0x1f, R128 ;  /* 0x0000001fff007819 */ /* 0x000fe20000011480 */
[----:B--2---:R-:W-:Y:S01]  /*8e30*/  IMAD.WIDE.U32 R4, R128, c[0x0][0x280], RZ ;  /* 0x0000a00080047a25 */ /* 0x004fe200078e00ff */
[----:B------:R-:W-:Y:S01]  /*8e40*/  ISETP.NE.AND P0, PT, RZ, UR4, PT ;  /* 0x00000004ff007c0c */ /* 0x000fe2000bf05270 */
[----:B------:R-:W-:Y:S01]  /*8e50*/  BSSY B2, `(.L_x_1342) ;  /* 0x00006d3000027945 */ /* 0x000fe20003800000 */
[----:B------:R-:W-:Y:S01]  /*8e60*/  IADD3 R30, R215, R239, RZ ;  /* 0x000000efd71e7210 */ /* 0x000fe20007ffe0ff */
[C---:B------:R-:W-:Y:S02]  /*8e70*/  IMAD R2, R0.reuse, c[0x0][0x280], RZ ;  /* 0x0000a00000027a24 */ /* 0x040fe400078e02ff */
[----:B------:R-:W-:Y:S02]  /*8e80*/  IMAD R0, R0, c[0x0][0x290], RZ ;  /* 0x0000a40000007a24 */ /* 0x000fe400078e02ff */
[----:B------:R-:W-:-:S02]  /*8e90*/  IMAD R7, R128, c[0x0][0x284], R2 ;  /* 0x0000a10080077a24 */ /* 0x000fc400078e0202 */
[C---:B------:R-:W-:Y:S01]  /*8ea0*/  IMAD R6, R128.reuse, c[0x0][0x294], R0 ;  /* 0x0000a50080067a24 */ /* 0x040fe200078e0200 */
[----:B------:R-:W-:Y:S01]  /*8eb0*/  LEA R0, R243, R30, 0x6 ;  /* 0x0000001ef3007211 */ /* 0x000fe200078e30ff */
[----:B------:R-:W-:Y:S01]  /*8ec0*/  IMAD.WIDE.U32 R2, R128, c[0x0][0x290], RZ ;  /* 0x0000a40080027a25 */ /* 0x000fe200078e00ff */
[----:B------:R-:W-:-:S04]  /*8ed0*/  IADD3 R7, R7, R5, RZ ;  /* 0x0000000507077210 */ /* 0x000fc80007ffe0ff */
[----:B------:R-:W-:Y:S01]  /*8ee0*/  IADD3 R6, R6, R3, RZ ;  /* 0x0000000306067210 */ /* 0x000fe20007ffe0ff */
[----:B------:R-:W-:Y:S05]  /*8ef0*/  @!P0 BRA `(.L_x_1343) ;  /* 0x0000368000008947 */ /* 0x000fea0003800000 */
[----:B------:R1:W5:Y:S01]  /*8f00*/  LDL R78, [R1+0x38] ;  /* 0x00003800014e7983 */ /* 0x0003620000100800 */
[----:B------:R-:W-:-:S03]  /*8f10*/  IMAD.MOV.U32 R8, RZ, RZ, c[0x0][0x2c4] ;  /* 0x0000b100ff087624 */ /* 0x000fc600078e00ff */
[----:B------:R1:W5:Y:S02]  /*8f20*/  LDL R77, [R1+0x34] ;  /* 0x00003400014d7983 */ /* 0x0003640000100800 */
[----:B------:R-:W-:Y:S02]  /*8f30*/  ISETP.NE.AND P1, PT, R8, 0x1, PT ;  /* 0x000000010800780c */ /* 0x000fe40003f25270 */
[----:B------:R1:W5:Y:S04]  /*8f40*/  LDL R76, [R1+0x30] ;  /* 0x00003000014c7983 */ /* 0x0003680000100800 */
[----:B------:R1:W5:Y:S04]  /*8f50*/  LDL R72, [R1+0x2c] ;  /* 0x00002c0001487983 */ /* 0x0003680000100800 */
[----:B------:R1:W5:Y:S03]  /*8f60*/  LDL R71, [R1+0x28] ;  /* 0x0000280001477983 */ /* 0x0003660000100800 */
[----:B------:R-:W-:-:S05]  /*8f70*/  @P1 IMAD.HI.U32 R3, R0, c[0x0][0x2c8], RZ ;  /* 0x0000b20000031a27 */ /* 0x000fca00078e00ff */
[----:B------:R-:W-:Y:S01]  /*8f80*/  @P1 SHF.R.U32.HI R0, RZ, c[0x0][0x2cc], R3 ;  /* 0x0000b300ff001a19 */ /* 0x000fe20000011603 */
[----:B------:R-:W-:-:S03]  /*8f90*/  IMAD.MOV.U32 R5, RZ, RZ, R7 ;  /* 0x000000ffff057224 */ /* 0x000fc600078e0007 */
[----:B------:R-:W-:Y:S02]  /*8fa0*/  SHF.R.S32.HI R3, RZ, 0x1f, R0 ;  /* 0x0000001fff037819 */ /* 0x000fe40000011400 */
[----:B------:R-:W-:Y:S01]  /*8fb0*/  MOV R7, R6 ;  /* 0x0000000600077202 */ /* 0x000fe20000000f00 */
[----:B------:R-:W-:Y:S02]  /*8fc0*/  IMAD.MOV.U32 R6, RZ, RZ, R2 ;  /* 0x000000ffff067224 */ /* 0x000fe400078e0002 */
[C---:B------:R-:W-:Y:S02]  /*8fd0*/  IMAD R9, R3.reuse, c[0x0][0x280], RZ ;  /* 0x0000a00003097a24 */ /* 0x040fe400078e02ff */
[----:B------:R-:W-:Y:S02]  /*8fe0*/  IMAD R8, R3, c[0x0][0x290], RZ ;  /* 0x0000a40003087a24 */ /* 0x000fe400078e02ff */
[----:B------:R-:W-:-:S04]  /*8ff0*/  IMAD.WIDE.U32 R2, R0, c[0x0][0x290], R6 ;  /* 0x0000a40000027a25 */ /* 0x000fc800078e0006 */
[----:B------:R-:W-:-:S04]  /*9000*/  IMAD.WIDE.U32 R4, R0, c[0x0][0x280], R4 ;  /* 0x0000a00000047a25 */ /* 0x000fc800078e0004 */
[C---:B------:R-:W-:Y:S02]  /*9010*/  IMAD R6, R0.reuse, c[0x0][0x284], R9 ;  /* 0x0000a10000067a24 */ /* 0x040fe400078e0209 */
[----:B------:R-:W-:Y:S01]  /*9020*/  IMAD R0, R0, c[0x0][0x294], R8 ;  /* 0x0000a50000007a24 */ /* 0x000fe200078e0208 */
[----:B------:R-:W-:-:S04]  /*9030*/  LEA R43, P0, R2, c[0x0][0x288], 0x1 ;  /* 0x0000a200022b7a11 */ /* 0x000fc800078008ff */
[----:B------:R-:W-:-:S04]  /*9040*/  IADD3 R0, R3, R0, RZ ;  /* 0x0000000003007210 */ /* 0x000fc80007ffe0ff */
[----:B------:R-:W-:Y:S02]  /*9050*/  LEA.HI.X R31, R2, c[0x0][0x28c], R0, 0x1, P0 ;  /* 0x0000a300021f7a11 */ /* 0x000fe400000f0c00 */
[----:B------:R-:W-:Y:S02]  /*9060*/  ISETP.GE.AND P0, PT, R30, R36, PT ;  /* 0x000000241e00720c */ /* 0x000fe40003f06270 */
[----:B------:R-:W-:Y:S02]  /*9070*/  LEA R42, P1, R4, c[0x0][0x270], 0x1 ;  /* 0x00009c00042a7a11 */ /* 0x000fe400078208ff */
[----:B------:R-:W-:-:S04]  /*9080*/  IADD3 R6, R5, R6, RZ ;  /* 0x0000000605067210 */ /* 0x000fc80007ffe0ff */
[----:B------:R-:W-:Y:S01]  /*9090*/  LEA.HI.X R37, R4, c[0x0][0x274], R6, 0x1, P1 ;  /* 0x00009d0004257a11 */ /* 0x000fe200008f0c06 */
[----:B------:R1:W2:Y:S01]  /*90a0*/  SHFL.IDX PT, R2, R43, RZ, 0x1c1f ;  /* 0x001c1fff2b027589 */ /* 0x0002a200000e0000 */
[----:B------:R-:W-:Y:S03]  /*90b0*/  BSSY B0, `(.L_x_1344) ;  /* 0x0000050000007945 */ /* 0x000fe60003800000 */
[----:B------:R1:W3:Y:S01]  /*90c0*/  SHFL.IDX PT, R4, R42, RZ, 0x1c1f ;  /* 0x001c1fff2a047589 */ /* 0x0002e200000e0000 */
[----:B------:R-:W-:-:S03]  /*90d0*/  CS2R R62, SRZ ;  /* 0x00000000003e7805 */ /* 0x000fc6000001ff00 */
[----:B------:R1:W4:Y:S01]  /*90e0*/  SHFL.IDX PT, R5, R37, RZ, 0x1c1f ;  /* 0x001c1fff25057589 */ /* 0x00032200000e0000 */
[----:B------:R-:W-:-:S03]  /*90f0*/  CS2R R44, SRZ ;  /* 0x00000000002c7805 */ /* 0x000fc6000001ff00 */
[----:B------:R1:W1:Y:S01]  /*9100*/  SHFL.IDX PT, R3, R31, RZ, 0x1c1f ;  /* 0x001c1fff1f037589 */ /* 0x00026200000e0000 */
        /* <DEDUP_REMOVED lines=11> */
[----:B------:R-:W-:Y:S05]  /*91c0*/  @P0 BRA `(.L_x_1345) ;  /* 0x000003e000000947 */ /* 0x000fea0003800000 */
[----:B--2---:R-:W-:Y:S01]  /*91d0*/  ISETP.GE.AND P0, PT, R145, c[0x0][0x27c], PT ;  /* 0x00009f0091007a0c */ /* 0x004fe20003f06270 */
[----:B------:R-:W-:Y:S01]  /*91e0*/  CS2R R12, SRZ ;  /* 0x00000000000c7805 */ /* 0x000fe2000001ff00 */
[----:B------:R-:W-:-:S11]  /*91f0*/  ISETP.GE.AND P2, PT, R142, c[0x0][0x27c], PT ;  /* 0x00009f008e007a0c */ /* 0x000fd60003f46270 */
[C---:B------:R-:W-:Y:S01]  /*9200*/  @!P0 IMAD.SHL.U32 R0, R145.reuse, 0x2, RZ ;  /* 0x0000000291008824 */ /* 0x040fe200078e00ff */
[----:B-----5:R-:W-:-:S04]  /*9210*/  @!P0 SHF.L.U64.HI R8, R145, 0x1, R78 ;  /* 0x0000000191088819 */ /* 0x020fc8000001024e */
[-C--:B---3--:R-:W-:Y:S02]  /*9220*/  @!P0 IADD3 R6, P3, R4, R0.reuse, RZ ;  /* 0x0000000004068210 */ /* 0x088fe40007f7e0ff */
[----:B------:R-:W-:Y:S01]  /*9230*/  @!P0 IADD3 R10, P1, R2, R0, RZ ;  /* 0x00000000020a8210 */ /* 0x000fe20007f3e0ff */
[----:B------:R-:W-:Y:S02]  /*9240*/  @!P2 IMAD.SHL.U32 R0, R142, 0x2, RZ ;  /* 0x000000028e00a824 */ /* 0x000fe400078e00ff */
[--C-:B----4-:R-:W-:Y:S01]  /*9250*/  @!P0 IMAD.X R7, R5, 0x1, R8.reuse, P3 ;  /* 0x0000000105078824 */ /* 0x110fe200018e0608 */
[----:B------:R-:W-:Y:S01]  /*9260*/  ISETP.GE.AND P3, PT, R144, c[0x0][0x27c], PT ;  /* 0x00009f0090007a0c */ /* 0x000fe20003f66270 */
[----:B-1----:R-:W-:Y:S02]  /*9270*/  @!P0 IMAD.X R11, R3, 0x1, R8, P1 ;  /* 0x00000001030b8824 */ /* 0x002fe400008e0608 */
[----:B------:R-:W-:Y:S01]  /*9280*/  CS2R R8, SRZ ;  /* 0x0000000000087805 */ /* 0x000fe2000001ff00 */
[----:B------:R1:W5:Y:S01]  /*9290*/  @!P0 LD.E.64 R12, [R6.64] ;  /* 0x00000008060c8980 */ /* 0x000362000c101b00 */
[----:B------:R-:W-:-:S02]  /*92a0*/  @!P2 IADD3 R18, P4, R4, R0, RZ ;  /* 0x000000000412a210 */ /* 0x000fc40007f9e0ff */
[----:B------:R-:W-:Y:S02]  /*92b0*/  ISETP.GE.AND P1, PT, R107, c[0x0][0x27c], PT ;  /* 0x00009f006b007a0c */ /* 0x000fe40003f26270 */
[----:B------:R2:W5:Y:S01]  /*92c0*/  @!P0 LD.E.64 R8, [R10.64] ;  /* 0x000000080a088980 */ /* 0x000562000c101b00 */
[----:B------:R-:W-:Y:S01]  /*92d0*/  CS2R R14, SRZ ;  /* 0x00000000000e7805 */ /* 0x000fe2000001ff00 */
[----:B------:R-:W-:Y:S01]  /*92e0*/  CS2R R16, SRZ ;  /* 0x0000000000107805 */ /* 0x000fe2000001ff00 */
[----:B-1----:R-:W-:Y:S02]  /*92f0*/  @!P2 SHF.L.U64.HI R7, R142, 0x1, R77 ;  /* 0x000000018e07a819 */ /* 0x002fe4000001024d */
[----:B------:R-:W-:Y:S01]  /*9300*/  @!P2 IADD3 R6, P0, R2, R0, RZ ;  /* 0x000000000206a210 */ /* 0x000fe20007f1e0ff */
[----:B------:R-:W-:Y:S02]  /*9310*/  @!P3 IMAD.SHL.U32 R0, R144, 0x2, RZ ;  /* 0x000000029000b824 */ /* 0x000fe400078e00ff */
[----:B------:R-:W-:-:S02]  /*9320*/  @!P2 IMAD.X R19, R5, 0x1, R7, P4 ;  /* 0x000000010513a824 */ /* 0x000fc400020e0607 */
[----:B------:R-:W-:Y:S01]  /*9330*/  @!P2 IMAD.X R7, R3, 0x1, R7, P0 ;  /* 0x000000010307a824 */ /* 0x000fe200000e0607 */
[-C--:B------:R-:W-:Y:S02]  /*9340*/  @!P3 IADD3 R24, P0, R4, R0.reuse, RZ ;  /* 0x000000000418b210 */ /* 0x080fe40007f1e0ff */
[C---:B--2---:R-:W-:Y:S01]  /*9350*/  @!P1 SHF.L.U64.HI R10, R107.reuse, 0x1, R72 ;  /* 0x000000016b0a9819 */ /* 0x044fe20000010248 */
[----:B------:R1:W5:Y:S04]  /*9360*/  @!P2 LD.E.64 R16, [R18.64] ;  /* 0x000000081210a980 */ /* 0x000368000c101b00 */
[----:B------:R2:W5:Y:S01]  /*9370*/  @!P2 LD.E.64 R14, [R6.64] ;  /* 0x00000008060ea980 */ /* 0x000562000c101b00 */
[----:B------:R-:W-:Y:S02]  /*9380*/  @!P3 IADD3 R22, P2, R2, R0, RZ ;  /* 0x000000000216b210 */ /* 0x000fe40007f5e0ff */
[----:B--2---:R-:W-:Y:S01]  /*9390*/  @!P3 SHF.L.U64.HI R6, R144, 0x1, R76 ;  /* 0x000000019006b819 */ /* 0x004fe2000001024c */
[----:B------:R-:W-:-:S04]  /*93a0*/  @!P1 IMAD.SHL.U32 R7, R107, 0x2, RZ ;  /* 0x000000026b079824 */ /* 0x000fc800078e00ff */
[----:B------:R-:W-:Y:S01]  /*93b0*/  @!P3 IMAD.X R25, R5, 0x1, R6, P0 ;  /* 0x000000010519b824 */ /* 0x000fe200000e0606 */
[----:B------:R-:W-:-:S05]  /*93c0*/  @!P1 IADD3 R20, P0, R4, R7, RZ ;  /* 0x0000000704149210 */ /* 0x000fca0007f1e0ff */
[----:B------:R-:W-:Y:S01]  /*93d0*/  @!P1 IMAD.X R21, R5, 0x1, R10, P0 ;  /* 0x0000000105159824 */ /* 0x000fe200000e060a */
[----:B-1----:R-:W-:Y:S01]  /*93e0*/  @!P1 IADD3 R18, P0, R2, R7, RZ ;  /* 0x0000000702129210 */ /* 0x002fe20007f1e0ff */
[----:B------:R-:W-:Y:S01]  /*93f0*/  @!P3 IMAD.X R23, R3, 0x1, R6, P2 ;  /* 0x000000010317b824 */ /* 0x000fe200010e0606 */
[----:B------:R-:W-:-:S03]  /*9400*/  ISETP.GE.AND P2, PT, R140, c[0x0][0x27c], PT ;  /* 0x00009f008c007a0c */ /* 0x000fc60003f46270 */
[----:B------:R-:W-:Y:S01]  /*9410*/  @!P1 IMAD.X R19, R3, 0x1, R10, P0 ;  /* 0x0000000103139824 */ /* 0x000fe200000e060a */
[----:B------:R-:W-:Y:S01]  /*9420*/  ISETP.GE.AND P0, PT, R143, c[0x0][0x27c], PT ;  /* 0x00009f008f007a0c */ /* 0x000fe20003f06270 */
[----:B------:R-:W-:Y:S01]  /*9430*/  CS2R R10, SRZ ;  /* 0x00000000000a7805 */ /* 0x000fe2000001ff00 */
[----:B------:R-:W-:-:S07]  /*9440*/  CS2R R6, SRZ ;  /* 0x0000000000067805 */ /* 0x000fce000001ff00 */
[----:B------:R-:W-:-:S04]  /*9450*/  @!P2 IMAD.WIDE R28, R140, 0x2, R4 ;  /* 0x000000028c1ca825 */ /* 0x000fc800078e0204 */
[----:B------:R-:W-:Y:S01]  /*9460*/  @!P2 IMAD.WIDE R26, R140, 0x2, R2 ;  /* 0x000000028c1aa825 */ /* 0x000fe200078e0202 */
[----:B------:R1:W5:Y:S03]  /*9470*/  @!P2 LD.E.64 R10, [R28.64] ;  /* 0x000000081c0aa980 */ /* 0x000366000c101b00 */
[C---:B------:R-:W-:Y:S01]  /*9480*/  @!P0 IMAD.SHL.U32 R0, R143.reuse, 0x2, RZ ;  /* 0x000000028f008824 */ /* 0x040fe200078e00ff */
[----:B------:R2:W5:Y:S04]  /*9490*/  @!P2 LD.E.64 R6, [R26.64] ;  /* 0x000000081a06a980 */ /* 0x000568000c101b00 */
[----:B------:R-:W-:Y:S01]  /*94a0*/  @!P0 IADD3 R4, P2, R4, R0, RZ ;  /* 0x0000000004048210 */ /* 0x000fe20007f5e0ff */
[----:B------:R-:W-:Y:S01]  /*94b0*/  CS2R R32, SRZ ;  /* 0x0000000000207805 */ /* 0x000fe2000001ff00 */
[----:B------:R-:W-:Y:S01]  /*94c0*/  CS2R R34, SRZ ;  /* 0x0000000000227805 */ /* 0x000fe2000001ff00 */
[----:B------:R-:W-:Y:S01]  /*94d0*/  CS2R R38, SRZ ;  /* 0x0000000000267805 */ /* 0x000fe2000001ff00 */
[----:B------:R-:W-:Y:S01]  /*94e0*/  CS2R R40, SRZ ;  /* 0x0000000000287805 */ /* 0x000fe2000001ff00 */
[----:B------:R-:W-:Y:S01]  /*94f0*/  CS2R R44, SRZ ;  /* 0x00000000002c7805 */ /* 0x000fe2000001ff00 */
[----:B------:R-:W-:Y:S01]  /*9500*/  CS2R R46, SRZ ;  /* 0x00000000002e7805 */ /* 0x000fe2000001ff00 */
[----:B------:R1:W5:Y:S04]  /*9510*/  @!P3 LD.E.64 R32, [R24.64] ;  /* 0x000000081820b980 */ /* 0x000368000c101b00 */
[----:B------:R1:W5:Y:S04]  /*9520*/  @!P3 LD.E.64 R34, [R22.64] ;  /* 0x000000081622b980 */ /* 0x000368000c101b00 */
[----:B------:R1:W5:Y:S04]  /*9530*/  @!P1 LD.E.64 R38, [R20.64] ;  /* 0x0000000814269980 */ /* 0x000368000c101b00 */
[----:B------:R1:W5:Y:S01]  /*9540*/  @!P1 LD.E.64 R40, [R18.64] ;  /* 0x0000000812289980 */ /* 0x000362000c101b00 */
[----:B--2---:R-:W-:-:S05]  /*9550*/  @!P0 SHF.L.U64.HI R26, R143, 0x1, R71 ;  /* 0x000000018f1a8819 */ /* 0x004fca0000010247 */
[----:B------:R-:W-:Y:S01]  /*9560*/  @!P0 IMAD.X R5, R5, 0x1, R26, P2 ;  /* 0x0000000105058824 */ /* 0x000fe200010e061a */
[----:B------:R-:W-:-:S04]  /*9570*/  @!P0 IADD3 R2, P2, R2, R0, RZ ;  /* 0x0000000002028210 */ /* 0x000fc80007f5e0ff */
[----:B------:R1:W5:Y:S01]  /*9580*/  @!P0 LD.E.64 R44, [R4.64] ;  /* 0x00000008042c8980 */ /* 0x000362000c101b00 */
[----:B------:R-:W-:-:S05]  /*9590*/  @!P0 IMAD.X R3, R3, 0x1, R26, P2 ;  /* 0x0000000103038824 */ /* 0x000fca00010e061a */
[----:B------:R1:W5:Y:S03]  /*95a0*/  @!P0 LD.E.64 R46, [R2.64] ;  /* 0x00000008022e8980 */ /* 0x000366000c101b00 */
.L_x_1345:
[----:B--2---:R-:W-:Y:S05]  /*95b0*/  BSYNC B0 ;  /* 0x0000000000007941 */ /* 0x004fea0003800000 */
.L_x_1344:
[----:B------:R-:W-:Y:S01]  /*95c0*/  IADD3 R0, R30, 0x40, RZ ;  /* 0x000000401e007810 */ /* 0x000fe20007ffe0ff */
[----:B-1---5:R-:W-:Y:S01]  /*95d0*/  IMAD.MOV.U32 R2, RZ, RZ, R38 ;  /* 0x000000ffff027224 */ /* 0x022fe200078e0026 */
[----:B------:R-:W-:Y:S01]  /*95e0*/  MOV R19, R9 ;  /* 0x0000000900137202 */ /* 0x000fe20000000f00 */
[----:B---3--:R-:W-:Y:S01]  /*95f0*/  IMAD.MOV.U32 R4, RZ, RZ, R44 ;  /* 0x000000ffff047224 */ /* 0x008fe200078e002c */
[----:B------:R-:W-:Y:S01]  /*9600*/  ISETP.GE.AND P0, PT, R0, R36, PT ;  /* 0x000000240000720c */ /* 0x000fe20003f06270 */
[----:B------:R-:W-:Y:S01]  /*9610*/  IMAD.MOV.U32 R0, RZ, RZ, R39 ;  /* 0x000000ffff007224 */ /* 0x000fe200078e0027 */
[----:B----4-:R1:W2:Y:S01]  /*9620*/  SHFL.IDX PT, R5, R37, 0x1, 0x1c1f ;  /* 0x003c1f0025057f89 */ /* 0x0102a200000e0000 */
[----:B------:R-:W-:Y:S01]  /*9630*/  IMAD.MOV.U32 R3, RZ, RZ, R45 ;  /* 0x000000ffff037224 */ /* 0x000fe200078e002d */
[----:B------:R-:W-:Y:S01]  /*9640*/  BSSY B0, `(.L_x_1346) ;  /* 0x000006f000007945 */ /* 0x000fe20003800000 */
[----:B------:R-:W-:Y:S01]  /*9650*/  IMAD.MOV.U32 R20, RZ, RZ, R8 ;  /* 0x000000ffff147224 */ /* 0x000fe200078e0008 */
[----:B------:R-:W-:Y:S01]  /*9660*/  PRMT R70, R0, 0x5410, R2 ;  /* 0x0000541000467816 */ /* 0x000fe20000000002 */
[----:B------:R-:W-:Y:S01]  /*9670*/  IMAD.MOV.U32 R2, RZ, RZ, R16 ;  /* 0x000000ffff027224 */ /* 0x000fe200078e0010 */
[----:B------:R-:W-:Y:S01]  /*9680*/  PRMT R75, R3, 0x5410, R4 ;  /* 0x00005410034b7816 */ /* 0x000fe20000000004 */
[----:B------:R-:W-:Y:S01]  /*9690*/  IMAD.MOV.U32 R0, RZ, RZ, R17 ;  /* 0x000000ffff007224 */ /* 0x000fe200078e0011 */
[----:B------:R-:W-:Y:S01]  /*96a0*/  MOV R4, R32 ;  /* 0x0000002000047202 */ /* 0x000fe20000000f00 */
[----:B------:R-:W-:Y:S01]  /*96b0*/  IMAD.MOV.U32 R3, RZ, RZ, R33 ;  /* 0x000000ffff037224 */ /* 0x000fe200078e0021 */
[----:B------:R-:W-:Y:S01]  /*96c0*/  CS2R R24, SRZ ;  /* 0x0000000000187805 */ /* 0x000fe2000001ff00 */
        /* <DEDUP_REMOVED lines=8> */
[----:B------:R-:W-:Y:S01]  /*9750*/  CS2R R52, SRZ ;  /* 0x0000000000347805 */ /* 0x000fe2000001ff00 */
[----:B------:R-:W-:Y:S01]  /*9760*/  PRMT R60, R0, 0x5410, R2 ;  /* 0x00005410003c7816 */ /* 0x000fe20000000002 */
[----:B------:R-:W-:Y:S01]  /*9770*/  IMAD.MOV.U32 R2, RZ, RZ, R40 ;  /* 0x000000ffff027224 */ /* 0x000fe200078e0028 */
[----:B------:R-:W-:Y:S01]  /*9780*/  PRMT R64, R64, 0x5410, R4 ;  /* 0x0000541040407816 */ /* 0x000fe20000000004 */
[----:B------:R-:W-:Y:S01]  /*9790*/  IMAD.MOV.U32 R0, RZ, RZ, R41 ;  /* 0x000000ffff007224 */ /* 0x000fe200078e0029 */
[----:B------:R-:W-:Y:S01]  /*97a0*/  PRMT R61, R61, 0x5410, R3 ;  /* 0x000054103d3d7816 */ /* 0x000fe20000000003 */
[----:B------:R-:W-:Y:S01]  /*97b0*/  IMAD.MOV.U32 R4, RZ, RZ, R46 ;  /* 0x000000ffff047224 */ /* 0x000fe200078e002e */
[----:B------:R-:W-:Y:S01]  /*97c0*/  MOV R3, R47 ;  /* 0x0000002f00037202 */ /* 0x000fe20000000f00 */
[----:B------:R-:W-:Y:S01]  /*97d0*/  CS2R R50, SRZ ;  /* 0x0000000000327805 */ /* 0x000fe2000001ff00 */
[----:B------:R-:W-:Y:S01]  /*97e0*/  PRMT R69, R0, 0x5410, R2 ;  /* 0x0000541000457816 */ /* 0x000fe20000000002 */
[----:B------:R-:W-:Y:S01]  /*97f0*/  IMAD.MOV.U32 R2, RZ, RZ, R14 ;  /* 0x000000ffff027224 */ /* 0x000fe200078e000e */
[----:B------:R-:W-:Y:S01]  /*9800*/  PRMT R74, R3, 0x5410, R4 ;  /* 0x00005410034a7816 */ /* 0x000fe20000000004 */
[----:B------:R-:W-:Y:S01]  /*9810*/  IMAD.MOV.U32 R0, RZ, RZ, R15 ;  /* 0x000000ffff007224 */ /* 0x000fe200078e000f */
[----:B------:R-:W-:Y:S01]  /*9820*/  MOV R3, R35 ;  /* 0x0000002300037202 */ /* 0x000fe20000000f00 */
[----:B------:R-:W-:Y:S01]  /*9830*/  IMAD.MOV.U32 R4, RZ, RZ, R34 ;  /* 0x000000ffff047224 */ /* 0x000fe200078e0022 */
[----:B------:R-:W-:Y:S01]  /*9840*/  PRMT R64, R20, 0x7610, R64 ;  /* 0x0000761014407816 */ /* 0x000fe20000000040 */
[----:B------:R-:W-:Y:S01]  /*9850*/  CS2R R58, SRZ ;  /* 0x00000000003a7805 */ /* 0x000fe2000001ff00 */
[----:B------:R-:W-:Y:S01]  /*9860*/  PRMT R65, R0, 0x5410, R2 ;  /* 0x0000541000417816 */ /* 0x000fe20000000002 */
[----:B------:R-:W-:Y:S01]  /*9870*/  IMAD.MOV.U32 R0, RZ, RZ, R7 ;  /* 0x000000ffff007224 */ /* 0x000fe200078e0007 */
[----:B------:R-:W-:Y:S01]  /*9880*/  PRMT R67, R3, 0x5410, R4 ;  /* 0x0000541003437816 */ /* 0x000fe20000000004 */
[----:B------:R-:W3:Y:S01]  /*9890*/  SHFL.IDX PT, R2, R43, 0x1, 0x1c1f ;  /* 0x003c1f002b027f89 */ /* 0x000ee200000e0000 */
[----:B------:R-:W-:Y:S01]  /*98a0*/  PRMT R61, R19, 0x7610, R61 ;  /* 0x00007610133d7816 */ /* 0x000fe2000000003d */
[----:B------:R-:W-:Y:S01]  /*98b0*/  CS2R R56, SRZ ;  /* 0x0000000000387805 */ /* 0x000fe2000001ff00 */
[----:B-1----:R-:W-:Y:S01]  /*98c0*/  PRMT R37, R0, 0x5410, R18 ;  /* 0x0000541000257816 */ /* 0x002fe20000000012 */
[----:B------:R1:W4:Y:S01]  /*98d0*/  SHFL.IDX PT, R4, R42, 0x1, 0x1c1f ;  /* 0x003c1f002a047f89 */ /* 0x00032200000e0000 */
[----:B------:R-:W-:Y:S01]  /*98e0*/  CS2R R26, SRZ ;  /* 0x00000000001a7805 */ /* 0x000fe2000001ff00 */
[----:B------:R-:W-:Y:S01]  /*98f0*/  CS2R R54, SRZ ;  /* 0x0000000000367805 */ /* 0x000fe2000001ff00 */
[----:B------:R-:W-:Y:S01]  /*9900*/  CS2R R48, SRZ ;  /* 0x0000000000307805 */ /* 0x000fe2000001ff00 */
[----:B------:R2:W3:Y:S01]  /*9910*/  SHFL.IDX PT, R3, R31, 0x1, 0x1c1f ;  /* 0x003c1f001f037f89 */ /* 0x0004e200000e0000 */
[----:B-1----:R-:W-:Y:S01]  /*9920*/  CS2R R42, SRZ ;  /* 0x00000000002a7805 */ /* 0x002fe2000001ff00 */
[----:B--2---:R-:W-:Y:S01]  /*9930*/  CS2R R30, SRZ ;  /* 0x00000000001e7805 */ /* 0x004fe2000001ff00 */
[----:B------:R-:W-:Y:S05]  /*9940*/  @P0 BRA `(.L_x_1347) ;  /* 0x000003e000000947 */ /* 0x000fea0003800000 */
[----:B---34-:R-:W-:Y:S01]  /*9950*/  ISETP.GE.AND P0, PT, R145, c[0x0][0x27c], PT ;  /* 0x00009f0091007a0c */ /* 0x018fe20003f06270 */
[----:B------:R-:W-:Y:S01]  /*9960*/  CS2R R50, SRZ ;  /* 0x0000000000327805 */ /* 0x000fe2000001ff00 */
[----:B------:R-:W-:-:S11]  /*9970*/  ISETP.GE.AND P2, PT, R142, c[0x0][0x27c], PT ;  /* 0x00009f008e007a0c */ /* 0x000fd60003f46270 */
[C---:B------:R-:W-:Y:S01]  /*9980*/  @!P0 IMAD.SHL.U32 R0, R145.reuse, 0x2, RZ ;  /* 0x0000000291008824 */ /* 0x040fe200078e00ff */
[----:B------:R-:W-:Y:S01]  /*9990*/  @!P0 SHF.L.U64.HI R20, R145, 0x1, R78 ;  /* 0x0000000191148819 */ /* 0x000fe2000001024e */
[----:B------:R-:W-:Y:S01]  /*99a0*/  CS2R R48, SRZ ;  /* 0x0000000000307805 */ /* 0x000fe2000001ff00 */
[----:B------:R-:W-:Y:S02]  /*99b0*/  @!P2 IMAD.SHL.U32 R24, R142, 0x2, RZ ;  /* 0x000000028e18a824 */ /* 0x000fe400078e00ff */
[-C--:B------:R-:W-:Y:S02]  /*99c0*/  @!P0 IADD3 R18, P3, R4, R0.reuse, RZ ;  /* 0x0000000004128210 */ /* 0x080fe40007f7e0ff */
[----:B------:R-:W-:-:S03]  /*99d0*/  @!P0 IADD3 R22, P1, R2, R0, RZ ;  /* 0x0000000002168210 */ /* 0x000fc60007f3e0ff */
[--C-:B------:R-:W-:Y:S01]  /*99e0*/  @!P0 IMAD.X R19, R5, 0x1, R20.reuse, P3 ;  /* 0x0000000105138824 */ /* 0x100fe200018e0614 */
[----:B------:R-:W-:Y:S01]  /*99f0*/  ISETP.GE.AND P3, PT, R144, c[0x0][0x27c], PT ;  /* 0x00009f0090007a0c */ /* 0x000fe20003f66270 */
[----:B------:R-:W-:Y:S01]  /*9a00*/  @!P0 IMAD.X R23, R3, 0x1, R20, P1 ;  /* 0x0000000103178824 */ /* 0x000fe200008e0614 */
[----:B------:R-:W-:Y:S02]  /*9a10*/  ISETP.GE.AND P1, PT, R107, c[0x0][0x27c], PT ;  /* 0x00009f006b007a0c */ /* 0x000fe40003f26270 */
[----:B------:R1:W5:Y:S01]  /*9a20*/  @!P0 LD.E.64 R50, [R18.64] ;  /* 0x0000000812328980 */ /* 0x000362000c101b00 */
[----:B------:R-:W-:Y:S02]  /*9a30*/  @!P2 SHF.L.U64.HI R0, R142, 0x1, R77 ;  /* 0x000000018e00a819 */ /* 0x000fe4000001024d */
[----:B------:R-:W-:Y:S01]  /*9a40*/  @!P2 IADD3 R20, P4, R4, R24, RZ ;  /* 0x000000180414a210 */ /* 0x000fe20007f9e0ff */
[----:B------:R2:W5:Y:S01]  /*9a50*/  @!P0 LD.E.64 R48, [R22.64] ;  /* 0x0000000816308980 */ /* 0x000562000c101b00 */
[----:B------:R-:W-:Y:S01]  /*9a60*/  CS2R R54, SRZ ;  /* 0x0000000000367805 */ /* 0x000fe2000001ff00 */
[----:B------:R-:W-:-:S02]  /*9a70*/  CS2R R52, SRZ ;  /* 0x0000000000347805 */ /* 0x000fc4000001ff00 */
[----:B------:R-:W-:-:S03]  /*9a80*/  @!P2 IMAD.X R21, R5, 0x1, R0, P4 ;  /* 0x000000010515a824 */ /* 0x000fc600020e0600 */
[----:B------:R-:W-:Y:S02]  /*9a90*/  @!P1 SHF.L.U64.HI R26, R107, 0x1, R72 ;  /* 0x000000016b1a9819 */ /* 0x000fe40000010248 */
[----:B------:R3:W5:Y:S01]  /*9aa0*/  @!P2 LD.E.64 R52, [R20.64] ;  /* 0x000000081434a980 */ /* 0x000762000c101b00 */
[----:B-1----:R-:W-:-:S05]  /*9ab0*/  @!P2 IADD3 R18, P0, R2, R24, RZ ;  /* 0x000000180212a210 */ /* 0x002fca0007f1e0ff */
[----:B------:R-:W-:Y:S02]  /*9ac0*/  @!P2 IMAD.X R19, R3, 0x1, R0, P0 ;  /* 0x000000010313a824 */ /* 0x000fe400000e0600 */
[----:B------:R-:W-:-:S03]  /*9ad0*/  @!P3 IMAD.SHL.U32 R0, R144, 0x2, RZ ;  /* 0x000000029000b824 */ /* 0x000fc600078e00ff */
[----:B------:R1:W5:Y:S02]  /*9ae0*/  @!P2 LD.E.64 R54, [R18.64] ;  /* 0x000000081236a980 */ /* 0x000364000c101b00 */
[-C--:B------:R-:W-:Y:S02]  /*9af0*/  @!P3 IADD3 R24, P0, R4, R0.reuse, RZ ;  /* 0x000000000418b210 */ /* 0x080fe40007f1e0ff */
[----:B--2---:R-:W-:Y:S02]  /*9b00*/  @!P3 IADD3 R22, P2, R2, R0, RZ ;  /* 0x000000000216b210 */ /* 0x004fe40007f5e0ff */
[----:B-1----:R-:W-:Y:S01]  /*9b10*/  @!P3 SHF.L.U64.HI R19, R144, 0x1, R76 ;  /* 0x000000019013b819 */ /* 0x002fe2000001024c */
[----:B------:R-:W-:-:S04]  /*9b20*/  @!P1 IMAD.SHL.U32 R18, R107, 0x2, RZ ;  /* 0x000000026b129824 */ /* 0x000fc800078e00ff */
[----:B------:R-:W-:Y:S01]  /*9b30*/  @!P3 IMAD.X R25, R5, 0x1, R19, P0 ;  /* 0x000000010519b824 */ /* 0x000fe200000e0613 */
[----:B---3--:R-:W-:-:S05]  /*9b40*/  @!P1 IADD3 R20, P0, R4, R18, RZ ;  /* 0x0000001204149210 */ /* 0x008fca0007f1e0ff */
[----:B------:R-:W-:Y:S01]  /*9b50*/  @!P1 IMAD.X R21, R5, 0x1, R26, P0 ;  /* 0x0000000105159824 */ /* 0x000fe200000e061a */
[----:B------:R-:W-:Y:S01]  /*9b60*/  @!P1 IADD3 R18, P0, R2, R18, RZ ;  /* 0x0000001202129210 */ /* 0x000fe20007f1e0ff */
        /* <DEDUP_REMOVED lines=9> */
[----:B------:R-:W-:Y:S01]  /*9c00*/  @!P0 IMAD.SHL.U32 R0, R143, 0x2, RZ ;  /* 0x000000028f008824 */ /* 0x000fe200078e00ff */
[----:B------:R2:W5:Y:S04]  /*9c10*/  @!P2 LD.E.64 R42, [R26.64] ;  /* 0x000000081a2aa980 */ /* 0x000568000c101b00 */
[----:B------:R-:W-:Y:S01]  /*9c20*/  @!P0 IADD3 R4, P2, R4, R0, RZ ;  /* 0x0000000004048210 */ /* 0x000fe20007f5e0ff */
[----:B------:R-:W-:Y:S01]  /*9c30*/  CS2R R56, SRZ ;  /* 0x0000000000387805 */ /* 0x000fe2000001ff00 */
[----:B------:R-:W-:Y:S01]  /*9c40*/  CS2R R62, SRZ ;  /* 0x00000000003e7805 */ /* 0x000fe2000001ff00 */
[----:B------:R-:W-:-:S04]  /*9c50*/  CS2R R58, SRZ ;  /* 0x00000000003a7805 */ /* 0x000fc8000001ff00 */
[----:B------:R3:W5:Y:S01]  /*9c60*/  @!P1 LD.E.64 R56, [R18.64] ;  /* 0x0000000812389980 */ /* 0x000762000c101b00 */
[----:B--2---:R-:W-:Y:S01]  /*9c70*/  @!P0 SHF.L.U64.HI R26, R143, 0x1, R71 ;  /* 0x000000018f1a8819 */ /* 0x004fe20000010247 */
[----:B-1----:R-:W-:-:S04]  /*9c80*/  CS2R R28, SRZ ;  /* 0x00000000001c7805 */ /* 0x002fc8000001ff00 */
[--C-:B------:R-:W-:Y:S01]  /*9c90*/  @!P0 IMAD.X R5, R5, 0x1, R26.reuse, P2 ;  /* 0x0000000105058824 */ /* 0x100fe200010e061a */
[----:B------:R-:W-:Y:S01]  /*9ca0*/  @!P0 IADD3 R2, P2, R2, R0, RZ ;  /* 0x0000000002028210 */ /* 0x000fe20007f5e0ff */
[----:B------:R1:W5:Y:S04]  /*9cb0*/  @!P3 LD.E.64 R28, [R24.64] ;  /* 0x00000008181cb980 */ /* 0x000368000c101b00 */
[----:B------:R-:W-:Y:S01]  /*9cc0*/  @!P0 IMAD.X R3, R3, 0x1, R26, P2 ;  /* 0x0000000103038824 */ /* 0x000fe200010e061a */
[----:B------:R3:W5:Y:S01]  /*9cd0*/  @!P0 LD.E.64 R62, [R4.64] ;  /* 0x00000008043e8980 */ /* 0x000762000c101b00 */
[----:B------:R-:W-:-:S03]  /*9ce0*/  CS2R R26, SRZ ;  /* 0x00000000001a7805 */ /* 0x000fc6000001ff00 */
[----:B------:R3:W5:Y:S04]  /*9cf0*/  @!P0 LD.E.64 R58, [R2.64] ;  /* 0x00000008023a8980 */ /* 0x000768000c101b00 */
[----:B------:R3:W5:Y:S01]  /*9d00*/  @!P3 LD.E.64 R26, [R22.64] ;  /* 0x00000008161ab980 */ /* 0x000762000c101b00 */
[----:B-1----:R-:W-:-:S06]  /*9d10*/  CS2R R24, SRZ ;  /* 0x0000000000187805 */ /* 0x002fcc000001ff00 */
[----:B------:R3:W5:Y:S02]  /*9d20*/  @!P1 LD.E.64 R24, [R20.64] ;  /* 0x0000000814189980 */ /* 0x000764000c101b00 */
.L_x_1347:
[----:B---34-:R-:W-:Y:S05]  /*9d30*/  BSYNC B0 ;  /* 0x0000000000007941 */ /* 0x018fea0003800000 */
.L_x_1346:
[----:B-----5:R-:W-:Y:S01]  /*9d40*/  IMAD.MOV.U32 R2, RZ, RZ, R24 ;  /* 0x000000ffff027224 */ /* 0x020fe200078e0018 */
[----:B------:R-:W-:Y:S01]  /*9d50*/  MOV R0, R25 ;  /* 0x0000001900007202 */ /* 0x000fe20000000f00 */
[----:B------:R-:W-:Y:S01]  /*9d60*/  IMAD.MOV.U32 R4, RZ, RZ, R62 ;  /* 0x000000ffff047224 */ /* 0x000fe200078e003e */
[----:B------:R-:W-:-:S04]  /*9d70*/  DEPBAR.LE SB0, 0x1 ;  /* 0x000080400000791a */ /* 0x000fc80000000000 */
[----:B------:R-:W-:Y:S01]  /*9d80*/  PRMT R84, R0, 0x5410, R2 ;  /* 0x0000541000547816 */ /* 0x000fe20000000002 */
[----:B------:R-:W-:Y:S01]  /*9d90*/  IMAD.MOV.U32 R2, RZ, RZ, R52 ;  /* 0x000000ffff027224 */ /* 0x000fe200078e0034 */
[----:B------:R-:W-:Y:S01]  /*9da0*/  MOV R0, R53 ;  /* 0x0000003500007202 */ /* 0x000fe20000000f00 */
[----:B------:R-:W-:Y:S01]  /*9db0*/  IMAD.MOV.U32 R3, RZ, RZ, R63 ;  /* 0x000000ffff037224 */ /* 0x000fe200078e003f */
[----:B------:R-:W-:Y:S02]  /*9dc0*/  BSSY B1, `(.L_x_1348) ;  /* 0x000014d000017945 */ /* 0x000fe40003800000 */
[----:B------:R-:W-:Y:S01]  /*9dd0*/  PRMT R79, R0, 0x5410, R2 ;  /* 0x00005410004f7816 */ /* 0x000fe20000000002 */
[----:B------:R-:W-:Y:S01]  /*9de0*/  IMAD.MOV.U32 R2, RZ, RZ, R30 ;  /* 0x000000ffff027224 */ /* 0x000fe200078e001e */
[----:B------:R-:W-:Y:S02]  /*9df0*/  MOV R0, R31 ;  /* 0x0000001f00007202 */ /* 0x000fe40000000f00 */
[----:B------:R-:W-:Y:S01]  /*9e00*/  PRMT R86, R3, 0x5410, R4 ;  /* 0x0000541003567816 */ /* 0x000fe20000000004 */
[----:B------:R-:W-:Y:S01]  /*9e10*/  IMAD.MOV.U32 R4, RZ, RZ, R28 ;  /* 0x000000ffff047224 */ /* 0x000fe200078e001c */
[----:B------:R-:W-:Y:S01]  /*9e20*/  PRMT R72, R0, 0x5410, R2 ;  /* 0x0000541000487816 */ /* 0x000fe20000000002 */
[----:B------:R-:W-:-:S02]  /*9e30*/  IMAD.MOV.U32 R3, RZ, RZ, R29 ;  /* 0x000000ffff037224 */ /* 0x000fc400078e001d */
        /* <DEDUP_REMOVED lines=9> */
[----:B------:R-:W-:Y:S01]  /*9ed0*/  IMAD.IADD R3, R36, 0x1, -R239 ;  /* 0x0000000124037824 */ /* 0x000fe200078e0aef */
[----:B------:R-:W-:Y:S01]  /*9ee0*/  PRMT R82, R0, 0x5410, R2 ;  /* 0x0000541000527816 */ /* 0x000fe20000000002 */
[----:B------:R-:W-:Y:S01]  /*9ef0*/  IMAD.MOV.U32 R2, RZ, RZ, R26 ;  /* 0x000000ffff027224 */ /* 0x000fe200078e001a */
[----:B------:R-:W-:-:S02]  /*9f00*/  MOV R0, R27 ;  /* 0x0000001b00007202 */ /* 0x000fc40000000f00 */
[----:B------:R-:W-:Y:S02]  /*9f10*/  IMNMX R36, R3, 0x80, PT ;  /* 0x0000008003247817 */ /* 0x000fe40003800200 */
[----:B------:R-:W-:Y:S01]  /*9f20*/  PRMT R80, R0, 0x5410, R2 ;  /* 0x0000541000507816 */ /* 0x000fe20000000002 */
[----:B------:R-:W-:Y:S01]  /*9f30*/  IMAD.MOV.U32 R2, RZ, RZ, R54 ;  /* 0x000000ffff027224 */ /* 0x000fe200078e0036 */
[----:B------:R-:W-:Y:S01]  /*9f40*/  MOV R0, R55 ;  /* 0x0000003700007202 */ /* 0x000fe20000000f00 */
[----:B------:R-:W-:Y:S01]  /*9f50*/  BAR.SYNC.DEFER_BLOCKING 0x0 ;  /* 0x0000000000007b1d */ /* 0x000fe20000010000 */
[----:B------:R-:W-:Y:S02]  /*9f60*/  ISETP.GE.AND P0, PT, R215, R36, PT ;  /* 0x00000024d700720c */ /* 0x000fe40003f06270 */
[----:B------:R-:W-:Y:S01]  /*9f70*/  PRMT R78, R0, 0x5410, R2 ;  /* 0x00005410004e7816 */ /* 0x000fe20000000002 */
[----:B------:R-:W-:Y:S02]  /*9f80*/  IMAD.MOV.U32 R2, RZ, RZ, R48 ;  /* 0x000000ffff027224 */ /* 0x000fe400078e0030 */
[----:B------:R-:W-:-:S05]  /*9f90*/  IMAD.MOV.U32 R0, RZ, RZ, R49 ;  /* 0x000000ffff007224 */ /* 0x000fca00078e0031 */
[----:B------:R-:W-:Y:S01]  /*9fa0*/  PRMT R76, R0, 0x5410, R2 ;  /* 0x00005410004c7816 */ /* 0x000fe20000000002 */
[----:B------:R-:W-:Y:S01]  /*9fb0*/  IMAD.MOV.U32 R0, RZ, RZ, R43 ;  /* 0x000000ffff007224 */ /* 0x000fe200078e002b */
[----:B------:R-:W-:-:S04]  /*9fc0*/  MOV R2, R42 ;  /* 0x0000002a00027202 */ /* 0x000fc80000000f00 */
[----:B------:R-:W-:Y:S01]  /*9fd0*/  PRMT R71, R0, 0x5410, R2 ;  /* 0x0000541000477816 */ /* 0x000fe20000000002 */
[----:B------:R-:W-:Y:S05]  /*9fe0*/  @P0 BRA `(.L_x_1349) ;  /* 0x000012a000000947 */ /* 0x000fea0003800000 */
[----:B------:R-:W-:Y:S01]  /*9ff0*/  ISETP.GE.AND P0, PT, R140, c[0x0][0x27c], PT ;  /* 0x00009f008c007a0c */ /* 0x000fe20003f06270 */
[----:B------:R-:W-:-:S12]  /*a000*/  BSSY B0, `(.L_x_1350) ;  /* 0x0000030000007945 */ /* 0x000fd80003800000 */
[----:B------:R-:W-:Y:S05]  /*a010*/  @P0 BRA `(.L_x_1351) ;  /* 0x000002e000000947 */ /* 0x000fea0003800000 */
[----:B------:R-:W1:Y:S01]  /*a020*/  LDS.128 R20, [R209+0xc000] ;  /* 0x00c00000d1147984 */ /* 0x000e620000000c00 */
[----:B------:R-:W-:Y:S02]  /*a030*/  SHF.R.U32.HI R0, RZ, 0x10, R7 ;  /* 0x00000010ff007819 */ /* 0x000fe40000011607 */
[----:B------:R-:W-:Y:S02]  /*a040*/  SHF.R.U32.HI R2, RZ, 0x10, R11 ;  /* 0x00000010ff027819 */ /* 0x000fe4000001160b */
[----:B------:R-:W-:Y:S02]  /*a050*/  PRMT R0, R37, 0x5410, R0 ;  /* 0x0000541025007816 */ /* 0x000fe40000000000 */
[----:B------:R-:W-:Y:S02]  /*a060*/  PRMT R2, R60, 0x5410, R2 ;  /* 0x000054103c027816 */ /* 0x000fe40000000002 */
[----:B------:R-:W-:Y:S01]  /*a070*/  SHF.R.U64 R6, R6, 0x10, R7 ;  /* 0x0000001006067819 */ /* 0x000fe20000001207 */
[C---:B------:R-:W-:Y:S01]  /*a080*/  IMAD.U32 R18, R0.reuse, 0x10000, RZ ;  /* 0x0001000000127824 */ /* 0x040fe200078e00ff */
[----:B------:R-:W-:Y:S01]  /*a090*/  LOP3.LUT R7, R0, 0xffff0000, RZ, 0xc0, !PT ;  /* 0xffff000000077812 */ /* 0x000fe200078ec0ff */
[----:B------:R-:W-:Y:S01]  /*a0a0*/  IMAD.U32 R19, R2, 0x10000, RZ ;  /* 0x0001000002137824 */ /* 0x000fe200078e00ff */
[C---:B-1----:R-:W-:Y:S01]  /*a0b0*/  LOP3.LUT R3, R22.reuse, 0xffff0000, RZ, 0xc0, !PT ;  /* 0xffff000016037812 */ /* 0x042fe200078ec0ff */
[----:B------:R-:W-:Y:S01]  /*a0c0*/  IMAD.U32 R0, R23, 0x10000, RZ ;  /* 0x0001000017007824 */ /* 0x000fe200078e00ff */
[----:B------:R-:W-:-:S03]  /*a0d0*/  SHF.L.U32 R4, R22, 0x10, RZ ;  /* 0x0000001016047819 */ /* 0x000fc600000006ff */
[CC--:B------:R-:W-:Y:S02]  /*a0e0*/  FMUL.FTZ R5, R3.reuse, R18.reuse ;  /* 0x0000001203057220 */ /* 0x0c0fe40000410000 */
[-C--:B------:R-:W-:Y:S02]  /*a0f0*/  FMUL.FTZ R3, R3, R19.reuse ;  /* 0x0000001303037220 */ /* 0x080fe40000410000 */
[----:B------:R-:W-:Y:S01]  /*a100*/  FFMA.FTZ R19, R4, R19, -R5 ;  /* 0x0000001304137223 */ /* 0x000fe20000010805 */
[----:B------:R-:W-:Y:S01]  /*a110*/  LOP3.LUT R5, R2, 0xffff0000, RZ, 0xc0, !PT ;  /* 0xffff000002057812 */ /* 0x000fe200078ec0ff */
[----:B------:R-:W-:Y:S01]  /*a120*/  FFMA.FTZ R18, R4, R18, R3 ;  /* 0x0000001204127223 */ /* 0x000fe20000010003 */
[----:B------:R-:W-:Y:S02]  /*a130*/  LOP3.LUT R2, R23, 0xffff0000, RZ, 0xc0, !PT ;  /* 0xffff000017027812 */ /* 0x000fe400078ec0ff */
[----:B------:R-:W-:-:S03]  /*a140*/  SHF.R.U64 R4, R10, 0x10, R11 ;  /* 0x000000100a047819 */ /* 0x000fc6000000120b */
[C---:B------:R-:W-:Y:S02]  /*a150*/  FMUL.FTZ R3, R2.reuse, R7 ;  /* 0x0000000702037220 */ /* 0x040fe40000410000 */
[-C--:B------:R-:W-:Y:S02]  /*a160*/  FMUL.FTZ R2, R2, R5.reuse ;  /* 0x0000000502027220 */ /* 0x080fe40000410000 */
[----:B------:R-:W-:Y:S01]  /*a170*/  FFMA.FTZ R10, R0, R5, -R3 ;  /* 0x00000005000a7223 */ /* 0x000fe20000010803 */
[----:B------:R-:W-:Y:S01]  /*a180*/  LOP3.LUT R3, R20, 0xffff0000, RZ, 0xc0, !PT ;  /* 0xffff000014037812 */ /* 0x000fe200078ec0ff */
[----:B------:R-:W-:Y:S01]  /*a190*/  FFMA.FTZ R7, R0, R7, R2 ;  /* 0x0000000700077223 */ /* 0x000fe20000010002 */
[----:B------:R-:W-:Y:S02]  /*a1a0*/  PRMT R0, R37, 0x5432, R6 ;  /* 0x0000543225007816 */ /* 0x000fe40000000006 */
[----:B------:R-:W-:Y:S01]  /*a1b0*/  PRMT R2, R60, 0x5432, R4 ;  /* 0x000054323c027816 */ /* 0x000fe20000000004 */
[----:B------:R-:W-:Y:S01]  /*a1c0*/  IMAD.U32 R4, R20, 0x10000, RZ ;  /* 0x0001000014047824 */ /* 0x000fe200078e00ff */
[----:B------:R-:W-:Y:S01]  /*a1d0*/  F2FP.BF16.PACK_AB R7, R7, R10 ;  /* 0x0000000a0707723e */ /* 0x000fe200000010ff */
        /* <DEDUP_REMOVED lines=8> */
[C---:B------:R-:W-:Y:S02]  /*a260*/  LOP3.LUT R2, R21.reuse, 0xffff0000, RZ, 0xc0, !PT ;  /* 0xffff000015027812 */ /* 0x040fe400078ec0ff */
[----:B------:R-:W-:-:S02]  /*a270*/  SHF.L.U32 R0, R21, 0x10, RZ ;  /* 0x0000001015007819 */ /* 0x000fc400000006ff */
[----:B------:R-:W-:Y:S01]  /*a280*/  F2FP.BF16.PACK_AB R4, R4, R5 ;  /* 0x000000050404723e */ /* 0x000fe200000010ff */
[CC--:B------:R-:W-:Y:S02]  /*a290*/  FMUL.FTZ R3, R2.reuse, R6.reuse ;  /* 0x0000000602037220 */ /* 0x0c0fe40000410000 */
[-C--:B------:R-:W-:Y:S02]  /*a2a0*/  FMUL.FTZ R2, R2, R11.reuse ;  /* 0x0000000b02027220 */ /* 0x080fe40000410000 */
[C---:B------:R-:W-:Y:S02]  /*a2b0*/  FFMA.FTZ R3, R0.reuse, R11, -R3 ;  /* 0x0000000b00037223 */ /* 0x040fe40000010803 */
[----:B------:R-:W-:Y:S01]  /*a2c0*/  FFMA.FTZ R2, R0, R6, R2 ;  /* 0x0000000600027223 */ /* 0x000fe20000010002 */
[----:B------:R-:W-:-:S04]  /*a2d0*/  F2FP.BF16.PACK_AB R6, R18, R19 ;  /* 0x000000131206723e */ /* 0x000fc800000010ff */
[----:B------:R-:W-:-:S05]  /*a2e0*/  F2FP.BF16.PACK_AB R5, R2, R3 ;  /* 0x000000030205723e */ /* 0x000fca00000010ff */
[----:B------:R1:W-:Y:S02]  /*a2f0*/  STS.128 [R209+0xc000], R4 ;  /* 0x00c00004d1007388 */ /* 0x0003e40000000c00 */
.L_x_1351:
[----:B------:R-:W-:Y:S05]  /*a300*/  BSYNC B0 ;  /* 0x0000000000007941 */ /* 0x000fea0003800000 */
.L_x_1350:
[----:B------:R-:W-:Y:S01]  /*a310*/  ISETP.GE.AND P0, PT, R145, c[0x0][0x27c], PT ;  /* 0x00009f0091007a0c */ /* 0x000fe20003f06270 */
[----:B------:R-:W-:-:S12]  /*a320*/  BSSY B0, `(.L_x_1352) ;  /* 0x0000030000007945 */ /* 0x000fd80003800000 */
[----:B------:R-:W-:Y:S05]  /*a330*/  @P0 BRA `(.L_x_1353) ;  /* 0x000002e000000947 */ /* 0x000fea0003800000 */
[----:B-1----:R-:W1:Y:S01]  /*a340*/  LDS.128 R4, [R210+0xc000] ;  /* 0x00c00000d2047984 */ /* 0x002e620000000c00 */
[----:B------:R-:W-:Y:S02]  /*a350*/  SHF.R.U32.HI R0, RZ, 0x10, R9 ;  /* 0x00000010ff007819 */ /* 0x000fe40000011609 */
[----:B------:R-:W-:Y:S02]  /*a360*/  SHF.R.U32.HI R2, RZ, 0x10, R13 ;  /* 0x00000010ff027819 */ /* 0x000fe4000001160d */
[C---:B------:R-:W-:Y:S02]  /*a370*/  PRMT R0, R61.reuse, 0x5410, R0 ;  /* 0x000054103d007816 */ /* 0x040fe40000000000 */
[----:B------:R-:W-:-:S03]  /*a380*/  PRMT R2, R61, 0x5432, R2 ;  /* 0x000054323d027816 */ /* 0x000fc60000000002 */
[----:B------:R-:W-:Y:S02]  /*a390*/  IMAD.U32 R19, R0, 0x10000, RZ ;  /* 0x0001000000137824 */ /* 0x000fe400078e00ff */
[----:B------:R-:W-:Y:S01]  /*a3a0*/  IMAD.U32 R11, R2, 0x10000, RZ ;  /* 0x00010000020b7824 */ /* 0x000fe200078e00ff */
[C---:B-1----:R-:W-:Y:S02]  /*a3b0*/  LOP3.LUT R3, R6.reuse, 0xffff0000, RZ, 0xc0, !PT ;  /* 0xffff000006037812 */ /* 0x042fe400078ec0ff */
[----:B------:R-:W-:-:S03]  /*a3c0*/  SHF.L.U32 R6, R6, 0x10, RZ ;  /* 0x0000001006067819 */ /* 0x000fc600000006ff */
[C---:B------:R-:W-:Y:S02]  /*a3d0*/  FMUL.FTZ R10, R3.reuse, R19 ;  /* 0x00000013030a7220 */ /* 0x040fe40000410000 */
[-C--:B------:R-:W-:Y:S02]  /*a3e0*/  FMUL.FTZ R3, R3, R11.reuse ;  /* 0x0000000b03037220 */ /* 0x080fe40000410000 */
[----:B------:R-:W-:Y:S01]  /*a3f0*/  FFMA.FTZ R18, R6, R11, -R10 ;  /* 0x0000000b06127223 */ /* 0x000fe2000001080a */
[----:B------:R-:W-:Y:S01]  /*a400*/  SHF.R.U64 R10, R12, 0x10, R13 ;  /* 0x000000100c0a7819 */ /* 0x000fe2000000120d */
[----:B------:R-:W-:Y:S01]  /*a410*/  FFMA.FTZ R11, R6, R19, R3 ;  /* 0x00000013060b7223 */ /* 0x000fe20000010003 */
[----:B------:R-:W-:Y:S02]  /*a420*/  SHF.R.U64 R6, R8, 0x10, R9 ;  /* 0x0000001008067819 */ /* 0x000fe40000001209 */
[----:B------:R-:W-:Y:S02]  /*a430*/  LOP3.LUT R9, R2, 0xffff0000, RZ, 0xc0, !PT ;  /* 0xffff000002097812 */ /* 0x000fe400078ec0ff */
[----:B------:R-:W-:Y:S01]  /*a440*/  LOP3.LUT R8, R0, 0xffff0000, RZ, 0xc0, !PT ;  /* 0xffff000000087812 */ /* 0x000fe200078ec0ff */
[C---:B------:R-:W-:Y:S01]  /*a450*/  IMAD.U32 R0, R7.reuse, 0x10000, RZ ;  /* 0x0001000007007824 */ /* 0x040fe200078e00ff */
[----:B------:R-:W-:-:S05]  /*a460*/  LOP3.LUT R2, R7, 0xffff0000, RZ, 0xc0, !PT ;  /* 0xffff000007027812 */ /* 0x000fca00078ec0ff */
[CC--:B------:R-:W-:Y:S02]  /*a470*/  FMUL.FTZ R3, R2.reuse, R8.reuse ;  /* 0x0000000802037220 */ /* 0x0c0fe40000410000 */
[-C--:B------:R-:W-:Y:S02]  /*a480*/  FMUL.FTZ R2, R2, R9.reuse ;  /* 0x0000000902027220 */ /* 0x080fe40000410000 */
[----:B------:R-:W-:Y:S01]  /*a490*/  FFMA.FTZ R9, R0, R9, -R3 ;  /* 0x0000000900097223 */ /* 0x000fe20000010803 */
[----:B------:R-:W-:Y:S01]  /*a4a0*/  LOP3.LUT R3, R4, 0xffff0000, RZ, 0xc0, !PT ;  /* 0xffff000004037812 */ /* 0x000fe200078ec0ff */
[----:B------:R-:W-:Y:S01]  /*a4b0*/  FFMA.FTZ R7, R0, R8, R2 ;  /* 0x0000000800077223 */ /* 0x000fe20000010002 */
[----:B------:R-:W-:Y:S01]  /*a4c0*/  PRMT R0, R64, 0x5410, R6 ;  /* 0x0000541040007816 */ /* 0x000fe20000000006 */
[----:B------:R-:W-:Y:S01]  /*a4d0*/  IMAD.U32 R4, R4, 0x10000, RZ ;  /* 0x0001000004047824 */ /* 0x000fe200078e00ff */
[----:B------:R-:W-:Y:S02]  /*a4e0*/  PRMT R2, R64, 0x5432, R10 ;  /* 0x0000543240027816 */ /* 0x000fe4000000000a */
[----:B------:R-:W-:Y:S01]  /*a4f0*/  F2FP.BF16.PACK_AB R7, R7, R9 ;  /* 0x000000090707723e */ /* 0x000fe200000010ff */
[----:B------:R-:W-:Y:S01]  /*a500*/  IMAD.U32 R10, R0, 0x10000, RZ ;  /* 0x00010000000a7824 */ /* 0x000fe200078e00ff */
[----:B------:R-:W-:-:S03]  /*a510*/  SHF.L.U32 R8, R2, 0x10, RZ ;  /* 0x0000001002087819 */ /* 0x000fc600000006ff */
[C---:B------:R-:W-:Y:S02]  /*a520*/  FMUL.FTZ R6, R3.reuse, R10 ;  /* 0x0000000a03067220 */ /* 0x040fe40000410000 */
        /* <DEDUP_REMOVED lines=8> */
[C---:B------:R-:W-:Y:S02]  /*a5b0*/  FMUL.FTZ R3, R2.reuse, R6 ;  /* 0x0000000602037220 */ /* 0x040fe40000410000 */
[-C--:B------:R-:W-:Y:S02]  /*a5c0*/  FMUL.FTZ R2, R2, R10.reuse ;  /* 0x0000000a02027220 */ /* 0x080fe40000410000 */
[C---:B------:R-:W-:Y:S02]  /*a5d0*/  FFMA.FTZ R3, R0.reuse, R10, -R3 ;  /* 0x0000000a00037223 */ /* 0x040fe40000010803 */
[----:B------:R-:W-:Y:S01]  /*a5e0*/  FFMA.FTZ R2, R0, R6, R2 ;  /* 0x0000000600027223 */ /* 0x000fe20000010002 */
[----:B------:R-:W-:-:S04]  /*a5f0*/  F2FP.BF16.PACK_AB R6, R11, R18 ;  /* 0x000000120b06723e */ /* 0x000fc800000010ff */
[----:B------:R-:W-:-:S05]  /*a600*/  F2FP.BF16.PACK_AB R5, R2, R3 ;  /* 0x000000030205723e */ /* 0x000fca00000010ff */
[----:B------:R1:W-:Y:S02]  /*a610*/  STS.128 [R210+0xc000], R4 ;  /* 0x00c00004d2007388 */ /* 0x0003e40000000c00 */
.L_x_1353:
[----:B------:R-:W-:Y:S05]  /*a620*/  BSYNC B0 ;  /* 0x0000000000007941 */ /* 0x000fea0003800000 */
.L_x_1352:
[----:B------:R-:W-:Y:S01]  /*a630*/  ISETP.GE.AND P0, PT, R142, c[0x0][0x27c], PT ;  /* 0x00009f008e007a0c */ /* 0x000fe20003f06270 */
[----:B------:R-:W-:-:S12]  /*a640*/  BSSY B0, `(.L_x_1354) ;  /* 0x0000030000007945 */ /* 0x000fd80003800000 */
[----:B------:R-:W-:Y:S05]  /*a650*/  @P0 BRA `(.L_x_1355) ;  /* 0x000002e000000947 */ /* 0x000fea0003800000 */
[----:B-1----:R-:W1:Y:S01]  /*a660*/  LDS.128 R4, [R209+0x10000] ;  /* 0x01000000d1047984 */ /* 0x002e620000000c00 */
[----:B------:R-:W-:Y:S02]  /*a670*/  SHF.R.U32.HI R0, RZ, 0x10, R17 ;  /* 0x00000010ff007819 */ /* 0x000fe40000011611 */
[----:B------:R-:W-:Y:S02]  /*a680*/  SHF.R.U32.HI R2, RZ, 0x10, R15 ;  /* 0x00000010ff027819 */ /* 0x000fe4000001160f */
[----:B------:R-:W-:Y:S02]  /*a690*/  PRMT R8, R66, 0x5410, R0 ;  /* 0x0000541042087816 */ /* 0x000fe40000000000 */
[----:B------:R-:W-:Y:S02]  /*a6a0*/  PRMT R0, R65, 0x5410, R2 ;  /* 0x0000541041007816 */ /* 0x000fe40000000002 */
[----:B------:R-:W-:Y:S02]  /*a6b0*/  SHF.R.U64 R3, R16, 0x10, R17 ;  /* 0x0000001010037819 */ /* 0x000fe40000001211 */
[----:B------:R-:W-:Y:S01]  /*a6c0*/  SHF.L.U32 R13, R8, 0x10, RZ ;  /* 0x00000010080d7819 */ /* 0x000fe200000006ff */
[----:B------:R-:W-:Y:S01]  /*a6d0*/  IMAD.U32 R12, R0, 0x10000, RZ ;  /* 0x00010000000c7824 */ /* 0x000fe200078e00ff */
[----:B------:R-:W-:-:S02]  /*a6e0*/  PRMT R10, R66, 0x5432, R3 ;  /* 0x00005432420a7816 */ /* 0x000fc40000000003 */
[----:B------:R-:W-:Y:S02]  /*a6f0*/  SHF.R.U64 R9, R14, 0x10, R15 ;  /* 0x000000100e097819 */ /* 0x000fe4000000120f */
[----:B------:R-:W-:Y:S02]  /*a700*/  LOP3.LUT R14, R0, 0xffff0000, RZ, 0xc0, !PT ;  /* 0xffff0000000e7812 */ /* 0x000fe400078ec0ff */
[----:B------:R-:W-:Y:S02]  /*a710*/  LOP3.LUT R8, R8, 0xffff0000, RZ, 0xc0, !PT ;  /* 0xffff000008087812 */ /* 0x000fe400078ec0ff */
[----:B------:R-:W-:-:S05]  /*a720*/  PRMT R9, R65, 0x5432, R9 ;  /* 0x0000543241097816 */ /* 0x000fca0000000009 */
[C---:B------:R-:W-:Y:S01]  /*a730*/  IMAD.U32 R15, R9.reuse, 0x10000, RZ ;  /* 0x00010000090f7824 */ /* 0x040fe200078e00ff */
[----:B------:R-:W-:Y:S02]  /*a740*/  LOP3.LUT R9, R9, 0xffff0000, RZ, 0xc0, !PT ;  /* 0xffff000009097812 */ /* 0x000fe400078ec0ff */
[C---:B-1----:R-:W-:Y:S01]  /*a750*/  LOP3.LUT R2, R6.reuse, 0xffff0000, RZ, 0xc0, !PT ;  /* 0xffff000006027812 */ /* 0x042fe200078ec0ff */
[----:B------:R-:W-:Y:S01]  /*a760*/  IMAD.U32 R3, R6, 0x10000, RZ ;  /* 0x0001000006037824 */ /* 0x000fe200078e00ff */
[----:B------:R-:W-:Y:S01]  /*a770*/  LOP3.LUT R0, R5, 0xffff0000, RZ, 0xc0, !PT ;  /* 0xffff000005007812 */ /* 0x000fe200078ec0ff */
[C---:B------:R-:W-:Y:S01]  /*a780*/  IMAD.U32 R11, R7.reuse, 0x10000, RZ ;  /* 0x00010000070b7824 */ /* 0x040fe200078e00ff */
[----:B------:R-:W-:Y:S01]  /*a790*/  LOP3.LUT R7, R7, 0xffff0000, RZ, 0xc0, !PT ;  /* 0xffff000007077812 */ /* 0x000fe200078ec0ff */
[C---:B------:R-:W-:Y:S02]  /*a7a0*/  FMUL.FTZ R6, R2.reuse, R12 ;  /* 0x0000000c02067220 */ /* 0x040fe40000410000 */
[----:B------:R-:W-:-:S02]  /*a7b0*/  FMUL.FTZ R2, R2, R13 ;  /* 0x0000000d02027220 */ /* 0x000fc40000410000 */
[C---:B------:R-:W-:Y:S02]  /*a7c0*/  FFMA.FTZ R13, R3.reuse, R13, -R6 ;  /* 0x0000000d030d7223 */ /* 0x040fe40000010806 */
[----:B------:R-:W-:Y:S01]  /*a7d0*/  FFMA.FTZ R12, R3, R12, R2 ;  /* 0x0000000c030c7223 */ /* 0x000fe20000010002 */
[C---:B------:R-:W-:Y:S01]  /*a7e0*/  LOP3.LUT R3, R4.reuse, 0xffff0000, RZ, 0xc0, !PT ;  /* 0xffff000004037812 */ /* 0x040fe200078ec0ff */
[----:B------:R-:W-:Y:S01]  /*a7f0*/  IMAD.U32 R6, R4, 0x10000, RZ ;  /* 0x0001000004067824 */ /* 0x000fe200078e00ff */
[----:B------:R-:W-:Y:S01]  /*a800*/  SHF.L.U32 R2, R5, 0x10, RZ ;  /* 0x0000001005027819 */ /* 0x000fe200000006ff */
[C---:B------:R-:W-:Y:S02]  /*a810*/  FMUL.FTZ R4, R7.reuse, R14 ;  /* 0x0000000e07047220 */ /* 0x040fe40000410000 */
[-C--:B------:R-:W-:Y:S02]  /*a820*/  FMUL.FTZ R7, R7, R8.reuse ;  /* 0x0000000807077220 */ /* 0x080fe40000410000 */
[----:B------:R-:W-:-:S02]  /*a830*/  FFMA.FTZ R8, R11, R8, -R4 ;  /* 0x000000080b087223 */ /* 0x000fc40000010804 */
[----:B------:R-:W-:Y:S01]  /*a840*/  FFMA.FTZ R7, R11, R14, R7 ;  /* 0x0000000e0b077223 */ /* 0x000fe20000010007 */
[C---:B------:R-:W-:Y:S01]  /*a850*/  SHF.L.U32 R11, R10.reuse, 0x10, RZ ;  /* 0x000000100a0b7819 */ /* 0x040fe200000006ff */
[----:B------:R-:W-:Y:S01]  /*a860*/  FMUL.FTZ R5, R3, R15 ;  /* 0x0000000f03057220 */ /* 0x000fe20000410000 */
[----:B------:R-:W-:Y:S02]  /*a870*/  LOP3.LUT R10, R10, 0xffff0000, RZ, 0xc0, !PT ;  /* 0xffff00000a0a7812 */ /* 0x000fe400078ec0ff */
[----:B------:R-:W-:Y:S01]  /*a880*/  F2FP.BF16.PACK_AB R7, R7, R8 ;  /* 0x000000080707723e */ /* 0x000fe200000010ff */
[----:B------:R-:W-:Y:S02]  /*a890*/  FMUL.FTZ R4, R3, R11 ;  /* 0x0000000b03047220 */ /* 0x000fe40000410000 */
[C---:B------:R-:W-:Y:S02]  /*a8a0*/  FMUL.FTZ R3, R0.reuse, R9 ;  /* 0x0000000900037220 */ /* 0x040fe40000410000 */
[----:B------:R-:W-:-:S02]  /*a8b0*/  FMUL.FTZ R0, R0, R10 ;  /* 0x0000000a00007220 */ /* 0x000fc40000410000 */
[C---:B------:R-:W-:Y:S02]  /*a8c0*/  FFMA.FTZ R5, R6.reuse, R11, -R5 ;  /* 0x0000000b06057223 */ /* 0x040fe40000010805 */
[----:B------:R-:W-:Y:S01]  /*a8d0*/  FFMA.FTZ R4, R6, R15, R4 ;  /* 0x0000000f06047223 */ /* 0x000fe20000010004 */
[----:B------:R-:W-:Y:S01]  /*a8e0*/  F2FP.BF16.PACK_AB R6, R12, R13 ;  /* 0x0000000d0c06723e */ /* 0x000fe200000010ff */
[C---:B------:R-:W-:Y:S02]  /*a8f0*/  FFMA.FTZ R3, R2.reuse, R10, -R3 ;  /* 0x0000000a02037223 */ /* 0x040fe40000010803 */
[----:B------:R-:W-:Y:S01]  /*a900*/  FFMA.FTZ R0, R2, R9, R0 ;  /* 0x0000000902007223 */ /* 0x000fe20000010000 */
[----:B------:R-:W-:-:S04]  /*a910*/  F2FP.BF16.PACK_AB R4, R4, R5 ;  /* 0x000000050404723e */ /* 0x000fc800000010ff */
[----:B------:R-:W-:-:S05]  /*a920*/  F2FP.BF16.PACK_AB R5, R0, R3 ;  /* 0x000000030005723e */ /* 0x000fca00000010ff */
[----:B------:R1:W-:Y:S02]  /*a930*/  STS.128 [R209+0x10000], R4 ;  /* 0x01000004d1007388 */ /* 0x0003e40000000c00 */
.L_x_1355:
[----:B------:R-:W-:Y:S05]  /*a940*/  BSYNC B0 ;  /* 0x0000000000007941 */ /* 0x000fea0003800000 */
.L_x_1354:
[----:B------:R-:W-:Y:S01]  /*a950*/  ISETP.GE.AND P0, PT, R144, c[0x0][0x27c], PT ;  /* 0x00009f0090007a0c */ /* 0x000fe20003f06270 */
[----:B------:R-:W-:-:S12]  /*a960*/  BSSY B0, `(.L_x_1356) ;  /* 0x0000030000007945 */ /* 0x000fd80003800000 */
[----:B------:R-:W-:Y:S05]  /*a970*/  @P0 BRA `(.L_x_1357) ;  /* 0x000002e000000947 */ /* 0x000fea0003800000 */
[----:B-1----:R-:W1:Y:S01]  /*a980*/  LDS.128 R4, [R210+0x10000] ;  /* 0x01000000d2047984 */ /* 0x002e620000000c00 */
[--C-:B------:R-:W-:Y:S02]  /*a990*/  SHF.R.U64 R0, R32, 0x10, R33.reuse ;  /* 0x0000001020007819 */ /* 0x100fe40000001221 */
[----:B------:R-:W-:Y:S02]  /*a9a0*/  SHF.R.U32.HI R2, RZ, 0x10, R33 ;  /* 0x00000010ff027819 */ /* 0x000fe40000011621 */
[----:B------:R-:W-:Y:S02]  /*a9b0*/  SHF.R.U32.HI R9, RZ, 0x10, R35 ;  /* 0x00000010ff097819 */ /* 0x000fe40000011623 */
[C---:B------:R-:W-:Y:S02]  /*a9c0*/  PRMT R11, R68.reuse, 0x5432, R0 ;  /* 0x00005432440b7816 */ /* 0x040fe40000000000 */
[----:B------:R-:W-:Y:S02]  /*a9d0*/  PRMT R8, R68, 0x5410, R2 ;  /* 0x0000541044087816 */ /* 0x000fe40000000002 */
[----:B------:R-:W-:-:S02]  /*a9e0*/  PRMT R0, R67, 0x5410, R9 ;  /* 0x0000541043007816 */ /* 0x000fc40000000009 */
[----:B------:R-:W-:Y:S01]  /*a9f0*/  SHF.R.U64 R3, R34, 0x10, R35 ;  /* 0x0000001022037819 */ /* 0x000fe20000001223 */
[----:B------:R-:W-:Y:S01]  /*aa00*/  IMAD.U32 R14, R8, 0x10000, RZ ;  /* 0x00010000080e7824 */ /* 0x000fe200078e00ff */
[C---:B------:R-:W-:Y:S01]  /*aa10*/  LOP3.LUT R17, R0.reuse, 0xffff0000, RZ, 0xc0, !PT ;  /* 0xffff000000117812 */ /* 0x040fe200078ec0ff */
[----:B------:R-:W-:Y:S01]  /*aa20*/  IMAD.U32 R15, R0, 0x10000, RZ ;  /* 0x00010000000f7824 */ /* 0x000fe200078e00ff */
[----:B------:R-:W-:Y:S02]  /*aa30*/  PRMT R10, R67, 0x5432, R3 ;  /* 0x00005432430a7816 */ /* 0x000fe40000000003 */
[----:B------:R-:W-:Y:S02]  /*aa40*/  LOP3.LUT R16, R8, 0xffff0000, RZ, 0xc0, !PT ;  /* 0xffff000008107812 */ /* 0x000fe400078ec0ff */
[C---:B-1----:R-:W-:Y:S01]  /*aa50*/  LOP3.LUT R9, R6.reuse, 0xffff0000, RZ, 0xc0, !PT ;  /* 0xffff000006097812 */ /* 0x042fe200078ec0ff */
[C---:B------:R-:W-:Y:S01]  /*aa60*/  IMAD.U32 R12, R7.reuse, 0x10000, RZ ;  /* 0x00010000070c7824 */ /* 0x040fe200078e00ff */
[----:B------:R-:W-:Y:S01]  /*aa70*/  LOP3.LUT R2, R7, 0xffff0000, RZ, 0xc0, !PT ;  /* 0xffff000007027812 */ /* 0x000fe200078ec0ff */
[----:B------:R-:W-:Y:S01]  /*aa80*/  IMAD.U32 R13, R6, 0x10000, RZ ;  /* 0x00010000060d7824 */ /* 0x000fe200078e00ff */
[C---:B------:R-:W-:Y:S01]  /*aa90*/  SHF.L.U32 R6, R4.reuse, 0x10, RZ ;  /* 0x0000001004067819 */ /* 0x040fe200000006ff */
[----:B------:R-:W-:Y:S01]  /*aaa0*/  FMUL.FTZ R7, R9, R14 ;  /* 0x0000000e09077220 */ /* 0x000fe20000410000 */
[----:B------:R-:W-:Y:S01]  /*aab0*/  SHF.L.U32 R3, R5, 0x10, RZ ;  /* 0x0000001005037819 */ /* 0x000fe200000006ff */
[-C--:B------:R-:W-:Y:S01]  /*aac0*/  FMUL.FTZ R8, R9, R15.reuse ;  /* 0x0000000f09087220 */ /* 0x080fe20000410000 */
[----:B------:R-:W-:Y:S01]  /*aad0*/  LOP3.LUT R0, R5, 0xffff0000, RZ, 0xc0, !PT ;  /* 0xffff000005007812 */ /* 0x000fe200078ec0ff */
[----:B------:R-:W-:Y:S01]  /*aae0*/  FFMA.FTZ R9, R13, R15, R7 ;  /* 0x0000000f0d097223 */ /* 0x000fe20000010007 */
[----:B------:R-:W-:Y:S01]  /*aaf0*/  LOP3.LUT R4, R4, 0xffff0000, RZ, 0xc0, !PT ;  /* 0xffff000004047812 */ /* 0x000fe200078ec0ff */
[----:B------:R-:W-:-:S02]  /*ab00*/  FMUL.FTZ R5, R2, R17 ;  /* 0x0000001102057220 */ /* 0x000fc40000410000 */
[----:B------:R-:W-:Y:S01]  /*ab10*/  FFMA.FTZ R14, R13, R14, -R8 ;  /* 0x0000000e0d0e7223 */ /* 0x000fe20000010808 */
[C---:B------:R-:W-:Y:S01]  /*ab20*/  SHF.L.U32 R13, R11.reuse, 0x10, RZ ;  /* 0x000000100b0d7819 */ /* 0x040fe200000006ff */
[C---:B------:R-:W-:Y:S01]  /*ab30*/  IMAD.U32 R15, R10.reuse, 0x10000, RZ ;  /* 0x000100000a0f7824 */ /* 0x040fe200078e00ff */
[----:B------:R-:W-:Y:S01]  /*ab40*/  LOP3.LUT R10, R10, 0xffff0000, RZ, 0xc0, !PT ;  /* 0xffff00000a0a7812 */ /* 0x000fe200078ec0ff */
[-C--:B------:R-:W-:Y:S01]  /*ab50*/  FMUL.FTZ R2, R2, R16.reuse ;  /* 0x0000001002027220 */ /* 0x080fe20000410000 */
[----:B------:R-:W-:Y:S01]  /*ab60*/  LOP3.LUT R11, R11, 0xffff0000, RZ, 0xc0, !PT ;  /* 0xffff00000b0b7812 */ /* 0x000fe200078ec0ff */
[C---:B------:R-:W-:Y:S02]  /*ab70*/  FFMA.FTZ R8, R12.reuse, R16, -R5 ;  /* 0x000000100c087223 */ /* 0x040fe40000010805 */
[----:B------:R-:W-:Y:S02]  /*ab80*/  FFMA.FTZ R7, R12, R17, R2 ;  /* 0x000000110c077223 */ /* 0x000fe40000010002 */
[----:B------:R-:W-:-:S02]  /*ab90*/  FMUL.FTZ R5, R4, R15 ;  /* 0x0000000f04057220 */ /* 0x000fc40000410000 */
[----:B------:R-:W-:Y:S01]  /*aba0*/  FMUL.FTZ R4, R4, R13 ;  /* 0x0000000d04047220 */ /* 0x000fe20000410000 */
[----:B------:R-:W-:Y:S01]  /*abb0*/  F2FP.BF16.PACK_AB R7, R7, R8 ;  /* 0x000000080707723e */ /* 0x000fe200000010ff */
[C---:B------:R-:W-:Y:S02]  /*abc0*/  FMUL.FTZ R2, R0.reuse, R10 ;  /* 0x0000000a00027220 */ /* 0x040fe40000410000 */
[----:B------:R-:W-:Y:S02]  /*abd0*/  FMUL.FTZ R0, R0, R11 ;  /* 0x0000000b00007220 */ /* 0x000fe40000410000 */
[C---:B------:R-:W-:Y:S02]  /*abe0*/  FFMA.FTZ R5, R6.reuse, R13, -R5 ;  /* 0x0000000d06057223 */ /* 0x040fe40000010805 */
[----:B------:R-:W-:Y:S01]  /*abf0*/  FFMA.FTZ R4, R6, R15, R4 ;  /* 0x0000000f06047223 */ /* 0x000fe20000010004 */
[----:B------:R-:W-:Y:S01]  /*ac00*/  F2FP.BF16.PACK_AB R6, R9, R14 ;  /* 0x0000000e0906723e */ /* 0x000fe200000010ff */
[----:B------:R-:W-:-:S02]  /*ac10*/  FFMA.FTZ R2, R3, R11, -R2 ;  /* 0x0000000b03027223 */ /* 0x000fc40000010802 */
[----:B------:R-:W-:Y:S01]  /*ac20*/  FFMA.FTZ R0, R3, R10, R0 ;  /* 0x0000000a03007223 */ /* 0x000fe20000010000 */
[----:B------:R-:W-:-:S04]  /*ac30*/  F2FP.BF16.PACK_AB R4, R4, R5 ;  /* 0x000000050404723e */ /* 0x000fc800000010ff */
[----:B------:R-:W-:-:S05]  /*ac40*/  F2FP.BF16.PACK_AB R5, R0, R2 ;  /* 0x000000020005723e */ /* 0x000fca00000010ff */
[----:B------:R1:W-:Y:S02]  /*ac50*/  STS.128 [R210+0x10000], R4 ;  /* 0x01000004d2007388 */ /* 0x0003e40000000c00 */
.L_x_1357:
[----:B------:R-:W-:Y:S05]  /*ac60*/  BSYNC B0 ;  /* 0x0000000000007941 */ /* 0x000fea0003800000 */
.L_x_1356:
        /* <DEDUP_REMOVED lines=49> */
.L_x_1359:
[----:B------:R-:W-:Y:S05]  /*af80*/  BSYNC B0 ;  /* 0x0000000000007941 */ /* 0x000fea0003800000 */
.L_x_1358:
[----:B------:R-:W-:-:S13]  /*af90*/  ISETP.GE.AND P0, PT, R143, c[0x0][0x27c], PT ;  /* 0x00009f008f007a0c */ /* 0x000fda0003f06270 */
        /* <DEDUP_REMOVED lines=47> */
.L_x_1349:
[----:B------:R-:W-:Y:S05]  /*b290*/  BSYNC B1 ;  /* 0x0000000000017941 */ /* 0x000fea0003800000 */
.L_x_1348:
[----:B------:R-:W-:-:S04]  /*b2a0*/  IADD3 R0, R215, 0x40, RZ ;  /* 0x00000040d7007810 */ /* 0x000fc80007ffe0ff */
[----:B------:R-:W-:-:S13]  /*b2b0*/  ISETP.GE.AND P0, PT, R0, R36, PT ;  /* 0x000000240000720c */ /* 0x000fda0003f06270 */
[----:B------:R-:W-:Y:S05]  /*b2c0*/  @P0 BRA `(.L_x_1360) ;  /* 0x000048b000000947 */ /* 0x000fea0003800000 */
        /* <DEDUP_REMOVED lines=49> */
.L_x_1362:
[----:B------:R-:W-:Y:S05]  /*b5e0*/  BSYNC B0 ;  /* 0x0000000000007941 */ /* 0x000fea0003800000 */
.L_x_1361:
        /* <DEDUP_REMOVED lines=49> */
.L_x_1364:
[----:B------:R-:W-:Y:S05]  /*b900*/  BSYNC B0 ;  /* 0x0000000000007941 */ /* 0x000fea0003800000 */
.L_x_1363:
        /* <DEDUP_REMOVED lines=49> */
.L_x_1366:
[----:B------:R-:W-:Y:S05]  /*bc20*/  BSYNC B0 ;  /* 0x0000000000007941 */ /* 0x000fea0003800000 */
.L_x_1365:
        /* <DEDUP_REMOVED lines=49> */
.L_x_1368:
[----:B------:R-:W-:Y:S05]  /*bf40*/  BSYNC B0 ;  /* 0x0000000000007941 */ /* 0x000fea0003800000 */
.L_x_1367:
        /* <DEDUP_REMOVED lines=49> */
.L_x_1370:
[----:B------:R-:W-:Y:S05]  /*c260*/  BSYNC B0 ;  /* 0x0000000000007941 */ /* 0x000fea0003800000 */
.L_x_1369:
        /* <DEDUP_REMOVED lines=49> */
.L_x_1343:
[----:B------:R-:W-:Y:S01]  /*c580*/  IMAD.MOV.U32 R3, RZ, RZ, c[0x0][0x2c4] ;  /* 0x0000b100ff037624 */ /* 0x000fe200078e00ff */
[----:B------:R-:W-:Y:S01]  /*c590*/  BSSY B0, `(.L_x_1371) ;  /* 0x0000048000007945 */ /* 0x000fe20003800000 */
[----:B------:R-:W-:Y:S01]  /*c5a0*/  IMAD.MOV.U32 R5, RZ, RZ, R7 ;  /* 0x000000ffff057224 */ /* 0x000fe200078e0007 */
[----:B------:R-:W-:Y:S01]  /*c5b0*/  MOV R7, R6 ;  /* 0x0000000600077202 */ /* 0x000fe20000000f00 */
[----:B------:R-:W-:Y:S01]  /*c5c0*/  IMAD.MOV.U32 R6, RZ, RZ, R2 ;  /* 0x000000ffff067224 */ /* 0x000fe200078e0002 */
[----:B------:R-:W-:Y:S01]  /*c5d0*/  ISETP.NE.AND P0, PT, R3, 0x1, PT ;  /* 0x000000010300780c */ /* 0x000fe20003f05270 */
        /* <DEDUP_REMOVED lines=9> */
[----:B------:R-:W-:-:S03]  /*c670*/  CS2R R12, SRZ ;  /* 0x00000000000c7805 */ /* 0x000fc6000001ff00 */
[----:B------:R-:W-:-:S05]  /*c680*/  @P0 IMAD.HI.U32 R3, R0, c[0x0][0x2c8], RZ ;  /* 0x0000b20000030a27 */ /* 0x000fca00078e00ff */
[----:B------:R-:W-:-:S04]  /*c690*/  @P0 SHF.R.U32.HI R0, RZ, c[0x0][0x2cc], R3 ;  /* 0x0000b300ff000a19 */ /* 0x000fc80000011603 */
[----:B------:R-:W-:Y:S01]  /*c6a0*/  SHF.R.S32.HI R3, RZ, 0x1f, R0 ;  /* 0x0000001fff037819 */ /* 0x000fe20000011400 */
[----:B------:R-:W-:-:S04]  /*c6b0*/  IMAD.WIDE.U32 R4, R0, c[0x0][0x280], R4 ;  /* 0x0000a00000047a25 */ /* 0x000fc800078e0004 */
[C---:B------:R-:W-:Y:S01]  /*c6c0*/  IMAD R9, R3.reuse, c[0x0][0x280], RZ ;  /* 0x0000a00003097a24 */ /* 0x040fe200078e02ff */
[----:B------:R-:W-:Y:S01]  /*c6d0*/  LEA R28, P1, R4, c[0x0][0x270], 0x1 ;  /* 0x00009c00041c7a11 */ /* 0x000fe200078208ff */
[----:B------:R-:W-:Y:S02]  /*c6e0*/  IMAD R8, R3, c[0x0][0x290], RZ ;  /* 0x0000a40003087a24 */ /* 0x000fe400078e02ff */
[C---:B------:R-:W-:Y:S02]  /*c6f0*/  IMAD.WIDE.U32 R2, R0.reuse, c[0x0][0x290], R6 ;  /* 0x0000a40000027a25 */ /* 0x040fe400078e0006 */
[----:B------:R1:W2:Y:S02]  /*c700*/  SHFL.IDX PT, R20, R28, RZ, 0x1c1f ;  /* 0x001c1fff1c147589 */ /* 0x0002a400000e0000 */
[----:B------:R-:W-:Y:S01]  /*c710*/  IMAD R6, R0, c[0x0][0x284], R9 ;  /* 0x0000a10000067a24 */ /* 0x000fe200078e0209 */
[----:B------:R-:W-:Y:S01]  /*c720*/  LEA R29, P0, R2, c[0x0][0x288], 0x1 ;  /* 0x0000a200021d7a11 */ /* 0x000fe200078008ff */
[----:B------:R-:W-:-:S02]  /*c730*/  IMAD R0, R0, c[0x0][0x294], R8 ;  /* 0x0000a50000007a24 */ /* 0x000fc400078e0208 */
[----:B------:R-:W-:Y:S01]  /*c740*/  CS2R R8, SRZ ;  /* 0x0000000000087805 */ /* 0x000fe2000001ff00 */
[----:B------:R-:W-:Y:S02]  /*c750*/  IADD3 R6, R5, R6, RZ ;  /* 0x0000000605067210 */ /* 0x000fe40007ffe0ff */
[----:B------:R-:W-:Y:S02]  /*c760*/  IADD3 R0, R3, R0, RZ ;  /* 0x0000000003007210 */ /* 0x000fe40007ffe0ff */
[----:B------:R-:W-:Y:S02]  /*c770*/  LEA.HI.X R27, R4, c[0x0][0x274], R6, 0x1, P1 ;  /* 0x00009d00041b7a11 */ /* 0x000fe400008f0c06 */
[----:B------:R-:W-:Y:S01]  /*c780*/  LEA.HI.X R26, R2, c[0x0][0x28c], R0, 0x1, P0 ;  /* 0x0000a300021a7a11 */ /* 0x000fe200000f0c00 */
[----:B------:R-:W-:Y:S01]  /*c790*/  CS2R R6, SRZ ;  /* 0x0000000000067805 */ /* 0x000fe2000001ff00 */
[----:B------:R-:W-:Y:S01]  /*c7a0*/  ISETP.GE.AND P0, PT, R30, R36, PT ;  /* 0x000000241e00720c */ /* 0x000fe20003f06270 */
[----:B------:R1:W3:Y:S01]  /*c7b0*/  SHFL.IDX PT, R2, R29, RZ, 0x1c1f ;  /* 0x001c1fff1d027589 */ /* 0x0002e200000e0000 */
[----:B------:R-:W-:-:S03]  /*c7c0*/  CS2R R4, SRZ ;  /* 0x0000000000047805 */ /* 0x000fc6000001ff00 */
[----:B------:R1:W4:Y:S04]  /*c7d0*/  SHFL.IDX PT, R21, R27, RZ, 0x1c1f ;  /* 0x001c1fff1b157589 */ /* 0x00032800000e0000 */
[----:B------:R1:W1:Y:S04]  /*c7e0*/  SHFL.IDX PT, R3, R26, RZ, 0x1c1f ;  /* 0x001c1fff1a037589 */ /* 0x00026800000e0000 */
[----:B------:R-:W-:Y:S05]  /*c7f0*/  @P0 BRA `(.L_x_1372) ;  /* 0x0000021000000947 */ /* 0x000fea0003800000 */
[----:B--2---:R-:W-:Y:S01]  /*c800*/  ISETP.GE.AND P0, PT, R102, c[0x0][0x27c], PT ;  /* 0x00009f0066007a0c */ /* 0x004fe20003f06270 */
[----:B------:R-:W-:Y:S01]  /*c810*/  CS2R R10, SRZ ;  /* 0x00000000000a7805 */ /* 0x000fe2000001ff00 */
[----:B------:R-:W-:Y:S01]  /*c820*/  ISETP.GE.AND P1, PT, R105, c[0x0][0x27c], PT ;  /* 0x00009f0069007a0c */ /* 0x000fe20003f26270 */
[----:B------:R-:W-:Y:S01]  /*c830*/  CS2R R8, SRZ ;  /* 0x0000000000087805 */ /* 0x000fe2000001ff00 */
[----:B------:R-:W-:Y:S01]  /*c840*/  ISETP.GE.AND P2, PT, R106, c[0x0][0x27c], PT ;  /* 0x00009f006a007a0c */ /* 0x000fe20003f46270 */
[----:B------:R-:W-:Y:S01]  /*c850*/  CS2R R6, SRZ ;  /* 0x0000000000067805 */ /* 0x000fe2000001ff00 */
[----:B------:R-:W-:Y:S01]  /*c860*/  CS2R R4, SRZ ;  /* 0x0000000000047805 */ /* 0x000fe2000001ff00 */
[----:B------:R-:W-:Y:S01]  /*c870*/  CS2R R46, SRZ ;  /* 0x00000000002e7805 */ /* 0x000fe2000001ff00 */
[----:B------:R-:W-:-:S05]  /*c880*/  CS2R R44, SRZ ;  /* 0x00000000002c7805 */ /* 0x000fca000001ff00 */
[C---:B------:R-:W-:Y:S01]  /*c890*/  @!P0 IMAD.SHL.U32 R0, R102.reuse, 0x2, RZ ;  /* 0x0000000266008824 */ /* 0x040fe200078e00ff */
[----:B------:R-:W-:-:S03]  /*c8a0*/  @!P0 SHF.L.U64.HI R13, R102, 0x1, R103 ;  /* 0x00000001660d8819 */ /* 0x000fc60000010267 */
[----:B------:R-:W-:Y:S01]  /*c8b0*/  @!P2 IMAD.SHL.U32 R12, R225, 0x8, RZ ;  /* 0x00000008e10ca824 */ /* 0x000fe200078e00ff */
[----:B------:R-:W-:-:S03]  /*c8c0*/  @!P0 IADD3 R24, P3, R20, R0, RZ ;  /* 0x0000000014188210 */ /* 0x000fc60007f7e0ff */
[----:B----4-:R-:W-:Y:S01]  /*c8d0*/  @!P2 IMAD.WIDE R18, R12, 0x2, R20 ;  /* 0x000000020c12a825 */ /* 0x010fe200078e0214 */
[----:B------:R-:W-:Y:S02]  /*c8e0*/  @!P0 IADD3.X R25, R21, R13, RZ, P3, !PT ;  /* 0x0000000d15198210 */ /* 0x000fe40001ffe4ff */
[----:B---3--:R-:W-:Y:S01]  /*c8f0*/  @!P0 IADD3 R22, P3, R2, R0, RZ ;  /* 0x0000000002168210 */ /* 0x008fe20007f7e0ff */
[----:B-1----:R-:W-:Y:S01]  /*c900*/  @!P2 IMAD.WIDE R16, R12, 0x2, R2 ;  /* 0x000000020c10a825 */ /* 0x002fe200078e0202 */
[----:B------:R-:W-:Y:S01]  /*c910*/  @!P1 SHF.L.U32 R0, R224, 0x3, RZ ;  /* 0x00000003e0009819 */ /* 0x000fe200000006ff */
[----:B------:R1:W5:Y:S01]  /*c920*/  @!P2 LD.E.128 R8, [R18.64] ;  /* 0x000000081208a980 */ /* 0x000362000c101d00 */
[----:B------:R-:W-:Y:S01]  /*c930*/  CS2R R42, SRZ ;  /* 0x00000000002a7805 */ /* 0x000fe2000001ff00 */
[----:B------:R-:W-:Y:S02]  /*c940*/  @!P0 IMAD.X R23, R3, 0x1, R13, P3 ;  /* 0x0000000103178824 */ /* 0x000fe400018e060d */
[C---:B------:R-:W-:Y:S01]  /*c950*/  @!P1 IMAD.WIDE R14, R0.reuse, 0x2, R20 ;  /* 0x00000002000e9825 */ /* 0x040fe200078e0214 */
[----:B------:R2:W5:Y:S01]  /*c960*/  @!P2 LD.E.128 R4, [R16.64] ;  /* 0x000000081004a980 */ /* 0x000562000c101d00 */
[----:B------:R-:W-:Y:S01]  /*c970*/  CS2R R40, SRZ ;  /* 0x0000000000287805 */ /* 0x000fe2000001ff00 */
[----:B------:R-:W-:Y:S01]  /*c980*/  CS2R R12, SRZ ;  /* 0x00000000000c7805 */ /* 0x000fe2000001ff00 */
[----:B------:R-:W-:Y:S01]  /*c990*/  @!P1 IMAD.WIDE R20, R0, 0x2, R2 ;  /* 0x0000000200149825 */ /* 0x000fe200078e0202 */
[----:B------:R3:W5:Y:S04]  /*c9a0*/  @!P1 LD.E.128 R44, [R14.64] ;  /* 0x000000080e2c9980 */ /* 0x000768000c101d00 */
[----:B------:R4:W5:Y:S01]  /*c9b0*/  @!P1 LD.E.128 R40, [R20.64] ;  /* 0x0000000814289980 */ /* 0x000962000c101d00 */
[----:B-1----:R-:W-:Y:S01]  /*c9c0*/  CS2R R18, SRZ ;  /* 0x0000000000127805 */ /* 0x002fe2000001ff00 */
[----:B--2---:R-:W-:Y:S01]  /*c9d0*/  CS2R R16, SRZ ;  /* 0x0000000000107805 */ /* 0x004fe2000001ff00 */
[----:B---3--:R-:W-:-:S05]  /*c9e0*/  CS2R R14, SRZ ;  /* 0x00000000000e7805 */ /* 0x008fca000001ff00 */
[----:B------:R4:W5:Y:S04]  /*c9f0*/  @!P0 LD.E.128 R16, [R24.64] ;  /* 0x0000000818108980 */ /* 0x000968000c101d00 */
[----:B------:R4:W5:Y:S02]  /*ca00*/  @!P0 LD.E.128 R12, [R22.64] ;  /* 0x00000008160c8980 */ /* 0x000964000c101d00 */
.L_x_1372:
[----:B--2---:R-:W-:Y:S05]  /*ca10*/  BSYNC B0 ;  /* 0x0000000000007941 */ /* 0x004fea0003800000 */
.L_x_1371:
[----:B------:R-:W-:Y:S01]  /*ca20*/  IADD3 R0, R30, 0x40, RZ ;  /* 0x000000401e007810 */ /* 0x000fe20007ffe0ff */
[----:B---3-5:R-:W-:Y:S01]  /*ca30*/  IMAD.MOV.U32 R2, RZ, RZ, R44 ;  /* 0x000000ffff027224 */ /* 0x028fe200078e002c */
[----:B----4-:R-:W-:Y:S01]  /*ca40*/  MOV R23, R15 ;  /* 0x0000000f00177202 */ /* 0x010fe20000000f00 */
[----:B------:R-:W-:Y:S01]  /*ca50*/  IMAD.MOV.U32 R20, RZ, RZ, R46 ;  /* 0x000000ffff147224 */ /* 0x000fe200078e002e */
[----:B------:R-:W-:Y:S01]  /*ca60*/  ISETP.GE.AND P0, PT, R0, R36, PT ;  /* 0x000000240000720c */ /* 0x000fe20003f06270 */
[----:B------:R-:W-:Y:S01]  /*ca70*/  IMAD.MOV.U32 R0, RZ, RZ, R45 ;  /* 0x000000ffff007224 */ /* 0x000fe200078e002d */
[----:B------:R2:W3:Y:S01]  /*ca80*/  SHFL.IDX PT, R21, R27, 0x1, 0x1c1f ;  /* 0x003c1f001b157f89 */ /* 0x0004e200000e0000 */
[----:B-1----:R-:W-:Y:S01]  /*ca90*/  IMAD.MOV.U32 R3, RZ, RZ, R47 ;  /* 0x000000ffff037224 */ /* 0x002fe200078e002f */
        /* <DEDUP_REMOVED lines=37> */
[----:B------:R2:W1:Y:S01]  /*ccf0*/  SHFL.IDX PT, R2, R29, 0x1, 0x1c1f ;  /* 0x003c1f001d027f89 */ /* 0x00046200000e0000 */
[----:B------:R-:W-:Y:S01]  /*cd00*/  PRMT R72, R3, 0x7610, R72 ;  /* 0x0000761003487816 */ /* 0x000fe20000000048 */
[----:B------:R-:W-:Y:S01]  /*cd10*/  CS2R R62, SRZ ;  /* 0x00000000003e7805 */ /* 0x000fe2000001ff00 */
[----:B------:R-:W-:Y:S01]  /*cd20*/  PRMT R37, R0, 0x5410, R22 ;  /* 0x0000541000257816 */ /* 0x000fe20000000016 */
[----:B------:R2:W4:Y:S01]  /*cd30*/  SHFL.IDX PT, R20, R28, 0x1, 0x1c1f ;  /* 0x003c1f001c147f89 */ /* 0x00052200000e0000 */
[----:B------:R-:W-:Y:S01]  /*cd40*/  CS2R R60, SRZ ;  /* 0x00000000003c7805 */ /* 0x000fe2000001ff00 */
[----:B------:R-:W-:Y:S01]  /*cd50*/  CS2R R58, SRZ ;  /* 0x00000000003a7805 */ /* 0x000fe2000001ff00 */
[----:B------:R-:W-:Y:S01]  /*cd60*/  CS2R R56, SRZ ;  /* 0x0000000000387805 */ /* 0x000fe2000001ff00 */
[----:B------:R2:W1:Y:S01]  /*cd70*/  SHFL.IDX PT, R3, R26, 0x1, 0x1c1f ;  /* 0x003c1f001a037f89 */ /* 0x00046200000e0000 */
[----:B------:R-:W-:Y:S01]  /*cd80*/  CS2R R50, SRZ ;  /* 0x0000000000327805 */ /* 0x000fe2000001ff00 */
[----:B------:R-:W-:Y:S01]  /*cd90*/  CS2R R48, SRZ ;  /* 0x0000000000307805 */ /* 0x000fe2000001ff00 */
[----:B------:R-:W-:Y:S05]  /*cda0*/  @P0 BRA `(.L_x_1374) ;  /* 0x0000021000000947 */ /* 0x000fea0003800000 */
[----:B---3--:R-:W-:Y:S01]  /*cdb0*/  ISETP.GE.AND P0, PT, R102, c[0x0][0x27c], PT ;  /* 0x00009f0066007a0c */ /* 0x008fe20003f06270 */
        /* <DEDUP_REMOVED lines=9> */
[----:B--2---:R-:W-:Y:S01]  /*ce50*/  @!P0 SHF.L.U64.HI R26, R102, 0x1, R103 ;  /* 0x00000001661a8819 */ /* 0x004fe20000010267 */
[----:B------:R-:W-:-:S03]  /*ce60*/  @!P2 IMAD.SHL.U32 R23, R225, 0x8, RZ ;  /* 0x00000008e117a824 */ /* 0x000fc600078e00ff */
[----:B----4-:R-:W-:Y:S01]  /*ce70*/  @!P0 IADD3 R24, P3, R20, R0, RZ ;  /* 0x0000000014188210 */ /* 0x010fe20007f7e0ff */
[----:B------:R-:W-:-:S03]  /*ce80*/  @!P2 IMAD.WIDE R32, R23, 0x2, R20 ;  /* 0x000000021720a825 */ /* 0x000fc600078e0214 */
[----:B------:R-:W-:Y:S01]  /*ce90*/  @!P0 IADD3.X R25, R21, R26, RZ, P3, !PT ;  /* 0x0000001a15198210 */ /* 0x000fe20001ffe4ff */
[----:B-1----:R-:W-:Y:S01]  /*cea0*/  @!P2 IMAD.WIDE R30, R23, 0x2, R2 ;  /* 0x00000002171ea825 */ /* 0x002fe200078e0202 */
[----:B------:R-:W-:Y:S01]  /*ceb0*/  @!P0 IADD3 R22, P3, R2, R0, RZ ;  /* 0x0000000002168210 */ /* 0x000fe20007f7e0ff */
[----:B------:R1:W5:Y:S01]  /*cec0*/  @!P2 LD.E.128 R52, [R32.64] ;  /* 0x000000082034a980 */ /* 0x000362000c101d00 */
[----:B------:R-:W-:Y:S01]  /*ced0*/  @!P1 SHF.L.U32 R0, R224, 0x3, RZ ;  /* 0x00000003e0009819 */ /* 0x000fe200000006ff */
[----:B------:R-:W-:Y:S01]  /*cee0*/  CS2R R62, SRZ ;  /* 0x00000000003e7805 */ /* 0x000fe2000001ff00 */
[----:B------:R-:W-:Y:S01]  /*cef0*/  CS2R R60, SRZ ;  /* 0x00000000003c7805 */ /* 0x000fe2000001ff00 */
[----:B------:R-:W-:Y:S01]  /*cf00*/  CS2R R34, SRZ ;  /* 0x0000000000227805 */ /* 0x000fe2000001ff00 */
[----:B------:R-:W-:Y:S01]  /*cf10*/  CS2R R50, SRZ ;  /* 0x0000000000327805 */ /* 0x000fe2000001ff00 */
[C---:B------:R-:W-:Y:S01]  /*cf20*/  @!P1 IMAD.WIDE R28, R0.reuse, 0x2, R20 ;  /* 0x00000002001c9825 */ /* 0x040fe200078e0214 */
[----:B------:R-:W-:Y:S01]  /*cf30*/  CS2R R48, SRZ ;  /* 0x0000000000307805 */ /* 0x000fe2000001ff00 */
[----:B------:R2:W5:Y:S02]  /*cf40*/  @!P2 LD.E.128 R56, [R30.64] ;  /* 0x000000081e38a980 */ /* 0x000564000c101d00 */
[----:B------:R-:W-:-:S02]  /*cf50*/  @!P1 IMAD.WIDE R20, R0, 0x2, R2 ;  /* 0x0000000200149825 */ /* 0x000fc400078e0202 */
[----:B------:R2:W5:Y:S02]  /*cf60*/  @!P1 LD.E.128 R64, [R28.64] ;  /* 0x000000081c409980 */ /* 0x000564000c101d00 */
[----:B------:R-:W-:Y:S02]  /*cf70*/  @!P0 IMAD.X R23, R3, 0x1, R26, P3 ;  /* 0x0000000103178824 */ /* 0x000fe400018e061a */
[----:B------:R2:W5:Y:S04]  /*cf80*/  @!P1 LD.E.128 R60, [R20.64] ;  /* 0x00000008143c9980 */ /* 0x000568000c101d00 */
[----:B------:R2:W5:Y:S01]  /*cf90*/  @!P0 LD.E.128 R48, [R22.64] ;  /* 0x0000000816308980 */ /* 0x000562000c101d00 */
[----:B-1----:R-:W-:-:S06]  /*cfa0*/  CS2R R32, SRZ ;  /* 0x0000000000207805 */ /* 0x002fcc000001ff00 */
[----:B------:R2:W5:Y:S02]  /*cfb0*/  @!P0 LD.E.128 R32, [R24.64] ;  /* 0x0000000818208980 */ /* 0x000564000c101d00 */
.L_x_1374:
[----:B---3--:R-:W-:Y:S05]  /*cfc0*/  BSYNC B0 ;  /* 0x0000000000007941 */ /* 0x008fea0003800000 */
.L_x_1373:
[----:B-1---5:R-:W-:Y:S01]  /*cfd0*/  IMAD.MOV.U32 R2, RZ, RZ, R64 ;  /* 0x000000ffff027224 */ /* 0x022fe200078e0040 */
[----:B------:R-:W-:Y:S01]  /*cfe0*/  MOV R0, R65 ;  /* 0x0000004100007202 */ /* 0x000fe20000000f00 */
[----:B--2-4-:R-:W-:Y:S01]  /*cff0*/  IMAD.MOV.U32 R20, RZ, RZ, R66 ;  /* 0x000000ffff147224 */ /* 0x014fe200078e0042 */
        /* <DEDUP_REMOVED lines=43> */
[----:B------:R-:W2:Y:S01]  /*d2b0*/  LDL R97, [R1+0x4c] ;  /* 0x00004c0001617983 */ /* 0x000ea20000100800 */
[----:B------:R-:W-:Y:S01]  /*d2c0*/  IMAD.MOV.U32 R2, RZ, RZ, c[0x0][0x27c] ;  /* 0x00009f00ff027624 */ /* 0x000fe200078e00ff */
[----:B------:R-:W-:Y:S02]  /*d2d0*/  SHF.R.U64 R12, R12, 0x10, R13 ;  /* 0x000000100c0c7819 */ /* 0x000fe4000000120d */
[----:B------:R-:W-:Y:S02]  /*d2e0*/  SHF.R.U64 R16, R16, 0x10, R17 ;  /* 0x0000001010107819 */ /* 0x000fe40000001211 */
[----:B------:R-:W-:Y:S02]  /*d2f0*/  LEA.HI R2, R2, R243, RZ, 0x1d ;  /* 0x000000f302027211 */ /* 0x000fe400078fe8ff */
[----:B------:R-:W-:Y:S02]  /*d300*/  SHF.R.U32.HI R3, RZ, 0x10, R13 ;  /* 0x00000010ff037819 */ /* 0x000fe4000001160d */
[----:B------:R-:W-:-:S02]  /*d310*/  SHF.R.S32.HI R0, RZ, 0x1f, R2 ;  /* 0x0000001fff007819 */ /* 0x000fc40000011402 */
[----:B------:R-:W-:Y:S02]  /*d320*/  SHF.R.U64 R18, R18, 0x10, R19 ;  /* 0x0000001012127819 */ /* 0x000fe40000001213 */
[----:B------:R-:W-:Y:S01]  /*d330*/  LEA.HI R0, R0, R2, RZ, 0x3 ;  /* 0x0000000200007211 */ /* 0x000fe200078f18ff */
[----:B------:R-:W-:Y:S01]  /*d340*/  IMAD.SHL.U32 R2, R2, 0x8, RZ ;  /* 0x0000000802027824 */ /* 0x000fe200078e00ff */
[----:B------:R-:W-:Y:S02]  /*d350*/  PRMT R13, R37, 0x5432, R12 ;  /* 0x00005432250d7816 */ /* 0x000fe4000000000c */
[--C-:B------:R-:W-:Y:S01]  /*d360*/  SHF.R.U64 R14, R14, 0x10, R15.reuse ;  /* 0x000000100e0e7819 */ /* 0x100fe2000000120f */
[----:B------:R-:W-:Y:S01]  /*d370*/  IMAD.SHL.U32 R0, R0, 0x400, RZ ;  /* 0x0000040000007824 */ /* 0x000fe200078e00ff */
[----:B------:R-:W-:Y:S02]  /*d380*/  LOP3.LUT R2, R226, 0x38, R2, 0xf8, !PT ;  /* 0x00000038e2027812 */ /* 0x000fe400078ef802 */
[----:B------:R-:W-:-:S02]  /*d390*/  SHF.R.U32.HI R29, RZ, 0x10, R15 ;  /* 0x00000010ff1d7819 */ /* 0x000fc4000001160f */
[----:B------:R-:W-:Y:S02]  /*d3a0*/  LOP3.LUT R2, R2, R227, RZ, 0x3c, !PT ;  /* 0x000000e302027212 */ /* 0x000fe400078e3cff */
[----:B------:R-:W-:Y:S02]  /*d3b0*/  LOP3.LUT R0, R0, 0x7fffe000, RZ, 0xc0, !PT ;  /* 0x7fffe00000007812 */ /* 0x000fe400078ec0ff */
[----:B------:R-:W-:Y:S02]  /*d3c0*/  PRMT R15, R37, 0x5410, R3 ;  /* 0x00005410250f7816 */ /* 0x000fe40000000003 */
[----:B------:R-:W-:Y:S02]  /*d3d0*/  IADD3 R0, R2, R0, R228 ;  /* 0x0000000002007210 */ /* 0x000fe40007ffe0e4 */
[----:B------:R-:W-:Y:S01]  /*d3e0*/  SHF.R.U32.HI R2, RZ, 0x10, R19 ;  /* 0x00000010ff027819 */ /* 0x000fe20000011613 */
[----:B------:R-:W-:Y:S01]  /*d3f0*/  IMAD.U32 R31, R15, 0x10000, RZ ;  /* 0x000100000f1f7824 */ /* 0x000fe200078e00ff */
[----:B------:R-:W-:Y:S01]  /*d400*/  PRMT R19, R39, 0x5432, R18 ;  /* 0x0000543227137816 */ /* 0x000fe20000000012 */
[----:B------:R-:W-:Y:S01]  /*d410*/  IMAD.SHL.U32 R30, R0, 0x2, RZ ;  /* 0x00000002001e7824 */ /* 0x000fe200078e00ff */
[----:B------:R-:W-:Y:S01]  /*d420*/  SHF.R.U32.HI R0, RZ, 0x10, R17 ;  /* 0x00000010ff007819 */ /* 0x000fe20000011611 */
[----:B------:R-:W-:Y:S01]  /*d430*/  IMAD.U32 R18, R13, 0x10000, RZ ;  /* 0x000100000d127824 */ /* 0x000fe200078e00ff */
[----:B------:R-:W-:-:S02]  /*d440*/  PRMT R17, R38, 0x5432, R16 ;  /* 0x0000543226117816 */ /* 0x000fc40000000010 */
[----:B------:R-:W1:Y:S01]  /*d450*/  LDS.128 R20, [R30+0xc100] ;  /* 0x00c100001e147984 */ /* 0x000e620000000c00 */
[----:B------:R-:W-:Y:S02]  /*d460*/  PRMT R16, R38, 0x5410, R0 ;  /* 0x0000541026107816 */ /* 0x000fe40000000000 */
[----:B------:R-:W-:Y:S01]  /*d470*/  IMAD.U32 R12, R17, 0x10000, RZ ;  /* 0x00010000110c7824 */ /* 0x000fe200078e00ff */
[----:B------:R-:W-:Y:S02]  /*d480*/  PRMT R28, R39, 0x5410, R2 ;  /* 0x00005410271c7816 */ /* 0x000fe40000000002 */
[----:B------:R-:W-:Y:S02]  /*d490*/  LOP3.LUT R17, R17, 0xffff0000, RZ, 0xc0, !PT ;  /* 0xffff000011117812 */ /* 0x000fe400078ec0ff */
[----:B------:R-:W-:Y:S02]  /*d4a0*/  LOP3.LUT R15, R15, 0xffff0000, RZ, 0xc0, !PT ;  /* 0xffff00000f0f7812 */ /* 0x000fe400078ec0ff */
[----:B------:R-:W-:-:S02]  /*d4b0*/  PRMT R14, R68, 0x5432, R14 ;  /* 0x00005432440e7816 */ /* 0x000fc4000000000e */
[----:B-1----:R-:W-:-:S05]  /*d4c0*/  SHF.L.U32 R0, R20, 0x10, RZ ;  /* 0x0000001014007819 */ /* 0x002fca00000006ff */
[C---:B------:R-:W-:Y:S02]  /*d4d0*/  FMUL.FTZ R3, R0.reuse, R18 ;  /* 0x0000001200037220 */ /* 0x040fe40000410000 */
[----:B------:R-:W-:Y:S01]  /*d4e0*/  FMUL.FTZ R0, R0, R12 ;  /* 0x0000000c00007220 */ /* 0x000fe20000410000 */
[----:B--2---:R-:W1:Y:S02]  /*d4f0*/  LDS.128 R24, [R97] ;  /* 0x0000000061187984 */ /* 0x004e640000000c00 */
[----:B-1----:R-:W-:-:S04]  /*d500*/  IMAD.U32 R2, R24, 0x10000, RZ ;  /* 0x0001000018027824 */ /* 0x002fc800078e00ff */
[C---:B------:R-:W-:Y:S01]  /*d510*/  FFMA.FTZ R38, R2.reuse, R18, R0 ;  /* 0x0000001202267223 */ /* 0x040fe20000010000 */
[----:B------:R-:W-:Y:S01]  /*d520*/  SHF.L.U32 R0, R21, 0x10, RZ ;  /* 0x0000001015007819 */ /* 0x000fe200000006ff */
[----:B------:R-:W-:Y:S01]  /*d530*/  FFMA.FTZ R39, R2, R12, -R3 ;  /* 0x0000000c02277223 */ /* 0x000fe20000010803 */
[----:B------:R-:W-:Y:S01]  /*d540*/  PRMT R18, R68, 0x5410, R29 ;  /* 0x0000541044127816 */ /* 0x000fe2000000001d */
[----:B------:R-:W-:Y:S02]  /*d550*/  IMAD.U32 R12, R16, 0x10000, RZ ;  /* 0x00010000100c7824 */ /* 0x000fe400078e00ff */
[C---:B------:R-:W-:Y:S02]  /*d560*/  FMUL.FTZ R3, R0.reuse, R31 ;  /* 0x0000001f00037220 */ /* 0x040fe40000410000 */
[----:B------:R-:W-:Y:S02]  /*d570*/  IMAD.U32 R2, R25, 0x10000, RZ ;  /* 0x0001000019027824 */ /* 0x000fe400078e00ff */
[----:B------:R-:W-:-:S02]  /*d580*/  FMUL.FTZ R0, R0, R12 ;  /* 0x0000000c00007220 */ /* 0x000fc40000410000 */
[C---:B------:R-:W-:Y:S02]  /*d590*/  FFMA.FTZ R37, R2.reuse, R12, -R3 ;  /* 0x0000000c02257223 */ /* 0x040fe40000010803 */
[----:B------:R-:W-:Y:S01]  /*d5a0*/  FFMA.FTZ R31, R2, R31, R0 ;  /* 0x0000001f021f7223 */ /* 0x000fe20000010000 */
[----:B------:R-:W-:Y:S01]  /*d5b0*/  SHF.L.U32 R0, R23, 0x10, RZ ;  /* 0x0000001017007819 */ /* 0x000fe200000006ff */
[C---:B------:R-:W-:Y:S01]  /*d5c0*/  IMAD.U32 R29, R18.reuse, 0x10000, RZ ;  /* 0x00010000121d7824 */ /* 0x040fe200078e00ff */
[----:B------:R-:W-:Y:S01]  /*d5d0*/  LOP3.LUT R18, R18, 0xffff0000, RZ, 0xc0, !PT ;  /* 0xffff000012127812 */ /* 0x000fe200078ec0ff */
[----:B------:R-:W-:Y:S02]  /*d5e0*/  IMAD.U32 R12, R28, 0x10000, RZ ;  /* 0x000100001c0c7824 */ /* 0x000fe400078e00ff */
[----:B------:R-:W-:Y:S02]  /*d5f0*/  IMAD.U32 R2, R27, 0x10000, RZ ;  /* 0x000100001b027824 */ /* 0x000fe400078e00ff */
[----:B------:R-:W-:-:S02]  /*d600*/  FMUL.FTZ R3, R0, R29 ;  /* 0x0000001d00037220 */ /* 0x000fc40000410000 */
[-C--:B------:R-:W-:Y:S02]  /*d610*/  FMUL.FTZ R0, R0, R12.reuse ;  /* 0x0000000c00007220 */ /* 0x080fe40000410000 */
[C---:B------:R-:W-:Y:S01]  /*d620*/  FFMA.FTZ R36, R2.reuse, R12, -R3 ;  /* 0x0000000c02247223 */ /* 0x040fe20000010803 */
[----:B------:R-:W-:Y:S01]  /*d630*/  LOP3.LUT R3, R25, 0xffff0000, RZ, 0xc0, !PT ;  /* 0xffff000019037812 */ /* 0x000fe200078ec0ff */
[----:B------:R-:W-:Y:S01]  /*d640*/  FFMA.FTZ R29, R2, R29, R0 ;  /* 0x0000001d021d7223 */ /* 0x000fe20000010000 */
[----:B------:R-:W-:Y:S02]  /*d650*/  LOP3.LUT R25, R13, 0xffff0000, RZ, 0xc0, !PT ;  /* 0xffff00000d197812 */ /* 0x000fe400078ec0ff */
[----:B------:R-:W-:Y:S02]  /*d660*/  LOP3.LUT R2, R20, 0xffff0000, RZ, 0xc0, !PT ;  /* 0xffff000014027812 */ /* 0x000fe400078ec0ff */
[----:B------:R-:W-:Y:S02]  /*d670*/  LOP3.LUT R12, R24, 0xffff0000, RZ, 0xc0, !PT ;  /* 0xffff0000180c7812 */ /* 0x000fe400078ec0ff */
[----:B------:R-:W-:Y:S01]  /*d680*/  LOP3.LUT R0, R21, 0xffff0000, RZ, 0xc0, !PT ;  /* 0xffff000015007812 */ /* 0x000fe200078ec0ff */
[----:B------:R-:W-:-:S02]  /*d690*/  FMUL.FTZ R13, R2, R25 ;  /* 0x00000019020d7220 */ /* 0x000fc40000410000 */
[-C--:B------:R-:W-:Y:S02]  /*d6a0*/  FMUL.FTZ R2, R2, R17.reuse ;  /* 0x0000001102027220 */ /* 0x080fe40000410000 */
[----:B------:R-:W-:Y:S01]  /*d6b0*/  FFMA.FTZ R24, R12, R17, -R13 ;  /* 0x000000110c187223 */ /* 0x000fe2000001080d */
[----:B------:R-:W-:Y:S01]  /*d6c0*/  LOP3.LUT R13, R16, 0xffff0000, RZ, 0xc0, !PT ;  /* 0xffff0000100d7812 */ /* 0x000fe200078ec0ff */
[----:B------:R-:W-:Y:S02]  /*d6d0*/  FFMA.FTZ R12, R12, R25, R2 ;  /* 0x000000190c0c7223 */ /* 0x000fe40000010002 */
[C---:B------:R-:W-:Y:S02]  /*d6e0*/  FMUL.FTZ R2, R0.reuse, R15 ;  /* 0x0000000f00027220 */ /* 0x040fe40000410000 */
[-C--:B------:R-:W-:Y:S01]  /*d6f0*/  FMUL.FTZ R0, R0, R13.reuse ;  /* 0x0000000d00007220 */ /* 0x080fe20000410000 */
[----:B------:R-:W-:Y:S01]  /*d700*/  F2FP.BF16.PACK_AB R12, R12, R38 ;  /* 0x000000260c0c723e */ /* 0x000fe200000010ff */
[----:B------:R-:W-:-:S02]  /*d710*/  FFMA.FTZ R17, R3, R13, -R2 ;  /* 0x0000000d03117223 */ /* 0x000fc40000010802 */
[----:B------:R-:W-:Y:S01]  /*d720*/  FFMA.FTZ R13, R3, R15, R0 ;  /* 0x0000000f030d7223 */ /* 0x000fe20000010000 */
[----:B------:R-:W-:Y:S01]  /*d730*/  SHF.L.U32 R0, R22, 0x10, RZ ;  /* 0x0000001016007819 */ /* 0x000fe200000006ff */
[----:B------:R-:W-:Y:S01]  /*d740*/  IMAD.U32 R16, R14, 0x10000, RZ ;  /* 0x000100000e107824 */ /* 0x000fe200078e00ff */
[----:B------:R-:W-:Y:S01]  /*d750*/  F2FP.BF16.PACK_AB R17, R17, R37 ;  /* 0x000000251111723e */ /* 0x000fe200000010ff */
[----:B------:R-:W-:Y:S01]  /*d760*/  IMAD.U32 R15, R19, 0x10000, RZ ;  /* 0x00010000130f7824 */ /* 0x000fe200078e00ff */
[----:B------:R-:W-:Y:S01]  /*d770*/  F2FP.BF16.PACK_AB R13, R13, R31 ;  /* 0x0000001f0d0d723e */ /* 0x000fe200000010ff */
[----:B------:R-:W-:Y:S02]  /*d780*/  FMUL.FTZ R3, R0, R16 ;  /* 0x0000001000037220 */ /* 0x000fe40000410000 */
[----:B------:R-:W-:Y:S02]  /*d790*/  IMAD.U32 R2, R26, 0x10000, RZ ;  /* 0x000100001a027824 */ /* 0x000fe400078e00ff */
[----:B------:R-:W-:-:S02]  /*d7a0*/  FMUL.FTZ R0, R0, R15 ;  /* 0x0000000f00007220 */ /* 0x000fc40000410000 */
[C---:B------:R-:W-:Y:S02]  /*d7b0*/  FFMA.FTZ R21, R2.reuse, R15, -R3 ;  /* 0x0000000f02157223 */ /* 0x040fe40000010803 */
[----:B------:R-:W-:Y:S01]  /*d7c0*/  FFMA.FTZ R20, R2, R16, R0 ;  /* 0x0000001002147223 */ /* 0x000fe20000010000 */
[----:B------:R-:W-:Y:S02]  /*d7d0*/  LOP3.LUT R16, R14, 0xffff0000, RZ, 0xc0, !PT ;  /* 0xffff00000e107812 */ /* 0x000fe400078ec0ff */
[----:B------:R-:W-:Y:S02]  /*d7e0*/  LOP3.LUT R0, R22, 0xffff0000, RZ, 0xc0, !PT ;  /* 0xffff000016007812 */ /* 0x000fe400078ec0ff */
[----:B------:R-:W-:Y:S02]  /*d7f0*/  LOP3.LUT R14, R19, 0xffff0000, RZ, 0xc0, !PT ;  /* 0xffff0000130e7812 */ /* 0x000fe400078ec0ff */
[----:B------:R-:W-:Y:S01]  /*d800*/  LOP3.LUT R2, R26, 0xffff0000, RZ, 0xc0, !PT ;  /* 0xffff00001a027812 */ /* 0x000fe200078ec0ff */
[----:B------:R-:W-:-:S02]  /*d810*/  FMUL.FTZ R3, R0, R16 ;  /* 0x0000001000037220 */ /* 0x000fc40000410000 */
[-C--:B------:R-:W-:Y:S02]  /*d820*/  FMUL.FTZ R0, R0, R14.reuse ;  /* 0x0000000e00007220 */ /* 0x080fe40000410000 */
[C---:B------:R-:W-:Y:S02]  /*d830*/  FFMA.FTZ R15, R2.reuse, R14, -R3 ;  /* 0x0000000e020f7223 */ /* 0x040fe40000010803 */
[----:B------:R-:W-:Y:S01]  /*d840*/  FFMA.FTZ R14, R2, R16, R0 ;  /* 0x00000010020e7223 */ /* 0x000fe20000010000 */
[----:B------:R-:W-:Y:S02]  /*d850*/  LOP3.LUT R2, R23, 0xffff0000, RZ, 0xc0, !PT ;  /* 0xffff000017027812 */ /* 0x000fe400078ec0ff */
[----:B------:R-:W-:Y:S02]  /*d860*/  LOP3.LUT R16, R28, 0xffff0000, RZ, 0xc0, !PT ;  /* 0xffff00001c107812 */ /* 0x000fe400078ec0ff */
[----:B------:R-:W-:Y:S01]  /*d870*/  LOP3.LUT R0, R27, 0xffff0000, RZ, 0xc0, !PT ;  /* 0xffff00001b007812 */ /* 0x000fe200078ec0ff */
[----:B------:R-:W-:Y:S01]  /*d880*/  FMUL.FTZ R3, R2, R18 ;  /* 0x0000001202037220 */ /* 0x000fe20000410000 */
[----:B------:R-:W-:Y:S01]  /*d890*/  F2FP.BF16.PACK_AB R14, R14, R20 ;  /* 0x000000140e0e723e */ /* 0x000fe200000010ff */
[----:B------:R-:W-:-:S02]  /*d8a0*/  FMUL.FTZ R2, R2, R16 ;  /* 0x0000001002027220 */ /* 0x000fc40000410000 */
[----:B------:R-:W-:Y:S01]  /*d8b0*/  FFMA.FTZ R3, R0, R16, -R3 ;  /* 0x0000001000037223 */ /* 0x000fe20000010803 */
[----:B------:R-:W-:Y:S01]  /*d8c0*/  F2FP.BF16.PACK_AB R16, R24, R39 ;  /* 0x000000271810723e */ /* 0x000fe200000010ff */
[----:B------:R-:W-:Y:S01]  /*d8d0*/  FFMA.FTZ R2, R0, R18, R2 ;  /* 0x0000001200027223 */ /* 0x000fe20000010002 */
[----:B------:R-:W-:Y:S02]  /*d8e0*/  F2FP.BF16.PACK_AB R18, R15, R21 ;  /* 0x000000150f12723e */ /* 0x000fe400000010ff */
[----:B------:R-:W-:Y:S02]  /*d8f0*/  F2FP.BF16.PACK_AB R19, R3, R36 ;  /* 0x000000240313723e */ /* 0x000fe400000010ff */
[----:B------:R-:W-:-:S03]  /*d900*/  F2FP.BF16.PACK_AB R15, R2, R29 ;  /* 0x0000001d020f723e */ /* 0x000fc600000010ff */
[----:B------:R1:W-:Y:S04]  /*d910*/  STS.128 [R97], R16 ;  /* 0x0000001061007388 */ /* 0x0003e80000000c00 */
[----:B------:R1:W-:Y:S02]  /*d920*/  STS.128 [R30+0xc100], R12 ;  /* 0x00c1000c1e007388 */ /* 0x0003e40000000c00 */
.L_x_1378:
[----:B------:R-:W-:Y:S05]  /*d930*/  BSYNC B0 ;  /* 0x0000000000007941 */ /* 0x000fea0003800000 */
.L_x_1377:
[----:B------:R-:W-:Y:S01]  /*d940*/  ISETP.GE.AND P0, PT, R106, c[0x0][0x27c], PT ;  /* 0x00009f006a007a0c */ /* 0x000fe20003f06270 */
[----:B------:R-:W-:-:S12]  /*d950*/  BSSY B0, `(.L_x_1379) ;  /* 0x000006a000007945 */ /* 0x000fd80003800000 */
[----:B------:R-:W-:Y:S05]  /*d960*/  @P0 BRA `(.L_x_1380) ;  /* 0x0000068000000947 */ /* 0x000fea0003800000 */
[----:B-1----:R-:W2:Y:S01]  /*d970*/  LDL R30, [R1+0x48] ;  /* 0x00004800011e7983 */ /* 0x002ea20000100800 */
[----:B------:R-:W-:Y:S01]  /*d980*/  IMAD.MOV.U32 R0, RZ, RZ, c[0x0][0x27c] ;  /* 0x00009f00ff007624 */ /* 0x000fe200078e00ff */
[----:B------:R-:W-:-:S04]  /*d990*/  SHF.R.U64 R6, R6, 0x10, R7 ;  /* 0x0000001006067819 */ /* 0x000fc80000001207 */
[----:B------:R-:W-:-:S04]  /*d9a0*/  LEA.HI R0, R0, R225, RZ, 0x1d ;  /* 0x000000e100007211 */ /* 0x000fc800078fe8ff */
[----:B------:R-:W-:Y:S01]  /*d9b0*/  SHF.R.S32.HI R2, RZ, 0x1f, R0 ;  /* 0x0000001fff027819 */ /* 0x000fe20000011400 */
[----:B------:R-:W-:-:S03]  /*d9c0*/  IMAD.SHL.U32 R3, R0, 0x8, RZ ;  /* 0x0000000800037824 */ /* 0x000fc600078e00ff */
[----:B------:R-:W-:Y:S02]  /*d9d0*/  LEA.HI R0, R2, R0, RZ, 0x3 ;  /* 0x0000000002007211 */ /* 0x000fe400078f18ff */
[----:B------:R-:W-:Y:S02]  /*d9e0*/  LOP3.LUT R2, R226, 0x38, R3, 0xf8, !PT ;  /* 0x00000038e2027812 */ /* 0x000fe400078ef803 */
[----:B------:R-:W-:Y:S01]  /*d9f0*/  SHF.R.U64 R3, R4, 0x10, R5 ;  /* 0x0000001004037819 */ /* 0x000fe20000001205 */
[----:B------:R-:W-:Y:S01]  /*da00*/  IMAD.SHL.U32 R0, R0, 0x400, RZ ;  /* 0x0000040000007824 */ /* 0x000fe200078e00ff */
[----:B------:R-:W-:Y:S02]  /*da10*/  LOP3.LUT R2, R2, R227, RZ, 0x3c, !PT ;  /* 0x000000e302027212 */ /* 0x000fe400078e3cff */
[----:B------:R-:W-:Y:S02]  /*da20*/  PRMT R3, R70, 0x5410, R3 ;  /* 0x0000541046037816 */ /* 0x000fe40000000003 */
[----:B------:R-:W-:-:S03]  /*da30*/  LOP3.LUT R0, R0, 0x7fffe000, RZ, 0xc0, !PT ;  /* 0x7fffe00000007812 */ /* 0x000fc600078ec0ff */
[----:B------:R-:W-:Y:S01]  /*da40*/  IMAD.U32 R20, R3, 0x10000, RZ ;  /* 0x0001000003147824 */ /* 0x000fe200078e00ff */
[----:B------:R-:W-:-:S05]  /*da50*/  IADD3 R0, R2, R0, R228 ;  /* 0x0000000002007210 */ /* 0x000fca0007ffe0e4 */
[----:B------:R-:W-:Y:S01]  /*da60*/  IMAD.SHL.U32 R22, R0, 0x2, RZ ;  /* 0x0000000200167824 */ /* 0x000fe200078e00ff */
[--C-:B------:R-:W-:Y:S02]  /*da70*/  SHF.R.U64 R0, R8, 0x10, R9.reuse ;  /* 0x0000001008007819 */ /* 0x100fe40000001209 */
[----:B------:R-:W-:Y:S02]  /*da80*/  SHF.R.U32.HI R8, RZ, 0x10, R9 ;  /* 0x00000010ff087819 */ /* 0x000fe40000011609 */
[----:B------:R-:W1:Y:S01]  /*da90*/  LDS.128 R12, [R22+0xc100] ;  /* 0x00c10000160c7984 */ /* 0x000e620000000c00 */
[C---:B------:R-:W-:Y:S02]  /*daa0*/  PRMT R4, R71.reuse, 0x5410, R0 ;  /* 0x0000541047047816 */ /* 0x040fe40000000000 */
[----:B------:R-:W-:Y:S02]  /*dab0*/  SHF.R.U32.HI R9, RZ, 0x10, R5 ;  /* 0x00000010ff097819 */ /* 0x000fe40000011605 */
[----:B------:R-:W-:Y:S01]  /*dac0*/  PRMT R8, R71, 0x5432, R8 ;  /* 0x0000543247087816 */ /* 0x000fe20000000008 */
[----:B------:R-:W-:Y:S01]  /*dad0*/  IMAD.U32 R21, R4, 0x10000, RZ ;  /* 0x0001000004157824 */ /* 0x000fe200078e00ff */
[----:B-1----:R-:W-:-:S05]  /*dae0*/  SHF.L.U32 R0, R12, 0x10, RZ ;  /* 0x000000100c007819 */ /* 0x002fca00000006ff */
[C---:B------:R-:W-:Y:S02]  /*daf0*/  FMUL.FTZ R5, R0.reuse, R20 ;  /* 0x0000001400057220 */ /* 0x040fe40000410000 */
[----:B------:R-:W-:Y:S01]  /*db00*/  FMUL.FTZ R0, R0, R21 ;  /* 0x0000001500007220 */ /* 0x000fe20000410000 */
[----:B--2---:R-:W1:Y:S02]  /*db10*/  LDS.128 R16, [R30] ;  /* 0x000000001e107984 */ /* 0x004e640000000c00 */
[----:B-1----:R-:W-:-:S04]  /*db20*/  IMAD.U32 R2, R16, 0x10000, RZ ;  /* 0x0001000010027824 */ /* 0x002fc800078e00ff */
[----:B------:R-:W-:Y:S01]  /*db30*/  FFMA.FTZ R29, R2, R21, -R5 ;  /* 0x00000015021d7223 */ /* 0x000fe20000010805 */
[----:B------:R-:W-:Y:S01]  /*db40*/  PRMT R5, R70, 0x5432, R9 ;  /* 0x0000543246057816 */ /* 0x000fe20000000009 */
[----:B------:R-:W-:Y:S01]  /*db50*/  FFMA.FTZ R27, R2, R20, R0 ;  /* 0x00000014021b7223 */ /* 0x000fe20000010000 */
[----:B------:R-:W-:Y:S01]  /*db60*/  SHF.L.U32 R0, R13, 0x10, RZ ;  /* 0x000000100d007819 */ /* 0x000fe200000006ff */
[----:B------:R-:W-:Y:S02]  /*db70*/  IMAD.U32 R20, R8, 0x10000, RZ ;  /* 0x0001000008147824 */ /* 0x000fe400078e00ff */
[----:B------:R-:W-:Y:S02]  /*db80*/  IMAD.U32 R21, R5, 0x10000, RZ ;  /* 0x0001000005157824 */ /* 0x000fe400078e00ff */
[----:B------:R-:W-:Y:S02]  /*db90*/  IMAD.U32 R2, R17, 0x10000, RZ ;  /* 0x0001000011027824 */ /* 0x000fe400078e00ff */
[----:B------:R-:W-:-:S02]  /*dba0*/  FMUL.FTZ R9, R0, R21 ;  /* 0x0000001500097220 */ /* 0x000fc40000410000 */
[-C--:B------:R-:W-:Y:S02]  /*dbb0*/  FMUL.FTZ R0, R0, R20.reuse ;  /* 0x0000001400007220 */ /* 0x080fe40000410000 */
[C---:B------:R-:W-:Y:S02]  /*dbc0*/  FFMA.FTZ R26, R2.reuse, R20, -R9 ;  /* 0x00000014021a7223 */ /* 0x040fe40000010809 */
[----:B------:R-:W-:Y:S01]  /*dbd0*/  FFMA.FTZ R25, R2, R21, R0 ;  /* 0x0000001502197223 */ /* 0x000fe20000010000 */
[----:B------:R-:W-:Y:S02]  /*dbe0*/  SHF.R.U32.HI R2, RZ, 0x10, R7 ;  /* 0x00000010ff027819 */ /* 0x000fe40000011607 */
[----:B------:R-:W-:Y:S02]  /*dbf0*/  SHF.R.U32.HI R0, RZ, 0x10, R11 ;  /* 0x00000010ff007819 */ /* 0x000fe4000001160b */
[C---:B------:R-:W-:Y:S01]  /*dc00*/  PRMT R9, R72.reuse, 0x5410, R2 ;  /* 0x0000541048097816 */ /* 0x040fe20000000002 */
[----:B------:R-:W-:Y:S01]  /*dc10*/  IMAD.U32 R2, R19, 0x10000, RZ ;  /* 0x0001000013027824 */ /* 0x000fe200078e00ff */
[----:B------:R-:W-:-:S02]  /*dc20*/  PRMT R20, R72, 0x5432, R0 ;  /* 0x0000543248147816 */ /* 0x000fc40000000000 */
[----:B------:R-:W-:Y:S01]  /*dc30*/  SHF.L.U32 R0, R15, 0x10, RZ ;  /* 0x000000100f007819 */ /* 0x000fe200000006ff */
[----:B------:R-:W-:Y:S01]  /*dc40*/  IMAD.U32 R28, R9, 0x10000, RZ ;  /* 0x00010000091c7824 */ /* 0x000fe200078e00ff */
[----:B------:R-:W-:Y:S01]  /*dc50*/  LOP3.LUT R7, R5, 0xffff0000, RZ, 0xc0, !PT ;  /* 0xffff000005077812 */ /* 0x000fe200078ec0ff */
[----:B------:R-:W-:Y:S01]  /*dc60*/  IMAD.U32 R23, R20, 0x10000, RZ ;  /* 0x0001000014177824 */ /* 0x000fe200078e00ff */
[----:B------:R-:W-:Y:S01]  /*dc70*/  LOP3.LUT R5, R8, 0xffff0000, RZ, 0xc0, !PT ;  /* 0xffff000008057812 */ /* 0x000fe200078ec0ff */
[CC--:B------:R-:W-:Y:S02]  /*dc80*/  FMUL.FTZ R21, R0.reuse, R28.reuse ;  /* 0x0000001c00157220 */ /* 0x0c0fe40000410000 */
[-C--:B------:R-:W-:Y:S02]  /*dc90*/  FMUL.FTZ R0, R0, R23.reuse ;  /* 0x0000001700007220 */ /* 0x080fe40000410000 */
[----:B------:R-:W-:Y:S01]  /*dca0*/  FFMA.FTZ R24, R2, R23, -R21 ;  /* 0x0000001702187223 */ /* 0x000fe20000010815 */
[----:B------:R-:W-:Y:S01]  /*dcb0*/  LOP3.LUT R21, R4, 0xffff0000, RZ, 0xc0, !PT ;  /* 0xffff000004157812 */ /* 0x000fe200078ec0ff */
[----:B------:R-:W-:Y:S01]  /*dcc0*/  FFMA.FTZ R23, R2, R28, R0 ;  /* 0x0000001c02177223 */ /* 0x000fe20000010000 */
[----:B------:R-:W-:-:S02]  /*dcd0*/  LOP3.LUT R4, R3, 0xffff0000, RZ, 0xc0, !PT ;  /* 0xffff000003047812 */ /* 0x000fc400078ec0ff */
[----:B------:R-:W-:Y:S02]  /*dce0*/  LOP3.LUT R0, R12, 0xffff0000, RZ, 0xc0, !PT ;  /* 0xffff00000c007812 */ /* 0x000fe400078ec0ff */
[----:B------:R-:W-:-:S03]  /*dcf0*/  LOP3.LUT R2, R16, 0xffff0000, RZ, 0xc0, !PT ;  /* 0xffff000010027812 */ /* 0x000fc600078ec0ff */
[CC--:B------:R-:W-:Y:S02]  /*dd00*/  FMUL.FTZ R3, R0.reuse, R4.reuse ;  /* 0x0000000400037220 */ /* 0x0c0fe40000410000 */
[-C--:B------:R-:W-:Y:S02]  /*dd10*/  FMUL.FTZ R0, R0, R21.reuse ;  /* 0x0000001500007220 */ /* 0x080fe40000410000 */
[C---:B------:R-:W-:Y:S02]  /*dd20*/  FFMA.FTZ R21, R2.reuse, R21, -R3 ;  /* 0x0000001502157223 */ /* 0x040fe40000010803 */
[----:B------:R-:W-:Y:S01]  /*dd30*/  FFMA.FTZ R16, R2, R4, R0 ;  /* 0x0000000402107223 */ /* 0x000fe20000010000 */
[----:B------:R-:W-:Y:S02]  /*dd40*/  LOP3.LUT R2, R13, 0xffff0000, RZ, 0xc0, !PT ;  /* 0xffff00000d027812 */ /* 0x000fe400078ec0ff */
[----:B------:R-:W-:Y:S02]  /*dd50*/  LOP3.LUT R0, R17, 0xffff0000, RZ, 0xc0, !PT ;  /* 0xffff000011007812 */ /* 0x000fe400078ec0ff */
[----:B------:R-:W-:Y:S01]  /*dd60*/  SHF.R.U64 R4, R10, 0x10, R11 ;  /* 0x000000100a047819 */ /* 0x000fe2000000120b */
[C---:B------:R-:W-:Y:S01]  /*dd70*/  FMUL.FTZ R3, R2.reuse, R7 ;  /* 0x0000000702037220 */ /* 0x040fe20000410000 */
[----:B------:R-:W-:Y:S01]  /*dd80*/  F2FP.BF16.PACK_AB R8, R21, R29 ;  /* 0x0000001d1508723e */ /* 0x000fe200000010ff */
[----:B------:R-:W-:-:S02]  /*dd90*/  FMUL.FTZ R2, R2, R5 ;  /* 0x0000000502027220 */ /* 0x000fc40000410000 */
[----:B------:R-:W-:Y:S01]  /*dda0*/  FFMA.FTZ R13, R0, R5, -R3 ;  /* 0x00000005000d7223 */ /* 0x000fe20000010803 */
[----:B------:R-:W-:Y:S01]  /*ddb0*/  SHF.L.U32 R3, R14, 0x10, RZ ;  /* 0x000000100e037819 */ /* 0x000fe200000006ff */
[----:B------:R-:W-:Y:S01]  /*ddc0*/  FFMA.FTZ R12, R0, R7, R2 ;  /* 0x00000007000c7223 */ /* 0x000fe20000010002 */
[C---:B------:R-:W-:Y:S02]  /*ddd0*/  PRMT R0, R74.reuse, 0x5410, R6 ;  /* 0x000054104a007816 */ /* 0x040fe40000000006 */
[----:B------:R-:W-:Y:S01]  /*dde0*/  PRMT R2, R74, 0x5432, R4 ;  /* 0x000054324a027816 */ /* 0x000fe20000000004 */
[----:B------:R-:W-:Y:S02]  /*ddf0*/  IMAD.U32 R4, R18, 0x10000, RZ ;  /* 0x0001000012047824 */ /* 0x000fe400078e00ff */
[----:B------:R-:W-:Y:S02]  /*de00*/  IMAD.U32 R7, R0, 0x10000, RZ ;  /* 0x0001000000077824 */ /* 0x000fe400078e00ff */
[----:B------:R-:W-:-:S02]  /*de10*/  IMAD.U32 R6, R2, 0x10000, RZ ;  /* 0x0001000002067824 */ /* 0x000fc400078e00ff */
[CC--:B------:R-:W-:Y:S02]  /*de20*/  FMUL.FTZ R5, R3.reuse, R7.reuse ;  /* 0x0000000703057220 */ /* 0x0c0fe40000410000 */
[-C--:B------:R-:W-:Y:S02]  /*de30*/  FMUL.FTZ R3, R3, R6.reuse ;  /* 0x0000000603037220 */ /* 0x080fe40000410000 */
[----:B------:R-:W-:Y:S01]  /*de40*/  FFMA.FTZ R10, R4, R6, -R5 ;  /* 0x00000006040a7223 */ /* 0x000fe20000010805 */
[----:B------:R-:W-:Y:S01]  /*de50*/  LOP3.LUT R6, R0, 0xffff0000, RZ, 0xc0, !PT ;  /* 0xffff000000067812 */ /* 0x000fe200078ec0ff */
[----:B------:R-:W-:Y:S01]  /*de60*/  FFMA.FTZ R11, R4, R7, R3 ;  /* 0x00000007040b7223 */ /* 0x000fe20000010003 */
[----:B------:R-:W-:Y:S02]  /*de70*/  LOP3.LUT R0, R14, 0xffff0000, RZ, 0xc0, !PT ;  /* 0xffff00000e007812 */ /* 0x000fe400078ec0ff */
[----:B------:R-:W-:Y:S02]  /*de80*/  LOP3.LUT R7, R2, 0xffff0000, RZ, 0xc0, !PT ;  /* 0xffff000002077812 */ /* 0x000fe400078ec0ff */
[----:B------:R-:W-:Y:S01]  /*de90*/  LOP3.LUT R2, R18, 0xffff0000, RZ, 0xc0, !PT ;  /* 0xffff000012027812 */ /* 0x000fe200078ec0ff */
[C---:B------:R-:W-:Y:S01]  /*dea0*/  FMUL.FTZ R3, R0.reuse, R6 ;  /* 0x0000000600037220 */ /* 0x040fe20000410000 */
[----:B------:R-:W-:Y:S01]  /*deb0*/  LOP3.LUT R5, R9, 0xffff0000, RZ, 0xc0, !PT ;  /* 0xffff000009057812 */ /* 0x000fe200078ec0ff */
[-C--:B------:R-:W-:Y:S01]  /*dec0*/  FMUL.FTZ R0, R0, R7.reuse ;  /* 0x0000000700007220 */ /* 0x080fe20000410000 */
[----:B------:R-:W-:Y:S01]  /*ded0*/  LOP3.LUT R4, R20, 0xffff0000, RZ, 0xc0, !PT ;  /* 0xffff000014047812 */ /* 0x000fe200078ec0ff */
[C---:B------:R-:W-:Y:S01]  /*dee0*/  FFMA.FTZ R7, R2.reuse, R7, -R3 ;  /* 0x0000000702077223 */ /* 0x040fe20000010803 */
[----:B------:R-:W-:Y:S01]  /*def0*/  F2FP.BF16.PACK_AB R9, R13, R26 ;  /* 0x0000001a0d09723e */ /* 0x000fe200000010ff */
[----:B------:R-:W-:Y:S01]  /*df00*/  FFMA.FTZ R6, R2, R6, R0 ;  /* 0x0000000602067223 */ /* 0x000fe20000010000 */
[----:B------:R-:W-:-:S02]  /*df10*/  LOP3.LUT R2, R15, 0xffff0000, RZ, 0xc0, !PT ;  /* 0xffff00000f027812 */ /* 0x000fc400078ec0ff */
[----:B------:R-:W-:Y:S02]  /*df20*/  LOP3.LUT R0, R19, 0xffff0000, RZ, 0xc0, !PT ;  /* 0xffff000013007812 */ /* 0x000fe400078ec0ff */
[----:B------:R-:W-:Y:S01]  /*df30*/  F2FP.BF16.PACK_AB R6, R6, R11 ;  /* 0x0000000b0606723e */ /* 0x000fe200000010ff */
[C---:B------:R-:W-:Y:S01]  /*df40*/  FMUL.FTZ R3, R2.reuse, R5 ;  /* 0x0000000502037220 */ /* 0x040fe20000410000 */
[----:B------:R-:W-:Y:S01]  /*df50*/  F2FP.BF16.PACK_AB R10, R7, R10 ;  /* 0x0000000a070a723e */ /* 0x000fe200000010ff */
[-C--:B------:R-:W-:Y:S02]  /*df60*/  FMUL.FTZ R2, R2, R4.reuse ;  /* 0x0000000402027220 */ /* 0x080fe40000410000 */
[----:B------:R-:W-:Y:S01]  /*df70*/  FFMA.FTZ R3, R0, R4, -R3 ;  /* 0x0000000400037223 */ /* 0x000fe20000010803 */
[----:B------:R-:W-:Y:S01]  /*df80*/  F2FP.BF16.PACK_AB R4, R16, R27 ;  /* 0x0000001b1004723e */ /* 0x000fe200000010ff */
[----:B------:R-:W-:Y:S01]  /*df90*/  FFMA.FTZ R2, R0, R5, R2 ;  /* 0x0000000500027223 */ /* 0x000fe20000010002 */
[----:B------:R-:W-:-:S02]  /*dfa0*/  F2FP.BF16.PACK_AB R5, R12, R25 ;  /* 0x000000190c05723e */ /* 0x000fc400000010ff */
[----:B------:R-:W-:Y:S02]  /*dfb0*/  F2FP.BF16.PACK_AB R11, R3, R24 ;  /* 0x00000018030b723e */ /* 0x000fe400000010ff */
[----:B------:R-:W-:-:S03]  /*dfc0*/  F2FP.BF16.PACK_AB R7, R2, R23 ;  /* 0x000000170207723e */ /* 0x000fc600000010ff */
[----:B------:R1:W-:Y:S04]  /*dfd0*/  STS.128 [R30], R8 ;  /* 0x000000081e007388 */ /* 0x0003e80000000c00 */
[----:B------:R1:W-:Y:S02]  /*dfe0*/  STS.128 [R22+0xc100], R4 ;  /* 0x00c1000416007388 */ /* 0x0003e40000000c00 */
.L_x_1380:
[----:B------:R-:W-:Y:S05]  /*dff0*/  BSYNC B0 ;  /* 0x0000000000007941 */ /* 0x000fea0003800000 */
.L_x_1379:
[----:B------:R-:W-:-:S13]  /*e000*/  ISETP.GE.AND P0, PT, R105, c[0x0][0x27c], PT ;  /* 0x00009f0069007a0c */ /* 0x000fda0003f06270 */
[----:B------:R-:W-:Y:S05]  /*e010*/  @P0 BRA `(.L_x_1376) ;  /* 0x0000068000000947 */ /* 0x000fea0003800000 */
[----:B------:R-:W2:Y:S01]  /*e020*/  LDL R38, [R1+0x40] ;  /* 0x0000400001267983 */ /* 0x000ea20000100800 */
[----:B------:R-:W-:Y:S01]  /*e030*/  IMAD.MOV.U32 R0, RZ, RZ, c[0x0][0x27c] ;  /* 0x00009f00ff007624 */ /* 0x000fe200078e00ff */
[----:B-1----:R-:W-:Y:S02]  /*e040*/  SHF.R.U64 R13, R40, 0x10, R41 ;  /* 0x00000010280d7819 */ /* 0x002fe40000001229 */
[----:B------:R-:W-:Y:S02]  /*e050*/  SHF.R.U64 R14, R42, 0x10, R43 ;  /* 0x000000102a0e7819 */ /* 0x000fe4000000122b */
[----:B------:R-:W-:Y:S02]  /*e060*/  LEA.HI R0, R0, R224, RZ, 0x1d ;  /* 0x000000e000007211 */ /* 0x000fe400078fe8ff */
[----:B------:R-:W-:Y:S02]  /*e070*/  PRMT R16, R75, 0x5432, R13 ;  /* 0x000054324b107816 */ /* 0x000fe4000000000d */
[----:B------:R-:W-:Y:S01]  /*e080*/  SHF.R.S32.HI R2, RZ, 0x1f, R0 ;  /* 0x0000001fff027819 */ /* 0x000fe20000011400 */
[----:B------:R-:W-:Y:S01]  /*e090*/  IMAD.SHL.U32 R3, R0, 0x8, RZ ;  /* 0x0000000800037824 */ /* 0x000fe200078e00ff */
[----:B------:R-:W-:Y:S01]  /*e0a0*/  SHF.R.U32.HI R19, RZ, 0x10, R43 ;  /* 0x00000010ff137819 */ /* 0x000fe2000001162b */
[----:B------:R-:W-:Y:S01]  /*e0b0*/  IMAD.U32 R29, R16, 0x10000, RZ ;  /* 0x00010000101d7824 */ /* 0x000fe200078e00ff */
[----:B------:R-:W-:-:S02]  /*e0c0*/  LEA.HI R0, R2, R0, RZ, 0x3 ;  /* 0x0000000002007211 */ /* 0x000fc400078f18ff */
[----:B------:R-:W-:Y:S02]  /*e0d0*/  LOP3.LUT R2, R226, 0x38, R3, 0xf8, !PT ;  /* 0x00000038e2027812 */ /* 0x000fe400078ef803 */
[----:B------:R-:W-:Y:S01]  /*e0e0*/  SHF.R.U64 R3, R46, 0x10, R47 ;  /* 0x000000102e037819 */ /* 0x000fe2000000122f */
[----:B------:R-:W-:Y:S01]  /*e0f0*/  IMAD.SHL.U32 R0, R0, 0x400, RZ ;  /* 0x0000040000007824 */ /* 0x000fe200078e00ff */
[----:B------:R-:W-:Y:S02]  /*e100*/  LOP3.LUT R2, R2, R227, RZ, 0x3c, !PT ;  /* 0x000000e302027212 */ /* 0x000fe400078e3cff */
[----:B------:R-:W-:Y:S02]  /*e110*/  SHF.R.U32.HI R15, RZ, 0x10, R41 ;  /* 0x00000010ff0f7819 */ /* 0x000fe40000011629 */
[----:B------:R-:W-:Y:S02]  /*e120*/  LOP3.LUT R0, R0, 0x7fffe000, RZ, 0xc0, !PT ;  /* 0x7fffe00000007812 */ /* 0x000fe400078ec0ff */
[----:B------:R-:W-:-:S02]  /*e130*/  PRMT R23, R76, 0x5432, R14 ;  /* 0x000054324c177816 */ /* 0x000fc4000000000e */
[----:B------:R-:W-:Y:S02]  /*e140*/  IADD3 R0, R2, R0, R228 ;  /* 0x0000000002007210 */ /* 0x000fe40007ffe0e4 */
[----:B------:R-:W-:Y:S02]  /*e150*/  SHF.R.U32.HI R2, RZ, 0x10, R45 ;  /* 0x00000010ff027819 */ /* 0x000fe4000001162d */
[----:B------:R-:W-:Y:S01]  /*e160*/  PRMT R22, R76, 0x5410, R19 ;  /* 0x000054104c167816 */ /* 0x000fe20000000013 */
[----:B------:R-:W-:Y:S01]  /*e170*/  IMAD.SHL.U32 R28, R0, 0x2, RZ ;  /* 0x00000002001c7824 */ /* 0x000fe200078e00ff */
[----:B------:R-:W-:Y:S02]  /*e180*/  SHF.R.U64 R0, R44, 0x10, R45 ;  /* 0x000000102c007819 */ /* 0x000fe4000000122d */
[----:B------:R-:W-:Y:S01]  /*e190*/  SHF.R.U32.HI R12, RZ, 0x10, R47 ;  /* 0x00000010ff0c7819 */ /* 0x000fe2000001162f */
[----:B------:R-:W-:Y:S01]  /*e1a0*/  IMAD.U32 R31, R22, 0x10000, RZ ;  /* 0x00010000161f7824 */ /* 0x000fe200078e00ff */
[----:B------:R-:W1:Y:S01]  /*e1b0*/  LDS.128 R4, [R28+0xc100] ;  /* 0x00c100001c047984 */ /* 0x000e620000000c00 */
[----:B------:R-:W-:-:S02]  /*e1c0*/  PRMT R18, R77, 0x5432, R0 ;  /* 0x000054324d127816 */ /* 0x000fc40000000000 */
[----:B------:R-:W-:Y:S02]  /*e1d0*/  PRMT R25, R78, 0x5432, R3 ;  /* 0x000054324e197816 */ /* 0x000fe40000000003 */
[----:B------:R-:W-:Y:S01]  /*e1e0*/  PRMT R15, R75, 0x5410, R15 ;  /* 0x000054104b0f7816 */ /* 0x000fe2000000000f */
[----:B------:R-:W-:Y:S01]  /*e1f0*/  IMAD.U32 R30, R18, 0x10000, RZ ;  /* 0x00010000121e7824 */ /* 0x000fe200078e00ff */
[----:B------:R-:W-:Y:S02]  /*e200*/  PRMT R17, R77, 0x5410, R2 ;  /* 0x000054104d117816 */ /* 0x000fe40000000002 */
[----:B------:R-:W-:Y:S01]  /*e210*/  PRMT R24, R78, 0x5410, R12 ;  /* 0x000054104e187816 */ /* 0x000fe2000000000c */
[C---:B------:R-:W-:Y:S01]  /*e220*/  IMAD.U32 R36, R15.reuse, 0x10000, RZ ;  /* 0x000100000f247824 */ /* 0x040fe200078e00ff */
[----:B------:R-:W-:Y:S02]  /*e230*/  LOP3.LUT R37, R16, 0xffff0000, RZ, 0xc0, !PT ;  /* 0xffff000010257812 */ /* 0x000fe400078ec0ff */
[----:B------:R-:W-:-:S02]  /*e240*/  LOP3.LUT R15, R15, 0xffff0000, RZ, 0xc0, !PT ;  /* 0xffff00000f0f7812 */ /* 0x000fc400078ec0ff */
[----:B-1----:R-:W-:Y:S01]  /*e250*/  LOP3.LUT R3, R6, 0xffff0000, RZ, 0xc0, !PT ;  /* 0xffff000006037812 */ /* 0x002fe200078ec0ff */
[C---:B------:R-:W-:Y:S01]  /*e260*/  IMAD.U32 R2, R7.reuse, 0x10000, RZ ;  /* 0x0001000007027824 */ /* 0x040fe200078e00ff */
[----:B------:R-:W-:Y:S01]  /*e270*/  LOP3.LUT R0, R7, 0xffff0000, RZ, 0xc0, !PT ;  /* 0xffff000007007812 */ /* 0x000fe200078ec0ff */
[----:B--2---:R-:W1:Y:S02]  /*e280*/  LDS.128 R8, [R38] ;  /* 0x0000000026087984 */ /* 0x004e640000000c00 */
[C---:B-1----:R-:W-:Y:S01]  /*e290*/  IMAD.U32 R13, R10.reuse, 0x10000, RZ ;  /* 0x000100000a0d7824 */ /* 0x042fe200078e00ff */
[----:B------:R-:W-:Y:S01]  /*e2a0*/  LOP3.LUT R26, R10, 0xffff0000, RZ, 0xc0, !PT ;  /* 0xffff00000a1a7812 */ /* 0x000fe200078ec0ff */
[----:B------:R-:W-:Y:S01]  /*e2b0*/  IMAD.U32 R10, R4, 0x10000, RZ ;  /* 0x00010000040a7824 */ /* 0x000fe200078e00ff */
[C---:B------:R-:W-:Y:S01]  /*e2c0*/  SHF.L.U32 R19, R9.reuse, 0x10, RZ ;  /* 0x0000001009137819 */ /* 0x040fe200000006ff */
[----:B------:R-:W-:Y:S01]  /*e2d0*/  IMAD.U32 R21, R8, 0x10000, RZ ;  /* 0x0001000008157824 */ /* 0x000fe200078e00ff */
[----:B------:R-:W-:Y:S01]  /*e2e0*/  LOP3.LUT R14, R9, 0xffff0000, RZ, 0xc0, !PT ;  /* 0xffff0000090e7812 */ /* 0x000fe200078ec0ff */
[-C--:B------:R-:W-:Y:S01]  /*e2f0*/  FMUL.FTZ R27, R10, R29.reuse ;  /* 0x0000001d0a1b7220 */ /* 0x080fe20000410000 */
[----:B------:R-:W-:Y:S01]  /*e300*/  LOP3.LUT R9, R4, 0xffff0000, RZ, 0xc0, !PT ;  /* 0xffff000004097812 */ /* 0x000fe200078ec0ff */
[----:B------:R-:W-:Y:S01]  /*e310*/  IMAD.U32 R12, R11, 0x10000, RZ ;  /* 0x000100000b0c7824 */ /* 0x000fe200078e00ff */
[----:B------:R-:W-:Y:S01]  /*e320*/  SHF.L.U32 R4, R6, 0x10, RZ ;  /* 0x0000001006047819 */ /* 0x000fe200000006ff */
[-C--:B------:R-:W-:Y:S01]  /*e330*/  FMUL.FTZ R6, R10, R30.reuse ;  /* 0x0000001e0a067220 */ /* 0x080fe20000410000 */
[----:B------:R-:W-:Y:S01]  /*e340*/  LOP3.LUT R20, R8, 0xffff0000, RZ, 0xc0, !PT ;  /* 0xffff000008147812 */ /* 0x000fe200078ec0ff */
[----:B------:R-:W-:Y:S01]  /*e350*/  FFMA.FTZ R30, R21, R30, -R27 ;  /* 0x0000001e151e7223 */ /* 0x000fe2000001081b */
[----:B------:R-:W-:Y:S01]  /*e360*/  SHF.L.U32 R8, R5, 0x10, RZ ;  /* 0x0000001005087819 */ /* 0x000fe200000006ff */
[----:B------:R-:W-:Y:S01]  /*e370*/  FFMA.FTZ R29, R21, R29, R6 ;  /* 0x0000001d151d7223 */ /* 0x000fe20000010006 */
[----:B------:R-:W-:Y:S01]  /*e380*/  SHF.L.U32 R21, R24, 0x10, RZ ;  /* 0x0000001018157819 */ /* 0x000fe200000006ff */
[----:B------:R-:W-:Y:S01]  /*e390*/  IMAD.U32 R27, R17, 0x10000, RZ ;  /* 0x00010000111b7824 */ /* 0x000fe200078e00ff */
[----:B------:R-:W-:Y:S01]  /*e3a0*/  LOP3.LUT R5, R5, 0xffff0000, RZ, 0xc0, !PT ;  /* 0xffff000005057812 */ /* 0x000fe200078ec0ff */
[C---:B------:R-:W-:Y:S01]  /*e3b0*/  FMUL.FTZ R10, R8.reuse, R36 ;  /* 0x00000024080a7220 */ /* 0x040fe20000410000 */
[----:B------:R-:W-:Y:S01]  /*e3c0*/  LOP3.LUT R17, R17, 0xffff0000, RZ, 0xc0, !PT ;  /* 0xffff000011117812 */ /* 0x000fe200078ec0ff */
[----:B------:R-:W-:Y:S01]  /*e3d0*/  FMUL.FTZ R7, R8, R27 ;  /* 0x0000001b08077220 */ /* 0x000fe20000410000 */
[----:B------:R-:W-:Y:S01]  /*e3e0*/  LOP3.LUT R11, R11, 0xffff0000, RZ, 0xc0, !PT ;  /* 0xffff00000b0b7812 */ /* 0x000fe200078ec0ff */
[----:B------:R-:W-:-:S02]  /*e3f0*/  FMUL.FTZ R6, R2, R31 ;  /* 0x0000001f02067220 */ /* 0x000fc40000410000 */
[----:B------:R-:W-:Y:S02]  /*e400*/  FMUL.FTZ R2, R2, R21 ;  /* 0x0000001502027220 */ /* 0x000fe40000410000 */
[C---:B------:R-:W-:Y:S02]  /*e410*/  FFMA.FTZ R27, R19.reuse, R27, -R10 ;  /* 0x0000001b131b7223 */ /* 0x040fe4000001080a */
[----:B------:R-:W-:Y:S01]  /*e420*/  FFMA.FTZ R19, R19, R36, R7 ;  /* 0x0000002413137223 */ /* 0x000fe20000010007 */
[----:B------:R-:W-:Y:S01]  /*e430*/  LOP3.LUT R7, R18, 0xffff0000, RZ, 0xc0, !PT ;  /* 0xffff000012077812 */ /* 0x000fe200078ec0ff */
[C---:B------:R-:W-:Y:S02]  /*e440*/  FFMA.FTZ R16, R12.reuse, R31, R2 ;  /* 0x0000001f0c107223 */ /* 0x040fe40000010002 */
[----:B------:R-:W-:Y:S02]  /*e450*/  FMUL.FTZ R2, R9, R37 ;  /* 0x0000002509027220 */ /* 0x000fe40000410000 */
[----:B------:R-:W-:-:S02]  /*e460*/  FFMA.FTZ R21, R12, R21, -R6 ;  /* 0x000000150c157223 */ /* 0x000fc40000010806 */
[-C--:B------:R-:W-:Y:S02]  /*e470*/  FMUL.FTZ R6, R9, R7.reuse ;  /* 0x0000000709067220 */ /* 0x080fe40000410000 */
[----:B------:R-:W-:Y:S02]  /*e480*/  FFMA.FTZ R8, R20, R7, -R2 ;  /* 0x0000000714087223 */ /* 0x000fe40000010802 */
[----:B------:R-:W-:Y:S02]  /*e490*/  IMAD.U32 R18, R23, 0x10000, RZ ;  /* 0x0001000017127824 */ /* 0x000fe400078e00ff */
[C---:B------:R-:W-:Y:S01]  /*e4a0*/  FMUL.FTZ R7, R5.reuse, R15 ;  /* 0x0000000f05077220 */ /* 0x040fe20000410000 */
[----:B------:R-:W-:Y:S01]  /*e4b0*/  F2FP.BF16.PACK_AB R8, R8, R30 ;  /* 0x0000001e0808723e */ /* 0x000fe200000010ff */
[----:B------:R-:W-:Y:S02]  /*e4c0*/  FMUL.FTZ R2, R5, R17 ;  /* 0x0000001105027220 */ /* 0x000fe40000410000 */
[----:B------:R-:W-:-:S02]  /*e4d0*/  IMAD.U32 R10, R25, 0x10000, RZ ;  /* 0x00010000190a7824 */ /* 0x000fc400078e00ff */
[----:B------:R-:W-:Y:S02]  /*e4e0*/  FMUL.FTZ R5, R4, R18 ;  /* 0x0000001204057220 */ /* 0x000fe40000410000 */
[C---:B------:R-:W-:Y:S01]  /*e4f0*/  FFMA.FTZ R9, R14.reuse, R17, -R7 ;  /* 0x000000110e097223 */ /* 0x040fe20000010807 */
[----:B------:R-:W-:Y:S01]  /*e500*/  LOP3.LUT R17, R23, 0xffff0000, RZ, 0xc0, !PT ;  /* 0xffff000017117812 */ /* 0x000fe200078ec0ff */
[----:B------:R-:W-:Y:S01]  /*e510*/  FFMA.FTZ R14, R14, R15, R2 ;  /* 0x0000000f0e0e7223 */ /* 0x000fe20000010002 */
[----:B------:R-:W-:Y:S01]  /*e520*/  LOP3.LUT R15, R22, 0xffff0000, RZ, 0xc0, !PT ;  /* 0xffff0000160f7812 */ /* 0x000fe200078ec0ff */
[----:B------:R-:W-:Y:S01]  /*e530*/  FFMA.FTZ R12, R20, R37, R6 ;  /* 0x00000025140c7223 */ /* 0x000fe20000010006 */
[----:B------:R-:W-:Y:S01]  /*e540*/  LOP3.LUT R6, R25, 0xffff0000, RZ, 0xc0, !PT ;  /* 0xffff000019067812 */ /* 0x000fe200078ec0ff */
[-C--:B------:R-:W-:Y:S01]  /*e550*/  FMUL.FTZ R2, R4, R10.reuse ;  /* 0x0000000a04027220 */ /* 0x080fe20000410000 */
[----:B------:R-:W-:Y:S01]  /*e560*/  F2FP.BF16.PACK_AB R9, R9, R27 ;  /* 0x0000001b0909723e */ /* 0x000fe200000010ff */
[C---:B------:R-:W-:Y:S01]  /*e570*/  FFMA.FTZ R10, R13.reuse, R10, -R5 ;  /* 0x0000000a0d0a7223 */ /* 0x040fe20000010805 */
[----:B------:R-:W-:Y:S01]  /*e580*/  LOP3.LUT R5, R24, 0xffff0000, RZ, 0xc0, !PT ;  /* 0xffff000018057812 */ /* 0x000fe200078ec0ff */
[----:B------:R-:W-:-:S02]  /*e590*/  FFMA.FTZ R7, R13, R18, R2 ;  /* 0x000000120d077223 */ /* 0x000fc40000010002 */
[C---:B------:R-:W-:Y:S02]  /*e5a0*/  FMUL.FTZ R4, R3.reuse, R17 ;  /* 0x0000001103047220 */ /* 0x040fe40000410000 */
[-C--:B------:R-:W-:Y:S02]  /*e5b0*/  FMUL.FTZ R3, R3, R6.reuse ;  /* 0x0000000603037220 */ /* 0x080fe40000410000 */
[C---:B------:R-:W-:Y:S02]  /*e5c0*/  FMUL.FTZ R2, R0.reuse, R15 ;  /* 0x0000000f00027220 */ /* 0x040fe40000410000 */
[----:B------:R-:W-:Y:S02]  /*e5d0*/  FMUL.FTZ R0, R0, R5 ;  /* 0x0000000500007220 */ /* 0x000fe40000410000 */
[----:B------:R-:W-:Y:S01]  /*e5e0*/  FFMA.FTZ R6, R26, R6, -R4 ;  /* 0x000000061a067223 */ /* 0x000fe20000010804 */
[----:B------:R-:W-:Y:S01]  /*e5f0*/  F2FP.BF16.PACK_AB R4, R12, R29 ;  /* 0x0000001d0c04723e */ /* 0x000fe200000010ff */
[----:B------:R-:W-:-:S02]  /*e600*/  FFMA.FTZ R3, R26, R17, R3 ;  /* 0x000000111a037223 */ /* 0x000fc40000010003 */
[C---:B------:R-:W-:Y:S01]  /*e610*/  FFMA.FTZ R2, R11.reuse, R5, -R2 ;  /* 0x000000050b027223 */ /* 0x040fe20000010802 */
[----:B------:R-:W-:Y:S01]  /*e620*/  F2FP.BF16.PACK_AB R10, R6, R10 ;  /* 0x0000000a060a723e */ /* 0x000fe200000010ff */
[----:B------:R-:W-:Y:S01]  /*e630*/  FFMA.FTZ R0, R11, R15, R0 ;  /* 0x0000000f0b007223 */ /* 0x000fe20000010000 */
[----:B------:R-:W-:Y:S02]  /*e640*/  F2FP.BF16.PACK_AB R6, R3, R7 ;  /* 0x000000070306723e */ /* 0x000fe400000010ff */
[----:B------:R-:W-:Y:S02]  /*e650*/  F2FP.BF16.PACK_AB R11, R2, R21 ;  /* 0x00000015020b723e */ /* 0x000fe400000010ff */
[----:B------:R-:W-:Y:S02]  /*e660*/  F2FP.BF16.PACK_AB R5, R14, R19 ;  /* 0x000000130e05723e */ /* 0x000fe400000010ff */
[----:B------:R-:W-:Y:S01]  /*e670*/  F2FP.BF16.PACK_AB R7, R0, R16 ;  /* 0x000000100007723e */ /* 0x000fe200000010ff */
[----:B------:R1:W-:Y:S04]  /*e680*/  STS.128 [R38], R8 ;  /* 0x0000000826007388 */ /* 0x0003e80000000c00 */
[----:B------:R1:W-:Y:S02]  /*e690*/  STS.128 [R28+0xc100], R4 ;  /* 0x00c100041c007388 */ /* 0x0003e40000000c00 */
.L_x_1376:
[----:B------:R-:W-:Y:S05]  /*e6a0*/  BSYNC B1 ;  /* 0x0000000000017941 */ /* 0x000fea0003800000 */
.L_x_1375:
[----:B------:R-:W-:-:S04]  /*e6b0*/  IADD3 R0, R215, 0x40, RZ ;  /* 0x00000040d7007810 */ /* 0x000fc80007ffe0ff */
[----:B------:R-:W-:-:S13]  /*e6c0*/  ISETP.GE.AND P0, PT, R0, R69, PT ;  /* 0x000000450000720c */ /* 0x000fda0003f06270 */
[----:B------:R-:W-:Y:S05]  /*e6d0*/  @P0 BRA `(.L_x_1360) ;  /* 0x000014a000000947 */ /* 0x000fea0003800000 */
[----:B------:R2:W5:Y:S01]  /*e6e0*/  LDL R36, [R1+0x24] ;  /* 0x0000240001247983 */ /* 0x0005620000100800 */
[----:B------:R-:W-:Y:S01]  /*e6f0*/  ISETP.GE.AND P0, PT, R102, c[0x0][0x27c], PT ;  /* 0x00009f0066007a0c */ /* 0x000fe20003f06270 */
[----:B------:R-:W-:Y:S01]  /*e700*/  BSSY B0, `(.L_x_1381) ;  /* 0x0000071000007945 */ /* 0x000fe20003800000 */
[C---:B------:R-:W-:Y:S02]  /*e710*/  IADD3 R37, R215.reuse, 0x40, RZ ;  /* 0x00000040d7257810 */ /* 0x040fe40007ffe0ff */
[----:B-1----:R-:W-:-:S03]  /*e720*/  IADD3 R38, R215, 0x40, RZ ;  /* 0x00000040d7267810 */ /* 0x002fc60007ffe0ff */
[----:B------:R-:W-:Y:S02]  /*e730*/  IMAD.SHL.U32 R37, R37, 0x40, RZ ;  /* 0x0000004025257824 */ /* 0x000fe400078e00ff */
[----:B------:R-:W-:-:S03]  /*e740*/  IMAD.SHL.U32 R38, R38, 0x40, RZ ;  /* 0x0000004026267824 */ /* 0x000fc600078e00ff */
[----:B------:R-:W-:Y:S02]  /*e750*/  LOP3.LUT R37, R37, 0x1c0, RZ, 0xc0, !PT ;  /* 0x000001c025257812 */ /* 0x000fe400078ec0ff */
[----:B------:R-:W-:Y:S02]  /*e760*/  LOP3.LUT R38, R38, 0x1c0, RZ, 0xc0, !PT ;  /* 0x000001c026267812 */ /* 0x000fe400078ec0ff */
[----:B------:R-:W-:Y:S01]  /*e770*/  SHF.R.U32.HI R37, RZ, 0x3, R37 ;  /* 0x00000003ff257819 */ /* 0x000fe20000011625 */
[----:B------:R-:W-:Y:S05]  /*e780*/  @P0 BRA `(.L_x_1382) ;  /* 0x0000068000000947 */ /* 0x000fea0003800000 */
[----:B------:R-:W3:Y:S01]  /*e790*/  LDL R39, [R1+0x50] ;  /* 0x0000500001277983 */ /* 0x000ee20000100800 */
[----:B------:R-:W-:Y:S01]  /*e7a0*/  IMAD.MOV.U32 R0, RZ, RZ, c[0x0][0x27c] ;  /* 0x00009f00ff007624 */ /* 0x000fe200078e00ff */
[----:B------:R-:W-:Y:S02]  /*e7b0*/  SHF.R.U64 R13, R48, 0x10, R49 ;  /* 0x00000010300d7819 */ /* 0x000fe40000001231 */
[----:B------:R-:W-:Y:S02]  /*e7c0*/  SHF.R.U64 R14, R50, 0x10, R51 ;  /* 0x00000010320e7819 */ /* 0x000fe40000001233 */
[----:B------:R-:W-:-:S02]  /*e7d0*/  LEA.HI R0, R0, R243, RZ, 0x1d ;  /* 0x000000f300007211 */ /* 0x000fc400078fe8ff */
[----:B------:R-:W-:Y:S02]  /*e7e0*/  PRMT R16, R79, 0x5432, R13 ;  /* 0x000054324f107816 */ /* 0x000fe4000000000d */
[----:B------:R-:W-:Y:S01]  /*e7f0*/  SHF.R.S32.HI R3, RZ, 0x1f, R0 ;  /* 0x0000001fff037819 */ /* 0x000fe20000011400 */
[----:B------:R-:W-:Y:S01]  /*e800*/  IMAD.SHL.U32 R2, R0, 0x8, RZ ;  /* 0x0000000800027824 */ /* 0x000fe200078e00ff */
[----:B------:R-:W-:Y:S01]  /*e810*/  SHF.R.U32.HI R19, RZ, 0x10, R51 ;  /* 0x00000010ff137819 */ /* 0x000fe20000011633 */
[----:B------:R-:W-:Y:S01]  /*e820*/  IMAD.U32 R29, R16, 0x10000, RZ ;  /* 0x00010000101d7824 */ /* 0x000fe200078e00ff */
[----:B------:R-:W-:Y:S02]  /*e830*/  LEA.HI R0, R3, R0, RZ, 0x3 ;  /* 0x0000000003007211 */ /* 0x000fe400078f18ff */
[----:B------:R-:W-:Y:S02]  /*e840*/  LOP3.LUT R2, R38, 0x38, R2, 0xf8, !PT ;  /* 0x0000003826027812 */ /* 0x000fe400078ef802 */
[----:B------:R-:W-:Y:S01]  /*e850*/  SHF.R.U64 R3, R34, 0x10, R35 ;  /* 0x0000001022037819 */ /* 0x000fe20000001223 */
[----:B------:R-:W-:Y:S01]  /*e860*/  IMAD.SHL.U32 R0, R0, 0x400, RZ ;  /* 0x0000040000007824 */ /* 0x000fe200078e00ff */
[----:B------:R-:W-:-:S02]  /*e870*/  LOP3.LUT R2, R2, R37, RZ, 0x3c, !PT ;  /* 0x0000002502027212 */ /* 0x000fc400078e3cff */
[----:B------:R-:W-:Y:S02]  /*e880*/  SHF.R.U32.HI R15, RZ, 0x10, R49 ;  /* 0x00000010ff0f7819 */ /* 0x000fe40000011631 */
[----:B------:R-:W-:Y:S02]  /*e890*/  LOP3.LUT R0, R0, 0x7fffe000, RZ, 0xc0, !PT ;  /* 0x7fffe00000007812 */ /* 0x000fe400078ec0ff */
[----:B------:R-:W-:Y:S02]  /*e8a0*/  PRMT R23, R80, 0x5432, R14 ;  /* 0x0000543250177816 */ /* 0x000fe4000000000e */
[----:B-----5:R-:W-:Y:S02]  /*e8b0*/  IADD3 R0, R2, R0, R36 ;  /* 0x0000000002007210 */ /* 0x020fe40007ffe024 */
[----:B------:R-:W-:Y:S02]  /*e8c0*/  SHF.R.U32.HI R2, RZ, 0x10, R33 ;  /* 0x00000010ff027819 */ /* 0x000fe40000011621 */
[----:B------:R-:W-:Y:S01]  /*e8d0*/  PRMT R22, R80, 0x5410, R19 ;  /* 0x0000541050167816 */ /* 0x000fe20000000013 */
[----:B------:R-:W-:Y:S01]  /*e8e0*/  IMAD.SHL.U32 R28, R0, 0x2, RZ ;  /* 0x00000002001c7824 */ /* 0x000fe200078e00ff */
[----:B------:R-:W-:-:S02]  /*e8f0*/  SHF.R.U64 R0, R32, 0x10, R33 ;  /* 0x0000001020007819 */ /* 0x000fc40000001221 */
[----:B------:R-:W-:Y:S01]  /*e900*/  SHF.R.U32.HI R12, RZ, 0x10, R35 ;  /* 0x00000010ff0c7819 */ /* 0x000fe20000011623 */
[----:B------:R-:W-:Y:S01]  /*e910*/  IMAD.U32 R31, R22, 0x10000, RZ ;  /* 0x00010000161f7824 */ /* 0x000fe200078e00ff */
[----:B------:R-:W1:Y:S01]  /*e920*/  LDS.128 R4, [R28+0xc100] ;  /* 0x00c100001c047984 */ /* 0x000e620000000c00 */
[----:B------:R-:W-:Y:S02]  /*e930*/  PRMT R18, R81, 0x5432, R0 ;  /* 0x0000543251127816 */ /* 0x000fe40000000000 */
[----:B------:R-:W-:Y:S02]  /*e940*/  PRMT R25, R82, 0x5432, R3 ;  /* 0x0000543252197816 */ /* 0x000fe40000000003 */
[----:B------:R-:W-:Y:S01]  /*e950*/  PRMT R15, R79, 0x5410, R15 ;  /* 0x000054104f0f7816 */ /* 0x000fe2000000000f */
[----:B------:R-:W-:Y:S01]  /*e960*/  IMAD.U32 R30, R18, 0x10000, RZ ;  /* 0x00010000121e7824 */ /* 0x000fe200078e00ff */
[----:B------:R-:W-:Y:S02]  /*e970*/  PRMT R17, R81, 0x5410, R2 ;  /* 0x0000541051117816 */ /* 0x000fe40000000002 */
[----:B------:R-:W-:Y:S01]  /*e980*/  PRMT R24, R82, 0x5410, R12 ;  /* 0x0000541052187816 */ /* 0x000fe2000000000c */
[----:B------:R-:W-:Y:S01]  /*e990*/  IMAD.U32 R32, R15, 0x10000, RZ ;  /* 0x000100000f207824 */ /* 0x000fe200078e00ff */
[----:B------:R-:W-:-:S02]  /*e9a0*/  LOP3.LUT R33, R16, 0xffff0000, RZ, 0xc0, !PT ;  /* 0xffff000010217812 */ /* 0x000fc400078ec0ff */
[----:B------:R-:W-:Y:S02]  /*e9b0*/  LOP3.LUT R15, R15, 0xffff0000, RZ, 0xc0, !PT ;  /* 0xffff00000f0f7812 */ /* 0x000fe400078ec0ff */
[----:B-1----:R-:W-:Y:S01]  /*e9c0*/  LOP3.LUT R3, R6, 0xffff0000, RZ, 0xc0, !PT ;  /* 0xffff000006037812 */ /* 0x002fe200078ec0ff */
[C---:B------:R-:W-:Y:S01]  /*e9d0*/  IMAD.U32 R2, R7.reuse, 0x10000, RZ ;  /* 0x0001000007027824 */ /* 0x040fe200078e00ff */
[----:B------:R-:W-:Y:S01]  /*e9e0*/  LOP3.LUT R0, R7, 0xffff0000, RZ, 0xc0, !PT ;  /* 0xffff000007007812 */ /* 0x000fe200078ec0ff */
[----:B---3--:R-:W1:Y:S02]  /*e9f0*/  LDS.128 R8, [R39] ;  /* 0x0000000027087984 */ /* 0x008e640000000c00 */
        /* <DEDUP_REMOVED lines=65> */
.L_x_1382:
[----:B------:R-:W-:Y:S05]  /*ee10*/  BSYNC B0 ;  /* 0x0000000000007941 */ /* 0x000fea0003800000 */
.L_x_1381:
[----:B------:R-:W-:Y:S01]  /*ee20*/  ISETP.GE.AND P0, PT, R106, c[0x0][0x27c], PT ;  /* 0x00009f006a007a0c */ /* 0x000fe20003f06270 */
[----:B------:R-:W-:-:S12]  /*ee30*/  BSSY B0, `(.L_x_1383) ;  /* 0x000006a000007945 */ /* 0x000fd80003800000 */
[----:B------:R-:W-:Y:S05]  /*ee40*/  @P0 BRA `(.L_x_1384) ;  /* 0x0000068000000947 */ /* 0x000fea0003800000 */
[----:B------:R-:W3:Y:S01]  /*ee50*/  LDL R34, [R1+0x44] ;  /* 0x0000440001227983 */ /* 0x000ee20000100800 */
[----:B------:R-:W-:Y:S01]  /*ee60*/  IMAD.MOV.U32 R0, RZ, RZ, c[0x0][0x27c] ;  /* 0x00009f00ff007624 */ /* 0x000fe200078e00ff */
[----:B------:R-:W-:Y:S02]  /*ee70*/  SHF.R.U64 R13, R56, 0x10, R57 ;  /* 0x00000010380d7819 */ /* 0x000fe40000001239 */
        /* <DEDUP_REMOVED lines=15> */
[----:B-----5:R-:W-:Y:S02]  /*ef70*/  IADD3 R0, R2, R0, R36 ;  /* 0x0000000002007210 */ /* 0x020fe40007ffe024 */
[----:B------:R-:W-:Y:S02]  /*ef80*/  SHF.R.U32.HI R2, RZ, 0x10, R53 ;  /* 0x00000010ff027819 */ /* 0x000fe40000011635 */
[----:B------:R-:W-:Y:S01]  /*ef90*/  PRMT R22, R85, 0x5410, R19 ;  /* 0x0000541055167816 */ /* 0x000fe20000000013 */
[----:B-1----:R-:W-:Y:S01]  /*efa0*/  IMAD.SHL.U32 R28, R0, 0x2, RZ ;  /* 0x00000002001c7824 */ /* 0x002fe200078e00ff */
[----:B------:R-:W-:Y:S02]  /*efb0*/  SHF.R.U64 R0, R52, 0x10, R53 ;  /* 0x0000001034007819 */ /* 0x000fe40000001235 */
[----:B------:R-:W-:Y:S01]  /*efc0*/  SHF.R.U32.HI R12, RZ, 0x10, R55 ;  /* 0x00000010ff0c7819 */ /* 0x000fe20000011637 */
[----:B------:R-:W-:Y:S01]  /*efd0*/  IMAD.U32 R31, R22, 0x10000, RZ ;  /* 0x00010000161f7824 */ /* 0x000fe200078e00ff */
[----:B------:R-:W1:Y:S01]  /*efe0*/  LDS.128 R4, [R28+0xc100] ;  /* 0x00c100001c047984 */ /* 0x000e620000000c00 */
[----:B------:R-:W-:-:S02]  /*eff0*/  PRMT R18, R86, 0x5432, R0 ;  /* 0x0000543256127816 */ /* 0x000fc40000000000 */
[C---:B------:R-:W-:Y:S02]  /*f000*/  PRMT R25, R87.reuse, 0x5432, R3 ;  /* 0x0000543257197816 */ /* 0x040fe40000000003 */
        /* <DEDUP_REMOVED lines=76> */
.L_x_1384:
[----:B------:R-:W-:Y:S05]  /*f4d0*/  BSYNC B0 ;  /* 0x0000000000007941 */ /* 0x000fea0003800000 */
.L_x_1383:
[----:B------:R-:W-:-:S13]  /*f4e0*/  ISETP.GE.AND P0, PT, R105, c[0x0][0x27c], PT ;  /* 0x00009f0069007a0c */ /* 0x000fda0003f06270 */
[----:B------:R-:W-:Y:S05]  /*f4f0*/  @P0 BRA `(.L_x_1360) ;  /* 0x0000068000000947 */ /* 0x000fea0003800000 */
[----:B-1----:R-:W3:Y:S01]  /*f500*/  LDL R34, [R1+0x3c] ;  /* 0x00003c0001227983 */ /* 0x002ee20000100800 */
        /* <DEDUP_REMOVED lines=103> */
.L_x_1360:
[----:B------:R-:W-:Y:S05]  /*fb80*/  BSYNC B2 ;  /* 0x0000000000027941 */ /* 0x000fea0003800000 */
.L_x_1342:
[----:B------:R-:W-:Y:S01]  /*fb90*/  IMAD R0, R93, c[0x0][0x208], RZ ;  /* 0x000082005d007a24 */ /* 0x000fe200078e02ff */
[----:B------:R-:W-:-:S04]  /*fba0*/  DEPBAR.LE SB0, 0x0 ;  /* 0x000080000000791a */ /* 0x000fc80000000000 */
[C---:B------:R-:W-:Y:S01]  /*fbb0*/  IMAD.WIDE.U32 R2, R197.reuse, c[0x0][0x208], RZ ;  /* 0x00008200c5027a25 */ /* 0x040fe200078e00ff */
[----:B------:R-:W-:Y:S01]  /*fbc0*/  BAR.SYNC.DEFER_BLOCKING 0x0 ;  /* 0x0000000000007b1d */ /* 0x000fe20000010000 */
[C---:B------:R-:W-:Y:S02]  /*fbd0*/  SHF.L.U32 R84, R202.reuse, 0x1, RZ ;  /* 0x00000001ca547819 */ /* 0x040fe400000006ff */
[----:B------:R-:W-:Y:S01]  /*fbe0*/  IMAD R0, R197, c[0x0][0x20c], R0 ;  /* 0x00008300c5007a24 */ /* 0x000fe200078e0200 */
[----:B------:R-:W-:Y:S01]  /*fbf0*/  SHF.L.U64.HI R87, R202, 0x1, R203 ;  /* 0x00000001ca577819 */ /* 0x000fe200000102cb */
[----:B------:R-:W-:Y:S01]  /*fc00*/  IMAD.WIDE.U32 R222, R83, c[0x0][0x210], RZ ;  /* 0x0000840053de7a25 */ /* 0x000fe200078e00ff */
[----:B------:R-:W-:Y:S01]  /*fc10*/  SHF.L.U32 R85, R205, 0x1, RZ ;  /* 0x00000001cd557819 */ /* 0x000fe200000006ff */
[----:B------:R-:W-:Y:S01]  /*fc20*/  BSSY B0, `(.L_x_1385) ;  /* 0x0000157000007945 */ /* 0x000fe20003800000 */
[----:B------:R-:W-:Y:S01]  /*fc30*/  IADD3 R3, R3, R0, RZ ;  /* 0x0000000003037210 */ /* 0x000fe20007ffe0ff */
[----:B------:R-:W-:Y:S01]  /*fc40*/  IMAD R0, R94, c[0x0][0x218], RZ ;  /* 0x000086005e007a24 */ /* 0x000fe200078e02ff */
[----:B------:R-:W-:Y:S01]  /*fc50*/  SHF.L.U64.HI R88, R205, 0x1, R219 ;  /* 0x00000001cd587819 */ /* 0x000fe200000102db */
[----:B------:R-:W-:Y:S01]  /*fc60*/  IMAD R221, R83, c[0x0][0x214], R223 ;  /* 0x0000850053dd7a24 */ /* 0x000fe200078e02df */
[----:B------:R-:W-:Y:S01]  /*fc70*/  SHF.L.U32 R86, R206, 0x1, RZ ;  /* 0x00000001ce567819 */ /* 0x000fe200000006ff */
[----:B------:R-:W-:Y:S01]  /*fc80*/  IMAD.WIDE.U32 R2, R195, c[0x0][0x218], R2 ;  /* 0x00008600c3027a25 */ /* 0x000fe200078e0002 */
[----:B------:R-:W-:-:S02]  /*fc90*/  ISETP.GE.AND P4, PT, R202, c[0x0][0x1d4], PT ;  /* 0x00007500ca007a0c */ /* 0x000fc40003f86270 */
[----:B------:R-:W-:Y:S01]  /*fca0*/  SHF.L.U64.HI R89, R206, 0x1, R218 ;  /* 0x00000001ce597819 */ /* 0x000fe200000102da */
[----:B-12---:R-:W-:Y:S01]  /*fcb0*/  IMAD R8, R195, c[0x0][0x21c], R0 ;  /* 0x00008700c3087a24 */ /* 0x006fe200078e0200 */
[----:B------:R-:W-:Y:S02]  /*fcc0*/  IADD3 R0, P0, R2, R222, RZ ;  /* 0x000000de02007210 */ /* 0x000fe40007f1e0ff */
[----:B------:R-:W-:Y:S02]  /*fcd0*/  ISETP.LT.OR P3, PT, R73, 0x1, P4 ;  /* 0x000000014900780c */ /* 0x000fe40002761670 */
[----:B------:R-:W-:Y:S02]  /*fce0*/  IADD3.X R3, R221, R3, R8, P0, !PT ;  /* 0x00000003dd037210 */ /* 0x000fe400007fe408 */
[C---:B------:R-:W-:Y:S01]  /*fcf0*/  LEA R2, P0, R0.reuse, c[0x0][0x1f8], 0x1 ;  /* 0x00007e0000027a11 */ /* 0x040fe200078008ff */
[----:B------:R-:W-:Y:S03]  /*fd00*/  LDSM.16.M88.4 R4, [R177] ;  /* 0x00000000b104783b */ /* 0x000fe60000000200 */
[----:B------:R-:W-:Y:S01]  /*fd10*/  LEA.HI.X R9, R0, c[0x0][0x1fc], R3, 0x1, P0 ;  /* 0x00007f0000097a11 */ /* 0x000fe200000f0c03 */
[----:B------:R-:W-:Y:S04]  /*fd20*/  LDSM.16.M88.4 R12, [R146] ;  /* 0x00000000920c783b */ /* 0x000fe80000000200 */
[----:B------:R-:W1:Y:S04]  /*fd30*/  SHFL.IDX PT, R3, R2, RZ, 0x181f ;  /* 0x00181fff02037589 */ /* 0x000e6800000e0000 */
[----:B------:R-:W2:Y:S04]  /*fd40*/  SHFL.IDX PT, R8, R9, RZ, 0x181f ;  /* 0x00181fff09087589 */ /* 0x000ea800000e0000 */
[----:B------:R-:W3:Y:S04]  /*fd50*/  SHFL.IDX PT, R0, R2, 0x1, 0x181f ;  /* 0x00381f0002007f89 */ /* 0x000ee800000e0000 */
[----:B------:R-:W4:Y:S04]  /*fd60*/  SHFL.IDX PT, R2, R9, 0x1, 0x181f ;  /* 0x00381f0009027f89 */ /* 0x000f2800000e0000 */
[----:B------:R-:W4:Y:S04]  /*fd70*/  LDSM.16.M88.4 R28, [R146+0x800] ;  /* 0x00080000921c783b */ /* 0x000f280000000200 */
[----:B------:R-:W4:Y:S01]  /*fd80*/  LDSM.16.M88.4 R24, [R146+0x1000] ;  /* 0x001000009218783b */ /* 0x000f220000000200 */
[----:B-1----:R-:W-:-:S03]  /*fd90*/  IADD3 R22, P1, R3, R84, RZ ;  /* 0x0000005403167210 */ /* 0x002fc60007f3e0ff */
[----:B------:R-:W1:Y:S01]  /*fda0*/  LDSM.16.M88.4 R44, [R146+0x1800] ;  /* 0x00180000922c783b */ /* 0x000e620000000200 */
[C---:B------:R-:W-:Y:S02]  /*fdb0*/  IADD3 R20, P0, R3.reuse, R85, RZ ;  /* 0x0000005503147210 */ /* 0x040fe40007f1e0ff */
[----:B--2---:R-:W-:Y:S01]  /*fdc0*/  IADD3.X R23, R8, R87, RZ, P1, !PT ;  /* 0x0000005708177210 */ /* 0x004fe20000ffe4ff */
[----:B-----5:R-:W-:Y:S01]  /*fdd0*/  LDSM.16.M88.4 R36, [R181] ;  /* 0x00000000b524783b */ /* 0x020fe20000000200 */
[----:B------:R-:W-:Y:S02]  /*fde0*/  IADD3 R18, P2, R3, R86, RZ ;  /* 0x0000005603127210 */ /* 0x000fe40007f5e0ff */
[----:B---3--:R-:W-:Y:S01]  /*fdf0*/  IADD3 R10, P1, R0, R85, RZ ;  /* 0x00000055000a7210 */ /* 0x008fe20007f3e0ff */
[----:B------:R-:W-:Y:S01]  /*fe00*/  LDSM.16.M88.4 R32, [R192] ;  /* 0x00000000c020783b */ /* 0x000fe20000000200 */
[-C--:B------:R-:W-:Y:S02]  /*fe10*/  IADD3.X R21, R8, R88.reuse, RZ, P0, !PT ;  /* 0x0000005808157210 */ /* 0x080fe400007fe4ff */
[----:B----4-:R-:W-:Y:S01]  /*fe20*/  IADD3.X R11, R2, R88, RZ, P1, !PT ;  /* 0x00000058020b7210 */ /* 0x010fe20000ffe4ff */
[----:B------:R-:W-:Y:S01]  /*fe30*/  HMMA.16816.F32.BF16 R56, R4, R12, RZ ;  /* 0x0000000c0438723c */ /* 0x000fe200000418ff */
[----:B------:R-:W-:Y:S01]  /*fe40*/  ISETP.GE.AND P1, PT, R205, c[0x0][0x1d4], PT ;  /* 0x00007500cd007a0c */ /* 0x000fe20003f26270 */
[----:B------:R-:W-:Y:S01]  /*fe50*/  LDSM.16.M88.4 R60, [R191] ;  /* 0x00000000bf3c783b */ /* 0x000fe20000000200 */
[----:B------:R-:W-:-:S02]  /*fe60*/  IADD3 R16, P0, R0, R84, RZ ;  /* 0x0000005400107210 */ /* 0x000fc40007f1e0ff */
[----:B------:R-:W-:Y:S01]  /*fe70*/  IADD3.X R19, R8, R89, RZ, P2, !PT ;  /* 0x0000005908137210 */ /* 0x000fe200017fe4ff */
[----:B------:R-:W-:Y:S01]  /*fe80*/  LDSM.16.M88.4 R68, [R190] ;  /* 0x00000000be44783b */ /* 0x000fe20000000200 */
[C---:B------:R-:W-:Y:S01]  /*fe90*/  ISETP.LT.OR P2, PT, R73.reuse, 0x1, P1 ;  /* 0x000000014900780c */ /* 0x040fe20000f41670 */
[----:B------:R-:W-:Y:S01]  /*fea0*/  HMMA.16816.F32.BF16 R52, R4, R14, RZ ;  /* 0x0000000e0434723c */ /* 0x000fe200000418ff */
[----:B------:R-:W-:Y:S01]  /*feb0*/  IADD3.X R17, R2, R87, RZ, P0, !PT ;  /* 0x0000005702117210 */ /* 0x000fe200007fe4ff */
[----:B------:R-:W2:Y:S01]  /*fec0*/  LDSM.16.M88.4 R12, [R178] ;  /* 0x00000000b20c783b */ /* 0x000ea20000000200 */
[----:B------:R-:W-:Y:S02]  /*fed0*/  IADD3 R8, P0, R0, R86, RZ ;  /* 0x0000005600087210 */ /* 0x000fe40007f1e0ff */
[----:B------:R-:W-:Y:S01]  /*fee0*/  ISETP.LT.OR P1, PT, R73, 0x21, P1 ;  /* 0x000000214900780c */ /* 0x000fe20000f21670 */
[----:B------:R-:W-:Y:S01]  /*fef0*/  @!PT LDS RZ, [RZ] ;  /* 0x00000000fffff984 */ /* 0x000fe20000000800 */
[----:B------:R-:W-:Y:S01]  /*ff00*/  @!PT LDS RZ, [RZ] ;  /* 0x00000000fffff984 */ /* 0x000fe20000000800 */
[----:B------:R-:W-:Y:S01]  /*ff10*/  @!PT LDS RZ, [RZ] ;  /* 0x00000000fffff984 */ /* 0x000fe20000000800 */
[----:B------:R1:W-:Y:S01]  /*ff20*/  LDGSTS.E.BYPASS.LTC128B.128 [R193+0x100], [R22.64], !P3 ;  /* 0x0010000016c17fae */ /* 0x0003e2000d901d48 */
[----:B------:R-:W-:-:S02]  /*ff30*/  IADD3.X R9, R2, R89, RZ, P0, !PT ;  /* 0x0000005902097210 */ /* 0x000fc400007fe4ff */
[----:B------:R-:W-:Y:S01]  /*ff40*/  ISETP.GE.AND P0, PT, R206, c[0x0][0x1d4], PT ;  /* 0x00007500ce007a0c */ /* 0x000fe20003f06270 */
[C---:B------:R-:W-:Y:S02]  /*ff50*/  HMMA.16816.F32.BF16 R48, R4.reuse, R28, RZ ;  /* 0x0000001c0430723c */ /* 0x040fe400000418ff */
[----:B------:R1:W-:Y:S01]  /*ff60*/  LDGSTS.E.BYPASS.LTC128B.128 [R193+0x2100], [R20.64], !P2 ;  /* 0x0210000014c17fae */ /* 0x0003e2000d101d48 */
[C---:B------:R-:W-:Y:S02]  /*ff70*/  ISETP.LT.OR P3, PT, R73.reuse, 0x1, P0 ;  /* 0x000000014900780c */ /* 0x040fe40000761670 */
[C---:B------:R-:W-:Y:S02]  /*ff80*/  ISETP.LT.OR P2, PT, R73.reuse, 0x21, P4 ;  /* 0x000000214900780c */ /* 0x040fe40002741670 */
[----:B------:R-:W-:Y:S01]  /*ff90*/  ISETP.LT.OR P0, PT, R73, 0x21, P0 ;  /* 0x000000214900780c */ /* 0x000fe20000701670 */
[C---:B------:R-:W-:Y:S08]  /*ffa0*/  HMMA.16816.F32.BF16 R40, R4.reuse, R30, RZ ;  /* 0x0000001e0428723c */ /* 0x040ff000000418ff */
[----:B------:R3:W-:Y:S01]  /*ffb0*/  LDGSTS.E.BYPASS.LTC128B.128 [R193+0x4100], [R18.64], !P3 ;  /* 0x0410000012c17fae */ /* 0x0007e2000d901d48 */
[C---:B------:R-:W-:Y:S03]  /*ffc0*/  HMMA.16816.F32.BF16 R28, R4.reuse, R24, RZ ;  /* 0x00000018041c723c */ /* 0x040fe600000418ff */
[----:B------:R3:W-:Y:S04]  /*ffd0*/  LDGSTS.E.BYPASS.LTC128B.128 [R193+0x1100], [R16.64], !P2 ;  /* 0x0110000010c17fae */ /* 0x0007e8000d101d48 */
[----:B------:R4:W-:Y:S01]  /*ffe0*/  LDGSTS.E.BYPASS.LTC128B.128 [R193+0x3100], [R10.64], !P1 ;  /* 0x031000000ac17fae */ /* 0x0009e2000c901d48 */
[----:B------:R-:W-:Y:S03]  /*fff0*/  HMMA.16816.F32.BF16 R24, R4, R26, RZ ;  /* 0x0000001a0418723c */ /* 0x000fe600000418ff */
[----:B------:R4:W-:Y:S01]  /*10000*/  LDGSTS.E.BYPASS.LTC128B.128 [R193+0x5100], [R8.64], !P0 ;  /* 0x0510000008c17fae */ /* 0x0009e2000c101d48 */
[----:B------:R-:W-:-:S03]  /*10010*/  ISETP.GT.AND P0, PT, R92, R214, PT ;  /* 0x000000d65c00720c */ /* 0x000fc60003f04270 */
[----:B------:R-:W-:Y:S01]  /*10020*/  LDSM.16.M88.4 R72, [R176] ;  /* 0x00000000b048783b */ /* 0x000fe20000000200 */
[C---:B-1----:R-:W-:Y:S03]  /*10030*/  HMMA.16816.F32.BF16 R20, R4.reuse, R44, RZ ;  /* 0x0000002c0414723c */ /* 0x042fe600000418ff */
[----:B------:R-:W-:Y:S04]  /*10040*/  LDSM.16.M88.4 R76, [R176+0x800] ;  /* 0x00080000b04c783b */ /* 0x000fe80000000200 */
[----:B------:R-:W-:Y:S01]  /*10050*/  LDSM.16.M88.4 R80, [R146+0x3800] ;  /* 0x003800009250783b */ /* 0x000fe20000000200 */
[----:B------:R-:W-:Y:S03]  /*10060*/  HMMA.16816.F32.BF16 R4, R4, R46, RZ ;  /* 0x0000002e0404723c */ /* 0x000fe600000418ff */
[----:B------:R-:W0:Y:S05]  /*10070*/  LDGDEPBAR ;  /* 0x00000000000079af */ /* 0x000e2a0000000000 */
[C---:B--2---:R-:W-:Y:S01]  /*10080*/  HMMA.16816.F32.BF16 R64, R12.reuse, R36, R56 ;  /* 0x000000240c40723c */ /* 0x044fe20000041838 */
[----:B----4-:R-:W1:Y:S07]  /*10090*/  LDSM.16.M88.4 R8, [R180] ;  /* 0x00000000b408783b */ /* 0x010e6e0000000200 */
[C---:B---3--:R-:W-:Y:S08]  /*100a0*/  HMMA.16816.F32.BF16 R16, R12.reuse, R38, R52 ;  /* 0x000000260c10723c */ /* 0x048ff00000041834 */
[C---:B------:R-:W-:Y:S08]  /*100b0*/  HMMA.16816.F32.BF16 R56, R12.reuse, R32, R48 ;  /* 0x000000200c38723c */ /* 0x040ff00000041830 */
[C---:B------:R-:W-:Y:S01]  /*100c0*/  HMMA.16816.F32.BF16 R52, R12.reuse, R34, R40 ;  /* 0x000000220c34723c */ /* 0x040fe20000041828 */
[----:B------:R-:W2:Y:S04]  /*100d0*/  LDSM.16.M88.4 R40, [R176+0x1000] ;  /* 0x00100000b028783b */ /* 0x000ea80000000200 */
[----:B------:R-:W-:Y:S03]  /*100e0*/  LDSM.16.M88.4 R32, [R176+0x1800] ;  /* 0x00180000b020783b */ /* 0x000fe60000000200 */
[C---:B------:R-:W-:Y:S08]  /*100f0*/  HMMA.16816.F32.BF16 R48, R12.reuse, R60, R28 ;  /* 0x0000003c0c30723c */ /* 0x040ff0000004181c */
[C---:B------:R-:W-:Y:S01]  /*10100*/  HMMA.16816.F32.BF16 R44, R12.reuse, R62, R24 ;  /* 0x0000003e0c2c723c */ /* 0x040fe20000041818 */
[----:B------:R-:W-:Y:S07]  /*10110*/  LDSM.16.M88.4 R24, [R173] ;  /* 0x00000000ad18783b */ /* 0x000fee0000000200 */
[C---:B------:R-:W-:Y:S01]  /*10120*/  HMMA.16816.F32.BF16 R28, R12.reuse, R70, R4 ;  /* 0x000000460c1c723c */ /* 0x040fe20000041804 */
[----:B------:R-:W3:Y:S07]  /*10130*/  LDSM.16.M88.4 R4, [R179] ;  /* 0x00000000b304783b */ /* 0x000eee0000000200 */
[----:B------:R-:W-:Y:S01]  /*10140*/  HMMA.16816.F32.BF16 R36, R12, R68, R20 ;  /* 0x000000440c24723c */ /* 0x000fe20000041814 */
[----:B------:R-:W4:Y:S07]  /*10150*/  LDSM.16.M88.4 R68, [R173+0x800] ;  /* 0x00080000ad44783b */ /* 0x000f2e0000000200 */
[C---:B-1----:R-:W-:Y:S08]  /*10160*/  HMMA.16816.F32.BF16 R20, R8.reuse, R72, R64 ;  /* 0x000000480814723c */ /* 0x042ff00000041840 */
[C---:B------:R-:W-:Y:S01]  /*10170*/  HMMA.16816.F32.BF16 R16, R8.reuse, R74, R16 ;  /* 0x0000004a0810723c */ /* 0x040fe20000041810 */
[----:B------:R-:W1:Y:S07]  /*10180*/  LDSM.16.M88.4 R72, [R173+0x1000] ;  /* 0x00100000ad48783b */ /* 0x000e6e0000000200 */
[C---:B------:R-:W-:Y:S08]  /*10190*/  HMMA.16816.F32.BF16 R12, R8.reuse, R76, R56 ;  /* 0x0000004c080c723c */ /* 0x040ff00000041838 */
[C---:B------:R-:W-:Y:S01]  /*101a0*/  HMMA.16816.F32.BF16 R64, R8.reuse, R78, R52 ;  /* 0x0000004e0840723c */ /* 0x040fe20000041834 */
[----:B------:R-:W1:Y:S07]  /*101b0*/  LDSM.16.M88.4 R76, [R173+0x1800] ;  /* 0x00180000ad4c783b */ /* 0x000e6e0000000200 */
[C---:B--2---:R-:W-:Y:S08]  /*101c0*/  HMMA.16816.F32.BF16 R60, R8.reuse, R40, R48 ;  /* 0x00000028083c723c */ /* 0x044ff00000041830 */
[----:B------:R-:W-:Y:S08]  /*101d0*/  HMMA.16816.F32.BF16 R56, R8, R42, R44 ;  /* 0x0000002a0838723c */ /* 0x000ff0000004182c */
[C---:B---3--:R-:W-:Y:S08]  /*101e0*/  HMMA.16816.F32.BF16 R44, R4.reuse, R24, R20 ;  /* 0x00000018042c723c */ /* 0x048ff00000041814 */
[----:B------:R-:W-:Y:S08]  /*101f0*/  HMMA.16816.F32.BF16 R40, R4, R26, R16 ;  /* 0x0000001a0428723c */ /* 0x000ff00000041810 */
[----:B------:R-:W-:Y:S01]  /*10200*/  HMMA.16816.F32.BF16 R52, R8, R32, R36 ;  /* 0x000000200834723c */ /* 0x000fe20000041824 */
[----:B------:R-:W-:Y:S07]  /*10210*/  LDSM.16.M88.4 R36, [R146+0x2000] ;  /* 0x002000009224783b */ /* 0x000fee0000000200 */
[----:B----4-:R-:W-:Y:S01]  /*10220*/  HMMA.16816.F32.BF16 R24, R4, R68, R12 ;  /* 0x000000440418723c */ /* 0x010fe2000004180c */
[----:B------:R-:W2:Y:S07]  /*10230*/  LDSM.16.M88.4 R12, [R177+0x4000] ;  /* 0x00400000b10c783b */ /* 0x000eae0000000200 */
[----:B------:R-:W-:Y:S01]  /*10240*/  HMMA.16816.F32.BF16 R48, R8, R34, R28 ;  /* 0x000000220830723c */ /* 0x000fe2000004181c */
[----:B------:R-:W3:Y:S04]  /*10250*/  LDSM.16.M88.4 R32, [R146+0x2800] ;  /* 0x002800009220783b */ /* 0x000ee80000000200 */
[----:B------:R-:W4:Y:S03]  /*10260*/  LDSM.16.M88.4 R28, [R146+0x3000] ;  /* 0x00300000921c783b */ /* 0x000f260000000200 */
[C---:B------:R-:W-:Y:S01]  /*10270*/  HMMA.16816.F32.BF16 R20, R4.reuse, R70, R64 ;  /* 0x000000460414723c */ /* 0x040fe20000041840 */
[----:B------:R-:W-:Y:S04]  /*10280*/  LDSM.16.M88.4 R64, [R189] ;  /* 0x00000000bd40783b */ /* 0x000fe80000000200 */
[----:B------:R-:W-:Y:S03]  /*10290*/  LDSM.16.M88.4 R68, [R188] ;  /* 0x00000000bc44783b */ /* 0x000fe60000000200 */
[C---:B-1----:R-:W-:Y:S08]  /*102a0*/  HMMA.16816.F32.BF16 R16, R4.reuse, R72, R60 ;  /* 0x000000480410723c */ /* 0x042ff0000004183c */
[C---:B------:R-:W-:Y:S01]  /*102b0*/  HMMA.16816.F32.BF16 R8, R4.reuse, R74, R56 ;  /* 0x0000004a0408723c */ /* 0x040fe20000041838 */
[----:B------:R-:W-:Y:S07]  /*102c0*/  LDSM.16.M88.4 R72, [R176+0x3000] ;  /* 0x00300000b048783b */ /* 0x000fee0000000200 */
[C---:B------:R-:W-:Y:S08]  /*102d0*/  HMMA.16816.F32.BF16 R52, R4.reuse, R76, R52 ;  /* 0x0000004c0434723c */ /* 0x040ff00000041834 */
[----:B------:R-:W-:Y:S01]  /*102e0*/  HMMA.16816.F32.BF16 R60, R4, R78, R48 ;  /* 0x0000004e043c723c */ /* 0x000fe20000041830 */
[----:B------:R-:W1:Y:S04]  /*102f0*/  LDSM.16.M88.4 R4, [R178+0x4000] ;  /* 0x00400000b204783b */ /* 0x000e680000000200 */
[----:B------:R-:W-:Y:S03]  /*10300*/  LDSM.16.M88.4 R76, [R176+0x2000] ;  /* 0x00200000b04c783b */ /* 0x000fe60000000200 */
[C---:B--2---:R-:W-:Y:S08]  /*10310*/  HMMA.16816.F32.BF16 R56, R12.reuse, R36, R44 ;  /* 0x000000240c38723c */ /* 0x044ff0000004182c */
[C---:B------:R-:W-:Y:S08]  /*10320*/  HMMA.16816.F32.BF16 R48, R12.reuse, R38, R40 ;  /* 0x000000260c30723c */ /* 0x040ff00000041828 */
[C---:B---3--:R-:W-:Y:S08]  /*10330*/  HMMA.16816.F32.BF16 R44, R12.reuse, R32, R24 ;  /* 0x000000200c2c723c */ /* 0x048ff00000041818 */
[C---:B------:R-:W-:Y:S01]  /*10340*/  HMMA.16816.F32.BF16 R40, R12.reuse, R34, R20 ;  /* 0x000000220c28723c */ /* 0x040fe20000041814 */
[----:B------:R-:W2:Y:S07]  /*10350*/  LDSM.16.M88.4 R32, [R187] ;  /* 0x00000000bb20783b */ /* 0x000eae0000000200 */
[C---:B----4-:R-:W-:Y:S08]  /*10360*/  HMMA.16816.F32.BF16 R36, R12.reuse, R28, R16 ;  /* 0x0000001c0c24723c */ /* 0x050ff00000041810 */
[C---:B------:R-:W-:Y:S01]  /*10370*/  HMMA.16816.F32.BF16 R24, R12.reuse, R30, R8 ;  /* 0x0000001e0c18723c */ /* 0x040fe20000041808 */
[----:B------:R-:W3:Y:S04]  /*10380*/  LDSM.16.M88.4 R28, [R186] ;  /* 0x00000000ba1c783b */ /* 0x000ee80000000200 */
[----:B------:R-:W4:Y:S03]  /*10390*/  LDSM.16.M88.4 R8, [R180+0x4000] ;  /* 0x00400000b408783b */ /* 0x000f260000000200 */
[C---:B------:R-:W-:Y:S08]  /*103a0*/  HMMA.16816.F32.BF16 R20, R12.reuse, R80, R52 ;  /* 0x000000500c14723c */ /* 0x040ff00000041834 */
[----:B------:R-:W-:Y:S01]  /*103b0*/  HMMA.16816.F32.BF16 R16, R12, R82, R60 ;  /* 0x000000520c10723c */ /* 0x000fe2000004183c */
[----:B------:R-:W-:Y:S07]  /*103c0*/  LDSM.16.M88.4 R80, [R176+0x3800] ;  /* 0x00380000b050783b */ /* 0x000fee0000000200 */
[C---:B-1----:R-:W-:Y:S08]  /*103d0*/  HMMA.16816.F32.BF16 R12, R4.reuse, R64, R56 ;  /* 0x00000040040c723c */ /* 0x042ff00000041838 */
[C---:B------:R-:W-:Y:S01]  /*103e0*/  HMMA.16816.F32.BF16 R60, R4.reuse, R66, R48 ;  /* 0x00000042043c723c */ /* 0x040fe20000041830 */
[----:B------:R-:W1:Y:S07]  /*103f0*/  LDSM.16.M88.4 R64, [R176+0x2800] ;  /* 0x00280000b040783b */ /* 0x000e6e0000000200 */
[C---:B------:R-:W-:Y:S08]  /*10400*/  HMMA.16816.F32.BF16 R56, R4.reuse, R68, R44 ;  /* 0x000000440438723c */ /* 0x040ff0000004182c */
[C---:B------:R-:W-:Y:S01]  /*10410*/  HMMA.16816.F32.BF16 R48, R4.reuse, R70, R40 ;  /* 0x000000460430723c */ /* 0x040fe20000041828 */
[----:B------:R-:W-:Y:S07]  /*10420*/  LDSM.16.M88.4 R68, [R173+0x2800] ;  /* 0x00280000ad44783b */ /* 0x000fee0000000200 */
[C---:B--2---:R-:W-:Y:S08]  /*10430*/  HMMA.16816.F32.BF16 R52, R4.reuse, R32, R36 ;  /* 0x000000200434723c */ /* 0x044ff00000041824 */
[C---:B------:R-:W-:Y:S01]  /*10440*/  HMMA.16816.F32.BF16 R44, R4.reuse, R34, R24 ;  /* 0x00000022042c723c */ /* 0x040fe20000041818 */
[----:B------:R-:W-:Y:S07]  /*10450*/  LDSM.16.M88.4 R24, [R173+0x2000] ;  /* 0x00200000ad18783b */ /* 0x000fee0000000200 */
[C---:B---3--:R-:W-:Y:S08]  /*10460*/  HMMA.16816.F32.BF16 R40, R4.reuse, R28, R20 ;  /* 0x0000001c0428723c */ /* 0x048ff00000041814 */
[----:B------:R-:W-:Y:S01]  /*10470*/  HMMA.16816.F32.BF16 R36, R4, R30, R16 ;  /* 0x0000001e0424723c */ /* 0x000fe20000041810 */
[----:B------:R-:W2:Y:S04]  /*10480*/  LDSM.16.M88.4 R4, [R179+0x4000] ;  /* 0x00400000b304783b */ /* 0x000ea80000000200 */
[----:B------:R-:W-:Y:S03]  /*10490*/  LDSM.16.M88.4 R16, [R177+0x8000] ;  /* 0x00800000b110783b */ /* 0x000fe60000000200 */
[C---:B----4-:R-:W-:Y:S08]  /*104a0*/  HMMA.16816.F32.BF16 R20, R8.reuse, R76, R12 ;  /* 0x0000004c0814723c */ /* 0x050ff0000004180c */
[C---:B------:R-:W-:Y:S01]  /*104b0*/  HMMA.16816.F32.BF16 R12, R8.reuse, R78, R60 ;  /* 0x0000004e080c723c */ /* 0x040fe2000004183c */
[----:B------:R-:W3:Y:S04]  /*104c0*/  LDSM.16.M88.4 R76, [R173+0x3000] ;  /* 0x00300000ad4c783b */ /* 0x000ee80000000200 */
[----:B------:R-:W-:Y:S03]  /*104d0*/  LDSM.16.M88.4 R60, [R173+0x3800] ;  /* 0x00380000ad3c783b */ /* 0x000fe60000000200 */
[C---:B-1----:R-:W-:Y:S08]  /*104e0*/  HMMA.16816.F32.BF16 R32, R8.reuse, R64, R56 ;  /* 0x000000400820723c */ /* 0x042ff00000041838 */
[C---:B------:R-:W-:Y:S01]  /*104f0*/  HMMA.16816.F32.BF16 R28, R8.reuse, R66, R48 ;  /* 0x00000042081c723c */ /* 0x040fe20000041830 */
[----:B------:R-:W1:Y:S07]  /*10500*/  LDSM.16.M88.4 R64, [R146+0x4000] ;  /* 0x004000009240783b */ /* 0x000e6e0000000200 */
[C---:B------:R-:W-:Y:S08]  /*10510*/  HMMA.16816.F32.BF16 R52, R8.reuse, R72, R52 ;  /* 0x000000480834723c */ /* 0x040ff00000041834 */
[----:B------:R-:W-:Y:S08]  /*10520*/  HMMA.16816.F32.BF16 R48, R8, R82, R36 ;  /* 0x000000520830723c */ /* 0x000ff00000041824 */
[----:B--2---:R-:W-:Y:S08]  /*10530*/  HMMA.16816.F32.BF16 R36, R4, R24, R20 ;  /* 0x000000180424723c */ /* 0x004ff00000041814 */
[C---:B------:R-:W-:Y:S08]  /*10540*/  HMMA.16816.F32.BF16 R72, R8.reuse, R74, R44 ;  /* 0x0000004a0848723c */ /* 0x040ff0000004182c */
[----:B------:R-:W-:Y:S01]  /*10550*/  HMMA.16816.F32.BF16 R56, R8, R80, R40 ;  /* 0x000000500838723c */ /* 0x000fe20000041828 */
[----:B------:R-:W-:Y:S07]  /*10560*/  LDSM.16.M88.4 R40, [R185] ;  /* 0x00000000b928783b */ /* 0x000fee0000000200 */
[C---:B------:R-:W-:Y:S01]  /*10570*/  HMMA.16816.F32.BF16 R44, R4.reuse, R68, R32 ;  /* 0x00000044042c723c */ /* 0x040fe20000041820 */
[----:B------:R-:W2:Y:S07]  /*10580*/  LDSM.16.M88.4 R32, [R146+0x4800] ;  /* 0x004800009220783b */ /* 0x000eae0000000200 */
[C---:B------:R-:W-:Y:S01]  /*10590*/  HMMA.16816.F32.BF16 R8, R4.reuse, R26, R12 ;  /* 0x0000001a0408723c */ /* 0x040fe2000004180c */
[----:B------:R-:W4:Y:S07]  /*105a0*/  LDSM.16.M88.4 R12, [R178+0x8000] ;  /* 0x00800000b20c783b */ /* 0x000f2e0000000200 */
[C---:B---3--:R-:W-:Y:S01]  /*105b0*/  HMMA.16816.F32.BF16 R20, R4.reuse, R76, R52 ;  /* 0x0000004c0414723c */ /* 0x048fe20000041834 */
[----:B------:R-:W3:Y:S07]  /*105c0*/  LDSM.16.M88.4 R52, [R146+0x5000] ;  /* 0x005000009234783b */ /* 0x000eee0000000200 */
[----:B------:R-:W-:Y:S08]  /*105d0*/  HMMA.16816.F32.BF16 R28, R4, R70, R28 ;  /* 0x00000046041c723c */ /* 0x000ff0000004181c */
[----:B-1----:R-:W-:Y:S01]  /*105e0*/  HMMA.16816.F32.BF16 R24, R16, R64, R36 ;  /* 0x000000401018723c */ /* 0x002fe20000041824 */
[----:B------:R-:W-:Y:S07]  /*105f0*/  LDSM.16.M88.4 R36, [R176+0x4000] ;  /* 0x00400000b024783b */ /* 0x000fee0000000200 */
[C---:B------:R-:W-:Y:S08]  /*10600*/  HMMA.16816.F32.BF16 R72, R4.reuse, R78, R72 ;  /* 0x0000004e0448723c */ /* 0x040ff00000041848 */
[C---:B------:R-:W-:Y:S08]  /*10610*/  HMMA.16816.F32.BF16 R76, R4.reuse, R60, R56 ;  /* 0x0000003c044c723c */ /* 0x040ff00000041838 */
[----:B------:R-:W-:Y:S01]  /*10620*/  HMMA.16816.F32.BF16 R80, R4, R62, R48 ;  /* 0x0000003e0450723c */ /* 0x000fe20000041830 */
[----:B------:R-:W-:Y:S04]  /*10630*/  LDSM.16.M88.4 R48, [R183] ;  /* 0x00000000b730783b */ /* 0x000fe80000000200 */
[----:B------:R-:W-:Y:S03]  /*10640*/  LDSM.16.M88.4 R60, [R146+0x5800] ;  /* 0x00580000923c783b */ /* 0x000fe60000000200 */
[C---:B------:R-:W-:Y:S01]  /*10650*/  HMMA.16816.F32.BF16 R4, R16.reuse, R66, R8 ;  /* 0x000000421004723c */ /* 0x040fe20000041808 */
[----:B------:R-:W1:Y:S07]  /*10660*/  LDSM.16.M88.4 R8, [R180+0x8000] ;  /* 0x00800000b408783b */ /* 0x000e6e0000000200 */
[C---:B--2---:R-:W-:Y:S08]  /*10670*/  HMMA.16816.F32.BF16 R44, R16.reuse, R32, R44 ;  /* 0x00000020102c723c */ /* 0x044ff0000004182c */
[----:B------:R-:W-:Y:S01]  /*10680*/  HMMA.16816.F32.BF16 R56, R16, R34, R28 ;  /* 0x000000221038723c */ /* 0x000fe2000004181c */
[----:B------:R-:W2:Y:S07]  /*10690*/  LDSM.16.M88.4 R32, [R184] ;  /* 0x00000000b820783b */ /* 0x000eae0000000200 */
[----:B----4-:R-:W-:Y:S08]  /*106a0*/  HMMA.16816.F32.BF16 R24, R12, R40, R24 ;  /* 0x000000280c18723c */ /* 0x010ff00000041818 */
[----:B---3--:R-:W-:Y:S08]  /*106b0*/  HMMA.16816.F32.BF16 R68, R16, R52, R20 ;  /* 0x000000341044723c */ /* 0x008ff00000041814 */
[----:B------:R-:W-:Y:S01]  /*106c0*/  HMMA.16816.F32.BF16 R20, R12, R42, R4 ;  /* 0x0000002a0c14723c */ /* 0x000fe20000041804 */
[----:B------:R-:W-:Y:S04]  /*106d0*/  LDSM.16.M88.4 R4, [R179+0x8000] ;  /* 0x00800000b304783b */ /* 0x000fe80000000200 */
[----:B------:R-:W3:Y:S03]  /*106e0*/  LDSM.16.M88.4 R40, [R173+0x4000] ;  /* 0x00400000ad28783b */ /* 0x000ee60000000200 */
[----:B------:R-:W-:Y:S01]  /*106f0*/  HMMA.16816.F32.BF16 R64, R16, R54, R72 ;  /* 0x000000361040723c */ /* 0x000fe20000041848 */
[----:B------:R-:W4:Y:S07]  /*10700*/  LDSM.16.M88.4 R52, [R176+0x4800] ;  /* 0x00480000b034783b */ /* 0x000f2e0000000200 */
[----:B-1----:R-:W-:Y:S08]  /*10710*/  HMMA.16816.F32.BF16 R24, R8, R36, R24 ;  /* 0x000000240818723c */ /* 0x002ff00000041818 */
[----:B--2---:R-:W-:Y:S01]  /*10720*/  HMMA.16816.F32.BF16 R28, R12, R32, R44 ;  /* 0x000000200c1c723c */ /* 0x004fe2000004182c */
[----:B------:R-:W1:Y:S07]  /*10730*/  LDSM.16.M88.4 R44, [R173+0x4800] ;  /* 0x00480000ad2c783b */ /* 0x000e6e0000000200 */
[----:B------:R-:W-:Y:S08]  /*10740*/  HMMA.16816.F32.BF16 R20, R8, R38, R20 ;  /* 0x000000260814723c */ /* 0x000ff00000041814 */
[----:B------:R-:W-:Y:S08]  /*10750*/  HMMA.16816.F32.BF16 R76, R16, R60, R76 ;  /* 0x0000003c104c723c */ /* 0x000ff0000004184c */
[----:B---3--:R-:W-:Y:S08]  /*10760*/  HMMA.16816.F32.BF16 R36, R4, R40, R24 ;  /* 0x000000280424723c */ /* 0x008ff00000041818 */
[----:B------:R-:W-:Y:S01]  /*10770*/  HMMA.16816.F32.BF16 R24, R12, R34, R56 ;  /* 0x000000220c18723c */ /* 0x000fe20000041838 */
[----:B------:R-:W2:Y:S07]  /*10780*/  LDSM.16.M88.4 R56, [R176+0x5000] ;  /* 0x00500000b038783b */ /* 0x000eae0000000200 */
[----:B----4-:R-:W-:Y:S08]  /*10790*/  HMMA.16816.F32.BF16 R32, R8, R52, R28 ;  /* 0x000000340820723c */ /* 0x010ff0000004181c */
[----:B------:R-:W-:Y:S01]  /*107a0*/  HMMA.16816.F32.BF16 R20, R4, R42, R20 ;  /* 0x0000002a0414723c */ /* 0x000fe20000041814 */
[----:B------:R-:W-:-:S04]  /*107b0*/  FMUL.FTZ R0, R36, c[0x0][0x320] ;  /* 0x0000c80024007a20 */ /* 0x000fc80000410000 */
[----:B------:R3:W4:Y:S03]  /*107c0*/  MUFU.TANH R73, R0 ;  /* 0x0000000000497308 */ /* 0x0007260000002400 */
[----:B------:R-:W-:Y:S08]  /*107d0*/  HMMA.16816.F32.BF16 R28, R12, R48, R68 ;  /* 0x000000300c1c723c */ /* 0x000ff00000041844 */
[----:B------:R-:W-:Y:S01]  /*107e0*/  HMMA.16816.F32.BF16 R24, R8, R54, R24 ;  /* 0x000000360818723c */ /* 0x000fe20000041818 */
[----:B------:R-:W2:Y:S01]  /*107f0*/  LDSM.16.M88.4 R52, [R182] ;  /* 0x00000000b634783b */ /* 0x000ea20000000200 */
[----:B---3--:R-:W-:-:S06]  /*10800*/  FMUL.FTZ R0, R37, c[0x0][0x320] ;  /* 0x0000c80025007a20 */ /* 0x008fcc0000410000 */
[----:B------:R-:W-:Y:S01]  /*10810*/  HMMA.16816.F32.BF16 R40, R12, R50, R64 ;  /* 0x000000320c28723c */ /* 0x000fe20000041840 */
[----:B------:R3:W2:Y:S01]  /*10820*/  MUFU.TANH R72, R0 ;  /* 0x0000000000487308 */ /* 0x0006a20000002400 */
[----:B------:R-:W-:Y:S06]  /*10830*/  LDSM.16.M88.4 R48, [R173+0x5000] ;  /* 0x00500000ad30783b */ /* 0x000fec0000000200 */
[C---:B-1----:R-:W-:Y:S08]  /*10840*/  HMMA.16816.F32.BF16 R32, R4.reuse, R44, R32 ;  /* 0x0000002c0420723c */ /* 0x042ff00000041820 */
[----:B------:R-:W-:Y:S01]  /*10850*/  HMMA.16816.F32.BF16 R24, R4, R46, R24 ;  /* 0x0000002e0418723c */ /* 0x000fe20000041818 */
[----:B---3--:R-:W-:Y:S01]  /*10860*/  FMUL.FTZ R0, R38, c[0x0][0x320] ;  /* 0x0000c80026007a20 */ /* 0x008fe20000410000 */
[----:B------:R-:W1:Y:S03]  /*10870*/  LDSM.16.M88.4 R44, [R176+0x5800] ;  /* 0x00580000b02c783b */ /* 0x000e660000000200 */
[----:B------:R3:W1:Y:S03]  /*10880*/  MUFU.TANH R70, R0 ;  /* 0x0000000000467308 */ /* 0x0006660000002400 */
[----:B------:R-:W-:Y:S01]  /*10890*/  HMMA.16816.F32.BF16 R16, R16, R62, R80 ;  /* 0x0000003e1010723c */ /* 0x000fe20000041850 */
[----:B---3--:R-:W-:-:S07]  /*108a0*/  FMUL.FTZ R0, R39, c[0x0][0x320] ;  /* 0x0000c80027007a20 */ /* 0x008fce0000410000 */
[C---:B--2---:R-:W-:Y:S01]  /*108b0*/  HMMA.16816.F32.BF16 R36, R8.reuse, R56, R28 ;  /* 0x000000380824723c */ /* 0x044fe2000004181c */
[----:B------:R2:W3:Y:S07]  /*108c0*/  MUFU.TANH R69, R0 ;  /* 0x0000000000457308 */ /* 0x0004ee0000002400 */
[----:B------:R-:W-:Y:S01]  /*108d0*/  HMMA.16816.F32.BF16 R28, R8, R58, R40 ;  /* 0x0000003a081c723c */ /* 0x000fe20000041828 */
[----:B--2---:R-:W-:-:S04]  /*108e0*/  FMUL.FTZ R0, R20, c[0x0][0x320] ;  /* 0x0000c80014007a20 */ /* 0x004fc80000410000 */
[----:B------:R2:W1:Y:S02]  /*108f0*/  MUFU.TANH R68, R0 ;  /* 0x0000000000447308 */ /* 0x0004640000002400 */
[----:B--2---:R-:W-:-:S06]  /*10900*/  FMUL.FTZ R0, R21, c[0x0][0x320] ;  /* 0x0000c80015007a20 */ /* 0x004fcc0000410000 */
[----:B------:R2:W1:Y:S02]  /*10910*/  MUFU.TANH R60, R0 ;  /* 0x00000000003c7308 */ /* 0x0004640000002400 */
[----:B--2---:R-:W-:-:S06]  /*10920*/  FMUL.FTZ R0, R22, c[0x0][0x320] ;  /* 0x0000c80016007a20 */ /* 0x004fcc0000410000 */
[----:B------:R2:W1:Y:S02]  /*10930*/  MUFU.TANH R64, R0 ;  /* 0x0000000000407308 */ /* 0x0004640000002400 */
[----:B--2---:R-:W-:Y:S02]  /*10940*/  FMUL.FTZ R0, R23, c[0x0][0x320] ;  /* 0x0000c80017007a20 */ /* 0x004fe40000410000 */
[C---:B------:R-:W-:Y:S04]  /*10950*/  HMMA.16816.F32.BF16 R20, R12.reuse, R52, R76 ;  /* 0x000000340c14723c */ /* 0x040fe8000004184c */
[----:B------:R2:W1:Y:S04]  /*10960*/  MUFU.TANH R61, R0 ;  /* 0x00000000003d7308 */ /* 0x0004680000002400 */
[----:B------:R-:W-:Y:S01]  /*10970*/  HMMA.16816.F32.BF16 R12, R12, R54, R16 ;  /* 0x000000360c0c723c */ /* 0x000fe20000041810 */
[----:B--2---:R-:W-:-:S04]  /*10980*/  FMUL.FTZ R0, R32, c[0x0][0x320] ;  /* 0x0000c80020007a20 */ /* 0x004fc80000410000 */
[----:B------:R2:W2:Y:S11]  /*10990*/  MUFU.TANH R57, R0 ;  /* 0x0000000000397308 */ /* 0x0004b60000002400 */
[----:B-1----:R-:W-:Y:S08]  /*109a0*/  HMMA.16816.F32.BF16 R16, R8, R44, R20 ;  /* 0x0000002c0810723c */ /* 0x002ff00000041814 */
[----:B------:R-:W-:Y:S01]  /*109b0*/  HMMA.16816.F32.BF16 R20, R4, R50, R28 ;  /* 0x000000320414723c */ /* 0x000fe2000004181c */
[----:B--2---:R-:W-:-:S07]  /*109c0*/  FMUL.FTZ R0, R33, c[0x0][0x320] ;  /* 0x0000c80021007a20 */ /* 0x004fce0000410000 */
[----:B------:R-:W-:Y:S01]  /*109d0*/  HMMA.16816.F32.BF16 R8, R8, R46, R12 ;  /* 0x0000002e0808723c */ /* 0x000fe2000004180c */
[----:B------:R1:W2:Y:S02]  /*109e0*/  MUFU.TANH R56, R0 ;  /* 0x0000000000387308 */ /* 0x0002a40000002400 */
[----:B-1----:R-:W-:-:S06]  /*109f0*/  FMUL.FTZ R0, R34, c[0x0][0x320] ;  /* 0x0000c80022007a20 */ /* 0x002fcc0000410000 */
[----:B------:R1:W1:Y:S02]  /*10a00*/  MUFU.TANH R53, R0 ;  /* 0x0000000000357308 */ /* 0x0002640000002400 */
[----:B-1----:R-:W-:Y:S02]  /*10a10*/  FMUL.FTZ R0, R35, c[0x0][0x320] ;  /* 0x0000c80023007a20 */ /* 0x002fe40000410000 */
[----:B------:R-:W-:Y:S01]  /*10a20*/  HMMA.16816.F32.BF16 R32, R4, R48, R36 ;  /* 0x000000300420723c */ /* 0x000fe20000041824 */
[----:B------:R-:W1:Y:S03]  /*10a30*/  LDSM.16.M88.4 R36, [R173+0x5800] ;  /* 0x00580000ad24783b */ /* 0x000e660000000200 */
[----:B------:R2:W1:Y:S01]  /*10a40*/  MUFU.TANH R52, R0 ;  /* 0x0000000000347308 */ /* 0x0004620000002400 */
[----:B------:R-:W-:-:S04]  /*10a50*/  DEPBAR.LE SB0, 0x0 ;  /* 0x000080000000791a */ /* 0x000fc80000000000 */
[----:B--2---:R-:W-:-:S04]  /*10a60*/  FMUL.FTZ R0, R24, c[0x0][0x320] ;  /* 0x0000c80018007a20 */ /* 0x004fc80000410000 */
[----:B------:R2:W1:Y:S02]  /*10a70*/  MUFU.TANH R41, R0 ;  /* 0x0000000000297308 */ /* 0x0004640000002400 */
[----:B--2---:R-:W-:Y:S01]  /*10a80*/  FMUL.FTZ R0, R25, c[0x0][0x320] ;  /* 0x0000c80019007a20 */ /* 0x004fe20000410000 */
[C---:B-1----:R-:W-:Y:S05]  /*10a90*/  HMMA.16816.F32.BF16 R12, R4.reuse, R36, R16 ;  /* 0x00000024040c723c */ /* 0x042fea0000041810 */
[----:B------:R1:W2:Y:S03]  /*10aa0*/  MUFU.TANH R40, R0 ;  /* 0x0000000000287308 */ /* 0x0002a60000002400 */
        /* <DEDUP_REMOVED lines=39> */
[----:B--234-:R-:W-:Y:S01]  /*10d20*/  ISETP.NE.AND P5, PT, R96, 0x1, PT ;  /* 0x000000016000780c */ /* 0x01cfe20003fa5270 */
[----:B------:R-:W-:Y:S02]  /*10d30*/  IMAD R2, R92, 0x40, R238 ;  /* 0x000000405c027824 */ /* 0x000fe400078e02ee */
[----:B------:R-:W-:-:S03]  /*10d40*/  IMAD.MOV.U32 R195, RZ, RZ, RZ ;  /* 0x000000ffffc37224 */ /* 0x000fc600078e00ff */
[----:B------:R-:W-:-:S05]  /*10d50*/  IADD3 R2, R2, -0x40, R220 ;  /* 0xffffffc002027810 */ /* 0x000fca0007ffe0dc */
[----:B-1----:R-:W-:Y:S02]  /*10d60*/  IMAD.MOV.U32 R0, RZ, RZ, R2 ;  /* 0x000000ffff007224 */ /* 0x002fe400078e0002 */
[----:B------:R-:W-:-:S05]  /*10d70*/  @P5 IMAD.HI.U32 R3, R2, c[0x0][0x2bc], RZ ;  /* 0x0000af0002035a27 */ /* 0x000fca00078e00ff */
        /* <DEDUP_REMOVED lines=23> */
.L_x_1484:
        /* <DEDUP_REMOVED lines=21> */
.L_x_1485:
        /* <DEDUP_REMOVED lines=21> */
.L_x_1386:
[----:B--234-:R-:W-:Y:S05]  /*11190*/  BSYNC B0 ;  /* 0x0000000000007941 */ /* 0x01cfea0003800000 */
.L_x_1385:
[----:B-1----:R-:W-:Y:S01]  /*111a0*/  IMAD.MOV.U32 R0, RZ, RZ, c[0x0][0x2c4] ;  /* 0x0000b100ff007624 */ /* 0x002fe200078e00ff */
[----:B------:R-:W0:Y:S01]  /*111b0*/  LDGDEPBAR ;  /* 0x00000000000079af */ /* 0x000e220000000000 */
[----:B------:R-:W-:Y:S01]  /*111c0*/  IMAD.MOV.U32 R2, RZ, RZ, 0x1 ;  /* 0x00000001ff027424 */ /* 0x000fe200078e00ff */
[----:B------:R-:W-:-:S02]  /*111d0*/  IADD3 R6, -R242, R95, RZ ;  /* 0x0000005ff2067210 */ /* 0x000fc40007ffe1ff */
[----:B------:R-:W-:Y:S01]  /*111e0*/  ISETP.NE.AND P0, PT, R0, 0x1, PT ;  /* 0x000000010000780c */ /* 0x000fe20003f05270 */
[----:B------:R-:W-:Y:S01]  /*111f0*/  IMAD R2, R92, -0x40, R2 ;  /* 0xffffffc05c027824 */ /* 0x000fe200078e0202 */
[----:B------:R-:W-:-:S05]  /*11200*/  IADD3 R0, R248, R239, RZ ;  /* 0x000000eff8007210 */ /* 0x000fca0007ffe0ff */
[----:B------:R-:W-:-:S06]  /*11210*/  IMAD.MOV.U32 R4, RZ, RZ, R0 ;  /* 0x000000ffff047224 */ /* 0x000fcc00078e0000 */
[----:B------:R-:W-:Y:S01]  /*11220*/  @P0 IMAD.HI.U32 R3, R0, c[0x0][0x2c8], RZ ;  /* 0x0000b20000030a27 */ /* 0x000fe200078e00ff */
[----:B------:R-:W-:-:S04]  /*11230*/  IADD3 R0, -R242, R2, R240 ;  /* 0x00000002f2007210 */ /* 0x000fc80007ffe1f0 */
[----:B------:R-:W-:Y:S02]  /*11240*/  @P0 SHF.R.U32.HI R4, RZ, c[0x0][0x2cc], R3 ;  /* 0x0000b300ff040a19 */ /* 0x000fe40000011603 */
[----:B------:R-:W-:Y:S01]  /*11250*/  IADD3 R5, R0, -R241, RZ ;  /* 0x800000f100057210 */ /* 0x000fe20007ffe0ff */
[----:B------:R-:W-:Y:S05]  /*11260*/  BRA.DIV ~URZ, `(.L_x_1389) ;  /* 0x0000daf27f007947 */ /* 0x000fea000b800000 */
[----:B------:R1:W2:Y:S02]  /*11270*/  SHFL.IDX PT, R0, R4, RZ, 0x1c1f ;  /* 0x001c1fff04007589 */ /* 0x0002a400000e0000 */
.L_x_1486:
[----:B--2---:R-:W-:-:S05]  /*11280*/  IMAD.IADD R0, R5, 0x1, R0 ;  /* 0x0000000105007824 */ /* 0x004fca00078e0200 */
[----:B------:R-:W-:-:S04]  /*11290*/  IMNMX R0, R6, R0, PT ;  /* 0x0000000006007217 */ /* 0x000fc80003800200 */
[C---:B------:R-:W-:Y:S02]  /*112a0*/  ISETP.GT.AND P0, PT, R0.reuse, RZ, PT ;  /* 0x000000ff0000720c */ /* 0x040fe40003f04270 */
[C---:B------:R-:W-:Y:S02]  /*112b0*/  ISETP.GT.AND P2, PT, R0.reuse, 0x1, PT ;  /* 0x000000010000780c */ /* 0x040fe40003f44270 */
[----:B------:R-:W-:Y:S02]  /*112c0*/  FSEL R8, R73, -INF , P0 ;  /* 0xff80000049087808 */ /* 0x000fe40000000000 */
[C---:B------:R-:W-:Y:S02]  /*112d0*/  ISETP.GT.AND P3, PT, R0.reuse, 0x8, PT ;  /* 0x000000080000780c */ /* 0x040fe40003f64270 */
[C---:B------:R-:W-:Y:S02]  /*112e0*/  ISETP.GT.AND P4, PT, R0.reuse, 0x9, PT ;  /* 0x000000090000780c */ /* 0x040fe40003f84270 */
[----:B------:R-:W-:-:S02]  /*112f0*/  ISETP.GT.AND P1, PT, R0, 0x10, PT ;  /* 0x000000100000780c */ /* 0x000fc40003f24270 */
[----:B------:R-:W-:Y:S02]  /*11300*/  ISETP.GT.AND P0, PT, R0, 0x11, PT ;  /* 0x000000110000780c */ /* 0x000fe40003f04270 */
[----:B------:R-:W-:Y:S02]  /*11310*/  FSEL R9, R72, -INF , P2 ;  /* 0xff80000048097808 */ /* 0x000fe40001000000 */
[----:B------:R-:W-:Y:S02]  /*11320*/  FSEL R10, R68, -INF , P3 ;  /* 0xff800000440a7808 */ /* 0x000fe40001800000 */
[----:B------:R-:W-:Y:S02]  /*11330*/  FSEL R11, R60, -INF , P4 ;  /* 0xff8000003c0b7808 */ /* 0x000fe40002000000 */
[----:B------:R-:W-:Y:S02]  /*11340*/  FSEL R14, R57, -INF , P1 ;  /* 0xff800000390e7808 */ /* 0x000fe40000800000 */
[----:B------:R-:W-:-:S02]  /*11350*/  FSEL R15, R56, -INF , P0 ;  /* 0xff800000380f7808 */ /* 0x000fc40000000000 */
[C---:B------:R-:W-:Y:S02]  /*11360*/  ISETP.GT.AND P3, PT, R0.reuse, 0x18, PT ;  /* 0x000000180000780c */ /* 0x040fe40003f64270 */
[C---:B------:R-:W-:Y:S02]  /*11370*/  ISETP.GT.AND P4, PT, R0.reuse, 0x19, PT ;  /* 0x000000190000780c */ /* 0x040fe40003f84270 */
[C---:B------:R-:W-:Y:S02]  /*11380*/  ISETP.GT.AND P2, PT, R0.reuse, 0x20, PT ;  /* 0x000000200000780c */ /* 0x040fe40003f44270 */
[C---:B------:R-:W-:Y:S02]  /*11390*/  ISETP.GT.AND P1, PT, R0.reuse, 0x21, PT ;  /* 0x000000210000780c */ /* 0x040fe40003f24270 */
[----:B------:R-:W-:Y:S02]  /*113a0*/  ISETP.GT.AND P0, PT, R0, 0x28, PT ;  /* 0x000000280000780c */ /* 0x000fe40003f04270 */
[----:B------:R-:W-:-:S02]  /*113b0*/  FSEL R19, R41, -INF , P3 ;  /* 0xff80000029137808 */ /* 0x000fc40001800000 */
[----:B------:R-:W-:Y:S02]  /*113c0*/  FSEL R21, R40, -INF , P4 ;  /* 0xff80000028157808 */ /* 0x000fe40002000000 */
[----:B------:R-:W-:Y:S02]  /*113d0*/  FSEL R83, R28, -INF , P2 ;  /* 0xff8000001c537808 */ /* 0x000fe40001000000 */
[----:B------:R-:W-:Y:S02]  /*113e0*/  FSEL R82, R27, -INF , P1 ;  /* 0xff8000001b527808 */ /* 0x000fe40000800000 */
[----:B------:R-:W-:Y:S02]  /*113f0*/  FSEL R81, R24, -INF , P0 ;  /* 0xff80000018517808 */ /* 0x000fe40000000000 */
[C---:B------:R-:W-:Y:S02]  /*11400*/  ISETP.GT.AND P4, PT, R0.reuse, 0x29, PT ;  /* 0x000000290000780c */ /* 0x040fe40003f84270 */
[----:B------:R-:W-:-:S02]  /*11410*/  ISETP.GT.AND P3, PT, R0, 0x30, PT ;  /* 0x000000300000780c */ /* 0x000fc40003f64270 */
[C---:B------:R-:W-:Y:S02]  /*11420*/  ISETP.GT.AND P2, PT, R0.reuse, 0x31, PT ;  /* 0x000000310000780c */ /* 0x040fe40003f44270 */
[C---:B------:R-:W-:Y:S02]  /*11430*/  ISETP.GT.AND P1, PT, R0.reuse, 0x38, PT ;  /* 0x000000380000780c */ /* 0x040fe40003f24270 */
[----:B------:R-:W-:Y:S02]  /*11440*/  ISETP.GT.AND P0, PT, R0, 0x39, PT ;  /* 0x000000390000780c */ /* 0x000fe40003f04270 */
[----:B------:R-:W-:Y:S02]  /*11450*/  FSEL R80, R20, -INF , P4 ;  /* 0xff80000014507808 */ /* 0x000fe40002000000 */
        /* <DEDUP_REMOVED lines=27> */
[C---:B------:R-:W-:Y:S02]  /*11610*/  ISETP.GT.AND P0, PT, R0.reuse, 0x11, PT ;  /* 0x000000110000780c */ /* 0x040fe40003f04270 */
        /* <DEDUP_REMOVED lines=43> */
[----:B-1----:R-:W1:Y:S01]  /*118d0*/  SHFL.BFLY PT, R4, R2, 0x2, 0x1f ;  /* 0x0c401f0002047f89 */ /* 0x002e6200000e0000 */
[----:B--2---:R-:W-:-:S05]  /*118e0*/  FMNMX.FTZ R0, R3, R0, !PT ;  /* 0x0000000003007209 */ /* 0x004fca0007810000 */
[----:B------:R-:W2:Y:S01]  /*118f0*/  SHFL.BFLY PT, R3, R0, 0x1, 0x1f ;  /* 0x0c201f0000037f89 */ /* 0x000ea200000e0000 */
[----:B-1----:R-:W-:-:S05]  /*11900*/  FMNMX.FTZ R4, R2, R4, !PT ;  /* 0x0000000402047209 */ /* 0x002fca0007810000 */
[----:B------:R1:W3:Y:S01]  /*11910*/  SHFL.BFLY PT, R5, R4, 0x1, 0x1f ;  /* 0x0c201f0004057f89 */ /* 0x0002e200000e0000 */
[----:B--2---:R-:W-:-:S05]  /*11920*/  FMNMX.FTZ R100, R0, R3, !PT ;  /* 0x0000000300647209 */ /* 0x004fca0007810000 */
.L_x_1487:
[C---:B------:R-:W-:Y:S01]  /*11930*/  FMUL.FTZ R2, R100.reuse, c[0x0][0x2d0] ;  /* 0x0000b40064027a20 */ /* 0x040fe20000410000 */
[----:B------:R-:W-:Y:S01]  /*11940*/  FSETP.NEU.FTZ.AND P0, PT, R100, -INF , PT ;  /* 0xff8000006400780b */ /* 0x000fe20003f1d000 */
[----:B------:R-:W-:Y:S01]  /*11950*/  WARPSYNC 0xffffffff ;  /* 0xffffffff00007948 */ /* 0x000fe20003800000 */
[----:B---3--:R-:W-:Y:S01]  /*11960*/  FMNMX.FTZ R16, R5, R4, !PT ;  /* 0x0000000405107209 */ /* 0x008fe20007810000 */
[----:B------:R-:W-:Y:S01]  /*11970*/  LDSM.16.MT88.4 R28, [R172+0x800] ;  /* 0x00080000ac1c783b */ /* 0x000fe20000004200 */
[----:B------:R-:W-:Y:S02]  /*11980*/  FSEL R2, R2, RZ, P0 ;  /* 0x000000ff02027208 */ /* 0x000fe40000000000 */
[----:B------:R-:W-:Y:S01]  /*11990*/  FSETP.NEU.FTZ.AND P0, PT, R16, -INF , PT ;  /* 0xff8000001000780b */ /* 0x000fe20003f1d000 */
[----:B------:R-:W-:Y:S01]  /*119a0*/  LDSM.16.MT88.4 R40, [R174] ;  /* 0x00000000ae28783b */ /* 0x000fe20000004200 */
[----:B------:R-:W-:Y:S01]  /*119b0*/  MOV R104, c[0x0][0x2c4] ;  /* 0x0000b10000687a02 */ /* 0x000fe20000000f00 */
[--C-:B------:R-:W-:Y:S01]  /*119c0*/  FFMA.FTZ R0, R8, c[0x0][0x2d0], -R2.reuse ;  /* 0x0000b40008007a23 */ /* 0x100fe20000010802 */
[----:B------:R-:W-:Y:S01]  /*119d0*/  IADD3 R194, R194, -0x2, RZ ;  /* 0xfffffffec2c27810 */ /* 0x000fe20007ffe0ff */
[----:B------:R-:W-:Y:S01]  /*119e0*/  FFMA.FTZ R3, R11, c[0x0][0x2d0], -R2 ;  /* 0x0000b4000b037a23 */ /* 0x000fe20000010802 */
[----:B------:R-:W-:Y:S01]  /*119f0*/  LDSM.16.MT88.4 R52, [R175] ;  /* 0x00000000af34783b */ /* 0x000fe20000004200 */
[----:B------:R2:W-:Y:S01]  /*11a00*/  MUFU.EX2 R86, R0 ;  /* 0x0000000000567308 */ /* 0x0005e20000000800 */
[----:B------:R-:W-:-:S02]  /*11a10*/  ISETP.NE.AND P1, PT, R104, 0x1, PT ;  /* 0x000000016800780c */ /* 0x000fc40003f25270 */
[----:B------:R-:W-:Y:S04]  /*11a20*/  LDSM.16.MT88.4 R32, [R147+0x800] ;  /* 0x000800009320783b */ /* 0x000fe80000004200 */
[----:B------:R-:W-:Y:S01]  /*11a30*/  LDSM.16.MT88.4 R56, [R175+0x800] ;  /* 0x00080000af38783b */ /* 0x000fe20000004200 */
[----:B------:R3:W-:Y:S03]  /*11a40*/  MUFU.EX2 R90, R3 ;  /* 0x00000003005a7308 */ /* 0x0007e60000000800 */
[----:B------:R-:W-:Y:S04]  /*11a50*/  LDSM.16.MT88.4 R60, [R147+0x2000] ;  /* 0x00200000933c783b */ /* 0x000fe80000004200 */
[----:B------:R-:W-:Y:S01]  /*11a60*/  LDSM.16.MT88.4 R64, [R147+0x2800] ;  /* 0x002800009340783b */ /* 0x000fe20000004200 */
[----:B--2---:R-:W-:-:S04]  /*11a70*/  FFMA.FTZ R0, R9, c[0x0][0x2d0], -R2 ;  /* 0x0000b40009007a23 */ /* 0x004fc80000010802 */
[----:B------:R2:W-:Y:S01]  /*11a80*/  MUFU.EX2 R84, R0 ;  /* 0x0000000000547308 */ /* 0x0005e20000000800 */
[----:B---3--:R-:W-:-:S07]  /*11a90*/  FFMA.FTZ R3, R14, c[0x0][0x2d0], -R2 ;  /* 0x0000b4000e037a23 */ /* 0x008fce0000010802 */
[----:B------:R-:W-:Y:S01]  /*11aa0*/  MUFU.EX2 R95, R3 ;  /* 0x00000003005f7308 */ /* 0x000fe20000000800 */
[----:B--2---:R-:W-:Y:S02]  /*11ab0*/  FFMA.FTZ R0, R10, c[0x0][0x2d0], -R2 ;  /* 0x0000b4000a007a23 */ /* 0x004fe40000010802 */
[----:B------:R-:W-:Y:S05]  /*11ac0*/  LDSM.16.MT88.4 R8, [R147] ;  /* 0x000000009308783b */ /* 0x000fea0000004200 */
[----:B------:R2:W3:Y:S02]  /*11ad0*/  MUFU.EX2 R88, R0 ;  /* 0x0000000000587308 */ /* 0x0004e40000000800 */
[----:B--2---:R-:W-:Y:S01]  /*11ae0*/  FMUL.FTZ R0, R16, c[0x0][0x2d0] ;  /* 0x0000b40010007a20 */ /* 0x004fe20000410000 */
[----:B---3--:R-:W-:-:S04]  /*11af0*/  F2FP.BF16.PACK_AB R14, R90, R88 ;  /* 0x000000585a0e723e */ /* 0x008fc800000010ff */
[----:B------:R-:W-:-:S05]  /*11b00*/  FSEL R0, R0, RZ, P0 ;  /* 0x000000ff00007208 */ /* 0x000fca0000000000 */
[----:B------:R-:W-:-:S04]  /*11b10*/  FFMA.FTZ R3, R6, c[0x0][0x2d0], -R0 ;  /* 0x0000b40006037a23 */ /* 0x000fc80000010800 */
[----:B------:R2:W-:Y:S02]  /*11b20*/  MUFU.EX2 R87, R3 ;  /* 0x0000000300577308 */ /* 0x0005e40000000800 */
[--C-:B--2---:R-:W-:Y:S02]  /*11b30*/  FFMA.FTZ R3, R7, c[0x0][0x2d0], -R0.reuse ;  /* 0x0000b40007037a23 */ /* 0x104fe40000010800 */
[----:B-1----:R-:W1:Y:S04]  /*11b40*/  LDSM.16.MT88.4 R4, [R172] ;  /* 0x00000000ac04783b */ /* 0x002e680000004200 */
[----:B------:R2:W3:Y:S02]  /*11b50*/  MUFU.EX2 R85, R3 ;  /* 0x0000000300557308 */ /* 0x0004e40000000800 */
[----:B--2---:R-:W-:Y:S01]  /*11b60*/  FFMA.FTZ R3, R12, c[0x0][0x2d0], -R0 ;  /* 0x0000b4000c037a23 */ /* 0x004fe20000010800 */
[----:B------:R-:W-:-:S05]  /*11b70*/  F2FP.BF16.PACK_AB R12, R84, R86 ;  /* 0x00000056540c723e */ /* 0x000fca00000010ff */
[----:B------:R2:W-:Y:S02]  /*11b80*/  MUFU.EX2 R89, R3 ;  /* 0x0000000300597308 */ /* 0x0005e40000000800 */
[----:B--2---:R-:W-:Y:S01]  /*11b90*/  FFMA.FTZ R3, R13, c[0x0][0x2d0], -R0 ;  /* 0x0000b4000d037a23 */ /* 0x004fe20000010800 */
[----:B---3--:R-:W-:-:S05]  /*11ba0*/  F2FP.BF16.PACK_AB R13, R85, R87 ;  /* 0x00000057550d723e */ /* 0x008fca00000010ff */
[----:B------:R2:W3:Y:S02]  /*11bb0*/  MUFU.EX2 R92, R3 ;  /* 0x00000003005c7308 */ /* 0x0004e40000000800 */
[----:B--2---:R-:W-:Y:S01]  /*11bc0*/  FFMA.FTZ R3, R15, c[0x0][0x2d0], -R2 ;  /* 0x0000b4000f037a23 */ /* 0x004fe20000010802 */
[----:B---3--:R-:W-:-:S05]  /*11bd0*/  F2FP.BF16.PACK_AB R15, R92, R89 ;  /* 0x000000595c0f723e */ /* 0x008fca00000010ff */
[----:B------:R2:W3:Y:S02]  /*11be0*/  MUFU.EX2 R93, R3 ;  /* 0x00000003005d7308 */ /* 0x0004e40000000800 */
[C---:B-1----:R-:W-:Y:S08]  /*11bf0*/  HMMA.16816.F32.BF16 R24, R12.reuse, R4, RZ ;  /* 0x000000040c18723c */ /* 0x042ff000000418ff */
[----:B------:R-:W-:Y:S01]  /*11c00*/  HMMA.16816.F32.BF16 R44, R12, R8, RZ ;  /* 0x000000080c2c723c */ /* 0x000fe200000418ff */
[----:B--2---:R-:W-:-:S02]  /*11c10*/  FFMA.FTZ R3, R19, c[0x0][0x2d0], -R2 ;  /* 0x0000b40013037a23 */ /* 0x004fc40000010802 */
[----:B------:R-:W-:-:S04]  /*11c20*/  FFMA.FTZ R19, R82, c[0x0][0x2d0], -R2 ;  /* 0x0000b40052137a23 */ /* 0x000fc80000010802 */
[----:B---3--:R-:W-:Y:S01]  /*11c30*/  F2FP.BF16.PACK_AB R8, R93, R95 ;  /* 0x0000005f5d08723e */ /* 0x008fe200000010ff */
[----:B------:R1:W-:Y:S01]  /*11c40*/  MUFU.EX2 R96, R3 ;  /* 0x0000000300607308 */ /* 0x0003e20000000800 */
[----:B------:R-:W-:Y:S01]  /*11c50*/  HMMA.16816.F32.BF16 R36, R12, R10, RZ ;  /* 0x0000000a0c24723c */ /* 0x000fe200000418ff */
[----:B-1----:R-:W-:-:S06]  /*11c60*/  FFMA.FTZ R3, R21, c[0x0][0x2d0], -R2 ;  /* 0x0000b40015037a23 */ /* 0x002fcc0000010802 */
[----:B------:R1:W2:Y:S02]  /*11c70*/  MUFU.EX2 R99, R3 ;  /* 0x0000000300637308 */ /* 0x0002a40000000800 */
[----:B-1----:R-:W-:Y:S01]  /*11c80*/  FFMA.FTZ R3, R18, c[0x0][0x2d0], -R0 ;  /* 0x0000b40012037a23 */ /* 0x002fe20000010800 */
[----:B--2---:R-:W-:Y:S01]  /*11c90*/  F2FP.BF16.PACK_AB R10, R99, R96 ;  /* 0x00000060630a723e */ /* 0x004fe200000010ff */
[----:B------:R-:W-:-:S04]  /*11ca0*/  FFMA.FTZ R18, R81, c[0x0][0x2d0], -R2 ;  /* 0x0000b40051127a23 */ /* 0x000fc80000010802 */
[----:B------:R1:W-:Y:S02]  /*11cb0*/  MUFU.EX2 R94, R3 ;  /* 0x00000003005e7308 */ /* 0x0003e40000000800 */
[----:B-1----:R-:W-:Y:S02]  /*11cc0*/  FFMA.FTZ R3, R17, c[0x0][0x2d0], -R0 ;  /* 0x0000b40011037a23 */ /* 0x002fe40000010800 */
[----:B------:R-:W-:-:S04]  /*11cd0*/  FADD.FTZ R17, R87, R85 ;  /* 0x0000005557117221 */ /* 0x000fc80000010000 */
[----:B------:R1:W2:Y:S01]  /*11ce0*/  MUFU.EX2 R97, R3 ;  /* 0x0000000300617308 */ /* 0x0002a20000000800 */
[----:B------:R-:W-:Y:S02]  /*11cf0*/  FADD.FTZ R17, R89, R17 ;  /* 0x0000001159117221 */ /* 0x000fe40000010000 */
[--C-:B-1----:R-:W-:Y:S01]  /*11d00*/  FFMA.FTZ R3, R20, c[0x0][0x2d0], -R0.reuse ;  /* 0x0000b40014037a23 */ /* 0x102fe20000010800 */
[----:B--2---:R-:W-:Y:S01]  /*11d10*/  F2FP.BF16.PACK_AB R9, R97, R94 ;  /* 0x0000005e6109723e */ /* 0x004fe200000010ff */
[C---:B------:R-:W-:Y:S03]  /*11d20*/  HMMA.16816.F32.BF16 R20, R12.reuse, R6, RZ ;  /* 0x000000060c14723c */ /* 0x040fe600000418ff */
[----:B------:R1:W-:Y:S05]  /*11d30*/  MUFU.EX2 R98, R3 ;  /* 0x0000000300627308 */ /* 0x0003ea0000000800 */
        /* <DEDUP_REMOVED lines=10> */
[----:B------:R-:W-:Y:S02]  /*11de0*/  HMMA.16816.F32.BF16 R120, R8, R30, R20 ;  /* 0x0000001e0878723c */ /* 0x000fe40000041814 */
[----:B------:R-:W-:-:S06]  /*11df0*/  FADD.FTZ R3, R93, R3 ;  /* 0x000000035d037221 */ /* 0x000fcc0000010000 */
[C---:B------:R-:W-:Y:S08]  /*11e00*/  HMMA.16816.F32.BF16 R24, R12.reuse, R40, RZ ;  /* 0x000000280c18723c */ /* 0x040ff000000418ff */
[----:B------:R-:W-:Y:S01]  /*11e10*/  HMMA.16816.F32.BF16 R20, R12, R42, RZ ;  /* 0x0000002a0c14723c */ /* 0x000fe200000418ff */
[----:B------:R-:W2:Y:S07]  /*11e20*/  LDSM.16.MT88.4 R40, [R172+0x2000] ;  /* 0x00200000ac28783b */ /* 0x000eae0000004200 */
[C---:B------:R-:W-:Y:S01]  /*11e30*/  HMMA.16816.F32.BF16 R136, R8.reuse, R32, R44 ;  /* 0x000000200888723c */ /* 0x040fe2000004182c */
[----:B------:R-:W3:Y:S07]  /*11e40*/  LDSM.16.MT88.4 R44, [R175+0x2000] ;  /* 0x00200000af2c783b */ /* 0x000eee0000004200 */
[C---:B------:R-:W-:Y:S01]  /*11e50*/  HMMA.16816.F32.BF16 R128, R8.reuse, R34, R36 ;  /* 0x000000220880723c */ /* 0x040fe20000041824 */
[----:B------:R-:W4:Y:S04]  /*11e60*/  LDSM.16.MT88.4 R32, [R172+0x2800] ;  /* 0x00280000ac20783b */ /* 0x000f280000004200 */
[----:B------:R-:W5:Y:S03]  /*11e70*/  LDSM.16.MT88.4 R36, [R175+0x2800] ;  /* 0x00280000af24783b */ /* 0x000f660000004200 */
[----:B------:R-:W-:Y:S08]  /*11e80*/  HMMA.16816.F32.BF16 R160, R8, R56, R4 ;  /* 0x0000003808a0723c */ /* 0x000ff00000041804 */
[C---:B------:R-:W-:Y:S08]  /*11e90*/  HMMA.16816.F32.BF16 R4, R12.reuse, R60, RZ ;  /* 0x0000003c0c04723c */ /* 0x040ff000000418ff */
        /* <DEDUP_REMOVED lines=9> */
[----:B----4-:R-:W-:Y:S01]  /*11f30*/  HMMA.16816.F32.BF16 R56, R8, R32, R24 ;  /* 0x000000200838723c */ /* 0x010fe20000041818 */
[----:B------:R-:W2:Y:S06]  /*11f40*/  LDSM.16.MT88.4 R24, [R174+0x2800] ;  /* 0x00280000ae18783b */ /* 0x000eac0000004200 */
[--C-:B------:R-:W-:Y:S01]  /*11f50*/  FFMA.FTZ R32, R70, c[0x0][0x2d0], -R0.reuse ;  /* 0x0000b40046207a23 */ /* 0x100fe20000010800 */
[----:B------:R-:W-:Y:S01]  /*11f60*/  HMMA.16816.F32.BF16 R28, R12, R62, RZ ;  /* 0x0000003e0c1c723c */ /* 0x000fe200000418ff */
[----:B------:R-:W-:-:S07]  /*11f70*/  FFMA.FTZ R33, R68, c[0x0][0x2d0], -R0 ;  /* 0x0000b40044217a23 */ /* 0x000fce0000010800 */
[----:B-----5:R-:W-:Y:S07]  /*11f80*/  HMMA.16816.F32.BF16 R124, R8, R36, R4 ;  /* 0x00000024087c723c */ /* 0x020fee0000041804 */
        /* <DEDUP_REMOVED lines=91> */
[----:B------:R-:W-:Y:S01]  /*12540*/  MOV R0, R239 ;  /* 0x000000ef00007202 */ /* 0x000fe20000000f00 */
[----:B------:R-:W-:-:S05]  /*12550*/  @P1 IMAD.HI.U32 R2, R239, c[0x0][0x2c8], RZ ;  /* 0x0000b200ef021a27 */ /* 0x000fca00078e00ff */
[----:B------:R-:W-:-:S04]  /*12560*/  @P1 SHF.R.U32.HI R0, RZ, c[0x0][0x2cc], R2 ;  /* 0x0000b300ff001a19 */ /* 0x000fc80000011602 */
[----:B------:R-:W-:Y:S01]  /*12570*/  IADD3 R0, R0, R240, -R241 ;  /* 0x000000f000007210 */ /* 0x000fe20007ffe8f1 */
[----:B----4-:R-:W-:Y:S03]  /*12580*/  HMMA.16816.F32.BF16 R24, R12, R20, RZ ;  /* 0x000000140c18723c */ /* 0x010fe600000418ff */
[----:B------:R-:W-:-:S04]  /*12590*/  SHF.R.S32.HI R2, RZ, 0x1f, R0 ;  /* 0x0000001fff027819 */ /* 0x000fc80000011400 */
[----:B------:R-:W-:Y:S01]  /*125a0*/  LEA.HI R0, R2, R0, RZ, 0x6 ;  /* 0x0000000002007211 */ /* 0x000fe200078f30ff */
[----:B------:R-:W-:Y:S01]  /*125b0*/  HMMA.16816.F32.BF16 R12, R12, R22, RZ ;  /* 0x000000160c0c723c */ /* 0x000fe200000418ff */
[----:B------:R-:W1:Y:S02]  /*125c0*/  LDSM.16.MT88.4 R20, [R174+0x4800] ;  /* 0x00480000ae14783b */ /* 0x000e640000004200 */
[----:B------:R-:W-:-:S04]  /*125d0*/  SHF.R.S32.HI R0, RZ, 0x6, R0 ;  /* 0x00000006ff007819 */ /* 0x000fc80000011400 */
[----:B------:R-:W-:-:S04]  /*125e0*/  IMNMX R216, R214, R0, !PT ;  /* 0x00000000d6d87217 */ /* 0x000fc80007800200 */
[----:B------:R-:W-:-:S05]  /*125f0*/  ISETP.GE.AND P0, PT, R194, R216, PT ;  /* 0x000000d8c200720c */ /* 0x000fca0003f06270 */
        /* <DEDUP_REMOVED lines=74> */
[----:B------:R-:W-:Y:S01]  /*12aa0*/  @!UPT UIADD3 URZ, URZ, URZ, URZ ;  /* 0x0000003f3f3ff290 */ /* 0x000fe2000fffe03f */
[----:B------:R-:W-:Y:S11]  /*12ab0*/  @!P0 BRA `(.L_x_1391) ;  /* 0x000036b000008947 */ /* 0x000ff60003800000 */
[----:B------:R-:W-:Y:S02]  /*12ac0*/  MOV R104, R16 ;  /* 0x0000001000687202 */ /* 0x000fe40000000f00 */
[----:B------:R-:W-:-:S02]  /*12ad0*/  MOV R101, R100 ;  /* 0x0000006400657202 */ /* 0x000fc40000000f00 */
[----:B------:R-:W-:-:S07]  /*12ae0*/  MOV R196, R194 ;  /* 0x000000c200c47202 */ /* 0x000fce0000000f00 */
.L_x_1402:
        /* <DEDUP_REMOVED lines=20> */
[----:B------:R-:W-:Y:S01]  /*12c30*/  SHF.L.U64.HI R23, R206, 0x1, R218 ;  /* 0x00000001ce177819 */ /* 0x000fe200000102da */
[----:B------:R-:W-:Y:S01]  /*12c40*/  IMAD R0, R0, c[0x0][0x208], RZ ;  /* 0x0000820000007a24 */ /* 0x000fe200078e02ff */
[C---:B------:R-:W-:Y:S01]  /*12c50*/  SHF.L.U64.HI R21, R205.reuse, 0x1, R219 ;  /* 0x00000001cd157819 */ /* 0x040fe200000102db */
[----:B------:R-:W-:Y:S01]  /*12c60*/  IMAD R4, R4, c[0x0][0x218], RZ ;  /* 0x0000860004047a24 */ /* 0x000fe200078e02ff */
[----:B------:R-:W-:Y:S01]  /*12c70*/  SHF.L.U32 R20, R205, 0x1, RZ ;  /* 0x00000001cd147819 */ /* 0x000fe200000006ff */
[----:B------:R-:W-:Y:S01]  /*12c80*/  IMAD R0, R197, c[0x0][0x20c], R0 ;  /* 0x00008300c5007a24 */ /* 0x000fe200078e0200 */
[C---:B------:R-:W-:Y:S01]  /*12c90*/  SHF.L.U64.HI R15, R202.reuse, 0x1, R203 ;  /* 0x00000001ca0f7819 */ /* 0x040fe200000102cb */
[----:B------:R-:W-:Y:S02]  /*12ca0*/  IMAD R4, R195, c[0x0][0x21c], R4 ;  /* 0x00008700c3047a24 */ /* 0x000fe400078e0204 */
[----:B------:R-:W-:Y:S02]  /*12cb0*/  IMAD.IADD R3, R3, 0x1, R0 ;  /* 0x0000000103037824 */ /* 0x000fe400078e0200 */
[----:B------:R-:W-:Y:S02]  /*12cc0*/  IMAD.SHL.U32 R14, R202, 0x2, RZ ;  /* 0x00000002ca0e7824 */ /* 0x000fe400078e00ff */
[----:B------:R-:W-:Y:S05]  /*12cd0*/  IMAD.WIDE.U32 R2, R195, c[0x0][0x218], R2 ;  /* 0x00008600c3027a25 */ /* 0x000fea00078e0002 */
[----:B------:R-:W-:Y:S04]  /*12ce0*/  IADD3 R0, P0, R222, R2, RZ ;  /* 0x00000002de007210 */ /* 0x000fe80007f1e0ff */
[----:B------:R-:W-:Y:S02]  /*12cf0*/  IADD3.X R2, R221, R3, R4, P0, !PT ;  /* 0x00000003dd027210 */ /* 0x000fe400007fe404 */
[C---:B------:R-:W-:Y:S04]  /*12d00*/  LEA R13, P0, R0.reuse, c[0x0][0x1f8], 0x1 ;  /* 0x00007e00000d7a11 */ /* 0x040fe800078008ff */
[----:B------:R-:W-:Y:S01]  /*12d10*/  LEA.HI.X R5, R0, c[0x0][0x1fc], R2, 0x1, P0 ;  /* 0x00007f0000057a11 */ /* 0x000fe200000f0c02 */
[----:B------:R-:W-:-:S06]  /*12d20*/  BRA.DIV ~URZ, `(.L_x_1394) ;  /* 0x0000c6227f007947 */ /* 0x000fcc000b800000 */
[----:B------:R4:W3:Y:S02]  /*12d30*/  SHFL.IDX PT, R4, R5, RZ, 0x181f ;  /* 0x00181fff05047589 */ /* 0x0008e400000e0000 */
.L_x_1488:
[----:B------:R-:W-:-:S05]  /*12d40*/  BRA.DIV ~URZ, `(.L_x_1395) ;  /* 0x0000c6727f007947 */ /* 0x000fca000b800000 */
[----:B------:R-:W5:Y:S01]  /*12d50*/  SHFL.IDX PT, R0, R13, RZ, 0x181f ;  /* 0x00181fff0d007589 */ /* 0x000f6200000e0000 */
[----:B------:R-:W-:Y:S02]  /*12d60*/  ISETP.GE.AND P3, PT, R202, c[0x0][0x1d4], PT ;  /* 0x00007500ca007a0c */ /* 0x000fe40003f66270 */
[----:B------:R-:W-:Y:S04]  /*12d70*/  ISETP.GE.AND P1, PT, R205, c[0x0][0x1d4], PT ;  /* 0x00007500cd007a0c */ /* 0x000fe80003f26270 */
[----:B------:R-:W-:Y:S02]  /*12d80*/  SEL R12, RZ, 0x10, P1 ;  /* 0x00000010ff0c7807 */ /* 0x000fe40000800000 */
[----:B-----5:R-:W-:Y:S05]  /*12d90*/  IADD3 R2, P0, R0, R14, RZ ;  /* 0x0000000e00027210 */ /* 0x020fea0007f1e0ff */
[----:B---3--:R-:W-:Y:S01]  /*12da0*/  IMAD.X R3, R4, 0x1, R15, P0 ;  /* 0x0000000104037824 */ /* 0x008fe200000e060f */
[----:B------:R-:W-:Y:S04]  /*12db0*/  ISETP.GE.AND P0, PT, R206, c[0x0][0x1d4], PT ;  /* 0x00007500ce007a0c */ /* 0x000fe80003f06270 */
[----:B------:R-:W-:Y:S01]  /*12dc0*/  @!PT LDS RZ, [RZ] ;  /* 0x00000000fffff984 */ /* 0x000fe20000000800 */
[----:B------:R-:W-:Y:S01]  /*12dd0*/  @!PT LDS RZ, [RZ] ;  /* 0x00000000fffff984 */ /* 0x000fe20000000800 */
[----:B------:R3:W-:Y:S02]  /*12de0*/  LDGSTS.E.BYPASS.LTC128B.128 [R193+0x100], [R2.64], !P3 ;  /* 0x0010000002c17fae */ /* 0x0007e4000d901d48 */
[----:B---3--:R-:W-:Y:S05]  /*12df0*/  IADD3 R2, P2, R0, R20, RZ ;  /* 0x0000001400027210 */ /* 0x008fea0007f5e0ff */
[----:B------:R-:W-:Y:S01]  /*12e00*/  IMAD.X R3, R4, 0x1, R21, P2 ;  /* 0x0000000104037824 */ /* 0x000fe200010e0615 */
[----:B------:R-:W-:Y:S02]  /*12e10*/  IADD3 R6, P2, R0, R22, RZ ;  /* 0x0000001600067210 */ /* 0x000fe40007f5e0ff */
[----:B------:R-:W3:Y:S03]  /*12e20*/  SHFL.IDX PT, R0, R13, 0x1, 0x181f ;  /* 0x00381f000d007f89 */ /* 0x000ee600000e0000 */
[----:B------:R-:W-:Y:S01]  /*12e30*/  IMAD.X R7, R4, 0x1, R23, P2 ;  /* 0x0000000104077824 */ /* 0x000fe200010e0617 */
[----:B------:R4:W-:Y:S04]  /*12e40*/  LDGSTS.E.BYPASS.LTC128B.128 [R193+0x2100], [R2.64], !P1 ;  /* 0x0210000002c17fae */ /* 0x0009e8000c901d48 */
[----:B------:R5:W-:Y:S04]  /*12e50*/  LDGSTS.E.BYPASS.LTC128B.128 [R193+0x4100], [R6.64], !P0 ;  /* 0x0410000006c17fae */ /* 0x000be8000c101d48 */
[----:B------:R2:W1:Y:S02]  /*12e60*/  SHFL.IDX PT, R4, R5, 0x1, 0x181f ;  /* 0x00381f0005047f89 */ /* 0x00046400000e0000 */
[----:B--2-4-:R-:W-:Y:S02]  /*12e70*/  SEL R5, RZ, 0x10, P3 ;  /* 0x00000010ff057807 */ /* 0x014fe40001800000 */
[----:B-----5:R-:W-:Y:S02]  /*12e80*/  SEL R7, RZ, 0x10, P0 ;  /* 0x00000010ff077807 */ /* 0x020fe40000000000 */
.L_x_1489:
        /* <DEDUP_REMOVED lines=21> */
.L_x_1393:
[----:B------:R-:W-:Y:S05]  /*12fe0*/  BSYNC B0 ;  /* 0x0000000000007941 */ /* 0x000fea0003800000 */
.L_x_1392:
        /* <DEDUP_REMOVED lines=118> */
[----:B------:R-:W1:Y:S07]  /*13750*/  LDSM.16.M88.4 R156, [R182] ;  /* 0x00000000b69c783b */ /* 0x000e6e0000000200 */
[C---:B------:R-:W-:Y:S08]  /*13760*/  HMMA.16816.F32.BF16 R12, R152.reuse, R160, R12 ;  /* 0x000000a0980c723c */ /* 0x040ff0000004180c */
[C---:B------:R-:W-:Y:S01]  /*13770*/  HMMA.16816.F32.BF16 R16, R152.reuse, R162, R16 ;  /* 0x000000a29810723c */ /* 0x040fe20000041810 */
[----:B------:R-:W3:Y:S07]  /*13780*/  LDSM.16.M88.4 R160, [R180+0x8000] ;  /* 0x00800000b4a0783b */ /* 0x000eee0000000200 */
[C---:B--2---:R-:W-:Y:S08]  /*13790*/  HMMA.16816.F32.BF16 R20, R152.reuse, R148, R20 ;  /* 0x000000949814723c */ /* 0x044ff00000041814 */
[C---:B------:R-:W-:Y:S01]  /*137a0*/  HMMA.16816.F32.BF16 R24, R152.reuse, R150, R24 ;  /* 0x000000969818723c */ /* 0x040fe20000041818 */
[----:B------:R-:W2:Y:S07]  /*137b0*/  LDSM.16.M88.4 R148, [R176+0x4800] ;  /* 0x00480000b094783b */ /* 0x000eae0000000200 */
[C---:B-1----:R-:W-:Y:S08]  /*137c0*/  HMMA.16816.F32.BF16 R28, R152.reuse, R156, R28 ;  /* 0x0000009c981c723c */ /* 0x042ff0000004181c */
[----:B------:R-:W-:Y:S01]  /*137d0*/  HMMA.16816.F32.BF16 R32, R152, R158, R32 ;  /* 0x0000009e9820723c */ /* 0x000fe20000041820 */
[----:B------:R-:W1:Y:S07]  /*137e0*/  LDSM.16.M88.4 R152, [R176+0x5000] ;  /* 0x00500000b098783b */ /* 0x000e6e0000000200 */
[C---:B---3--:R-:W-:Y:S01]  /*137f0*/  HMMA.16816.F32.BF16 R4, R160.reuse, R164, R4 ;  /* 0x000000a4a004723c */ /* 0x048fe20000041804 */
[----:B------:R-:W3:Y:S07]  /*13800*/  LDSM.16.M88.4 R156, [R176+0x5800] ;  /* 0x00580000b09c783b */ /* 0x000eee0000000200 */
[C---:B------:R-:W-:Y:S01]  /*13810*/  HMMA.16816.F32.BF16 R8, R160.reuse, R166, R8 ;  /* 0x000000a6a008723c */ /* 0x040fe20000041808 */
[----:B------:R-:W-:Y:S07]  /*13820*/  LDSM.16.M88.4 R164, [R173+0x4000] ;  /* 0x00400000ada4783b */ /* 0x000fee0000000200 */
[C---:B--2---:R-:W-:Y:S08]  /*13830*/  HMMA.16816.F32.BF16 R12, R160.reuse, R148, R12 ;  /* 0x00000094a00c723c */ /* 0x044ff0000004180c */
[C---:B------:R-:W-:Y:S01]  /*13840*/  HMMA.16816.F32.BF16 R16, R160.reuse, R150, R16 ;  /* 0x00000096a010723c */ /* 0x040fe20000041810 */
[----:B------:R-:W2:Y:S07]  /*13850*/  LDSM.16.M88.4 R148, [R179+0x8000] ;  /* 0x00800000b394783b */ /* 0x000eae0000000200 */
[C---:B-1----:R-:W-:Y:S08]  /*13860*/  HMMA.16816.F32.BF16 R20, R160.reuse, R152, R20 ;  /* 0x00000098a014723c */ /* 0x042ff00000041814 */
[C---:B------:R-:W-:Y:S01]  /*13870*/  HMMA.16816.F32.BF16 R24, R160.reuse, R154, R24 ;  /* 0x0000009aa018723c */ /* 0x040fe20000041818 */
[----:B------:R-:W1:Y:S07]  /*13880*/  LDSM.16.M88.4 R152, [R173+0x4800] ;  /* 0x00480000ad98783b */ /* 0x000e6e0000000200 */
[C---:B---3--:R-:W-:Y:S08]  /*13890*/  HMMA.16816.F32.BF16 R28, R160.reuse, R156, R28 ;  /* 0x0000009ca01c723c */ /* 0x048ff0000004181c */
[----:B------:R-:W-:Y:S08]  /*138a0*/  HMMA.16816.F32.BF16 R32, R160, R158, R32 ;  /* 0x0000009ea020723c */ /* 0x000ff00000041820 */
[C---:B--2---:R-:W-:Y:S08]  /*138b0*/  HMMA.16816.F32.BF16 R4, R148.reuse, R164, R4 ;  /* 0x000000a49404723c */ /* 0x044ff00000041804 */
[C---:B------:R-:W-:Y:S08]  /*138c0*/  HMMA.16816.F32.BF16 R8, R148.reuse, R166, R8 ;  /* 0x000000a69408723c */ /* 0x040ff00000041808 */
[C---:B-1----:R-:W-:Y:S08]  /*138d0*/  HMMA.16816.F32.BF16 R12, R148.reuse, R152, R12 ;  /* 0x00000098940c723c */ /* 0x042ff0000004180c */
[----:B------:R-:W-:Y:S01]  /*138e0*/  FMUL.FTZ R0, R4, c[0x0][0x320] ;  /* 0x0000c80004007a20 */ /* 0x000fe20000410000 */
[C---:B------:R-:W-:Y:S03]  /*138f0*/  HMMA.16816.F32.BF16 R16, R148.reuse, R154, R16 ;  /* 0x0000009a9410723c */ /* 0x040fe60000041810 */
[----:B------:R1:W2:Y:S04]  /*13900*/  MUFU.TANH R168, R0 ;  /* 0x0000000000a87308 */ /* 0x0002a80000002400 */
[----:B------:R-:W-:Y:S06]  /*13910*/  FMUL.FTZ R2, R11, c[0x0][0x320] ;  /* 0x0000c8000b027a20 */ /* 0x000fec0000410000 */
[----:B------:R3:W4:Y:S11]  /*13920*/  MUFU.TANH R169, R2 ;  /* 0x0000000200a97308 */ /* 0x0007360000002400 */
[----:B------:R-:W-:Y:S02]  /*13930*/  FMUL.FTZ R3, R18, c[0x0][0x320] ;  /* 0x0000c80012037a20 */ /* 0x000fe40000410000 */
[----:B-1----:R-:W-:Y:S02]  /*13940*/  FMUL.FTZ R0, R5, c[0x0][0x320] ;  /* 0x0000c80005007a20 */ /* 0x002fe40000410000 */
[----:B------:R-:W1:Y:S01]  /*13950*/  MUFU.TANH R162, R3 ;  /* 0x0000000300a27308 */ /* 0x000e620000002400 */
[----:B---3--:R-:W-:Y:S09]  /*13960*/  FMUL.FTZ R2, R19, c[0x0][0x320] ;  /* 0x0000c80013027a20 */ /* 0x008ff20000410000 */
[----:B------:R3:W1:Y:S10]  /*13970*/  MUFU.TANH R167, R0 ;  /* 0x0000000000a77308 */ /* 0x0006740000002400 */
[----:B------:R-:W1:Y:S01]  /*13980*/  MUFU.TANH R161, R2 ;  /* 0x0000000200a17308 */ /* 0x000e620000002400 */
[----:B---3--:R-:W-:Y:S09]  /*13990*/  FMUL.FTZ R0, R6, c[0x0][0x320] ;  /* 0x0000c80006007a20 */ /* 0x008ff20000410000 */
[----:B------:R3:W1:Y:S02]  /*139a0*/  MUFU.TANH R194, R0 ;  /* 0x0000000000c27308 */ /* 0x0006640000002400 */
[----:B---3--:R-:W-:Y:S02]  /*139b0*/  FMUL.FTZ R0, R7, c[0x0][0x320] ;  /* 0x0000c80007007a20 */ /* 0x008fe40000410000 */
[----:B------:R-:W3:Y:S06]  /*139c0*/  LDSM.16.M88.4 R4, [R173+0x5000] ;  /* 0x00500000ad04783b */ /* 0x000eec0000000200 */
[----:B------:R5:W1:Y:S02]  /*139d0*/  MUFU.TANH R171, R0 ;  /* 0x0000000000ab7308 */ /* 0x000a640000002400 */
[----:B-----5:R-:W-:Y:S08]  /*139e0*/  FMUL.FTZ R0, R8, c[0x0][0x320] ;  /* 0x0000c80008007a20 */ /* 0x020ff00000410000 */
[----:B------:R5:W1:Y:S01]  /*139f0*/  MUFU.TANH R166, R0 ;  /* 0x0000000000a67308 */ /* 0x000a620000002400 */
[C---:B---3--:R-:W-:Y:S08]  /*13a00*/  HMMA.16816.F32.BF16 R20, R148.reuse, R4, R20 ;  /* 0x000000049414723c */ /* 0x048ff00000041814 */
[C---:B------:R-:W-:Y:S04]  /*13a10*/  HMMA.16816.F32.BF16 R24, R148.reuse, R6, R24 ;  /* 0x000000069418723c */ /* 0x040fe80000041818 */
[----:B-----5:R-:W-:Y:S04]  /*13a20*/  FMUL.FTZ R0, R9, c[0x0][0x320] ;  /* 0x0000c80009007a20 */ /* 0x020fe80000410000 */
[----:B------:R3:W1:Y:S04]  /*13a30*/  MUFU.TANH R163, R0 ;  /* 0x0000000000a37308 */ /* 0x0006680000002400 */
[----:B---3--:R-:W-:Y:S02]  /*13a40*/  FMUL.FTZ R0, R10, c[0x0][0x320] ;  /* 0x0000c8000a007a20 */ /* 0x008fe40000410000 */
[----:B------:R-:W3:Y:S01]  /*13a50*/  LDSM.16.M88.4 R8, [R173+0x5800] ;  /* 0x00580000ad08783b */ /* 0x000ee20000000200 */
[----:B------:R-:W-:Y:S04]  /*13a60*/  DEPBAR.LE SB0, 0x0 ;  /* 0x000080000000791a */ /* 0x000fe80000000000 */
[----:B------:R5:W1:Y:S03]  /*13a70*/  MUFU.TANH R170, R0 ;  /* 0x0000000000aa7308 */ /* 0x000a660000002400 */
[----:B------:R-:W-:Y:S01]  /*13a80*/  BAR.SYNC.DEFER_BLOCKING 0x0 ;  /* 0x0000000000007b1d */ /* 0x000fe20000010000 */
[----:B-----5:R-:W-:Y:S06]  /*13a90*/  FMUL.FTZ R0, R12, c[0x0][0x320] ;  /* 0x0000c8000c007a20 */ /* 0x020fec0000410000 */
[----:B------:R5:W1:Y:S01]  /*13aa0*/  MUFU.TANH R160, R0 ;  /* 0x0000000000a07308 */ /* 0x000a620000002400 */
[C---:B---3--:R-:W-:Y:S08]  /*13ab0*/  HMMA.16816.F32.BF16 R28, R148.reuse, R8, R28 ;  /* 0x00000008941c723c */ /* 0x048ff0000004181c */
[----:B------:R-:W-:Y:S04]  /*13ac0*/  HMMA.16816.F32.BF16 R32, R148, R10, R32 ;  /* 0x0000000a9420723c */ /* 0x000fe80000041820 */
[----:B-----5:R-:W-:Y:S04]  /*13ad0*/  FMUL.FTZ R0, R13, c[0x0][0x320] ;  /* 0x0000c8000d007a20 */ /* 0x020fe80000410000 */
[----:B------:R3:W1:Y:S04]  /*13ae0*/  MUFU.TANH R159, R0 ;  /* 0x00000000009f7308 */ /* 0x0006680000002400 */
[----:B---3--:R-:W-:Y:S06]  /*13af0*/  FMUL.FTZ R0, R14, c[0x0][0x320] ;  /* 0x0000c8000e007a20 */ /* 0x008fec0000410000 */
[----:B------:R3:W1:Y:S02]  /*13b00*/  MUFU.TANH R165, R0 ;  /* 0x0000000000a57308 */ /* 0x0006640000002400 */
[----:B---3--:R-:W-:Y:S08]  /*13b10*/  FMUL.FTZ R0, R15, c[0x0][0x320] ;  /* 0x0000c8000f007a20 */ /* 0x008ff00000410000 */
        /* <DEDUP_REMOVED lines=36> */
[----:B------:R3:W1:Y:S01]  /*13d60*/  MUFU.TANH R148, R0 ;  /* 0x0000000000947308 */ /* 0x0006620000002400 */
[----:B------:R-:W-:-:S05]  /*13d70*/  @!P0 BRA `(.L_x_1397) ;  /* 0x000004f000008947 */ /* 0x000fca0003800000 */
[----:B--2-4-:R-:W-:Y:S01]  /*13d80*/  IMAD.MOV.U32 R198, RZ, RZ, c[0x0][0x2b8] ;  /* 0x0000ae00ffc67624 */ /* 0x014fe200078e00ff */
[----:B------:R-:W-:Y:S01]  /*13d90*/  ISETP.GT.AND P1, PT, R220, 0x3f, PT ;  /* 0x0000003fdc00780c */ /* 0x000fe20003f24270 */
[----:B------:R-:W-:Y:S01]  /*13da0*/  IMAD R2, R196, 0x40, R238 ;  /* 0x00000040c4027824 */ /* 0x000fe200078e02ee */
[----:B------:R-:W-:Y:S01]  /*13db0*/  SHF.L.U64.HI R14, R206, 0x1, R218 ;  /* 0x00000001ce0e7819 */ /* 0x000fe200000102da */
[----:B------:R-:W-:Y:S01]  /*13dc0*/  IMAD.MOV.U32 R195, RZ, RZ, RZ ;  /* 0x000000ffffc37224 */ /* 0x000fe200078e00ff */
[----:B------:R-:W-:Y:S01]  /*13dd0*/  ISETP.NE.AND P2, PT, R198, 0x1, PT ;  /* 0x00000001c600780c */ /* 0x000fe20003f45270 */
[----:B------:R-:W-:Y:S01]  /*13de0*/  IMAD.SHL.U32 R13, R206, 0x2, RZ ;  /* 0x00000002ce0d7824 */ /* 0x000fe200078e00ff */
[----:B------:R-:W-:Y:S01]  /*13df0*/  IADD3 R2, R2, -0x40, R220 ;  /* 0xffffffc002027810 */ /* 0x000fe20007ffe0dc */
[C---:B------:R-:W-:Y:S01]  /*13e00*/  IMAD.SHL.U32 R11, R205.reuse, 0x2, RZ ;  /* 0x00000002cd0b7824 */ /* 0x040fe200078e00ff */
[----:B------:R-:W-:Y:S01]  /*13e10*/  SHF.L.U64.HI R12, R205, 0x1, R219 ;  /* 0x00000001cd0c7819 */ /* 0x000fe200000102db */
[C---:B------:R-:W-:Y:S01]  /*13e20*/  IMAD.SHL.U32 R9, R202.reuse, 0x2, RZ ;  /* 0x00000002ca097824 */ /* 0x040fe200078e00ff */
[----:B------:R-:W-:Y:S01]  /*13e30*/  SHF.L.U64.HI R10, R202, 0x1, R203 ;  /* 0x00000001ca0a7819 */ /* 0x000fe200000102cb */
[----:B---3--:R-:W-:Y:S06]  /*13e40*/  IMAD.MOV.U32 R0, RZ, RZ, R2 ;  /* 0x000000ffff007224 */ /* 0x008fec00078e0002 */
        /* <DEDUP_REMOVED lines=24> */
.L_x_1490:
        /* <DEDUP_REMOVED lines=21> */
.L_x_1491:
        /* <DEDUP_REMOVED lines=21> */
.L_x_1397:
[----:B--2-4-:R-:W-:Y:S05]  /*14270*/  BSYNC B0 ;  /* 0x0000000000007941 */ /* 0x014fea0003800000 */
.L_x_1396:
[----:B---3--:R-:W-:Y:S01]  /*14280*/  IMAD.MOV.U32 R0, RZ, RZ, c[0x0][0x2c4] ;  /* 0x0000b100ff007624 */ /* 0x008fe200078e00ff */
[----:B------:R-:W0:Y:S01]  /*14290*/  LDGDEPBAR ;  /* 0x00000000000079af */ /* 0x000e220000000000 */
[----:B------:R-:W-:Y:S03]  /*142a0*/  IMAD.IADD R4, R248, 0x1, R239 ;  /* 0x00000001f8047824 */ /* 0x000fe600078e02ef */
[----:B------:R-:W-:Y:S11]  /*142b0*/  ISETP.NE.AND P0, PT, R0, 0x1, PT ;  /* 0x000000010000780c */ /* 0x000ff60003f05270 */
[----:B------:R-:W-:Y:S02]  /*142c0*/  @!UPT UIADD3 URZ, URZ, URZ, URZ ;  /* 0x0000003f3f3ff290 */ /* 0x000fe4000fffe03f */
[----:B------:R-:W-:Y:S05]  /*142d0*/  @P0 IMAD.HI.U32 R0, R4, c[0x0][0x2c8], RZ ;  /* 0x0000b20004000a27 */ /* 0x000fea00078e00ff */
[----:B------:R-:W-:Y:S02]  /*142e0*/  @P0 SHF.R.U32.HI R4, RZ, c[0x0][0x2cc], R0 ;  /* 0x0000b300ff040a19 */ /* 0x000fe40000011600 */
[----:B------:R-:W-:Y:S05]  /*142f0*/  MOV R0, 0x1 ;  /* 0x0000000100007802 */ /* 0x000fea0000000f00 */
[----:B------:R-:W-:Y:S05]  /*14300*/  IMAD R0, R196, -0x40, R0 ;  /* 0xffffffc0c4007824 */ /* 0x000fea00078e0200 */
[----:B------:R-:W-:Y:S04]  /*14310*/  IADD3 R0, R240, R0, -R242 ;  /* 0x00000000f0007210 */ /* 0x000fe80007ffe8f2 */
[----:B------:R-:W-:Y:S01]  /*14320*/  IADD3 R5, R0, -R241, RZ ;  /* 0x800000f100057210 */ /* 0x000fe20007ffe0ff */
[----:B------:R-:W-:-:S05]  /*14330*/  BRA.DIV ~URZ, `(.L_x_1400) ;  /* 0x0000b5527f007947 */ /* 0x000fca000b800000 */
[----:B------:R2:W3:Y:S02]  /*14340*/  SHFL.IDX PT, R0, R4, RZ, 0x1c1f ;  /* 0x001c1fff04007589 */ /* 0x0004e400000e0000 */
.L_x_1492:
[----:B---3--:R-:W-:Y:S05]  /*14350*/  IMAD.IADD R0, R5, 0x1, R0 ;  /* 0x0000000105007824 */ /* 0x008fea00078e0200 */
[C---:B------:R-:W-:Y:S02]  /*14360*/  ISETP.GT.AND P0, PT, R0.reuse, RZ, PT ;  /* 0x000000ff0000720c */ /* 0x040fe40003f04270 */
[C---:B------:R-:W-:Y:S02]  /*14370*/  ISETP.GT.AND P2, PT, R0.reuse, 0x1, PT ;  /* 0x000000010000780c */ /* 0x040fe40003f44270 */
[C---:B------:R-:W-:Y:S02]  /*14380*/  ISETP.GT.AND P3, PT, R0.reuse, 0x8, PT ;  /* 0x000000080000780c */ /* 0x040fe40003f64270 */
[----:B------:R-:W-:Y:S02]  /*14390*/  ISETP.GT.AND P4, PT, R0, 0x9, PT ;  /* 0x000000090000780c */ /* 0x000fe40003f84270 */
[----:B-1----:R-:W-:Y:S02]  /*143a0*/  FSEL R6, R168, -INF , P0 ;  /* 0xff800000a8067808 */ /* 0x002fe40000000000 */
[C---:B------:R-:W-:Y:S02]  /*143b0*/  ISETP.GT.AND P1, PT, R0.reuse, 0x10, PT ;  /* 0x000000100000780c */ /* 0x040fe40003f24270 */
[----:B------:R-:W-:Y:S02]  /*143c0*/  ISETP.GT.AND P0, PT, R0, 0x11, PT ;  /* 0x000000110000780c */ /* 0x000fe40003f04270 */
[----:B------:R-:W-:Y:S02]  /*143d0*/  FSEL R25, R167, -INF , P2 ;  /* 0xff800000a7197808 */ /* 0x000fe40001000000 */
[----:B------:R-:W-:Y:S02]  /*143e0*/  FSEL R24, R166, -INF , P3 ;  /* 0xff800000a6187808 */ /* 0x000fe40001800000 */
[C---:B------:R-:W-:Y:S02]  /*143f0*/  ISETP.GT.AND P3, PT, R0.reuse, 0x18, PT ;  /* 0x000000180000780c */ /* 0x040fe40003f64270 */
[----:B------:R-:W-:Y:S02]  /*14400*/  FSEL R23, R163, -INF , P4 ;  /* 0xff800000a3177808 */ /* 0x000fe40002000000 */
[----:B------:R-:W-:Y:S02]  /*14410*/  ISETP.GT.AND P4, PT, R0, 0x19, PT ;  /* 0x000000190000780c */ /* 0x000fe40003f84270 */
[----:B------:R-:W-:Y:S02]  /*14420*/  FSEL R22, R160, -INF , P1 ;  /* 0xff800000a0167808 */ /* 0x000fe40000800000 */
[C---:B------:R-:W-:Y:S02]  /*14430*/  ISETP.GT.AND P2, PT, R0.reuse, 0x20, PT ;  /* 0x000000200000780c */ /* 0x040fe40003f44270 */
[----:B------:R-:W-:Y:S02]  /*14440*/  FSEL R21, R159, -INF , P0 ;  /* 0xff8000009f157808 */ /* 0x000fe40000000000 */
[C---:B------:R-:W-:Y:S02]  /*14450*/  ISETP.GT.AND P1, PT, R0.reuse, 0x21, PT ;  /* 0x000000210000780c */ /* 0x040fe40003f24270 */
[----:B------:R-:W-:Y:S02]  /*14460*/  ISETP.GT.AND P0, PT, R0, 0x28, PT ;  /* 0x000000280000780c */ /* 0x000fe40003f04270 */
[----:B------:R-:W-:Y:S02]  /*14470*/  FSEL R20, R158, -INF , P3 ;  /* 0xff8000009e147808 */ /* 0x000fe40001800000 */
        /* <DEDUP_REMOVED lines=8> */
[----:B------:R-:W-:Y:S02]  /*14500*/  ISETP.GT.AND P0, PT, R0, 0x39, PT ;  /* 0x000000390000780c */ /* 0x000fe40003f04270 */
[----:B------:R-:W-:Y:S02]  /*14510*/  FSEL R15, R15, -INF , P4 ;  /* 0xff8000000f0f7808 */ /* 0x000fe40002000000 */
[----:B------:R-:W-:Y:S02]  /*14520*/  FSEL R14, R100, -INF , P3 ;  /* 0xff800000640e7808 */ /* 0x000fe40001800000 */
[----:B------:R-:W-:Y:S02]  /*14530*/  FSEL R13, R28, -INF , P2 ;  /* 0xff8000001c0d7808 */ /* 0x000fe40001000000 */
[----:B------:R-:W-:Y:S02]  /*14540*/  FSEL R12, R27, -INF , P1 ;  /* 0xff8000001b0c7808 */ /* 0x000fe40000800000 */
[----:B------:R-:W-:Y:S01]  /*14550*/  FSEL R11, R26, -INF , P0 ;  /* 0xff8000001a0b7808 */ /* 0x000fe20000000000 */
[----:B------:R-:W-:-:S05]  /*14560*/  BRA.DIV ~URZ, `(.L_x_1401) ;  /* 0x0000b3827f007947 */ /* 0x000fca000b800000 */
[----:B------:R-:W1:Y:S02]  /*14570*/  SHFL.IDX PT, R0, R4, 0x1, 0x1c1f ;  /* 0x003c1f0004007f89 */ /* 0x000e6400000e0000 */
[----:B-1----:R-:W-:Y:S05]  /*14580*/  IMAD.IADD R0, R5, 0x1, R0 ;  /* 0x0000000105007824 */ /* 0x002fea00078e0200 */
[C---:B------:R-:W-:Y:S02]  /*14590*/  ISETP.GT.AND P0, PT, R0.reuse, RZ, PT ;  /* 0x000000ff0000720c */ /* 0x040fe40003f04270 */
[C---:B------:R-:W-:Y:S02]  /*145a0*/  ISETP.GT.AND P2, PT, R0.reuse, 0x1, PT ;  /* 0x000000010000780c */ /* 0x040fe40003f44270 */
[C---:B------:R-:W-:Y:S02]  /*145b0*/  ISETP.GT.AND P3, PT, R0.reuse, 0x8, PT ;  /* 0x000000080000780c */ /* 0x040fe40003f64270 */
[----:B------:R-:W-:Y:S02]  /*145c0*/  ISETP.GT.AND P4, PT, R0, 0x9, PT ;  /* 0x000000090000780c */ /* 0x000fe40003f84270 */
[----:B------:R-:W-:Y:S02]  /*145d0*/  FSEL R5, R194, -INF , P0 ;  /* 0xff800000c2057808 */ /* 0x000fe40000000000 */
[C---:B------:R-:W-:Y:S02]  /*145e0*/  ISETP.GT.AND P1, PT, R0.reuse, 0x10, PT ;  /* 0x000000100000780c */ /* 0x040fe40003f24270 */
[----:B------:R-:W-:Y:S02]  /*145f0*/  ISETP.GT.AND P0, PT, R0, 0x11, PT ;  /* 0x000000110000780c */ /* 0x000fe40003f04270 */
[----:B------:R-:W-:Y:S02]  /*14600*/  FSEL R149, R171, -INF , P2 ;  /* 0xff800000ab957808 */ /* 0x000fe40001000000 */
[----:B------:R-:W-:Y:S02]  /*14610*/  FSEL R35, R170, -INF , P3 ;  /* 0xff800000aa237808 */ /* 0x000fe40001800000 */
[C---:B------:R-:W-:Y:S02]  /*14620*/  ISETP.GT.AND P3, PT, R0.reuse, 0x18, PT ;  /* 0x000000180000780c */ /* 0x040fe40003f64270 */
        /* <DEDUP_REMOVED lines=13> */
[C---:B------:R-:W-:Y:S02]  /*14700*/  ISETP.GT.AND P2, PT, R0.reuse, 0x31, PT ;  /* 0x000000310000780c */ /* 0x040fe40003f44270 */
[----:B------:R-:W-:Y:S02]  /*14710*/  FSEL R27, R153, -INF , P0 ;  /* 0xff800000991b7808 */ /* 0x000fe40000000000 */
[C---:B------:R-:W-:Y:S02]  /*14720*/  ISETP.GT.AND P1, PT, R0.reuse, 0x38, PT ;  /* 0x000000380000780c */ /* 0x040fe40003f24270 */
[----:B------:R-:W-:Y:S02]  /*14730*/  ISETP.GT.AND P0, PT, R0, 0x39, PT ;  /* 0x000000390000780c */ /* 0x000fe40003f04270 */
[----:B------:R-:W-:Y:S02]  /*14740*/  FMNMX.FTZ R0, R6, R101, !PT ;  /* 0x0000006506007209 */ /* 0x000fe40007810000 */
[----:B------:R-:W-:Y:S02]  /*14750*/  FSEL R26, R152, -INF , P4 ;  /* 0xff800000981a7808 */ /* 0x000fe40002000000 */
        /* <DEDUP_REMOVED lines=20> */
[----:B-1----:R-:W-:Y:S06]  /*148a0*/  FMNMX.FTZ R0, R2, R0, !PT ;  /* 0x0000000002007209 */ /* 0x002fec0007810000 */
        /* <DEDUP_REMOVED lines=21> */
.L_x_1493:
[C---:B------:R-:W-:Y:S01]  /*14a00*/  FSETP.NEU.FTZ.AND P0, PT, R100.reuse, -INF , PT ;  /* 0xff8000006400780b */ /* 0x040fe20003f1d000 */
[----:B------:R-:W-:Y:S01]  /*14a10*/  FMUL.FTZ R2, R100, c[0x0][0x2d0] ;  /* 0x0000b40064027a20 */ /* 0x000fe20000410000 */
[----:B--2---:R-:W-:Y:S01]  /*14a20*/  FMNMX.FTZ R3, R0, R4, !PT ;  /* 0x0000000400037209 */ /* 0x004fe20007810000 */
[----:B------:R-:W-:Y:S01]  /*14a30*/  WARPSYNC 0xffffffff ;  /* 0xffffffff00007948 */ /* 0x000fe20003800000 */
[----:B------:R-:W-:Y:S02]  /*14a40*/  FSEL R0, R100, RZ, P0 ;  /* 0x000000ff64007208 */ /* 0x000fe40000000000 */
[----:B------:R-:W-:Y:S02]  /*14a50*/  FSEL R2, R2, RZ, P0 ;  /* 0x000000ff02027208 */ /* 0x000fe40000000000 */
[----:B------:R-:W-:Y:S01]  /*14a60*/  FSETP.NEU.FTZ.AND P0, PT, R3, -INF , PT ;  /* 0xff8000000300780b */ /* 0x000fe20003f1d000 */
[----:B------:R-:W-:Y:S02]  /*14a70*/  FADD.FTZ R0, -R0, R101 ;  /* 0x0000006500007221 */ /* 0x000fe40000010100 */
[--C-:B------:R-:W-:Y:S02]  /*14a80*/  FFMA.FTZ R6, R6, c[0x0][0x2d0], -R2.reuse ;  /* 0x0000b40006067a23 */ /* 0x100fe40000010802 */
[----:B------:R-:W-:Y:S02]  /*14a90*/  FMUL.FTZ R0, R0, c[0x0][0x2d0] ;  /* 0x0000b40000007a20 */ /* 0x000fe40000410000 */
[--C-:B-1----:R-:W-:Y:S02]  /*14aa0*/  FFMA.FTZ R4, R25, c[0x0][0x2d0], -R2.reuse ;  /* 0x0000b40019047a23 */ /* 0x102fe40000010802 */
        /* <DEDUP_REMOVED lines=22> */
[----:B------:R-:W-:Y:S02]  /*14c10*/  FMUL.FTZ R17, R0, R125 ;  /* 0x0000007d00117220 */ /* 0x000fe40000410000 */
[----:B------:R-:W-:Y:S01]  /*14c20*/  FADD.FTZ R11, R4, R2 ;  /* 0x00000002040b7221 */ /* 0x000fe20000010000 */
[C---:B------:R-:W-:Y:S01]  /*14c30*/  FSEL R2, R3.reuse, RZ, P0 ;  /* 0x000000ff03027208 */ /* 0x040fe20000000000 */
[----:B------:R-:W-:Y:S02]  /*14c40*/  FMUL.FTZ R4, R3, c[0x0][0x2d0] ;  /* 0x0000b40003047a20 */ /* 0x000fe40000410000 */
[----:B------:R-:W-:Y:S02]  /*14c50*/  FMUL.FTZ R16, R0, R124 ;  /* 0x0000007c00107220 */ /* 0x000fe40000410000 */
[----:B------:R-:W-:Y:S01]  /*14c60*/  FADD.FTZ R2, -R2, R104 ;  /* 0x0000006802027221 */ /* 0x000fe20000010100 */
[----:B------:R-:W-:Y:S01]  /*14c70*/  FSEL R4, R4, RZ, P0 ;  /* 0x000000ff04047208 */ /* 0x000fe20000000000 */
[----:B------:R-:W-:Y:S01]  /*14c80*/  FMUL.FTZ R21, R0, R121 ;  /* 0x0000007900157220 */ /* 0x000fe20000410000 */
[----:B------:R-:W-:Y:S01]  /*14c90*/  MUFU.EX2 R124, R171 ;  /* 0x000000ab007c7308 */ /* 0x000fe20000000800 */
[----:B------:R-:W-:Y:S01]  /*14ca0*/  FMUL.FTZ R2, R2, c[0x0][0x2d0] ;  /* 0x0000b40002027a20 */ /* 0x000fe20000410000 */
[----:B------:R-:W-:Y:S01]  /*14cb0*/  ISETP.GT.AND P0, PT, R196, R216, PT ;  /* 0x000000d8c400720c */ /* 0x000fe20003f04270 */
[--C-:B------:R-:W-:Y:S02]  /*14cc0*/  FFMA.FTZ R101, R35, c[0x0][0x2d0], -R4.reuse ;  /* 0x0000b40023657a23 */ /* 0x100fe40000010804 */
[--C-:B------:R-:W-:Y:S02]  /*14cd0*/  FFMA.FTZ R104, R34, c[0x0][0x2d0], -R4.reuse ;  /* 0x0000b40022687a23 */ /* 0x100fe40000010804 */
[--C-:B------:R-:W-:Y:S02]  /*14ce0*/  FFMA.FTZ R154, R33, c[0x0][0x2d0], -R4.reuse ;  /* 0x0000b400219a7a23 */ /* 0x100fe40000010804 */
[----:B------:R-:W-:Y:S01]  /*14cf0*/  FMUL.FTZ R33, R0, R109 ;  /* 0x0000006d00217220 */ /* 0x000fe20000410000 */
[----:B------:R-:W1:Y:S01]  /*14d00*/  MUFU.EX2 R2, R2 ;  /* 0x0000000200027308 */ /* 0x000e620000000800 */
[--C-:B------:R-:W-:Y:S02]  /*14d10*/  FFMA.FTZ R153, R32, c[0x0][0x2d0], -R4.reuse ;  /* 0x0000b40020997a23 */ /* 0x100fe40000010804 */
[----:B------:R-:W-:Y:S02]  /*14d20*/  FMUL.FTZ R32, R0, R108 ;  /* 0x0000006c00207220 */ /* 0x000fe40000410000 */
        /* <DEDUP_REMOVED lines=12> */
[C---:B-1----:R-:W-:Y:S02]  /*14df0*/  FMUL.FTZ R34, R2.reuse, R110 ;  /* 0x0000006e02227220 */ /* 0x042fe40000410000 */
[C---:B------:R-:W-:Y:S02]  /*14e00*/  FMUL.FTZ R35, R2.reuse, R111 ;  /* 0x0000006f02237220 */ /* 0x040fe40000410000 */
[----:B------:R-:W1:Y:S01]  /*14e10*/  LDSM.16.MT88.4 R108, [R147] ;  /* 0x00000000936c783b */ /* 0x000e620000004200 */
[----:B------:R-:W-:Y:S01]  /*14e20*/  FMUL.FTZ R18, R2, R126 ;  /* 0x0000007e02127220 */ /* 0x000fe20000410000 */
[----:B------:R-:W3:Y:S01]  /*14e30*/  MUFU.EX2 R6, R6 ;  /* 0x0000000600067308 */ /* 0x000ee20000000800 */
[--C-:B------:R-:W-:Y:S02]  /*14e40*/  FFMA.FTZ R170, R9, c[0x0][0x2d0], -R4.reuse ;  /* 0x0000b40009aa7a23 */ /* 0x100fe40000010804 */
[----:B------:R-:W-:Y:S02]  /*14e50*/  FFMA.FTZ R198, R8, c[0x0][0x2d0], -R4 ;  /* 0x0000b40008c67a23 */ /* 0x000fe40000010804 */
[----:B------:R-:W-:Y:S02]  /*14e60*/  FADD.FTZ R4, R13, R11 ;  /* 0x0000000b0d047221 */ /* 0x000fe40000010000 */
[----:B------:R-:W-:Y:S02]  /*14e70*/  FMUL.FTZ R8, R0, R132 ;  /* 0x0000008400087220 */ /* 0x000fe40000410000 */
[----:B------:R-:W-:Y:S01]  /*14e80*/  FADD.FTZ R152, R12, R4 ;  /* 0x000000040c987221 */ /* 0x000fe20000010000 */
[----:B------:R-:W4:Y:S01]  /*14e90*/  MUFU.EX2 R126, R104 ;  /* 0x00000068007e7308 */ /* 0x000f220000000800 */
[----:B------:R-:W-:Y:S02]  /*14ea0*/  FMUL.FTZ R4, R0, R136 ;  /* 0x0000008800047220 */ /* 0x000fe40000410000 */
[----:B--2---:R-:W-:Y:S02]  /*14eb0*/  FFMA.FTZ R5, R2, R204, R7 ;  /* 0x000000cc02057223 */ /* 0x004fe40000010007 */
[----:B------:R-:W-:Y:S02]  /*14ec0*/  FMUL.FTZ R9, R0, R133 ;  /* 0x0000008500097220 */ /* 0x000fe40000410000 */
[C---:B------:R-:W-:Y:S02]  /*14ed0*/  FMUL.FTZ R10, R2.reuse, R134 ;  /* 0x00000086020a7220 */ /* 0x040fe40000410000 */
[----:B------:R-:W-:Y:S01]  /*14ee0*/  FMUL.FTZ R11, R2, R135 ;  /* 0x00000087020b7220 */ /* 0x000fe20000410000 */
[----:B------:R-:W-:Y:S01]  /*14ef0*/  MUFU.EX2 R104, R157 ;  /* 0x0000009d00687308 */ /* 0x000fe20000000800 */
[C---:B------:R-:W-:Y:S01]  /*14f00*/  FMUL.FTZ R12, R0.reuse, R128 ;  /* 0x00000080000c7220 */ /* 0x040fe20000410000 */
[----:B------:R-:W-:Y:S01]  /*14f10*/  LDSM.16.MT88.4 R132, [R147+0x1800] ;  /* 0x001800009384783b */ /* 0x000fe20000004200 */
[----:B------:R-:W-:Y:S01]  /*14f20*/  FMUL.FTZ R13, R0, R129 ;  /* 0x00000081000d7220 */ /* 0x000fe20000410000 */
[C---:B---3--:R-:W-:Y:S01]  /*14f30*/  F2FP.BF16.PACK_AB R149, R6.reuse, R7 ;  /* 0x000000070695723e */ /* 0x048fe200000010ff */
[----:B------:R-:W-:Y:S02]  /*14f40*/  FADD.FTZ R204, R6, R5 ;  /* 0x0000000506cc7221 */ /* 0x000fe40000010000 */
[----:B------:R-:W-:Y:S02]  /*14f50*/  FMUL.FTZ R5, R0, R137 ;  /* 0x0000008900057220 */ /* 0x000fe40000410000 */
[C---:B------:R-:W-:Y:S01]  /*14f60*/  FMUL.FTZ R6, R2.reuse, R138 ;  /* 0x0000008a02067220 */ /* 0x040fe20000410000 */
[----:B------:R-:W-:Y:S01]  /*14f70*/  MUFU.EX2 R157, R162 ;  /* 0x000000a2009d7308 */ /* 0x000fe20000000800 */
[C---:B------:R-:W-:Y:S02]  /*14f80*/  FMUL.FTZ R7, R2.reuse, R139 ;  /* 0x0000008b02077220 */ /* 0x040fe40000410000 */
[----:B------:R-:W-:Y:S01]  /*14f90*/  FMUL.FTZ R14, R2, R130 ;  /* 0x00000082020e7220 */ /* 0x000fe20000410000 */
[----:B----4-:R-:W-:Y:S01]  /*14fa0*/  F2FP.BF16.PACK_AB R151, R126, R125 ;  /* 0x0000007d7e97723e */ /* 0x010fe200000010ff */
[C---:B------:R-:W-:Y:S02]  /*14fb0*/  FMUL.FTZ R19, R2.reuse, R127 ;  /* 0x0000007f02137220 */ /* 0x040fe40000410000 */
[C---:B------:R-:W-:Y:S02]  /*14fc0*/  FMUL.FTZ R22, R2.reuse, R122 ;  /* 0x0000007a02167220 */ /* 0x040fe40000410000 */
[----:B------:R-:W-:Y:S01]  /*14fd0*/  FMUL.FTZ R23, R2, R123 ;  /* 0x0000007b02177220 */ /* 0x000fe20000410000 */
[----:B------:R-:W2:Y:S01]  /*14fe0*/  MUFU.EX2 R101, R160 ;  /* 0x000000a000657308 */ /* 0x000ea20000000800 */
[C---:B-1----:R-:W-:Y:S05]  /*14ff0*/  HMMA.16816.F32.BF16 R4, R148.reuse, R108, R4 ;  /* 0x0000006c9404723c */ /* 0x042fea0000041804 */
[----:B------:R-:W-:Y:S02]  /*15000*/  FMUL.FTZ R25, R0, R117 ;  /* 0x0000007500197220 */ /* 0x000fe40000410000 */
[C---:B------:R-:W-:Y:S01]  /*15010*/  FMUL.FTZ R26, R2.reuse, R118 ;  /* 0x00000076021a7220 */ /* 0x040fe20000410000 */
[C---:B------:R-:W-:Y:S01]  /*15020*/  HMMA.16816.F32.BF16 R8, R148.reuse, R110, R8 ;  /* 0x0000006e9408723c */ /* 0x040fe20000041808 */
[----:B------:R-:W1:Y:S01]  /*15030*/  LDSM.16.MT88.4 R108, [R172] ;  /* 0x00000000ac6c783b */ /* 0x000e620000004200 */
[----:B------:R-:W-:Y:S02]  /*15040*/  MUFU.EX2 R207, R154 ;  /* 0x0000009a00cf7308 */ /* 0x000fe40000000800 */
[C---:B------:R-:W-:Y:S02]  /*15050*/  FMUL.FTZ R15, R2.reuse, R131 ;  /* 0x00000083020f7220 */ /* 0x040fe40000410000 */
[----:B------:R-:W-:Y:S02]  /*15060*/  FMUL.FTZ R27, R2, R119 ;  /* 0x00000077021b7220 */ /* 0x000fe40000410000 */
[C---:B------:R-:W-:Y:S04]  /*15070*/  FMUL.FTZ R28, R0.reuse, R112 ;  /* 0x00000070001c7220 */ /* 0x040fe80000410000 */
[----:B------:R-:W-:Y:S01]  /*15080*/  FMUL.FTZ R29, R0, R113 ;  /* 0x00000071001d7220 */ /* 0x000fe20000410000 */
[----:B------:R-:W-:Y:S01]  /*15090*/  MUFU.EX2 R154, R164 ;  /* 0x000000a4009a7308 */ /* 0x000fe20000000800 */
[C---:B------:R-:W-:Y:S02]  /*150a0*/  FMUL.FTZ R30, R2.reuse, R114 ;  /* 0x00000072021e7220 */ /* 0x040fe40000410000 */
[----:B------:R-:W-:Y:S02]  /*150b0*/  FMUL.FTZ R31, R2, R115 ;  /* 0x00000073021f7220 */ /* 0x000fe40000410000 */
[----:B------:R-:W-:Y:S01]  /*150c0*/  LDSM.16.MT88.4 R112, [R147+0x800] ;  /* 0x000800009370783b */ /* 0x000fe20000004200 */
[C---:B------:R-:W-:Y:S02]  /*150d0*/  FMUL.FTZ R20, R0.reuse, R120 ;  /* 0x0000007800147220 */ /* 0x040fe40000410000 */
[C---:B------:R-:W-:Y:S02]  /*150e0*/  FMUL.FTZ R24, R0.reuse, R116 ;  /* 0x0000007400187220 */ /* 0x040fe40000410000 */
        /* <DEDUP_REMOVED lines=10> */
[C---:B------:R-:W-:Y:S01]  /*15190*/  FMUL.FTZ R44, R0.reuse, R44 ;  /* 0x0000002c002c7220 */ /* 0x040fe20000410000 */
[C---:B-1----:R-:W-:Y:S02]  /*151a0*/  HMMA.16816.F32.BF16 R12, R148.reuse, R108, R12 ;  /* 0x0000006c940c723c */ /* 0x042fe4000004180c */
[----:B------:R-:W-:Y:S01]  /*151b0*/  MUFU.EX2 R160, R153 ;  /* 0x0000009900a07308 */ /* 0x000fe20000000800 */
[----:B------:R-:W-:Y:S02]  /*151c0*/  FMUL.FTZ R45, R0, R45 ;  /* 0x0000002d002d7220 */ /* 0x000fe40000410000 */
[C---:B------:R-:W-:Y:S02]  /*151d0*/  FMUL.FTZ R46, R2.reuse, R46 ;  /* 0x0000002e022e7220 */ /* 0x040fe40000410000 */
[----:B------:R-:W-:Y:S01]  /*151e0*/  FMUL.FTZ R47, R2, R47 ;  /* 0x0000002f022f7220 */ /* 0x000fe20000410000 */
[C---:B------:R-:W-:Y:S01]  /*151f0*/  HMMA.16816.F32.BF16 R16, R148.reuse, R110, R16 ;  /* 0x0000006e9410723c */ /* 0x040fe20000041810 */
[----:B------:R-:W1:Y:S03]  /*15200*/  LDSM.16.MT88.4 R108, [R175] ;  /* 0x00000000af6c783b */ /* 0x000e660000004200 */
[C---:B------:R-:W-:Y:S01]  /*15210*/  FMUL.FTZ R48, R0.reuse, R48 ;  /* 0x0000003000307220 */ /* 0x040fe20000410000 */
[----:B------:R-:W-:Y:S01]  /*15220*/  MUFU.EX2 R158, R156 ;  /* 0x0000009c009e7308 */ /* 0x000fe20000000800 */
[----:B------:R-:W-:Y:S02]  /*15230*/  FMUL.FTZ R49, R0, R49 ;  /* 0x0000003100317220 */ /* 0x000fe40000410000 */
[C---:B------:R-:W-:Y:S04]  /*15240*/  FMUL.FTZ R50, R2.reuse, R50 ;  /* 0x0000003202327220 */ /* 0x040fe80000410000 */
        /* <DEDUP_REMOVED lines=48> */
[C---:B------:R-:W-:Y:S02]  /*15550*/  FMUL.FTZ R91, R2.reuse, R91 ;  /* 0x0000005b025b7220 */ /* 0x040fe40000410000 */
[C---:B------:R-:W-:Y:S04]  /*15560*/  FMUL.FTZ R94, R2.reuse, R94 ;  /* 0x0000005e025e7220 */ /* 0x040fe80000410000 */
[C---:B------:R-:W-:Y:S02]  /*15570*/  FMUL.FTZ R95, R2.reuse, R95 ;  /* 0x0000005f025f7220 */ /* 0x040fe40000410000 */
[C---:B------:R-:W-:Y:S02]  /*15580*/  FMUL.FTZ R98, R2.reuse, R98 ;  /* 0x0000006202627220 */ /* 0x040fe40000410000 */
[----:B------:R-:W-:Y:S02]  /*15590*/  FMUL.FTZ R99, R2, R99 ;  /* 0x0000006302637220 */ /* 0x000fe40000410000 */
[----:B------:R-:W3:Y:S01]  /*155a0*/  MUFU.EX2 R2, R159 ;  /* 0x0000009f00027308 */ /* 0x000ee20000000800 */
[C---:B------:R-:W-:Y:S02]  /*155b0*/  FMUL.FTZ R92, R0.reuse, R92 ;  /* 0x0000005c005c7220 */ /* 0x040fe40000410000 */
[C---:B------:R-:W-:Y:S02]  /*155c0*/  FMUL.FTZ R93, R0.reuse, R93 ;  /* 0x0000005d005d7220 */ /* 0x040fe40000410000 */
[C---:B------:R-:W-:Y:S02]  /*155d0*/  FMUL.FTZ R96, R0.reuse, R96 ;  /* 0x0000006000607220 */ /* 0x040fe40000410000 */
[----:B------:R-:W-:Y:S02]  /*155e0*/  FMUL.FTZ R97, R0, R97 ;  /* 0x0000006100617220 */ /* 0x000fe40000410000 */
[----:B--2---:R-:W-:Y:S01]  /*155f0*/  FADD.FTZ R0, R101, R152 ;  /* 0x0000009865007221 */ /* 0x004fe20000010000 */
[----:B------:R-:W2:Y:S10]  /*15600*/  MUFU.EX2 R159, R155 ;  /* 0x0000009b009f7308 */ /* 0x000eb40000000800 */
[----:B------:R-:W-:Y:S01]  /*15610*/  MUFU.EX2 R155, R163 ;  /* 0x000000a3009b7308 */ /* 0x000fe20000000800 */
[C---:B-1----:R-:W-:Y:S03]  /*15620*/  HMMA.16816.F32.BF16 R36, R148.reuse, R108, R36 ;  /* 0x0000006c9424723c */ /* 0x042fe60000041824 */
[----:B---3--:R-:W-:Y:S04]  /*15630*/  FADD.FTZ R0, R2, R0 ;  /* 0x0000000002007221 */ /* 0x008fe80000010000 */
[----:B------:R-:W-:Y:S01]  /*15640*/  FADD.FTZ R0, R116, R0 ;  /* 0x0000000074007221 */ /* 0x000fe20000010000 */
[C---:B------:R-:W-:Y:S01]  /*15650*/  HMMA.16816.F32.BF16 R40, R148.reuse, R110, R40 ;  /* 0x0000006e9428723c */ /* 0x040fe20000041828 */
[----:B------:R-:W1:Y:S01]  /*15660*/  LDSM.16.MT88.4 R108, [R172+0x2000] ;  /* 0x00200000ac6c783b */ /* 0x000e620000004200 */
[----:B------:R-:W3:Y:S02]  /*15670*/  MUFU.EX2 R152, R170 ;  /* 0x000000aa00987308 */ /* 0x000ee40000000800 */
[----:B------:R-:W-:Y:S04]  /*15680*/  FADD.FTZ R0, R104, R0 ;  /* 0x0000000068007221 */ /* 0x000fe80000010000 */
        /* <DEDUP_REMOVED lines=24> */
[----:B------:R-:W4:Y:S02]  /*15810*/  LDSM.16.MT88.4 R116, [R172+0x800] ;  /* 0x00080000ac74783b */ /* 0x000f240000004200 */
[----:B------:R-:W5:Y:S01]  /*15820*/  MUFU.EX2 R2, R167 ;  /* 0x000000a700027308 */ /* 0x000f620000000800 */
[----:B--2---:R-:W-:Y:S02]  /*15830*/  F2FP.BF16.PACK_AB R111, R158, R159 ;  /* 0x0000009f9e6f723e */ /* 0x004fe400000010ff */
[----:B---3--:R-:W-:Y:S05]  /*15840*/  F2FP.BF16.PACK_AB R149, R152, R153 ;  /* 0x000000999895723e */ /* 0x008fea00000010ff */
[C---:B------:R-:W-:Y:S02]  /*15850*/  HMMA.16816.F32.BF16 R4, R108.reuse, R112, R4 ;  /* 0x000000706c04723c */ /* 0x040fe40000041804 */
[----:B------:R-:W2:Y:S03]  /*15860*/  MUFU.EX2 R104, R165 ;  /* 0x000000a500687308 */ /* 0x000ea60000000800 */
[----:B-1----:R-:W-:Y:S03]  /*15870*/  FADD.FTZ R0, R101, R0 ;  /* 0x0000000065007221 */ /* 0x002fe60000010000 */
[C---:B------:R-:W-:Y:S01]  /*15880*/  HMMA.16816.F32.BF16 R8, R108.reuse, R114, R8 ;  /* 0x000000726c08723c */ /* 0x040fe20000041808 */
[----:B------:R-:W1:Y:S03]  /*15890*/  LDSM.16.MT88.4 R112, [R175+0x800] ;  /* 0x00080000af70783b */ /* 0x000e660000004200 */
[----:B-----5:R-:W-:Y:S04]  /*158a0*/  FADD.FTZ R0, R2, R0 ;  /* 0x0000000002007221 */ /* 0x020fe80000010000 */
[----:B------:R-:W-:Y:S04]  /*158b0*/  FADD.FTZ R0, R120, R0 ;  /* 0x0000000078007221 */ /* 0x000fe80000010000 */
[----:B--2---:R-:W-:Y:S01]  /*158c0*/  FADD.FTZ R0, R104, R0 ;  /* 0x0000000068007221 */ /* 0x004fe20000010000 */
[C---:B----4-:R-:W-:Y:S03]  /*158d0*/  HMMA.16816.F32.BF16 R12, R108.reuse, R116, R12 ;  /* 0x000000746c0c723c */ /* 0x050fe6000004180c */
        /* <DEDUP_REMOVED lines=46> */
[----:B------:R-:W-:Y:S01]  /*15bc0*/  FADD.FTZ R0, R2, R0 ;  /* 0x0000000002007221 */ /* 0x000fe20000010000 */
[----:B------:R-:W-:Y:S01]  /*15bd0*/  IADD3 R194, R196, -0x1, RZ ;  /* 0xffffffffc4c27810 */ /* 0x000fe20007ffe0ff */
[----:B------:R-:W-:Y:S01]  /*15be0*/  FADD.FTZ R2, R125, R204 ;  /* 0x000000cc7d027221 */ /* 0x000fe20000010000 */
[C---:B------:R-:W-:Y:S01]  /*15bf0*/  HMMA.16816.F32.BF16 R16, R108.reuse, R118, R16 ;  /* 0x000000766c10723c */ /* 0x040fe20000041810 */
[----:B------:R-:W2:Y:S03]  /*15c00*/  LDSM.16.MT88.4 R116, [R147+0x3000] ;  /* 0x003000009374783b */ /* 0x000ea60000004200 */
[----:B------:R-:W-:Y:S01]  /*15c10*/  FADD.FTZ R0, R104, R0 ;  /* 0x0000000068007221 */ /* 0x000fe20000010000 */
[C---:B-1----:R-:W-:Y:S02]  /*15c20*/  F2FP.BF16.PACK_AB R150, R101.reuse, R104 ;  /* 0x000000686596723e */ /* 0x042fe400000010ff */
[----:B------:R-:W-:Y:S01]  /*15c30*/  MOV R196, R194 ;  /* 0x000000c200c47202 */ /* 0x000fe20000000f00 */
[C---:B---3--:R-:W-:Y:S04]  /*15c40*/  HMMA.16816.F32.BF16 R20, R108.reuse, R120, R20 ;  /* 0x000000786c14723c */ /* 0x048fe80000041814 */
[----:B------:R-:W-:Y:S01]  /*15c50*/  FADD.FTZ R208, R101, R0 ;  /* 0x0000000065d07221 */ /* 0x000fe20000010000 */
[----:B------:R-:W-:Y:S01]  /*15c60*/  MOV R104, R3 ;  /* 0x0000000300687202 */ /* 0x000fe20000000f00 */
[----:B------:R-:W-:Y:S01]  /*15c70*/  FADD.FTZ R0, R126, R2 ;  /* 0x000000027e007221 */ /* 0x000fe20000010000 */
[----:B------:R-:W-:Y:S01]  /*15c80*/  MUFU.EX2 R101, R198 ;  /* 0x000000c600657308 */ /* 0x000fe20000000800 */
[C---:B------:R-:W-:Y:S01]  /*15c90*/  HMMA.16816.F32.BF16 R24, R108.reuse, R122, R24 ;  /* 0x0000007a6c18723c */ /* 0x040fe20000041818 */
[----:B------:R-:W1:Y:S03]  /*15ca0*/  LDSM.16.MT88.4 R120, [R172+0x3000] ;  /* 0x00300000ac78783b */ /* 0x000e660000004200 */
[----:B------:R-:W-:Y:S04]  /*15cb0*/  FADD.FTZ R0, R207, R0 ;  /* 0x00000000cf007221 */ /* 0x000fe80000010000 */
[C---:B-----5:R-:W-:Y:S01]  /*15cc0*/  HMMA.16816.F32.BF16 R28, R108.reuse, R112, R28 ;  /* 0x000000706c1c723c */ /* 0x060fe2000004181c */
[----:B------:R-:W-:Y:S01]  /*15cd0*/  LDSM.16.MT88.4 R124, [R172+0x1800] ;  /* 0x00180000ac7c783b */ /* 0x000fe20000004200 */
[----:B------:R-:W3:Y:S02]  /*15ce0*/  MUFU.EX2 R2, R201 ;  /* 0x000000c900027308 */ /* 0x000ee40000000800 */
        /* <DEDUP_REMOVED lines=21> */
[----:B------:R-:W-:Y:S01]  /*15e40*/  FADD.FTZ R0, R101, R0 ;  /* 0x0000000065007221 */ /* 0x000fe20000010000 */
[----:B------:R-:W-:Y:S03]  /*15e50*/  MOV R101, R100 ;  /* 0x0000006400657202 */ /* 0x000fe60000000f00 */
[----:B------:R-:W-:Y:S01]  /*15e60*/  FADD.FTZ R204, R2, R0 ;  /* 0x0000000002cc7221 */ /* 0x000fe20000010000 */
[C---:B--2---:R-:W-:Y:S08]  /*15e70*/  HMMA.16816.F32.BF16 R60, R108.reuse, R116, R60 ;  /* 0x000000746c3c723c */ /* 0x044ff0000004183c */
        /* <DEDUP_REMOVED lines=46> */
[----:B------:R-:W-:-:S07]  /*16160*/  @P0 BRA `(.L_x_1402) ;  /* 0xffffc98000000947 */ /* 0x000fce000383ffff */
.L_x_1391:
[----:B------:R-:W-:-:S13]  /*16170*/  ISETP.GE.AND P0, PT, R194, R214, PT ;  /* 0x000000d6c200720c */ /* 0x000fda0003f06270 */
[----:B------:R-:W-:Y:S05]  /*16180*/  @!P0 BRA `(.L_x_1403) ;  /* 0x0000302000008947 */ /* 0x000fea0003800000 */
[----:B------:R-:W-:Y:S02]  /*16190*/  MOV R104, R16 ;  /* 0x0000001000687202 */ /* 0x000fe40000000f00 */
[----:B------:R-:W-:Y:S02]  /*161a0*/  MOV R101, R100 ;  /* 0x0000006400657202 */ /* 0x000fe40000000f00 */
.L_x_1410:
[----:B------:R-:W-:Y:S04]  /*161b0*/  DEPBAR.LE SB0, 0x0 ;  /* 0x000080000000791a */ /* 0x000fe80000000000 */
[----:B------:R-:W-:Y:S01]  /*161c0*/  WARPSYNC 0xffffffff ;  /* 0xffffffff00007948 */ /* 0x000fe20003800000 */
[----:B------:R-:W-:Y:S01]  /*161d0*/  BAR.SYNC.DEFER_BLOCKING 0x0 ;  /* 0x0000000000007b1d */ /* 0x000fe20000010000 */
[----:B------:R-:W-:Y:S01]  /*161e0*/  SHF.R.S32.HI R0, RZ, 0x1f, R197 ;  /* 0x0000001fff007819 */ /* 0x000fe200000114c5 */
[----:B------:R-:W-:Y:S01]  /*161f0*/  IMAD.WIDE.U32 R2, R197, c[0x0][0x208], RZ ;  /* 0x00008200c5027a25 */ /* 0x000fe200078e00ff */
[----:B------:R-:W-:Y:S02]  /*16200*/  SHF.L.U64.HI R30, R206, 0x1, R218 ;  /* 0x00000001ce1e7819 */ /* 0x000fe400000102da */
[C---:B------:R-:W-:Y:S01]  /*16210*/  SHF.L.U64.HI R22, R205.reuse, 0x1, R219 ;  /* 0x00000001cd167819 */ /* 0x040fe200000102db */
[----:B------:R-:W-:Y:S01]  /*16220*/  IMAD R0, R0, c[0x0][0x208], RZ ;  /* 0x0000820000007a24 */ /* 0x000fe200078e02ff */
[----:B------:R-:W-:Y:S01]  /*16230*/  SHF.L.U32 R15, R205, 0x1, RZ ;  /* 0x00000001cd0f7819 */ /* 0x000fe200000006ff */
[----:B------:R-:W-:Y:S01]  /*16240*/  IMAD.SHL.U32 R23, R206, 0x2, RZ ;  /* 0x00000002ce177824 */ /* 0x000fe200078e00ff */
[C---:B------:R-:W-:Y:S01]  /*16250*/  SHF.L.U64.HI R13, R202.reuse, 0x1, R203 ;  /* 0x00000001ca0d7819 */ /* 0x040fe200000102cb */
[----:B------:R-:W-:Y:S02]  /*16260*/  IMAD R0, R197, c[0x0][0x20c], R0 ;  /* 0x00008300c5007a24 */ /* 0x000fe400078e0200 */
[----:B------:R-:W-:Y:S02]  /*16270*/  IMAD.SHL.U32 R12, R202, 0x2, RZ ;  /* 0x00000002ca0c7824 */ /* 0x000fe400078e00ff */
[----:B------:R-:W-:Y:S01]  /*16280*/  IMAD.IADD R3, R3, 0x1, R0 ;  /* 0x0000000103037824 */ /* 0x000fe200078e0200 */
[----:B------:R-:W-:Y:S03]  /*16290*/  SHF.R.S32.HI R0, RZ, 0x1f, R195 ;  /* 0x0000001fff007819 */ /* 0x000fe600000114c3 */
[C---:B------:R-:W-:Y:S04]  /*162a0*/  IMAD.WIDE.U32 R2, R195.reuse, c[0x0][0x218], R2 ;  /* 0x00008600c3027a25 */ /* 0x040fe800078e0002 */
        /* <DEDUP_REMOVED lines=18> */
.L_x_1494:
[----:B------:R-:W5:Y:S01]  /*163d0*/  SHFL.IDX PT, R4, R5, RZ, 0x181f ;  /* 0x00181fff05047589 */ /* 0x000f6200000e0000 */
[----:B------:R-:W-:Y:S01]  /*163e0*/  ISETP.GE.AND P0, PT, R202, c[0x0][0x1d4], PT ;  /* 0x00007500ca007a0c */ /* 0x000fe20003f06270 */
[----:B------:R-:W-:Y:S01]  /*163f0*/  BSSY B0, `(.L_x_1405) ;  /* 0x0000140000007945 */ /* 0x000fe20003800000 */
[----:B------:R-:W-:Y:S02]  /*16400*/  ISETP.GE.AND P5, PT, R205, c[0x0][0x1d4], PT ;  /* 0x00007500cd007a0c */ /* 0x000fe40003fa6270 */
[----:B------:R-:W-:Y:S02]  /*16410*/  SEL R100, RZ, 0x10, P0 ;  /* 0x00000010ff647807 */ /* 0x000fe40000000000 */
[----:B------:R-:W-:Y:S01]  /*16420*/  ISETP.GE.AND P4, PT, R206, c[0x0][0x1d4], PT ;  /* 0x00007500ce007a0c */ /* 0x000fe20003f86270 */
[----:B------:R-:W-:Y:S03]  /*16430*/  SHFL.IDX PT, R3, R7, 0x1, 0x181f ;  /* 0x00381f0007037f89 */ /* 0x000fe600000e0000 */
[----:B------:R-:W-:Y:S05]  /*16440*/  SEL R14, RZ, 0x10, P4 ;  /* 0x00000010ff0e7807 */ /* 0x000fea0002000000 */
[----:B------:R4:W3:Y:S02]  /*16450*/  SHFL.IDX PT, R2, R5, 0x1, 0x181f ;  /* 0x00381f0005027f89 */ /* 0x0008e400000e0000 */
[----:B----4-:R-:W-:Y:S02]  /*16460*/  SEL R5, RZ, 0x10, P5 ;  /* 0x00000010ff057807 */ /* 0x010fe40002800000 */
[----:B-----5:R-:W-:Y:S02]  /*16470*/  IADD3 R6, P1, R4, R12, RZ ;  /* 0x0000000c04067210 */ /* 0x020fe40007f3e0ff */
[C---:B------:R-:W-:Y:S02]  /*16480*/  ISETP.NE.U32.AND P6, PT, R5.reuse, RZ, PT ;  /* 0x000000ff0500720c */ /* 0x040fe40003fc5070 */
[----:B---3--:R-:W-:Y:S02]  /*16490*/  IADD3.X R7, R0, R13, RZ, P1, !PT ;  /* 0x0000000d00077210 */ /* 0x008fe40000ffe4ff */
[----:B------:R-:W-:Y:S03]  /*164a0*/  IADD3 R5, -R5, 0x10, RZ ;  /* 0x0000001005057810 */ /* 0x000fe60007ffe1ff */
[----:B------:R3:W-:Y:S01]  /*164b0*/  LDGSTS.E.BYPASS.LTC128B.128 [R193+0x100], [R6.64], !P0 ;  /* 0x0010000006c17fae */ /* 0x0007e2000c101d48 */
[----:B------:R-:W-:Y:S02]  /*164c0*/  LOP3.LUT R5, R5, 0xf, RZ, 0xc0, !PT ;  /* 0x0000000f05057812 */ /* 0x000fe400078ec0ff */
[----:B---3--:R-:W-:Y:S04]  /*164d0*/  IADD3 R6, -R100, 0x10, RZ ;  /* 0x0000001064067810 */ /* 0x008fe80007ffe1ff */
[----:B------:R-:W-:Y:S04]  /*164e0*/  LOP3.LUT R6, R6, 0xf, RZ, 0xc0, !PT ;  /* 0x0000000f06067812 */ /* 0x000fe800078ec0ff */
[-C--:B------:R-:W-:Y:S02]  /*164f0*/  IADD3 R20, P1, P0, R6, R2.reuse, R12 ;  /* 0x0000000206147210 */ /* 0x080fe4000783e00c */
[----:B------:R-:W-:Y:S02]  /*16500*/  IADD3 R6, -R14, 0x10, RZ ;  /* 0x000000100e067810 */ /* 0x000fe40007ffe1ff */
[----:B------:R-:W-:Y:S02]  /*16510*/  IADD3.X R21, RZ, R3, R13, P1, P0 ;  /* 0x00000003ff157210 */ /* 0x000fe40000fe040d */
[----:B------:R-:W-:Y:S02]  /*16520*/  IADD3 R28, P1, P0, R5, R2, R15 ;  /* 0x00000002051c7210 */ /* 0x000fe4000783e00f */
[----:B------:R-:W-:Y:S02]  /*16530*/  LOP3.LUT R5, R6, 0xf, RZ, 0xc0, !PT ;  /* 0x0000000f06057812 */ /* 0x000fe400078ec0ff */
[C---:B------:R-:W-:Y:S02]  /*16540*/  IADD3 R6, P2, R4.reuse, R15, RZ ;  /* 0x0000000f04067210 */ /* 0x040fe40007f5e0ff */
[----:B------:R-:W-:Y:S02]  /*16550*/  IADD3 R12, P3, R4, R23, RZ ;  /* 0x00000017040c7210 */ /* 0x000fe40007f7e0ff */
[C---:B------:R-:W-:Y:S02]  /*16560*/  IADD3.X R7, R0.reuse, R22, RZ, P2, !PT ;  /* 0x0000001600077210 */ /* 0x040fe400017fe4ff */
[----:B------:R-:W-:Y:S02]  /*16570*/  IADD3.X R13, R0, R30, RZ, P3, !PT ;  /* 0x0000001e000d7210 */ /* 0x000fe40001ffe4ff */
[-C--:B------:R-:W-:Y:S01]  /*16580*/  IADD3.X R29, RZ, R3.reuse, R22, P1, P0 ;  /* 0x00000003ff1d7210 */ /* 0x080fe20000fe0416 */
[----:B------:R3:W-:Y:S01]  /*16590*/  LDGSTS.E.BYPASS.LTC128B.128 [R193+0x2100], [R6.64], !P5 ;  /* 0x0210000006c17fae */ /* 0x0007e2000e901d48 */
[----:B------:R-:W-:Y:S04]  /*165a0*/  IADD3 R2, P1, P0, R5, R2, R23 ;  /* 0x0000000205027210 */ /* 0x000fe8000783e017 */
[----:B------:R-:W-:Y:S02]  /*165b0*/  IADD3.X R3, RZ, R3, R30, P1, P0 ;  /* 0x00000003ff037210 */ /* 0x000fe40000fe041e */
[----:B------:R-:W-:Y:S01]  /*165c0*/  ISETP.NE.U32.AND P1, PT, R100, RZ, PT ;  /* 0x000000ff6400720c */ /* 0x000fe20003f25070 */
[----:B------:R4:W-:Y:S01]  /*165d0*/  LDGSTS.E.BYPASS.LTC128B.128 [R193+0x4100], [R12.64], !P4 ;  /* 0x041000000cc17fae */ /* 0x0009e2000e101d48 */
[----:B------:R-:W-:Y:S11]  /*165e0*/  ISETP.NE.U32.AND P0, PT, R14, RZ, PT ;  /* 0x000000ff0e00720c */ /* 0x000ff60003f05070 */
[----:B------:R5:W-:Y:S01]  /*165f0*/  LDGSTS.E.BYPASS.LTC128B.128.ZFILL [R193+0x1100], [R20.64], P1 ;  /* 0x0110000014c17fae */ /* 0x000be20008941d48 */
[C---:B--23--:R-:W-:Y:S07]  /*16600*/  HMMA.16816.F32.BF16 R4, R32.reuse, R8, RZ ;  /* 0x000000082004723c */ /* 0x04cfee00000418ff */
[----:B------:R2:W-:Y:S01]  /*16610*/  LDGSTS.E.BYPASS.LTC128B.128.ZFILL [R193+0x3100], [R28.64], P6 ;  /* 0x031000001cc17fae */ /* 0x0005e2000b141d48 */
[C---:B------:R-:W-:Y:S07]  /*16620*/  HMMA.16816.F32.BF16 R8, R32.reuse, R10, RZ ;  /* 0x0000000a2008723c */ /* 0x040fee00000418ff */
[----:B------:R3:W-:Y:S01]  /*16630*/  LDGSTS.E.BYPASS.LTC128B.128.ZFILL [R193+0x5100], [R2.64], P0 ;  /* 0x0510000002c17fae */ /* 0x0007e20008141d48 */
[----:B------:R-:W-:Y:S01]  /*16640*/  ISETP.GT.AND P0, PT, R194, R214, PT ;  /* 0x000000d6c200720c */ /* 0x000fe20003f04270 */
[C---:B----4-:R-:W-:Y:S06]  /*16650*/  HMMA.16816.F32.BF16 R12, R32.reuse, R16, RZ ;  /* 0x00000010200c723c */ /* 0x050fec00000418ff */
[----:B------:R-:W0:Y:S02]  /*16660*/  LDGDEPBAR ;  /* 0x00000000000079af */ /* 0x000e240000000000 */
[C---:B------:R-:W-:Y:S08]  /*16670*/  HMMA.16816.F32.BF16 R16, R32.reuse, R18, RZ ;  /* 0x000000122010723c */ /* 0x040ff000000418ff */
[C---:B-1---5:R-:W-:Y:S08]  /*16680*/  HMMA.16816.F32.BF16 R20, R32.reuse, R24, RZ ;  /* 0x000000182014723c */ /* 0x062ff000000418ff */
        /* <DEDUP_REMOVED lines=19> */
[C---:B--2---:R-:W-:Y:S08]  /*167c0*/  HMMA.16816.F32.BF16 R12, R148.reuse, R160, R12 ;  /* 0x000000a0940c723c */ /* 0x044ff0000004180c */
[C---:B------:R-:W-:Y:S01]  /*167d0*/  HMMA.16816.F32.BF16 R16, R148.reuse, R162, R16 ;  /* 0x000000a29410723c */ /* 0x040fe20000041810 */
[----:B------:R-:W-:Y:S07]  /*167e0*/  LDSM.16.M88.4 R160, [R173+0x800] ;  /* 0x00080000ada0783b */ /* 0x000fee0000000200 */
[C---:B----4-:R-:W-:Y:S08]  /*167f0*/  HMMA.16816.F32.BF16 R20, R148.reuse, R152, R20 ;  /* 0x000000989414723c */ /* 0x050ff00000041814 */
[C---:B------:R-:W-:Y:S01]  /*16800*/  HMMA.16816.F32.BF16 R24, R148.reuse, R154, R24 ;  /* 0x0000009a9418723c */ /* 0x040fe20000041818 */
[----:B------:R-:W1:Y:S07]  /*16810*/  LDSM.16.M88.4 R152, [R179] ;  /* 0x00000000b398783b */ /* 0x000e6e0000000200 */
[C---:B------:R-:W-:Y:S08]  /*16820*/  HMMA.16816.F32.BF16 R28, R148.reuse, R164, R28 ;  /* 0x000000a4941c723c */ /* 0x040ff0000004181c */
[----:B------:R-:W-:Y:S01]  /*16830*/  HMMA.16816.F32.BF16 R32, R148, R166, R32 ;  /* 0x000000a69420723c */ /* 0x000fe20000041820 */
[----:B------:R-:W2:Y:S08]  /*16840*/  LDSM.16.M88.4 R148, [R173+0x1000] ;  /* 0x00100000ad94783b */ /* 0x000eb00000000200 */
[----:B------:R-:W4:Y:S01]  /*16850*/  LDSM.16.M88.4 R164, [R173+0x1800] ;  /* 0x00180000ada4783b */ /* 0x000f220000000200 */
        /* <DEDUP_REMOVED lines=83> */
[----:B------:R-:W4:Y:S07]  /*16d90*/  LDSM.16.M88.4 R160, [R180+0x8000] ;  /* 0x00800000b4a0783b */ /* 0x000f2e0000000200 */
[C---:B--2---:R-:W-:Y:S08]  /*16da0*/  HMMA.16816.F32.BF16 R20, R152.reuse, R148, R20 ;  /* 0x000000949814723c */ /* 0x044ff00000041814 */
[C---:B------:R-:W-:Y:S01]  /*16db0*/  HMMA.16816.F32.BF16 R24, R152.reuse, R150, R24 ;  /* 0x000000969818723c */ /* 0x040fe20000041818 */
[----:B------:R-:W2:Y:S07]  /*16dc0*/  LDSM.16.M88.4 R148, [R176+0x4800] ;  /* 0x00480000b094783b */ /* 0x000eae0000000200 */
[C---:B-1----:R-:W-:Y:S08]  /*16dd0*/  HMMA.16816.F32.BF16 R28, R152.reuse, R156, R28 ;  /* 0x0000009c981c723c */ /* 0x042ff0000004181c */
[----:B------:R-:W-:Y:S01]  /*16de0*/  HMMA.16816.F32.BF16 R32, R152, R158, R32 ;  /* 0x0000009e9820723c */ /* 0x000fe20000041820 */
[----:B------:R-:W1:Y:S07]  /*16df0*/  LDSM.16.M88.4 R152, [R176+0x5000] ;  /* 0x00500000b098783b */ /* 0x000e6e0000000200 */
[C---:B----4-:R-:W-:Y:S01]  /*16e00*/  HMMA.16816.F32.BF16 R4, R160.reuse, R164, R4 ;  /* 0x000000a4a004723c */ /* 0x050fe20000041804 */
[----:B------:R-:W4:Y:S07]  /*16e10*/  LDSM.16.M88.4 R156, [R176+0x5800] ;  /* 0x00580000b09c783b */ /* 0x000f2e0000000200 */
        /* <DEDUP_REMOVED lines=8> */
[C---:B----4-:R-:W-:Y:S08]  /*16ea0*/  HMMA.16816.F32.BF16 R28, R160.reuse, R156, R28 ;  /* 0x0000009ca01c723c */ /* 0x050ff0000004181c */
[----:B------:R-:W-:Y:S08]  /*16eb0*/  HMMA.16816.F32.BF16 R32, R160, R158, R32 ;  /* 0x0000009ea020723c */ /* 0x000ff00000041820 */
[C---:B--2---:R-:W-:Y:S08]  /*16ec0*/  HMMA.16816.F32.BF16 R4, R148.reuse, R164, R4 ;  /* 0x000000a49404723c */ /* 0x044ff00000041804 */
[C---:B------:R-:W-:Y:S08]  /*16ed0*/  HMMA.16816.F32.BF16 R8, R148.reuse, R166, R8 ;  /* 0x000000a69408723c */ /* 0x040ff00000041808 */
[C---:B-1----:R-:W-:Y:S08]  /*16ee0*/  HMMA.16816.F32.BF16 R12, R148.reuse, R152, R12 ;  /* 0x00000098940c723c */ /* 0x042ff0000004180c */
[----:B------:R-:W-:Y:S01]  /*16ef0*/  FMUL.FTZ R0, R4, c[0x0][0x320] ;  /* 0x0000c80004007a20 */ /* 0x000fe20000410000 */
[C---:B------:R-:W-:Y:S03]  /*16f00*/  HMMA.16816.F32.BF16 R16, R148.reuse, R154, R16 ;  /* 0x0000009a9410723c */ /* 0x040fe60000041810 */
[----:B------:R1:W2:Y:S04]  /*16f10*/  MUFU.TANH R165, R0 ;  /* 0x0000000000a57308 */ /* 0x0002a80000002400 */
[----:B------:R-:W-:Y:S02]  /*16f20*/  FMUL.FTZ R10, R10, c[0x0][0x320] ;  /* 0x0000c8000a0a7a20 */ /* 0x000fe40000410000 */
[----:B---3--:R-:W-:Y:S04]  /*16f30*/  FMUL.FTZ R3, R11, c[0x0][0x320] ;  /* 0x0000c8000b037a20 */ /* 0x008fe80000410000 */
[----:B------:R-:W3:Y:S02]  /*16f40*/  MUFU.TANH R169, R10 ;  /* 0x0000000a00a97308 */ /* 0x000ee40000002400 */
        /* <DEDUP_REMOVED lines=68> */
[----:B--234-:R-:W-:Y:S01]  /*17390*/  IMAD.MOV.U32 R196, RZ, RZ, c[0x0][0x2b8] ;  /* 0x0000ae00ffc47624 */ /* 0x01cfe200078e00ff */
        /* <DEDUP_REMOVED lines=11> */
[----:B-1----:R-:W-:Y:S06]  /*17450*/  IMAD.MOV.U32 R0, RZ, RZ, R2 ;  /* 0x000000ffff007224 */ /* 0x002fec00078e0002 */
        /* <DEDUP_REMOVED lines=24> */
.L_x_1495:
        /* <DEDUP_REMOVED lines=18> */
.L_x_1496:
        /* <DEDUP_REMOVED lines=15> */
.L_x_1406:
[----:B--234-:R-:W-:Y:S05]  /*177f0*/  BSYNC B0 ;  /* 0x0000000000007941 */ /* 0x01cfea0003800000 */
.L_x_1405:
        /* <DEDUP_REMOVED lines=41> */
.L_x_1497:
        /* <DEDUP_REMOVED lines=370> */
.L_x_1403:
[----:B------:R-:W-:Y:S05]  /*191b0*/  BRA.DIV ~URZ, `(.L_x_1411) ;  /* 0x000070827f007947 */ /* 0x000fea000b800000 */
[----:B------:R1:W2:Y:S02]  /*191c0*/  SHFL.BFLY PT, R0, R208, 0x2, 0x1f ;  /* 0x0c401f00d0007f89 */ /* 0x0002a400000e0000 */
.L_x_1498:
[----:B--2---:R-:W-:Y:S01]  /*191d0*/  FADD.FTZ R5, R0, R208 ;  /* 0x000000d000057221 */ /* 0x004fe20000010000 */
[----:B------:R-:W-:Y:S05]  /*191e0*/  BRA.DIV ~URZ, `(.L_x_1412) ;  /* 0x000070a27f007947 */ /* 0x000fea000b800000 */
[----:B------:R-:W2:Y:S02]  /*191f0*/  SHFL.BFLY PT, R0, R204, 0x2, 0x1f ;  /* 0x0c401f00cc007f89 */ /* 0x000ea400000e0000 */
[----:B--2---:R-:W-:-:S02]  /*19200*/  FADD.FTZ R4, R0, R204 ;  /* 0x000000cc00047221 */ /* 0x004fc40000010000 */
[----:B------:R-:W2:Y:S04]  /*19210*/  SHFL.BFLY PT, R0, R5, 0x1, 0x1f ;  /* 0x0c201f0005007f89 */ /* 0x000ea800000e0000 */
[----:B------:R3:W4:Y:S01]  /*19220*/  SHFL.BFLY PT, R3, R4, 0x1, 0x1f ;  /* 0x0c201f0004037f89 */ /* 0x00072200000e0000 */
[----:B--2---:R-:W-:-:S05]  /*19230*/  FADD.FTZ R5, R5, R0 ;  /* 0x0000000005057221 */ /* 0x004fca0000010000 */
.L_x_1499:
[----:B------:R-:W-:Y:S01]  /*19240*/  FSETP.NE.FTZ.AND P1, PT, R5, RZ, PT ;  /* 0x000000ff0500720b */ /* 0x000fe20003f35000 */
[----:B----4-:R-:W-:Y:S01]  /*19250*/  FADD.FTZ R3, R3, R4 ;  /* 0x0000000403037221 */ /* 0x010fe20000010000 */
[----:B------:R-:W-:Y:S02]  /*19260*/  MOV R2, RZ ;  /* 0x000000ff00027202 */ /* 0x000fe40000000f00 */
[----:B------:R-:W-:Y:S02]  /*19270*/  MOV R15, 0xff800000 ;  /* 0xff800000000f7802 */ /* 0x000fe40000000f00 */
[----:B------:R-:W-:-:S02]  /*19280*/  FSETP.NE.FTZ.AND P0, PT, R3, RZ, PT ;  /* 0x000000ff0300720b */ /* 0x000fc40003f15000 */
[----:B------:R-:W-:-:S05]  /*19290*/  MOV R18, 0xff800000 ;  /* 0xff80000000127802 */ /* 0x000fca0000000f00 */
[----:B------:R-:W2:Y:S08]  /*192a0*/  @P1 MUFU.LG2 R0, R5 ;  /* 0x0000000500001308 */ /* 0x000eb00000000c00 */
[----:B------:R4:W5:Y:S01]  /*192b0*/  @P1 MUFU.RCP R2, R5 ;  /* 0x0000000500021308 */ /* 0x0009620000001000 */
[----:B--23--:R-:W-:Y:S01]  /*192c0*/  @P1 FMUL.FTZ R4, R0, 0.69314718246459960938 ;  /* 0x3f31721800041820 */ /* 0x00cfe20000410000 */
[----:B----4-:R-:W-:Y:S01]  /*192d0*/  @P1 MOV R5, 0x3f317218 ;  /* 0x3f31721800051802 */ /* 0x010fe20000000f00 */
[----:B-----5:R-:W-:-:S02]  /*192e0*/  FMUL.FTZ R34, R2, R116 ;  /* 0x0000007402227220 */ /* 0x020fc40000410000 */
[C---:B------:R-:W-:Y:S02]  /*192f0*/  FMUL.FTZ R35, R2.reuse, R117 ;  /* 0x0000007502237220 */ /* 0x040fe40000410000 */
[----:B------:R-:W-:Y:S01]  /*19300*/  @P1 FMUL.FTZ R0, R5, c[0x0][0x2d0] ;  /* 0x0000b40005001a20 */ /* 0x000fe20000410000 */
[----:B------:R-:W-:Y:S01]  /*19310*/  @P0 MOV R5, 0x3f317218 ;  /* 0x3f31721800050802 */ /* 0x000fe20000000f00 */
[----:B------:R-:W-:Y:S02]  /*19320*/  FMUL.FTZ R101, R2, R113 ;  /* 0x0000007102657220 */ /* 0x000fe40000410000 */
[----:B------:R-:W-:Y:S01]  /*19330*/  @P1 FFMA.FTZ R15, R0, R100, R4 ;  /* 0x00000064000f1223 */ /* 0x000fe20000010004 */
[----:B------:R-:W-:Y:S01]  /*19340*/  MOV R0, RZ ;  /* 0x000000ff00007202 */ /* 0x000fe20000000f00 */
[----:B------:R-:W-:Y:S01]  /*19350*/  @P0 MUFU.LG2 R4, R3 ;  /* 0x0000000300040308 */ /* 0x000fe20000000c00 */
[C---:B------:R-:W-:Y:S02]  /*19360*/  FMUL.FTZ R100, R2.reuse, R112 ;  /* 0x0000007002647220 */ /* 0x040fe40000410000 */
[----:B------:R-:W-:-:S02]  /*19370*/  FMUL.FTZ R116, R2, R88 ;  /* 0x0000005802747220 */ /* 0x000fc40000410000 */
[C---:B------:R-:W-:Y:S02]  /*19380*/  FMUL.FTZ R117, R2.reuse, R89 ;  /* 0x0000005902757220 */ /* 0x040fe40000410000 */
[C---:B------:R-:W-:Y:S01]  /*19390*/  FMUL.FTZ R112, R2.reuse, R68 ;  /* 0x0000004402707220 */ /* 0x040fe20000410000 */
[----:B------:R-:W2:Y:S01]  /*193a0*/  @P0 MUFU.RCP R0, R3 ;  /* 0x0000000300000308 */ /* 0x000ea20000001000 */
[C---:B------:R-:W-:Y:S02]  /*193b0*/  FMUL.FTZ R113, R2.reuse, R69 ;  /* 0x0000004502717220 */ /* 0x040fe40000410000 */
[C---:B------:R-:W-:Y:S02]  /*193c0*/  FMUL.FTZ R24, R2.reuse, R132 ;  /* 0x0000008402187220 */ /* 0x040fe40000410000 */
[C---:B------:R-:W-:Y:S02]  /*193d0*/  FMUL.FTZ R25, R2.reuse, R133 ;  /* 0x0000008502197220 */ /* 0x040fe40000410000 */
[----:B------:R-:W-:-:S02]  /*193e0*/  FMUL.FTZ R68, R2, R72 ;  /* 0x0000004802447220 */ /* 0x000fc40000410000 */
[C---:B------:R-:W-:Y:S02]  /*193f0*/  FMUL.FTZ R69, R2.reuse, R73 ;  /* 0x0000004902457220 */ /* 0x040fe40000410000 */
[C---:B------:R-:W-:Y:S02]  /*19400*/  FMUL.FTZ R20, R2.reuse, R96 ;  /* 0x0000006002147220 */ /* 0x040fe40000410000 */
[C---:B------:R-:W-:Y:S02]  /*19410*/  FMUL.FTZ R21, R2.reuse, R97 ;  /* 0x0000006102157220 */ /* 0x040fe40000410000 */
[----:B------:R-:W-:Y:S02]  /*19420*/  FMUL.FTZ R32, R2, R120 ;  /* 0x0000007802207220 */ /* 0x000fe40000410000 */
[C---:B--2---:R-:W-:Y:S02]  /*19430*/  FMUL.FTZ R88, R0.reuse, R122 ;  /* 0x0000007a00587220 */ /* 0x044fe40000410000 */
[----:B------:R-:W-:-:S02]  /*19440*/  FMUL.FTZ R89, R0, R123 ;  /* 0x0000007b00597220 */ /* 0x000fc40000410000 */
[----:B------:R-:W-:Y:S02]  /*19450*/  @P0 FMUL.FTZ R3, R4, 0.69314718246459960938 ;  /* 0x3f31721804030820 */ /* 0x000fe40000410000 */
[C---:B------:R-:W-:Y:S02]  /*19460*/  FMUL.FTZ R122, R0.reuse, R38 ;  /* 0x00000026007a7220 */ /* 0x040fe40000410000 */
[----:B------:R-:W-:Y:S02]  /*19470*/  FMUL.FTZ R123, R0, R39 ;  /* 0x00000027007b7220 */ /* 0x000fe40000410000 */
[----:B------:R-:W-:Y:S02]  /*19480*/  @P0 FMUL.FTZ R4, R5, c[0x0][0x2d0] ;  /* 0x0000b40005040a20 */ /* 0x000fe40000410000 */
[C---:B------:R-:W-:Y:S02]  /*19490*/  FMUL.FTZ R33, R2.reuse, R121 ;  /* 0x0000007902217220 */ /* 0x040fe40000410000 */
[----:B------:R-:W-:-:S02]  /*194a0*/  FMUL.FTZ R72, R2, R76 ;  /* 0x0000004c02487220 */ /* 0x000fc40000410000 */
[----:B------:R-:W-:Y:S02]  /*194b0*/  FMUL.FTZ R73, R2, R77 ;  /* 0x0000004d02497220 */ /* 0x000fe40000410000 */
[C---:B------:R-:W-:Y:S02]  /*194c0*/  FMUL.FTZ R96, R0.reuse, R110 ;  /* 0x0000006e00607220 */ /* 0x040fe40000410000 */
[C---:B------:R-:W-:Y:S02]  /*194d0*/  FMUL.FTZ R97, R0.reuse, R111 ;  /* 0x0000006f00617220 */ /* 0x040fe40000410000 */
[C---:B------:R-:W-:Y:S02]  /*194e0*/  FMUL.FTZ R38, R0.reuse, R46 ;  /* 0x0000002e00267220 */ /* 0x040fe40000410000 */
[C---:B------:R-:W-:Y:S02]  /*194f0*/  FMUL.FTZ R39, R0.reuse, R47 ;  /* 0x0000002f00277220 */ /* 0x040fe40000410000 */
[----:B------:R-:W-:-:S02]  /*19500*/  FMUL.FTZ R132, R0, R62 ;  /* 0x0000003e00847220 */ /* 0x000fc40000410000 */
[----:B------:R-:W-:Y:S02]  /*19510*/  FMUL.FTZ R133, R0, R63 ;  /* 0x0000003f00857220 */ /* 0x000fe40000410000 */
[C---:B------:R-:W-:Y:S02]  /*19520*/  FMUL.FTZ R30, R2.reuse, R124 ;  /* 0x0000007c021e7220 */ /* 0x040fe40000410000 */
[C---:B------:R-:W-:Y:S02]  /*19530*/  FMUL.FTZ R31, R2.reuse, R125 ;  /* 0x0000007d021f7220 */ /* 0x040fe40000410000 */
[C---:B------:R-:W-:Y:S02]  /*19540*/  FMUL.FTZ R76, R2.reuse, R80 ;  /* 0x00000050024c7220 */ /* 0x040fe40000410000 */
[----:B------:R-:W-:Y:S02]  /*19550*/  FMUL.FTZ R77, R2, R81 ;  /* 0x00000051024d7220 */ /* 0x000fe40000410000 */
        /* <DEDUP_REMOVED lines=41> */
[----:B------:R-:W-:Y:S01]  /*197f0*/  FMUL.FTZ R51, R0, R99 ;  /* 0x0000006300337220 */ /* 0x000fe20000410000 */
[----:B------:R-:W-:Y:S01]  /*19800*/  MOV R0, 0x1 ;  /* 0x0000000100007802 */ /* 0x000fe20000000f00 */
[----:B------:R-:W-:-:S02]  /*19810*/  @P0 FFMA.FTZ R18, R4, R16, R3 ;  /* 0x0000001004120223 */ /* 0x000fc40000010003 */
        /* <DEDUP_REMOVED lines=22> */
.L_x_1328:
        /* <DEDUP_REMOVED lines=17> */
.L_x_1414:
[----:B------:R-:W-:Y:S05]  /*19a90*/  BSYNC B0 ;  /* 0x0000000000007941 */ /* 0x000fea0003800000 */
.L_x_1413:
        /* <DEDUP_REMOVED lines=8> */
[----:B------:R-:W3:Y:S04]  /*19b20*/  LDL R7, [R1+0xc] ;  /* 0x00000c0001077983 */ /* 0x000ee80000100800 */
[----:B------:R-:W3:Y:S04]  /*19b30*/  LDL R6, [R1+0x20] ;  /* 0x0000200001067983 */ /* 0x000ee80000100800 */
[----:B------:R-:W3:Y:S04]  /*19b40*/  LDL R5, [R1+0x18] ;  /* 0x0000180001057983 */ /* 0x000ee80000100800 */
[----:B------:R-:W3:Y:S04]  /*19b50*/  LDL R4, [R1+0x1c] ;  /* 0x00001c0001047983 */ /* 0x000ee80000100800 */
[----:B------:R-:W3:Y:S01]  /*19b60*/  LDL R3, [R1+0x14] ;  /* 0x0000140001037983 */ /* 0x000ee20000100800 */
[----:B------:R-:W-:Y:S01]  /*19b70*/  WARPSYNC 0xffffffff ;  /* 0xffffffff00007948 */ /* 0x000fe20003800000 */
[----:B------:R-:W-:Y:S01]  /*19b80*/  F2FP.BF16.PACK_AB R2, R23, R22 ;  /* 0x000000161702723e */ /* 0x000fe200000010ff */
[----:B------:R-:W-:Y:S01]  /*19b90*/  IMAD.MOV.U32 R14, RZ, RZ, c[0x0][0x388] ;  /* 0x0000e200ff0e7624 */ /* 0x000fe200078e00ff */
[----:B------:R-:W-:Y:S01]  /*19ba0*/  BAR.SYNC.DEFER_BLOCKING 0x1, 0x100 ;  /* 0x0044000000007b1d */ /* 0x000fe20000010000 */
[----:B------:R-:W-:-:S02]  /*19bb0*/  F2FP.BF16.PACK_AB R0, R93, R92 ;  /* 0x0000005c5d00723e */ /* 0x000fc400000010ff */
[----:B------:R-:W-:-:S04]  /*19bc0*/  ISETP.NE.U32.AND P0, PT, RZ, c[0x0][0x508], PT ;  /* 0x00014200ff007a0c */ /* 0x000fc80003f05070 */
[----:B------:R-:W-:Y:S02]  /*19bd0*/  ISETP.NE.AND.EX P1, PT, RZ, c[0x0][0x50c], PT, P0 ;  /* 0x00014300ff007a0c */ /* 0x000fe40003f25300 */
[----:B------:R-:W-:-:S04]  /*19be0*/  ISETP.NE.U32.AND P2, PT, RZ, c[0x0][0x500], PT ;  /* 0x00014000ff007a0c */ /* 0x000fc80003f45070 */
[----:B------:R-:W-:Y:S01]  /*19bf0*/  ISETP.NE.AND.EX P2, PT, RZ, c[0x0][0x504], PT, P2 ;  /* 0x00014100ff007a0c */ /* 0x000fe20003f45320 */
[----:B--2---:R2:W-:Y:S04]  /*19c00*/  STS [R10], R2 ;  /* 0x000000020a007388 */ /* 0x0045e80000000800 */
[----:B------:R1:W-:Y:S01]  /*19c10*/  STS [R10+0x400], R0 ;  /* 0x000400000a007388 */ /* 0x0003e20000000800 */
[----:B--2---:R-:W-:Y:S02]  /*19c20*/  F2FP.BF16.PACK_AB R2, R25, R24 ;  /* 0x000000181902723e */ /* 0x004fe400000010ff */
[----:B-1----:R-:W-:-:S03]  /*19c30*/  F2FP.BF16.PACK_AB R0, R85, R84 ;  /* 0x000000545500723e */ /* 0x002fc600000010ff */
        /* <DEDUP_REMOVED lines=105> */
.L_x_1417:
[----:B------:R-:W2:Y:S01]  /*1a2d0*/  LDL R19, [R1] ;  /* 0x0000000001137983 */ /* 0x000ea20000100800 */
[----:B------:R-:W-:Y:S01]  /*1a2e0*/  IMAD.MOV.U32 R13, RZ, RZ, 0x368 ;  /* 0x00000368ff0d7424 */ /* 0x000fe200078e00ff */
[----:B------:R-:W-:Y:S02]  /*1a2f0*/  ISETP.GT.AND P2, PT, R0, 0x1, PT ;  /* 0x000000010000780c */ /* 0x000fe40003f44270 */
[----:B------:R-:W3:Y:S01]  /*1a300*/  LDL R29, [R1+0x58] ;  /* 0x00005800011d7983 */ /* 0x000ee20000100800 */
[----:B------:R-:W-:-:S02]  /*1a310*/  ISETP.NE.U32.AND P0, PT, RZ, c[0x0][0x500], PT ;  /* 0x00014000ff007a0c */ /* 0x000fc40003f05070 */
[----:B------:R-:W-:Y:S02]  /*1a320*/  SEL R13, R13, 0x328, P2 ;  /* 0x000003280d0d7807 */ /* 0x000fe40001000000 */
[----:B------:R-:W-:Y:S02]  /*1a330*/  ISETP.NE.AND.EX P0, PT, RZ, c[0x0][0x504], PT, P0 ;  /* 0x00014100ff007a0c */ /* 0x000fe40003f05300 */
[----:B------:R-:W4:Y:S01]  /*1a340*/  LDC.64 R6, c[0x0][R13+0x170] ;  /* 0x00005c000d067b82 */ /* 0x000f220000000a00 */
[----:B-1----:R-:W-:Y:S02]  /*1a350*/  LOP3.LUT R5, R246, 0xffff, RZ, 0xc0, !PT ;  /* 0x0000fffff6057812 */ /* 0x002fe400078ec0ff */
[----:B------:R-:W-:Y:S02]  /*1a360*/  SEL R0, R251, RZ, !P0 ;  /* 0x000000fffb007207 */ /* 0x000fe40004000000 */
[----:B------:R-:W-:-:S03]  /*1a370*/  SEL R4, R252, RZ, !P0 ;  /* 0x000000fffc047207 */ /* 0x000fc60004000000 */
[----:B------:R-:W1:Y:S08]  /*1a380*/  LDC.64 R10, c[0x0][R13+0x168] ;  /* 0x00005a000d0a7b82 */ /* 0x000e700000000a00 */
[----:B------:R-:W2:Y:S01]  /*1a390*/  LDC.64 R16, c[0x0][R13+0x178] ;  /* 0x00005e000d107b82 */ /* 0x000ea20000000a00 */
[----:B----4-:R-:W-:-:S04]  /*1a3a0*/  IMAD R3, R7, R0, RZ ;  /* 0x0000000007037224 */ /* 0x010fc800078e02ff */
[C---:B------:R-:W-:Y:S02]  /*1a3b0*/  IMAD R4, R6.reuse, R4, R3 ;  /* 0x0000000406047224 */ /* 0x040fe400078e0203 */
[----:B------:R-:W-:-:S04]  /*1a3c0*/  IMAD.WIDE.U32 R6, R6, R0, RZ ;  /* 0x0000000006067225 */ /* 0x000fc800078e00ff */
[----:B-1----:R-:W-:-:S04]  /*1a3d0*/  IMAD.WIDE.U32 R8, R10, R5, RZ ;  /* 0x000000050a087225 */ /* 0x002fc800078e00ff */
[----:B------:R-:W-:Y:S01]  /*1a3e0*/  IMAD R3, R11, R5, RZ ;  /* 0x000000050b037224 */ /* 0x000fe200078e02ff */
[----:B-----5:R-:W-:Y:S01]  /*1a3f0*/  IADD3 R12, P1, P0, R6, R8, R2 ;  /* 0x00000008060c7210 */ /* 0x020fe2000783e002 */
[----:B------:R-:W-:Y:S01]  /*1a400*/  IMAD.IADD R4, R7, 0x1, R4 ;  /* 0x0000000107047824 */ /* 0x000fe200078e0204 */
[----:B------:R-:W-:Y:S01]  /*1a410*/  SHF.R.S32.HI R8, RZ, 0x1f, R2 ;  /* 0x0000001fff087819 */ /* 0x000fe20000011402 */
[----:B------:R-:W-:Y:S02]  /*1a420*/  IMAD.IADD R9, R9, 0x1, R3 ;  /* 0x0000000109097824 */ /* 0x000fe400078e0203 */
[----:B------:R-:W-:-:S05]  /*1a430*/  IMAD.MOV.U32 R3, RZ, RZ, c[0x0][0x4e8] ;  /* 0x00013a00ff037624 */ /* 0x000fca00078e00ff */
[----:B------:R-:W-:Y:S01]  /*1a440*/  ISETP.NE.AND P3, PT, R3, 0x1, PT ;  /* 0x000000010300780c */ /* 0x000fe20003f65270 */
[----:B------:R-:W-:Y:S01]  /*1a450*/  IMAD.IADD R3, R248, 0x1, R239 ;  /* 0x00000001f8037824 */ /* 0x000fe200078e02ef */
[----:B------:R-:W-:-:S03]  /*1a460*/  IADD3.X R11, R4, R9, R8, P1, P0 ;  /* 0x00000009040b7210 */ /* 0x000fc60000fe0408 */
[----:B------:R-:W-:-:S08]  /*1a470*/  IMAD.MOV.U32 R4, RZ, RZ, R3 ;  /* 0x000000ffff047224 */ /* 0x000fd000078e0003 */
[----:B------:R-:W-:-:S05]  /*1a480*/  @P3 IMAD.HI.U32 R9, R3, c[0x0][0x4ec], RZ ;  /* 0x00013b0003093a27 */ /* 0x000fca00078e00ff */
[----:B------:R-:W-:Y:S01]  /*1a490*/  @P3 SHF.R.U32.HI R4, RZ, c[0x0][0x4f0], R9 ;  /* 0x00013c00ff043a19 */ /* 0x000fe20000011609 */
[----:B------:R-:W1:Y:S01]  /*1a4a0*/  S2R R86, SR_TID.X ;  /* 0x0000000000567919 */ /* 0x000e620000002100 */
[----:B--2---:R-:W-:-:S05]  /*1a4b0*/  SEL R6, R19, RZ, P2 ;  /* 0x000000ff13067207 */ /* 0x004fca0001000000 */
[-C--:B------:R-:W-:Y:S02]  /*1a4c0*/  IMAD R10, R17, R6.reuse, RZ ;  /* 0x00000006110a7224 */ /* 0x080fe400078e02ff */
[----:B------:R-:W-:-:S04]  /*1a4d0*/  IMAD.WIDE.U32 R6, R16, R6, RZ ;  /* 0x0000000610067225 */ /* 0x000fc800078e00ff */
[----:B------:R-:W-:Y:S01]  /*1a4e0*/  IMAD.IADD R10, R7, 0x1, R10 ;  /* 0x00000001070a7824 */ /* 0x000fe200078e020a */
        /* <DEDUP_REMOVED lines=42> */
[----:B------:R-:W-:Y:S01]  /*1a790*/  IADD3 R8, R220, R239, RZ ;  /* 0x000000efdc087210 */ /* 0x000fe20007ffe0ff */
        /* <DEDUP_REMOVED lines=18> */
[----:B--2---:R2:W1:Y:S01]  /*1a8c0*/  LDS.128 R16, [R193+0x8080] ;  /* 0x00808000c1107984 */ /* 0x0044620000000c00 */
        /* <DEDUP_REMOVED lines=10> */
[----:B------:R-:W5:Y:S01]  /*1a970*/  S2R R29, SR_TID.X ;  /* 0x00000000001d7919 */ /* 0x000f620000002100 */
[----:B------:R-:W-:Y:S01]  /*1a980*/  IADD3 R3, R3, R8, RZ ;  /* 0x0000000803037210 */ /* 0x000fe20007ffe0ff */
[----:B------:R-:W-:-:S04]  /*1a990*/  IMAD R5, R5, c[0x0][0x3d8], RZ ;  /* 0x0000f60005057a24 */ /* 0x000fc800078e02ff */
[----:B------:R-:W-:-:S04]  /*1a9a0*/  IMAD.WIDE.U32 R2, R0, c[0x0][0x3d8], R2 ;  /* 0x0000f60000027a25 */ /* 0x000fc800078e0002 */
[----:B------:R-:W-:Y:S01]  /*1a9b0*/  IMAD R0, R0, c[0x0][0x3dc], R5 ;  /* 0x0000f70000007a24 */ /* 0x000fe200078e0205 */
[----:B------:R-:W-:-:S04]  /*1a9c0*/  LEA R7, P0, R2, c[0x0][0x380], 0x1 ;  /* 0x0000e00002077a11 */ /* 0x000fc800078008ff */
[----:B------:R-:W-:-:S04]  /*1a9d0*/  IADD3 R0, R3, R0, RZ ;  /* 0x0000000003007210 */ /* 0x000fc80007ffe0ff */
[----:B------:R-:W-:Y:S02]  /*1a9e0*/  LEA.HI.X R6, R2, c[0x0][0x384], R0, 0x1, P0 ;  /* 0x0000e10002067a11 */ /* 0x000fe400000f0c00 */
[----:B-----5:R-:W-:-:S04]  /*1a9f0*/  SHF.R.S32.HI R14, RZ, 0x1f, R29 ;  /* 0x0000001fff0e7819 */ /* 0x020fc8000001141d */
[----:B------:R-:W-:-:S04]  /*1aa00*/  LEA.HI R14, R14, R29, RZ, 0x3 ;  /* 0x0000001d0e0e7211 */ /* 0x000fc800078f18ff */
[----:B------:R-:W-:-:S04]  /*1aa10*/  SHF.R.S32.HI R14, RZ, 0x3, R14 ;  /* 0x00000003ff0e7819 */ /* 0x000fc8000001140e */
[----:B------:R-:W-:Y:S01]  /*1aa20*/  IADD3 R5, R14, R239, RZ ;  /* 0x000000ef0e057210 */ /* 0x000fe20007ffe0ff */
[----:B------:R-:W-:Y:S05]  /*1aa30*/  BRA.DIV ~URZ, `(.L_x_1419) ;  /* 0x000059427f007947 */ /* 0x000fea000b800000 */
[----:B-1234-:R1:W2:Y:S02]  /*1aa40*/  SHFL.IDX PT, R8, R6, RZ, 0x181f ;  /* 0x00181fff06087589 */ /* 0x01e2a400000e0000 */
.L_x_1500:
[----:B------:R-:W-:Y:S05]  /*1aa50*/  BRA.DIV ~URZ, `(.L_x_1420) ;  /* 0x000059927f007947 */ /* 0x000fea000b800000 */
[----:B------:R3:W4:Y:S02]  /*1aa60*/  SHFL.IDX PT, R0, R7, RZ, 0x181f ;  /* 0x00181fff07007589 */ /* 0x00072400000e0000 */
.L_x_1501:
[----:B------:R-:W-:Y:S01]  /*1aa70*/  ISETP.GE.AND P0, PT, R5, R4, PT ;  /* 0x000000040500720c */ /* 0x000fe20003f06270 */
[----:B------:R-:W-:-:S12]  /*1aa80*/  BSSY B0, `(.L_x_1421) ;  /* 0x000000e000007945 */ /* 0x000fd80003800000 */
        /* <DEDUP_REMOVED lines=10> */
[----:B------:R2:W-:Y:S04]  /*1ab30*/  @!P2 ST.E.128 [R12.64], R24 ;  /* 0x000000180c00a985 */ /* 0x0005e8000c101d08 */
[----:B------:R2:W-:Y:S04]  /*1ab40*/  @!P1 ST.E.128 [R10.64], R20 ;  /* 0x000000140a009985 */ /* 0x0005e8000c101d08 */
[----:B------:R2:W-:Y:S02]  /*1ab50*/  @!P0 ST.E.128 [R2.64], R16 ;  /* 0x0000001002008985 */ /* 0x0005e4000c101d08 */
.L_x_1422:
[----:B------:R-:W-:Y:S05]  /*1ab60*/  BSYNC B0 ;  /* 0x0000000000007941 */ /* 0x000fea0003800000 */
.L_x_1421:
[----:B------:R-:W-:Y:S05]  /*1ab70*/  BRA.DIV ~URZ, `(.L_x_1423) ;  /* 0x000058d27f007947 */ /* 0x000fea000b800000 */
[----:B--2---:R2:W1:Y:S04]  /*1ab80*/  SHFL.IDX PT, R8, R6, 0x1, 0x181f ;  /* 0x00381f0006087f89 */ /* 0x00446800000e0000 */
[----:B----4-:R2:W4:Y:S02]  /*1ab90*/  SHFL.IDX PT, R0, R7, 0x1, 0x181f ;  /* 0x00381f0007007f89 */ /* 0x01052400000e0000 */
.L_x_1502:
        /* <DEDUP_REMOVED lines=13> */
[----:B------:R1:W-:Y:S04]  /*1ac70*/  @!P2 ST.E.128 [R12.64], R40 ;  /* 0x000000280c00a985 */ /* 0x0003e8000c101d08 */
[----:B------:R1:W-:Y:S04]  /*1ac80*/  @!P1 ST.E.128 [R10.64], R36 ;  /* 0x000000240a009985 */ /* 0x0003e8000c101d08 */
[----:B------:R1:W-:Y:S02]  /*1ac90*/  @!P0 ST.E.128 [R2.64], R32 ;  /* 0x0000002002008985 */ /* 0x0003e4000c101d08 */
.L_x_1425:
[----:B------:R-:W-:Y:S05]  /*1aca0*/  BSYNC B0 ;  /* 0x0000000000007941 */ /* 0x000fea0003800000 */
.L_x_1424:
[----:B------:R-:W-:Y:S05]  /*1acb0*/  BRA.DIV ~URZ, `(.L_x_1426) ;  /* 0x000058527f007947 */ /* 0x000fea000b800000 */
[----:B-1----:R1:W2:Y:S02]  /*1acc0*/  SHFL.IDX PT, R8, R6, 0x2, 0x181f ;  /* 0x00581f0006087f89 */ /* 0x0022a400000e0000 */
.L_x_1503:
[----:B------:R-:W-:Y:S05]  /*1acd0*/  BRA.DIV ~URZ, `(.L_x_1427) ;  /* 0x000058a27f007947 */ /* 0x000fea000b800000 */
[----:B----4-:R4:W1:Y:S02]  /*1ace0*/  SHFL.IDX PT, R0, R7, 0x2, 0x181f ;  /* 0x00581f0007007f89 */ /* 0x01086400000e0000 */
.L_x_1504:
        /* <DEDUP_REMOVED lines=16> */
.L_x_1429:
[----:B------:R-:W-:Y:S05]  /*1adf0*/  BSYNC B0 ;  /* 0x0000000000007941 */ /* 0x000fea0003800000 */
.L_x_1428:
[----:B------:R-:W-:Y:S05]  /*1ae00*/  BRA.DIV ~URZ, `(.L_x_1430) ;  /* 0x000057d27f007947 */ /* 0x000fea000b800000 */
[----:B-12---:R-:W1:Y:S04]  /*1ae10*/  SHFL.IDX PT, R6, R6, 0x3, 0x181f ;  /* 0x00781f0006067f89 */ /* 0x006e6800000e0000 */
[----:B------:R2:W3:Y:S02]  /*1ae20*/  SHFL.IDX PT, R0, R7, 0x3, 0x181f ;  /* 0x00781f0007007f89 */ /* 0x0004e400000e0000 */
.L_x_1505:
[----:B------:R-:W-:-:S04]  /*1ae30*/  IADD3 R2, R5, 0x60, RZ ;  /* 0x0000006005027810 */ /* 0x000fc80007ffe0ff */
[----:B------:R-:W-:-:S13]  /*1ae40*/  ISETP.GE.AND P0, PT, R2, R4, PT ;  /* 0x000000040200720c */ /* 0x000fda0003f06270 */
[----:B------:R-:W-:Y:S05]  /*1ae50*/  @P0 BRA `(.L_x_1431) ;  /* 0x0000258000000947 */ /* 0x000fea0003800000 */
[----:B------:R-:W-:Y:S02]  /*1ae60*/  ISETP.GE.AND P1, PT, R202, c[0x0][0x3c8], PT ;  /* 0x0000f200ca007a0c */ /* 0x000fe40003f26270 */
[----:B------:R-:W-:-:S11]  /*1ae70*/  ISETP.GE.AND P0, PT, R205, c[0x0][0x3c8], PT ;  /* 0x0000f200cd007a0c */ /* 0x000fd60003f06270 */
[CC--:B---3--:R-:W-:Y:S02]  /*1ae80*/  @!P1 LEA R4, P3, R202.reuse, R0.reuse, 0x1 ;  /* 0x00000000ca049211 */ /* 0x0c8fe400078608ff */
[C---:B------:R-:W-:Y:S02]  /*1ae90*/  @!P0 LEA R2, P2, R205.reuse, R0, 0x1 ;  /* 0x00000000cd028211 */ /* 0x040fe400078408ff */
[-C--:B-1----:R-:W-:Y:S02]  /*1aea0*/  @!P1 LEA.HI.X R5, R202, R6.reuse, R203, 0x1, P3 ;  /* 0x00000006ca059211 */ /* 0x082fe400018f0ccb */
[----:B------:R-:W-:-:S03]  /*1aeb0*/  @!P0 LEA.HI.X R3, R205, R6, R219, 0x1, P2 ;  /* 0x00000006cd038211 */ /* 0x000fc600010f0cdb */
[----:B------:R1:W-:Y:S04]  /*1aec0*/  @!P1 ST.E.128 [R4.64], R60 ;  /* 0x0000003c04009985 */ /* 0x0003e8000c101d08 */
[----:B------:R1:W-:Y:S01]  /*1aed0*/  @!P0 ST.E.128 [R2.64], R56 ;  /* 0x0000003802008985 */ /* 0x0003e2000c101d08 */
[----:B------:R-:W-:-:S13]  /*1aee0*/  ISETP.GE.AND P0, PT, R206, c[0x0][0x3c8], PT ;  /* 0x0000f200ce007a0c */ /* 0x000fda0003f06270 */
[----:B------:R-:W-:Y:S05]  /*1aef0*/  @P0 BRA `(.L_x_1431) ;  /* 0x000024e000000947 */ /* 0x000fea0003800000 */
[----:B-1----:R-:W-:-:S04]  /*1af00*/  LEA R2, P0, R206, R0, 0x1 ;  /* 0x00000000ce027211 */ /* 0x002fc800078008ff */
[----:B------:R-:W-:-:S05]  /*1af10*/  LEA.HI.X R3, R206, R6, R218, 0x1, P0 ;  /* 0x00000006ce037211 */ /* 0x000fca00000f0cda */
[----:B------:R1:W-:Y:S01]  /*1af20*/  ST.E.128 [R2.64], R64 ;  /* 0x0000004002007985 */ /* 0x0003e2000c101d08 */
[----:B------:R-:W-:Y:S05]  /*1af30*/  BRA `(.L_x_1431) ;  /* 0x000024a000007947 */ /* 0x000fea0003800000 */
.L_x_1418:
[----:B------:R-:W3:Y:S01]  /*1af40*/  LDL.LU R9, [R1] ;  /* 0x0000000001097983 */ /* 0x000ee20000300800 */
        /* <DEDUP_REMOVED lines=13> */
[----:B------:R-:W-:-:S05]  /*1b020*/  @P3 IMAD.HI.U32 R2, R3, c[0x0][0x4ec], RZ ;  /* 0x00013b0003023a27 */ /* 0x000fca00078e00ff */
[----:B------:R-:W-:-:S04]  /*1b030*/  @P3 SHF.R.U32.HI R0, RZ, c[0x0][0x4f0], R2 ;  /* 0x00013c00ff003a19 */ /* 0x000fc80000011602 */
[----:B------:R-:W-:-:S05]  /*1b040*/  SHF.R.S32.HI R2, RZ, 0x1f, R0 ;  /* 0x0000001fff027819 */ /* 0x000fca0000011400 */
[----:B------:R-:W-:-:S04]  /*1b050*/  IMAD R2, R2, c[0x0][0x430], RZ ;  /* 0x00010c0002027a24 */ /* 0x000fc800078e02ff */
[----:B------:R-:W-:Y:S02]  /*1b060*/  IMAD R2, R0, c[0x0][0x434], R2 ;  /* 0x00010d0000027a24 */ /* 0x000fe400078e0202 */
[----:B---3--:R-:W-:-:S04]  /*1b070*/  IMAD.WIDE.U32 R4, R9, c[0x0][0x448], R4 ;  /* 0x0001120009047a25 */ /* 0x008fc800078e0004 */
[----:B------:R-:W-:-:S04]  /*1b080*/  IMAD R5, R9, c[0x0][0x44c], R5 ;  /* 0x0001130009057a24 */ /* 0x000fc800078e0205 */
[C---:B------:R-:W-:Y:S01]  /*1b090*/  IMAD.WIDE.U32 R4, R0.reuse, c[0x0][0x430], R4 ;  /* 0x00010c0000047a25 */ /* 0x040fe200078e0004 */
        /* <DEDUP_REMOVED lines=13> */
.L_x_1506:
[----:B------:R-:W-:Y:S05]  /*1b170*/  BRA.DIV ~URZ, `(.L_x_1433) ;  /* 0x000055927f007947 */ /* 0x000fea000b800000 */
[----:B------:R4:W1:Y:S02]  /*1b180*/  SHFL.IDX PT, R0, R12, RZ, 0x1c1f ;  /* 0x001c1fff0c007589 */ /* 0x00086400000e0000 */
.L_x_1507:
        /* <DEDUP_REMOVED lines=12> */
[C---:B------:R-:W-:Y:S02]  /*1b250*/  IADD3 R14, R242.reuse, 0x20, RZ ;  /* 0x00000020f20e7810 */ /* 0x040fe40007ffe0ff */
[C---:B--2---:R-:W-:Y:S01]  /*1b260*/  IADD3 R10, R242.reuse, 0x30, RZ ;  /* 0x00000030f20a7810 */ /* 0x044fe20007ffe0ff */
[C---:B------:R-:W-:Y:S01]  /*1b270*/  @!P0 IMAD.WIDE R2, R242.reuse, 0x4, R2 ;  /* 0x00000004f2028825 */ /* 0x040fe200078e0202 */
[----:B------:R-:W-:-:S02]  /*1b280*/  IADD3 R15, R242, 0x20, RZ ;  /* 0x00000020f20f7810 */ /* 0x000fc40007ffe0ff */
[C---:B------:R-:W-:Y:S02]  /*1b290*/  IADD3 R11, R242.reuse, 0x28, RZ ;  /* 0x00000028f20b7810 */ /* 0x040fe40007ffe0ff */
[----:B------:R1:W-:Y:S01]  /*1b2a0*/  @!P0 ST.E.64 [R2.64], R22 ;  /* 0x0000001602008985 */ /* 0x0003e2000c101b08 */
[----:B------:R-:W-:Y:S02]  /*1b2b0*/  SHF.R.S32.HI R15, RZ, 0x1f, R15 ;  /* 0x0000001fff0f7819 */ /* 0x000fe4000001140f */
[----:B------:R-:W-:Y:S02]  /*1b2c0*/  SHF.R.S32.HI R11, RZ, 0x1f, R11 ;  /* 0x0000001fff0b7819 */ /* 0x000fe4000001140b */
[C---:B------:R-:W-:Y:S02]  /*1b2d0*/  IADD3 R16, R242.reuse, 0x60, RZ ;  /* 0x00000060f2107810 */ /* 0x040fe40007ffe0ff */
[C---:B------:R-:W-:Y:S02]  /*1b2e0*/  IADD3 R17, R242.reuse, 0x70, RZ ;  /* 0x00000070f2117810 */ /* 0x040fe40007ffe0ff */
[----:B------:R-:W-:-:S02]  /*1b2f0*/  IADD3 R18, R242, 0x60, RZ ;  /* 0x00000060f2127810 */ /* 0x000fc40007ffe0ff */
[----:B------:R-:W-:Y:S02]  /*1b300*/  IADD3 R19, R242, 0xa8, RZ ;  /* 0x000000a8f2137810 */ /* 0x000fe40007ffe0ff */
[----:B------:R-:W-:Y:S02]  /*1b310*/  SHF.R.S32.HI R18, RZ, 0x1f, R18 ;  /* 0x0000001fff127819 */ /* 0x000fe40000011412 */
        /* <DEDUP_REMOVED lines=8> */
[----:B------:R-:W-:-:S02]  /*1b3a0*/  ISETP.GE.AND P3, PT, R9, c[0x0][0x3c8], PT ;  /* 0x0000f20009007a0c */ /* 0x000fc40003f66270 */
        /* <DEDUP_REMOVED lines=10> */
[----:B------:R-:W-:-:S03]  /*1b450*/  @!P3 LEA R6, P0, R9, R0, 0x2 ;  /* 0x000000000906b211 */ /* 0x000fc600078010ff */
[----:B------:R1:W-:Y:S01]  /*1b460*/  @!P1 ST.E.64 [R2.64], R30 ;  /* 0x0000001e02009985 */ /* 0x0003e2000c101b08 */
[----:B------:R-:W-:Y:S02]  /*1b470*/  ISETP.GE.AND P1, PT, R10, c[0x0][0x3c8], PT ;  /* 0x0000f2000a007a0c */ /* 0x000fe40003f26270 */
[----:B------:R-:W-:Y:S02]  /*1b480*/  @!P3 LEA.HI.X R7, R9, R4, R11, 0x2, P0 ;  /* 0x000000040907b211 */ /* 0x000fe400000f140b */
[C---:B------:R-:W-:Y:S02]  /*1b490*/  IADD3 R9, R242.reuse, 0x48, RZ ;  /* 0x00000048f2097810 */ /* 0x040fe40007ffe0ff */
        /* <DEDUP_REMOVED lines=8> */
[----:B------:R-:W-:Y:S01]  /*1b520*/  SHF.R.S32.HI R15, RZ, 0x1f, R15 ;  /* 0x0000001fff0f7819 */ /* 0x000fe2000001140f */
[----:B------:R2:W-:Y:S01]  /*1b530*/  @!P3 ST.E.64 [R6.64], R34 ;  /* 0x000000220600b985 */ /* 0x0005e2000c101b08 */
[----:B------:R-:W-:-:S02]  /*1b540*/  ISETP.GE.AND P3, PT, R9, c[0x0][0x3c8], PT ;  /* 0x0000f20009007a0c */ /* 0x000fc40003f66270 */
[-C--:B-1----:R-:W-:Y:S02]  /*1b550*/  @!P1 LEA R2, P5, R10, R0.reuse, 0x2 ;  /* 0x000000000a029211 */ /* 0x082fe400078a10ff */
[----:B--2---:R-:W-:Y:S02]  /*1b560*/  @!P4 LEA R6, P0, R8, R0, 0x2 ;  /* 0x000000000806c211 */ /* 0x004fe400078010ff */
[-C--:B------:R-:W-:Y:S02]  /*1b570*/  @!P1 LEA.HI.X R3, R10, R4.reuse, R15, 0x2, P5 ;  /* 0x000000040a039211 */ /* 0x080fe400028f140f */
[----:B------:R-:W-:Y:S02]  /*1b580*/  @!P4 LEA.HI.X R7, R8, R4, R11, 0x2, P0 ;  /* 0x000000040807c211 */ /* 0x000fe400000f140b */
[C---:B------:R-:W-:Y:S01]  /*1b590*/  IADD3 R10, R242.reuse, 0x50, RZ ;  /* 0x00000050f20a7810 */ /* 0x040fe20007ffe0ff */
[----:B------:R1:W-:Y:S01]  /*1b5a0*/  @!P1 ST.E.64 [R2.64], R100 ;  /* 0x0000006402009985 */ /* 0x0003e2000c101b08 */
[----:B------:R-:W-:-:S02]  /*1b5b0*/  IADD3 R8, R242, 0x58, RZ ;  /* 0x00000058f2087810 */ /* 0x000fc40007ffe0ff */
[C---:B------:R-:W-:Y:S01]  /*1b5c0*/  IADD3 R15, R242.reuse, 0x40, RZ ;  /* 0x00000040f20f7810 */ /* 0x040fe20007ffe0ff */
[----:B------:R2:W-:Y:S01]  /*1b5d0*/  @!P4 ST.E.64 [R6.64], R108 ;  /* 0x0000006c0600c985 */ /* 0x0005e2000c101b08 */
[----:B------:R-:W-:Y:S02]  /*1b5e0*/  IADD3 R11, R242, 0x48, RZ ;  /* 0x00000048f20b7810 */ /* 0x000fe40007ffe0ff */
[----:B------:R-:W-:Y:S02]  /*1b5f0*/  ISETP.GE.AND P1, PT, R10, c[0x0][0x3c8], PT ;  /* 0x0000f2000a007a0c */ /* 0x000fe40003f26270 */
[----:B------:R-:W-:Y:S02]  /*1b600*/  ISETP.GE.AND P4, PT, R8, c[0x0][0x3c8], PT ;  /* 0x0000f20008007a0c */ /* 0x000fe40003f86270 */
[----:B------:R-:W-:Y:S02]  /*1b610*/  SHF.R.S32.HI R15, RZ, 0x1f, R15 ;  /* 0x0000001fff0f7819 */ /* 0x000fe4000001140f */
[----:B------:R-:W-:-:S02]  /*1b620*/  SHF.R.S32.HI R11, RZ, 0x1f, R11 ;  /* 0x0000001fff0b7819 */ /* 0x000fc4000001140b */
[CC--:B-1----:R-:W-:Y:S02]  /*1b630*/  @!P2 LEA R2, P5, R14.reuse, R0.reuse, 0x2 ;  /* 0x000000000e02a211 */ /* 0x0c2fe400078a10ff */
[C---:B--2---:R-:W-:Y:S02]  /*1b640*/  @!P3 LEA R6, P0, R9.reuse, R0, 0x2 ;  /* 0x000000000906b211 */ /* 0x044fe400078010ff */
[-C--:B------:R-:W-:Y:S02]  /*1b650*/  @!P2 LEA.HI.X R3, R14, R4.reuse, R15, 0x2, P5 ;  /* 0x000000040e03a211 */ /* 0x080fe400028f140f */
[----:B------:R-:W-:Y:S02]  /*1b660*/  @!P3 LEA.HI.X R7, R9, R4, R11, 0x2, P0 ;  /* 0x000000040907b211 */ /* 0x000fe400000f140b */
[C---:B------:R-:W-:Y:S01]  /*1b670*/  IADD3 R11, R242.reuse, 0x68, RZ ;  /* 0x00000068f20b7810 */ /* 0x040fe20007ffe0ff */
[----:B------:R1:W-:Y:S01]  /*1b680*/  @!P2 ST.E.64 [R2.64], R36 ;  /* 0x000000240200a985 */ /* 0x0003e2000c101b08 */
[----:B------:R-:W-:-:S02]  /*1b690*/  IADD3 R14, R242, 0x50, RZ ;  /* 0x00000050f20e7810 */ /* 0x000fc40007ffe0ff */
[----:B------:R-:W-:Y:S01]  /*1b6a0*/  IADD3 R9, R242, 0x58, RZ ;  /* 0x00000058f2097810 */ /* 0x000fe20007ffe0ff */
[----:B------:R2:W-:Y:S01]  /*1b6b0*/  @!P3 ST.E.64 [R6.64], R40 ;  /* 0x000000280600b985 */ /* 0x0005e2000c101b08 */
[----:B------:R-:W-:Y:S02]  /*1b6c0*/  ISETP.GE.AND P2, PT, R16, c[0x0][0x3c8], PT ;  /* 0x0000f20010007a0c */ /* 0x000fe40003f46270 */
[----:B------:R-:W-:Y:S02]  /*1b6d0*/  ISETP.GE.AND P3, PT, R11, c[0x0][0x3c8], PT ;  /* 0x0000f2000b007a0c */ /* 0x000fe40003f66270 */
[----:B------:R-:W-:Y:S02]  /*1b6e0*/  SHF.R.S32.HI R14, RZ, 0x1f, R14 ;  /* 0x0000001fff0e7819 */ /* 0x000fe4000001140e */
[----:B------:R-:W-:Y:S02]  /*1b6f0*/  SHF.R.S32.HI R9, RZ, 0x1f, R9 ;  /* 0x0000001fff097819 */ /* 0x000fe40000011409 */
[----:B------:R-:W-:-:S02]  /*1b700*/  IADD3 R15, R242, 0x80, RZ ;  /* 0x00000080f20f7810 */ /* 0x000fc40007ffe0ff */
[-C--:B-1----:R-:W-:Y:S02]  /*1b710*/  @!P1 LEA R2, P5, R10, R0.reuse, 0x2 ;  /* 0x000000000a029211 */ /* 0x082fe400078a10ff */
[----:B--2---:R-:W-:Y:S02]  /*1b720*/  @!P4 LEA R6, P0, R8, R0, 0x2 ;  /* 0x000000000806c211 */ /* 0x004fe400078010ff */
[-C--:B------:R-:W-:Y:S02]  /*1b730*/  @!P1 LEA.HI.X R3, R10, R4.reuse, R14, 0x2, P5 ;  /* 0x000000040a039211 */ /* 0x080fe400028f140e */
[----:B------:R-:W-:Y:S02]  /*1b740*/  @!P4 LEA.HI.X R7, R8, R4, R9, 0x2, P0 ;  /* 0x000000040807c211 */ /* 0x000fe400000f1409 */
[C---:B------:R-:W-:Y:S01]  /*1b750*/  IADD3 R10, R242.reuse, 0x78, RZ ;  /* 0x00000078f20a7810 */ /* 0x040fe20007ffe0ff */
[----:B------:R1:W-:Y:S01]  /*1b760*/  @!P1 ST.E.64 [R2.64], R44 ;  /* 0x0000002c02009985 */ /* 0x0003e2000c101b08 */
[----:B------:R-:W-:-:S02]  /*1b770*/  IADD3 R14, R242, 0x68, RZ ;  /* 0x00000068f20e7810 */ /* 0x000fc40007ffe0ff */
[----:B------:R-:W-:Y:S01]  /*1b780*/  ISETP.GE.AND P0, PT, R17, c[0x0][0x3c8], PT ;  /* 0x0000f20011007a0c */ /* 0x000fe20003f06270 */
[----:B------:R2:W-:Y:S01]  /*1b790*/  @!P4 ST.E.64 [R6.64], R48 ;  /* 0x000000300600c985 */ /* 0x0005e2000c101b08 */
[----:B------:R-:W-:Y:S02]  /*1b7a0*/  ISETP.GE.AND P4, PT, R10, c[0x0][0x3c8], PT ;  /* 0x0000f2000a007a0c */ /* 0x000fe40003f86270 */
[----:B------:R-:W-:Y:S02]  /*1b7b0*/  SHF.R.S32.HI R14, RZ, 0x1f, R14 ;  /* 0x0000001fff0e7819 */ /* 0x000fe4000001140e */
[----:B------:R-:W-:-:S04]  /*1b7c0*/  @!P3 LEA R8, P1, R11, R0, 0x2 ;  /* 0x000000000b08b211 */ /* 0x000fc800078210ff */
[----:B------:R-:W-:Y:S02]  /*1b7d0*/  @!P3 LEA.HI.X R9, R11, R4, R14, 0x2, P1 ;  /* 0x000000040b09b211 */ /* 0x000fe400008f140e */
[C---:B------:R-:W-:Y:S02]  /*1b7e0*/  IADD3 R14, R242.reuse, 0x88, RZ ;  /* 0x00000088f20e7810 */ /* 0x040fe40007ffe0ff */
[----:B------:R-:W-:Y:S02]  /*1b7f0*/  IADD3 R11, R242, 0x90, RZ ;  /* 0x00000090f20b7810 */ /* 0x000fe40007ffe0ff */
[----:B------:R-:W-:Y:S02]  /*1b800*/  ISETP.GE.AND P1, PT, R14, c[0x0][0x3c8], PT ;  /* 0x0000f2000e007a0c */ /* 0x000fe40003f26270 */
[----:B------:R-:W-:Y:S02]  /*1b810*/  ISETP.GE.AND P6, PT, R11, c[0x0][0x3c8], PT ;  /* 0x0000f2000b007a0c */ /* 0x000fe40003fc6270 */
[----:B-1----:R-:W-:-:S04]  /*1b820*/  @!P2 LEA R2, P5, R16, R0, 0x2 ;  /* 0x000000001002a211 */ /* 0x002fc800078a10ff */
[----:B------:R-:W-:Y:S02]  /*1b830*/  @!P2 LEA.HI.X R3, R16, R4, R18, 0x2, P5 ;  /* 0x000000041003a211 */ /* 0x000fe400028f1412 */
[C---:B------:R-:W-:Y:S02]  /*1b840*/  IADD3 R18, R242.reuse, 0x70, RZ ;  /* 0x00000070f2127810 */ /* 0x040fe40007ffe0ff */
[----:B------:R-:W-:Y:S01]  /*1b850*/  IADD3 R16, R242, 0x78, RZ ;  /* 0x00000078f2107810 */ /* 0x000fe20007ffe0ff */
[----:B------:R1:W-:Y:S01]  /*1b860*/  @!P2 ST.E.64 [R2.64], R52 ;  /* 0x000000340200a985 */ /* 0x0003e2000c101b08 */
[----:B------:R-:W-:Y:S02]  /*1b870*/  ISETP.GE.AND P2, PT, R15, c[0x0][0x3c8], PT ;  /* 0x0000f2000f007a0c */ /* 0x000fe40003f46270 */
[----:B--2---:R-:W-:Y:S01]  /*1b880*/  @!P0 LEA R6, P5, R17, R0, 0x2 ;  /* 0x0000000011068211 */ /* 0x004fe200078a10ff */
[----:B------:R2:W-:Y:S01]  /*1b890*/  @!P3 ST.E.64 [R8.64], R56 ;  /* 0x000000380800b985 */ /* 0x0005e2000c101b08 */
[----:B------:R-:W-:-:S02]  /*1b8a0*/  SHF.R.S32.HI R18, RZ, 0x1f, R18 ;  /* 0x0000001fff127819 */ /* 0x000fc40000011412 */
[----:B------:R-:W-:Y:S02]  /*1b8b0*/  SHF.R.S32.HI R16, RZ, 0x1f, R16 ;  /* 0x0000001fff107819 */ /* 0x000fe40000011410 */
[----:B------:R-:W-:Y:S02]  /*1b8c0*/  @!P0 LEA.HI.X R7, R17, R4, R18, 0x2, P5 ;  /* 0x0000000411078211 */ /* 0x000fe400028f1412 */
[C---:B------:R-:W-:Y:S02]  /*1b8d0*/  IADD3 R17, R242.reuse, 0x80, RZ ;  /* 0x00000080f2117810 */ /* 0x040fe40007ffe0ff */
[----:B------:R-:W-:Y:S01]  /*1b8e0*/  IADD3 R18, R242, 0xa8, RZ ;  /* 0x000000a8f2127810 */ /* 0x000fe20007ffe0ff */
[----:B------:R3:W-:Y:S01]  /*1b8f0*/  @!P0 ST.E.64 [R6.64], R60 ;  /* 0x0000003c06008985 */ /* 0x0007e2000c101b08 */
[----:B------:R-:W-:Y:S02]  /*1b900*/  SHF.R.S32.HI R17, RZ, 0x1f, R17 ;  /* 0x0000001fff117819 */ /* 0x000fe40000011411 */
[----:B-1----:R-:W-:-:S04]  /*1b910*/  @!P4 LEA R2, P3, R10, R0, 0x2 ;  /* 0x000000000a02c211 */ /* 0x002fc800078610ff */
[----:B------:R-:W-:Y:S02]  /*1b920*/  @!P4 LEA.HI.X R3, R10, R4, R16, 0x2, P3 ;  /* 0x000000040a03c211 */ /* 0x000fe400018f1410 */
[C---:B------:R-:W-:Y:S02]  /*1b930*/  IADD3 R16, R242.reuse, 0x88, RZ ;  /* 0x00000088f2107810 */ /* 0x040fe40007ffe0ff */
[----:B------:R-:W-:Y:S01]  /*1b940*/  IADD3 R10, R242, 0x98, RZ ;  /* 0x00000098f20a7810 */ /* 0x000fe20007ffe0ff */
[----:B------:R1:W-:Y:S01]  /*1b950*/  @!P4 ST.E.64 [R2.64], R64 ;  /* 0x000000400200c985 */ /* 0x0003e2000c101b08 */
[----:B------:R-:W-:Y:S02]  /*1b960*/  SHF.R.S32.HI R16, RZ, 0x1f, R16 ;  /* 0x0000001fff107819 */ /* 0x000fe40000011410 */
[----:B--2---:R-:W-:Y:S02]  /*1b970*/  @!P2 LEA R8, P0, R15, R0, 0x2 ;  /* 0x000000000f08a211 */ /* 0x004fe400078010ff */
[----:B------:R-:W-:-:S02]  /*1b980*/  ISETP.GE.AND P5, PT, R10, c[0x0][0x3c8], PT ;  /* 0x0000f2000a007a0c */ /* 0x000fc40003fa6270 */
[----:B------:R-:W-:Y:S02]  /*1b990*/  @!P2 LEA.HI.X R9, R15, R4, R17, 0x2, P0 ;  /* 0x000000040f09a211 */ /* 0x000fe400000f1411 */
[----:B------:R-:W-:Y:S02]  /*1b9a0*/  IADD3 R15, R242, 0xa0, RZ ;  /* 0x000000a0f20f7810 */ /* 0x000fe40007ffe0ff */
[----:B---3--:R-:W-:Y:S01]  /*1b9b0*/  @!P6 LEA R6, P0, R11, R0, 0x2 ;  /* 0x000000000b06e211 */ /* 0x008fe200078010ff */
[----:B------:R-:W-:Y:S01]  /*1b9c0*/  @!P2 ST.E.64 [R8.64], R112 ;  /* 0x000000700800a985 */ /* 0x000fe2000c101b08 */
[----:B------:R-:W-:Y:S02]  /*1b9d0*/  ISETP.GE.AND P4, PT, R15, c[0x0][0x3c8], PT ;  /* 0x0000f2000f007a0c */ /* 0x000fe40003f86270 */
[----:B------:R-:W-:Y:S02]  /*1b9e0*/  ISETP.GE.AND P2, PT, R18, c[0x0][0x3c8], PT ;  /* 0x0000f20012007a0c */ /* 0x000fe40003f46270 */
[----:B------:R-:W-:-:S04]  /*1b9f0*/  IADD3 R17, R242, 0xa0, RZ ;  /* 0x000000a0f2117810 */ /* 0x000fc80007ffe0ff */
[----:B------:R-:W-:Y:S02]  /*1ba00*/  SHF.R.S32.HI R17, RZ, 0x1f, R17 ;  /* 0x0000001fff117819 */ /* 0x000fe40000011411 */
        /* <DEDUP_REMOVED lines=8> */
[C---:B------:R-:W-:Y:S02]  /*1ba90*/  IADD3 R11, R242.reuse, 0x98, RZ ;  /* 0x00000098f20b7810 */ /* 0x040fe40007ffe0ff */
[----:B------:R-:W-:Y:S01]  /*1baa0*/  IADD3 R14, R242, 0xb8, RZ ;  /* 0x000000b8f20e7810 */ /* 0x000fe20007ffe0ff */
[----:B------:R2:W-:Y:S01]  /*1bab0*/  @!P6 ST.E.64 [R6.64], R72 ;  /* 0x000000480600e985 */ /* 0x0005e2000c101b08 */
[----:B------:R-:W-:Y:S02]  /*1bac0*/  SHF.R.S32.HI R11, RZ, 0x1f, R11 ;  /* 0x0000001fff0b7819 */ /* 0x000fe4000001140b */
[----:B------:R-:W-:Y:S02]  /*1bad0*/  ISETP.GE.AND P0, PT, R14, c[0x0][0x3c8], PT ;  /* 0x0000f2000e007a0c */ /* 0x000fe40003f06270 */
[----:B-1----:R-:W-:-:S04]  /*1bae0*/  @!P5 LEA R2, P3, R10, R0, 0x2 ;  /* 0x000000000a02d211 */ /* 0x002fc800078610ff */
[----:B------:R-:W-:Y:S02]  /*1baf0*/  @!P5 LEA.HI.X R3, R10, R4, R11, 0x2, P3 ;  /* 0x000000040a03d211 */ /* 0x000fe400018f140b */
[CC--:B------:R-:W-:Y:S02]  /*1bb00*/  @!P4 LEA R10, P6, R15.reuse, R0.reuse, 0x2 ;  /* 0x000000000f0ac211 */ /* 0x0c0fe400078c10ff */
[----:B------:R-:W-:Y:S01]  /*1bb10*/  @!P2 LEA R8, P3, R18, R0, 0x2 ;  /* 0x000000001208a211 */ /* 0x000fe200078610ff */
[----:B------:R1:W-:Y:S01]  /*1bb20*/  @!P5 ST.E.64 [R2.64], R76 ;  /* 0x0000004c0200d985 */ /* 0x0003e2000c101b08 */
[----:B------:R-:W-:Y:S02]  /*1bb30*/  @!P4 LEA.HI.X R11, R15, R4, R17, 0x2, P6 ;  /* 0x000000040f0bc211 */ /* 0x000fe400030f1411 */
[C---:B------:R-:W-:Y:S02]  /*1bb40*/  IADD3 R17, R242.reuse, 0xb0, RZ ;  /* 0x000000b0f2117810 */ /* 0x040fe40007ffe0ff */
[----:B------:R-:W-:Y:S01]  /*1bb50*/  IADD3 R15, R242, 0xb8, RZ ;  /* 0x000000b8f20f7810 */ /* 0x000fe20007ffe0ff */
[----:B------:R3:W-:Y:S01]  /*1bb60*/  @!P4 ST.E.64 [R10.64], R124 ;  /* 0x0000007c0a00c985 */ /* 0x0007e2000c101b08 */
[----:B--2---:R-:W-:-:S02]  /*1bb70*/  @!P1 LEA R6, P5, R16, R0, 0x2 ;  /* 0x0000000010069211 */ /* 0x004fc400078a10ff */
[----:B------:R-:W-:Y:S02]  /*1bb80*/  SHF.R.S32.HI R17, RZ, 0x1f, R17 ;  /* 0x0000001fff117819 */ /* 0x000fe40000011411 */
        /* <DEDUP_REMOVED lines=8> */
.L_x_1435:
[----:B------:R-:W-:Y:S05]  /*1bc10*/  BSYNC B0 ;  /* 0x0000000000007941 */ /* 0x000fea0003800000 */
.L_x_1434:
[----:B------:R-:W-:Y:S05]  /*1bc20*/  BRA.DIV ~URZ, `(.L_x_1436) ;  /* 0x00004b427f007947 */ /* 0x000fea000b800000 */
[----:B---3--:R3:W2:Y:S04]  /*1bc30*/  SHFL.IDX PT, R4, R5, 0x1, 0x1c1f ;  /* 0x003c1f0005047f89 */ /* 0x0086a800000e0000 */
[----:B-1----:R3:W1:Y:S02]  /*1bc40*/  SHFL.IDX PT, R0, R12, 0x1, 0x1c1f ;  /* 0x003c1f000c007f89 */ /* 0x00266400000e0000 */
.L_x_1508:
[----:B------:R-:W-:-:S13]  /*1bc50*/  ISETP.NE.AND P0, PT, R13, RZ, PT ;  /* 0x000000ff0d00720c */ /* 0x000fda0003f05270 */
[----:B------:R-:W-:Y:S05]  /*1bc60*/  @P0 BRA `(.L_x_1431) ;  /* 0x0000177000000947 */ /* 0x000fea0003800000 */
[C---:B------:R-:W-:Y:S02]  /*1bc70*/  ISETP.GE.AND P4, PT, R242.reuse, c[0x0][0x3c8], PT ;  /* 0x0000f200f2007a0c */ /* 0x040fe40003f86270 */
[C---:B------:R-:W-:Y:S02]  /*1bc80*/  IADD3 R15, R242.reuse, 0x18, RZ ;  /* 0x00000018f20f7810 */ /* 0x040fe40007ffe0ff */
[----:B------:R-:W-:Y:S02]  /*1bc90*/  IADD3 R8, R242, 0x8, RZ ;  /* 0x00000008f2087810 */ /* 0x000fe40007ffe0ff */
[----:B------:R-:W-:Y:S02]  /*1bca0*/  ISETP.GE.AND P1, PT, R15, c[0x0][0x3c8], PT ;  /* 0x0000f2000f007a0c */ /* 0x000fe40003f26270 */
[----:B------:R-:W-:Y:S02]  /*1bcb0*/  ISETP.GE.AND P3, PT, R8, c[0x0][0x3c8], PT ;  /* 0x0000f20008007a0c */ /* 0x000fe40003f66270 */
[----:B---3--:R-:W-:-:S02]  /*1bcc0*/  IADD3 R5, R242, 0x10, RZ ;  /* 0x00000010f2057810 */ /* 0x008fc40007ffe0ff */
[C---:B------:R-:W-:Y:S01]  /*1bcd0*/  IADD3 R9, R242.reuse, 0x8, RZ ;  /* 0x00000008f2097810 */ /* 0x040fe20007ffe0ff */
[----:B-1----:R-:W-:Y:S01]  /*1bce0*/  @!P4 IMAD.MOV.U32 R6, RZ, RZ, R0 ;  /* 0x000000ffff06c224 */ /* 0x002fe200078e0000 */
[----:B------:R-:W-:Y:S01]  /*1bcf0*/  ISETP.GE.AND P2, PT, R5, c[0x0][0x3c8], PT ;  /* 0x0000f20005007a0c */ /* 0x000fe20003f46270 */
[----:B--2---:R-:W-:Y:S01]  /*1bd00*/  @!P4 IMAD.MOV.U32 R7, RZ, RZ, R4 ;  /* 0x000000ffff07c224 */ /* 0x004fe200078e0004 */
        /* <DEDUP_REMOVED lines=33> */
[C---:B------:R-:W-:Y:S01]  /*1bf20*/  IADD3 R15, R242.reuse, 0x48, RZ ;  /* 0x00000048f20f7810 */ /* 0x040fe20007ffe0ff */
[----:B------:R2:W-:Y:S01]  /*1bf30*/  @!P0 ST.E.64 [R2.64], R88 ;  /* 0x0000005802008985 */ /* 0x0005e2000c101b08 */
[C---:B---3--:R-:W-:Y:S02]  /*1bf40*/  @!P5 LEA R8, P0, R11.reuse, R0, 0x2 ;  /* 0x000000000b08d211 */ /* 0x048fe400078010ff */
[----:B------:R-:W-:Y:S02]  /*1bf50*/  SHF.R.S32.HI R12, RZ, 0x1f, R12 ;  /* 0x0000001fff0c7819 */ /* 0x000fe4000001140c */
[C---:B------:R-:W-:Y:S02]  /*1bf60*/  IADD3 R10, R242.reuse, 0x40, RZ ;  /* 0x00000040f20a7810 */ /* 0x040fe40007ffe0ff */
        /* <DEDUP_REMOVED lines=28> */
[C---:B------:R-:W-:Y:S02]  /*1c130*/  IADD3 R12, R242.reuse, 0x50, RZ ;  /* 0x00000050f20c7810 */ /* 0x040fe40007ffe0ff */
        /* <DEDUP_REMOVED lines=14> */
[C---:B-1----:R-:W-:Y:S02]  /*1c220*/  @!P5 LEA R8, P0, R5.reuse, R0, 0x2 ;  /* 0x000000000508d211 */ /* 0x042fe400078010ff */
[----:B------:R-:W-:Y:S02]  /*1c230*/  SHF.R.S32.HI R13, RZ, 0x1f, R13 ;  /* 0x0000001fff0d7819 */ /* 0x000fe4000001140d */
[----:B------:R-:W-:Y:S02]  /*1c240*/  IADD3 R15, R242, 0x60, RZ ;  /* 0x00000060f20f7810 */ /* 0x000fe40007ffe0ff */
[----:B------:R-:W-:Y:S02]  /*1c250*/  ISETP.GE.AND P1, PT, R12, c[0x0][0x3c8], PT ;  /* 0x0000f2000c007a0c */ /* 0x000fe40003f26270 */
[----:B------:R-:W-:-:S02]  /*1c260*/  @!P5 LEA.HI.X R9, R5, R4, R13, 0x2, P0 ;  /* 0x000000040509d211 */ /* 0x000fc400000f140d */
[----:B------:R-:W-:Y:S02]  /*1c270*/  SHF.R.S32.HI R15, RZ, 0x1f, R15 ;  /* 0x0000001fff0f7819 */ /* 0x000fe4000001140f */
[C---:B------:R-:W-:Y:S01]  /*1c280*/  IADD3 R11, R242.reuse, 0x70, RZ ;  /* 0x00000070f20b7810 */ /* 0x040fe20007ffe0ff */
[----:B------:R1:W-:Y:S01]  /*1c290*/  @!P5 ST.E.64 [R8.64], R126 ;  /* 0x0000007e0800d985 */ /* 0x0003e2000c101b08 */
[C---:B------:R-:W-:Y:S02]  /*1c2a0*/  IADD3 R13, R242.reuse, 0x68, RZ ;  /* 0x00000068f20d7810 */ /* 0x040fe40007ffe0ff */
        /* <DEDUP_REMOVED lines=14> */
[C---:B-1----:R-:W-:Y:S02]  /*1c390*/  @!P2 LEA R8, P3, R11.reuse, R0, 0x2 ;  /* 0x000000000b08a211 */ /* 0x042fe400078610ff */
[C---:B------:R-:W-:Y:S02]  /*1c3a0*/  IADD3 R14, R242.reuse, 0x88, RZ ;  /* 0x00000088f20e7810 */ /* 0x040fe40007ffe0ff */
        /* <DEDUP_REMOVED lines=18> */
[----:B------:R-:W-:Y:S01]  /*1c4d0*/  IADD3 R11, R242, 0x90, RZ ;  /* 0x00000090f20b7810 */ /* 0x000fe20007ffe0ff */
        /* <DEDUP_REMOVED lines=9> */
[----:B--2---:R-:W-:Y:S02]  /*1c570*/  @!P4 LEA R2, P6, R10, R0, 0x2 ;  /* 0x000000000a02c211 */ /* 0x004fe400078c10ff */
        /* <DEDUP_REMOVED lines=23> */
[----:B------:R-:W-:Y:S02]  /*1c6f0*/  @!P0 LEA.HI.X R3, R5, R4, R12, 0x2, P4 ;  /* 0x0000000405038211 */ /* 0x000fe400020f140c */
[----:B------:R-:W-:Y:S01]  /*1c700*/  IADD3 R5, R242, 0xb8, RZ ;  /* 0x000000b8f2057810 */ /* 0x000fe20007ffe0ff */
[----:B------:R1:W-:Y:S04]  /*1c710*/  @!P1 ST.E.64 [R6.64], R74 ;  /* 0x0000004a06009985 */ /* 0x0003e8000c101b08 */
[----:B------:R1:W-:Y:S01]  /*1c720*/  @!P0 ST.E.64 [R2.64], R58 ;  /* 0x0000003a02008985 */ /* 0x0003e2000c101b08 */
[----:B------:R-:W-:-:S13]  /*1c730*/  ISETP.GE.AND P0, PT, R5, c[0x0][0x3c8], PT ;  /* 0x0000f20005007a0c */ /* 0x000fda0003f06270 */
[----:B------:R-:W-:Y:S05]  /*1c740*/  @P0 BRA `(.L_x_1431) ;  /* 0x00000c9000000947 */ /* 0x000fea0003800000 */
[----:B------:R-:W-:Y:S02]  /*1c750*/  IADD3 R12, R242, 0xb8, RZ ;  /* 0x000000b8f20c7810 */ /* 0x000fe40007ffe0ff */
[----:B-1----:R-:W-:Y:S02]  /*1c760*/  LEA R2, P0, R5, R0, 0x2 ;  /* 0x0000000005027211 */ /* 0x002fe400078010ff */
[----:B------:R-:W-:-:S04]  /*1c770*/  SHF.R.S32.HI R12, RZ, 0x1f, R12 ;  /* 0x0000001fff0c7819 */ /* 0x000fc8000001140c */
[----:B------:R-:W-:-:S05]  /*1c780*/  LEA.HI.X R3, R5, R4, R12, 0x2, P0 ;  /* 0x0000000405037211 */ /* 0x000fca00000f140c */
[----:B------:R1:W-:Y:S01]  /*1c790*/  ST.E.64 [R2.64], R50 ;  /* 0x0000003202007985 */ /* 0x0003e2000c101b08 */
[----:B------:R-:W-:Y:S05]  /*1c7a0*/  BRA `(.L_x_1431) ;  /* 0x00000c3000007947 */ /* 0x000fea0003800000 */
.L_x_1416:
        /* <DEDUP_REMOVED lines=16> */
[----:B-----5:R3:W4:Y:S04]  /*1c8b0*/  LDG.E R15, [R2.64] ;  /* 0x00000008020f7981 */ /* 0x020728000c1e1900 */
[----:B--23--:R-:W4:Y:S02]  /*1c8c0*/  LDG.E R2, [R2.64+0x4] ;  /* 0x0000040802027981 */ /* 0x00cf24000c1e1900 */
[----:B----4-:R-:W-:Y:S02]  /*1c8d0*/  IADD3 R15, -R15, R2, RZ ;  /* 0x000000020f0f7210 */ /* 0x010fe40007ffe1ff */
.L_x_1437:
        /* <DEDUP_REMOVED lines=12> */
[----:B------:R-:W2:Y:S01]  /*1c9a0*/  LDL.LU R22, [R1] ;  /* 0x0000000001167983 */ /* 0x000ea20000300800 */
[----:B------:R-:W-:Y:S01]  /*1c9b0*/  IMAD.MOV.U32 R2, RZ, RZ, 0x368 ;  /* 0x00000368ff027424 */ /* 0x000fe200078e00ff */
[----:B------:R-:W-:-:S04]  /*1c9c0*/  ISETP.GT.AND P2, PT, R19, 0x1, PT ;  /* 0x000000011300780c */ /* 0x000fc80003f44270 */
[----:B------:R-:W-:-:S04]  /*1c9d0*/  SEL R2, R2, 0x328, P2 ;  /* 0x0000032802027807 */ /* 0x000fc80001000000 */
[----:B------:R3:W4:Y:S08]  /*1c9e0*/  LDC.64 R10, c[0x0][R2+0x170] ;  /* 0x00005c00020a7b82 */ /* 0x0007300000000a00 */
[----:B------:R3:W5:Y:S08]  /*1c9f0*/  LDC.64 R8, c[0x0][R2+0x168] ;  /* 0x00005a0002087b82 */ /* 0x0007700000000a00 */
[----:B------:R3:W1:Y:S08]  /*1ca00*/  LDC.64 R16, c[0x0][R2+0x178] ;  /* 0x00005e0002107b82 */ /* 0x0006700000000a00 */
[----:B------:R3:W1:Y:S02]  /*1ca10*/  LDC.64 R12, c[0x0][R2+0x160] ;  /* 0x00005800020c7b82 */ /* 0x0006640000000a00 */
[----:B---3--:R-:W-:-:S02]  /*1ca20*/  IMAD.MOV.U32 R2, RZ, RZ, c[0x0][0x4e8] ;  /* 0x00013a00ff027624 */ /* 0x008fc400078e00ff */
        /* <DEDUP_REMOVED lines=13> */
[----:B------:R-:W-:-:S03]  /*1cb00*/  IADD3.X R11, R7, R11, R18, P1, P0 ;  /* 0x0000000b070b7210 */ /* 0x000fc60000fe0412 */
[----:B------:R-:W-:-:S05]  /*1cb10*/  IMAD R6, R6, c[0x0][0x4e8], R14 ;  /* 0x00013a0006067a24 */ /* 0x000fca00078e020e */
[----:B------:R-:W-:Y:S02]  /*1cb20*/  SHF.R.S32.HI R7, RZ, 0x1f, R6 ;  /* 0x0000001fff077819 */ /* 0x000fe40000011406 */
[----:B--2---:R-:W-:-:S05]  /*1cb30*/  SEL R5, R22, RZ, P2 ;  /* 0x000000ff16057207 */ /* 0x004fca0001000000 */
[-C--:B-1----:R-:W-:Y:S02]  /*1cb40*/  IMAD R10, R17, R5.reuse, RZ ;  /* 0x00000005110a7224 */ /* 0x082fe400078e02ff */
[----:B------:R-:W-:Y:S01]  /*1cb50*/  IMAD.WIDE.U32 R8, R16, R5, RZ ;  /* 0x0000000510087225 */ /* 0x000fe200078e00ff */
[----:B------:R-:W-:-:S04]  /*1cb60*/  SHF.R.S32.HI R5, RZ, 0x1f, R2 ;  /* 0x0000001fff057819 */ /* 0x000fc80000011402 */
[----:B------:R-:W-:Y:S01]  /*1cb70*/  IADD3 R9, R9, R10, RZ ;  /* 0x0000000a09097210 */ /* 0x000fe20007ffe0ff */
[----:B------:R-:W-:Y:S01]  /*1cb80*/  IMAD.MOV.U32 R10, RZ, RZ, c[0x0][0x4a8] ;  /* 0x00012a00ff0a7624 */ /* 0x000fe200078e00ff */
[----:B------:R-:W-:Y:S01]  /*1cb90*/  IADD3 R8, P1, P0, R2, R21, R8 ;  /* 0x0000001502087210 */ /* 0x000fe2000783e008 */
[----:B------:R-:W-:-:S03]  /*1cba0*/  IMAD R2, R13, R6, RZ ;  /* 0x000000060d027224 */ /* 0x000fc600078e02ff */
[----:B------:R-:W-:Y:S01]  /*1cbb0*/  IADD3.X R9, R5, R11, R9, P1, P0 ;  /* 0x0000000b05097210 */ /* 0x000fe20000fe0409 */
[----:B------:R-:W-:Y:S01]  /*1cbc0*/  IMAD R2, R12, R7, R2 ;  /* 0x000000070c027224 */ /* 0x000fe200078e0202 */
[----:B------:R-:W-:-:S03]  /*1cbd0*/  MOV R5, c[0x0][0x4ac] ;  /* 0x00012b0000057a02 */ /* 0x000fc60000000f00 */
[----:B------:R-:W-:Y:S01]  /*1cbe0*/  IMAD.WIDE.U32 R6, R12, R6, R8 ;  /* 0x000000060c067225 */ /* 0x000fe200078e0008 */
[----:B------:R-:W-:Y:S02]  /*1cbf0*/  SEL R8, R10, c[0x0][0x450], P2 ;  /* 0x000114000a087a07 */ /* 0x000fe40001000000 */
[----:B------:R-:W-:Y:S01]  /*1cc00*/  SEL R5, R5, c[0x0][0x454], P2 ;  /* 0x0001150005057a07 */ /* 0x000fe20001000000 */
[----:B------:R-:W-:Y:S01]  /*1cc10*/  IMAD.IADD R2, R7, 0x1, R2 ;  /* 0x0000000107027824 */ /* 0x000fe200078e0202 */
[----:B------:R-:W-:-:S04]  /*1cc20*/  LEA R8, P0, R6, R8, 0x2 ;  /* 0x0000000806087211 */ /* 0x000fc800078010ff */
[----:B------:R-:W-:Y:S02]  /*1cc30*/  LEA.HI.X R9, R6, R5, R2, 0x2, P0 ;  /* 0x0000000506097211 */ /* 0x000fe400000f1402 */
[----:B------:R-:W-:-:S05]  /*1cc40*/  MOV R2, 0xff800000 ;  /* 0xff80000000027802 */ /* 0x000fca0000000f00 */
[----:B------:R1:W-:Y:S02]  /*1cc50*/  STG.E [R8.64], R2 ;  /* 0x0000000208007986 */ /* 0x0003e4000c101908 */
.L_x_1439:
[----:B------:R-:W-:Y:S05]  /*1cc60*/  BSYNC B0 ;  /* 0x0000000000007941 */ /* 0x000fea0003800000 */
.L_x_1438:
[----:B------:R-:W-:-:S13]  /*1cc70*/  ISETP.GT.AND P0, PT, R19, 0x1, PT ;  /* 0x000000011300780c */ /* 0x000fda0003f04270 */
[----:B------:R-:W-:Y:S05]  /*1cc80*/  @P0 BRA `(.L_x_1431) ;  /* 0x0000075000000947 */ /* 0x000fea0003800000 */
[----:B------:R-:W-:Y:S01]  /*1cc90*/  MOV R5, c[0x0][0x4e8] ;  /* 0x00013a0000057a02 */ /* 0x000fe20000000f00 */
[----:B-1----:R-:W-:Y:S01]  /*1cca0*/  IMAD R2, R18, c[0x0][0x3a0], RZ ;  /* 0x0000e80012027a24 */ /* 0x002fe200078e02ff */
[----:B------:R-:W1:Y:S01]  /*1ccb0*/  S2R R11, SR_TID.X ;  /* 0x00000000000b7919 */ /* 0x000e620000002100 */
[----:B------:R-:W-:Y:S01]  /*1ccc0*/  IMAD.WIDE.U32 R6, R0, c[0x0][0x3a0], RZ ;  /* 0x0000e80000067a25 */ /* 0x000fe200078e00ff */
[----:B------:R-:W-:-:S03]  /*1ccd0*/  ISETP.NE.AND P0, PT, R5, 0x1, PT ;  /* 0x000000010500780c */ /* 0x000fc60003f05270 */
[----:B------:R-:W-:Y:S01]  /*1cce0*/  IMAD R0, R0, c[0x0][0x3a4], R2 ;  /* 0x0000e90000007a24 */ /* 0x000fe200078e0202 */
[----:B------:R-:W-:Y:S01]  /*1ccf0*/  IADD3 R2, R220, R239, RZ ;  /* 0x000000efdc027210 */ /* 0x000fe20007ffe0ff */
        /* <DEDUP_REMOVED lines=8> */
[----:B------:R-:W-:Y:S01]  /*1cd80*/  SHF.R.S32.HI R8, RZ, 0x1f, R0 ;  /* 0x0000001fff087819 */ /* 0x000fe20000011400 */
[----:B------:R-:W-:Y:S01]  /*1cd90*/  IMAD.MOV.U32 R4, RZ, RZ, R6 ;  /* 0x000000ffff047224 */ /* 0x000fe200078e0006 */
[----:B-1----:R-:W-:-:S03]  /*1cda0*/  SHF.R.S32.HI R10, RZ, 0x1f, R11 ;  /* 0x0000001fff0a7819 */ /* 0x002fc6000001140b */
[----:B------:R-:W-:Y:S01]  /*1cdb0*/  IMAD.WIDE.U32 R6, R3, c[0x0][0x3f0], R4 ;  /* 0x0000fc0003067a25 */ /* 0x000fe200078e0004 */
[----:B------:R-:W-:Y:S02]  /*1cdc0*/  IADD3 R4, -R0, RZ, RZ ;  /* 0x000000ff00047210 */ /* 0x000fe40007ffe1ff */
[----:B------:R-:W-:Y:S01]  /*1cdd0*/  LEA.HI R10, R10, R11, RZ, 0x3 ;  /* 0x0000000b0a0a7211 */ /* 0x000fe200078f18ff */
[----:B------:R-:W-:Y:S01]  /*1cde0*/  IMAD R5, R8, c[0x0][0x3e0], RZ ;  /* 0x0000f80008057a24 */ /* 0x000fe200078e02ff */
[----:B------:R-:W-:Y:S01]  /*1cdf0*/  IADD3 R3, R7, R9, RZ ;  /* 0x0000000907037210 */ /* 0x000fe20007ffe0ff */
[----:B------:R-:W-:Y:S01]  /*1ce00*/  IMAD R4, R4, c[0x0][0x4e8], R2 ;  /* 0x00013a0004047a24 */ /* 0x000fe200078e0202 */
[----:B------:R-:W-:Y:S01]  /*1ce10*/  SHF.R.S32.HI R10, RZ, 0x3, R10 ;  /* 0x00000003ff0a7819 */ /* 0x000fe2000001140a */
[----:B------:R-:W-:Y:S02]  /*1ce20*/  IMAD.MOV.U32 R2, RZ, RZ, R6 ;  /* 0x000000ffff027224 */ /* 0x000fe400078e0006 */
[----:B------:R-:W-:-:S02]  /*1ce30*/  IMAD R5, R0, c[0x0][0x3e4], R5 ;  /* 0x0000f90000057a24 */ /* 0x000fc400078e0205 */
[----:B------:R-:W-:Y:S01]  /*1ce40*/  IMAD.WIDE.U32 R2, R0, c[0x0][0x3e0], R2 ;  /* 0x0000f80000027a25 */ /* 0x000fe200078e0002 */
[----:B------:R-:W-:-:S04]  /*1ce50*/  SHF.R.S32.HI R0, RZ, 0x1f, R4 ;  /* 0x0000001fff007819 */ /* 0x000fc80000011404 */
[----:B------:R-:W-:Y:S01]  /*1ce60*/  IADD3 R3, R3, R5, RZ ;  /* 0x0000000503037210 */ /* 0x000fe20007ffe0ff */
[----:B------:R-:W-:-:S04]  /*1ce70*/  IMAD R0, R0, c[0x0][0x3d8], RZ ;  /* 0x0000f60000007a24 */ /* 0x000fc800078e02ff */
[----:B------:R-:W-:-:S04]  /*1ce80*/  IMAD.WIDE.U32 R2, R4, c[0x0][0x3d8], R2 ;  /* 0x0000f60004027a25 */ /* 0x000fc800078e0002 */
[----:B------:R-:W-:Y:S01]  /*1ce90*/  IMAD R4, R4, c[0x0][0x3dc], R0 ;  /* 0x0000f70004047a24 */ /* 0x000fe200078e0200 */
[----:B------:R-:W-:-:S04]  /*1cea0*/  LEA R7, P0, R2, c[0x0][0x380], 0x1 ;  /* 0x0000e00002077a11 */ /* 0x000fc800078008ff */
[----:B------:R-:W-:Y:S02]  /*1ceb0*/  IADD3 R6, R3, R4, RZ ;  /* 0x0000000403067210 */ /* 0x000fe40007ffe0ff */
[----:B------:R-:W-:Y:S02]  /*1cec0*/  IADD3 R4, R10, R239, RZ ;  /* 0x000000ef0a047210 */ /* 0x000fe40007ffe0ff */
[----:B------:R-:W-:Y:S01]  /*1ced0*/  LEA.HI.X R6, R2, c[0x0][0x384], R6, 0x1, P0 ;  /* 0x0000e10002067a11 */ /* 0x000fe200000f0c06 */
[----:B------:R-:W-:Y:S05]  /*1cee0*/  BRA.DIV ~URZ, `(.L_x_1440) ;  /* 0x000039427f007947 */ /* 0x000fea000b800000 */
[----:B------:R1:W2:Y:S02]  /*1cef0*/  SHFL.IDX PT, R8, R6, RZ, 0x181f ;  /* 0x00181fff06087589 */ /* 0x0002a400000e0000 */
.L_x_1509:
[----:B------:R-:W-:Y:S05]  /*1cf00*/  BRA.DIV ~URZ, `(.L_x_1441) ;  /* 0x000039927f007947 */ /* 0x000fea000b800000 */
[----:B------:R3:W4:Y:S02]  /*1cf10*/  SHFL.IDX PT, R0, R7, RZ, 0x181f ;  /* 0x00181fff07007589 */ /* 0x00072400000e0000 */
.L_x_1510:
        /* <DEDUP_REMOVED lines=16> */
.L_x_1443:
[----:B------:R-:W-:Y:S05]  /*1d020*/  BSYNC B0 ;  /* 0x0000000000007941 */ /* 0x000fea0003800000 */
.L_x_1442:
[----:B------:R-:W-:Y:S05]  /*1d030*/  BRA.DIV ~URZ, `(.L_x_1444) ;  /* 0x000038c27f007947 */ /* 0x000fea000b800000 */
[----:B--2---:R2:W1:Y:S04]  /*1d040*/  SHFL.IDX PT, R8, R6, 0x1, 0x181f ;  /* 0x00381f0006087f89 */ /* 0x00446800000e0000 */
[----:B----4-:R2:W4:Y:S02]  /*1d050*/  SHFL.IDX PT, R0, R7, 0x1, 0x181f ;  /* 0x00381f0007007f89 */ /* 0x01052400000e0000 */
.L_x_1511:
        /* <DEDUP_REMOVED lines=16> */
.L_x_1446:
[----:B------:R-:W-:Y:S05]  /*1d160*/  BSYNC B0 ;  /* 0x0000000000007941 */ /* 0x000fea0003800000 */
.L_x_1445:
[----:B------:R-:W-:Y:S05]  /*1d170*/  BRA.DIV ~URZ, `(.L_x_1447) ;  /* 0x000038427f007947 */ /* 0x000fea000b800000 */
[----:B-1----:R1:W2:Y:S02]  /*1d180*/  SHFL.IDX PT, R8, R6, 0x2, 0x181f ;  /* 0x00581f0006087f89 */ /* 0x0022a400000e0000 */
.L_x_1512:
[----:B------:R-:W-:Y:S05]  /*1d190*/  BRA.DIV ~URZ, `(.L_x_1448) ;  /* 0x000038927f007947 */ /* 0x000fea000b800000 */
[----:B----4-:R4:W1:Y:S02]  /*1d1a0*/  SHFL.IDX PT, R0, R7, 0x2, 0x181f ;  /* 0x00581f0007007f89 */ /* 0x01086400000e0000 */
.L_x_1513:
        /* <DEDUP_REMOVED lines=16> */
.L_x_1450:
[----:B------:R-:W-:Y:S05]  /*1d2b0*/  BSYNC B0 ;  /* 0x0000000000007941 */ /* 0x000fea0003800000 */
.L_x_1449:
[----:B------:R-:W-:Y:S05]  /*1d2c0*/  BRA.DIV ~URZ, `(.L_x_1451) ;  /* 0x000037c27f007947 */ /* 0x000fea000b800000 */
[----:B-12---:R-:W1:Y:S04]  /*1d2d0*/  SHFL.IDX PT, R6, R6, 0x3, 0x181f ;  /* 0x00781f0006067f89 */ /* 0x006e6800000e0000 */
[----:B---34-:R-:W2:Y:S02]  /*1d2e0*/  SHFL.IDX PT, R7, R7, 0x3, 0x181f ;  /* 0x00781f0007077f89 */ /* 0x018ea400000e0000 */
.L_x_1514:
[----:B------:R-:W-:-:S04]  /*1d2f0*/  IADD3 R4, R4, 0x60, RZ ;  /* 0x0000006004047810 */ /* 0x000fc80007ffe0ff */
        /* <DEDUP_REMOVED lines=14> */
.L_x_1431:
[----:B------:R-:W-:Y:S05]  /*1d3e0*/  BSYNC B1 ;  /* 0x0000000000017941 */ /* 0x000fea0003800000 */
.L_x_1415:
[----:B-1-3--:R-:W3:Y:S02]  /*1d3f0*/  LDL R0, [R1+0x54] ;  /* 0x0000540001007983 */ /* 0x00aee40000100800 */
[----:B---3--:R-:W-:-:S13]  /*1d400*/  ISETP.NE.AND P0, PT, R0, RZ, PT ;  /* 0x000000ff0000720c */ /* 0x008fda0003f05270 */
[----:B------:R-:W-:Y:S01]  /*1d410*/  @P0 WARPSYNC 0xffffffff ;  /* 0xffffffff00000948 */ /* 0x000fe20003800000 */
[----:B------:R-:W-:Y:S06]  /*1d420*/  @P0 BAR.SYNC.DEFER_BLOCKING 0x5, 0x100 ;  /* 0x0144000000000b1d */ /* 0x000fec0000010000 */
[----:B------:R-:W1:Y:S04]  /*1d430*/  @P0 LDS.128 R244, [0x18100] ;  /* 0x01810000fff40984 */ /* 0x000e680000000c00 */
[----:B------:R-:W-:Y:S06]  /*1d440*/  @P0 BAR.ARV 0x4, 0x100 ;  /* 0x0104000000000b1d */ /* 0x000fec0000002000 */
[----:B------:R-:W-:Y:S05]  /*1d450*/  @P0 BRA `(.L_x_1452) ;  /* 0x00000f6000000947 */ /* 0x000fea0003800000 */
[----:B------:R-:W3:Y:S01]  /*1d460*/  S2R R0, SR_TID.X ;  /* 0x0000000000007919 */ /* 0x000ee20000002100 */
[----:B------:R-:W-:Y:S01]  /*1d470*/  IMAD.MOV.U32 R8, RZ, RZ, RZ ;  /* 0x000000ffff087224 */ /* 0x000fe200078e00ff */
[----:B---3--:R-:W-:-:S04]  /*1d480*/  LOP3.LUT R13, R0, 0x1f, RZ, 0xc0, !PT ;  /* 0x0000001f000d7812 */ /* 0x008fc800078ec0ff */
[----:B------:R-:W-:Y:S01]  /*1d490*/  ISETP.NE.AND P6, PT, R13, 0x1f, PT ;  /* 0x0000001f0d00780c */ /* 0x000fe20003fc5270 */
[----:B------:R-:W-:Y:S10]  /*1d4a0*/  BRA.DIV ~URZ, `(.L_x_1453) ;  /* 0x000036b27f007947 */ /* 0x000ff4000b800000 */
[----:B------:R3:W4:Y:S02]  /*1d4b0*/  SHFL.IDX PT, R9, R28, RZ, 0x1f ;  /* 0x00001fff1c097589 */ /* 0x00072400000e0000 */
.L_x_1515:
[----:B------:R-:W-:Y:S05]  /*1d4c0*/  BRA.DIV ~URZ, `(.L_x_1454) ;  /* 0x000037027f007947 */ /* 0x000fea000b800000 */
[----:B------:R3:W4:Y:S02]  /*1d4d0*/  SHFL.IDX PT, R6, R28, 0x1, 0x1f ;  /* 0x00201f001c067f89 */ /* 0x00072400000e0000 */
.L_x_1516:
[----:B-1----:R-:W-:Y:S02]  /*1d4e0*/  IMAD.IADD R0, R247, 0x1, R13 ;  /* 0x00000001f7007824 */ /* 0x002fe400078e020d */
[----:B--2-4-:R-:W-:-:S03]  /*1d4f0*/  IMAD.MOV.U32 R7, RZ, RZ, RZ ;  /* 0x000000ffff077224 */ /* 0x014fc600078e00ff */
[----:B------:R-:W-:-:S13]  /*1d500*/  ISETP.GE.OR P0, PT, R0, c[0x0][0x53c], !P6 ;  /* 0x00014f0000007a0c */ /* 0x000fda0007706670 */
[----:B------:R-:W-:Y:S01]  /*1d510*/  @!P0 MOV R2, 0x4 ;  /* 0x0000000400028802 */ /* 0x000fe20000000f00 */
[----:B------:R-:W-:-:S04]  /*1d520*/  @!P0 IMAD.MOV.U32 R4, RZ, RZ, 0x4 ;  /* 0x00000004ff048424 */ /* 0x000fc800078e00ff */
[----:B------:R-:W-:-:S04]  /*1d530*/  @!P0 IMAD.WIDE R4, R0, R4, c[0x0][0x580] ;  /* 0x0001600000048625 */ /* 0x000fc800078e0204 */
[----:B------:R-:W-:Y:S01]  /*1d540*/  @!P0 IMAD.WIDE R2, R0, R2, c[0x0][0x578] ;  /* 0x00015e0000028625 */ /* 0x000fe200078e0202 */
[----:B------:R-:W2:Y:S04]  /*1d550*/  @!P0 LDG.E R7, [R4.64] ;  /* 0x0000000804078981 */ /* 0x000ea8000c1e1900 */
[----:B------:R-:W2:Y:S01]  /*1d560*/  @!P0 LDG.E R8, [R2.64] ;  /* 0x0000000802088981 */ /* 0x000ea2000c1e1900 */
[C---:B------:R-:W-:Y:S02]  /*1d570*/  ISETP.GE.U32.AND P4, PT, R13.reuse, 0x10, PT ;  /* 0x000000100d00780c */ /* 0x040fe40003f86070 */
[C---:B------:R-:W-:Y:S02]  /*1d580*/  ISETP.GE.U32.AND P3, PT, R13.reuse, 0x8, PT ;  /* 0x000000080d00780c */ /* 0x040fe40003f66070 */
[----:B------:R-:W-:-:S02]  /*1d590*/  ISETP.GE.U32.AND P2, PT, R13, 0x4, PT ;  /* 0x000000040d00780c */ /* 0x000fc40003f46070 */
[C---:B------:R-:W-:Y:S02]  /*1d5a0*/  ISETP.GE.U32.AND P1, PT, R13.reuse, 0x2, PT ;  /* 0x000000020d00780c */ /* 0x040fe40003f26070 */
[----:B------:R-:W-:Y:S02]  /*1d5b0*/  ISETP.NE.AND P5, PT, R13, RZ, PT ;  /* 0x000000ff0d00720c */ /* 0x000fe40003fa5270 */
[----:B------:R-:W-:Y:S01]  /*1d5c0*/  MOV R12, RZ ;  /* 0x000000ff000c7202 */ /* 0x000fe20000000f00 */
[----:B--2---:R-:W-:Y:S01]  /*1d5d0*/  IMAD R0, R8, R7, RZ ;  /* 0x0000000708007224 */ /* 0x004fe200078e02ff */
[----:B------:R-:W-:Y:S07]  /*1d5e0*/  BRA.DIV ~URZ, `(.L_x_1455) ;  /* 0x000036527f007947 */ /* 0x000fee000b800000 */
[----:B------:R1:W2:Y:S02]  /*1d5f0*/  SHFL.UP PT, R4, R0, 0x1, RZ ;  /* 0x0420000000047989 */ /* 0x0002a400000e00ff */
.L_x_1517:
        /* <DEDUP_REMOVED lines=16> */
.L_x_1518:
[----:B--2---:R-:W-:Y:S01]  /*1d700*/  IMAD R0, R0, c[0x0][0x538], RZ ;  /* 0x00014e0000007a24 */ /* 0x004fe200078e02ff */
[----:B------:R-:W-:Y:S04]  /*1d710*/  BSSY B1, `(.L_x_1457) ;  /* 0x00000c5000017945 */ /* 0x000fe80003800000 */
[----:B------:R-:W-:-:S04]  /*1d720*/  IADD3 R6, R0, R6, RZ ;  /* 0x0000000600067210 */ /* 0x000fc80007ffe0ff */
[----:B------:R-:W-:-:S13]  /*1d730*/  ISETP.GT.AND P0, PT, R6, R9, PT ;  /* 0x000000090600720c */ /* 0x000fda0003f04270 */
[----:B------:R-:W-:Y:S05]  /*1d740*/  @P0 BRA `(.L_x_1458) ;  /* 0x0000025000000947 */ /* 0x000fea0003800000 */
.L_x_1462:
        /* <DEDUP_REMOVED lines=17> */
.L_x_1519:
        /* <DEDUP_REMOVED lines=16> */
.L_x_1520:
[----:B--2---:R-:W-:-:S05]  /*1d960*/  IMAD R0, R0, c[0x0][0x538], RZ ;  /* 0x00014e0000007a24 */ /* 0x004fca00078e02ff */
[----:B------:R-:W-:-:S04]  /*1d970*/  IADD3 R6, R0, R6, RZ ;  /* 0x0000000600067210 */ /* 0x000fc80007ffe0ff */
[----:B------:R-:W-:-:S13]  /*1d980*/  ISETP.GT.AND P0, PT, R6, R9, PT ;  /* 0x000000090600720c */ /* 0x000fda0003f04270 */
[----:B-1-3--:R-:W-:Y:S05]  /*1d990*/  @!P0 BRA `(.L_x_1462) ;  /* 0xfffffdb000008947 */ /* 0x00afea000383ffff */
.L_x_1458:
[----:B------:R-:W-:-:S05]  /*1d9a0*/  IADD3 R11, -R0, R6, RZ ;  /* 0x00000006000b7210 */ /* 0x000fca0007ffe1ff */
[----:B------:R-:W-:-:S05]  /*1d9b0*/  IMAD R0, R4, c[0x0][0x538], R11 ;  /* 0x00014e0004007a24 */ /* 0x000fca00078e020b */
[----:B------:R-:W-:Y:S01]  /*1d9c0*/  ISETP.GT.AND P0, PT, R0, R9, PT ;  /* 0x000000090000720c */ /* 0x000fe20003f04270 */
[----:B------:R-:W-:-:S12]  /*1d9d0*/  BRA.DIV ~URZ, `(.L_x_1463) ;  /* 0x000036327f007947 */ /* 0x000fd8000b800000 */
[----:B------:R-:W-:-:S04]  /*1d9e0*/  VOTE.ANY R10, PT, !P0 ;  /* 0x00000000000a7806 */ /* 0x000fc800040e0100 */
.L_x_1521:
[----:B------:R-:W2:Y:S02]  /*1d9f0*/  POPC R6, R10 ;  /* 0x0000000a00067309 */ /* 0x000ea40000000000 */
[----:B--2---:R-:W-:Y:S01]  /*1da00*/  IADD3 R247, R6, R247, RZ ;  /* 0x000000f706f77210 */ /* 0x004fe20007ffe0ff */
[----:B------:R-:W-:Y:S05]  /*1da10*/  BRA.DIV ~URZ, `(.L_x_1464) ;  /* 0x000036427f007947 */ /* 0x000fea000b800000 */
[----:B------:R2:W4:Y:S04]  /*1da20*/  SHFL.IDX PT, R7, R7, R6, 0x1f ;  /* 0x00001f0607077589 */ /* 0x00052800000e0000 */
[----:B------:R2:W1:Y:S02]  /*1da30*/  SHFL.IDX PT, R5, R8, R6, 0x1f ;  /* 0x00001f0608057589 */ /* 0x00046400000e0000 */
.L_x_1522:
[----:B------:R-:W-:Y:S01]  /*1da40*/  ISETP.NE.AND P0, PT, R10, RZ, PT ;  /* 0x000000ff0a00720c */ /* 0x000fe20003f05270 */
[----:B------:R-:W-:-:S12]  /*1da50*/  BSSY B0, `(.L_x_1465) ;  /* 0x0000005000007945 */ /* 0x000fd80003800000 */
[----:B------:R-:W-:Y:S05]  /*1da60*/  @!P0 BRA `(.L_x_1466) ;  /* 0x0000003000008947 */ /* 0x000fea0003800000 */
[----:B--2---:R-:W-:Y:S01]  /*1da70*/  IADD3 R6, R6, -0x1, RZ ;  /* 0xffffffff06067810 */ /* 0x004fe20007ffe0ff */
[----:B------:R-:W-:Y:S05]  /*1da80*/  BRA.DIV ~URZ, `(.L_x_1467) ;  /* 0x000036a27f007947 */ /* 0x000fea000b800000 */
[----:B------:R2:W3:Y:S02]  /*1da90*/  SHFL.IDX PT, R12, R4, R6, 0x1f ;  /* 0x00001f06040c7589 */ /* 0x0004e400000e0000 */
.L_x_1466:
[----:B------:R-:W-:Y:S05]  /*1daa0*/  BSYNC B0 ;  /* 0x0000000000007941 */ /* 0x000fea0003800000 */
.L_x_1465:
[----:B-1----:R-:W-:Y:S01]  /*1dab0*/  ISETP.NE.AND P0, PT, R5, 0x1, PT ;  /* 0x000000010500780c */ /* 0x002fe20003f05270 */
[----:B---3--:R-:W-:Y:S01]  /*1dac0*/  IMAD R244, R12, c[0x0][0x538], R11 ;  /* 0x00014e000cf47a24 */ /* 0x008fe200078e020b */
[----:B------:R-:W-:Y:S04]  /*1dad0*/  BSSY B0, `(.L_x_1468) ;  /* 0x0000081000007945 */ /* 0x000fe80003800000 */
[----:B------:R-:W-:-:S07]  /*1dae0*/  IADD3 R3, -R244, R9, RZ ;  /* 0x00000009f4037210 */ /* 0x000fce0007ffe1ff */
[----:B------:R-:W-:Y:S05]  /*1daf0*/  @!P0 BRA `(.L_x_1469) ;  /* 0x000003e000008947 */ /* 0x000fea0003800000 */
[-C--:B----4-:R-:W-:Y:S01]  /*1db00*/  IABS R2, R7.reuse ;  /* 0x0000000700027213 */ /* 0x090fe20000000000 */
[----:B--2---:R-:W-:Y:S01]  /*1db10*/  IMAD.MOV.U32 R8, RZ, RZ, RZ ;  /* 0x000000ffff087224 */ /* 0x004fe200078e00ff */
[----:B------:R-:W-:Y:S02]  /*1db20*/  IABS R10, R7 ;  /* 0x00000007000a7213 */ /* 0x000fe40000000000 */
[----:B------:R-:W1:Y:S08]  /*1db30*/  I2F.RP R0, R2 ;  /* 0x0000000200007306 */ /* 0x000e700000209400 */
[----:B-1----:R-:W1:Y:S02]  /*1db40*/  MUFU.RCP R0, R0 ;  /* 0x0000000000007308 */ /* 0x002e640000001000 */
[----:B-1----:R-:W-:-:S06]  /*1db50*/  IADD3 R0, R0, 0xffffffe, RZ ;  /* 0x0ffffffe00007810 */ /* 0x002fcc0007ffe0ff */
[----:B------:R-:W1:Y:S02]  /*1db60*/  F2I.FTZ.U32.TRUNC.NTZ R9, R0 ;  /* 0x0000000000097305 */ /* 0x000e64000021f000 */
[----:B-1----:R-:W-:Y:S01]  /*1db70*/  IMAD.MOV R4, RZ, RZ, -R9 ;  /* 0x000000ffff047224 */ /* 0x002fe200078e0a09 */
[----:B------:R-:W-:-:S03]  /*1db80*/  IABS R0, R5 ;  /* 0x0000000500007213 */ /* 0x000fc60000000000 */
[----:B------:R-:W-:Y:S02]  /*1db90*/  IMAD.MOV.U32 R6, RZ, RZ, R4 ;  /* 0x000000ffff067224 */ /* 0x000fe400078e0004 */
[----:B------:R-:W-:Y:S01]  /*1dba0*/  IMAD.MOV.U32 R4, RZ, RZ, R0 ;  /* 0x000000ffff047224 */ /* 0x000fe200078e0000 */
[----:B------:R-:W-:Y:S01]  /*1dbb0*/  IABS R0, R3 ;  /* 0x0000000300007213 */ /* 0x000fe20000000000 */
[----:B------:R-:W-:Y:S02]  /*1dbc0*/  IMAD R6, R6, R2, RZ ;  /* 0x0000000206067224 */ /* 0x000fe400078e02ff */
[----:B------:R-:W1:Y:S02]  /*1dbd0*/  I2F.RP R11, R4 ;  /* 0x00000004000b7306 */ /* 0x000e640000209400 */
[----:B------:R-:W-:Y:S01]  /*1dbe0*/  IMAD.HI.U32 R9, R9, R6, R8 ;  /* 0x0000000609097227 */ /* 0x000fe200078e0008 */
[----:B------:R-:W-:-:S03]  /*1dbf0*/  MOV R6, R0 ;  /* 0x0000000000067202 */ /* 0x000fc60000000f00 */
[----:B------:R-:W-:-:S04]  /*1dc00*/  IMAD.MOV R0, RZ, RZ, -R10 ;  /* 0x000000ffff007224 */ /* 0x000fc800078e0a0a */
[----:B------:R-:W-:Y:S02]  /*1dc10*/  IMAD.MOV.U32 R8, RZ, RZ, R0 ;  /* 0x000000ffff087224 */ /* 0x000fe400078e0000 */
[----:B------:R-:W-:-:S04]  /*1dc20*/  IMAD.HI.U32 R0, R9, R6, RZ ;  /* 0x0000000609007227 */ /* 0x000fc800078e00ff */
[----:B------:R-:W-:Y:S02]  /*1dc30*/  IMAD R6, R0, R8, R6 ;  /* 0x0000000800067224 */ /* 0x000fe400078e0206 */
[----:B-1----:R-:W1:Y:S03]  /*1dc40*/  MUFU.RCP R8, R11 ;  /* 0x0000000b00087308 */ /* 0x002e660000001000 */
[----:B------:R-:W-:Y:S02]  /*1dc50*/  ISETP.GT.U32.AND P0, PT, R2, R6, PT ;  /* 0x000000060200720c */ /* 0x000fe40003f04070 */
[----:B-1----:R-:W-:-:S11]  /*1dc60*/  IADD3 R8, R8, 0xffffffe, RZ ;  /* 0x0ffffffe08087810 */ /* 0x002fd60007ffe0ff */
[----:B------:R-:W-:Y:S01]  /*1dc70*/  @!P0 IMAD.IADD R6, R6, 0x1, -R2 ;  /* 0x0000000106068824 */ /* 0x000fe200078e0a02 */
[----:B------:R-:W-:Y:S01]  /*1dc80*/  @!P0 IADD3 R0, R0, 0x1, RZ ;  /* 0x0000000100008810 */ /* 0x000fe20007ffe0ff */
[----:B------:R-:W1:Y:S01]  /*1dc90*/  F2I.FTZ.U32.TRUNC.NTZ R9, R8 ;  /* 0x0000000800097305 */ /* 0x000e62000021f000 */
[----:B------:R-:W-:Y:S02]  /*1dca0*/  ISETP.NE.AND P0, PT, R7, RZ, PT ;  /* 0x000000ff0700720c */ /* 0x000fe40003f05270 */
[----:B------:R-:W-:Y:S02]  /*1dcb0*/  ISETP.GE.U32.AND P2, PT, R6, R2, PT ;  /* 0x000000020600720c */ /* 0x000fe40003f46070 */
[----:B------:R-:W-:-:S04]  /*1dcc0*/  LOP3.LUT R2, R3, R7, RZ, 0x3c, !PT ;  /* 0x0000000703027212 */ /* 0x000fc800078e3cff */
[----:B------:R-:W-:-:S07]  /*1dcd0*/  ISETP.GE.AND P1, PT, R2, RZ, PT ;  /* 0x000000ff0200720c */ /* 0x000fce0003f26270 */
[----:B------:R-:W-:Y:S02]  /*1dce0*/  @P2 IADD3 R0, R0, 0x1, RZ ;  /* 0x0000000100002810 */ /* 0x000fe40007ffe0ff */
[----:B-1----:R-:W-:Y:S02]  /*1dcf0*/  IADD3 R2, RZ, -R9, RZ ;  /* 0x80000009ff027210 */ /* 0x002fe40007ffe0ff */
[----:B------:R-:W-:Y:S02]  /*1dd00*/  MOV R8, RZ ;  /* 0x000000ff00087202 */ /* 0x000fe40000000f00 */
[----:B------:R-:W-:Y:S01]  /*1dd10*/  @!P1 IMAD.MOV R0, RZ, RZ, -R0 ;  /* 0x000000ffff009224 */ /* 0x000fe200078e0a00 */
[----:B------:R-:W-:Y:S01]  /*1dd20*/  @!P0 LOP3.LUT R0, RZ, R7, RZ, 0x33, !PT ;  /* 0x00000007ff008212 */ /* 0x000fe200078e33ff */
[----:B------:R-:W-:Y:S01]  /*1dd30*/  IMAD.MOV.U32 R6, RZ, RZ, R2 ;  /* 0x000000ffff067224 */ /* 0x000fe200078e0002 */
[----:B------:R-:W-:Y:S02]  /*1dd40*/  IABS R2, R5 ;  /* 0x0000000500027213 */ /* 0x000fe40000000000 */
[----:B------:R-:W-:Y:S01]  /*1dd50*/  IABS R11, R0 ;  /* 0x00000000000b7213 */ /* 0x000fe20000000000 */
[----:B------:R-:W-:-:S02]  /*1dd60*/  IMAD R6, R6, R4, RZ ;  /* 0x0000000406067224 */ /* 0x000fc400078e02ff */
        /* <DEDUP_REMOVED lines=10> */
[----:B------:R-:W-:Y:S01]  /*1de10*/  ISETP.GE.U32.AND P2, PT, R6, R4, PT ;  /* 0x000000040600720c */ /* 0x000fe20003f46070 */
[----:B------:R-:W-:Y:S01]  /*1de20*/  IMAD.MOV R6, RZ, RZ, -R0 ;  /* 0x000000ffff067224 */ /* 0x000fe200078e0a00 */
        /* <DEDUP_REMOVED lines=11> */
.L_x_1469:
[----:B--2---:R-:W-:-:S04]  /*1dee0*/  IMAD.MOV.U32 R4, RZ, RZ, 0x4 ;  /* 0x00000004ff047424 */ /* 0x004fc800078e00ff */
[----:B------:R-:W-:-:S05]  /*1def0*/  IMAD.WIDE R4, R247, R4, c[0x0][0x590] ;  /* 0x00016400f7047625 */ /* 0x000fca00078e0204 */
[----:B------:R1:W2:Y:S01]  /*1df00*/  LDG.E R6, [R4.64] ;  /* 0x0000000804067981 */ /* 0x0002a2000c1e1900 */
[----:B------:R-:W-:Y:S01]  /*1df10*/  IABS R2, R3 ;  /* 0x0000000300027213 */ /* 0x000fe20000000000 */
[----:B-1----:R-:W-:Y:S02]  /*1df20*/  IMAD.MOV.U32 R4, RZ, RZ, RZ ;  /* 0x000000ffff047224 */ /* 0x002fe400078e00ff */
[----:B--2-4-:R-:W-:-:S05]  /*1df30*/  IMAD R11, R6, R7, RZ ;  /* 0x00000007060b7224 */ /* 0x014fca00078e02ff */
        /* <DEDUP_REMOVED lines=8> */
[----:B------:R-:W-:-:S04]  /*1dfc0*/  IMAD R0, R0, R8, RZ ;  /* 0x0000000800007224 */ /* 0x000fc800078e02ff */
[----:B------:R-:W-:-:S04]  /*1dfd0*/  IMAD.HI.U32 R0, R5, R0, R4 ;  /* 0x0000000005007227 */ /* 0x000fc800078e0004 */
[----:B------:R-:W-:Y:S02]  /*1dfe0*/  IMAD.MOV R4, RZ, RZ, -R9 ;  /* 0x000000ffff047224 */ /* 0x000fe400078e0a09 */
[----:B------:R-:W-:-:S04]  /*1dff0*/  IMAD.HI.U32 R0, R0, R2, RZ ;  /* 0x0000000200007227 */ /* 0x000fc800078e00ff */
[----:B------:R-:W-:-:S05]  /*1e000*/  IMAD R2, R0, R4, R2 ;  /* 0x0000000400027224 */ /* 0x000fca00078e0202 */
[----:B------:R-:W-:-:S13]  /*1e010*/  ISETP.GT.U32.AND P0, PT, R8, R2, PT ;  /* 0x000000020800720c */ /* 0x000fda0003f04070 */
[-C--:B------:R-:W-:Y:S02]  /*1e020*/  @!P0 IADD3 R2, R2, -R8.reuse, RZ ;  /* 0x8000000802028210 */ /* 0x080fe40007ffe0ff */
[----:B------:R-:W-:Y:S02]  /*1e030*/  @!P0 IADD3 R0, R0, 0x1, RZ ;  /* 0x0000000100008810 */ /* 0x000fe40007ffe0ff */
[----:B------:R-:W-:Y:S01]  /*1e040*/  ISETP.GE.U32.AND P2, PT, R2, R8, PT ;  /* 0x000000080200720c */ /* 0x000fe20003f46070 */
[----:B------:R-:W-:Y:S01]  /*1e050*/  IMAD.MOV.U32 R8, RZ, RZ, RZ ;  /* 0x000000ffff087224 */ /* 0x000fe200078e00ff */
[----:B------:R-:W-:Y:S02]  /*1e060*/  LOP3.LUT R2, R3, R11, RZ, 0x3c, !PT ;  /* 0x0000000b03027212 */ /* 0x000fe400078e3cff */
[----:B------:R-:W-:Y:S02]  /*1e070*/  ISETP.NE.AND P0, PT, R11, RZ, PT ;  /* 0x000000ff0b00720c */ /* 0x000fe40003f05270 */
[----:B------:R-:W-:-:S07]  /*1e080*/  ISETP.GE.AND P1, PT, R2, RZ, PT ;  /* 0x000000ff0200720c */ /* 0x000fce0003f26270 */
[----:B------:R-:W-:-:S05]  /*1e090*/  @P2 IADD3 R0, R0, 0x1, RZ ;  /* 0x0000000100002810 */ /* 0x000fca0007ffe0ff */
[----:B------:R-:W-:-:S04]  /*1e0a0*/  IMAD.MOV.U32 R2, RZ, RZ, R0 ;  /* 0x000000ffff027224 */ /* 0x000fc800078e0000 */
[----:B------:R-:W-:Y:S01]  /*1e0b0*/  @!P1 IMAD.MOV R2, RZ, RZ, -R2 ;  /* 0x000000ffff029224 */ /* 0x000fe200078e0a02 */
[----:B------:R-:W-:-:S05]  /*1e0c0*/  @!P0 LOP3.LUT R2, RZ, R11, RZ, 0x33, !PT ;  /* 0x0000000bff028212 */ /* 0x000fca00078e33ff */
[----:B------:R-:W-:Y:S02]  /*1e0d0*/  IMAD R10, R6, R2, RZ ;  /* 0x00000002060a7224 */ /* 0x000fe400078e02ff */
[----:B------:R-:W-:-:S03]  /*1e0e0*/  IMAD.MOV R2, RZ, RZ, -R2 ;  /* 0x000000ffff027224 */ /* 0x000fc600078e0a02 */
[----:B------:R-:W-:-:S04]  /*1e0f0*/  IADD3 R0, -R10, c[0x0][0x538], RZ ;  /* 0x00014e000a007a10 */ /* 0x000fc80007ffe1ff */
[----:B------:R-:W-:-:S04]  /*1e100*/  IMNMX R0, R6, R0, PT ;  /* 0x0000000006007217 */ /* 0x000fc80003800200 */
[----:B------:R-:W-:-:S04]  /*1e110*/  IABS R4, R0 ;  /* 0x0000000000047213 */ /* 0x000fc80000000000 */
[----:B------:R-:W1:Y:S08]  /*1e120*/  I2F.RP R5, R4 ;  /* 0x0000000400057306 */ /* 0x000e700000209400 */
[----:B-1----:R-:W1:Y:S02]  /*1e130*/  MUFU.RCP R5, R5 ;  /* 0x0000000500057308 */ /* 0x002e640000001000 */
[----:B-1----:R-:W-:-:S06]  /*1e140*/  IADD3 R5, R5, 0xffffffe, RZ ;  /* 0x0ffffffe05057810 */ /* 0x002fcc0007ffe0ff */
[----:B------:R-:W1:Y:S02]  /*1e150*/  F2I.FTZ.U32.TRUNC.NTZ R9, R5 ;  /* 0x0000000500097305 */ /* 0x000e64000021f000 */
[----:B-1----:R-:W-:Y:S02]  /*1e160*/  IMAD.MOV R6, RZ, RZ, -R9 ;  /* 0x000000ffff067224 */ /* 0x002fe400078e0a09 */
[----:B------:R-:W-:-:S03]  /*1e170*/  IMAD R5, R11, R2, R3 ;  /* 0x000000020b057224 */ /* 0x000fc600078e0203 */
[----:B------:R-:W-:Y:S02]  /*1e180*/  MOV R2, R6 ;  /* 0x0000000600027202 */ /* 0x000fe40000000f00 */
[----:B------:R-:W-:Y:S02]  /*1e190*/  IABS R6, R0 ;  /* 0x0000000000067213 */ /* 0x000fe40000000000 */
[----:B------:R-:W-:Y:S01]  /*1e1a0*/  IABS R3, R5 ;  /* 0x0000000500037213 */ /* 0x000fe20000000000 */
        /* <DEDUP_REMOVED lines=19> */
.L_x_1470:
[----:B------:R-:W-:Y:S05]  /*1e2e0*/  BSYNC B0 ;  /* 0x0000000000007941 */ /* 0x000fea0003800000 */
.L_x_1468:
[----:B------:R-:W-:-:S04]  /*1e2f0*/  LOP3.LUT R2, RZ, R2, RZ, 0x33, !PT ;  /* 0x00000002ff027212 */ /* 0x000fc800078e33ff */
[----:B------:R-:W-:Y:S01]  /*1e300*/  IADD3 R245, R2, R7, RZ ;  /* 0x0000000702f57210 */ /* 0x000fe20007ffe0ff */
[----:B------:R-:W-:Y:S05]  /*1e310*/  BRA `(.L_x_1471) ;  /* 0x0000004000007947 */ /* 0x000fea0003800000 */
.L_x_1459:
[----:B------:R-:W-:Y:S01]  /*1e320*/  IMAD.MOV.U32 R244, RZ, RZ, R9 ;  /* 0x000000fffff47224 */ /* 0x000fe200078e0009 */
[----:B------:R-:W-:Y:S01]  /*1e330*/  MOV R246, RZ ;  /* 0x000000ff00f67202 */ /* 0x000fe20000000f00 */
[----:B------:R-:W-:Y:S01]  /*1e340*/  IMAD.MOV.U32 R245, RZ, RZ, RZ ;  /* 0x000000fffff57224 */ /* 0x000fe200078e00ff */
[----:B------:R-:W-:Y:S02]  /*1e350*/  MOV R247, c[0x0][0x53c] ;  /* 0x00014f0000f77a02 */ /* 0x000fe40000000f00 */
.L_x_1471:
[----:B------:R-:W-:Y:S05]  /*1e360*/  BSYNC B1 ;  /* 0x0000000000017941 */ /* 0x000fea0003800000 */
.L_x_1457:
[----:B------:R-:W-:Y:S01]  /*1e370*/  WARPSYNC 0xffffffff ;  /* 0xffffffff00007948 */ /* 0x000fe20003800000 */
[----:B------:R-:W-:Y:S01]  /*1e380*/  BAR.SYNC.DEFER_BLOCKING 0x4, 0x100 ;  /* 0x0104000000007b1d */ /* 0x000fe20000010000 */
[----:B------:R-:W-:-:S13]  /*1e390*/  ISETP.NE.AND P0, PT, R13, RZ, PT ;  /* 0x000000ff0d00720c */ /* 0x000fda0003f05270 */
[----:B------:R2:W-:Y:S04]  /*1e3a0*/  @!P0 STS.128 [0x18100], R244 ;  /* 0x018100f4ff008388 */ /* 0x0005e80000000c00 */
[----:B------:R-:W-:Y:S06]  /*1e3b0*/  BAR.ARV 0x5, 0x100 ;  /* 0x0144000000007b1d */ /* 0x000fec0000002000 */
.L_x_1452:
[----:B-1----:R-:W-:-:S13]  /*1e3c0*/  ISETP.GE.AND P0, PT, R247, c[0x0][0x53c], PT ;  /* 0x00014f00f7007a0c */ /* 0x002fda0003f06270 */
[----:B--234-:R-:W-:Y:S01]  /*1e3d0*/  @P0 CALL.REL.NOINC `(.L_x_1472) ;  /* 0x0000001000000944 */ /* 0x01cfe20003c00000 */
[----:B------:R-:W-:Y:S05]  /*1e3e0*/  BRA `(.L_x_1473) ;  /* 0xfffe3cc000007947 */ /* 0x000fea000383ffff */
.L_x_1472:
[----:B------:R-:W-:Y:S05]  /*1e3f0*/  EXIT ;  /* 0x000000000000794d */ /* 0x000fea0003800000 */
.L_x_1283:
[----:B------:R-:W-:Y:S01]  /*1e400*/  IMAD.MOV.U32 R0, RZ, RZ, R5 ;  /* 0x000000ffff007224 */ /* 0x000fe200078e0005 */
[----:B------:R-:W-:Y:S02]  /*1e410*/  MOV R3, 0x1 ;  /* 0x0000000100037802 */ /* 0x000fe40000000f00 */
[----:B------:R-:W-:Y:S02]  /*1e420*/  MOV R2, 0x1e440 ;  /* 0x0001e44000027802 */ /* 0x000fe40000000f00 */
[----:B--2---:R-:W-:Y:S05]  /*1e430*/  CALL.REL.NOINC `($__internal_24_$__cuda_sm70_shflsync_up_p) ;  /* 0x00002e1000007944 */ /* 0x004fea0003c00000 */
[----:B------:R-:W-:Y:S01]  /*1e440*/  MOV R0, R4 ;  /* 0x0000000400007202 */ /* 0x000fe20000000f00 */
[----:B------:R-:W-:Y:S05]  /*1e450*/  BRA `(.L_x_1474) ;  /* 0xfffe1fe000007947 */ /* 0x000fea000383ffff */
.L_x_1284:
[----:B------:R-:W-:Y:S01]  /*1e460*/  IMAD.MOV.U32 R0, RZ, RZ, R5 ;  /* 0x000000ffff007224 */ /* 0x000fe200078e0005 */
[----:B------:R-:W-:Y:S02]  /*1e470*/  MOV R3, 0x2 ;  /* 0x0000000200037802 */ /* 0x000fe40000000f00 */
[----:B------:R-:W-:Y:S02]  /*1e480*/  MOV R2, 0x1e4a0 ;  /* 0x0001e4a000027802 */ /* 0x000fe40000000f00 */
[----:B--2---:R-:W-:Y:S05]  /*1e490*/  CALL.REL.NOINC `($__internal_24_$__cuda_sm70_shflsync_up_p) ;  /* 0x00002db000007944 */ /* 0x004fea0003c00000 */
[----:B------:R-:W-:Y:S01]  /*1e4a0*/  SEL R4, R4, RZ, P4 ;  /* 0x000000ff04047207 */ /* 0x000fe20002000000 */
[----:B------:R-:W-:Y:S01]  /*1e4b0*/  IMAD.MOV.U32 R3, RZ, RZ, 0x4 ;  /* 0x00000004ff037424 */ /* 0x000fe200078e00ff */
[----:B------:R-:W-:-:S03]  /*1e4c0*/  MOV R2, 0x1e4f0 ;  /* 0x0001e4f000027802 */ /* 0x000fc60000000f00 */
[----:B------:R-:W-:Y:S02]  /*1e4d0*/  IMAD.IADD R0, R5, 0x1, R4 ;  /* 0x0000000105007824 */ /* 0x000fe400078e0204 */
[----:B------:R-:W-:Y:S05]  /*1e4e0*/  CALL.REL.NOINC `($__internal_24_$__cuda_sm70_shflsync_up_p) ;  /* 0x00002d6000007944 */ /* 0x000fea0003c00000 */
        /* <DEDUP_REMOVED lines=10> */
[----:B------:R-:W-:Y:S02]  /*1e590*/  SEL R4, R4, RZ, P1 ;  /* 0x000000ff04047207 */ /* 0x000fe40000800000 */
[----:B------:R-:W-:Y:S02]  /*1e5a0*/  MOV R3, 0x1f ;  /* 0x0000001f00037802 */ /* 0x000fe40000000f00 */
[----:B------:R-:W-:Y:S01]  /*1e5b0*/  MOV R2, 0x1e600 ;  /* 0x0001e60000027802 */ /* 0x000fe20000000f00 */
[----:B------:R-:W-:Y:S02]  /*1e5c0*/  IMAD.IADD R4, R0, 0x1, R4 ;  /* 0x0000000100047824 */ /* 0x000fe400078e0204 */
[----:B------:R-:W-:Y:S02]  /*1e5d0*/  IMAD.MOV.U32 R0, RZ, RZ, 0x1f ;  /* 0x0000001fff007424 */ /* 0x000fe400078e00ff */
[----:B------:R-:W-:Y:S02]  /*1e5e0*/  IMAD.MOV.U32 R29, RZ, RZ, R4 ;  /* 0x000000ffff1d7224 */ /* 0x000fe400078e0004 */
[----:B------:R-:W-:Y:S05]  /*1e5f0*/  CALL.REL.NOINC `($__internal_23_$__cuda_sm70_shflsync_idx_p) ;  /* 0x00002c0000007944 */ /* 0x000fea0003c00000 */
[----:B------:R-:W-:Y:S05]  /*1e600*/  BRA `(.L_x_1475) ;  /* 0xfffe1f3000007947 */ /* 0x000fea000383ffff */
.L_x_1286:
[----:B------:R-:W-:Y:S02]  /*1e610*/  SEL R0, RZ, 0x1, P0 ;  /* 0x00000001ff007807 */ /* 0x000fe40000000000 */
[----:B------:R-:W-:-:S02]  /*1e620*/  MOV R2, 0x1e640 ;  /* 0x0001e64000027802 */ /* 0x000fc40000000f00 */
[----:B--2---:R-:W-:Y:S05]  /*1e630*/  CALL.REL.NOINC `($__internal_25_$__cuda_sm70_votesync_ballot) ;  /* 0x00002c7000007944 */ /* 0x004fea0003c00000 */
[----:B------:R-:W-:Y:S01]  /*1e640*/  MOV R10, R0 ;  /* 0x00000000000a7202 */ /* 0x000fe20000000f00 */
[----:B------:R-:W-:Y:S05]  /*1e650*/  BRA `(.L_x_1476) ;  /* 0xfffe1f7000007947 */ /* 0x000fea000383ffff */
.L_x_1287:
[----:B------:R-:W-:Y:S01]  /*1e660*/  IMAD.MOV.U32 R29, RZ, RZ, R9 ;  /* 0x000000ffff1d7224 */ /* 0x000fe200078e0009 */
[----:B------:R-:W-:Y:S01]  /*1e670*/  MOV R0, R5 ;  /* 0x0000000500007202 */ /* 0x000fe20000000f00 */
[----:B------:R-:W-:Y:S01]  /*1e680*/  IMAD.MOV.U32 R3, RZ, RZ, 0x1f ;  /* 0x0000001fff037424 */ /* 0x000fe200078e00ff */
[----:B------:R-:W-:-:S02]  /*1e690*/  MOV R2, 0x1e6b0 ;  /* 0x0001e6b000027802 */ /* 0x000fc40000000f00 */
[----:B------:R-:W-:Y:S05]  /*1e6a0*/  CALL.REL.NOINC `($__internal_23_$__cuda_sm70_shflsync_idx_p) ;  /* 0x00002b5000007944 */ /* 0x000fea0003c00000 */
[----:B------:R-:W-:Y:S01]  /*1e6b0*/  IMAD.MOV.U32 R12, RZ, RZ, R0 ;  /* 0x000000ffff0c7224 */ /* 0x000fe200078e0000 */
[----:B------:R-:W-:Y:S01]  /*1e6c0*/  MOV R29, R8 ;  /* 0x00000008001d7202 */ /* 0x000fe20000000f00 */
[----:B------:R-:W-:Y:S01]  /*1e6d0*/  IMAD.MOV.U32 R6, RZ, RZ, RZ ;  /* 0x000000ffff067224 */ /* 0x000fe200078e00ff */
[----:B------:R-:W-:Y:S01]  /*1e6e0*/  MOV R0, R5 ;  /* 0x0000000500007202 */ /* 0x000fe20000000f00 */
[----:B------:R-:W-:Y:S01]  /*1e6f0*/  IMAD.MOV.U32 R3, RZ, RZ, 0x1f ;  /* 0x0000001fff037424 */ /* 0x000fe200078e00ff */
[----:B------:R-:W-:-:S02]  /*1e700*/  MOV R2, 0x1e720 ;  /* 0x0001e72000027802 */ /* 0x000fc40000000f00 */
[----:B------:R-:W-:Y:S05]  /*1e710*/  CALL.REL.NOINC `($__internal_23_$__cuda_sm70_shflsync_idx_p) ;  /* 0x00002ae000007944 */ /* 0x000fea0003c00000 */
[----:B------:R-:W-:Y:S01]  /*1e720*/  MOV R9, R0 ;  /* 0x0000000000097202 */ /* 0x000fe20000000f00 */
[----:B------:R-:W-:Y:S05]  /*1e730*/  BRA `(.L_x_1477) ;  /* 0xfffe1ef000007947 */ /* 0x000fea000383ffff */
.L_x_1290:
[----:B------:R-:W-:Y:S01]  /*1e740*/  IMAD.MOV.U32 R29, RZ, RZ, R4 ;  /* 0x000000ffff1d7224 */ /* 0x000fe200078e0004 */
[----:B------:R-:W-:-:S02]  /*1e750*/  MOV R3, 0x1f ;  /* 0x0000001f00037802 */ /* 0x000fc40000000f00 */
[----:B------:R-:W-:Y:S02]  /*1e760*/  MOV R2, 0x1e780 ;  /* 0x0001e78000027802 */ /* 0x000fe40000000f00 */
[----:B-123--:R-:W-:Y:S05]  /*1e770*/  CALL.REL.NOINC `($__internal_23_$__cuda_sm70_shflsync_idx_p) ;  /* 0x00002a8000007944 */ /* 0x00efea0003c00000 */
[----:B------:R-:W-:Y:S01]  /*1e780*/  MOV R6, R0 ;  /* 0x0000000000067202 */ /* 0x000fe20000000f00 */
[----:B------:R-:W-:Y:S05]  /*1e790*/  BRA `(.L_x_1289) ;  /* 0xfffe1ef000007947 */ /* 0x000fea000383ffff */
.L_x_1329:
[----:B------:R-:W-:Y:S01]  /*1e7a0*/  IMAD.MOV.U32 R29, RZ, RZ, R5 ;  /* 0x000000ffff1d7224 */ /* 0x000fe200078e0005 */
[----:B------:R-:W-:Y:S01]  /*1e7b0*/  MOV R0, RZ ;  /* 0x000000ff00007202 */ /* 0x000fe20000000f00 */
[----:B------:R-:W-:Y:S01]  /*1e7c0*/  IMAD.MOV.U32 R3, RZ, RZ, 0x181f ;  /* 0x0000181fff037424 */ /* 0x000fe200078e00ff */
[----:B------:R-:W-:Y:S02]  /*1e7d0*/  MOV R2, 0x1e7f0 ;  /* 0x0001e7f000027802 */ /* 0x000fe40000000f00 */
[----:B-----5:R-:W-:Y:S05]  /*1e7e0*/  CALL.REL.NOINC `($__internal_23_$__cuda_sm70_shflsync_idx_p) ;  /* 0x00002a1000007944 */ /* 0x020fea0003c00000 */
[----:B------:R-:W-:Y:S01]  /*1e7f0*/  MOV R6, R0 ;  /* 0x0000000000067202 */ /* 0x000fe20000000f00 */
[----:B------:R-:W-:Y:S05]  /*1e800*/  BRA `(.L_x_1478) ;  /* 0xfffe9bd000007947 */ /* 0x000fea000383ffff */
.L_x_1330:
[----:B------:R-:W-:Y:S01]  /*1e810*/  IMAD.MOV.U32 R29, RZ, RZ, R7 ;  /* 0x000000ffff1d7224 */ /* 0x000fe200078e0007 */
[----:B------:R-:W-:Y:S01]  /*1e820*/  MOV R0, RZ ;  /* 0x000000ff00007202 */ /* 0x000fe20000000f00 */
[----:B------:R-:W-:Y:S01]  /*1e830*/  IMAD.MOV.U32 R3, RZ, RZ, 0x181f ;  /* 0x0000181fff037424 */ /* 0x000fe200078e00ff */
[----:B------:R-:W-:Y:S02]  /*1e840*/  MOV R2, 0x1e860 ;  /* 0x0001e86000027802 */ /* 0x000fe40000000f00 */
[----:B-12--5:R-:W-:Y:S05]  /*1e850*/  CALL.REL.NOINC `($__internal_23_$__cuda_sm70_shflsync_idx_p) ;  /* 0x000029a000007944 */ /* 0x026fea0003c00000 */
[----:B------:R-:W-:Y:S05]  /*1e860*/  BRA `(.L_x_1479) ;  /* 0xfffe9b9000007947 */ /* 0x000fea000383ffff */
.L_x_1333:
[----:B------:R-:W-:Y:S01]  /*1e870*/  IMAD.MOV.U32 R29, RZ, RZ, R5 ;  /* 0x000000ffff1d7224 */ /* 0x000fe200078e0005 */
[----:B----4-:R-:W-:Y:S01]  /*1e880*/  MOV R0, 0x1 ;  /* 0x0000000100007802 */ /* 0x010fe20000000f00 */
[----:B--2---:R-:W-:Y:S01]  /*1e890*/  IMAD.MOV.U32 R3, RZ, RZ, 0x181f ;  /* 0x0000181fff037424 */ /* 0x004fe200078e00ff */
[----:B------:R-:W-:-:S02]  /*1e8a0*/  MOV R2, 0x1e8c0 ;  /* 0x0001e8c000027802 */ /* 0x000fc40000000f00 */
[----:B-1-3-5:R-:W-:Y:S05]  /*1e8b0*/  CALL.REL.NOINC `($__internal_23_$__cuda_sm70_shflsync_idx_p) ;  /* 0x0000294000007944 */ /* 0x02afea0003c00000 */
[----:B------:R-:W-:Y:S01]  /*1e8c0*/  IMAD.MOV.U32 R6, RZ, RZ, R0 ;  /* 0x000000ffff067224 */ /* 0x000fe200078e0000 */
[----:B------:R-:W-:Y:S01]  /*1e8d0*/  MOV R0, 0x1 ;  /* 0x0000000100007802 */ /* 0x000fe20000000f00 */
[----:B------:R-:W-:Y:S01]  /*1e8e0*/  IMAD.MOV.U32 R29, RZ, RZ, R7 ;  /* 0x000000ffff1d7224 */ /* 0x000fe200078e0007 */
[----:B------:R-:W-:-:S02]  /*1e8f0*/  MOV R3, 0x181f ;  /* 0x0000181f00037802 */ /* 0x000fc40000000f00 */
[----:B------:R-:W-:Y:S02]  /*1e900*/  MOV R2, 0x1e920 ;  /* 0x0001e92000027802 */ /* 0x000fe40000000f00 */
[----:B------:R-:W-:Y:S05]  /*1e910*/  CALL.REL.NOINC `($__internal_23_$__cuda_sm70_shflsync_idx_p) ;  /* 0x000028e000007944 */ /* 0x000fea0003c00000 */
[----:B------:R-:W-:Y:S05]  /*1e920*/  BRA `(.L_x_1480) ;  /* 0xfffe9c1000007947 */ /* 0x000fea000383ffff */
.L_x_1336:
[----:B------:R-:W-:Y:S01]  /*1e930*/  IMAD.MOV.U32 R29, RZ, RZ, R5 ;  /* 0x000000ffff1d7224 */ /* 0x000fe200078e0005 */
[----:B----4-:R-:W-:Y:S01]  /*1e940*/  MOV R0, 0x2 ;  /* 0x0000000200007802 */ /* 0x010fe20000000f00 */
[----:B-1----:R-:W-:Y:S01]  /*1e950*/  IMAD.MOV.U32 R3, RZ, RZ, 0x181f ;  /* 0x0000181fff037424 */ /* 0x002fe200078e00ff */
[----:B------:R-:W-:Y:S02]  /*1e960*/  MOV R2, 0x1e980 ;  /* 0x0001e98000027802 */ /* 0x000fe40000000f00 */
[----:B--23-5:R-:W-:Y:S05]  /*1e970*/  CALL.REL.NOINC `($__internal_23_$__cuda_sm70_shflsync_idx_p) ;  /* 0x0000288000007944 */ /* 0x02cfea0003c00000 */
[----:B------:R-:W-:Y:S01]  /*1e980*/  MOV R6, R0 ;  /* 0x0000000000067202 */ /* 0x000fe20000000f00 */
[----:B------:R-:W-:Y:S05]  /*1e990*/  BRA `(.L_x_1481) ;  /* 0xfffe9cd000007947 */ /* 0x000fea000383ffff */
.L_x_1337:
[----:B------:R-:W-:Y:S01]  /*1e9a0*/  IMAD.MOV.U32 R29, RZ, RZ, R7 ;  /* 0x000000ffff1d7224 */ /* 0x000fe200078e0007 */
[----:B----4-:R-:W-:Y:S01]  /*1e9b0*/  MOV R0, 0x2 ;  /* 0x0000000200007802 */ /* 0x010fe20000000f00 */
[----:B------:R-:W-:Y:S01]  /*1e9c0*/  IMAD.MOV.U32 R3, RZ, RZ, 0x181f ;  /* 0x0000181fff037424 */ /* 0x000fe200078e00ff */
[----:B------:R-:W-:Y:S02]  /*1e9d0*/  MOV R2, 0x1e9f0 ;  /* 0x0001e9f000027802 */ /* 0x000fe40000000f00 */
[----:B-123-5:R-:W-:Y:S05]  /*1e9e0*/  CALL.REL.NOINC `($__internal_23_$__cuda_sm70_shflsync_idx_p) ;  /* 0x0000281000007944 */ /* 0x02efea0003c00000 */
[----:B------:R-:W-:Y:S05]  /*1e9f0*/  BRA `(.L_x_1482) ;  /* 0xfffe9c9000007947 */ /* 0x000fea000383ffff */
.L_x_1340:
[----:B------:R-:W-:Y:S01]  /*1ea00*/  IMAD.MOV.U32 R29, RZ, RZ, R5 ;  /* 0x000000ffff1d7224 */ /* 0x000fe200078e0005 */
[----:B-1----:R-:W-:Y:S01]  /*1ea10*/  MOV R0, 0x3 ;  /* 0x0000000300007802 */ /* 0x002fe20000000f00 */
[----:B------:R-:W-:Y:S01]  /*1ea20*/  IMAD.MOV.U32 R3, RZ, RZ, 0x181f ;  /* 0x0000181fff037424 */ /* 0x000fe200078e00ff */
[----:B------:R-:W-:-:S02]  /*1ea30*/  MOV R2, 0x1ea50 ;  /* 0x0001ea5000027802 */ /* 0x000fc40000000f00 */
[----:B--2345:R-:W-:Y:S05]  /*1ea40*/  CALL.REL.NOINC `($__internal_23_$__cuda_sm70_shflsync_idx_p) ;  /* 0x000027b000007944 */ /* 0x03cfea0003c00000 */
[----:B------:R-:W-:Y:S01]  /*1ea50*/  IMAD.MOV.U32 R5, RZ, RZ, R0 ;  /* 0x000000ffff057224 */ /* 0x000fe200078e0000 */
[----:B------:R-:W-:Y:S01]  /*1ea60*/  MOV R0, 0x3 ;  /* 0x0000000300007802 */ /* 0x000fe20000000f00 */
[----:B------:R-:W-:Y:S01]  /*1ea70*/  IMAD.MOV.U32 R29, RZ, RZ, R7 ;  /* 0x000000ffff1d7224 */ /* 0x000fe200078e0007 */
[----:B------:R-:W-:-:S02]  /*1ea80*/  MOV R3, 0x181f ;  /* 0x0000181f00037802 */ /* 0x000fc40000000f00 */
[----:B------:R-:W-:Y:S02]  /*1ea90*/  MOV R2, 0x1eab0 ;  /* 0x0001eab000027802 */ /* 0x000fe40000000f00 */
[----:B------:R-:W-:Y:S05]  /*1eaa0*/  CALL.REL.NOINC `($__internal_23_$__cuda_sm70_shflsync_idx_p) ;  /* 0x0000275000007944 */ /* 0x000fea0003c00000 */
[----:B------:R-:W-:Y:S05]  /*1eab0*/  BRA `(.L_x_1483) ;  /* 0xfffe9d1000007947 */ /* 0x000fea000383ffff */
.L_x_1387:
[----:B------:R-:W-:Y:S01]  /*1eac0*/  IMAD.MOV.U32 R29, RZ, RZ, R5 ;  /* 0x000000ffff1d7224 */ /* 0x000fe200078e0005 */
[----:B------:R-:W-:Y:S01]  /*1ead0*/  MOV R0, RZ ;  /* 0x000000ff00007202 */ /* 0x000fe20000000f00 */
[----:B------:R-:W-:Y:S01]  /*1eae0*/  IMAD.MOV.U32 R3, RZ, RZ, 0x181f ;  /* 0x0000181fff037424 */ /* 0x000fe200078e00ff */
[----:B------:R-:W-:Y:S02]  /*1eaf0*/  MOV R2, 0x1eb10 ;  /* 0x0001eb1000027802 */ /* 0x000fe40000000f00 */
[----:B------:R-:W-:Y:S05]  /*1eb00*/  CALL.REL.NOINC `($__internal_23_$__cuda_sm70_shflsync_idx_p) ;  /* 0x000026f000007944 */ /* 0x000fea0003c00000 */
[----:B------:R-:W-:Y:S01]  /*1eb10*/  MOV R4, R0 ;  /* 0x0000000000047202 */ /* 0x000fe20000000f00 */
[----:B------:R-:W-:Y:S05]  /*1eb20*/  BRA `(.L_x_1484) ;  /* 0xffff23c000007947 */ /* 0x000fea000383ffff */
.L_x_1388:
[----:B------:R-:W-:Y:S01]  /*1eb30*/  IMAD.MOV.U32 R29, RZ, RZ, R12 ;  /* 0x000000ffff1d7224 */ /* 0x000fe200078e000c */
[----:B------:R-:W-:Y:S01]  /*1eb40*/  MOV R0, RZ ;  /* 0x000000ff00007202 */ /* 0x000fe20000000f00 */
[----:B------:R-:W-:Y:S01]  /*1eb50*/  IMAD.MOV.U32 R3, RZ, RZ, 0x181f ;  /* 0x0000181fff037424 */ /* 0x000fe200078e00ff */
[----:B------:R-:W-:Y:S02]  /*1eb60*/  MOV R2, 0x1eb80 ;  /* 0x0001eb8000027802 */ /* 0x000fe40000000f00 */
[----:B-12---:R-:W-:Y:S05]  /*1eb70*/  CALL.REL.NOINC `($__internal_23_$__cuda_sm70_shflsync_idx_p) ;  /* 0x0000268000007944 */ /* 0x006fea0003c00000 */
[----:B------:R-:W-:Y:S01]  /*1eb80*/  ISETP.GE.AND P2, PT, R202, c[0x0][0x1d4], PT ;  /* 0x00007500ca007a0c */ /* 0x000fe20003f46270 */
[----:B------:R-:W-:Y:S01]  /*1eb90*/  IMAD.MOV.U32 R29, RZ, RZ, R5 ;  /* 0x000000ffff1d7224 */ /* 0x000fe200078e0005 */
[----:B------:R-:W-:Y:S02]  /*1eba0*/  IADD3 R2, P0, R0, R84, RZ ;  /* 0x0000005400027210 */ /* 0x000fe40007f1e0ff */
[----:B------:R-:W-:-:S02]  /*1ebb0*/  ISETP.GE.AND P1, PT, R205, c[0x0][0x1d4], PT ;  /* 0x00007500cd007a0c */ /* 0x000fc40003f26270 */
[----:B------:R-:W-:Y:S01]  /*1ebc0*/  SEL R11, RZ, 0x10, P2 ;  /* 0x00000010ff0b7807 */ /* 0x000fe20001000000 */
[----:B------:R-:W-:Y:S01]  /*1ebd0*/  IMAD.X R3, R4, 0x1, R87, P0 ;  /* 0x0000000104037824 */ /* 0x000fe200000e0657 */
[----:B------:R-:W-:-:S05]  /*1ebe0*/  SEL R10, RZ, 0x10, P1 ;  /* 0x00000010ff0a7807 */ /* 0x000fca0000800000 */
[----:B------:R-:W-:Y:S01]  /*1ebf0*/  @!PT LDS RZ, [RZ] ;  /* 0x00000000fffff984 */ /* 0x000fe20000000800 */
[----:B------:R-:W-:Y:S01]  /*1ec00*/  @!PT LDS RZ, [RZ] ;  /* 0x00000000fffff984 */ /* 0x000fe20000000800 */
[----:B------:R-:W-:Y:S01]  /*1ec10*/  @!PT LDS RZ, [RZ] ;  /* 0x00000000fffff984 */ /* 0x000fe20000000800 */
[----:B------:R1:W-:Y:S02]  /*1ec20*/  LDGSTS.E.BYPASS.LTC128B.128 [R193+0x6100], [R2.64], !P2 ;  /* 0x0610000002c17fae */ /* 0x0003e4000d101d48 */
[----:B-1----:R-:W-:-:S05]  /*1ec30*/  IADD3 R2, P0, R0, R85, RZ ;  /* 0x0000005500027210 */ /* 0x002fca0007f1e0ff */
[----:B------:R-:W-:Y:S01]  /*1ec40*/  IMAD.X R3, R4, 0x1, R88, P0 ;  /* 0x0000000104037824 */ /* 0x000fe200000e0658 */
[----:B------:R-:W-:-:S04]  /*1ec50*/  ISETP.GE.AND P0, PT, R206, c[0x0][0x1d4], PT ;  /* 0x00007500ce007a0c */ /* 0x000fc80003f06270 */
[----:B------:R1:W-:Y:S01]  /*1ec60*/  LDGSTS.E.BYPASS.LTC128B.128 [R193+0x8100], [R2.64], !P1 ;  /* 0x0810000002c17fae */ /* 0x0003e2000c901d48 */
[----:B------:R-:W-:Y:S02]  /*1ec70*/  SEL R5, RZ, 0x10, P0 ;  /* 0x00000010ff057807 */ /* 0x000fe40000000000 */
[----:B-1----:R-:W-:Y:S01]  /*1ec80*/  IADD3 R2, P3, R0, R86, RZ ;  /* 0x0000005600027210 */ /* 0x002fe20007f7e0ff */
[----:B------:R-:W-:-:S04]  /*1ec90*/  IMAD.MOV.U32 R0, RZ, RZ, 0x1 ;  /* 0x00000001ff007424 */ /* 0x000fc800078e00ff */
[----:B------:R-:W-:-:S05]  /*1eca0*/  IMAD.X R3, R4, 0x1, R89, P3 ;  /* 0x0000000104037824 */ /* 0x000fca00018e0659 */
[----:B------:R1:W-:Y:S02]  /*1ecb0*/  LDGSTS.E.BYPASS.LTC128B.128 [R193+0xa100], [R2.64], !P0 ;  /* 0x0a10000002c17fae */ /* 0x0003e4000c101d48 */
[----:B-1----:R-:W-:Y:S01]  /*1ecc0*/  IMAD.MOV.U32 R3, RZ, RZ, 0x181f ;  /* 0x0000181fff037424 */ /* 0x002fe200078e00ff */
[----:B------:R-:W-:Y:S02]  /*1ecd0*/  MOV R2, 0x1ecf0 ;  /* 0x0001ecf000027802 */ /* 0x000fe40000000f00 */
[----:B------:R-:W-:Y:S05]  /*1ece0*/  CALL.REL.NOINC `($__internal_23_$__cuda_sm70_shflsync_idx_p) ;  /* 0x0000251000007944 */ /* 0x000fea0003c00000 */
[----:B------:R-:W-:Y:S01]  /*1ecf0*/  IMAD.MOV.U32 R4, RZ, RZ, R0 ;  /* 0x000000ffff047224 */ /* 0x000fe200078e0000 */
[----:B------:R-:W-:Y:S01]  /*1ed00*/  MOV R0, 0x1 ;  /* 0x0000000100007802 */ /* 0x000fe20000000f00 */
[----:B------:R-:W-:Y:S01]  /*1ed10*/  IMAD.MOV.U32 R29, RZ, RZ, R12 ;  /* 0x000000ffff1d7224 */ /* 0x000fe200078e000c */
[----:B------:R-:W-:Y:S02]  /*1ed20*/  MOV R3, 0x181f ;  /* 0x0000181f00037802 */ /* 0x000fe40000000f00 */
[----:B------:R-:W-:Y:S02]  /*1ed30*/  MOV R2, 0x1ed50 ;  /* 0x0001ed5000027802 */ /* 0x000fe40000000f00 */
[----:B------:R-:W-:Y:S05]  /*1ed40*/  CALL.REL.NOINC `($__internal_23_$__cuda_sm70_shflsync_idx_p) ;  /* 0x000024b000007944 */ /* 0x000fea0003c00000 */
[----:B------:R-:W-:Y:S05]  /*1ed50*/  BRA `(.L_x_1485) ;  /* 0xffff22e000007947 */ /* 0x000fea000383ffff */
.L_x_1389:
[----:B------:R-:W-:Y:S01]  /*1ed60*/  IMAD.MOV.U32 R29, RZ, RZ, R4 ;  /* 0x000000ffff1d7224 */ /* 0x000fe200078e0004 */
[----:B------:R-:W-:Y:S01]  /*1ed70*/  MOV R0, RZ ;  /* 0x000000ff00007202 */ /* 0x000fe20000000f00 */
[----:B------:R-:W-:Y:S01]  /*1ed80*/  IMAD.MOV.U32 R3, RZ, RZ, 0x1c1f ;  /* 0x00001c1fff037424 */ /* 0x000fe200078e00ff */
[----:B------:R-:W-:-:S02]  /*1ed90*/  MOV R2, 0x1edb0 ;  /* 0x0001edb000027802 */ /* 0x000fc40000000f00 */
[----:B------:R-:W-:Y:S05]  /*1eda0*/  CALL.REL.NOINC `($__internal_23_$__cuda_sm70_shflsync_idx_p) ;  /* 0x0000245000007944 */ /* 0x000fea0003c00000 */
[----:B------:R-:W-:Y:S05]  /*1edb0*/  BRA `(.L_x_1486) ;  /* 0xffff24c000007947 */ /* 0x000fea000383ffff */
.L_x_1390:
[----:B------:R-:W-:Y:S01]  /*1edc0*/  IMAD.MOV.U32 R29, RZ, RZ, R4 ;  /* 0x000000ffff1d7224 */ /* 0x000fe200078e0004 */
[----:B------:R-:W-:Y:S01]  /*1edd0*/  MOV R0, 0x1 ;  /* 0x0000000100007802 */ /* 0x000fe20000000f00 */
[----:B------:R-:W-:Y:S01]  /*1ede0*/  IMAD.MOV.U32 R3, RZ, RZ, 0x1c1f ;  /* 0x00001c1fff037424 */ /* 0x000fe200078e00ff */
[----:B------:R-:W-:-:S02]  /*1edf0*/  MOV R2, 0x1ee10 ;  /* 0x0001ee1000027802 */ /* 0x000fc40000000f00 */
[----:B-1----:R-:W-:Y:S05]  /*1ee00*/  CALL.REL.NOINC `($__internal_23_$__cuda_sm70_shflsync_idx_p) ;  /* 0x000023f000007944 */ /* 0x002fea0003c00000 */
[----:B------:R-:W-:Y:S01]  /*1ee10*/  IMAD.IADD R0, R5, 0x1, R0 ;  /* 0x0000000105007824 */ /* 0x000fe200078e0200 */
[----:B------:R-:W-:-:S04]  /*1ee20*/  FMNMX.FTZ R3, R8, R9, !PT ;  /* 0x0000000908037209 */ /* 0x000fc80007810000 */
[----:B------:R-:W-:Y:S02]  /*1ee30*/  IMNMX R0, R6, R0, PT ;  /* 0x0000000006007217 */ /* 0x000fe40003800200 */
[----:B------:R-:W-:Y:S02]  /*1ee40*/  FMNMX.FTZ R3, R10, R3, !PT ;  /* 0x000000030a037209 */ /* 0x000fe40007810000 */
[C---:B------:R-:W-:Y:S02]  /*1ee50*/  ISETP.GT.AND P0, PT, R0.reuse, RZ, PT ;  /* 0x000000ff0000720c */ /* 0x040fe40003f04270 */
[----:B------:R-:W-:Y:S02]  /*1ee60*/  ISETP.GT.AND P2, PT, R0, 0x1, PT ;  /* 0x000000010000780c */ /* 0x000fe40003f44270 */
[----:B------:R-:W-:Y:S02]  /*1ee70*/  FSEL R6, R70, -INF , P0 ;  /* 0xff80000046067808 */ /* 0x000fe40000000000 */
        /* <DEDUP_REMOVED lines=24> */
[----:B------:R-:W-:-:S02]  /*1f000*/  FMNMX.FTZ R0, R6, R7, !PT ;  /* 0x0000000706007209 */ /* 0x000fc40007810000 */
[----:B------:R-:W-:Y:S02]  /*1f010*/  FMNMX.FTZ R3, R11, R3, !PT ;  /* 0x000000030b037209 */ /* 0x000fe40007810000 */
[----:B------:R-:W-:Y:S02]  /*1f020*/  FMNMX.FTZ R0, R12, R0, !PT ;  /* 0x000000000c007209 */ /* 0x000fe40007810000 */
[----:B------:R-:W-:Y:S02]  /*1f030*/  FMNMX.FTZ R3, R14, R3, !PT ;  /* 0x000000030e037209 */ /* 0x000fe40007810000 */
[----:B------:R-:W-:Y:S02]  /*1f040*/  FMNMX.FTZ R0, R13, R0, !PT ;  /* 0x000000000d007209 */ /* 0x000fe40007810000 */
[----:B------:R-:W-:Y:S02]  /*1f050*/  FMNMX.FTZ R3, R15, R3, !PT ;  /* 0x000000030f037209 */ /* 0x000fe40007810000 */
        /* <DEDUP_REMOVED lines=9> */
[----:B------:R-:W-:Y:S02]  /*1f0f0*/  FSEL R72, R30, -INF , P4 ;  /* 0xff8000001e487808 */ /* 0x000fe40002000000 */
[----:B------:R-:W-:Y:S02]  /*1f100*/  FMNMX.FTZ R2, R74, R0, !PT ;  /* 0x000000004a027209 */ /* 0x000fe40007810000 */
[----:B------:R-:W-:Y:S02]  /*1f110*/  FMNMX.FTZ R0, R81, R3, !PT ;  /* 0x0000000351007209 */ /* 0x000fe40007810000 */
[----:B------:R-:W-:-:S02]  /*1f120*/  FMNMX.FTZ R2, R73, R2, !PT ;  /* 0x0000000249027209 */ /* 0x000fc40007810000 */
[----:B------:R-:W-:Y:S02]  /*1f130*/  FMNMX.FTZ R0, R80, R0, !PT ;  /* 0x0000000050007209 */ /* 0x000fe40007810000 */
[----:B------:R-:W-:Y:S02]  /*1f140*/  FSEL R71, R26, -INF , P3 ;  /* 0xff8000001a477808 */ /* 0x000fe40001800000 */
[----:B------:R-:W-:Y:S02]  /*1f150*/  FMNMX.FTZ R0, R79, R0, !PT ;  /* 0x000000004f007209 */ /* 0x000fe40007810000 */
[----:B------:R-:W-:Y:S02]  /*1f160*/  FMNMX.FTZ R5, R72, R2, !PT ;  /* 0x0000000248057209 */ /* 0x000fe40007810000 */
[----:B------:R-:W-:Y:S02]  /*1f170*/  FMNMX.FTZ R0, R78, R0, !PT ;  /* 0x000000004e007209 */ /* 0x000fe40007810000 */
[----:B------:R-:W-:-:S02]  /*1f180*/  FSEL R70, R25, -INF , P2 ;  /* 0xff80000019467808 */ /* 0x000fc40001000000 */
[----:B------:R-:W-:Y:S02]  /*1f190*/  FMNMX.FTZ R5, R71, R5, !PT ;  /* 0x0000000547057209 */ /* 0x000fe40007810000 */
[----:B------:R-:W-:Y:S02]  /*1f1a0*/  FMNMX.FTZ R0, R77, R0, !PT ;  /* 0x000000004d007209 */ /* 0x000fe40007810000 */
[----:B------:R-:W-:Y:S02]  /*1f1b0*/  FSEL R69, R23, -INF , P1 ;  /* 0xff80000017457808 */ /* 0x000fe40000800000 */
[----:B------:R-:W-:Y:S02]  /*1f1c0*/  FMNMX.FTZ R5, R70, R5, !PT ;  /* 0x0000000546057209 */ /* 0x000fe40007810000 */
[----:B------:R-:W-:Y:S01]  /*1f1d0*/  FMNMX.FTZ R100, R76, R0, !PT ;  /* 0x000000004c647209 */ /* 0x000fe20007810000 */
[----:B------:R-:W-:Y:S01]  /*1f1e0*/  IMAD.MOV.U32 R0, RZ, RZ, 0x2 ;  /* 0x00000002ff007424 */ /* 0x000fe200078e00ff */
[----:B------:R-:W-:-:S02]  /*1f1f0*/  FSEL R68, R22, -INF , P0 ;  /* 0xff80000016447808 */ /* 0x000fc40000000000 */
[----:B------:R-:W-:Y:S01]  /*1f200*/  FMNMX.FTZ R5, R69, R5, !PT ;  /* 0x0000000545057209 */ /* 0x000fe20007810000 */
[----:B------:R-:W-:Y:S01]  /*1f210*/  IMAD.MOV.U32 R4, RZ, RZ, R100 ;  /* 0x000000ffff047224 */ /* 0x000fe200078e0064 */
[----:B------:R-:W-:Y:S02]  /*1f220*/  MOV R2, 0x1f250 ;  /* 0x0001f25000027802 */ /* 0x000fe40000000f00 */
[----:B------:R-:W-:Y:S02]  /*1f230*/  FMNMX.FTZ R5, R68, R5, !PT ;  /* 0x0000000544057209 */ /* 0x000fe40007810000 */
[----:B------:R-:W-:Y:S05]  /*1f240*/  CALL.REL.NOINC `($__internal_22_$__cuda_sm70_shflsync_bfly_p) ;  /* 0x00001f5000007944 */ /* 0x000fea0003c00000 */
[----:B------:R-:W-:Y:S01]  /*1f250*/  FMNMX.FTZ R100, R100, R0, !PT ;  /* 0x0000000064647209 */ /* 0x000fe20007810000 */
[----:B------:R-:W-:Y:S01]  /*1f260*/  IMAD.MOV.U32 R0, RZ, RZ, 0x1 ;  /* 0x00000001ff007424 */ /* 0x000fe200078e00ff */
[----:B------:R-:W-:-:S03]  /*1f270*/  MOV R2, 0x1f2a0 ;  /* 0x0001f2a000027802 */ /* 0x000fc60000000f00 */
[----:B------:R-:W-:Y:S02]  /*1f280*/  IMAD.MOV.U32 R4, RZ, RZ, R100 ;  /* 0x000000ffff047224 */ /* 0x000fe400078e0064 */
[----:B------:R-:W-:Y:S05]  /*1f290*/  CALL.REL.NOINC `($__internal_22_$__cuda_sm70_shflsync_bfly_p) ;  /* 0x00001f0000007944 */ /* 0x000fea0003c00000 */
[----:B------:R-:W-:Y:S01]  /*1f2a0*/  FMNMX.FTZ R100, R100, R0, !PT ;  /* 0x0000000064647209 */ /* 0x000fe20007810000 */
[----:B------:R-:W-:Y:S01]  /*1f2b0*/  IMAD.MOV.U32 R4, RZ, RZ, R5 ;  /* 0x000000ffff047224 */ /* 0x000fe200078e0005 */
[----:B------:R-:W-:Y:S01]  /*1f2c0*/  MOV R2, 0x1f2f0 ;  /* 0x0001f2f000027802 */ /* 0x000fe20000000f00 */
[----:B------:R-:W-:Y:S02]  /*1f2d0*/  IMAD.MOV.U32 R0, RZ, RZ, 0x2 ;  /* 0x00000002ff007424 */ /* 0x000fe400078e00ff */
[----:B------:R-:W-:Y:S05]  /*1f2e0*/  CALL.REL.NOINC `($__internal_22_$__cuda_sm70_shflsync_bfly_p) ;  /* 0x00001eb000007944 */ /* 0x000fea0003c00000 */
[----:B------:R-:W-:Y:S01]  /*1f2f0*/  FMNMX.FTZ R4, R5, R0, !PT ;  /* 0x0000000005047209 */ /* 0x000fe20007810000 */
[----:B------:R-:W-:Y:S01]  /*1f300*/  IMAD.MOV.U32 R0, RZ, RZ, 0x1 ;  /* 0x00000001ff007424 */ /* 0x000fe200078e00ff */
[----:B------:R-:W-:Y:S02]  /*1f310*/  MOV R2, 0x1f330 ;  /* 0x0001f33000027802 */ /* 0x000fe40000000f00 */
[----:B------:R-:W-:Y:S05]  /*1f320*/  CALL.REL.NOINC `($__internal_22_$__cuda_sm70_shflsync_bfly_p) ;  /* 0x00001e7000007944 */ /* 0x000fea0003c00000 */
[----:B------:R-:W-:Y:S01]  /*1f330*/  MOV R5, R0 ;  /* 0x0000000000057202 */ /* 0x000fe20000000f00 */
[----:B------:R-:W-:Y:S05]  /*1f340*/  BRA `(.L_x_1487) ;  /* 0xffff25e000007947 */ /* 0x000fea000383ffff */
.L_x_1394:
[----:B------:R-:W-:Y:S01]  /*1f350*/  MOV R0, RZ ;  /* 0x000000ff00007202 */ /* 0x000fe20000000f00 */
[----:B------:R-:W-:Y:S01]  /*1f360*/  IMAD.MOV.U32 R29, RZ, RZ, R5 ;  /* 0x000000ffff1d7224 */ /* 0x000fe200078e0005 */
[----:B------:R-:W-:Y:S01]  /*1f370*/  MOV R2, 0x1f3a0 ;  /* 0x0001f3a000027802 */ /* 0x000fe20000000f00 */
[----:B------:R-:W-:Y:S02]  /*1f380*/  IMAD.MOV.U32 R3, RZ, RZ, 0x181f ;  /* 0x0000181fff037424 */ /* 0x000fe400078e00ff */
[----:B-1234-:R-:W-:Y:S05]  /*1f390*/  CALL.REL.NOINC `($__internal_23_$__cuda_sm70_shflsync_idx_p) ;  /* 0x00001e6000007944 */ /* 0x01efea0003c00000 */
[----:B------:R-:W-:Y:S01]  /*1f3a0*/  MOV R4, R0 ;  /* 0x0000000000047202 */ /* 0x000fe20000000f00 */
[----:B------:R-:W-:-:S05]  /*1f3b0*/  BRA `(.L_x_1488) ;  /* 0xffff398000007947 */ /* 0x000fca000383ffff */
.L_x_1395:
[----:B------:R-:W-:Y:S01]  /*1f3c0*/  MOV R0, RZ ;  /* 0x000000ff00007202 */ /* 0x000fe20000000f00 */
[----:B------:R-:W-:Y:S01]  /*1f3d0*/  IMAD.MOV.U32 R29, RZ, RZ, R13 ;  /* 0x000000ffff1d7224 */ /* 0x000fe200078e000d */
[----:B------:R-:W-:Y:S01]  /*1f3e0*/  MOV R2, 0x1f410 ;  /* 0x0001f41000027802 */ /* 0x000fe20000000f00 */
[----:B------:R-:W-:Y:S02]  /*1f3f0*/  IMAD.MOV.U32 R3, RZ, RZ, 0x181f ;  /* 0x0000181fff037424 */ /* 0x000fe400078e00ff */
[----:B-1234-:R-:W-:Y:S05]  /*1f400*/  CALL.REL.NOINC `($__internal_23_$__cuda_sm70_shflsync_idx_p) ;  /* 0x00001df000007944 */ /* 0x01efea0003c00000 */
[----:B------:R-:W-:Y:S01]  /*1f410*/  ISETP.GE.AND P2, PT, R202, c[0x0][0x1d4], PT ;  /* 0x00007500ca007a0c */ /* 0x000fe20003f46270 */
[----:B------:R-:W-:Y:S01]  /*1f420*/  IMAD.MOV.U32 R29, RZ, RZ, R5 ;  /* 0x000000ffff1d7224 */ /* 0x000fe200078e0005 */
[C---:B------:R-:W-:Y:S02]  /*1f430*/  IADD3 R2, P0, R0.reuse, R14, RZ ;  /* 0x0000000e00027210 */ /* 0x040fe40007f1e0ff */
[----:B------:R-:W-:Y:S02]  /*1f440*/  ISETP.GE.AND P1, PT, R205, c[0x0][0x1d4], PT ;  /* 0x00007500cd007a0c */ /* 0x000fe40003f26270 */
[----:B------:R-:W-:Y:S01]  /*1f450*/  IADD3 R6, P3, R0, R20, RZ ;  /* 0x0000001400067210 */ /* 0x000fe20007f7e0ff */
[----:B------:R-:W-:Y:S01]  /*1f460*/  IMAD.X R3, R4, 0x1, R15, P0 ;  /* 0x0000000104037824 */ /* 0x000fe200000e060f */
[----:B------:R-:W-:Y:S02]  /*1f470*/  ISETP.GE.AND P0, PT, R206, c[0x0][0x1d4], PT ;  /* 0x00007500ce007a0c */ /* 0x000fe40003f06270 */
[----:B------:R-:W-:Y:S01]  /*1f480*/  SEL R5, RZ, 0x10, P2 ;  /* 0x00000010ff057807 */ /* 0x000fe20001000000 */
[----:B------:R-:W-:Y:S01]  /*1f490*/  IMAD.X R7, R4, 0x1, R21, P3 ;  /* 0x0000000104077824 */ /* 0x000fe200018e0615 */
[----:B------:R-:W-:Y:S01]  /*1f4a0*/  SEL R12, RZ, 0x10, P1 ;  /* 0x00000010ff0c7807 */ /* 0x000fe20000800000 */
        /* <DEDUP_REMOVED lines=8> */
[----:B------:R-:W-:Y:S05]  /*1f530*/  IMAD.X R3, R4, 0x1, R23, P3 ;  /* 0x0000000104037824 */ /* 0x000fea00018e0617 */
[----:B------:R1:W-:Y:S02]  /*1f540*/  LDGSTS.E.BYPASS.LTC128B.128 [R193+0x4100], [R2.64], !P0 ;  /* 0x0410000002c17fae */ /* 0x0003e4000c101d48 */
[----:B-1----:R-:W-:Y:S01]  /*1f550*/  MOV R2, 0x1f580 ;  /* 0x0001f58000027802 */ /* 0x002fe20000000f00 */
[----:B------:R-:W-:Y:S02]  /*1f560*/  IMAD.MOV.U32 R3, RZ, RZ, 0x181f ;  /* 0x0000181fff037424 */ /* 0x000fe400078e00ff */
[----:B------:R-:W-:Y:S05]  /*1f570*/  CALL.REL.NOINC `($__internal_23_$__cuda_sm70_shflsync_idx_p) ;  /* 0x00001c8000007944 */ /* 0x000fea0003c00000 */
[----:B------:R-:W-:Y:S01]  /*1f580*/  MOV R3, 0x181f ;  /* 0x0000181f00037802 */ /* 0x000fe20000000f00 */
[----:B------:R-:W-:Y:S01]  /*1f590*/  IMAD.MOV.U32 R4, RZ, RZ, R0 ;  /* 0x000000ffff047224 */ /* 0x000fe200078e0000 */
[----:B------:R-:W-:Y:S01]  /*1f5a0*/  MOV R0, 0x1 ;  /* 0x0000000100007802 */ /* 0x000fe20000000f00 */
[----:B------:R-:W-:Y:S01]  /*1f5b0*/  IMAD.MOV.U32 R29, RZ, RZ, R13 ;  /* 0x000000ffff1d7224 */ /* 0x000fe200078e000d */
[----:B------:R-:W-:Y:S02]  /*1f5c0*/  MOV R2, 0x1f5e0 ;  /* 0x0001f5e000027802 */ /* 0x000fe40000000f00 */
[----:B------:R-:W-:Y:S05]  /*1f5d0*/  CALL.REL.NOINC `($__internal_23_$__cuda_sm70_shflsync_idx_p) ;  /* 0x00001c2000007944 */ /* 0x000fea0003c00000 */
[----:B------:R-:W-:-:S05]  /*1f5e0*/  BRA `(.L_x_1489) ;  /* 0xffff38a000007947 */ /* 0x000fca000383ffff */
.L_x_1398:
[----:B------:R-:W-:Y:S01]  /*1f5f0*/  MOV R0, RZ ;  /* 0x000000ff00007202 */ /* 0x000fe20000000f00 */
[----:B------:R-:W-:Y:S01]  /*1f600*/  IMAD.MOV.U32 R29, RZ, RZ, R5 ;  /* 0x000000ffff1d7224 */ /* 0x000fe200078e0005 */
[----:B------:R-:W-:Y:S01]  /*1f610*/  MOV R2, 0x1f640 ;  /* 0x0001f64000027802 */ /* 0x000fe20000000f00 */
[----:B------:R-:W-:Y:S02]  /*1f620*/  IMAD.MOV.U32 R3, RZ, RZ, 0x181f ;  /* 0x0000181fff037424 */ /* 0x000fe400078e00ff */
[----:B-1----:R-:W-:Y:S05]  /*1f630*/  CALL.REL.NOINC `($__internal_23_$__cuda_sm70_shflsync_idx_p) ;  /* 0x00001bc000007944 */ /* 0x002fea0003c00000 */
[----:B------:R-:W-:Y:S01]  /*1f640*/  MOV R4, R0 ;  /* 0x0000000000047202 */ /* 0x000fe20000000f00 */
[----:B------:R-:W-:-:S05]  /*1f650*/  BRA `(.L_x_1490) ;  /* 0xffff497000007947 */ /* 0x000fca000383ffff */
.L_x_1399:
[----:B------:R-:W-:Y:S01]  /*1f660*/  MOV R0, RZ ;  /* 0x000000ff00007202 */ /* 0x000fe20000000f00 */
[----:B------:R-:W-:Y:S01]  /*1f670*/  IMAD.MOV.U32 R29, RZ, RZ, R8 ;  /* 0x000000ffff1d7224 */ /* 0x000fe200078e0008 */
[----:B------:R-:W-:Y:S01]  /*1f680*/  MOV R2, 0x1f6b0 ;  /* 0x0001f6b000027802 */ /* 0x000fe20000000f00 */
[----:B------:R-:W-:Y:S02]  /*1f690*/  IMAD.MOV.U32 R3, RZ, RZ, 0x181f ;  /* 0x0000181fff037424 */ /* 0x000fe400078e00ff */
[----:B-123--:R-:W-:Y:S05]  /*1f6a0*/  CALL.REL.NOINC `($__internal_23_$__cuda_sm70_shflsync_idx_p) ;  /* 0x00001b5000007944 */ /* 0x00efea0003c00000 */
        /* <DEDUP_REMOVED lines=30> */
.L_x_1400:
[----:B------:R-:W-:Y:S01]  /*1f890*/  MOV R0, RZ ;  /* 0x000000ff00007202 */ /* 0x000fe20000000f00 */
[----:B------:R-:W-:Y:S01]  /*1f8a0*/  IMAD.MOV.U32 R29, RZ, RZ, R4 ;  /* 0x000000ffff1d7224 */ /* 0x000fe200078e0004 */
[----:B-1----:R-:W-:Y:S01]  /*1f8b0*/  MOV R2, 0x1f8e0 ;  /* 0x0001f8e000027802 */ /* 0x002fe20000000f00 */
[----:B------:R-:W-:Y:S02]  /*1f8c0*/  IMAD.MOV.U32 R3, RZ, RZ, 0x1c1f ;  /* 0x00001c1fff037424 */ /* 0x000fe400078e00ff */
[----:B------:R-:W-:Y:S05]  /*1f8d0*/  CALL.REL.NOINC `($__internal_23_$__cuda_sm70_shflsync_idx_p) ;  /* 0x0000192000007944 */ /* 0x000fea0003c00000 */
[----:B------:R-:W-:-:S05]  /*1f8e0*/  BRA `(.L_x_1492) ;  /* 0xffff4a6000007947 */ /* 0x000fca000383ffff */
.L_x_1401:
[----:B------:R-:W-:Y:S01]  /*1f8f0*/  MOV R0, 0x1 ;  /* 0x0000000100007802 */ /* 0x000fe20000000f00 */
[----:B------:R-:W-:Y:S01]  /*1f900*/  IMAD.MOV.U32 R29, RZ, RZ, R4 ;  /* 0x000000ffff1d7224 */ /* 0x000fe200078e0004 */
[----:B------:R-:W-:Y:S01]  /*1f910*/  MOV R2, 0x1f940 ;  /* 0x0001f94000027802 */ /* 0x000fe20000000f00 */
[----:B------:R-:W-:Y:S02]  /*1f920*/  IMAD.MOV.U32 R3, RZ, RZ, 0x1c1f ;  /* 0x00001c1fff037424 */ /* 0x000fe400078e00ff */
[----:B--2---:R-:W-:Y:S05]  /*1f930*/  CALL.REL.NOINC `($__internal_23_$__cuda_sm70_shflsync_idx_p) ;  /* 0x000018c000007944 */ /* 0x004fea0003c00000 */
[----:B------:R-:W-:Y:S05]  /*1f940*/  IMAD.IADD R0, R5, 0x1, R0 ;  /* 0x0000000105007824 */ /* 0x000fea00078e0200 */
        /* <DEDUP_REMOVED lines=66> */
[----:B------:R-:W-:Y:S05]  /*1fd70*/  CALL.REL.NOINC `($__internal_22_$__cuda_sm70_shflsync_bfly_p) ;  /* 0x0000142000007944 */ /* 0x000fea0003c00000 */
[----:B------:R-:W-:Y:S01]  /*1fd80*/  FMNMX.FTZ R4, R4, R0, !PT ;  /* 0x0000000004047209 */ /* 0x000fe20007810000 */
[----:B------:R-:W-:Y:S01]  /*1fd90*/  IMAD.MOV.U32 R0, RZ, RZ, 0x1 ;  /* 0x00000001ff007424 */ /* 0x000fe200078e00ff */
[----:B------:R-:W-:Y:S02]  /*1fda0*/  MOV R2, 0x1fdc0 ;  /* 0x0001fdc000027802 */ /* 0x000fe40000000f00 */
        /* <DEDUP_REMOVED lines=10> */
[----:B------:R-:W-:-:S05]  /*1fe50*/  BRA `(.L_x_1493) ;  /* 0xffff4ba000007947 */ /* 0x000fca000383ffff */
.L_x_1404:
[----:B------:R-:W-:Y:S01]  /*1fe60*/  MOV R0, RZ ;  /* 0x000000ff00007202 */ /* 0x000fe20000000f00 */
[----:B------:R-:W-:Y:S01]  /*1fe70*/  IMAD.MOV.U32 R29, RZ, RZ, R7 ;  /* 0x000000ffff1d7224 */ /* 0x000fe200078e0007 */
[----:B------:R-:W-:Y:S01]  /*1fe80*/  MOV R2, 0x1feb0 ;  /* 0x0001feb000027802 */ /* 0x000fe20000000f00 */
[----:B------:R-:W-:Y:S02]  /*1fe90*/  IMAD.MOV.U32 R3, RZ, RZ, 0x181f ;  /* 0x0000181fff037424 */ /* 0x000fe400078e00ff */
[----:B-1234-:R-:W-:Y:S05]  /*1fea0*/  CALL.REL.NOINC `($__internal_23_$__cuda_sm70_shflsync_idx_p) ;  /* 0x0000135000007944 */ /* 0x01efea0003c00000 */
[----:B------:R-:W-:-:S05]  /*1feb0*/  BRA `(.L_x_1494) ;  /* 0xffff651000007947 */ /* 0x000fca000383ffff */
.L_x_1407:
[----:B------:R-:W-:Y:S01]  /*1fec0*/  MOV R0, RZ ;  /* 0x000000ff00007202 */ /* 0x000fe20000000f00 */
[----:B------:R-:W-:Y:S01]  /*1fed0*/  IMAD.MOV.U32 R29, RZ, RZ, R5 ;  /* 0x000000ffff1d7224 */ /* 0x000fe200078e0005 */
[----:B------:R-:W-:Y:S01]  /*1fee0*/  MOV R2, 0x1ff10 ;  /* 0x0001ff1000027802 */ /* 0x000fe20000000f00 */
[----:B------:R-:W-:Y:S02]  /*1fef0*/  IMAD.MOV.U32 R3, RZ, RZ, 0x181f ;  /* 0x0000181fff037424 */ /* 0x000fe400078e00ff */
[----:B------:R-:W-:Y:S05]  /*1ff00*/  CALL.REL.NOINC `($__internal_23_$__cuda_sm70_shflsync_idx_p) ;  /* 0x000012f000007944 */ /* 0x000fea0003c00000 */
[----:B------:R-:W-:Y:S01]  /*1ff10*/  MOV R4, R0 ;  /* 0x0000000000047202 */ /* 0x000fe20000000f00 */
[----:B------:R-:W-:-:S05]  /*1ff20*/  BRA `(.L_x_1495) ;  /* 0xffff76b000007947 */ /* 0x000fca000383ffff */
.L_x_1408:
[----:B------:R-:W-:Y:S01]  /*1ff30*/  MOV R0, RZ ;  /* 0x000000ff00007202 */ /* 0x000fe20000000f00 */
[----:B------:R-:W-:Y:S01]  /*1ff40*/  IMAD.MOV.U32 R29, RZ, RZ, R8 ;  /* 0x000000ffff1d7224 */ /* 0x000fe200078e0008 */
[----:B------:R-:W-:Y:S01]  /*1ff50*/  MOV R2, 0x1ff80 ;  /* 0x0001ff8000027802 */ /* 0x000fe20000000f00 */
[----:B------:R-:W-:Y:S02]  /*1ff60*/  IMAD.MOV.U32 R3, RZ, RZ, 0x181f ;  /* 0x0000181fff037424 */ /* 0x000fe400078e00ff */
[----:B-12---:R-:W-:Y:S05]  /*1ff70*/  CALL.REL.NOINC `($__internal_23_$__cuda_sm70_shflsync_idx_p) ;  /* 0x0000128000007944 */ /* 0x006fea0003c00000 */
        /* <DEDUP_REMOVED lines=19> */
[----:B--2---:R-:W-:Y:S05]  /*200b0*/  CALL.REL.NOINC `($__internal_23_$__cuda_sm70_shflsync_idx_p) ;  /* 0x0000114000007944 */ /* 0x004fea0003c00000 */
[----:B------:R-:W-:Y:S01]  /*200c0*/  MOV R3, 0x181f ;  /* 0x0000181f00037802 */ /* 0x000fe20000000f00 */
[----:B------:R-:W-:Y:S01]  /*200d0*/  IMAD.MOV.U32 R4, RZ, RZ, R0 ;  /* 0x000000ffff047224 */ /* 0x000fe200078e0000 */
[----:B------:R-:W-:Y:S01]  /*200e0*/  MOV R0, 0x1 ;  /* 0x0000000100007802 */ /* 0x000fe20000000f00 */
[----:B------:R-:W-:Y:S01]  /*200f0*/  IMAD.MOV.U32 R29, RZ, RZ, R8 ;  /* 0x000000ffff1d7224 */ /* 0x000fe200078e0008 */
[----:B------:R-:W-:Y:S02]  /*20100*/  MOV R2, 0x20120 ;  /* 0x0002012000027802 */ /* 0x000fe40000000f00 */
[----:B------:R-:W-:Y:S05]  /*20110*/  CALL.REL.NOINC `($__internal_23_$__cuda_sm70_shflsync_idx_p) ;  /* 0x000010e000007944 */ /* 0x000fea0003c00000 */
[----:B------:R-:W-:-:S05]  /*20120*/  BRA `(.L_x_1496) ;  /* 0xffff75d000007947 */ /* 0x000fca000383ffff */
.L_x_1409:
[----:B------:R-:W-:Y:S02]  /*20130*/  MOV R0, 0x2 ;  /* 0x0000000200007802 */ /* 0x000fe40000000f00 */
        /* <DEDUP_REMOVED lines=16> */
.L_x_1411:
[----:B------:R-:W-:Y:S01]  /*20240*/  IMAD.MOV.U32 R4, RZ, RZ, R208 ;  /* 0x000000ffff047224 */ /* 0x000fe200078e00d0 */
[----:B------:R-:W-:-:S02]  /*20250*/  MOV R0, 0x2 ;  /* 0x0000000200007802 */ /* 0x000fc40000000f00 */
[----:B------:R-:W-:Y:S02]  /*20260*/  MOV R2, 0x20280 ;  /* 0x0002028000027802 */ /* 0x000fe40000000f00 */
[----:B------:R-:W-:Y:S05]  /*20270*/  CALL.REL.NOINC `($__internal_22_$__cuda_sm70_shflsync_bfly_p) ;  /* 0x00000f2000007944 */ /* 0x000fea0003c00000 */
[----:B------:R-:W-:Y:S05]  /*20280*/  BRA `(.L_x_1498) ;  /* 0xffff8f4000007947 */ /* 0x000fea000383ffff */
.L_x_1412:
[----:B------:R-:W-:Y:S01]  /*20290*/  IMAD.MOV.U32 R4, RZ, RZ, R5 ;  /* 0x000000ffff047224 */ /* 0x000fe200078e0005 */
[----:B------:R-:W-:Y:S02]  /*202a0*/  MOV R0, 0x1 ;  /* 0x0000000100007802 */ /* 0x000fe40000000f00 */
[----:B------:R-:W-:Y:S02]  /*202b0*/  MOV R2, 0x202d0 ;  /* 0x000202d000027802 */ /* 0x000fe40000000f00 */
[----:B-1----:R-:W-:Y:S05]  /*202c0*/  CALL.REL.NOINC `($__internal_22_$__cuda_sm70_shflsync_bfly_p) ;  /* 0x00000ed000007944 */ /* 0x002fea0003c00000 */
[----:B------:R-:W-:Y:S01]  /*202d0*/  FADD.FTZ R5, R5, R0 ;  /* 0x0000000005057221 */ /* 0x000fe20000010000 */
[----:B------:R-:W-:Y:S02]  /*202e0*/  MOV R4, R204 ;  /* 0x000000cc00047202 */ /* 0x000fe40000000f00 */
[----:B------:R-:W-:Y:S02]  /*202f0*/  MOV R0, 0x2 ;  /* 0x0000000200007802 */ /* 0x000fe40000000f00 */
[----:B------:R-:W-:Y:S02]  /*20300*/  MOV R2, 0x20320 ;  /* 0x0002032000027802 */ /* 0x000fe40000000f00 */
[----:B------:R-:W-:Y:S05]  /*20310*/  CALL.REL.NOINC `($__internal_22_$__cuda_sm70_shflsync_bfly_p) ;  /* 0x00000e8000007944 */ /* 0x000fea0003c00000 */
[----:B------:R-:W-:Y:S01]  /*20320*/  FADD.FTZ R4, R204, R0 ;  /* 0x00000000cc047221 */ /* 0x000fe20000010000 */
[----:B------:R-:W-:Y:S02]  /*20330*/  MOV R0, 0x1 ;  /* 0x0000000100007802 */ /* 0x000fe40000000f00 */
[----:B------:R-:W-:-:S02]  /*20340*/  MOV R2, 0x20360 ;  /* 0x0002036000027802 */ /* 0x000fc40000000f00 */
[----:B------:R-:W-:Y:S05]  /*20350*/  CALL.REL.NOINC `($__internal_22_$__cuda_sm70_shflsync_bfly_p) ;  /* 0x00000e4000007944 */ /* 0x000fea0003c00000 */
[----:B------:R-:W-:Y:S01]  /*20360*/  MOV R3, R0 ;  /* 0x0000000000037202 */ /* 0x000fe20000000f00 */
[----:B------:R-:W-:Y:S05]  /*20370*/  BRA `(.L_x_1499) ;  /* 0xffff8ec000007947 */ /* 0x000fea000383ffff */
.L_x_1419:
[----:B-1234-:R-:W-:Y:S01]  /*20380*/  IMAD.MOV.U32 R29, RZ, RZ, R6 ;  /* 0x000000ffff1d7224 */ /* 0x01efe200078e0006 */
[----:B------:R-:W-:Y:S01]  /*20390*/  MOV R0, RZ ;  /* 0x000000ff00007202 */ /* 0x000fe20000000f00 */
[----:B------:R-:W-:Y:S01]  /*203a0*/  IMAD.MOV.U32 R3, RZ, RZ, 0x181f ;  /* 0x0000181fff037424 */ /* 0x000fe200078e00ff */
[----:B------:R-:W-:-:S02]  /*203b0*/  MOV R2, 0x203d0 ;  /* 0x000203d000027802 */ /* 0x000fc40000000f00 */
[----:B------:R-:W-:Y:S05]  /*203c0*/  CALL.REL.NOINC `($__internal_23_$__cuda_sm70_shflsync_idx_p) ;  /* 0x00000e3000007944 */ /* 0x000fea0003c00000 */
[----:B------:R-:W-:Y:S01]  /*203d0*/  MOV R8, R0 ;  /* 0x0000000000087202 */ /* 0x000fe20000000f00 */
[----:B------:R-:W-:Y:S05]  /*203e0*/  BRA `(.L_x_1500) ;  /* 0xffffa66000007947 */ /* 0x000fea000383ffff */
.L_x_1420:
[----:B------:R-:W-:Y:S01]  /*203f0*/  IMAD.MOV.U32 R29, RZ, RZ, R7 ;  /* 0x000000ffff1d7224 */ /* 0x000fe200078e0007 */
[----:B------:R-:W-:Y:S01]  /*20400*/  MOV R0, RZ ;  /* 0x000000ff00007202 */ /* 0x000fe20000000f00 */
[----:B------:R-:W-:Y:S01]  /*20410*/  IMAD.MOV.U32 R3, RZ, RZ, 0x181f ;  /* 0x0000181fff037424 */ /* 0x000fe200078e00ff */
[----:B------:R-:W-:-:S02]  /*20420*/  MOV R2, 0x20440 ;  /* 0x0002044000027802 */ /* 0x000fc40000000f00 */
[----:B-12---:R-:W-:Y:S05]  /*20430*/  CALL.REL.NOINC `($__internal_23_$__cuda_sm70_shflsync_idx_p) ;  /* 0x00000dc000007944 */ /* 0x006fea0003c00000 */
[----:B------:R-:W-:Y:S05]  /*20440*/  BRA `(.L_x_1501) ;  /* 0xffffa62000007947 */ /* 0x000fea000383ffff */
.L_x_1423:
[----:B------:R-:W-:Y:S01]  /*20450*/  IMAD.MOV.U32 R29, RZ, RZ, R6 ;  /* 0x000000ffff1d7224 */ /* 0x000fe200078e0006 */
[----:B----4-:R-:W-:Y:S01]  /*20460*/  MOV R0, 0x1 ;  /* 0x0000000100007802 */ /* 0x010fe20000000f00 */
[----:B--2---:R-:W-:Y:S01]  /*20470*/  IMAD.MOV.U32 R3, RZ, RZ, 0x181f ;  /* 0x0000181fff037424 */ /* 0x004fe200078e00ff */
[----:B------:R-:W-:-:S02]  /*20480*/  MOV R2, 0x204a0 ;  /* 0x000204a000027802 */ /* 0x000fc40000000f00 */
[----:B-1-3--:R-:W-:Y:S05]  /*20490*/  CALL.REL.NOINC `($__internal_23_$__cuda_sm70_shflsync_idx_p) ;  /* 0x00000d6000007944 */ /* 0x00afea0003c00000 */
[----:B------:R-:W-:Y:S01]  /*204a0*/  IMAD.MOV.U32 R8, RZ, RZ, R0 ;  /* 0x000000ffff087224 */ /* 0x000fe200078e0000 */
[----:B------:R-:W-:Y:S01]  /*204b0*/  MOV R0, 0x1 ;  /* 0x0000000100007802 */ /* 0x000fe20000000f00 */
[----:B------:R-:W-:Y:S01]  /*204c0*/  IMAD.MOV.U32 R29, RZ, RZ, R7 ;  /* 0x000000ffff1d7224 */ /* 0x000fe200078e0007 */
[----:B------:R-:W-:-:S02]  /*204d0*/  MOV R3, 0x181f ;  /* 0x0000181f00037802 */ /* 0x000fc40000000f00 */
[----:B------:R-:W-:Y:S02]  /*204e0*/  MOV R2, 0x20500 ;  /* 0x0002050000027802 */ /* 0x000fe40000000f00 */
[----:B------:R-:W-:Y:S05]  /*204f0*/  CALL.REL.NOINC `($__internal_23_$__cuda_sm70_shflsync_idx_p) ;  /* 0x00000d0000007944 */ /* 0x000fea0003c00000 */
[----:B------:R-:W-:Y:S05]  /*20500*/  BRA `(.L_x_1502) ;  /* 0xffffa69000007947 */ /* 0x000fea000383ffff */
.L_x_1426:
[----:B------:R-:W-:Y:S01]  /*20510*/  IMAD.MOV.U32 R29, RZ, RZ, R6 ;  /* 0x000000ffff1d7224 */ /* 0x000fe200078e0006 */
[----:B----4-:R-:W-:Y:S01]  /*20520*/  MOV R0, 0x2 ;  /* 0x0000000200007802 */ /* 0x010fe20000000f00 */
[----:B-1----:R-:W-:Y:S01]  /*20530*/  IMAD.MOV.U32 R3, RZ, RZ, 0x181f ;  /* 0x0000181fff037424 */ /* 0x002fe200078e00ff */
[----:B------:R-:W-:Y:S02]  /*20540*/  MOV R2, 0x20560 ;  /* 0x0002056000027802 */ /* 0x000fe40000000f00 */
[----:B--23--:R-:W-:Y:S05]  /*20550*/  CALL.REL.NOINC `($__internal_23_$__cuda_sm70_shflsync_idx_p) ;  /* 0x00000ca000007944 */ /* 0x00cfea0003c00000 */
[----:B------:R-:W-:Y:S01]  /*20560*/  MOV R8, R0 ;  /* 0x0000000000087202 */ /* 0x000fe20000000f00 */
[----:B------:R-:W-:Y:S05]  /*20570*/  BRA `(.L_x_1503) ;  /* 0xffffa75000007947 */ /* 0x000fea000383ffff */
.L_x_1427:
[----:B------:R-:W-:Y:S01]  /*20580*/  IMAD.MOV.U32 R29, RZ, RZ, R7 ;  /* 0x000000ffff1d7224 */ /* 0x000fe200078e0007 */
[----:B----4-:R-:W-:Y:S01]  /*20590*/  MOV R0, 0x2 ;  /* 0x0000000200007802 */ /* 0x010fe20000000f00 */
[----:B------:R-:W-:Y:S01]  /*205a0*/  IMAD.MOV.U32 R3, RZ, RZ, 0x181f ;  /* 0x0000181fff037424 */ /* 0x000fe200078e00ff */
[----:B------:R-:W-:Y:S02]  /*205b0*/  MOV R2, 0x205d0 ;  /* 0x000205d000027802 */ /* 0x000fe40000000f00 */
[----:B-123--:R-:W-:Y:S05]  /*205c0*/  CALL.REL.NOINC `($__internal_23_$__cuda_sm70_shflsync_idx_p) ;  /* 0x00000c3000007944 */ /* 0x00efea0003c00000 */
[----:B------:R-:W-:Y:S05]  /*205d0*/  BRA `(.L_x_1504) ;  /* 0xffffa71000007947 */ /* 0x000fea000383ffff */
.L_x_1430:
[----:B------:R-:W-:Y:S01]  /*205e0*/  IMAD.MOV.U32 R29, RZ, RZ, R6 ;  /* 0x000000ffff1d7224 */ /* 0x000fe200078e0006 */
[----:B-1----:R-:W-:Y:S01]  /*205f0*/  MOV R0, 0x3 ;  /* 0x0000000300007802 */ /* 0x002fe20000000f00 */
[----:B------:R-:W-:Y:S01]  /*20600*/  IMAD.MOV.U32 R3, RZ, RZ, 0x181f ;  /* 0x0000181fff037424 */ /* 0x000fe200078e00ff */
[----:B------:R-:W-:-:S02]  /*20610*/  MOV R2, 0x20630 ;  /* 0x0002063000027802 */ /* 0x000fc40000000f00 */
[----:B--234-:R-:W-:Y:S05]  /*20620*/  CALL.REL.NOINC `($__internal_23_$__cuda_sm70_shflsync_idx_p) ;  /* 0x00000bd000007944 */ /* 0x01cfea0003c00000 */
[----:B------:R-:W-:Y:S01]  /*20630*/  IMAD.MOV.U32 R6, RZ, RZ, R0 ;  /* 0x000000ffff067224 */ /* 0x000fe200078e0000 */
[----:B------:R-:W-:Y:S01]  /*20640*/  MOV R0, 0x3 ;  /* 0x0000000300007802 */ /* 0x000fe20000000f00 */
[----:B------:R-:W-:Y:S01]  /*20650*/  IMAD.MOV.U32 R29, RZ, RZ, R7 ;  /* 0x000000ffff1d7224 */ /* 0x000fe200078e0007 */
[----:B------:R-:W-:-:S02]  /*20660*/  MOV R3, 0x181f ;  /* 0x0000181f00037802 */ /* 0x000fc40000000f00 */
[----:B------:R-:W-:Y:S02]  /*20670*/  MOV R2, 0x20690 ;  /* 0x0002069000027802 */ /* 0x000fe40000000f00 */
[----:B------:R-:W-:Y:S05]  /*20680*/  CALL.REL.NOINC `($__internal_23_$__cuda_sm70_shflsync_idx_p) ;  /* 0x00000b7000007944 */ /* 0x000fea0003c00000 */
[----:B------:R-:W-:Y:S05]  /*20690*/  BRA `(.L_x_1505) ;  /* 0xffffa79000007947 */ /* 0x000fea000383ffff */
.L_x_1432:
[----:B------:R-:W-:Y:S01]  /*206a0*/  IMAD.MOV.U32 R29, RZ, RZ, R5 ;  /* 0x000000ffff1d7224 */ /* 0x000fe200078e0005 */
[----:B------:R-:W-:Y:S01]  /*206b0*/  MOV R0, RZ ;  /* 0x000000ff00007202 */ /* 0x000fe20000000f00 */
[----:B------:R-:W-:Y:S01]  /*206c0*/  IMAD.MOV.U32 R3, RZ, RZ, 0x1c1f ;  /* 0x00001c1fff037424 */ /* 0x000fe200078e00ff */
[----:B------:R-:W-:Y:S02]  /*206d0*/  MOV R2, 0x206f0 ;  /* 0x000206f000027802 */ /* 0x000fe40000000f00 */
[----:B--2---:R-:W-:Y:S05]  /*206e0*/  CALL.REL.NOINC `($__internal_23_$__cuda_sm70_shflsync_idx_p) ;  /* 0x00000b1000007944 */ /* 0x004fea0003c00000 */
[----:B------:R-:W-:Y:S01]  /*206f0*/  MOV R4, R0 ;  /* 0x0000000000047202 */ /* 0x000fe20000000f00 */
[----:B------:R-:W-:Y:S05]  /*20700*/  BRA `(.L_x_1506) ;  /* 0xffffaa6000007947 */ /* 0x000fea000383ffff */
.L_x_1433:
[----:B------:R-:W-:Y:S01]  /*20710*/  IMAD.MOV.U32 R29, RZ, RZ, R12 ;  /* 0x000000ffff1d7224 */ /* 0x000fe200078e000c */
[----:B------:R-:W-:Y:S01]  /*20720*/  MOV R0, RZ ;  /* 0x000000ff00007202 */ /* 0x000fe20000000f00 */
[----:B------:R-:W-:Y:S01]  /*20730*/  IMAD.MOV.U32 R3, RZ, RZ, 0x1c1f ;  /* 0x00001c1fff037424 */ /* 0x000fe200078e00ff */
[----:B------:R-:W-:Y:S02]  /*20740*/  MOV R2, 0x20760 ;  /* 0x0002076000027802 */ /* 0x000fe40000000f00 */
[----:B-123--:R-:W-:Y:S05]  /*20750*/  CALL.REL.NOINC `($__internal_23_$__cuda_sm70_shflsync_idx_p) ;  /* 0x00000aa000007944 */ /* 0x00efea0003c00000 */
[----:B------:R-:W-:Y:S05]  /*20760*/  BRA `(.L_x_1507) ;  /* 0xffffaa2000007947 */ /* 0x000fea000383ffff */
.L_x_1436:
[----:B------:R-:W-:Y:S01]  /*20770*/  IMAD.MOV.U32 R29, RZ, RZ, R5 ;  /* 0x000000ffff1d7224 */ /* 0x000fe200078e0005 */
[----:B-1----:R-:W-:Y:S01]  /*20780*/  MOV R0, 0x1 ;  /* 0x0000000100007802 */ /* 0x002fe20000000f00 */
[----:B---3--:R-:W-:Y:S01]  /*20790*/  IMAD.MOV.U32 R3, RZ, RZ, 0x1c1f ;  /* 0x00001c1fff037424 */ /* 0x008fe200078e00ff */
[----:B------:R-:W-:-:S02]  /*207a0*/  MOV R2, 0x207c0 ;  /* 0x000207c000027802 */ /* 0x000fc40000000f00 */
[----:B--2-4-:R-:W-:Y:S05]  /*207b0*/  CALL.REL.NOINC `($__internal_23_$__cuda_sm70_shflsync_idx_p) ;  /* 0x00000a4000007944 */ /* 0x014fea0003c00000 */
[----:B------:R-:W-:Y:S01]  /*207c0*/  IMAD.MOV.U32 R4, RZ, RZ, R0 ;  /* 0x000000ffff047224 */ /* 0x000fe200078e0000 */
[----:B------:R-:W-:Y:S01]  /*207d0*/  MOV R0, 0x1 ;  /* 0x0000000100007802 */ /* 0x000fe20000000f00 */
[----:B------:R-:W-:Y:S01]  /*207e0*/  IMAD.MOV.U32 R29, RZ, RZ, R12 ;  /* 0x000000ffff1d7224 */ /* 0x000fe200078e000c */
[----:B------:R-:W-:-:S02]  /*207f0*/  MOV R3, 0x1c1f ;  /* 0x00001c1f00037802 */ /* 0x000fc40000000f00 */
[----:B------:R-:W-:Y:S02]  /*20800*/  MOV R2, 0x20820 ;  /* 0x0002082000027802 */ /* 0x000fe40000000f00 */
[----:B------:R-:W-:Y:S05]  /*20810*/  CALL.REL.NOINC `($__internal_23_$__cuda_sm70_shflsync_idx_p) ;  /* 0x000009e000007944 */ /* 0x000fea0003c00000 */
[----:B------:R-:W-:Y:S05]  /*20820*/  BRA `(.L_x_1508) ;  /* 0xffffb42000007947 */ /* 0x000fea000383ffff */
.L_x_1440:
[----:B------:R-:W-:Y:S01]  /*20830*/  IMAD.MOV.U32 R29, RZ, RZ, R6 ;  /* 0x000000ffff1d7224 */ /* 0x000fe200078e0006 */
[----:B------:R-:W-:Y:S01]  /*20840*/  MOV R0, RZ ;  /* 0x000000ff00007202 */ /* 0x000fe20000000f00 */
[----:B------:R-:W-:Y:S01]  /*20850*/  IMAD.MOV.U32 R3, RZ, RZ, 0x181f ;  /* 0x0000181fff037424 */ /* 0x000fe200078e00ff */
[----:B------:R-:W-:Y:S02]  /*20860*/  MOV R2, 0x20880 ;  /* 0x0002088000027802 */ /* 0x000fe40000000f00 */
[----:B------:R-:W-:Y:S05]  /*20870*/  CALL.REL.NOINC `($__internal_23_$__cuda_sm70_shflsync_idx_p) ;  /* 0x0000098000007944 */ /* 0x000fea0003c00000 */
[----:B------:R-:W-:Y:S01]  /*20880*/  MOV R8, R0 ;  /* 0x0000000000087202 */ /* 0x000fe20000000f00 */
[----:B------:R-:W-:Y:S05]  /*20890*/  BRA `(.L_x_1509) ;  /* 0xffffc66000007947 */ /* 0x000fea000383ffff */
.L_x_1441:
[----:B------:R-:W-:Y:S01]  /*208a0*/  IMAD.MOV.U32 R29, RZ, RZ, R7 ;  /* 0x000000ffff1d7224 */ /* 0x000fe200078e0007 */
[----:B------:R-:W-:Y:S01]  /*208b0*/  MOV R0, RZ ;  /* 0x000000ff00007202 */ /* 0x000fe20000000f00 */
[----:B------:R-:W-:Y:S01]  /*208c0*/  IMAD.MOV.U32 R3, RZ, RZ, 0x181f ;  /* 0x0000181fff037424 */ /* 0x000fe200078e00ff */
[----:B------:R-:W-:Y:S02]  /*208d0*/  MOV R2, 0x208f0 ;  /* 0x000208f000027802 */ /* 0x000fe40000000f00 */
[----:B-12---:R-:W-:Y:S05]  /*208e0*/  CALL.REL.NOINC `($__internal_23_$__cuda_sm70_shflsync_idx_p) ;  /* 0x0000091000007944 */ /* 0x006fea0003c00000 */
[----:B------:R-:W-:Y:S05]  /*208f0*/  BRA `(.L_x_1510) ;  /* 0xffffc62000007947 */ /* 0x000fea000383ffff */
.L_x_1444:
        /* <DEDUP_REMOVED lines=12> */
.L_x_1447:
[----:B------:R-:W-:Y:S01]  /*209c0*/  IMAD.MOV.U32 R29, RZ, RZ, R6 ;  /* 0x000000ffff1d7224 */ /* 0x000fe200078e0006 */
[----:B----4-:R-:W-:Y:S01]  /*209d0*/  MOV R0, 0x2 ;  /* 0x0000000200007802 */ /* 0x010fe20000000f00 */
[----:B-1----:R-:W-:Y:S01]  /*209e0*/  IMAD.MOV.U32 R3, RZ, RZ, 0x181f ;  /* 0x0000181fff037424 */ /* 0x002fe200078e00ff */
[----:B------:R-:W-:Y:S02]  /*209f0*/  MOV R2, 0x20a10 ;  /* 0x00020a1000027802 */ /* 0x000fe40000000f00 */
[----:B--23--:R-:W-:Y:S05]  /*20a00*/  CALL.REL.NOINC `($__internal_23_$__cuda_sm70_shflsync_idx_p) ;  /* 0x000007f000007944 */ /* 0x00cfea0003c00000 */
[----:B------:R-:W-:Y:S01]  /*20a10*/  MOV R8, R0 ;  /* 0x0000000000087202 */ /* 0x000fe20000000f00 */
[----:B------:R-:W-:Y:S05]  /*20a20*/  BRA `(.L_x_1512) ;  /* 0xffffc76000007947 */ /* 0x000fea000383ffff */
.L_x_1448:
[----:B------:R-:W-:Y:S01]  /*20a30*/  IMAD.MOV.U32 R29, RZ, RZ, R7 ;  /* 0x000000ffff1d7224 */ /* 0x000fe200078e0007 */
[----:B----4-:R-:W-:Y:S01]  /*20a40*/  MOV R0, 0x2 ;  /* 0x0000000200007802 */ /* 0x010fe20000000f00 */
[----:B------:R-:W-:Y:S01]  /*20a50*/  IMAD.MOV.U32 R3, RZ, RZ, 0x181f ;  /* 0x0000181fff037424 */ /* 0x000fe200078e00ff */
[----:B------:R-:W-:Y:S02]  /*20a60*/  MOV R2, 0x20a80 ;  /* 0x00020a8000027802 */ /* 0x000fe40000000f00 */
[----:B-123--:R-:W-:Y:S05]  /*20a70*/  CALL.REL.NOINC `($__internal_23_$__cuda_sm70_shflsync_idx_p) ;  /* 0x0000078000007944 */ /* 0x00efea0003c00000 */
[----:B------:R-:W-:Y:S05]  /*20a80*/  BRA `(.L_x_1513) ;  /* 0xffffc72000007947 */ /* 0x000fea000383ffff */
.L_x_1451:
        /* <DEDUP_REMOVED lines=11> */
[----:B------:R-:W-:Y:S01]  /*20b40*/  MOV R7, R0 ;  /* 0x0000000000077202 */ /* 0x000fe20000000f00 */
[----:B------:R-:W-:Y:S05]  /*20b50*/  BRA `(.L_x_1514) ;  /* 0xffffc79000007947 */ /* 0x000fea000383ffff */
.L_x_1453:
[----:B------:R-:W-:Y:S01]  /*20b60*/  IMAD.MOV.U32 R29, RZ, RZ, R28 ;  /* 0x000000ffff1d7224 */ /* 0x000fe200078e001c */
[----:B------:R-:W-:Y:S01]  /*20b70*/  MOV R0, RZ ;  /* 0x000000ff00007202 */ /* 0x000fe20000000f00 */
[----:B------:R-:W-:Y:S01]  /*20b80*/  IMAD.MOV.U32 R3, RZ, RZ, 0x1f ;  /* 0x0000001fff037424 */ /* 0x000fe200078e00ff */
[----:B------:R-:W-:Y:S02]  /*20b90*/  MOV R2, 0x20bb0 ;  /* 0x00020bb000027802 */ /* 0x000fe40000000f00 */
[----:B-12-4-:R-:W-:Y:S05]  /*20ba0*/  CALL.REL.NOINC `($__internal_23_$__cuda_sm70_shflsync_idx_p) ;  /* 0x0000065000007944 */ /* 0x016fea0003c00000 */
[----:B------:R-:W-:Y:S01]  /*20bb0*/  MOV R9, R0 ;  /* 0x0000000000097202 */ /* 0x000fe20000000f00 */
[----:B------:R-:W-:Y:S05]  /*20bc0*/  BRA `(.L_x_1515) ;  /* 0xffffc8f000007947 */ /* 0x000fea000383ffff */
.L_x_1454:
[----:B------:R-:W-:Y:S01]  /*20bd0*/  IMAD.MOV.U32 R29, RZ, RZ, R28 ;  /* 0x000000ffff1d7224 */ /* 0x000fe200078e001c */
[----:B------:R-:W-:Y:S01]  /*20be0*/  MOV R0, 0x1 ;  /* 0x0000000100007802 */ /* 0x000fe20000000f00 */
[----:B------:R-:W-:Y:S01]  /*20bf0*/  IMAD.MOV.U32 R3, RZ, RZ, 0x1f ;  /* 0x0000001fff037424 */ /* 0x000fe200078e00ff */
[----:B------:R-:W-:Y:S02]  /*20c00*/  MOV R2, 0x20c20 ;  /* 0x00020c2000027802 */ /* 0x000fe40000000f00 */
[----:B-1234-:R-:W-:Y:S05]  /*20c10*/  CALL.REL.NOINC `($__internal_23_$__cuda_sm70_shflsync_idx_p) ;  /* 0x000005e000007944 */ /* 0x01efea0003c00000 */
[----:B------:R-:W-:Y:S01]  /*20c20*/  MOV R6, R0 ;  /* 0x0000000000067202 */ /* 0x000fe20000000f00 */
[----:B------:R-:W-:Y:S05]  /*20c30*/  BRA `(.L_x_1516) ;  /* 0xffffc8a000007947 */ /* 0x000fea000383ffff */
.L_x_1455:
[----:B------:R-:W-:Y:S02]  /*20c40*/  MOV R3, 0x1 ;  /* 0x0000000100037802 */ /* 0x000fe40000000f00 */
[----:B------:R-:W-:-:S02]  /*20c50*/  MOV R2, 0x20c70 ;  /* 0x00020c7000027802 */ /* 0x000fc40000000f00 */
[----:B---3--:R-:W-:Y:S05]  /*20c60*/  CALL.REL.NOINC `($__internal_24_$__cuda_sm70_shflsync_up_p) ;  /* 0x000005e000007944 */ /* 0x008fea0003c00000 */
[----:B------:R-:W-:Y:S05]  /*20c70*/  BRA `(.L_x_1517) ;  /* 0xffffc98000007947 */ /* 0x000fea000383ffff */
.L_x_1456:
[----:B------:R-:W-:Y:S02]  /*20c80*/  MOV R3, 0x2 ;  /* 0x0000000200037802 */ /* 0x000fe40000000f00 */
[----:B------:R-:W-:-:S02]  /*20c90*/  MOV R2, 0x20cb0 ;  /* 0x00020cb000027802 */ /* 0x000fc40000000f00 */
[----:B---3--:R-:W-:Y:S05]  /*20ca0*/  CALL.REL.NOINC `($__internal_24_$__cuda_sm70_shflsync_up_p) ;  /* 0x000005a000007944 */ /* 0x008fea0003c00000 */
        /* <DEDUP_REMOVED lines=23> */
.L_x_1460:
[----:B------:R-:W-:Y:S02]  /*20e20*/  MOV R3, 0x1 ;  /* 0x0000000100037802 */ /* 0x000fe40000000f00 */
[----:B------:R-:W-:-:S02]  /*20e30*/  MOV R2, 0x20e50 ;  /* 0x00020e5000027802 */ /* 0x000fc40000000f00 */
[----:B---3--:R-:W-:Y:S05]  /*20e40*/  CALL.REL.NOINC `($__internal_24_$__cuda_sm70_shflsync_up_p) ;  /* 0x0000040000007944 */ /* 0x008fea0003c00000 */
[----:B------:R-:W-:Y:S01]  /*20e50*/  MOV R2, R4 ;  /* 0x0000000400027202 */ /* 0x000fe20000000f00 */
[----:B------:R-:W-:Y:S05]  /*20e60*/  BRA `(.L_x_1519) ;  /* 0xffffc9f000007947 */ /* 0x000fea000383ffff */
.L_x_1461:
        /* <DEDUP_REMOVED lines=26> */
.L_x_1463:
[----:B------:R-:W-:Y:S02]  /*21010*/  SEL R0, RZ, 0x1, P0 ;  /* 0x00000001ff007807 */ /* 0x000fe40000000000 */
[----:B------:R-:W-:-:S02]  /*21020*/  MOV R2, 0x21040 ;  /* 0x0002104000027802 */ /* 0x000fc40000000f00 */
[----:B-1-3--:R-:W-:Y:S05]  /*21030*/  CALL.REL.NOINC `($__internal_25_$__cuda_sm70_votesync_ballot) ;  /* 0x0000027000007944 */ /* 0x00afea0003c00000 */
[----:B------:R-:W-:Y:S01]  /*21040*/  MOV R10, R0 ;  /* 0x00000000000a7202 */ /* 0x000fe20000000f00 */
[----:B------:R-:W-:Y:S05]  /*21050*/  BRA `(.L_x_1521) ;  /* 0xffffc99000007947 */ /* 0x000fea000383ffff */
.L_x_1464:
[----:B------:R-:W-:Y:S01]  /*21060*/  IMAD.MOV.U32 R29, RZ, RZ, R7 ;  /* 0x000000ffff1d7224 */ /* 0x000fe200078e0007 */
[----:B------:R-:W-:Y:S01]  /*21070*/  MOV R0, R6 ;  /* 0x0000000600007202 */ /* 0x000fe20000000f00 */
[----:B------:R-:W-:Y:S01]  /*21080*/  IMAD.MOV.U32 R3, RZ, RZ, 0x1f ;  /* 0x0000001fff037424 */ /* 0x000fe200078e00ff */
[----:B------:R-:W-:-:S02]  /*21090*/  MOV R2, 0x210b0 ;  /* 0x000210b000027802 */ /* 0x000fc40000000f00 */
[----:B-1-3--:R-:W-:Y:S05]  /*210a0*/  CALL.REL.NOINC `($__internal_23_$__cuda_sm70_shflsync_idx_p) ;  /* 0x0000015000007944 */ /* 0x00afea0003c00000 */
[----:B------:R-:W-:Y:S01]  /*210b0*/  IMAD.MOV.U32 R7, RZ, RZ, R0 ;  /* 0x000000ffff077224 */ /* 0x000fe200078e0000 */
[----:B------:R-:W-:Y:S01]  /*210c0*/  MOV R0, R6 ;  /* 0x0000000600007202 */ /* 0x000fe20000000f00 */
[----:B------:R-:W-:Y:S01]  /*210d0*/  IMAD.MOV.U32 R29, RZ, RZ, R8 ;  /* 0x000000ffff1d7224 */ /* 0x000fe200078e0008 */
[----:B------:R-:W-:-:S02]  /*210e0*/  MOV R3, 0x1f ;  /* 0x0000001f00037802 */ /* 0x000fc40000000f00 */
[----:B------:R-:W-:Y:S02]  /*210f0*/  MOV R2, 0x21110 ;  /* 0x0002111000027802 */ /* 0x000fe40000000f00 */
[----:B------:R-:W-:Y:S05]  /*21100*/  CALL.REL.NOINC `($__internal_23_$__cuda_sm70_shflsync_idx_p) ;  /* 0x000000f000007944 */ /* 0x000fea0003c00000 */
[----:B------:R-:W-:Y:S01]  /*21110*/  MOV R5, R0 ;  /* 0x0000000000057202 */ /* 0x000fe20000000f00 */
[----:B------:R-:W-:Y:S05]  /*21120*/  BRA `(.L_x_1522) ;  /* 0xffffc91000007947 */ /* 0x000fea000383ffff */
.L_x_1467:
[----:B------:R-:W-:Y:S01]  /*21130*/  IMAD.MOV.U32 R29, RZ, RZ, R4 ;  /* 0x000000ffff1d7224 */ /* 0x000fe200078e0004 */
[----:B------:R-:W-:Y:S01]  /*21140*/  MOV R0, R6 ;  /* 0x0000000600007202 */ /* 0x000fe20000000f00 */
[----:B------:R-:W-:Y:S01]  /*21150*/  IMAD.MOV.U32 R3, RZ, RZ, 0x1f ;  /* 0x0000001fff037424 */ /* 0x000fe200078e00ff */
[----:B------:R-:W-:Y:S02]  /*21160*/  MOV R2, 0x21180 ;  /* 0x0002118000027802 */ /* 0x000fe40000000f00 */
[----:B-1-34-:R-:W-:Y:S05]  /*21170*/  CALL.REL.NOINC `($__internal_23_$__cuda_sm70_shflsync_idx_p) ;  /* 0x0000008000007944 */ /* 0x01afea0003c00000 */
[----:B------:R-:W-:Y:S01]  /*21180*/  MOV R12, R0 ;  /* 0x00000000000c7202 */ /* 0x000fe20000000f00 */
[----:B------:R-:W-:Y:S05]  /*21190*/  BRA `(.L_x_1466) ;  /* 0xffffc90000007947 */ /* 0x000fea000383ffff */
        .weak           $__internal_22_$__cuda_sm70_shflsync_bfly_p
        .type           $__internal_22_$__cuda_sm70_shflsync_bfly_p,@function
        .size           $__internal_22_$__cuda_sm70_shflsync_bfly_p,($__internal_23_$__cuda_sm70_shflsync_idx_p - $__internal_22_$__cuda_sm70_shflsync_bfly_p)
$__internal_22_$__cuda_sm70_shflsync_bfly_p:
[----:B------:R-:W-:Y:S02]  /*211a0*/  MOV R150, 0xffffffff ;  /* 0xffffffff00967802 */ /* 0x000fe40000000f00 */
[----:B------:R-:W-:Y:S02]  /*211b0*/  MOV R3, 0x1f ;  /* 0x0000001f00037802 */ /* 0x000fe40000000f00 */
[----:B------:R-:W-:Y:S04]  /*211c0*/  WARPSYNC R150 ;  /* 0x0000009600007348 */ /* 0x000fe80003800000 */
[----:B------:R1:W2:Y:S02]  /*211d0*/  SHFL.BFLY PT, R0, R4, R0, R3 ;  /* 0x0c00000004007389 */ /* 0x0002a400000e0003 */
[----:B-1----:R-:W-:-:S04]  /*211e0*/  MOV R3, 0x0 ;  /* 0x0000000000037802 */ /* 0x002fc80000000f00 */
[----:B--2---:R-:W-:Y:S05]  /*211f0*/  RET.REL.NODEC R2 `(_ZN7cutlass13device_kernelIN5flash19enable_sm80_to_sm89INS1_16FlashAttnFwdSm80INS1_25CollectiveMainloopFwdSm80ILi8ELi1ELb0EN4cute5tupleIJNS5_1CILi128EEENS7_ILi64EEENS7_ILi192EEEEEELi192ENS_10bfloat16_tEfNS_4arch4Sm80ELb1ELb0ELb1ELb1ELb1ELb1ELb1ELb1EEENS1_21CollectiveEpilogueFwdINS6_IJS8_SA_S9_EEENS6_IJNS7_ILi1EEESI_SI_EEESC_SE_Li256ELb1ELb1ELb1ELb0EEENS1_36VarlenDynamicPersistentTileSchedulerILi128ELi64ELi256ELi256ELb1ELb1ELb0ELb1ELb1ELb1EEEEEEEEEvNT_6ParamsE) ;  /* 0xfffdee0002007950 */ /* 0x004fea0003c3ffff */
        .weak           $__internal_23_$__cuda_sm70_shflsync_idx_p
        .type           $__internal_23_$__cuda_sm70_shflsync_idx_p,@function
        .size           $__internal_23_$__cuda_sm70_shflsync_idx_p,($__internal_24_$__cuda_sm70_shflsync_up_p - $__internal_23_$__cuda_sm70_shflsync_idx_p)
$__internal_23_$__cuda_sm70_shflsync_idx_p:
[----:B------:R-:W-:-:S04]  /*21200*/  MOV R198, 0xffffffff ;  /* 0xffffffff00c67802 */ /* 0x000fc80000000f00 */
[----:B------:R-:W-:Y:S04]  /*21210*/  WARPSYNC R198 ;  /* 0x000000c600007348 */ /* 0x000fe80003800000 */
[----:B------:R1:W2:Y:S02]  /*21220*/  SHFL.IDX PT, R0, R29, R0, R3 ;  /* 0x000000001d007389 */ /* 0x0002a400000e0003 */
[----:B-1----:R-:W-:-:S04]  /*21230*/  MOV R3, 0x0 ;  /* 0x0000000000037802 */ /* 0x002fc80000000f00 */
[----:B--2---:R-:W-:Y:S05]  /*21240*/  RET.REL.NODEC R2 `(_ZN7cutlass13device_kernelIN5flash19enable_sm80_to_sm89INS1_16FlashAttnFwdSm80INS1_25CollectiveMainloopFwdSm80ILi8ELi1ELb0EN4cute5tupleIJNS5_1CILi128EEENS7_ILi64EEENS7_ILi192EEEEEELi192ENS_10bfloat16_tEfNS_4arch4Sm80ELb1ELb0ELb1ELb1ELb1ELb1ELb1ELb1EEENS1_21CollectiveEpilogueFwdINS6_IJS8_SA_S9_EEENS6_IJNS7_ILi1EEESI_SI_EEESC_SE_Li256ELb1ELb1ELb1ELb0EEENS1_36VarlenDynamicPersistentTileSchedulerILi128ELi64ELi256ELi256ELb1ELb1ELb0ELb1ELb1ELb1EEEEEEEEEvNT_6ParamsE) ;  /* 0xfffdedb002007950 */ /* 0x004fea0003c3ffff */
        .weak           $__internal_24_$__cuda_sm70_shflsync_up_p
        .type           $__internal_24_$__cuda_sm70_shflsync_up_p,@function
        .size           $__internal_24_$__cuda_sm70_shflsync_up_p,($__internal_25_$__cuda_sm70_votesync_ballot - $__internal_24_$__cuda_sm70_shflsync_up_p)
$__internal_24_$__cuda_sm70_shflsync_up_p:
[----:B------:R-:W-:Y:S02]  /*21250*/  MOV R4, RZ ;  /* 0x000000ff00047202 */ /* 0x000fe40000000f00 */
[----:B------:R-:W-:-:S04]  /*21260*/  MOV R10, 0xffffffff ;  /* 0xffffffff000a7802 */ /* 0x000fc80000000f00 */
[----:B------:R-:W-:Y:S04]  /*21270*/  WARPSYNC R10 ;  /* 0x0000000a00007348 */ /* 0x000fe80003800000 */
[----:B------:R1:W2:Y:S02]  /*21280*/  SHFL.UP PT, R4, R0, R3, R4 ;  /* 0x0400000300047389 */ /* 0x0002a400000e0004 */
[----:B-1----:R-:W-:-:S04]  /*21290*/  MOV R3, 0x0 ;  /* 0x0000000000037802 */ /* 0x002fc80000000f00 */
[----:B--2---:R-:W-:Y:S05]  /*212a0*/  RET.REL.NODEC R2 `(_ZN7cutlass13device_kernelIN5flash19enable_sm80_to_sm89INS1_16FlashAttnFwdSm80INS1_25CollectiveMainloopFwdSm80ILi8ELi1ELb0EN4cute5tupleIJNS5_1CILi128EEENS7_ILi64EEENS7_ILi192EEEEEELi192ENS_10bfloat16_tEfNS_4arch4Sm80ELb1ELb0ELb1ELb1ELb1ELb1ELb1ELb1EEENS1_21CollectiveEpilogueFwdINS6_IJS8_SA_S9_EEENS6_IJNS7_ILi1EEESI_SI_EEESC_SE_Li256ELb1ELb1ELb1ELb0EEENS1_36VarlenDynamicPersistentTileSchedulerILi128ELi64ELi256ELi256ELb1ELb1ELb0ELb1ELb1ELb1EEEEEEEEEvNT_6ParamsE) ;  /* 0xfffded5002007950 */ /* 0x004fea0003c3ffff */
        .weak           $__internal_25_$__cuda_sm70_votesync_ballot
        .type           $__internal_25_$__cuda_sm70_votesync_ballot,@function
        .size           $__internal_25_$__cuda_sm70_votesync_ballot,(.L_x_6241 - $__internal_25_$__cuda_sm70_votesync_ballot)
$__internal_25_$__cuda_sm70_votesync_ballot:
[----:B------:R-:W-:Y:S01]  /*212b0*/  ISETP.NE.U32.AND P0, PT, R0, 0x1, PT ;  /* 0x000000010000780c */ /* 0x000fe20003f05070 */
[----:B------:R-:W-:-:S04]  /*212c0*/  IMAD.MOV.U32 R3, RZ, RZ, -0x1 ;  /* 0xffffffffff037424 */ /* 0x000fc800078e00ff */
[----:B------:R-:W-:Y:S08]  /*212d0*/  WARPSYNC R3 ;  /* 0x0000000300007348 */ /* 0x000ff00003800000 */
[----:B------:R-:W-:-:S04]  /*212e0*/  VOTE.ANY R0, PT, !P0 ;  /* 0x0000000000007806 */ /* 0x000fc800040e0100 */
[----:B------:R-:W-:Y:S01]  /*212f0*/  LOP3.LUT R0, R0, R3, RZ, 0xc0, !PT ;  /* 0x0000000300007212 */ /* 0x000fe200078ec0ff */
[----:B------:R-:W-:-:S04]  /*21300*/  IMAD.MOV.U32 R3, RZ, RZ, 0x0 ;  /* 0x00000000ff037424 */ /* 0x000fc800078e00ff */
[----:B------:R-:W-:Y:S05]  /*21310*/  RET.REL.NODEC R2 `(_ZN7cutlass13device_kernelIN5flash19enable_sm80_to_sm89INS1_16FlashAttnFwdSm80INS1_25CollectiveMainloopFwdSm80ILi8ELi1ELb0EN4cute5tupleIJNS5_1CILi128EEENS7_ILi64EEENS7_ILi192EEEEEELi192ENS_10bfloat16_tEfNS_4arch4Sm80ELb1ELb0ELb1ELb1ELb1ELb1ELb1ELb1EEENS1_21CollectiveEpilogueFwdINS6_IJS8_SA_S9_EEENS6_IJNS7_ILi1EEESI_SI_EEESC_SE_Li256ELb1ELb1ELb1ELb0EEENS1_36VarlenDynamicPersistentTileSchedulerILi128ELi64ELi256ELi256ELb1ELb1ELb0ELb1ELb1ELb1EEEEEEEEEvNT_6ParamsE) ;  /* 0xfffdece002007950 */ /* 0x000fea0003c3ffff */
.L_x_1523:
        /* <DEDUP_REMOVED lines=14> */
.L_x_6241:


//--------------------- .text._ZN7cutlass13device_kernelIN5flash19enable_sm80_to_sm89INS1_16FlashAttnFwdSm80INS1_25CollectiveMainloopFwdSm80ILi8ELi2ELb0EN4cute5tupleIJNS5_1CILi128EEENS7_ILi64EEENS7_ILi192EEEEEELi192ENS_10bfloat16_tEfNS_4arch4Sm80ELb0ELb0ELb1ELb0ELb1ELb0ELb1ELb1EEENS1_21CollectiveEpilogueFwdINS6_IJS8_SA_S9_EEENS6_IJNS7_ILi1EEESI_SI_EEESC_SE_Li256ELb0ELb1ELb1ELb0EEENS1_19SingleTileSchedulerILb0ELb1ELb1ELi128EEEEEEEEEvNT_6ParamsE --------------------------
	.section	.text._ZN7cutlass13device_kernelIN5flash19enable_sm80_to_sm89INS1_16FlashAttnFwdSm80INS1_25CollectiveMainloopFwdSm80ILi8ELi2ELb0EN4cute5tupleIJNS5_1CILi128EEENS7_ILi64EEENS7_ILi192EEEEEELi192ENS_10bfloat16_tEfNS_4arch4Sm80ELb0ELb0ELb1ELb0ELb1ELb0ELb1ELb1EEENS1_21CollectiveEpilogueFwdINS6_IJS8_SA_S9_EEENS6_IJNS7_ILi1EEESI_SI_EEESC_SE_Li256ELb0ELb1ELb1ELb0EEENS1_19SingleTileSchedulerILb0ELb1ELb1ELi128EEEEEEEEEvNT_6ParamsE,"ax",@progbits
	.sectioninfo	@"SHI_REGISTERS=242"
	.align	128
.text._ZN7cutlass13device_kernelIN5flash19enable_sm80_to_sm89INS1_16FlashAttnFwdSm80INS1_25CollectiveMainloopFwdSm80ILi8ELi2ELb0EN4cute5tupleIJNS5_1CILi128EEENS7_ILi64EEENS7_ILi192EEEEEELi192ENS_10bfloat16_tEfNS_4arch4Sm80ELb0ELb0ELb1ELb0ELb1ELb0ELb1ELb1EEENS1_21CollectiveEpilogueFwdINS6_IJS8_SA_S9_EEENS6_IJNS7_ILi1EEESI_SI_EEESC_SE_Li256ELb0ELb1ELb1ELb0EEENS1_19SingleTileSchedulerILb0ELb1ELb1ELi128EEEEEEEEEvNT_6ParamsE:
        .type           _ZN7cutlass13device_kernelIN5flash19enable_sm80_to_sm89INS1_16FlashAttnFwdSm80INS1_25CollectiveMainloopFwdSm80ILi8ELi2ELb0EN4cute5tupleIJNS5_1CILi128EEENS7_ILi64EEENS7_ILi192EEEEEELi192ENS_10bfloat16_tEfNS_4arch4Sm80ELb0ELb0ELb1ELb0ELb1ELb0ELb1ELb1EEENS1_21CollectiveEpilogueFwdINS6_IJS8_SA_S9_EEENS6_IJNS7_ILi1EEESI_SI_EEESC_SE_Li256ELb0ELb1ELb1ELb0EEENS1_19SingleTileSchedulerILb0ELb1ELb1ELi128EEEEEEEEEvNT_6ParamsE,@function
        .size           _ZN7cutlass13device_kernelIN5flash19enable_sm80_to_sm89INS1_16FlashAttnFwdSm80INS1_25CollectiveMainloopFwdSm80ILi8ELi2ELb0EN4cute5tupleIJNS5_1CILi128EEENS7_ILi64EEENS7_ILi192EEEEEELi192ENS_10bfloat16_tEfNS_4arch4Sm80ELb0ELb0ELb1ELb0ELb1ELb0ELb1ELb1EEENS1_21CollectiveEpilogueFwdINS6_IJS8_SA_S9_EEENS6_IJNS7_ILi1EEESI_SI_EEESC_SE_Li256ELb0ELb1ELb1ELb0EEENS1_19SingleTileSchedulerILb0ELb1ELb1ELi128EEEEEEEEEvNT_6ParamsE,(.L_x_6246 - _ZN7cutlass13device_kernelIN5flash19enable_sm80_to_sm89INS1_16FlashAttnFwdSm80INS1_25CollectiveMainloopFwdSm80ILi8ELi2ELb0EN4cute5tupleIJNS5_1CILi128EEENS7_ILi64EEENS7_ILi192EEEEEELi192ENS_10bfloat16_tEfNS_4arch4Sm80ELb0ELb0ELb1ELb0ELb1ELb0ELb1ELb1EEENS1_21CollectiveEpilogueFwdINS6_IJS8_SA_S9_EEENS6_IJNS7_ILi1EEESI_SI_EEESC_SE_Li256ELb0ELb1ELb1ELb0EEENS1_19SingleTileSchedulerILb0ELb1ELb1ELi128EEEEEEEEEvNT_6ParamsE)
        .other          _ZN7cutlass13device_kernelIN5flash19enable_sm80_to_sm89INS1_16FlashAttnFwdSm80INS1_25CollectiveMainloopFwdSm80ILi8ELi2ELb0EN4cute5tupleIJNS5_1CILi128EEENS7_ILi64EEENS7_ILi192EEEEEELi192ENS_10bfloat16_tEfNS_4arch4Sm80ELb0ELb0ELb1ELb0ELb1ELb0ELb1ELb1EEENS1_21CollectiveEpilogueFwdINS6_IJS8_SA_S9_EEENS6_IJNS7_ILi1EEESI_SI_EEESC_SE_Li256ELb0ELb1ELb1ELb0EEENS1_19SingleTileSchedulerILb0ELb1ELb1ELi128EEEEEEEEEvNT_6ParamsE,@"STO_CUDA_ENTRY STV_DEFAULT"
_ZN7cutlass13device_kernelIN5flash19enable_sm80_to_sm89INS1_16FlashAttnFwdSm80INS1_25CollectiveMainloopFwdSm80ILi8ELi2ELb0EN4cute5tupleIJNS5_1CILi128EEENS7_ILi64EEENS7_ILi192EEEEEELi192ENS_10bfloat16_tEfNS_4arch4Sm80ELb0ELb0ELb1ELb0ELb1ELb0ELb1ELb1EEENS1_21CollectiveEpilogueFwdINS6_IJS8_SA_S9_EEENS6_IJNS7_ILi1EEESI_SI_EEESC_SE_Li256ELb0ELb1ELb1ELb0EEENS1_19SingleTileSchedulerILb0ELb1ELb1ELi128EEEEEEEEEvNT_6ParamsE:
[----:B------:R-:W-:Y:S02]  /*0000*/  MOV R1, c[0x0][0x28] ;  /* 0x00000a0000017a02 */ /* 0x000fe40000000f00 */
[----:B------:R-:W1:Y:S04]  /*0010*/  S2R R6, SR_TID.X ;  /* 0x0000000000067919 */ /* 0x000e680000002100 */
[----:B------:R-:W2:Y:S04]  /*0020*/  S2R R3, SR_CTAID.Y ;  /* 0x0000000000037919 */ /* 0x000ea80000002600 */
[----:B------:R-:W3:Y:S01]  /*0030*/  S2R R0, SR_CTAID.Z ;  /* 0x0000000000007919 */ /* 0x000ee20000002700 */
[----:B-1----:R-:W-:-:S06]  /*0040*/  SHF.R.U32.HI R2, RZ, 0x5, R6 ;  /* 0x00000005ff027819 */ /* 0x002fcc0000011606 */
[----:B------:R-:W1:Y:S02]  /*0050*/  SHFL.IDX PT, R2, R2, RZ, 0x1f ;  /* 0x00001fff02027589 */ /* 0x000e6400000e0000 */
[----:B-1----:R-:W-:-:S13]  /*0060*/  ISETP.NE.AND P0, PT, R2, RZ, PT ;  /* 0x000000ff0200720c */ /* 0x002fda0003f05270 */
[----:B------:R-:W-:Y:S05]  /*0070*/  @!P0 BRA `(.L_x_1524) ;  /* 0x0000007000008947 */ /* 0x000fea0003800000 */
[----:B--23--:R-:W-:Y:S01]  /*0080*/  IMAD.MOV.U32 R2, RZ, RZ, c[0x0][0x550] ;  /* 0x00015400ff027624 */ /* 0x00cfe200078e00ff */
[----:B------:R-:W-:-:S04]  /*0090*/  MOV R204, R3 ;  /* 0x0000000300cc7202 */ /* 0x000fc80000000f00 */
[----:B------:R-:W-:-:S13]  /*00a0*/  ISETP.NE.AND P0, PT, R2, 0x1, PT ;  /* 0x000000010200780c */ /* 0x000fda0003f05270 */
[----:B------:R-:W-:Y:S05]  /*00b0*/  @!P0 BRA `(.L_x_1525) ;  /* 0x0000008000008947 */ /* 0x000fea0003800000 */
[----:B------:R-:W-:-:S05]  /*00c0*/  IMAD.HI.U32 R204, R3, c[0x0][0x554], RZ ;  /* 0x0001550003cc7a27 */ /* 0x000fca00078e00ff */
[----:B------:R-:W-:Y:S01]  /*00d0*/  SHF.R.U32.HI R204, RZ, c[0x0][0x558], R204 ;  /* 0x00015600ffcc7a19 */ /* 0x000fe200000116cc */
[----:B------:R-:W-:Y:S05]  /*00e0*/  BRA `(.L_x_1525) ;  /* 0x0000005000007947 */ /* 0x000fea0003800000 */
.L_x_1524:
[----:B--23--:R-:W-:Y:S01]  /*00f0*/  IMAD.MOV.U32 R2, RZ, RZ, c[0x0][0x550] ;  /* 0x00015400ff027624 */ /* 0x00cfe200078e00ff */
[----:B------:R-:W-:-:S04]  /*0100*/  MOV R204, R3 ;  /* 0x0000000300cc7202 */ /* 0x000fc80000000f00 */
[----:B------:R-:W-:-:S13]  /*0110*/  ISETP.NE.AND P0, PT, R2, 0x1, PT ;  /* 0x000000010200780c */ /* 0x000fda0003f05270 */
[----:B------:R-:W-:-:S05]  /*0120*/  @P0 IMAD.HI.U32 R2, R3, c[0x0][0x554], RZ ;  /* 0x0001550003020a27 */ /* 0x000fca00078e00ff */
[----:B------:R-:W-:Y:S02]  /*0130*/  @P0 SHF.R.U32.HI R204, RZ, c[0x0][0x558], R2 ;  /* 0x00015600ffcc0a19 */ /* 0x000fe40000011602 */
.L_x_1525:
[----:B------:R-:W-:Y:S02]  /*0140*/  ISETP.GE.AND P0, PT, R0, RZ, PT ;  /* 0x000000ff0000720c */ /* 0x000fe40003f06270 */
[----:B------:R-:W-:-:S05]  /*0150*/  IADD3 R2, -R204, RZ, RZ ;  /* 0x000000ffcc027210 */ /* 0x000fca0007ffe1ff */
[----:B------:R-:W-:-:S06]  /*0160*/  IMAD R5, R2, c[0x0][0x550], R3 ;  /* 0x0001540002057a24 */ /* 0x000fcc00078e0203 */
[----:B------:R-:W-:Y:S05]  /*0170*/  @!P0 EXIT ;  /* 0x000000000000894d */ /* 0x000fea0003800000 */
[----:B------:R-:W-:Y:S01]  /*0180*/  ISETP.NE.U32.AND P0, PT, RZ, c[0x0][0x370], PT ;  /* 0x0000dc00ff007a0c */ /* 0x000fe20003f05070 */
[----:B------:R-:W-:Y:S01]  /*0190*/  IMAD.MOV.U32 R203, RZ, RZ, RZ ;  /* 0x000000ffffcb7224 */ /* 0x000fe200078e00ff */
[----:B------:R-:W-:Y:S02]  /*01a0*/  ULDC.64 UR6, c[0x0][0x118] ;  /* 0x0000460000067ab9 */ /* 0x000fe40000000a00 */
[----:B------:R-:W-:-:S13]  /*01b0*/  ISETP.NE.AND.EX P0, PT, RZ, c[0x0][0x374], PT, P0 ;  /* 0x0000dd00ff007a0c */ /* 0x000fda0003f05300 */
[----:B------:R-:W-:-:S04]  /*01c0*/  @P0 IMAD.MOV.U32 R3, RZ, RZ, 0x4 ;  /* 0x00000004ff030424 */ /* 0x000fc800078e00ff */
[----:B------:R-:W-:-:S04]  /*01d0*/  @P0 IMAD.WIDE R8, R0, R3, c[0x0][0x370] ;  /* 0x0000dc0000080625 */ /* 0x000fc800078e0203 */
[----:B------:R-:W-:Y:S01]  /*01e0*/  IMAD.MOV.U32 R3, RZ, RZ, c[0x0][0x2ac] ;  /* 0x0000ab00ff037624 */ /* 0x000fe200078e00ff */
[----:B------:R1:W5:Y:S01]  /*01f0*/  @P0 LDG.E R203, [R8.64] ;  /* 0x0000000608cb0981 */ /* 0x000362000c1e1900 */
[----:B------:R-:W-:Y:S02]  /*0200*/  IMAD.MOV.U32 R7, RZ, RZ, RZ ;  /* 0x000000ffff077224 */ /* 0x000fe400078e00ff */
[----:B------:R-:W-:-:S05]  /*0210*/  IMAD R3, R3, c[0x0][0x1d0], RZ ;  /* 0x0000740003037a24 */ /* 0x000fca00078e02ff */
[C---:B------:R-:W-:Y:S02]  /*0220*/  ISETP.GE.AND P0, PT, R3.reuse, 0x1, PT ;  /* 0x000000010300780c */ /* 0x040fe40003f06270 */
[----:B------:R-:W-:-:S04]  /*0230*/  IADD3 R2, R3, 0x3f, RZ ;  /* 0x0000003f03027810 */ /* 0x000fc80007ffe0ff */
[----:B------:R-:W-:-:S04]  /*0240*/  SHF.R.S32.HI R147, RZ, 0x1f, R2 ;  /* 0x0000001fff937819 */ /* 0x000fc80000011402 */
[----:B------:R-:W-:-:S04]  /*0250*/  LEA.HI R147, R147, R2, RZ, 0x6 ;  /* 0x0000000293937211 */ /* 0x000fc800078f30ff */
[----:B------:R-:W-:Y:S01]  /*0260*/  SHF.R.S32.HI R147, RZ, 0x6, R147 ;  /* 0x00000006ff937819 */ /* 0x000fe20000011493 */
[----:B------:R-:W-:Y:S05]  /*0270*/  @!P0 BRA `(.L_x_1526) ;  /* 0x000001c000008947 */ /* 0x000fea0003800000 */
[----:B-1----:R-:W-:-:S04]  /*0280*/  SHF.R.U32.HI R8, RZ, 0x10, R5 ;  /* 0x00000010ff087819 */ /* 0x002fc80000011605 */
[----:B------:R-:W-:-:S04]  /*0290*/  ISETP.NE.AND P0, PT, R8, RZ, PT ;  /* 0x000000ff0800720c */ /* 0x000fc80003f05270 */
[----:B------:R-:W-:-:S04]  /*02a0*/  SEL R8, R8, c[0x0][0x338], P0 ;  /* 0x0000ce0008087a07 */ /* 0x000fc80000000000 */
[-C--:B------:R-:W-:Y:S02]  /*02b0*/  IABS R9, R8.reuse ;  /* 0x0000000800097213 */ /* 0x080fe40000000000 */
[----:B------:R-:W-:Y:S02]  /*02c0*/  IADD3 R11, R147, -0x1, R8 ;  /* 0xffffffff930b7810 */ /* 0x000fe40007ffe008 */
[----:B------:R-:W1:Y:S01]  /*02d0*/  I2F.RP R10, R9 ;  /* 0x00000009000a7306 */ /* 0x000e620000209400 */
[----:B------:R-:W-:-:S05]  /*02e0*/  IABS R2, R8 ;  /* 0x0000000800027213 */ /* 0x000fca0000000000 */
[----:B------:R-:W-:Y:S02]  /*02f0*/  IMAD.MOV R2, RZ, RZ, -R2 ;  /* 0x000000ffff027224 */ /* 0x000fe400078e0a02 */
[----:B-1----:R-:W1:Y:S02]  /*0300*/  MUFU.RCP R12, R10 ;  /* 0x0000000a000c7308 */ /* 0x002e640000001000 */
[----:B-1----:R-:W-:-:S06]  /*0310*/  IADD3 R12, R12, 0xffffffe, RZ ;  /* 0x0ffffffe0c0c7810 */ /* 0x002fcc0007ffe0ff */
[----:B------:R-:W1:Y:S02]  /*0320*/  F2I.FTZ.U32.TRUNC.NTZ R13, R12 ;  /* 0x0000000c000d7305 */ /* 0x000e64000021f000 */
[--C-:B-1----:R-:W-:Y:S02]  /*0330*/  IMAD.MOV R4, RZ, RZ, -R13.reuse ;  /* 0x000000ffff047224 */ /* 0x102fe400078e0a0d */
[----:B------:R-:W-:Y:S02]  /*0340*/  IMAD.MOV.U32 R12, RZ, RZ, RZ ;  /* 0x000000ffff0c7224 */ /* 0x000fe400078e00ff */
[----:B------:R-:W-:Y:S01]  /*0350*/  IMAD R7, R4, R9, RZ ;  /* 0x0000000904077224 */ /* 0x000fe200078e02ff */
[----:B------:R-:W-:Y:S02]  /*0360*/  IABS R4, R11 ;  /* 0x0000000b00047213 */ /* 0x000fe40000000000 */
[----:B------:R-:W-:Y:S01]  /*0370*/  LOP3.LUT R11, R11, R8, RZ, 0x3c, !PT ;  /* 0x000000080b0b7212 */ /* 0x000fe200078e3cff */
[----:B------:R-:W-:-:S03]  /*0380*/  IMAD.HI.U32 R7, R13, R7, R12 ;  /* 0x000000070d077227 */ /* 0x000fc600078e000c */
[----:B------:R-:W-:-:S03]  /*0390*/  ISETP.GE.AND P1, PT, R11, RZ, PT ;  /* 0x000000ff0b00720c */ /* 0x000fc60003f26270 */
        /* <DEDUP_REMOVED lines=10> */
.L_x_1526:
[----:B------:R-:W-:Y:S01]  /*0440*/  LOP3.LUT R196, R5, 0xffff, RZ, 0xc0, !PT ;  /* 0x0000ffff05c47812 */ /* 0x000fe200078ec0ff */
[----:B------:R-:W-:Y:S01]  /*0450*/  IMAD.MOV.U32 R5, RZ, RZ, RZ ;  /* 0x000000ffff057224 */ /* 0x000fe200078e00ff */
[----:B------:R-:W-:Y:S01]  /*0460*/  PLOP3.LUT P2, PT, PT, PT, PT, 0x80, 0x0 ;  /* 0x000000000000781c */ /* 0x000fe20003f4f070 */
[----:B------:R-:W-:Y:S01]  /*0470*/  CS2R R96, SRZ ;  /* 0x0000000000607805 */ /* 0x000fe2000001ff00 */
[----:B------:R-:W-:Y:S01]  /*0480*/  CS2R R94, SRZ ;  /* 0x00000000005e7805 */ /* 0x000fe2000001ff00 */
[----:B------:R-:W-:Y:S01]  /*0490*/  IMAD R196, R196, R7, RZ ;  /* 0x00000007c4c47224 */ /* 0x000fe200078e02ff */
[----:B------:R-:W-:Y:S01]  /*04a0*/  CS2R R92, SRZ ;  /* 0x00000000005c7805 */ /* 0x000fe2000001ff00 */
        /* <DEDUP_REMOVED lines=8> */
[----:B------:R-:W-:Y:S01]  /*0530*/  IMAD.MOV.U32 R2, RZ, RZ, RZ ;  /* 0x000000ffff027224 */ /* 0x000fe200078e00ff */
        /* <DEDUP_REMOVED lines=43> */
[----:B------:R-:W-:-:S04]  /*07f0*/  @P2 IMAD.MOV.U32 R5, RZ, RZ, 0x4 ;  /* 0x00000004ff052424 */ /* 0x000fc800078e00ff */
[----:B------:R-:W-:-:S06]  /*0800*/  @P2 IMAD.WIDE R210, R0, R5, c[0x0][0x340] ;  /* 0x0000d00000d22625 */ /* 0x000fcc00078e0205 */
[----:B------:R2:W5:Y:S01]  /*0810*/  @P2 LDG.E R210, [R210.64] ;  /* 0x00000006d2d22981 */ /* 0x000562000c1e1900 */
[----:B------:R-:W-:Y:S01]  /*0820*/  SHF.R.S32.HI R11, RZ, 0x1f, R6 ;  /* 0x0000001fff0b7819 */ /* 0x000fe20000011406 */
[----:B------:R-:W-:Y:S01]  /*0830*/  IMAD.MOV.U32 R2, RZ, RZ, c[0x0][0x2c4] ;  /* 0x0000b100ff027624 */ /* 0x000fe200078e00ff */
[----:B------:R-:W-:Y:S01]  /*0840*/  SHF.R.S32.HI R7, RZ, 0x1f, R204 ;  /* 0x0000001fff077819 */ /* 0x000fe200000114cc */
[----:B-1----:R-:W1:Y:S01]  /*0850*/  S2R R9, SR_CTAID.X ;  /* 0x0000000000097919 */ /* 0x002e620000002500 */
[-C--:B------:R-:W-:Y:S01]  /*0860*/  LEA.HI R4, R11, R6.reuse, RZ, 0x3 ;  /* 0x000000060b047211 */ /* 0x080fe200078f18ff */
[----:B------:R-:W-:Y:S01]  /*0870*/  IMAD.WIDE.U32 R14, R204, c[0x0][0x1b8], RZ ;  /* 0x00006e00cc0e7a25 */ /* 0x000fe200078e00ff */
[----:B------:R-:W-:Y:S01]  /*0880*/  ISETP.NE.AND P0, PT, R2, 0x1, PT ;  /* 0x000000010200780c */ /* 0x000fe20003f05270 */
[----:B------:R-:W-:Y:S01]  /*0890*/  ULDC UR5, c[0x0][0x2c4] ;  /* 0x0000b10000057ab9 */ /* 0x000fe20000000800 */
[----:B------:R-:W-:Y:S01]  /*08a0*/  LOP3.LUT R5, R4, 0xfffffff8, RZ, 0xc0, !PT ;  /* 0xfffffff804057812 */ /* 0x000fe200078ec0ff */
[----:B------:R-:W-:Y:S01]  /*08b0*/  IMAD R7, R7, c[0x0][0x1b8], RZ ;  /* 0x00006e0007077a24 */ /* 0x000fe200078e02ff */
[----:B------:R-:W-:Y:S01]  /*08c0*/  SHF.R.S32.HI R4, RZ, 0x3, R4 ;  /* 0x00000003ff047819 */ /* 0x000fe20000011404 */
[----:B------:R-:W-:Y:S01]  /*08d0*/  ULDC UR4, c[0x0][0x168] ;  /* 0x00005a0000047ab9 */ /* 0x000fe20000000800 */
[----:B------:R-:W-:Y:S01]  /*08e0*/  LEA.HI R18, R11, R6, RZ, 0x6 ;  /* 0x000000060b127211 */ /* 0x000fe200078f30ff */
[----:B------:R-:W-:Y:S01]  /*08f0*/  IMAD.IADD R8, R6, 0x1, -R5 ;  /* 0x0000000106087824 */ /* 0x000fe200078e0a05 */
[----:B------:R-:W-:Y:S01]  /*0900*/  SHF.R.S32.HI R5, RZ, 0x1f, R0 ;  /* 0x0000001fff057819 */ /* 0x000fe20000011400 */
[----:B------:R-:W-:Y:S01]  /*0910*/  IMAD R7, R204, c[0x0][0x1bc], R7 ;  /* 0x00006f00cc077a24 */ /* 0x000fe200078e0207 */
[----:B------:R-:W-:Y:S01]  /*0920*/  UIMAD UR4, UR5, UR4, URZ ;  /* 0x00000004050472a4 */ /* 0x000fe2000f8e023f */
[----:B------:R-:W-:Y:S01]  /*0930*/  IMAD R202, R8, 0x20, R4 ;  /* 0x0000002008ca7824 */ /* 0x000fe200078e0204 */
[----:B------:R-:W-:Y:S01]  /*0940*/  BSSY B0, `(.L_x_1528) ;  /* 0x0000041000007945 */ /* 0x000fe20003800000 */
[----:B------:R-:W-:-:S02]  /*0950*/  IMAD.IADD R15, R15, 0x1, R7 ;  /* 0x000000010f0f7824 */ /* 0x000fc400078e0207 */
[----:B------:R-:W-:Y:S02]  /*0960*/  IMAD R5, R5, c[0x0][0x1c0], RZ ;  /* 0x0000700005057a24 */ /* 0x000fe400078e02ff */
[----:B------:R-:W-:-:S04]  /*0970*/  IMAD.WIDE.U32 R14, R0, c[0x0][0x1c0], R14 ;  /* 0x00007000000e7a25 */ /* 0x000fc800078e000e */
[C---:B-1----:R-:W-:Y:S01]  /*0980*/  IMAD R13, R9.reuse, 0x80, R202 ;  /* 0x00000080090d7824 */ /* 0x042fe200078e02ca */
[----:B------:R-:W-:Y:S01]  /*0990*/  LEA R9, R9, R4, 0x7 ;  /* 0x0000000409097211 */ /* 0x000fe200078e38ff */
[----:B------:R-:W-:Y:S02]  /*09a0*/  IMAD R5, R0, c[0x0][0x1c4], R5 ;  /* 0x0000710000057a24 */ /* 0x000fe400078e0205 */
[----:B------:R-:W-:Y:S01]  /*09b0*/  @P0 IMAD.HI.U32 R2, R13, c[0x0][0x2c8], RZ ;  /* 0x0000b2000d020a27 */ /* 0x000fe200078e00ff */
[----:B------:R-:W-:-:S03]  /*09c0*/  ISETP.GE.AND P1, PT, R9, UR4, PT ;  /* 0x0000000409007c0c */ /* 0x000fc6000bf26270 */
[----:B------:R-:W-:Y:S01]  /*09d0*/  IMAD.MOV.U32 R10, RZ, RZ, R13 ;  /* 0x000000ffff0a7224 */ /* 0x000fe200078e000d */
[----:B------:R-:W-:Y:S01]  /*09e0*/  @P0 SHF.R.U32.HI R10, RZ, c[0x0][0x2cc], R2 ;  /* 0x0000b300ff0a0a19 */ /* 0x000fe20000011602 */
[----:B------:R-:W-:Y:S02]  /*09f0*/  IMAD.IADD R15, R15, 0x1, R5 ;  /* 0x000000010f0f7824 */ /* 0x000fe400078e0205 */
[----:B------:R-:W-:Y:S01]  /*0a00*/  IMAD.SHL.U32 R16, R4, 0x40, RZ ;  /* 0x0000004004107824 */ /* 0x000fe200078e00ff */
[--C-:B------:R-:W-:Y:S01]  /*0a10*/  SHF.R.S32.HI R7, RZ, 0x1f, R10.reuse ;  /* 0x0000001fff077819 */ /* 0x100fe2000001140a */
[----:B------:R-:W-:Y:S02]  /*0a20*/  IMAD.MOV R2, RZ, RZ, -R10 ;  /* 0x000000ffff027224 */ /* 0x000fe400078e0a0a */
[----:B------:R-:W-:Y:S01]  /*0a30*/  IMAD.WIDE.U32 R14, R10, c[0x0][0x1b0], R14 ;  /* 0x00006c000a0e7a25 */ /* 0x000fe200078e000e */
[----:B------:R-:W-:-:S03]  /*0a40*/  LOP3.LUT R16, R16, 0x1c0, RZ, 0xc0, !PT ;  /* 0x000001c010107812 */ /* 0x000fc600078ec0ff */
[----:B------:R-:W-:Y:S02]  /*0a50*/  IMAD R7, R7, c[0x0][0x1b0], RZ ;  /* 0x00006c0007077a24 */ /* 0x000fe400078e02ff */
[----:B------:R-:W-:Y:S02]  /*0a60*/  IMAD R2, R2, c[0x0][0x2c4], R13 ;  /* 0x0000b10002027a24 */ /* 0x000fe400078e020d */
[----:B------:R-:W-:Y:S01]  /*0a70*/  IMAD R7, R10, c[0x0][0x1b4], R7 ;  /* 0x00006d000a077a24 */ /* 0x000fe200078e0207 */
[----:B------:R-:W-:Y:S01]  /*0a80*/  LEA.HI R10, R11, R6, RZ, 0x4 ;  /* 0x000000060b0a7211 */ /* 0x000fe200078f20ff */
[----:B------:R-:W-:Y:S01]  /*0a90*/  IMAD.SHL.U32 R149, R8, 0x8, RZ ;  /* 0x0000000808957824 */ /* 0x000fe200078e00ff */
[----:B------:R-:W-:Y:S01]  /*0aa0*/  SHF.R.S32.HI R5, RZ, 0x1f, R2 ;  /* 0x0000001fff057819 */ /* 0x000fe20000011402 */
[----:B------:R-:W-:Y:S01]  /*0ab0*/  IMAD.SHL.U32 R18, R18, 0x8, RZ ;  /* 0x0000000812127824 */ /* 0x000fe200078e00ff */
[----:B------:R-:W-:Y:S02]  /*0ac0*/  IADD3 R15, R15, R7, RZ ;  /* 0x000000070f0f7210 */ /* 0x000fe40007ffe0ff */
[----:B------:R-:W-:Y:S01]  /*0ad0*/  LOP3.LUT R201, R16, 0x38, R149, 0xf8, !PT ;  /* 0x0000003810c97812 */ /* 0x000fe200078ef895 */
[----:B------:R-:W-:Y:S01]  /*0ae0*/  IMAD R5, R5, c[0x0][0x1a8], RZ ;  /* 0x00006a0005057a24 */ /* 0x000fe200078e02ff */
[----:B------:R-:W-:Y:S01]  /*0af0*/  ISETP.GE.AND P5, PT, R149, c[0x0][0x198], PT ;  /* 0x0000660095007a0c */ /* 0x000fe20003fa6270 */
[----:B------:R-:W-:-:S04]  /*0b00*/  IMAD.WIDE.U32 R12, R2, c[0x0][0x1a8], R14 ;  /* 0x00006a00020c7a25 */ /* 0x000fc800078e000e */
[----:B------:R-:W-:Y:S01]  /*0b10*/  IMAD R5, R2, c[0x0][0x1ac], R5 ;  /* 0x00006b0002057a24 */ /* 0x000fe200078e0205 */
[----:B------:R-:W-:-:S03]  /*0b20*/  LEA R14, P0, R12, c[0x0][0x160], 0x1 ;  /* 0x000058000c0e7a11 */ /* 0x000fc600078008ff */
[----:B------:R-:W-:Y:S01]  /*0b30*/  IMAD.IADD R5, R13, 0x1, R5 ;  /* 0x000000010d057824 */ /* 0x000fe200078e0205 */
[----:B------:R-:W-:-:S04]  /*0b40*/  IADD3 R13, R149, 0x40, RZ ;  /* 0x00000040950d7810 */ /* 0x000fc80007ffe0ff */
[----:B------:R-:W-:Y:S02]  /*0b50*/  LEA.HI.X R2, R12, c[0x0][0x164], R5, 0x1, P0 ;  /* 0x000059000c027a11 */ /* 0x000fe400000f0c05 */
[----:B------:R-:W-:Y:S02]  /*0b60*/  LOP3.LUT R5, R10, 0xfffffff0, RZ, 0xc0, !PT ;  /* 0xfffffff00a057812 */ /* 0x000fe400078ec0ff */
[----:B------:R-:W-:Y:S01]  /*0b70*/  SHF.R.U32.HI R12, RZ, 0x3, R16 ;  /* 0x00000003ff0c7819 */ /* 0x000fe20000011610 */
[----:B------:R2:W1:Y:S01]  /*0b80*/  SHFL.IDX PT, R17, R2, RZ, 0x181f ;  /* 0x00181fff02117589 */ /* 0x00046200000e0000 */
[----:B------:R-:W-:Y:S01]  /*0b90*/  LOP3.LUT P0, RZ, R8, 0x2, RZ, 0xc0, !PT ;  /* 0x0000000208ff7812 */ /* 0x000fe2000780c0ff */
[----:B------:R-:W-:Y:S01]  /*0ba0*/  IMAD.IADD R20, R6, 0x1, -R5 ;  /* 0x0000000106147824 */ /* 0x000fe200078e0a05 */
[----:B------:R-:W-:Y:S01]  /*0bb0*/  LOP3.LUT R201, R201, R12, RZ, 0x3c, !PT ;  /* 0x0000000cc9c97212 */ /* 0x000fe200078e3cff */
[----:B------:R2:W3:Y:S01]  /*0bc0*/  SHFL.IDX PT, R16, R14, RZ, 0x181f ;  /* 0x00181fff0e107589 */ /* 0x0004e200000e0000 */
[----:B------:R-:W-:-:S02]  /*0bd0*/  IADD3 R12, R149, 0x80, RZ ;  /* 0x00000080950c7810 */ /* 0x000fc40007ffe0ff */
[----:B------:R-:W-:Y:S02]  /*0be0*/  SHF.R.S32.HI R7, RZ, 0x1f, R20 ;  /* 0x0000001fff077819 */ /* 0x000fe40000011414 */
[----:B------:R-:W-:Y:S02]  /*0bf0*/  ISETP.GE.AND P4, PT, R13, c[0x0][0x198], PT ;  /* 0x000066000d007a0c */ /* 0x000fe40003f86270 */
[----:B------:R-:W-:Y:S02]  /*0c00*/  LEA.HI R7, R7, R20, RZ, 0x3 ;  /* 0x0000001407077211 */ /* 0x000fe400078f18ff */
[----:B------:R-:W-:Y:S02]  /*0c10*/  ISETP.GE.AND P3, PT, R12, c[0x0][0x198], PT ;  /* 0x000066000c007a0c */ /* 0x000fe40003f66270 */
[----:B------:R-:W-:Y:S02]  /*0c20*/  LOP3.LUT R5, R7, 0xfffffff8, RZ, 0xc0, !PT ;  /* 0xfffffff807057812 */ /* 0x000fe400078ec0ff */
[----:B------:R-:W-:-:S03]  /*0c30*/  LOP3.LUT R201, R201, 0xfffffe00, R18, 0xf8, !PT ;  /* 0xfffffe00c9c97812 */ /* 0x000fc600078ef812 */
[----:B------:R-:W-:Y:S02]  /*0c40*/  IMAD.IADD R5, R20, 0x1, -R5 ;  /* 0x0000000114057824 */ /* 0x000fe400078e0a05 */
[----:B------:R-:W-:Y:S01]  /*0c50*/  @!P2 IMAD.MOV.U32 R210, RZ, RZ, R0 ;  /* 0x000000ffffd2a224 */ /* 0x000fe200078e0000 */
        /* <DEDUP_REMOVED lines=15> */
.L_x_1529:
[----:B-123--:R-:W-:Y:S05]  /*0d50*/  BSYNC B0 ;  /* 0x0000000000007941 */ /* 0x00efea0003800000 */
.L_x_1528:
        /* <DEDUP_REMOVED lines=20> */
.L_x_1531:
[----:B------:R-:W-:Y:S05]  /*0ea0*/  BSYNC B0 ;  /* 0x0000000000007941 */ /* 0x000fea0003800000 */
.L_x_1530:
[----:B------:R-:W-:Y:S01]  /*0eb0*/  IADD3 R0, R9, 0x40, RZ ;  /* 0x0000004009007810 */ /* 0x000fe20007ffe0ff */
[----:B--2---:R2:W4:Y:S01]  /*0ec0*/  SHFL.IDX PT, R19, R2, 0x2, 0x181f ;  /* 0x00581f0002137f89 */ /* 0x00452200000e0000 */
        /* <DEDUP_REMOVED lines=18> */
.L_x_1533:
[----:B------:R-:W-:Y:S05]  /*0ff0*/  BSYNC B0 ;  /* 0x0000000000007941 */ /* 0x000fea0003800000 */
.L_x_1532:
[----:B------:R-:W-:Y:S01]  /*1000*/  IMAD.MOV.U32 R197, RZ, RZ, c[0x0][0x2b8] ;  /* 0x0000ae00ffc57624 */ /* 0x000fe200078e00ff */
[----:B------:R-:W-:Y:S01]  /*1010*/  IADD3 R0, R147, -0x1, RZ ;  /* 0xffffffff93007810 */ /* 0x000fe20007ffe0ff */
[----:B---3--:R3:W-:Y:S01]  /*1020*/  SHFL.IDX PT, R22, R14, 0x3, 0x181f ;  /* 0x00781f000e167f89 */ /* 0x0087e200000e0000 */
[----:B------:R-:W-:Y:S01]  /*1030*/  IADD3 R9, R9, 0x60, RZ ;  /* 0x0000006009097810 */ /* 0x000fe20007ffe0ff */
[----:B------:R-:W-:Y:S01]  /*1040*/  IMAD.MOV.U32 R199, RZ, RZ, RZ ;  /* 0x000000ffffc77224 */ /* 0x000fe200078e00ff */
[----:B------:R-:W-:Y:S01]  /*1050*/  ISETP.NE.AND P6, PT, R197, 0x1, PT ;  /* 0x00000001c500780c */ /* 0x000fe20003fc5270 */
[----:B------:R1:W2:Y:S01]  /*1060*/  SHFL.IDX PT, R23, R2, 0x3, 0x181f ;  /* 0x00781f0002177f89 */ /* 0x0002a200000e0000 */
[----:B------:R-:W-:Y:S01]  /*1070*/  IMAD R200, R0, 0x40, R202 ;  /* 0x0000004000c87824 */ /* 0x000fe200078e02ca */
[----:B------:R-:W-:Y:S01]  /*1080*/  ISETP.GE.AND P1, PT, R9, UR4, PT ;  /* 0x0000000409007c0c */ /* 0x000fe2000bf26270 */
[----:B------:R-:W-:Y:S01]  /*1090*/  IMAD.SHL.U32 R9, R201, 0x2, RZ ;  /* 0x00000002c9097824 */ /* 0x000fe200078e00ff */
[----:B------:R-:W-:-:S02]  /*10a0*/  SHF.R.S32.HI R134, RZ, 0x1f, R13 ;  /* 0x0000001fff867819 */ /* 0x000fc4000001140d */
[C---:B------:R-:W-:Y:S01]  /*10b0*/  ISETP.GE.AND P2, PT, R200.reuse, R3, PT ;  /* 0x00000003c800720c */ /* 0x040fe20003f46270 */
[----:B-----5:R-:W-:Y:S01]  /*10c0*/  IMAD.IADD R200, R200, 0x1, R203 ;  /* 0x00000001c8c87824 */ /* 0x020fe200078e02cb */
[----:B------:R-:W-:Y:S02]  /*10d0*/  SHF.R.S32.HI R15, RZ, 0x1f, R12 ;  /* 0x0000001fff0f7819 */ /* 0x000fe4000001140c */
[----:B------:R-:W-:Y:S02]  /*10e0*/  LEA.HI R134, R134, R13, RZ, 0x3 ;  /* 0x0000000d86867211 */ /* 0x000fe400078f18ff */
[----:B------:R-:W-:Y:S02]  /*10f0*/  SHF.R.S32.HI R195, RZ, 0x1f, R210 ;  /* 0x0000001fffc37819 */ /* 0x000fe400000114d2 */
[----:B------:R-:W-:Y:S02]  /*1100*/  LOP3.LUT R134, R134, 0xfffffff8, RZ, 0xc0, !PT ;  /* 0xfffffff886867812 */ /* 0x000fe400078ec0ff */
[----:B------:R-:W-:Y:S01]  /*1110*/  ISETP.GT.OR P2, PT, R202, 0x3f, P2 ;  /* 0x0000003fca00780c */ /* 0x000fe20001744670 */
[----:B------:R-:W-:-:S02]  /*1120*/  IMAD R195, R195, c[0x0][0x2b0], RZ ;  /* 0x0000ac00c3c37a24 */ /* 0x000fc400078e02ff */
[----:B-123--:R-:W-:Y:S02]  /*1130*/  IMAD.MOV.U32 R14, RZ, RZ, R200 ;  /* 0x000000ffff0e7224 */ /* 0x00efe400078e00c8 */
[----:B------:R-:W-:Y:S01]  /*1140*/  IMAD R195, R210, c[0x0][0x2b4], R195 ;  /* 0x0000ad00d2c37a24 */ /* 0x000fe200078e02c3 */
[----:B------:R-:W-:Y:S01]  /*1150*/  P2R R2, PR, RZ, 0x40 ;  /* 0x00000040ff027803 */ /* 0x000fe20000000000 */
[----:B------:R-:W-:-:S04]  /*1160*/  @!P1 IMAD.WIDE R24, R149, 0x2, R22 ;  /* 0x0000000295189825 */ /* 0x000fc800078e0216 */
[----:B------:R-:W-:Y:S01]  /*1170*/  @P6 IMAD.HI.U32 R2, R200, c[0x0][0x2bc], RZ ;  /* 0x0000af00c8026a27 */ /* 0x000fe200078e00ff */
[----:B------:R-:W-:Y:S01]  /*1180*/  @!PT LDS RZ, [RZ] ;  /* 0x00000000fffff984 */ /* 0x000fe20000000800 */
[----:B------:R1:W-:Y:S03]  /*1190*/  @!P1 LDGSTS.E.BYPASS.LTC128B.128 [R9+0x1b100], [R24.64], !P5 ;  /* 0x1b10000018099fae */ /* 0x0003e6000e901d46 */
[----:B----4-:R-:W-:Y:S01]  /*11a0*/  @!P1 IMAD.WIDE R18, R134, 0x2, R22 ;  /* 0x0000000286129825 */ /* 0x010fe200078e0216 */
[----:B------:R-:W-:Y:S02]  /*11b0*/  @P6 SHF.R.U32.HI R14, RZ, c[0x0][0x2c0], R2 ;  /* 0x0000b000ff0e6a19 */ /* 0x000fe40000011602 */
[----:B------:R-:W-:Y:S01]  /*11c0*/  LEA.HI R2, R15, R12, RZ, 0x3 ;  /* 0x0000000c0f027211 */ /* 0x000fe200078f18ff */
[----:B------:R-:W-:Y:S01]  /*11d0*/  IMAD.WIDE.U32 R210, R210, c[0x0][0x2b0], RZ ;  /* 0x0000ac00d2d27a25 */ /* 0x000fe200078e00ff */
[----:B------:R2:W-:Y:S02]  /*11e0*/  @!P1 LDGSTS.E.BYPASS.LTC128B.128 [R9+0x1f100], [R18.64], !P4 ;  /* 0x1f10000012099fae */ /* 0x0005e4000e101d46 */
[----:B------:R-:W-:Y:S01]  /*11f0*/  LOP3.LUT R2, R2, 0xfffffff8, RZ, 0xc0, !PT ;  /* 0xfffffff802027812 */ /* 0x000fe200078ec0ff */
[----:B------:R-:W-:Y:S01]  /*1200*/  IMAD.IADD R195, R211, 0x1, R195 ;  /* 0x00000001d3c37824 */ /* 0x000fe200078e02c3 */
[----:B------:R-:W-:-:S03]  /*1210*/  @!P2 IADD3 R16, P5, R14, R210, RZ ;  /* 0x000000d20e10a210 */ /* 0x000fc60007fbe0ff */
[----:B------:R-:W-:Y:S01]  /*1220*/  @!P1 IMAD.WIDE R22, R2, 0x2, R22 ;  /* 0x0000000202169825 */ /* 0x000fe200078e0216 */
[----:B------:R-:W-:Y:S02]  /*1230*/  @!P2 LEA.HI.X.SX32 R15, R14, R195, 0x1, P5 ;  /* 0x000000c30e0fa211 */ /* 0x000fe400028f0eff */
[C---:B------:R-:W-:Y:S02]  /*1240*/  @!P2 LEA R20, P4, R16.reuse, c[0x0][0x2a0], 0x2 ;  /* 0x0000a8001014aa11 */ /* 0x040fe400078810ff */
[----:B------:R3:W-:Y:S02]  /*1250*/  @!P1 LDGSTS.E.BYPASS.LTC128B.128 [R9+0x23100], [R22.64], !P3 ;  /* 0x2310000016099fae */ /* 0x0007e4000d901d46 */
[----:B------:R-:W-:Y:S02]  /*1260*/  @!P2 LEA.HI.X R21, R16, c[0x0][0x2a4], R15, 0x2, P4 ;  /* 0x0000a9001015aa11 */ /* 0x000fe400020f140f */
[----:B------:R-:W0:Y:S04]  /*1270*/  LDGDEPBAR ;  /* 0x00000000000079af */ /* 0x000e280000000000 */
[----:B------:R-:W-:Y:S06]  /*1280*/  BAR.SYNC.DEFER_BLOCKING 0x0 ;  /* 0x0000000000007b1d */ /* 0x000fec0000010000 */
[----:B------:R4:W3:Y:S01]  /*1290*/  @!P2 LDG.E R199, [R20.64] ;  /* 0x0000000614c7a981 */ /* 0x0008e2000c1e1900 */
[----:B------:R-:W-:Y:S01]  /*12a0*/  IMAD.MOV R15, RZ, RZ, -R14 ;  /* 0x000000ffff0f7224 */ /* 0x000fe200078e0a0e */
[----:B------:R-:W-:Y:S01]  /*12b0*/  SHF.R.S32.HI R193, RZ, 0x1f, R204 ;  /* 0x0000001fffc17819 */ /* 0x000fe200000114cc */
[----:B------:R-:W-:Y:S01]  /*12c0*/  IMAD.WIDE.U32 R208, R204, c[0x0][0x1e8], RZ ;  /* 0x00007a00ccd07a25 */ /* 0x000fe200078e00ff */
[----:B------:R-:W-:-:S02]  /*12d0*/  ISETP.GE.AND P5, PT, R149, c[0x0][0x1d4], PT ;  /* 0x0000750095007a0c */ /* 0x000fc40003fa6270 */
[----:B------:R-:W-:Y:S01]  /*12e0*/  ISETP.GE.AND P4, PT, R13, c[0x0][0x1d4], PT ;  /* 0x000075000d007a0c */ /* 0x000fe20003f86270 */
[----:B------:R-:W-:Y:S01]  /*12f0*/  IMAD R200, R15, c[0x0][0x2b8], R200 ;  /* 0x0000ae000fc87a24 */ /* 0x000fe200078e02c8 */
[----:B------:R-:W-:Y:S01]  /*1300*/  ISETP.GE.AND P6, PT, R12, c[0x0][0x1d4], PT ;  /* 0x000075000c007a0c */ /* 0x000fe20003fc6270 */
[----:B------:R-:W-:Y:S01]  /*1310*/  IMAD.WIDE.U32 R206, R204, c[0x0][0x210], RZ ;  /* 0x00008400ccce7a25 */ /* 0x000fe200078e00ff */
[----:B------:R-:W-:Y:S02]  /*1320*/  ISETP.GE.AND P3, PT, R149, c[0x0][0x1d4], PT ;  /* 0x0000750095007a0c */ /* 0x000fe40003f66270 */
[----:B------:R-:W-:Y:S01]  /*1330*/  SHF.R.S32.HI R17, RZ, 0x1f, R200 ;  /* 0x0000001fff117819 */ /* 0x000fe200000114c8 */
[C---:B------:R-:W-:Y:S01]  /*1340*/  IMAD.WIDE.U32 R14, R200.reuse, c[0x0][0x1e0], RZ ;  /* 0x00007800c80e7a25 */ /* 0x040fe200078e00ff */
[----:B------:R-:W-:Y:S02]  /*1350*/  SHF.R.S32.HI R144, RZ, 0x1f, R149 ;  /* 0x0000001fff907819 */ /* 0x000fe40000011495 */
[----:B------:R-:W-:Y:S01]  /*1360*/  SEL R146, RZ, 0x10, P6 ;  /* 0x00000010ff927807 */ /* 0x000fe20003000000 */
[----:B--2---:R-:W-:Y:S01]  /*1370*/  IMAD R19, R17, c[0x0][0x1e0], RZ ;  /* 0x0000780011137a24 */ /* 0x004fe200078e02ff */
[----:B------:R-:W-:Y:S01]  /*1380*/  IADD3 R198, R9, 0x100, RZ ;  /* 0x0000010009c67810 */ /* 0x000fe20007ffe0ff */
[----:B------:R-:W-:Y:S01]  /*1390*/  IMAD R17, R17, c[0x0][0x208], RZ ;  /* 0x0000820011117a24 */ /* 0x000fe200078e02ff */
[----:B------:R-:W-:Y:S01]  /*13a0*/  SHF.R.S32.HI R145, RZ, 0x1f, R134 ;  /* 0x0000001fff917819 */ /* 0x000fe20000011486 */
[C---:B------:R-:W-:Y:S01]  /*13b0*/  IMAD R18, R200.reuse, c[0x0][0x1e4], R19 ;  /* 0x00007900c8127a24 */ /* 0x040fe200078e0213 */
[----:B------:R-:W-:Y:S01]  /*13c0*/  SHF.R.S32.HI R133, RZ, 0x1f, R2 ;  /* 0x0000001fff857819 */ /* 0x000fe20000011402 */
[----:B------:R-:W-:-:S02]  /*13d0*/  IMAD R26, R200, c[0x0][0x20c], R17 ;  /* 0x00008300c81a7a24 */ /* 0x000fc400078e0211 */
[----:B------:R-:W-:Y:S02]  /*13e0*/  IMAD.IADD R19, R15, 0x1, R18 ;  /* 0x000000010f137824 */ /* 0x000fe400078e0212 */
[----:B------:R-:W-:Y:S02]  /*13f0*/  IMAD R15, R193, c[0x0][0x1e8], RZ ;  /* 0x00007a00c10f7a24 */ /* 0x000fe400078e02ff */
[----:B------:R-:W-:Y:S02]  /*1400*/  IMAD.MOV.U32 R18, RZ, RZ, R14 ;  /* 0x000000ffff127224 */ /* 0x000fe400078e000e */
[----:B------:R-:W-:Y:S02]  /*1410*/  IMAD R15, R204, c[0x0][0x1ec], R15 ;  /* 0x00007b00cc0f7a24 */ /* 0x000fe400078e020f */
[----:B----4-:R-:W-:-:S04]  /*1420*/  IMAD.WIDE.U32 R20, R200, c[0x0][0x208], RZ ;  /* 0x00008200c8147a25 */ /* 0x010fc800078e00ff */
[----:B------:R-:W-:Y:S02]  /*1430*/  IMAD.IADD R194, R209, 0x1, R15 ;  /* 0x00000001d1c27824 */ /* 0x000fe400078e020f */
[----:B------:R-:W-:Y:S02]  /*1440*/  IMAD.IADD R27, R21, 0x1, R26 ;  /* 0x00000001151b7824 */ /* 0x000fe400078e021a */
[----:B------:R-:W-:Y:S02]  /*1450*/  IMAD.MOV.U32 R26, RZ, RZ, R20 ;  /* 0x000000ffff1a7224 */ /* 0x000fe400078e0014 */
[----:B------:R-:W-:Y:S02]  /*1460*/  IMAD R193, R193, c[0x0][0x210], RZ ;  /* 0x00008400c1c17a24 */ /* 0x000fe400078e02ff */
[----:B------:R-:W-:Y:S02]  /*1470*/  IMAD R3, R0, -0x40, R3 ;  /* 0xffffffc000037824 */ /* 0x000fe400078e0203 */
[----:B------:R-:W-:-:S02]  /*1480*/  IMAD R193, R204, c[0x0][0x214], R193 ;  /* 0x00008500ccc17a24 */ /* 0x000fc400078e02c1 */
[----:B------:R-:W-:-:S04]  /*1490*/  IMAD.WIDE R212, R149, 0x2, RZ ;  /* 0x0000000295d47825 */ /* 0x000fc800078e02ff */
[----:B------:R-:W-:Y:S02]  /*14a0*/  IMAD.IADD R193, R207, 0x1, R193 ;  /* 0x00000001cfc17824 */ /* 0x000fe400078e02c1 */
[----:B------:R-:W-:Y:S01]  /*14b0*/  IMAD.MOV.U32 R189, RZ, RZ, 0x10 ;  /* 0x00000010ffbd7424 */ /* 0x000fe200078e00ff */
[----:B---3--:R-:W-:Y:S01]  /*14c0*/  SHF.R.S32.HI R16, RZ, 0x1f, R199 ;  /* 0x0000001fff107819 */ /* 0x008fe200000114c7 */
[----:B------:R-:W-:-:S04]  /*14d0*/  IMAD.WIDE.U32 R18, R199, c[0x0][0x1f0], R18 ;  /* 0x00007c00c7127a25 */ /* 0x000fc800078e0012 */
[----:B------:R-:W-:Y:S01]  /*14e0*/  IMAD R14, R16, c[0x0][0x1f0], RZ ;  /* 0x00007c00100e7a24 */ /* 0x000fe200078e02ff */
[----:B------:R-:W-:Y:S01]  /*14f0*/  IADD3 R15, P1, R208, R18, RZ ;  /* 0x00000012d00f7210 */ /* 0x000fe20007f3e0ff */
[----:B------:R-:W-:Y:S02]  /*1500*/  IMAD R16, R16, c[0x0][0x218], RZ ;  /* 0x0000860010107a24 */ /* 0x000fe400078e02ff */
[C---:B------:R-:W-:Y:S02]  /*1510*/  IMAD R17, R199.reuse, c[0x0][0x1f4], R14 ;  /* 0x00007d00c7117a24 */ /* 0x040fe400078e020e */
[----:B------:R-:W-:-:S03]  /*1520*/  IMAD.WIDE.U32 R26, R199, c[0x0][0x218], R26 ;  /* 0x00008600c71a7a25 */ /* 0x000fc600078e001a */
[----:B------:R-:W-:Y:S01]  /*1530*/  IADD3.X R18, R194, R19, R17, P1, !PT ;  /* 0x00000013c2127210 */ /* 0x000fe20000ffe411 */
[----:B------:R-:W-:Y:S01]  /*1540*/  IMAD R16, R199, c[0x0][0x21c], R16 ;  /* 0x00008700c7107a24 */ /* 0x000fe200078e0210 */
[----:B-1----:R-:W-:Y:S01]  /*1550*/  LEA R24, P1, R15, c[0x0][0x1c8], 0x1 ;  /* 0x000072000f187a11 */ /* 0x002fe200078208ff */
[----:B------:R-:W-:-:S03]  /*1560*/  IMAD.IADD R14, R3, 0x1, -R4 ;  /* 0x00000001030e7824 */ /* 0x000fc600078e0a04 */
[----:B------:R-:W-:Y:S01]  /*1570*/  LEA.HI.X R18, R15, c[0x0][0x1cc], R18, 0x1, P1 ;  /* 0x000073000f127a11 */ /* 0x000fe200008f0c12 */
[----:B------:R-:W-:Y:S01]  /*1580*/  SHFL.IDX PT, R22, R24, RZ, 0x181f ;  /* 0x00181fff18167589 */ /* 0x000fe200000e0000 */
[----:B------:R-:W-:Y:S02]  /*1590*/  IADD3 R15, P1, R206, R26, RZ ;  /* 0x0000001ace0f7210 */ /* 0x000fe40007f3e0ff */
[C---:B------:R-:W-:Y:S01]  /*15a0*/  ISETP.GE.AND P2, PT, R14.reuse, 0x1, PT ;  /* 0x000000010e00780c */ /* 0x040fe20003f46270 */
[----:B------:R-:W1:Y:S01]  /*15b0*/  SHFL.IDX PT, R23, R18, RZ, 0x181f ;  /* 0x00181fff12177589 */ /* 0x000e6200000e0000 */
[----:B------:R-:W-:Y:S02]  /*15c0*/  IADD3.X R26, R193, R27, R16, P1, !PT ;  /* 0x0000001bc11a7210 */ /* 0x000fe40000ffe410 */
[C---:B------:R-:W-:Y:S01]  /*15d0*/  LEA R16, P1, R15.reuse, c[0x0][0x1f8], 0x1 ;  /* 0x00007e000f107a11 */ /* 0x040fe200078208ff */
[----:B------:R-:W-:Y:S03]  /*15e0*/  SHFL.IDX PT, R20, R24, 0x1, 0x181f ;  /* 0x00381f0018147f89 */ /* 0x000fe600000e0000 */
[----:B------:R-:W-:Y:S01]  /*15f0*/  LEA.HI.X R15, R15, c[0x0][0x1fc], R26, 0x1, P1 ;  /* 0x00007f000f0f7a11 */ /* 0x000fe200008f0c1a */
[----:B------:R-:W2:Y:S01]  /*1600*/  SHFL.IDX PT, R21, R18, 0x1, 0x181f ;  /* 0x00381f0012157f89 */ /* 0x000ea200000e0000 */
[----:B------:R-:W-:-:S03]  /*1610*/  ISETP.GT.AND P1, PT, R14, 0x20, PT ;  /* 0x000000200e00780c */ /* 0x000fc60003f24270 */
[----:B------:R-:W3:Y:S04]  /*1620*/  SHFL.IDX PT, R17, R16, RZ, 0x181f ;  /* 0x00181fff10117589 */ /* 0x000ee800000e0000 */
[----:B------:R-:W4:Y:S04]  /*1630*/  SHFL.IDX PT, R19, R15, RZ, 0x181f ;  /* 0x00181fff0f137589 */ /* 0x000f2800000e0000 */
[----:B------:R-:W-:Y:S01]  /*1640*/  SHFL.IDX PT, R15, R15, 0x1, 0x181f ;  /* 0x00381f000f0f7f89 */ /* 0x000fe200000e0000 */
[----:B-1----:R-:W-:-:S04]  /*1650*/  @P2 IMAD.WIDE R34, R149, 0x2, R22 ;  /* 0x0000000295222825 */ /* 0x002fc800078e0216 */
[--C-:B------:R-:W-:Y:S01]  /*1660*/  @P2 IMAD.WIDE R32, R134, 0x2, R22.reuse ;  /* 0x0000000286202825 */ /* 0x100fe200078e0216 */
[----:B------:R1:W-:Y:S03]  /*1670*/  @P2 LDGSTS.E.BYPASS.LTC128B.128 [R9+0xc100], [R34.64], !P5 ;  /* 0x0c10000022092fae */ /* 0x0003e6000e901d46 */
[----:B------:R-:W-:Y:S01]  /*1680*/  @P2 IMAD.WIDE R26, R2, 0x2, R22 ;  /* 0x00000002021a2825 */ /* 0x000fe200078e0216 */
[----:B------:R1:W-:Y:S03]  /*1690*/  @P2 LDGSTS.E.BYPASS.LTC128B.128 [R9+0xe100], [R32.64], !P4 ;  /* 0x0e10000020092fae */ /* 0x0003e6000e101d46 */
[----:B--2---:R-:W-:Y:S01]  /*16a0*/  @P1 IMAD.WIDE R24, R149, 0x2, R20 ;  /* 0x0000000295181825 */ /* 0x004fe200078e0214 */
[----:B------:R2:W-:Y:S01]  /*16b0*/  @P2 LDGSTS.E.BYPASS.LTC128B.128 [R9+0x10100], [R26.64], !P6 ;  /* 0x101000001a092fae */ /* 0x0005e2000f101d46 */
[----:B---3--:R-:W-:-:S02]  /*16c0*/  IADD3 R30, P2, R17, R212, RZ ;  /* 0x000000d4111e7210 */ /* 0x008fc40007f5e0ff */
[--C-:B------:R-:W-:Y:S01]  /*16d0*/  @P1 IMAD.WIDE R22, R134, 0x2, R20.reuse ;  /* 0x0000000286161825 */ /* 0x100fe200078e0214 */
[----:B------:R3:W-:Y:S03]  /*16e0*/  @P1 LDGSTS.E.BYPASS.LTC128B.128 [R9+0xd100], [R24.64], !P5 ;  /* 0x0d10000018091fae */ /* 0x0007e6000e901d46 */
[----:B------:R-:W-:Y:S01]  /*16f0*/  @P1 IMAD.WIDE R28, R2, 0x2, R20 ;  /* 0x00000002021c1825 */ /* 0x000fe200078e0214 */
[----:B------:R2:W-:Y:S03]  /*1700*/  @P1 LDGSTS.E.BYPASS.LTC128B.128 [R9+0xf100], [R22.64], !P4 ;  /* 0x0f10000016091fae */ /* 0x0005e6000e101d46 */
[----:B----4-:R-:W-:Y:S01]  /*1710*/  IMAD.X R31, R19, 0x1, R213, P2 ;  /* 0x00000001131f7824 */ /* 0x010fe200010e06d5 */
[----:B------:R4:W-:Y:S01]  /*1720*/  @P1 LDGSTS.E.BYPASS.LTC128B.128 [R9+0x11100], [R28.64], !P6 ;  /* 0x111000001c091fae */ /* 0x0009e2000f101d46 */
[----:B------:R-:W-:-:S02]  /*1730*/  ISETP.LT.OR P1, PT, R14, 0x1, P3 ;  /* 0x000000010e00780c */ /* 0x000fc40001f21670 */
[----:B------:R-:W-:Y:S01]  /*1740*/  ISETP.GE.AND P3, PT, R13, c[0x0][0x1d4], PT ;  /* 0x000075000d007a0c */ /* 0x000fe20003f66270 */
[----:B------:R-:W4:Y:S04]  /*1750*/  SHFL.IDX PT, R21, R16, 0x1, 0x181f ;  /* 0x00381f0010157f89 */ /* 0x000f2800000e0000 */
[----:B------:R-:W0:Y:S01]  /*1760*/  LDGDEPBAR ;  /* 0x00000000000079af */ /* 0x000e220000000000 */
[----:B-1----:R-:W-:-:S05]  /*1770*/  IMAD.WIDE R32, R134, 0x2, RZ ;  /* 0x0000000286207825 */ /* 0x002fca00078e02ff */
[----:B------:R1:W-:Y:S01]  /*1780*/  LDGSTS.E.BYPASS.LTC128B.128 [R9+0x100], [R30.64], !P1 ;  /* 0x001000001e097fae */ /* 0x0003e2000c901d46 */
[----:B---3--:R-:W-:Y:S01]  /*1790*/  IMAD.WIDE R24, R2, 0x2, RZ ;  /* 0x0000000202187825 */ /* 0x008fe200078e02ff */
[----:B--2---:R-:W-:-:S05]  /*17a0*/  IADD3 R22, P1, R17, R32, RZ ;  /* 0x0000002011167210 */ /* 0x004fca0007f3e0ff */
[----:B------:R-:W-:Y:S01]  /*17b0*/  IMAD.X R23, R19, 0x1, R33, P1 ;  /* 0x0000000113177824 */ /* 0x000fe200008e0621 */
[----:B------:R-:W-:-:S05]  /*17c0*/  IADD3 R18, P1, R17, R24, RZ ;  /* 0x0000001811127210 */ /* 0x000fca0007f3e0ff */
[----:B------:R-:W-:Y:S01]  /*17d0*/  IMAD.X R19, R19, 0x1, R25, P1 ;  /* 0x0000000113137824 */ /* 0x000fe200008e0619 */
[----:B----4-:R-:W-:-:S05]  /*17e0*/  IADD3 R26, P1, R32, R21, RZ ;  /* 0x00000015201a7210 */ /* 0x010fca0007f3e0ff */
[----:B------:R-:W-:Y:S01]  /*17f0*/  IMAD.X R27, R33, 0x1, R15, P1 ;  /* 0x00000001211b7824 */ /* 0x000fe200008e060f */
[----:B------:R-:W-:-:S05]  /*1800*/  IADD3 R16, P1, R24, R21, RZ ;  /* 0x0000001518107210 */ /* 0x000fca0007f3e0ff */
[----:B------:R-:W-:Y:S01]  /*1810*/  IMAD.X R17, R25, 0x1, R15, P1 ;  /* 0x0000000119117824 */ /* 0x000fe200008e060f */
[----:B------:R-:W-:-:S13]  /*1820*/  ISETP.LT.OR P1, PT, R14, 0x1, P3 ;  /* 0x000000010e00780c */ /* 0x000fda0001f21670 */
[----:B------:R1:W-:Y:S01]  /*1830*/  LDGSTS.E.BYPASS.LTC128B.128 [R9+0x2100], [R22.64], !P1 ;  /* 0x0210000016097fae */ /* 0x0003e2000c901d46 */
[----:B------:R-:W-:-:S04]  /*1840*/  ISETP.GE.AND P1, PT, R12, c[0x0][0x1d4], PT ;  /* 0x000075000c007a0c */ /* 0x000fc80003f26270 */
[C---:B------:R-:W-:Y:S02]  /*1850*/  ISETP.LT.OR P2, PT, R14.reuse, 0x1, P1 ;  /* 0x000000010e00780c */ /* 0x040fe40000f41670 */
[----:B------:R-:W-:-:S11]  /*1860*/  ISETP.LT.OR P1, PT, R14, 0x21, P1 ;  /* 0x000000210e00780c */ /* 0x000fd60000f21670 */
[----:B------:R1:W-:Y:S01]  /*1870*/  LDGSTS.E.BYPASS.LTC128B.128 [R9+0x4100], [R18.64], !P2 ;  /* 0x0410000012097fae */ /* 0x0003e2000d101d46 */
[----:B------:R-:W-:-:S05]  /*1880*/  IADD3 R12, P2, R212, R21, RZ ;  /* 0x00000015d40c7210 */ /* 0x000fca0007f5e0ff */
[----:B------:R-:W-:Y:S01]  /*1890*/  IMAD.X R13, R213, 0x1, R15, P2 ;  /* 0x00000001d50d7824 */ /* 0x000fe200010e060f */
[----:B------:R-:W-:-:S04]  /*18a0*/  ISETP.GE.AND P2, PT, R149, c[0x0][0x1d4], PT ;  /* 0x0000750095007a0c */ /* 0x000fc80003f46270 */
[----:B------:R-:W-:-:S13]  /*18b0*/  ISETP.LT.OR P2, PT, R14, 0x21, P2 ;  /* 0x000000210e00780c */ /* 0x000fda0001741670 */
[----:B------:R1:W-:Y:S01]  /*18c0*/  LDGSTS.E.BYPASS.LTC128B.128 [R9+0x1100], [R12.64], !P2 ;  /* 0x011000000c097fae */ /* 0x0003e2000d101d46 */
[----:B------:R-:W-:Y:S02]  /*18d0*/  ISETP.LT.OR P2, PT, R14, 0x21, P3 ;  /* 0x000000210e00780c */ /* 0x000fe40001f41670 */
[----:B------:R-:W-:-:S11]  /*18e0*/  ISETP.GT.AND P3, PT, R202, 0x3f, PT ;  /* 0x0000003fca00780c */ /* 0x000fd60003f64270 */
[----:B------:R1:W-:Y:S01]  /*18f0*/  LDGSTS.E.BYPASS.LTC128B.128 [R9+0x3100], [R26.64], !P2 ;  /* 0x031000001a097fae */ /* 0x0003e2000d101d46 */
[----:B------:R-:W-:-:S03]  /*1900*/  ISETP.GT.AND P2, PT, R0, R196, PT ;  /* 0x000000c40000720c */ /* 0x000fc60003f44270 */
[----:B------:R1:W-:Y:S01]  /*1910*/  LDGSTS.E.BYPASS.LTC128B.128 [R9+0x5100], [R16.64], !P1 ;  /* 0x0510000010097fae */ /* 0x0003e2000c901d46 */
[----:B------:R-:W-:Y:S02]  /*1920*/  LOP3.LUT P1, RZ, R5, 0x2, RZ, 0xc0, !PT ;  /* 0x0000000205ff7812 */ /* 0x000fe4000782c0ff */
[----:B------:R-:W-:Y:S01]  /*1930*/  P2R R24, PR, RZ, 0x4 ;  /* 0x00000004ff187803 */ /* 0x000fe20000000000 */
[----:B------:R-:W0:Y:S01]  /*1940*/  LDGDEPBAR ;  /* 0x00000000000079af */ /* 0x000e220000000000 */
[----:B------:R-:W-:-:S05]  /*1950*/  SEL R189, R189, 0xfffffff0, !P1 ;  /* 0xfffffff0bdbd7807 */ /* 0x000fca0004800000 */
[----:B------:R-:W-:Y:S05]  /*1960*/  @!P2 BRA `(.L_x_1534) ;  /* 0x000004200000a947 */ /* 0x000fea0003800000 */
[----:B------:R-:W-:Y:S01]  /*1970*/  ISETP.NE.AND P2, PT, R197, 0x1, PT ;  /* 0x00000001c500780c */ /* 0x000fe20003f45270 */
[----:B-1----:R-:W-:Y:S02]  /*1980*/  IMAD R13, R0, 0x40, R203 ;  /* 0x00000040000d7824 */ /* 0x002fe400078e02cb */
[----:B------:R-:W-:-:S03]  /*1990*/  IMAD.MOV.U32 R199, RZ, RZ, RZ ;  /* 0x000000ffffc77224 */ /* 0x000fc600078e00ff */
[----:B------:R-:W-:-:S05]  /*19a0*/  IADD3 R200, R13, -0x40, R202 ;  /* 0xffffffc00dc87810 */ /* 0x000fca0007ffe0ca */
[----:B------:R-:W-:Y:S02]  /*19b0*/  IMAD.MOV.U32 R0, RZ, RZ, R200 ;  /* 0x000000ffff007224 */ /* 0x000fe400078e00c8 */
[----:B------:R-:W-:-:S05]  /*19c0*/  @P2 IMAD.HI.U32 R12, R200, c[0x0][0x2bc], RZ ;  /* 0x0000af00c80c2a27 */ /* 0x000fca00078e00ff */
[----:B------:R-:W-:-:S04]  /*19d0*/  @P2 SHF.R.U32.HI R0, RZ, c[0x0][0x2c0], R12 ;  /* 0x0000b000ff002a19 */ /* 0x000fc8000001160c */
[----:B------:R-:W-:-:S04]  /*19e0*/  @!P3 IADD3 R13, P1, R0, R210, RZ ;  /* 0x000000d2000db210 */ /* 0x000fc80007f3e0ff */
[----:B------:R-:W-:Y:S02]  /*19f0*/  @!P3 LEA.HI.X.SX32 R12, R0, R195, 0x1, P1 ;  /* 0x000000c3000cb211 */ /* 0x000fe400008f0eff */
[----:B------:R-:W-:-:S04]  /*1a00*/  @!P3 LEA R16, P1, R13, c[0x0][0x2a0], 0x2 ;  /* 0x0000a8000d10ba11 */ /* 0x000fc800078210ff */
[----:B------:R-:W-:-:S05]  /*1a10*/  @!P3 LEA.HI.X R17, R13, c[0x0][0x2a4], R12, 0x2, P1 ;  /* 0x0000a9000d11ba11 */ /* 0x000fca00008f140c */
[----:B------:R1:W2:Y:S01]  /*1a20*/  @!P3 LDG.E R199, [R16.64] ;  /* 0x0000000610c7b981 */ /* 0x0002a2000c1e1900 */
[----:B------:R-:W-:Y:S01]  /*1a30*/  IMAD.MOV R13, RZ, RZ, -R0 ;  /* 0x000000ffff0d7224 */ /* 0x000fe200078e0a00 */
[----:B------:R-:W-:Y:S02]  /*1a40*/  SHF.L.U64.HI R18, R149, 0x1, R144 ;  /* 0x0000000195127819 */ /* 0x000fe40000010290 */
[----:B------:R-:W-:Y:S01]  /*1a50*/  IADD3 R21, -R146, 0x10, RZ ;  /* 0x0000001092157810 */ /* 0x000fe20007ffe1ff */
[----:B------:R-:W-:-:S03]  /*1a60*/  IMAD R200, R13, c[0x0][0x2b8], R200 ;  /* 0x0000ae000dc87a24 */ /* 0x000fc600078e02c8 */
[----:B------:R-:W-:Y:S01]  /*1a70*/  LOP3.LUT R21, R21, 0xf, RZ, 0xc0, !PT ;  /* 0x0000000f15157812 */ /* 0x000fe200078ec0ff */
[----:B------:R-:W-:Y:S01]  /*1a80*/  IMAD.WIDE.U32 R14, R200, c[0x0][0x1e0], RZ ;  /* 0x00007800c80e7a25 */ /* 0x000fe200078e00ff */
[----:B------:R-:W-:-:S05]  /*1a90*/  SHF.R.S32.HI R0, RZ, 0x1f, R200 ;  /* 0x0000001fff007819 */ /* 0x000fca00000114c8 */
[----:B------:R-:W-:-:S04]  /*1aa0*/  IMAD R13, R0, c[0x0][0x1e0], RZ ;  /* 0x00007800000d7a24 */ /* 0x000fc800078e02ff */
[----:B------:R-:W-:-:S04]  /*1ab0*/  IMAD R0, R200, c[0x0][0x1e4], R13 ;  /* 0x00007900c8007a24 */ /* 0x000fc800078e020d */
[----:B------:R-:W-:Y:S01]  /*1ac0*/  IMAD.IADD R15, R15, 0x1, R0 ;  /* 0x000000010f0f7824 */ /* 0x000fe200078e0200 */
[----:B-1----:R-:W-:Y:S01]  /*1ad0*/  SEL R16, RZ, 0x10, P5 ;  /* 0x00000010ff107807 */ /* 0x002fe20002800000 */
[----:B------:R-:W-:-:S03]  /*1ae0*/  IMAD.SHL.U32 R17, R149, 0x2, RZ ;  /* 0x0000000295117824 */ /* 0x000fc600078e00ff */
[----:B------:R-:W-:-:S04]  /*1af0*/  IADD3 R28, -R16, 0x10, RZ ;  /* 0x00000010101c7810 */ /* 0x000fc80007ffe1ff */
[----:B------:R-:W-:Y:S02]  /*1b00*/  LOP3.LUT R28, R28, 0xf, RZ, 0xc0, !PT ;  /* 0x0000000f1c1c7812 */ /* 0x000fe400078ec0ff */
[----:B--2---:R-:W-:Y:S01]  /*1b10*/  SHF.R.S32.HI R0, RZ, 0x1f, R199 ;  /* 0x0000001fff007819 */ /* 0x004fe200000114c7 */
[----:B------:R-:W-:Y:S01]  /*1b20*/  IMAD.WIDE.U32 R12, R199, c[0x0][0x1f0], R14 ;  /* 0x00007c00c70c7a25 */ /* 0x000fe200078e000e */
[----:B------:R-:W-:-:S03]  /*1b30*/  SHF.L.U64.HI R15, R134, 0x1, R145 ;  /* 0x00000001860f7819 */ /* 0x000fc60000010291 */
[----:B------:R-:W-:Y:S02]  /*1b40*/  IMAD R0, R0, c[0x0][0x1f0], RZ ;  /* 0x00007c0000007a24 */ /* 0x000fe400078e02ff */
[----:B------:R-:W-:Y:S02]  /*1b50*/  IMAD.SHL.U32 R14, R134, 0x2, RZ ;  /* 0x00000002860e7824 */ /* 0x000fe400078e00ff */
[----:B------:R-:W-:Y:S01]  /*1b60*/  IMAD R19, R199, c[0x0][0x1f4], R0 ;  /* 0x00007d00c7137a24 */ /* 0x000fe200078e0200 */
[----:B------:R-:W-:Y:S02]  /*1b70*/  IADD3 R0, P1, R208, R12, RZ ;  /* 0x0000000cd0007210 */ /* 0x000fe40007f3e0ff */
[----:B------:R-:W-:Y:S02]  /*1b80*/  SHF.L.U64.HI R12, R2, 0x1, R133 ;  /* 0x00000001020c7819 */ /* 0x000fe40000010285 */
[----:B------:R-:W-:Y:S02]  /*1b90*/  IADD3.X R19, R194, R13, R19, P1, !PT ;  /* 0x0000000dc2137210 */ /* 0x000fe40000ffe413 */
[----:B------:R-:W-:-:S02]  /*1ba0*/  LEA R20, P1, R0, c[0x0][0x1c8], 0x1 ;  /* 0x0000720000147a11 */ /* 0x000fc400078208ff */
[----:B------:R-:W-:Y:S02]  /*1bb0*/  SEL R13, RZ, 0x10, P4 ;  /* 0x00000010ff0d7807 */ /* 0x000fe40002000000 */
[----:B------:R-:W-:Y:S01]  /*1bc0*/  LEA.HI.X R19, R0, c[0x0][0x1cc], R19, 0x1, P1 ;  /* 0x0000730000137a11 */ /* 0x000fe200008f0c13 */
[----:B------:R-:W1:Y:S01]  /*1bd0*/  SHFL.IDX PT, R22, R20, 0x1, 0x181f ;  /* 0x00381f0014167f89 */ /* 0x000e6200000e0000 */
[----:B------:R-:W-:Y:S01]  /*1be0*/  IADD3 R27, -R13, 0x10, RZ ;  /* 0x000000100d1b7810 */ /* 0x000fe20007ffe1ff */
[----:B------:R-:W-:Y:S02]  /*1bf0*/  IMAD.SHL.U32 R0, R2, 0x2, RZ ;  /* 0x0000000202007824 */ /* 0x000fe400078e00ff */
[----:B------:R-:W2:Y:S01]  /*1c00*/  SHFL.IDX PT, R23, R19, 0x1, 0x181f ;  /* 0x00381f0013177f89 */ /* 0x000ea200000e0000 */
[----:B------:R-:W-:-:S03]  /*1c10*/  LOP3.LUT R27, R27, 0xf, RZ, 0xc0, !PT ;  /* 0x0000000f1b1b7812 */ /* 0x000fc600078ec0ff */
[----:B------:R-:W-:Y:S01]  /*1c20*/  SHFL.IDX PT, R19, R19, RZ, 0x181f ;  /* 0x00181fff13137589 */ /* 0x000fe200000e0000 */
[----:B-1----:R-:W-:-:S04]  /*1c30*/  IADD3 R28, P2, P1, R28, R22, R17 ;  /* 0x000000161c1c7210 */ /* 0x002fc8000795e011 */
[----:B--2---:R-:W-:Y:S02]  /*1c40*/  IADD3.X R29, RZ, R23, R18, P2, P1 ;  /* 0x00000017ff1d7210 */ /* 0x004fe400017e2412 */
[----:B------:R-:W-:-:S04]  /*1c50*/  IADD3 R26, P2, P1, R27, R22, R14 ;  /* 0x000000161b1a7210 */ /* 0x000fc8000795e00e */
[-C--:B------:R-:W-:Y:S02]  /*1c60*/  IADD3.X R27, RZ, R23.reuse, R15, P2, P1 ;  /* 0x00000017ff1b7210 */ /* 0x080fe400017e240f */
[----:B------:R-:W-:Y:S02]  /*1c70*/  IADD3 R22, P2, P1, R21, R22, R0 ;  /* 0x0000001615167210 */ /* 0x000fe4000795e000 */
[----:B------:R-:W1:Y:S02]  /*1c80*/  SHFL.IDX PT, R21, R20, RZ, 0x181f ;  /* 0x00181fff14157589 */ /* 0x000e6400000e0000 */
[----:B------:R-:W-:Y:S02]  /*1c90*/  IADD3.X R23, RZ, R23, R12, P2, P1 ;  /* 0x00000017ff177210 */ /* 0x000fe400017e240c */
[----:B-1----:R-:W-:-:S05]  /*1ca0*/  IADD3 R30, P1, R21, R17, RZ ;  /* 0x00000011151e7210 */ /* 0x002fca0007f3e0ff */
[----:B------:R-:W-:Y:S01]  /*1cb0*/  IMAD.X R31, R19, 0x1, R18, P1 ;  /* 0x00000001131f7824 */ /* 0x000fe200008e0612 */
[----:B------:R-:W-:-:S04]  /*1cc0*/  IADD3 R14, P1, R21, R14, RZ ;  /* 0x0000000e150e7210 */ /* 0x000fc80007f3e0ff */
[----:B------:R1:W-:Y:S01]  /*1cd0*/  LDGSTS.E.BYPASS.LTC128B.128 [R9+0x12100], [R30.64], !P5 ;  /* 0x121000001e097fae */ /* 0x0003e2000e901d46 */
[----:B------:R-:W-:Y:S01]  /*1ce0*/  IMAD.X R15, R19, 0x1, R15, P1 ;  /* 0x00000001130f7824 */ /* 0x000fe200008e060f */
[----:B------:R-:W-:-:S04]  /*1cf0*/  IADD3 R32, P1, R21, R0, RZ ;  /* 0x0000000015207210 */ /* 0x000fc80007f3e0ff */
[----:B------:R1:W-:Y:S01]  /*1d00*/  LDGSTS.E.BYPASS.LTC128B.128 [R9+0x14100], [R14.64], !P4 ;  /* 0x141000000e097fae */ /* 0x0003e2000e101d46 */
[----:B------:R-:W-:Y:S01]  /*1d10*/  IMAD.X R33, R19, 0x1, R12, P1 ;  /* 0x0000000113217824 */ /* 0x000fe200008e060c */
[----:B------:R-:W-:-:S04]  /*1d20*/  ISETP.NE.U32.AND P1, PT, R16, RZ, PT ;  /* 0x000000ff1000720c */ /* 0x000fc80003f25070 */
[----:B------:R1:W-:Y:S09]  /*1d30*/  LDGSTS.E.BYPASS.LTC128B.128 [R9+0x16100], [R32.64], !P6 ;  /* 0x1610000020097fae */ /* 0x0003f2000f101d46 */
[----:B------:R1:W-:Y:S01]  /*1d40*/  LDGSTS.E.BYPASS.LTC128B.128.ZFILL [R9+0x13100], [R28.64], P1 ;  /* 0x131000001c097fae */ /* 0x0003e20008941d46 */
[----:B------:R-:W-:-:S13]  /*1d50*/  ISETP.NE.U32.AND P1, PT, R13, RZ, PT ;  /* 0x000000ff0d00720c */ /* 0x000fda0003f25070 */
[----:B------:R1:W-:Y:S01]  /*1d60*/  LDGSTS.E.BYPASS.LTC128B.128.ZFILL [R9+0x15100], [R26.64], P1 ;  /* 0x151000001a097fae */ /* 0x0003e20008941d46 */
[----:B------:R-:W-:-:S13]  /*1d70*/  ISETP.NE.U32.AND P1, PT, R146, RZ, PT ;  /* 0x000000ff9200720c */ /* 0x000fda0003f25070 */
[----:B------:R1:W-:Y:S02]  /*1d80*/  LDGSTS.E.BYPASS.LTC128B.128.ZFILL [R9+0x17100], [R22.64], P1 ;  /* 0x1710000016097fae */ /* 0x0003e40008941d46 */
.L_x_1534:
[----:B------:R-:W0:Y:S01]  /*1d90*/  LDGDEPBAR ;  /* 0x00000000000079af */ /* 0x000e220000000000 */
[----:B-1----:R-:W-:Y:S01]  /*1da0*/  SHF.R.S32.HI R13, RZ, 0x4, R10 ;  /* 0x00000004ff0d7819 */ /* 0x002fe2000001140a */
[----:B------:R-:W-:Y:S01]  /*1db0*/  IMAD.SHL.U32 R0, R8, 0x40, RZ ;  /* 0x0000004008007824 */ /* 0x000fe200078e00ff */
[----:B------:R-:W-:Y:S01]  /*1dc0*/  LEA.HI R96, R11, R6, RZ, 0x5 ;  /* 0x000000060b607211 */ /* 0x000fe200078f28ff */
[----:B------:R-:W-:Y:S01]  /*1dd0*/  IMAD.SHL.U32 R4, R4, 0x8, RZ ;  /* 0x0000000804047824 */ /* 0x000fe200078e00ff */
[----:B------:R-:W-:Y:S01]  /*1de0*/  LEA.HI R12, R10, R13, RZ, 0x1 ;  /* 0x0000000d0a0c7211 */ /* 0x000fe200078f08ff */
[----:B------:R-:W-:Y:S01]  /*1df0*/  IMAD.SHL.U32 R10, R5, 0x40, RZ ;  /* 0x00000040050a7824 */ /* 0x000fe200078e00ff */
[----:B------:R-:W-:Y:S01]  /*1e00*/  LOP3.LUT R15, R0, 0x1c0, RZ, 0xc0, !PT ;  /* 0x000001c0000f7812 */ /* 0x000fe200078ec0ff */
[----:B------:R-:W-:Y:S01]  /*1e10*/  IMAD.SHL.U32 R7, R7, 0x40, RZ ;  /* 0x0000004007077824 */ /* 0x000fe200078e00ff */
[----:B------:R-:W-:Y:S01]  /*1e20*/  LOP3.LUT R12, R12, 0xfffffffe, RZ, 0xc0, !PT ;  /* 0xfffffffe0c0c7812 */ /* 0x000fe200078ec0ff */
[----:B------:R-:W-:Y:S01]  /*1e30*/  IMAD.SHL.U32 R0, R96, 0x20, RZ ;  /* 0x0000002060007824 */ /* 0x000fe200078e00ff */
[----:B------:R-:W-:Y:S01]  /*1e40*/  LOP3.LUT R4, R15, 0x8, R4, 0xf8, !PT ;  /* 0x000000080f047812 */ /* 0x000fe200078ef804 */
[----:B------:R-:W-:Y:S01]  /*1e50*/  IMAD.MOV.U32 R11, RZ, RZ, 0x20 ;  /* 0x00000020ff0b7424 */ /* 0x000fe200078e00ff */
[----:B------:R-:W-:Y:S01]  /*1e60*/  SHF.R.U32.HI R15, RZ, 0x3, R15 ;  /* 0x00000003ff0f7819 */ /* 0x000fe2000001160f */
[----:B------:R-:W-:Y:S01]  /*1e70*/  IMAD.IADD R12, R13, 0x1, -R12 ;  /* 0x000000010d0c7824 */ /* 0x000fe200078e0a0c */
[----:B------:R-:W-:Y:S01]  /*1e80*/  LOP3.LUT R10, R10, 0x1c0, RZ, 0xc0, !PT ;  /* 0x000001c00a0a7812 */ /* 0x000fe200078ec0ff */
[----:B------:R-:W-:Y:S01]  /*1e90*/  IMAD.SHL.U32 R189, R189, 0x2, RZ ;  /* 0x00000002bdbd7824 */ /* 0x000fe200078e00ff */
[----:B------:R-:W-:Y:S01]  /*1ea0*/  LOP3.LUT R15, R4, R15, RZ, 0x3c, !PT ;  /* 0x0000000f040f7212 */ /* 0x000fe200078e3cff */
[----:B------:R-:W-:Y:S01]  /*1eb0*/  IMAD.SHL.U32 R13, R12, 0x8, RZ ;  /* 0x000000080c0d7824 */ /* 0x000fe200078e00ff */
[----:B------:R-:W-:-:S02]  /*1ec0*/  LOP3.LUT R7, R7, 0xfffffe00, RZ, 0xc0, !PT ;  /* 0xfffffe0007077812 */ /* 0x000fc400078ec0ff */
[----:B------:R-:W-:Y:S01]  /*1ed0*/  LOP3.LUT R0, R0, 0x7ffffc00, RZ, 0xc0, !PT ;  /* 0x7ffffc0000007812 */ /* 0x000fe200078ec0ff */
[----:B------:R-:W-:Y:S01]  /*1ee0*/  IMAD R190, R12, 0x200, R15 ;  /* 0x000002000cbe7824 */ /* 0x000fe200078e020f */
[----:B------:R-:W-:Y:S01]  /*1ef0*/  LOP3.LUT R4, R10, 0x8, R13, 0xf8, !PT ;  /* 0x000000080a047812 */ /* 0x000fe200078ef80d */
[----:B------:R-:W-:-:S04]  /*1f00*/  DEPBAR.LE SB0, 0x3 ;  /* 0x000080c00000791a */ /* 0x000fc80000000000 */
[----:B------:R-:W-:-:S04]  /*1f10*/  DEPBAR.LE SB0, 0x2 ;  /* 0x000080800000791a */ /* 0x000fc80000000000 */
[----:B------:R-:W-:Y:S01]  /*1f20*/  SHF.R.U32.HI R13, RZ, 0x3, R10 ;  /* 0x00000003ff0d7819 */ /* 0x000fe2000001160a */
[----:B------:R-:W-:Y:S01]  /*1f30*/  IMAD.SHL.U32 R190, R190, 0x2, RZ ;  /* 0x00000002bebe7824 */ /* 0x000fe200078e00ff */
[----:B------:R-:W-:Y:S01]  /*1f40*/  BAR.SYNC.DEFER_BLOCKING 0x0 ;  /* 0x0000000000007b1d */ /* 0x000fe20000010000 */
[----:B------:R-:W-:Y:S02]  /*1f50*/  ISETP.NE.AND P1, PT, R24, RZ, PT ;  /* 0x000000ff1800720c */ /* 0x000fe40003f25270 */
[----:B------:R-:W-:Y:S02]  /*1f60*/  LOP3.LUT R4, R4, R13, RZ, 0x3c, !PT ;  /* 0x0000000d04047212 */ /* 0x000fe400078e3cff */
[----:B------:R-:W-:Y:S02]  /*1f70*/  SEL R11, R11, 0xffffffe0, !P0 ;  /* 0xffffffe00b0b7807 */ /* 0x000fe40004000000 */
[----:B------:R-:W-:-:S03]  /*1f80*/  IADD3 R0, R4, R7, R0 ;  /* 0x0000000704007210 */ /* 0x000fc60007ffe000 */
[----:B------:R-:W-:Y:S01]  /*1f90*/  IMAD.IADD R98, R190, 0x1, R11 ;  /* 0x00000001be627824 */ /* 0x000fe200078e020b */
[C---:B------:R-:W-:Y:S01]  /*1fa0*/  LEA R192, R0.reuse, 0x18100, 0x1 ;  /* 0x0001810000c07811 */ /* 0x040fe200078e08ff */
[----:B------:R-:W-:-:S04]  /*1fb0*/  IMAD.SHL.U32 R48, R0, 0x2, RZ ;  /* 0x0000000200307824 */ /* 0x000fc800078e00ff */
[----:B------:R-:W-:Y:S01]  /*1fc0*/  IMAD.IADD R188, R192, 0x1, R189 ;  /* 0x00000001c0bc7824 */ /* 0x000fe200078e02bd */
[----:B------:R1:W2:Y:S04]  /*1fd0*/  LDSM.16.M88.4 R16, [R190+0xc100] ;  /* 0x00c10000be10783b */ /* 0x0002a80000000200 */
[----:B------:R1:W3:Y:S04]  /*1fe0*/  LDSM.16.M88.4 R44, [R190+0xc900] ;  /* 0x00c90000be2c783b */ /* 0x0002e80000000200 */
[----:B------:R1:W4:Y:S04]  /*1ff0*/  LDSM.16.M88.4 R60, [R190+0xd100] ;  /* 0x00d10000be3c783b */ /* 0x0003280000000200 */
[----:B------:R1:W1:Y:S04]  /*2000*/  LDSM.16.M88.4 R68, [R190+0xd900] ;  /* 0x00d90000be44783b */ /* 0x0002680000000200 */
[----:B------:R1:W1:Y:S04]  /*2010*/  LDSM.16.M88.4 R24, [R98+0xc100] ;  /* 0x00c100006218783b */ /* 0x0002680000000200 */
[----:B------:R1:W1:Y:S04]  /*2020*/  LDSM.16.M88.4 R12, [R98+0xc900] ;  /* 0x00c90000620c783b */ /* 0x0002680000000200 */
[----:B------:R1:W1:Y:S04]  /*2030*/  LDSM.16.M88.4 R28, [R98+0xd100] ;  /* 0x00d10000621c783b */ /* 0x0002680000000200 */
[----:B------:R1:W1:Y:S04]  /*2040*/  LDSM.16.M88.4 R72, [R98+0xd900] ;  /* 0x00d900006248783b */ /* 0x0002680000000200 */
[----:B------:R-:W1:Y:S04]  /*2050*/  LDSM.16.M88.4 R48, [R48+0x18100] ;  /* 0x018100003030783b */ /* 0x000e680000000200 */
[----:B------:R1:W1:Y:S01]  /*2060*/  LDSM.16.M88.4 R76, [R188] ;  /* 0x00000000bc4c783b */ /* 0x0002620000000200 */
[----:B------:R-:W-:Y:S05]  /*2070*/  @!P1 BRA `(.L_x_1535) ;  /* 0x0000034000009947 */ /* 0x000fea0003800000 */
[----:B------:R-:W-:Y:S01]  /*2080*/  SHF.R.S32.HI R0, RZ, 0x1f, R200 ;  /* 0x0000001fff007819 */ /* 0x000fe200000114c8 */
[----:B------:R-:W-:Y:S01]  /*2090*/  IMAD.WIDE.U32 R20, R200, c[0x0][0x208], RZ ;  /* 0x00008200c8147a25 */ /* 0x000fe200078e00ff */
[----:B------:R-:W-:-:S02]  /*20a0*/  SEL R22, RZ, 0x10, P5 ;  /* 0x00000010ff167807 */ /* 0x000fc40002800000 */
[C---:B------:R-:W-:Y:S01]  /*20b0*/  SHF.L.U64.HI R32, R149.reuse, 0x1, R144 ;  /* 0x0000000195207819 */ /* 0x040fe20000010290 */
[----:B------:R-:W-:Y:S01]  /*20c0*/  IMAD R11, R0, c[0x0][0x208], RZ ;  /* 0x00008200000b7a24 */ /* 0x000fe200078e02ff */
[----:B------:R-:W-:Y:S01]  /*20d0*/  SHF.R.S32.HI R0, RZ, 0x1f, R199 ;  /* 0x0000001fff007819 */ /* 0x000fe200000114c7 */
[----:B------:R-:W-:Y:S01]  /*20e0*/  IMAD.SHL.U32 R23, R149, 0x2, RZ ;  /* 0x0000000295177824 */ /* 0x000fe200078e00ff */
[----:B------:R-:W-:Y:S01]  /*20f0*/  IADD3 R40, -R22, 0x10, RZ ;  /* 0x0000001016287810 */ /* 0x000fe20007ffe1ff */
[----:B------:R-:W-:Y:S01]  /*2100*/  IMAD R10, R200, c[0x0][0x20c], R11 ;  /* 0x00008300c80a7a24 */ /* 0x000fe200078e020b */
[----:B------:R-:W-:Y:S01]  /*2110*/  SEL R11, RZ, 0x10, P4 ;  /* 0x00000010ff0b7807 */ /* 0x000fe20002000000 */
[----:B------:R-:W-:Y:S01]  /*2120*/  IMAD R0, R0, c[0x0][0x218], RZ ;  /* 0x0000860000007a24 */ /* 0x000fe200078e02ff */
[----:B------:R-:W-:Y:S01]  /*2130*/  LOP3.LUT R40, R40, 0xf, RZ, 0xc0, !PT ;  /* 0x0000000f28287812 */ /* 0x000fe200078ec0ff */
[----:B------:R-:W-:Y:S01]  /*2140*/  IMAD.IADD R21, R21, 0x1, R10 ;  /* 0x0000000115157824 */ /* 0x000fe200078e020a */
[----:B------:R-:W-:Y:S01]  /*2150*/  IADD3 R39, -R11, 0x10, RZ ;  /* 0x000000100b277810 */ /* 0x000fe20007ffe1ff */
[C---:B------:R-:W-:Y:S01]  /*2160*/  IMAD R10, R199.reuse, c[0x0][0x21c], R0 ;  /* 0x00008700c70a7a24 */ /* 0x040fe200078e0200 */
[----:B------:R-:W-:Y:S01]  /*2170*/  IADD3 R35, -R146, 0x10, RZ ;  /* 0x0000001092237810 */ /* 0x000fe20007ffe1ff */
[----:B------:R-:W-:Y:S01]  /*2180*/  IMAD.WIDE.U32 R20, R199, c[0x0][0x218], R20 ;  /* 0x00008600c7147a25 */ /* 0x000fe200078e0014 */
[----:B------:R-:W-:-:S02]  /*2190*/  LOP3.LUT R39, R39, 0xf, RZ, 0xc0, !PT ;  /* 0x0000000f27277812 */ /* 0x000fc400078ec0ff */
[----:B------:R-:W-:Y:S02]  /*21a0*/  LOP3.LUT R35, R35, 0xf, RZ, 0xc0, !PT ;  /* 0x0000000f23237812 */ /* 0x000fe400078ec0ff */
[----:B------:R-:W-:Y:S01]  /*21b0*/  IADD3 R0, P1, R206, R20, RZ ;  /* 0x00000014ce007210 */ /* 0x000fe20007f3e0ff */
[----:B------:R-:W-:-:S03]  /*21c0*/  IMAD.SHL.U32 R20, R134, 0x2, RZ ;  /* 0x0000000286147824 */ /* 0x000fc600078e00ff */
[----:B------:R-:W-:Y:S02]  /*21d0*/  IADD3.X R33, R193, R21, R10, P1, !PT ;  /* 0x00000015c1217210 */ /* 0x000fe40000ffe40a */
[----:B------:R-:W-:Y:S02]  /*21e0*/  LEA R34, P1, R0, c[0x0][0x1f8], 0x1 ;  /* 0x00007e0000227a11 */ /* 0x000fe400078208ff */
[----:B------:R-:W-:Y:S02]  /*21f0*/  SHF.L.U64.HI R21, R134, 0x1, R145 ;  /* 0x0000000186157819 */ /* 0x000fe40000010291 */
[----:B------:R-:W-:Y:S01]  /*2200*/  LEA.HI.X R33, R0, c[0x0][0x1fc], R33, 0x1, P1 ;  /* 0x00007f0000217a11 */ /* 0x000fe200008f0c21 */
[----:B------:R-:W5:Y:S01]  /*2210*/  SHFL.IDX PT, R36, R34, 0x1, 0x181f ;  /* 0x00381f0022247f89 */ /* 0x000f6200000e0000 */
[C---:B------:R-:W-:Y:S01]  /*2220*/  IMAD.SHL.U32 R0, R2.reuse, 0x2, RZ ;  /* 0x0000000202007824 */ /* 0x040fe200078e00ff */
[----:B------:R-:W-:Y:S02]  /*2230*/  SHF.L.U64.HI R10, R2, 0x1, R133 ;  /* 0x00000001020a7819 */ /* 0x000fe40000010285 */
[----:B------:R-:W4:Y:S04]  /*2240*/  SHFL.IDX PT, R37, R33, 0x1, 0x181f ;  /* 0x00381f0021257f89 */ /* 0x000f2800000e0000 */
[----:B------:R-:W-:Y:S01]  /*2250*/  SHFL.IDX PT, R33, R33, RZ, 0x181f ;  /* 0x00181fff21217589 */ /* 0x000fe200000e0000 */
[----:B-----5:R-:W-:-:S04]  /*2260*/  IADD3 R40, P2, P1, R40, R36, R23 ;  /* 0x0000002428287210 */ /* 0x020fc8000795e017 */
[----:B----4-:R-:W-:Y:S02]  /*2270*/  IADD3.X R41, RZ, R37, R32, P2, P1 ;  /* 0x00000025ff297210 */ /* 0x010fe400017e2420 */
[----:B------:R-:W-:-:S04]  /*2280*/  IADD3 R38, P2, P1, R39, R36, R20 ;  /* 0x0000002427267210 */ /* 0x000fc8000795e014 */
[-C--:B------:R-:W-:Y:S02]  /*2290*/  IADD3.X R39, RZ, R37.reuse, R21, P2, P1 ;  /* 0x00000025ff277210 */ /* 0x080fe400017e2415 */
[----:B------:R-:W-:Y:S02]  /*22a0*/  IADD3 R36, P2, P1, R35, R36, R0 ;  /* 0x0000002423247210 */ /* 0x000fe4000795e000 */
[----:B------:R-:W4:Y:S02]  /*22b0*/  SHFL.IDX PT, R35, R34, RZ, 0x181f ;  /* 0x00181fff22237589 */ /* 0x000f2400000e0000 */
[----:B------:R-:W-:Y:S02]  /*22c0*/  IADD3.X R37, RZ, R37, R10, P2, P1 ;  /* 0x00000025ff257210 */ /* 0x000fe400017e240a */
[----:B----4-:R-:W-:-:S05]  /*22d0*/  IADD3 R42, P1, R35, R23, RZ ;  /* 0x00000017232a7210 */ /* 0x010fca0007f3e0ff */
        /* <DEDUP_REMOVED lines=14> */
.L_x_1535:
[----:B------:R-:W-:Y:S01]  /*23c0*/  IMAD.MOV.U32 R0, RZ, RZ, 0x40 ;  /* 0x00000040ff007424 */ /* 0x000fe200078e00ff */
[----:B------:R-:W-:Y:S01]  /*23d0*/  LOP3.LUT P1, RZ, R5, 0x4, RZ, 0xc0, !PT ;  /* 0x0000000405ff7812 */ /* 0x000fe2000782c0ff */
[C---:B-12-4-:R-:W-:Y:S01]  /*23e0*/  HMMA.16816.F32.BF16 R20, R48.reuse, R16, RZ ;  /* 0x000000103014723c */ /* 0x056fe200000418ff */
[----:B------:R-:W-:Y:S01]  /*23f0*/  LDSM.16.M88.4 R84, [R190+0x10900] ;  /* 0x01090000be54783b */ /* 0x000fe20000000200 */
[----:B------:R-:W-:Y:S01]  /*2400*/  IMAD.IADD R184, R7, 0x1, R4 ;  /* 0x0000000107b87824 */ /* 0x000fe200078e0204 */
[----:B------:R-:W-:Y:S02]  /*2410*/  SEL R5, R0, 0xffffffc0, !P1 ;  /* 0xffffffc000057807 */ /* 0x000fe40004800000 */
[----:B------:R-:W-:Y:S01]  /*2420*/  LOP3.LUT P1, RZ, R8, 0x4, RZ, 0xc0, !PT ;  /* 0x0000000408ff7812 */ /* 0x000fe2000782c0ff */
[----:B------:R-:W0:Y:S01]  /*2430*/  LDGDEPBAR ;  /* 0x00000000000079af */ /* 0x000e220000000000 */
[----:B------:R-:W-:Y:S01]  /*2440*/  IMAD.SHL.U32 R184, R184, 0x2, RZ ;  /* 0x00000002b8b87824 */ /* 0x000fe200078e00ff */
[----:B------:R-:W-:Y:S01]  /*2450*/  HMMA.16816.F32.BF16 R16, R48, R18, RZ ;  /* 0x000000123010723c */ /* 0x000fe200000418ff */
[----:B------:R-:W-:Y:S01]  /*2460*/  SEL R187, R0, 0xffffffc0, !P1 ;  /* 0xffffffc000bb7807 */ /* 0x000fe20004800000 */
[----:B------:R-:W-:-:S02]  /*2470*/  IMAD.IADD R186, R192, 0x1, R5 ;  /* 0x00000001c0ba7824 */ /* 0x000fc400078e0205 */
[----:B------:R-:W-:Y:S02]  /*2480*/  IMAD.IADD R185, R188, 0x1, R5 ;  /* 0x00000001bcb97824 */ /* 0x000fe400078e0205 */
[----:B------:R-:W-:Y:S01]  /*2490*/  IMAD.IADD R97, R190, 0x1, R187 ;  /* 0x00000001be617824 */ /* 0x000fe200078e02bb */
[----:B------:R-:W-:Y:S01]  /*24a0*/  LDSM.16.M88.4 R52, [R186] ;  /* 0x00000000ba34783b */ /* 0x000fe20000000200 */
[C---:B---3--:R-:W-:Y:S01]  /*24b0*/  HMMA.16816.F32.BF16 R32, R48.reuse, R44, RZ ;  /* 0x0000002c3020723c */ /* 0x048fe200000418ff */
[----:B------:R-:W-:Y:S02]  /*24c0*/  IMAD.IADD R0, R187, 0x1, R98 ;  /* 0x00000001bb007824 */ /* 0x000fe400078e0262 */
[----:B------:R-:W1:Y:S01]  /*24d0*/  LDSM.16.M88.4 R36, [R97+0xc100] ;  /* 0x00c100006124783b */ /* 0x000e620000000200 */
[--C-:B------:R-:W-:Y:S02]  /*24e0*/  IMAD.IADD R135, R5, 0x1, R184.reuse ;  /* 0x0000000105877824 */ /* 0x100fe400078e02b8 */
[C---:B------:R-:W-:Y:S01]  /*24f0*/  IMAD.IADD R172, R189.reuse, 0x1, R184 ;  /* 0x00000001bdac7824 */ /* 0x040fe200078e02b8 */
[----:B------:R-:W2:Y:S01]  /*2500*/  LDSM.16.M88.4 R8, [R97+0xc900] ;  /* 0x00c900006108783b */ /* 0x000ea20000000200 */
[----:B------:R-:W-:Y:S01]  /*2510*/  HMMA.16816.F32.BF16 R44, R48, R46, RZ ;  /* 0x0000002e302c723c */ /* 0x000fe200000418ff */
[----:B------:R-:W-:-:S02]  /*2520*/  IMAD.IADD R162, R189, 0x1, R135 ;  /* 0x00000001bda27824 */ /* 0x000fc400078e0287 */
[----:B------:R-:W-:Y:S01]  /*2530*/  LDSM.16.M88.4 R40, [R97+0xd100] ;  /* 0x00d100006128783b */ /* 0x000fe20000000200 */
[----:B------:R-:W-:-:S03]  /*2540*/  IMAD.IADD R5, R5, 0x1, R172 ;  /* 0x0000000105057824 */ /* 0x000fc600078e02ac */
[----:B------:R-:W-:Y:S01]  /*2550*/  LDSM.16.M88.4 R80, [R97+0xd900] ;  /* 0x00d900006150783b */ /* 0x000fe20000000200 */
[C---:B------:R-:W-:Y:S03]  /*2560*/  HMMA.16816.F32.BF16 R20, R76.reuse, R24, R20 ;  /* 0x000000184c14723c */ /* 0x040fe60000041814 */
[----:B------:R-:W-:Y:S04]  /*2570*/  LDSM.16.M88.4 R92, [R0+0xe900] ;  /* 0x00e90000005c783b */ /* 0x000fe80000000200 */
[----:B------:R-:W-:Y:S01]  /*2580*/  LDSM.16.M88.4 R88, [R97+0xf900] ;  /* 0x00f900006158783b */ /* 0x000fe20000000200 */
[----:B------:R-:W-:Y:S03]  /*2590*/  HMMA.16816.F32.BF16 R16, R76, R26, R16 ;  /* 0x0000001a4c10723c */ /* 0x000fe60000041810 */
[----:B------:R-:W-:Y:S05]  /*25a0*/  LDSM.16.M88.4 R24, [R0+0xc100] ;  /* 0x00c100000018783b */ /* 0x000fea0000000200 */
[C---:B------:R-:W-:Y:S08]  /*25b0*/  HMMA.16816.F32.BF16 R64, R48.reuse, R60, RZ ;  /* 0x0000003c3040723c */ /* 0x040ff000000418ff */
[C---:B------:R-:W-:Y:S08]  /*25c0*/  HMMA.16816.F32.BF16 R60, R48.reuse, R62, RZ ;  /* 0x0000003e303c723c */ /* 0x040ff000000418ff */
[C---:B------:R-:W-:Y:S08]  /*25d0*/  HMMA.16816.F32.BF16 R56, R48.reuse, R68, RZ ;  /* 0x000000443038723c */ /* 0x040ff000000418ff */
[----:B------:R-:W-:Y:S01]  /*25e0*/  HMMA.16816.F32.BF16 R48, R48, R70, RZ ;  /* 0x000000463030723c */ /* 0x000fe200000418ff */
[----:B------:R-:W3:Y:S07]  /*25f0*/  LDSM.16.M88.4 R68, [R185] ;  /* 0x00000000b944783b */ /* 0x000eee0000000200 */
[C---:B------:R-:W-:Y:S08]  /*2600*/  HMMA.16816.F32.BF16 R32, R76.reuse, R12, R32 ;  /* 0x0000000c4c20723c */ /* 0x040ff00000041820 */
[----:B------:R-:W-:Y:S01]  /*2610*/  HMMA.16816.F32.BF16 R44, R76, R14, R44 ;  /* 0x0000000e4c2c723c */ /* 0x000fe2000004182c */
[----:B------:R-:W4:Y:S07]  /*2620*/  LDSM.16.M88.4 R12, [R0+0xc900] ;  /* 0x00c90000000c783b */ /* 0x000f2e0000000200 */
[C---:B-1----:R-:W-:Y:S08]  /*2630*/  HMMA.16816.F32.BF16 R20, R52.reuse, R36, R20 ;  /* 0x000000243414723c */ /* 0x042ff00000041814 */
[----:B------:R-:W-:Y:S01]  /*2640*/  HMMA.16816.F32.BF16 R16, R52, R38, R16 ;  /* 0x000000263410723c */ /* 0x000fe20000041810 */
[----:B------:R-:W-:Y:S07]  /*2650*/  LDSM.16.M88.4 R36, [R190+0xe100] ;  /* 0x00e10000be24783b */ /* 0x000fee0000000200 */
[C---:B------:R-:W-:Y:S08]  /*2660*/  HMMA.16816.F32.BF16 R64, R76.reuse, R28, R64 ;  /* 0x0000001c4c40723c */ /* 0x040ff00000041840 */
[C---:B------:R-:W-:Y:S01]  /*2670*/  HMMA.16816.F32.BF16 R60, R76.reuse, R30, R60 ;  /* 0x0000001e4c3c723c */ /* 0x040fe2000004183c */
[----:B------:R-:W-:Y:S07]  /*2680*/  LDSM.16.M88.4 R28, [R0+0xd100] ;  /* 0x00d10000001c783b */ /* 0x000fee0000000200 */
[C---:B------:R-:W-:Y:S08]  /*2690*/  HMMA.16816.F32.BF16 R56, R76.reuse, R72, R56 ;  /* 0x000000484c38723c */ /* 0x040ff00000041838 */
[----:B------:R-:W-:Y:S01]  /*26a0*/  HMMA.16816.F32.BF16 R76, R76, R74, R48 ;  /* 0x0000004a4c4c723c */ /* 0x000fe20000041830 */
[----:B------:R-:W1:Y:S04]  /*26b0*/  LDSM.16.M88.4 R48, [R192+0x4000] ;  /* 0x00400000c030783b */ /* 0x000e680000000200 */
[----:B------:R-:W-:Y:S03]  /*26c0*/  LDSM.16.M88.4 R72, [R0+0xd900] ;  /* 0x00d900000048783b */ /* 0x000fe60000000200 */
[C---:B--2---:R-:W-:Y:S08]  /*26d0*/  HMMA.16816.F32.BF16 R32, R52.reuse, R8, R32 ;  /* 0x000000083420723c */ /* 0x044ff00000041820 */
[----:B------:R-:W-:Y:S01]  /*26e0*/  HMMA.16816.F32.BF16 R44, R52, R10, R44 ;  /* 0x0000000a342c723c */ /* 0x000fe2000004182c */
[----:B------:R-:W2:Y:S07]  /*26f0*/  LDSM.16.M88.4 R8, [R190+0xe900] ;  /* 0x00e90000be08783b */ /* 0x000eae0000000200 */
[C---:B---3--:R-:W-:Y:S08]  /*2700*/  HMMA.16816.F32.BF16 R20, R68.reuse, R24, R20 ;  /* 0x000000184414723c */ /* 0x048ff00000041814 */
[----:B------:R-:W-:Y:S01]  /*2710*/  HMMA.16816.F32.BF16 R16, R68, R26, R16 ;  /* 0x0000001a4410723c */ /* 0x000fe20000041810 */
[----:B------:R-:W-:Y:S07]  /*2720*/  LDSM.16.M88.4 R24, [R98+0xe100] ;  /* 0x00e100006218783b */ /* 0x000fee0000000200 */
[C---:B------:R-:W-:Y:S08]  /*2730*/  HMMA.16816.F32.BF16 R64, R52.reuse, R40, R64 ;  /* 0x000000283440723c */ /* 0x040ff00000041840 */
[----:B------:R-:W-:Y:S01]  /*2740*/  HMMA.16816.F32.BF16 R60, R52, R42, R60 ;  /* 0x0000002a343c723c */ /* 0x000fe2000004183c */
[----:B------:R-:W-:Y:S07]  /*2750*/  LDSM.16.M88.4 R40, [R190+0xf100] ;  /* 0x00f10000be28783b */ /* 0x000fee0000000200 */
[C---:B----4-:R-:W-:Y:S08]  /*2760*/  HMMA.16816.F32.BF16 R32, R68.reuse, R12, R32 ;  /* 0x0000000c4420723c */ /* 0x050ff00000041820 */
[----:B------:R-:W-:Y:S01]  /*2770*/  HMMA.16816.F32.BF16 R44, R68, R14, R44 ;  /* 0x0000000e442c723c */ /* 0x000fe2000004182c */
[----:B------:R-:W3:Y:S07]  /*2780*/  LDSM.16.M88.4 R12, [R188+0x4000] ;  /* 0x00400000bc0c783b */ /* 0x000eee0000000200 */
[C---:B------:R-:W-:Y:S08]  /*2790*/  HMMA.16816.F32.BF16 R56, R52.reuse, R80, R56 ;  /* 0x000000503438723c */ /* 0x040ff00000041838 */
[----:B------:R-:W-:Y:S01]  /*27a0*/  HMMA.16816.F32.BF16 R76, R52, R82, R76 ;  /* 0x00000052344c723c */ /* 0x000fe2000004184c */
[----:B------:R-:W4:Y:S04]  /*27b0*/  LDSM.16.M88.4 R52, [R190+0xf900] ;  /* 0x00f90000be34783b */ /* 0x000f280000000200 */
[----:B------:R-:W-:Y:S03]  /*27c0*/  LDSM.16.M88.4 R80, [R186+0x4000] ;  /* 0x00400000ba50783b */ /* 0x000fe60000000200 */
[C---:B-1----:R-:W-:Y:S08]  /*27d0*/  HMMA.16816.F32.BF16 R20, R48.reuse, R36, R20 ;  /* 0x000000243014723c */ /* 0x042ff00000041814 */
[----:B------:R-:W-:Y:S01]  /*27e0*/  HMMA.16816.F32.BF16 R16, R48, R38, R16 ;  /* 0x000000263010723c */ /* 0x000fe20000041810 */
[----:B------:R-:W-:Y:S07]  /*27f0*/  LDSM.16.M88.4 R36, [R97+0xe100] ;  /* 0x00e100006124783b */ /* 0x000fee0000000200 */
[C---:B------:R-:W-:Y:S08]  /*2800*/  HMMA.16816.F32.BF16 R64, R68.reuse, R28, R64 ;  /* 0x0000001c4440723c */ /* 0x040ff00000041840 */
[----:B------:R-:W-:Y:S01]  /*2810*/  HMMA.16816.F32.BF16 R60, R68, R30, R60 ;  /* 0x0000001e443c723c */ /* 0x000fe2000004183c */
[----:B------:R-:W1:Y:S07]  /*2820*/  LDSM.16.M88.4 R28, [R98+0xe900] ;  /* 0x00e90000621c783b */ /* 0x000e6e0000000200 */
[C---:B--2---:R-:W-:Y:S08]  /*2830*/  HMMA.16816.F32.BF16 R32, R48.reuse, R8, R32 ;  /* 0x000000083020723c */ /* 0x044ff00000041820 */
[----:B------:R-:W-:Y:S01]  /*2840*/  HMMA.16816.F32.BF16 R44, R48, R10, R44 ;  /* 0x0000000a302c723c */ /* 0x000fe2000004182c */
[----:B------:R-:W2:Y:S07]  /*2850*/  LDSM.16.M88.4 R8, [R98+0xf100] ;  /* 0x00f100006208783b */ /* 0x000eae0000000200 */
[C---:B------:R-:W-:Y:S08]  /*2860*/  HMMA.16816.F32.BF16 R56, R68.reuse, R72, R56 ;  /* 0x000000484438723c */ /* 0x040ff00000041838 */
[----:B------:R-:W-:Y:S01]  /*2870*/  HMMA.16816.F32.BF16 R76, R68, R74, R76 ;  /* 0x0000004a444c723c */ /* 0x000fe2000004184c */
[----:B------:R-:W-:Y:S04]  /*2880*/  LDSM.16.M88.4 R72, [R185+0x4000] ;  /* 0x00400000b948783b */ /* 0x000fe80000000200 */
[----:B------:R-:W-:Y:S03]  /*2890*/  LDSM.16.M88.4 R68, [R0+0xf100] ;  /* 0x00f100000044783b */ /* 0x000fe60000000200 */
[C---:B---3--:R-:W-:Y:S08]  /*28a0*/  HMMA.16816.F32.BF16 R20, R12.reuse, R24, R20 ;  /* 0x000000180c14723c */ /* 0x048ff00000041814 */
[----:B------:R-:W-:Y:S01]  /*28b0*/  HMMA.16816.F32.BF16 R16, R12, R26, R16 ;  /* 0x0000001a0c10723c */ /* 0x000fe20000041810 */
[----:B------:R-:W-:Y:S07]  /*28c0*/  LDSM.16.M88.4 R24, [R0+0xe100] ;  /* 0x00e100000018783b */ /* 0x000fee0000000200 */
[C---:B------:R-:W-:Y:S08]  /*28d0*/  HMMA.16816.F32.BF16 R64, R48.reuse, R40, R64 ;  /* 0x000000283040723c */ /* 0x040ff00000041840 */
[C---:B------:R-:W-:Y:S01]  /*28e0*/  HMMA.16816.F32.BF16 R60, R48.reuse, R42, R60 ;  /* 0x0000002a303c723c */ /* 0x040fe2000004183c */
[----:B------:R-:W3:Y:S07]  /*28f0*/  LDSM.16.M88.4 R40, [R98+0xf900] ;  /* 0x00f900006228783b */ /* 0x000eee0000000200 */
[C---:B----4-:R-:W-:Y:S08]  /*2900*/  HMMA.16816.F32.BF16 R56, R48.reuse, R52, R56 ;  /* 0x000000343038723c */ /* 0x050ff00000041838 */
[----:B------:R-:W-:Y:S01]  /*2910*/  HMMA.16816.F32.BF16 R76, R48, R54, R76 ;  /* 0x00000036304c723c */ /* 0x000fe2000004184c */
[----:B------:R-:W-:Y:S04]  /*2920*/  LDSM.16.M88.4 R52, [R192+0x8000] ;  /* 0x00800000c034783b */ /* 0x000fe80000000200 */
[----:B------:R-:W-:Y:S03]  /*2930*/  LDSM.16.M88.4 R48, [R98+0x10100] ;  /* 0x010100006230783b */ /* 0x000fe60000000200 */
[C---:B-1----:R-:W-:Y:S08]  /*2940*/  HMMA.16816.F32.BF16 R32, R12.reuse, R28, R32 ;  /* 0x0000001c0c20723c */ /* 0x042ff00000041820 */
[----:B------:R-:W-:Y:S01]  /*2950*/  HMMA.16816.F32.BF16 R44, R12, R30, R44 ;  /* 0x0000001e0c2c723c */ /* 0x000fe2000004182c */
[----:B------:R-:W1:Y:S07]  /*2960*/  LDSM.16.M88.4 R28, [R97+0xe900] ;  /* 0x00e90000611c783b */ /* 0x000e6e0000000200 */
[C---:B------:R-:W-:Y:S08]  /*2970*/  HMMA.16816.F32.BF16 R20, R80.reuse, R36, R20 ;  /* 0x000000245014723c */ /* 0x040ff00000041814 */
[----:B------:R-:W-:Y:S01]  /*2980*/  HMMA.16816.F32.BF16 R16, R80, R38, R16 ;  /* 0x000000265010723c */ /* 0x000fe20000041810 */
[----:B------:R-:W-:Y:S07]  /*2990*/  LDSM.16.M88.4 R36, [R98+0x10900] ;  /* 0x010900006224783b */ /* 0x000fee0000000200 */
[C---:B--2---:R-:W-:Y:S08]  /*29a0*/  HMMA.16816.F32.BF16 R64, R12.reuse, R8, R64 ;  /* 0x000000080c40723c */ /* 0x044ff00000041840 */
[C---:B------:R-:W-:Y:S01]  /*29b0*/  HMMA.16816.F32.BF16 R60, R12.reuse, R10, R60 ;  /* 0x0000000a0c3c723c */ /* 0x040fe2000004183c */
[----:B------:R-:W2:Y:S07]  /*29c0*/  LDSM.16.M88.4 R8, [R190+0x10100] ;  /* 0x01010000be08783b */ /* 0x000eae0000000200 */
[C---:B---3--:R-:W-:Y:S08]  /*29d0*/  HMMA.16816.F32.BF16 R56, R12.reuse, R40, R56 ;  /* 0x000000280c38723c */ /* 0x048ff00000041838 */
[----:B------:R-:W-:Y:S01]  /*29e0*/  HMMA.16816.F32.BF16 R76, R12, R42, R76 ;  /* 0x0000002a0c4c723c */ /* 0x000fe2000004184c */
[----:B------:R-:W3:Y:S04]  /*29f0*/  LDSM.16.M88.4 R12, [R97+0xf100] ;  /* 0x00f10000610c783b */ /* 0x000ee80000000200 */
[----:B------:R-:W4:Y:S03]  /*2a00*/  LDSM.16.M88.4 R40, [R188+0x8000] ;  /* 0x00800000bc28783b */ /* 0x000f260000000200 */
[C---:B------:R-:W-:Y:S08]  /*2a10*/  HMMA.16816.F32.BF16 R20, R72.reuse, R24, R20 ;  /* 0x000000184814723c */ /* 0x040ff00000041814 */
[----:B------:R-:W-:Y:S01]  /*2a20*/  HMMA.16816.F32.BF16 R16, R72, R26, R16 ;  /* 0x0000001a4810723c */ /* 0x000fe20000041810 */
[----:B------:R-:W-:Y:S07]  /*2a30*/  LDSM.16.M88.4 R24, [R97+0x10100] ;  /* 0x010100006118783b */ /* 0x000fee0000000200 */
[C---:B-1----:R-:W-:Y:S08]  /*2a40*/  HMMA.16816.F32.BF16 R32, R80.reuse, R28, R32 ;  /* 0x0000001c5020723c */ /* 0x042ff00000041820 */
[----:B------:R-:W-:Y:S01]  /*2a50*/  HMMA.16816.F32.BF16 R44, R80, R30, R44 ;  /* 0x0000001e502c723c */ /* 0x000fe2000004182c */
[----:B------:R-:W1:Y:S07]  /*2a60*/  LDSM.16.M88.4 R28, [R186+0x8000] ;  /* 0x00800000ba1c783b */ /* 0x000e6e0000000200 */
[C---:B--2---:R-:W-:Y:S08]  /*2a70*/  HMMA.16816.F32.BF16 R20, R52.reuse, R8, R20 ;  /* 0x000000083414723c */ /* 0x044ff00000041814 */
[----:B------:R-:W-:Y:S01]  /*2a80*/  HMMA.16816.F32.BF16 R16, R52, R10, R16 ;  /* 0x0000000a3410723c */ /* 0x000fe20000041810 */
[----:B------:R-:W-:Y:S07]  /*2a90*/  LDSM.16.M88.4 R8, [R0+0x10100] ;  /* 0x010100000008783b */ /* 0x000fee0000000200 */
[C---:B---3--:R-:W-:Y:S08]  /*2aa0*/  HMMA.16816.F32.BF16 R64, R80.reuse, R12, R64 ;  /* 0x0000000c5040723c */ /* 0x048ff00000041840 */
[----:B------:R-:W-:Y:S01]  /*2ab0*/  HMMA.16816.F32.BF16 R60, R80, R14, R60 ;  /* 0x0000000e503c723c */ /* 0x000fe2000004183c */
[----:B------:R-:W-:Y:S07]  /*2ac0*/  LDSM.16.M88.4 R12, [R185+0x8000] ;  /* 0x00800000b90c783b */ /* 0x000fee0000000200 */
[C---:B------:R-:W-:Y:S08]  /*2ad0*/  HMMA.16816.F32.BF16 R32, R72.reuse, R92, R32 ;  /* 0x0000005c4820723c */ /* 0x040ff00000041820 */
[----:B------:R-:W-:Y:S08]  /*2ae0*/  HMMA.16816.F32.BF16 R44, R72, R94, R44 ;  /* 0x0000005e482c723c */ /* 0x000ff0000004182c */
[C---:B----4-:R-:W-:Y:S08]  /*2af0*/  HMMA.16816.F32.BF16 R20, R40.reuse, R48, R20 ;  /* 0x000000302814723c */ /* 0x050ff00000041814 */
[----:B------:R-:W-:Y:S01]  /*2b00*/  HMMA.16816.F32.BF16 R16, R40, R50, R16 ;  /* 0x000000322810723c */ /* 0x000fe20000041810 */
[----:B------:R-:W2:Y:S07]  /*2b10*/  LDSM.16.M88.4 R48, [R190+0x11100] ;  /* 0x01110000be30783b */ /* 0x000eae0000000200 */
[----:B------:R-:W-:Y:S08]  /*2b20*/  HMMA.16816.F32.BF16 R64, R72, R68, R64 ;  /* 0x000000444840723c */ /* 0x000ff00000041840 */
[C---:B------:R-:W-:Y:S08]  /*2b30*/  HMMA.16816.F32.BF16 R32, R52.reuse, R84, R32 ;  /* 0x000000543420723c */ /* 0x040ff00000041820 */
[----:B------:R-:W-:Y:S01]  /*2b40*/  HMMA.16816.F32.BF16 R44, R52, R86, R44 ;  /* 0x00000056342c723c */ /* 0x000fe2000004182c */
[----:B------:R-:W3:Y:S07]  /*2b50*/  LDSM.16.M88.4 R84, [R0+0xf900] ;  /* 0x00f900000054783b */ /* 0x000eee0000000200 */
[----:B------:R-:W-:Y:S01]  /*2b60*/  HMMA.16816.F32.BF16 R68, R72, R70, R60 ;  /* 0x000000464844723c */ /* 0x000fe2000004183c */
[----:B------:R-:W-:Y:S07]  /*2b70*/  LDSM.16.M88.4 R60, [R0+0x10900] ;  /* 0x01090000003c783b */ /* 0x000fee0000000200 */
[C---:B-1----:R-:W-:Y:S08]  /*2b80*/  HMMA.16816.F32.BF16 R20, R28.reuse, R24, R20 ;  /* 0x000000181c14723c */ /* 0x042ff00000041814 */
[----:B------:R-:W-:Y:S01]  /*2b90*/  HMMA.16816.F32.BF16 R16, R28, R26, R16 ;  /* 0x0000001a1c10723c */ /* 0x000fe20000041810 */
[----:B------:R-:W1:Y:S07]  /*2ba0*/  LDSM.16.M88.4 R24, [R98+0x11100] ;  /* 0x011100006218783b */ /* 0x000e6e0000000200 */
[C---:B------:R-:W-:Y:S08]  /*2bb0*/  HMMA.16816.F32.BF16 R56, R80.reuse, R88, R56 ;  /* 0x000000585038723c */ /* 0x040ff00000041838 */
[----:B------:R-:W-:Y:S01]  /*2bc0*/  HMMA.16816.F32.BF16 R80, R80, R90, R76 ;  /* 0x0000005a5050723c */ /* 0x000fe2000004184c */
[----:B------:R-:W4:Y:S07]  /*2bd0*/  LDSM.16.M88.4 R76, [R97+0x10900] ;  /* 0x01090000614c783b */ /* 0x000f2e0000000200 */
[----:B------:R-:W-:Y:S08]  /*2be0*/  HMMA.16816.F32.BF16 R32, R40, R36, R32 ;  /* 0x000000242820723c */ /* 0x000ff00000041820 */
[----:B--2---:R-:W-:Y:S08]  /*2bf0*/  HMMA.16816.F32.BF16 R64, R52, R48, R64 ;  /* 0x000000303440723c */ /* 0x004ff00000041840 */
[----:B------:R-:W-:Y:S01]  /*2c00*/  HMMA.16816.F32.BF16 R44, R40, R38, R44 ;  /* 0x00000026282c723c */ /* 0x000fe2000004182c */
[----:B------:R-:W2:Y:S07]  /*2c10*/  LDSM.16.M88.4 R36, [R190+0x11900] ;  /* 0x01190000be24783b */ /* 0x000eae0000000200 */
[----:B------:R-:W-:Y:S08]  /*2c20*/  HMMA.16816.F32.BF16 R68, R52, R50, R68 ;  /* 0x000000323444723c */ /* 0x000ff00000041844 */
[----:B---3--:R-:W-:Y:S08]  /*2c30*/  HMMA.16816.F32.BF16 R56, R72, R84, R56 ;  /* 0x000000544838723c */ /* 0x008ff00000041838 */
[----:B------:R-:W-:Y:S08]  /*2c40*/  HMMA.16816.F32.BF16 R16, R12, R10, R16 ;  /* 0x0000000a0c10723c */ /* 0x000ff00000041810 */
[C---:B-1----:R-:W-:Y:S08]  /*2c50*/  HMMA.16816.F32.BF16 R64, R40.reuse, R24, R64 ;  /* 0x000000182840723c */ /* 0x042ff00000041840 */
[----:B------:R-:W-:Y:S01]  /*2c60*/  HMMA.16816.F32.BF16 R68, R40, R26, R68 ;  /* 0x0000001a2844723c */ /* 0x000fe20000041844 */
[----:B------:R-:W1:Y:S07]  /*2c70*/  LDSM.16.M88.4 R24, [R98+0x11900] ;  /* 0x011900006218783b */ /* 0x000e6e0000000200 */
[----:B------:R-:W-:Y:S01]  /*2c80*/  HMMA.16816.F32.BF16 R80, R72, R86, R80 ;  /* 0x000000564850723c */ /* 0x000fe20000041850 */
[----:B------:R-:W-:-:S02]  /*2c90*/  FMUL.FTZ R16, R16, c[0x0][0x320] ;  /* 0x0000c80010107a20 */ /* 0x000fc40000410000 */
[----:B------:R-:W-:Y:S02]  /*2ca0*/  FMUL.FTZ R17, R17, c[0x0][0x320] ;  /* 0x0000c80011117a20 */ /* 0x000fe40000410000 */
[----:B------:R-:W-:-:S03]  /*2cb0*/  FMUL.FTZ R18, R18, c[0x0][0x320] ;  /* 0x0000c80012127a20 */ /* 0x000fc60000410000 */
[----:B------:R-:W-:Y:S01]  /*2cc0*/  HMMA.16816.F32.BF16 R20, R12, R8, R20 ;  /* 0x000000080c14723c */ /* 0x000fe20000041814 */
[----:B------:R-:W3:Y:S07]  /*2cd0*/  LDSM.16.M88.4 R8, [R97+0x11100] ;  /* 0x011100006108783b */ /* 0x000eee0000000200 */
[----:B----4-:R-:W-:Y:S01]  /*2ce0*/  HMMA.16816.F32.BF16 R32, R28, R76, R32 ;  /* 0x0000004c1c20723c */ /* 0x010fe20000041820 */
[----:B------:R-:W-:Y:S06]  /*2cf0*/  MUFU.TANH R76, R18 ;  /* 0x00000012004c7308 */ /* 0x000fec0000002400 */
[----:B------:R-:W-:Y:S01]  /*2d00*/  FMUL.FTZ R77, R19, c[0x0][0x320] ;  /* 0x0000c800134d7a20 */ /* 0x000fe20000410000 */
[C---:B--2---:R-:W-:Y:S05]  /*2d10*/  HMMA.16816.F32.BF16 R56, R52.reuse, R36, R56 ;  /* 0x000000243438723c */ /* 0x044fea0000041838 */
[----:B------:R-:W-:Y:S03]  /*2d20*/  MUFU.TANH R77, R77 ;  /* 0x0000004d004d7308 */ /* 0x000fe60000002400 */
[----:B------:R-:W-:Y:S01]  /*2d30*/  HMMA.16816.F32.BF16 R80, R52, R38, R80 ;  /* 0x000000263450723c */ /* 0x000fe20000041850 */
[----:B------:R-:W-:-:S02]  /*2d40*/  FMUL.FTZ R20, R20, c[0x0][0x320] ;  /* 0x0000c80014147a20 */ /* 0x000fc40000410000 */
[----:B------:R-:W-:Y:S02]  /*2d50*/  FMUL.FTZ R21, R21, c[0x0][0x320] ;  /* 0x0000c80015157a20 */ /* 0x000fe40000410000 */
[----:B------:R-:W-:Y:S01]  /*2d60*/  MUFU.TANH R48, R20 ;  /* 0x0000001400307308 */ /* 0x000fe20000002400 */
[----:B------:R-:W-:Y:S02]  /*2d70*/  FMUL.FTZ R50, R22, c[0x0][0x320] ;  /* 0x0000c80016327a20 */ /* 0x000fe40000410000 */
[----:B------:R-:W-:Y:S01]  /*2d80*/  HMMA.16816.F32.BF16 R32, R12, R60, R32 ;  /* 0x0000003c0c20723c */ /* 0x000fe20000041820 */
[----:B------:R-:W-:-:S04]  /*2d90*/  FMUL.FTZ R51, R23, c[0x0][0x320] ;  /* 0x0000c80017337a20 */ /* 0x000fc80000410000 */
[----:B------:R-:W-:Y:S03]  /*2da0*/  MUFU.TANH R60, R16 ;  /* 0x00000010003c7308 */ /* 0x000fe60000002400 */
[----:B------:R-:W-:Y:S05]  /*2db0*/  HMMA.16816.F32.BF16 R44, R28, R78, R44 ;  /* 0x0000004e1c2c723c */ /* 0x000fea000004182c */
[----:B------:R2:W-:Y:S03]  /*2dc0*/  MUFU.TANH R61, R17 ;  /* 0x00000011003d7308 */ /* 0x0005e60000002400 */
[C---:B-1----:R-:W-:Y:S05]  /*2dd0*/  HMMA.16816.F32.BF16 R56, R40.reuse, R24, R56 ;  /* 0x000000182838723c */ /* 0x042fea0000041838 */
[----:B------:R1:W-:Y:S02]  /*2de0*/  MUFU.TANH R49, R21 ;  /* 0x0000001500317308 */ /* 0x0003e40000002400 */
[----:B------:R-:W-:Y:S01]  /*2df0*/  LOP3.LUT R25, R96, 0xffffffe0, RZ, 0xc0, !PT ;  /* 0xffffffe060197812 */ /* 0x000fe200078ec0ff */
[----:B------:R-:W-:Y:S01]  /*2e00*/  HMMA.16816.F32.BF16 R80, R40, R26, R80 ;  /* 0x0000001a2850723c */ /* 0x000fe20000041850 */
[----:B------:R-:W-:-:S02]  /*2e10*/  FMUL.FTZ R32, R32, c[0x0][0x320] ;  /* 0x0000c80020207a20 */ /* 0x000fc40000410000 */
[----:B------:R-:W-:Y:S01]  /*2e20*/  FMUL.FTZ R34, R34, c[0x0][0x320] ;  /* 0x0000c80022227a20 */ /* 0x000fe20000410000 */
[----:B--2---:R-:W2:Y:S01]  /*2e30*/  LDSM.16.M88.4 R16, [R97+0x11900] ;  /* 0x011900006110783b */ /* 0x004ea20000000200 */
[----:B------:R-:W-:Y:S01]  /*2e40*/  IMAD.IADD R25, R6, 0x1, -R25 ;  /* 0x0000000106197824 */ /* 0x000fe200078e0a19 */
[----:B------:R-:W4:Y:S02]  /*2e50*/  MUFU.TANH R50, R50 ;  /* 0x0000003200327308 */ /* 0x000f240000002400 */
[C---:B---3--:R-:W-:Y:S01]  /*2e60*/  HMMA.16816.F32.BF16 R64, R28.reuse, R8, R64 ;  /* 0x000000081c40723c */ /* 0x048fe20000041840 */
[----:B------:R-:W-:Y:S01]  /*2e70*/  FMUL.FTZ R33, R33, c[0x0][0x320] ;  /* 0x0000c80021217a20 */ /* 0x000fe20000410000 */
[----:B------:R-:W-:Y:S01]  /*2e80*/  SHF.R.S32.HI R6, RZ, 0x1f, R25 ;  /* 0x0000001fff067819 */ /* 0x000fe20000011419 */
[----:B------:R-:W-:Y:S01]  /*2e90*/  FMUL.FTZ R35, R35, c[0x0][0x320] ;  /* 0x0000c80023237a20 */ /* 0x000fe20000410000 */
[----:B-1----:R-:W1:Y:S02]  /*2ea0*/  LDSM.16.M88.4 R20, [R0+0x11100] ;  /* 0x011100000014783b */ /* 0x002e640000000200 */
[----:B------:R-:W3:Y:S02]  /*2eb0*/  MUFU.TANH R51, R51 ;  /* 0x0000003300337308 */ /* 0x000ee40000002400 */
[----:B------:R-:W-:Y:S01]  /*2ec0*/  HMMA.16816.F32.BF16 R68, R28, R10, R68 ;  /* 0x0000000a1c44723c */ /* 0x000fe20000041844 */
[----:B------:R5:W1:Y:S01]  /*2ed0*/  LDSM.16.M88.4 R8, [R0+0x11900] ;  /* 0x011900000008783b */ /* 0x000a620000000200 */
[----:B------:R-:W-:-:S04]  /*2ee0*/  DEPBAR.LE SB0, 0x2 ;  /* 0x000080800000791a */ /* 0x000fc80000000000 */
[----:B------:R-:W-:Y:S02]  /*2ef0*/  BAR.SYNC.DEFER_BLOCKING 0x0 ;  /* 0x0000000000007b1d */ /* 0x000fe40000010000 */
[----:B------:R-:W-:Y:S04]  /*2f00*/  HMMA.16816.F32.BF16 R44, R12, R62, R44 ;  /* 0x0000003e0c2c723c */ /* 0x000fe8000004182c */
[----:B------:R-:W-:Y:S08]  /*2f10*/  MUFU.TANH R32, R32 ;  /* 0x0000002000207308 */ /* 0x000ff00000002400 */
[----:B------:R-:W1:Y:S01]  /*2f20*/  MUFU.TANH R34, R34 ;  /* 0x0000002200227308 */ /* 0x000e620000002400 */
[----:B-----5:R-:W-:-:S04]  /*2f30*/  LEA.HI R0, R6, R25, RZ, 0x2 ;  /* 0x0000001906007211 */ /* 0x020fc800078f10ff */
[----:B------:R-:W-:Y:S01]  /*2f40*/  LOP3.LUT R0, R0, 0x7ffffffc, RZ, 0xc0, !PT ;  /* 0x7ffffffc00007812 */ /* 0x000fe200078ec0ff */
[C---:B--2---:R-:W-:Y:S02]  /*2f50*/  HMMA.16816.F32.BF16 R56, R28.reuse, R16, R56 ;  /* 0x000000101c38723c */ /* 0x044fe40000041838 */
[----:B------:R-:W-:Y:S01]  /*2f60*/  MUFU.TANH R33, R33 ;  /* 0x0000002100217308 */ /* 0x000fe20000002400 */
[----:B------:R-:W-:Y:S03]  /*2f70*/  LDSM.16.MT88.4 R40, [R184+0x2100] ;  /* 0x00210000b828783b */ /* 0x000fe60000004200 */
[----:B------:R-:W-:Y:S02]  /*2f80*/  FMUL.FTZ R24, R46, c[0x0][0x320] ;  /* 0x0000c8002e187a20 */ /* 0x000fe40000410000 */
[----:B------:R-:W-:Y:S01]  /*2f90*/  IMAD.IADD R0, R25, 0x1, -R0 ;  /* 0x0000000119007824 */ /* 0x000fe200078e0a00 */
[----:B------:R-:W-:Y:S01]  /*2fa0*/  LDSM.16.MT88.4 R124, [R184+0x100] ;  /* 0x00010000b87c783b */ /* 0x000fe20000004200 */
[----:B------:R-:W-:Y:S01]  /*2fb0*/  FMUL.FTZ R47, R47, c[0x0][0x320] ;  /* 0x0000c8002f2f7a20 */ /* 0x000fe20000410000 */
[----:B------:R-:W-:Y:S01]  /*2fc0*/  HMMA.16816.F32.BF16 R80, R28, R18, R80 ;  /* 0x000000121c50723c */ /* 0x000fe20000041850 */
[----:B------:R-:W-:Y:S01]  /*2fd0*/  IMAD R3, R0, -0x2, R3 ;  /* 0xfffffffe00037824 */ /* 0x000fe200078e0203 */
[----:B------:R-:W2:Y:S01]  /*2fe0*/  MUFU.TANH R35, R35 ;  /* 0x0000002300237308 */ /* 0x000ea20000002400 */
[----:B------:R-:W-:Y:S03]  /*2ff0*/  LDSM.16.MT88.4 R116, [R172+0x100] ;  /* 0x00010000ac74783b */ /* 0x000fe60000004200 */
[----:B------:R-:W-:Y:S01]  /*3000*/  ISETP.GT.AND P1, PT, R3, RZ, PT ;  /* 0x000000ff0300720c */ /* 0x000fe20003f24270 */
[----:B------:R-:W-:Y:S01]  /*3010*/  LDSM.16.MT88.4 R108, [R135+0x100] ;  /* 0x00010000876c783b */ /* 0x000fe20000004200 */
[C---:B-1----:R-:W-:Y:S02]  /*3020*/  HMMA.16816.F32.BF16 R64, R12.reuse, R20, R64 ;  /* 0x000000140c40723c */ /* 0x042fe40000041840 */
[----:B----4-:R-:W-:Y:S01]  /*3030*/  FSEL R50, R50, -INF , P1 ;  /* 0xff80000032327808 */ /* 0x010fe20000800000 */
[----:B------:R-:W1:Y:S01]  /*3040*/  MUFU.TANH R24, R24 ;  /* 0x0000001800187308 */ /* 0x000e620000002400 */
[----:B------:R-:W-:Y:S03]  /*3050*/  LDSM.16.MT88.4 R100, [R5+0x100] ;  /* 0x000100000564783b */ /* 0x000fe60000004200 */
[----:B------:R-:W-:Y:S01]  /*3060*/  FMUL.FTZ R20, R44, c[0x0][0x320] ;  /* 0x0000c8002c147a20 */ /* 0x000fe20000410000 */
[C---:B------:R-:W-:Y:S01]  /*3070*/  HMMA.16816.F32.BF16 R68, R12.reuse, R22, R68 ;  /* 0x000000160c44723c */ /* 0x040fe20000041844 */
[----:B------:R-:W-:Y:S01]  /*3080*/  FMUL.FTZ R21, R45, c[0x0][0x320] ;  /* 0x0000c8002d157a20 */ /* 0x000fe20000410000 */
[----:B------:R-:W-:Y:S01]  /*3090*/  LDSM.16.MT88.4 R72, [R184+0x4100] ;  /* 0x00410000b848783b */ /* 0x000fe20000004200 */
[----:B------:R-:W-:Y:S03]  /*30a0*/  MUFU.TANH R22, R47 ;  /* 0x0000002f00167308 */ /* 0x000fe60000002400 */
[----:B------:R-:W-:Y:S01]  /*30b0*/  LDSM.16.MT88.4 R88, [R135+0x4100] ;  /* 0x004100008758783b */ /* 0x000fe20000004200 */
[----:B------:R-:W-:Y:S01]  /*30c0*/  FSEL R23, R48, -INF , P1 ;  /* 0xff80000030177808 */ /* 0x000fe20000800000 */
[C---:B------:R-:W-:Y:S01]  /*30d0*/  HMMA.16816.F32.BF16 R56, R12.reuse, R8, R56 ;  /* 0x000000080c38723c */ /* 0x040fe20000041838 */
[----:B------:R-:W-:Y:S01]  /*30e0*/  ISETP.GT.AND P1, PT, R3, 0x1, PT ;  /* 0x000000010300780c */ /* 0x000fe20003f24270 */
[----:B------:R-:W-:Y:S01]  /*30f0*/  LDSM.16.MT88.4 R136, [R172+0x900] ;  /* 0x00090000ac88783b */ /* 0x000fe20000004200 */
[----:B------:R-:W4:Y:S02]  /*3100*/  MUFU.TANH R20, R20 ;  /* 0x0000001400147308 */ /* 0x000f240000002400 */
[----:B---3--:R-:W-:Y:S01]  /*3110*/  FSEL R26, R51, -INF , P1 ;  /* 0xff800000331a7808 */ /* 0x008fe20000800000 */
[----:B------:R-:W-:Y:S01]  /*3120*/  LDSM.16.MT88.4 R28, [R162+0x900] ;  /* 0x00090000a21c783b */ /* 0x000fe20000004200 */
[----:B------:R-:W-:Y:S01]  /*3130*/  FSEL R49, R49, -INF , P1 ;  /* 0xff80000031317808 */ /* 0x000fe20000800000 */
[----:B------:R-:W-:Y:S01]  /*3140*/  HMMA.16816.F32.BF16 R8, R12, R10, R80 ;  /* 0x0000000a0c08723c */ /* 0x000fe20000041850 */
[----:B------:R-:W-:Y:S01]  /*3150*/  ISETP.GT.AND P1, PT, R3, 0x8, PT ;  /* 0x000000080300780c */ /* 0x000fe20003f24270 */
[----:B------:R-:W-:Y:S01]  /*3160*/  FMUL.FTZ R64, R64, c[0x0][0x320] ;  /* 0x0000c80040407a20 */ /* 0x000fe20000410000 */
[----:B------:R-:W3:Y:S01]  /*3170*/  MUFU.TANH R21, R21 ;  /* 0x0000001500157308 */ /* 0x000ee20000002400 */
[----:B------:R-:W-:Y:S01]  /*3180*/  FMUL.FTZ R66, R66, c[0x0][0x320] ;  /* 0x0000c80042427a20 */ /* 0x000fe20000410000 */
[----:B------:R-:W-:Y:S01]  /*3190*/  FSEL R76, R76, -INF , P1 ;  /* 0xff8000004c4c7808 */ /* 0x000fe20000800000 */
[----:B------:R-:W-:Y:S01]  /*31a0*/  FMUL.FTZ R65, R65, c[0x0][0x320] ;  /* 0x0000c80041417a20 */ /* 0x000fe20000410000 */
[----:B------:R-:W-:Y:S01]  /*31b0*/  FSEL R25, R60, -INF , P1 ;  /* 0xff8000003c197808 */ /* 0x000fe20000800000 */
[----:B------:R-:W-:Y:S01]  /*31c0*/  FMUL.FTZ R67, R67, c[0x0][0x320] ;  /* 0x0000c80043437a20 */ /* 0x000fe20000410000 */
[----:B------:R-:W-:Y:S01]  /*31d0*/  ISETP.GT.AND P1, PT, R3, 0x9, PT ;  /* 0x000000090300780c */ /* 0x000fe20003f24270 */
[----:B------:R-:W-:Y:S01]  /*31e0*/  FMUL.FTZ R68, R68, c[0x0][0x320] ;  /* 0x0000c80044447a20 */ /* 0x000fe20000410000 */
[----:B------:R-:W-:Y:S01]  /*31f0*/  MUFU.TANH R175, R64 ;  /* 0x0000004000af7308 */ /* 0x000fe20000002400 */
[----:B------:R-:W-:Y:S01]  /*3200*/  FMUL.FTZ R70, R70, c[0x0][0x320] ;  /* 0x0000c80046467a20 */ /* 0x000fe20000410000 */
[----:B------:R-:W-:Y:S01]  /*3210*/  FSEL R6, R77, -INF , P1 ;  /* 0xff8000004d067808 */ /* 0x000fe20000800000 */
[----:B------:R-:W-:Y:S01]  /*3220*/  FMUL.FTZ R69, R69, c[0x0][0x320] ;  /* 0x0000c80045457a20 */ /* 0x000fe20000410000 */
[----:B------:R-:W-:Y:S01]  /*3230*/  FSEL R61, R61, -INF , P1 ;  /* 0xff8000003d3d7808 */ /* 0x000fe20000800000 */
[----:B------:R-:W-:Y:S01]  /*3240*/  FMUL.FTZ R71, R71, c[0x0][0x320] ;  /* 0x0000c80047477a20 */ /* 0x000fe20000410000 */
[----:B------:R-:W-:Y:S01]  /*3250*/  ISETP.GT.AND P1, PT, R3, 0x10, PT ;  /* 0x000000100300780c */ /* 0x000fe20003f24270 */
[----:B------:R-:W-:Y:S01]  /*3260*/  FMUL.FTZ R56, R56, c[0x0][0x320] ;  /* 0x0000c80038387a20 */ /* 0x000fe20000410000 */
[----:B------:R-:W5:Y:S01]  /*3270*/  MUFU.TANH R170, R66 ;  /* 0x0000004200aa7308 */ /* 0x000f620000002400 */
[----:B------:R-:W-:Y:S01]  /*3280*/  FMNMX.FTZ R14, R23, R49, !PT ;  /* 0x00000031170e7209 */ /* 0x000fe20007810000 */
[----:B------:R-:W-:Y:S01]  /*3290*/  FMUL.FTZ R58, R58, c[0x0][0x320] ;  /* 0x0000c8003a3a7a20 */ /* 0x000fe20000410000 */
[----:B------:R-:W-:Y:S01]  /*32a0*/  FSEL R18, R34, -INF , P1 ;  /* 0xff80000022127808 */ /* 0x000fe20000800000 */
[----:B------:R-:W-:Y:S01]  /*32b0*/  FMUL.FTZ R57, R57, c[0x0][0x320] ;  /* 0x0000c80039397a20 */ /* 0x000fe20000410000 */
[----:B------:R-:W-:Y:S01]  /*32c0*/  FSEL R19, R32, -INF , P1 ;  /* 0xff80000020137808 */ /* 0x000fe20000800000 */
[----:B------:R-:W-:Y:S01]  /*32d0*/  FMUL.FTZ R141, R9, c[0x0][0x320] ;  /* 0x0000c800098d7a20 */ /* 0x000fe20000410000 */
[----:B------:R-:W-:Y:S01]  /*32e0*/  ISETP.GT.AND P1, PT, R3, 0x11, PT ;  /* 0x000000110300780c */ /* 0x000fe20003f24270 */
[----:B------:R-:W-:Y:S01]  /*32f0*/  MUFU.TANH R167, R65 ;  /* 0x0000004100a77308 */ /* 0x000fe20000002400 */
[----:B------:R-:W-:Y:S01]  /*3300*/  FMNMX.FTZ R14, R25, R14, !PT ;  /* 0x0000000e190e7209 */ /* 0x000fe20007810000 */
[----:B------:R-:W-:Y:S01]  /*3310*/  FMUL.FTZ R59, R59, c[0x0][0x320] ;  /* 0x0000c8003b3b7a20 */ /* 0x000fe20000410000 */
[----:B--2---:R-:W-:Y:S01]  /*3320*/  FSEL R16, R35, -INF , P1 ;  /* 0xff80000023107808 */ /* 0x004fe20000800000 */
[----:B------:R-:W-:Y:S01]  /*3330*/  FMUL.FTZ R143, R8, c[0x0][0x320] ;  /* 0x0000c800088f7a20 */ /* 0x000fe20000410000 */
[----:B------:R-:W-:Y:S01]  /*3340*/  FSEL R17, R33, -INF , P1 ;  /* 0xff80000021117808 */ /* 0x000fe20000800000 */
[----:B------:R-:W-:Y:S01]  /*3350*/  FMUL.FTZ R10, R10, c[0x0][0x320] ;  /* 0x0000c8000a0a7a20 */ /* 0x000fe20000410000 */
[----:B------:R-:W-:Y:S01]  /*3360*/  ISETP.GT.AND P1, PT, R3, 0x18, PT ;  /* 0x000000180300780c */ /* 0x000fe20003f24270 */
[----:B------:R2:W2:Y:S01]  /*3370*/  MUFU.TANH R182, R67 ;  /* 0x0000004300b67308 */ /* 0x0004a20000002400 */
[----:B------:R-:W-:Y:S01]  /*3380*/  FMNMX.FTZ R9, R50, R26, !PT ;  /* 0x0000001a32097209 */ /* 0x000fe20007810000 */
[----:B------:R-:W-:Y:S01]  /*3390*/  LDSM.16.MT88.4 R80, [R172+0x4100] ;  /* 0x00410000ac50783b */ /* 0x000fe20000004200 */
[----:B-1----:R-:W-:-:S02]  /*33a0*/  FSEL R12, R24, -INF , P1 ;  /* 0xff800000180c7808 */ /* 0x002fc40000800000 */
[----:B----4-:R-:W-:Y:S01]  /*33b0*/  FSEL R15, R20, -INF , P1 ;  /* 0xff800000140f7808 */ /* 0x010fe20000800000 */
[----:B------:R-:W-:Y:S01]  /*33c0*/  LDSM.16.MT88.4 R32, [R135+0x900] ;  /* 0x000900008720783b */ /* 0x000fe20000004200 */
[----:B------:R-:W-:Y:S01]  /*33d0*/  ISETP.GT.AND P1, PT, R3, 0x19, PT ;  /* 0x000000190300780c */ /* 0x000fe20003f24270 */
[----:B------:R-:W-:Y:S01]  /*33e0*/  MUFU.TANH R173, R68 ;  /* 0x0000004400ad7308 */ /* 0x000fe20000002400 */
[----:B------:R-:W-:Y:S02]  /*33f0*/  FMNMX.FTZ R14, R61, R14, !PT ;  /* 0x0000000e3d0e7209 */ /* 0x000fe40007810000 */
[----:B------:R-:W-:Y:S02]  /*3400*/  FSEL R0, R22, -INF , P1 ;  /* 0xff80000016007808 */ /* 0x000fe40000800000 */
[----:B---3--:R-:W-:Y:S02]  /*3410*/  FSEL R13, R21, -INF , P1 ;  /* 0xff800000150d7808 */ /* 0x008fe40000800000 */
[----:B------:R-:W-:Y:S01]  /*3420*/  ISETP.GT.AND P1, PT, R3, 0x20, PT ;  /* 0x000000200300780c */ /* 0x000fe20003f24270 */
[----:B------:R-:W1:Y:S01]  /*3430*/  MUFU.TANH R174, R70 ;  /* 0x0000004600ae7308 */ /* 0x000e620000002400 */
[----:B------:R-:W-:Y:S01]  /*3440*/  FMNMX.FTZ R9, R76, R9, !PT ;  /* 0x000000094c097209 */ /* 0x000fe20007810000 */
[----:B--2---:R-:W-:Y:S01]  /*3450*/  LDSM.16.MT88.4 R64, [R162+0x2100] ;  /* 0x00210000a240783b */ /* 0x004fe20000004200 */
[----:B-----5:R-:W-:-:S02]  /*3460*/  FSEL R170, R170, -INF , P1 ;  /* 0xff800000aaaa7808 */ /* 0x020fc40000800000 */
[----:B------:R-:W-:Y:S02]  /*3470*/  FSEL R175, R175, -INF , P1 ;  /* 0xff800000afaf7808 */ /* 0x000fe40000800000 */
[----:B------:R-:W-:Y:S01]  /*3480*/  ISETP.GT.AND P1, PT, R3, 0x21, PT ;  /* 0x000000210300780c */ /* 0x000fe20003f24270 */
[----:B------:R-:W2:Y:S01]  /*3490*/  MUFU.TANH R169, R69 ;  /* 0x0000004500a97308 */ /* 0x000ea20000002400 */
[----:B------:R-:W-:Y:S01]  /*34a0*/  FMNMX.FTZ R8, R19, R14, !PT ;  /* 0x0000000e13087209 */ /* 0x000fe20007810000 */
[----:B------:R-:W-:Y:S01]  /*34b0*/  FMUL.FTZ R14, R11, c[0x0][0x320] ;  /* 0x0000c8000b0e7a20 */ /* 0x000fe20000410000 */
[----:B------:R-:W-:Y:S02]  /*34c0*/  FSEL R182, R182, -INF , P1 ;  /* 0xff800000b6b67808 */ /* 0x000fe40000800000 */
[----:B------:R-:W-:Y:S02]  /*34d0*/  FSEL R167, R167, -INF , P1 ;  /* 0xff800000a7a77808 */ /* 0x000fe40000800000 */
[----:B------:R-:W-:Y:S01]  /*34e0*/  ISETP.GT.AND P1, PT, R3, 0x28, PT ;  /* 0x000000280300780c */ /* 0x000fe20003f24270 */
[----:B------:R-:W3:Y:S01]  /*34f0*/  MUFU.TANH R180, R71 ;  /* 0x0000004700b47308 */ /* 0x000ee20000002400 */
[----:B------:R-:W-:-:S02]  /*3500*/  FMNMX.FTZ R9, R6, R9, !PT ;  /* 0x0000000906097209 */ /* 0x000fc40007810000 */
[----:B-1----:R-:W-:Y:S02]  /*3510*/  FSEL R174, R174, -INF , P1 ;  /* 0xff800000aeae7808 */ /* 0x002fe40000800000 */
[----:B------:R-:W-:Y:S02]  /*3520*/  FSEL R173, R173, -INF , P1 ;  /* 0xff800000adad7808 */ /* 0x000fe40000800000 */
[----:B------:R-:W-:Y:S01]  /*3530*/  ISETP.GT.AND P1, PT, R3, 0x29, PT ;  /* 0x000000290300780c */ /* 0x000fe20003f24270 */
[----:B------:R-:W1:Y:S01]  /*3540*/  MUFU.TANH R179, R56 ;  /* 0x0000003800b37308 */ /* 0x000e620000002400 */
[----:B------:R-:W-:Y:S02]  /*3550*/  FMNMX.FTZ R8, R17, R8, !PT ;  /* 0x0000000811087209 */ /* 0x000fe40007810000 */
[----:B--2---:R-:W-:Y:S02]  /*3560*/  FSEL R169, R169, -INF , P1 ;  /* 0xff800000a9a97808 */ /* 0x004fe40000800000 */
[----:B------:R-:W-:-:S02]  /*3570*/  FMNMX.FTZ R9, R18, R9, !PT ;  /* 0x0000000912097209 */ /* 0x000fc40007810000 */
[----:B------:R-:W-:Y:S01]  /*3580*/  FMNMX.FTZ R8, R15, R8, !PT ;  /* 0x000000080f087209 */ /* 0x000fe20007810000 */
[----:B------:R-:W2:Y:S01]  /*3590*/  MUFU.TANH R176, R58 ;  /* 0x0000003a00b07308 */ /* 0x000ea20000002400 */
[----:B---3--:R-:W-:Y:S02]  /*35a0*/  FSEL R180, R180, -INF , P1 ;  /* 0xff800000b4b47808 */ /* 0x008fe40000800000 */
[----:B------:R-:W-:Y:S02]  /*35b0*/  ISETP.GT.AND P1, PT, R3, 0x30, PT ;  /* 0x000000300300780c */ /* 0x000fe40003f24270 */
[----:B------:R-:W-:Y:S02]  /*35c0*/  FMNMX.FTZ R9, R16, R9, !PT ;  /* 0x0000000910097209 */ /* 0x000fe40007810000 */
[----:B------:R-:W-:Y:S01]  /*35d0*/  FMNMX.FTZ R8, R13, R8, !PT ;  /* 0x000000080d087209 */ /* 0x000fe20007810000 */
[----:B------:R-:W3:Y:S01]  /*35e0*/  MUFU.TANH R177, R57 ;  /* 0x0000003900b17308 */ /* 0x000ee20000002400 */
[----:B-1----:R-:W-:-:S02]  /*35f0*/  FSEL R179, R179, -INF , P1 ;  /* 0xff800000b3b37808 */ /* 0x002fc40000800000 */
[----:B------:R-:W-:Y:S02]  /*3600*/  FMNMX.FTZ R9, R12, R9, !PT ;  /* 0x000000090c097209 */ /* 0x000fe40007810000 */
[----:B------:R-:W-:Y:S02]  /*3610*/  FMNMX.FTZ R8, R175, R8, !PT ;  /* 0x00000008af087209 */ /* 0x000fe40007810000 */
[----:B------:R-:W-:Y:S01]  /*3620*/  FMNMX.FTZ R9, R0, R9, !PT ;  /* 0x0000000900097209 */ /* 0x000fe20007810000 */
[----:B------:R-:W1:Y:S01]  /*3630*/  MUFU.TANH R142, R59 ;  /* 0x0000003b008e7308 */ /* 0x000e620000002400 */
[----:B--2---:R-:W-:Y:S02]  /*3640*/  FSEL R176, R176, -INF , P1 ;  /* 0xff800000b0b07808 */ /* 0x004fe40000800000 */
[----:B------:R-:W-:Y:S02]  /*3650*/  ISETP.GT.AND P1, PT, R3, 0x31, PT ;  /* 0x000000310300780c */ /* 0x000fe40003f24270 */
[----:B------:R-:W-:-:S03]  /*3660*/  FMNMX.FTZ R8, R167, R8, !PT ;  /* 0x00000008a7087209 */ /* 0x000fc60007810000 */
[----:B------:R-:W2:Y:S01]  /*3670*/  MUFU.TANH R143, R143 ;  /* 0x0000008f008f7308 */ /* 0x000ea20000002400 */
[----:B---3--:R-:W-:Y:S02]  /*3680*/  FSEL R177, R177, -INF , P1 ;  /* 0xff800000b1b17808 */ /* 0x008fe40000800000 */
[----:B------:R-:W-:-:S04]  /*3690*/  FMNMX.FTZ R8, R173, R8, !PT ;  /* 0x00000008ad087209 */ /* 0x000fc80007810000 */
[----:B------:R-:W-:Y:S01]  /*36a0*/  FMNMX.FTZ R8, R169, R8, !PT ;  /* 0x00000008a9087209 */ /* 0x000fe20007810000 */
[----:B------:R-:W3:Y:S01]  /*36b0*/  MUFU.TANH R140, R10 ;  /* 0x0000000a008c7308 */ /* 0x000ee20000002400 */
[----:B-1----:R-:W-:Y:S01]  /*36c0*/  FSEL R142, R142, -INF , P1 ;  /* 0xff8000008e8e7808 */ /* 0x002fe20000800000 */
[----:B------:R-:W-:Y:S01]  /*36d0*/  LDSM.16.MT88.4 R56, [R135+0x2100] ;  /* 0x002100008738783b */ /* 0x000fe20000004200 */
[----:B------:R-:W-:Y:S02]  /*36e0*/  ISETP.GT.AND P1, PT, R3, 0x38, PT ;  /* 0x000000380300780c */ /* 0x000fe40003f24270 */
[----:B------:R-:W-:Y:S02]  /*36f0*/  FMNMX.FTZ R8, R179, R8, !PT ;  /* 0x00000008b3087209 */ /* 0x000fe40007810000 */
[----:B--2---:R-:W-:Y:S01]  /*3700*/  FSEL R143, R143, -INF , P1 ;  /* 0xff8000008f8f7808 */ /* 0x004fe20000800000 */
[----:B------:R-:W1:Y:S01]  /*3710*/  MUFU.TANH R141, R141 ;  /* 0x0000008d008d7308 */ /* 0x000e620000002400 */
[----:B------:R-:W-:-:S04]  /*3720*/  FMNMX.FTZ R8, R177, R8, !PT ;  /* 0x00000008b1087209 */ /* 0x000fc80007810000 */
[----:B------:R-:W-:Y:S02]  /*3730*/  FMNMX.FTZ R8, R143, R8, !PT ;  /* 0x000000088f087209 */ /* 0x000fe40007810000 */
[----:B---3--:R-:W-:Y:S01]  /*3740*/  FSEL R140, R140, -INF , P1 ;  /* 0xff8000008c8c7808 */ /* 0x008fe20000800000 */
[----:B------:R-:W2:Y:S01]  /*3750*/  MUFU.TANH R168, R14 ;  /* 0x0000000e00a87308 */ /* 0x000ea20000002400 */
[----:B------:R-:W-:Y:S02]  /*3760*/  ISETP.GT.AND P1, PT, R3, 0x39, PT ;  /* 0x000000390300780c */ /* 0x000fe40003f24270 */
[----:B------:R-:W-:-:S04]  /*3770*/  FMNMX.FTZ R3, R170, R9, !PT ;  /* 0x00000009aa037209 */ /* 0x000fc80007810000 */
[----:B------:R-:W-:Y:S02]  /*3780*/  FMNMX.FTZ R3, R182, R3, !PT ;  /* 0x00000003b6037209 */ /* 0x000fe40007810000 */
[----:B-1----:R-:W-:Y:S02]  /*3790*/  FSEL R141, R141, -INF , P1 ;  /* 0xff8000008d8d7808 */ /* 0x002fe40000800000 */
[----:B------:R-:W-:Y:S02]  /*37a0*/  FMNMX.FTZ R3, R174, R3, !PT ;  /* 0x00000003ae037209 */ /* 0x000fe40007810000 */
[----:B------:R-:W-:Y:S02]  /*37b0*/  FMNMX.FTZ R11, R141, R8, !PT ;  /* 0x000000088d0b7209 */ /* 0x000fe40007810000 */
[----:B------:R-:W-:Y:S02]  /*37c0*/  FMNMX.FTZ R3, R180, R3, !PT ;  /* 0x00000003b4037209 */ /* 0x000fe40007810000 */
[----:B--2---:R-:W-:Y:S01]  /*37d0*/  FSEL R168, R168, -INF , P1 ;  /* 0xff800000a8a87808 */ /* 0x004fe20000800000 */
[----:B------:R-:W1:Y:S01]  /*37e0*/  SHFL.BFLY PT, R8, R11, 0x2, 0x1f ;  /* 0x0c401f000b087f89 */ /* 0x000e6200000e0000 */
[----:B------:R-:W-:-:S04]  /*37f0*/  FMNMX.FTZ R3, R176, R3, !PT ;  /* 0x00000003b0037209 */ /* 0x000fc80007810000 */
[----:B------:R-:W-:-:S04]  /*3800*/  FMNMX.FTZ R3, R142, R3, !PT ;  /* 0x000000038e037209 */ /* 0x000fc80007810000 */
[----:B------:R-:W-:-:S04]  /*3810*/  FMNMX.FTZ R3, R140, R3, !PT ;  /* 0x000000038c037209 */ /* 0x000fc80007810000 */
        /* <DEDUP_REMOVED lines=8> */
[----:B------:R-:W-:-:S05]  /*38a0*/  FMUL.FTZ R178, R132, c[0x0][0x2d0] ;  /* 0x0000b40084b27a20 */ /* 0x000fca0000410000 */
[----:B------:R-:W-:-:S05]  /*38b0*/  FSEL R178, R178, RZ, P1 ;  /* 0x000000ffb2b27208 */ /* 0x000fca0000800000 */
[--C-:B------:R-:W-:Y:S02]  /*38c0*/  FFMA.FTZ R161, R23, c[0x0][0x2d0], -R178.reuse ;  /* 0x0000b40017a17a23 */ /* 0x100fe400000108b2 */
[--C-:B------:R-:W-:Y:S01]  /*38d0*/  FFMA.FTZ R158, R49, c[0x0][0x2d0], -R178.reuse ;  /* 0x0000b400319e7a23 */ /* 0x100fe200000108b2 */
[----:B--2---:R-:W-:Y:S01]  /*38e0*/  FMNMX.FTZ R3, R8, R3, !PT ;  /* 0x0000000308037209 */ /* 0x004fe20007810000 */
[--C-:B------:R-:W-:Y:S01]  /*38f0*/  FFMA.FTZ R159, R25, c[0x0][0x2d0], -R178.reuse ;  /* 0x0000b400199f7a23 */ /* 0x100fe200000108b2 */
[----:B------:R-:W-:Y:S01]  /*3900*/  LDSM.16.MT88.4 R8, [R184+0x2900] ;  /* 0x00290000b808783b */ /* 0x000fe20000004200 */
[--C-:B------:R-:W-:Y:S01]  /*3910*/  FFMA.FTZ R154, R61, c[0x0][0x2d0], -R178.reuse ;  /* 0x0000b4003d9a7a23 */ /* 0x100fe200000108b2 */
[C---:B------:R-:W-:Y:S01]  /*3920*/  FSETP.NEU.FTZ.AND P1, PT, R3.reuse, -INF , PT ;  /* 0xff8000000300780b */ /* 0x040fe20003f3d000 */
[----:B------:R-:W-:Y:S01]  /*3930*/  FMUL.FTZ R171, R3, c[0x0][0x2d0] ;  /* 0x0000b40003ab7a20 */ /* 0x000fe20000410000 */
[----:B------:R-:W-:Y:S01]  /*3940*/  MUFU.EX2 R161, R161 ;  /* 0x000000a100a17308 */ /* 0x000fe20000000800 */
[--C-:B------:R-:W-:Y:S01]  /*3950*/  FFMA.FTZ R157, R19, c[0x0][0x2d0], -R178.reuse ;  /* 0x0000b400139d7a23 */ /* 0x100fe200000108b2 */
[----:B------:R-:W-:Y:S01]  /*3960*/  LDSM.16.MT88.4 R20, [R184+0x900] ;  /* 0x00090000b814783b */ /* 0x000fe20000004200 */
[--C-:B------:R-:W-:Y:S01]  /*3970*/  FFMA.FTZ R152, R17, c[0x0][0x2d0], -R178.reuse ;  /* 0x0000b40011987a23 */ /* 0x100fe200000108b2 */
[----:B------:R-:W-:Y:S01]  /*3980*/  FSEL R171, R171, RZ, P1 ;  /* 0x000000ffabab7208 */ /* 0x000fe20000800000 */
[----:B------:R-:W-:-:S02]  /*3990*/  FFMA.FTZ R153, R15, c[0x0][0x2d0], -R178 ;  /* 0x0000b4000f997a23 */ /* 0x000fc400000108b2 */
[----:B------:R-:W-:Y:S01]  /*39a0*/  FFMA.FTZ R148, R13, c[0x0][0x2d0], -R178 ;  /* 0x0000b4000d947a23 */ /* 0x000fe200000108b2 */
[----:B------:R-:W1:Y:S01]  /*39b0*/  MUFU.EX2 R158, R158 ;  /* 0x0000009e009e7308 */ /* 0x000e620000000800 */
[--C-:B------:R-:W-:Y:S02]  /*39c0*/  FFMA.FTZ R163, R50, c[0x0][0x2d0], -R171.reuse ;  /* 0x0000b40032a37a23 */ /* 0x100fe400000108ab */
[--C-:B------:R-:W-:Y:S01]  /*39d0*/  FFMA.FTZ R160, R26, c[0x0][0x2d0], -R171.reuse ;  /* 0x0000b4001aa07a23 */ /* 0x100fe200000108ab */
[----:B------:R-:W2:Y:S01]  /*39e0*/  LDSM.16.MT88.4 R48, [R172+0x2100] ;  /* 0x00210000ac30783b */ /* 0x000ea20000004200 */
[--C-:B------:R-:W-:Y:S02]  /*39f0*/  FFMA.FTZ R165, R76, c[0x0][0x2d0], -R171.reuse ;  /* 0x0000b4004ca57a23 */ /* 0x100fe400000108ab */
[--C-:B------:R-:W-:Y:S01]  /*3a00*/  FFMA.FTZ R156, R6, c[0x0][0x2d0], -R171.reuse ;  /* 0x0000b400069c7a23 */ /* 0x100fe200000108ab */
[----:B------:R-:W-:Y:S01]  /*3a10*/  MUFU.EX2 R159, R159 ;  /* 0x0000009f009f7308 */ /* 0x000fe20000000800 */
[----:B------:R-:W3:Y:S01]  /*3a20*/  LDSM.16.MT88.4 R4, [R5+0x4100] ;  /* 0x004100000504783b */ /* 0x000ee20000004200 */
[----:B------:R-:W-:-:S02]  /*3a30*/  FFMA.FTZ R155, R18, c[0x0][0x2d0], -R171 ;  /* 0x0000b400129b7a23 */ /* 0x000fc400000108ab */
[--C-:B------:R-:W-:Y:S01]  /*3a40*/  FFMA.FTZ R150, R16, c[0x0][0x2d0], -R171.reuse ;  /* 0x0000b40010967a23 */ /* 0x100fe200000108ab */
[----:B------:R-:W-:Y:S01]  /*3a50*/  LDSM.16.MT88.4 R24, [R172+0x2900] ;  /* 0x00290000ac18783b */ /* 0x000fe20000004200 */
[--C-:B------:R-:W-:Y:S02]  /*3a60*/  FFMA.FTZ R151, R12, c[0x0][0x2d0], -R171.reuse ;  /* 0x0000b4000c977a23 */ /* 0x100fe400000108ab */
[----:B------:R-:W4:Y:S01]  /*3a70*/  MUFU.EX2 R154, R154 ;  /* 0x0000009a009a7308 */ /* 0x000f220000000800 */
[----:B------:R-:W5:Y:S01]  /*3a80*/  LDSM.16.MT88.4 R16, [R135+0x2900] ;  /* 0x002900008710783b */ /* 0x000f620000004200 */
[----:B-1----:R-:W-:Y:S01]  /*3a90*/  F2FP.BF16.PACK_AB R96, R158, R161 ;  /* 0x000000a19e60723e */ /* 0x002fe200000010ff */
[----:B------:R-:W-:Y:S02]  /*3aa0*/  FFMA.FTZ R0, R0, c[0x0][0x2d0], -R171 ;  /* 0x0000b40000007a23 */ /* 0x000fe400000108ab */
[----:B------:R-:W1:Y:S01]  /*3ab0*/  LDSM.16.MT88.4 R12, [R162+0x2900] ;  /* 0x00290000a20c783b */ /* 0x000e620000004200 */
[----:B------:R-:W-:-:S02]  /*3ac0*/  FFMA.FTZ R164, R175, c[0x0][0x2d0], -R178 ;  /* 0x0000b400afa47a23 */ /* 0x000fc400000108b2 */
[----:B------:R-:W-:Y:S01]  /*3ad0*/  MUFU.EX2 R163, R163 ;  /* 0x000000a300a37308 */ /* 0x000fe20000000800 */
[--C-:B------:R-:W-:Y:S02]  /*3ae0*/  FFMA.FTZ R166, R173, c[0x0][0x2d0], -R178.reuse ;  /* 0x0000b400ada67a23 */ /* 0x100fe400000108b2 */
[--C-:B------:R-:W-:Y:S02]  /*3af0*/  FFMA.FTZ R167, R167, c[0x0][0x2d0], -R178.reuse ;  /* 0x0000b400a7a77a23 */ /* 0x100fe400000108b2 */
[----:B------:R-:W-:Y:S02]  /*3b00*/  FFMA.FTZ R169, R169, c[0x0][0x2d0], -R178 ;  /* 0x0000b400a9a97a23 */ /* 0x000fe400000108b2 */
[--C-:B------:R-:W-:Y:S01]  /*3b10*/  FFMA.FTZ R170, R170, c[0x0][0x2d0], -R171.reuse ;  /* 0x0000b400aaaa7a23 */ /* 0x100fe200000108ab */
[----:B------:R-:W2:Y:S01]  /*3b20*/  MUFU.EX2 R160, R160 ;  /* 0x000000a000a07308 */ /* 0x000ea20000000800 */
[----:B----4-:R-:W-:Y:S01]  /*3b30*/  F2FP.BF16.PACK_AB R98, R154, R159 ;  /* 0x0000009f9a62723e */ /* 0x010fe200000010ff */
[----:B------:R-:W-:-:S02]  /*3b40*/  FFMA.FTZ R173, R182, c[0x0][0x2d0], -R171 ;  /* 0x0000b400b6ad7a23 */ /* 0x000fc400000108ab */
[--C-:B------:R-:W-:Y:S02]  /*3b50*/  FFMA.FTZ R174, R174, c[0x0][0x2d0], -R171.reuse ;  /* 0x0000b400aeae7a23 */ /* 0x100fe400000108ab */
[--C-:B------:R-:W-:Y:S02]  /*3b60*/  FFMA.FTZ R175, R180, c[0x0][0x2d0], -R171.reuse ;  /* 0x0000b400b4af7a23 */ /* 0x100fe400000108ab */
[----:B------:R-:W-:Y:S01]  /*3b70*/  MUFU.EX2 R165, R165 ;  /* 0x000000a500a57308 */ /* 0x000fe20000000800 */
[--C-:B------:R-:W-:Y:S02]  /*3b80*/  FFMA.FTZ R180, R177, c[0x0][0x2d0], -R178.reuse ;  /* 0x0000b400b1b47a23 */ /* 0x100fe400000108b2 */
[--C-:B------:R-:W-:Y:S02]  /*3b90*/  FFMA.FTZ R179, R179, c[0x0][0x2d0], -R178.reuse ;  /* 0x0000b400b3b37a23 */ /* 0x100fe400000108b2 */
[--C-:B------:R-:W-:Y:S02]  /*3ba0*/  FFMA.FTZ R177, R143, c[0x0][0x2d0], -R178.reuse ;  /* 0x0000b4008fb17a23 */ /* 0x100fe400000108b2 */
[----:B------:R-:W-:Y:S01]  /*3bb0*/  FFMA.FTZ R178, R141, c[0x0][0x2d0], -R178 ;  /* 0x0000b4008db27a23 */ /* 0x000fe200000108b2 */
[----:B------:R-:W4:Y:S01]  /*3bc0*/  MUFU.EX2 R156, R156 ;  /* 0x0000009c009c7308 */ /* 0x000f220000000800 */
[----:B--2---:R-:W-:Y:S01]  /*3bd0*/  F2FP.BF16.PACK_AB R97, R160, R163 ;  /* 0x000000a3a061723e */ /* 0x004fe200000010ff */
[----:B------:R-:W-:-:S02]  /*3be0*/  FFMA.FTZ R176, R176, c[0x0][0x2d0], -R171 ;  /* 0x0000b400b0b07a23 */ /* 0x000fc400000108ab */
[--C-:B------:R-:W-:Y:S02]  /*3bf0*/  FFMA.FTZ R181, R142, c[0x0][0x2d0], -R171.reuse ;  /* 0x0000b4008eb57a23 */ /* 0x100fe400000108ab */
[--C-:B------:R-:W-:Y:S02]  /*3c00*/  FFMA.FTZ R182, R140, c[0x0][0x2d0], -R171.reuse ;  /* 0x0000b4008cb67a23 */ /* 0x100fe400000108ab */
[----:B------:R-:W-:Y:S01]  /*3c10*/  MUFU.EX2 R157, R157 ;  /* 0x0000009d009d7308 */ /* 0x000fe20000000800 */
[----:B------:R-:W-:Y:S01]  /*3c20*/  FFMA.FTZ R221, R168, c[0x0][0x2d0], -R171 ;  /* 0x0000b400a8dd7a23 */ /* 0x000fe200000108ab */
[----:B------:R-:W-:Y:S01]  /*3c30*/  LDSM.16.MT88.4 R140, [R172+0x3900] ;  /* 0x00390000ac8c783b */ /* 0x000fe20000004200 */
[----:B------:R-:W-:Y:S02]  /*3c40*/  FADD.FTZ R158, R161, R158 ;  /* 0x0000009ea19e7221 */ /* 0x000fe40000010000 */
[----:B------:R-:W-:Y:S02]  /*3c50*/  FADD.FTZ R160, R163, R160 ;  /* 0x000000a0a3a07221 */ /* 0x000fe40000010000 */
[----:B------:R-:W-:Y:S01]  /*3c60*/  FADD.FTZ R159, R159, R158 ;  /* 0x0000009e9f9f7221 */ /* 0x000fe20000010000 */
[----:B----4-:R-:W-:Y:S01]  /*3c70*/  F2FP.BF16.PACK_AB R99, R156, R165 ;  /* 0x000000a59c63723e */ /* 0x010fe200000010ff */
[----:B------:R-:W2:Y:S01]  /*3c80*/  MUFU.EX2 R152, R152 ;  /* 0x0000009800987308 */ /* 0x000ea20000000800 */
        /* <DEDUP_REMOVED lines=10> */
[----:B------:R-:W4:Y:S06]  /*3d30*/  MUFU.EX2 R150, R150 ;  /* 0x0000009600967308 */ /* 0x000f2c0000000800 */
        /* <DEDUP_REMOVED lines=11> */
[----:B------:R-:W-:Y:S06]  /*3df0*/  MUFU.EX2 R169, R169 ;  /* 0x000000a900a97308 */ /* 0x000fec0000000800 */
        /* <DEDUP_REMOVED lines=24> */
[C---:B---3--:R-:W-:Y:S07]  /*3f80*/  HMMA.16816.F32.BF16 R92, R96.reuse, R4, RZ ;  /* 0x00000004605c723c */ /* 0x048fee00000418ff */
[----:B--2---:R-:W-:Y:S01]  /*3f90*/  F2FP.BF16.PACK_AB R4, R152, R157 ;  /* 0x0000009d9804723e */ /* 0x004fe200000010ff */
[----:B------:R-:W-:Y:S01]  /*3fa0*/  HMMA.16816.F32.BF16 R96, R96, R6, RZ ;  /* 0x000000066060723c */ /* 0x000fe200000418ff */
[----:B----4-:R-:W-:Y:S01]  /*3fb0*/  F2FP.BF16.PACK_AB R5, R150, R155 ;  /* 0x0000009b9605723e */ /* 0x010fe200000010ff */
[----:B------:R-:W-:-:S02]  /*3fc0*/  FADD.FTZ R157, R157, R154 ;  /* 0x0000009a9d9d7221 */ /* 0x000fc40000010000 */
[----:B------:R-:W-:Y:S02]  /*3fd0*/  FADD.FTZ R155, R155, R156 ;  /* 0x0000009c9b9b7221 */ /* 0x000fe40000010000 */
[----:B------:R-:W-:Y:S01]  /*3fe0*/  FADD.FTZ R152, R152, R157 ;  /* 0x0000009d98987221 */ /* 0x000fe20000010000 */
[----:B------:R-:W-:Y:S01]  /*3ff0*/  F2FP.BF16.PACK_AB R6, R148, R153 ;  /* 0x000000999406723e */ /* 0x000fe200000010ff */
[----:B------:R-:W-:Y:S01]  /*4000*/  FADD.FTZ R150, R150, R155 ;  /* 0x0000009b96967221 */ /* 0x000fe20000010000 */
[----:B-1----:R-:W-:Y:S01]  /*4010*/  F2FP.BF16.PACK_AB R7, R0, R151 ;  /* 0x000000970007723e */ /* 0x002fe200000010ff */
[----:B------:R-:W-:Y:S02]  /*4020*/  FADD.FTZ R153, R153, R152 ;  /* 0x0000009899997221 */ /* 0x000fe40000010000 */
[----:B------:R-:W-:Y:S02]  /*4030*/  FADD.FTZ R151, R151, R150 ;  /* 0x0000009697977221 */ /* 0x000fe40000010000 */
[----:B------:R-:W-:-:S02]  /*4040*/  FADD.FTZ R153, R148, R153 ;  /* 0x0000009994997221 */ /* 0x000fc40000010000 */
[----:B------:R-:W-:Y:S01]  /*4050*/  HMMA.16816.F32.BF16 R36, R4, R8, R36 ;  /* 0x000000080424723c */ /* 0x000fe20000041824 */
[----:B------:R-:W-:-:S07]  /*4060*/  FADD.FTZ R151, R0, R151 ;  /* 0x0000009700977221 */ /* 0x000fce0000010000 */
[C---:B------:R-:W-:Y:S01]  /*4070*/  HMMA.16816.F32.BF16 R40, R4.reuse, R10, R40 ;  /* 0x0000000a0428723c */ /* 0x040fe20000041828 */
[----:B------:R-:W1:Y:S07]  /*4080*/  LDSM.16.MT88.4 R8, [R172+0x4900] ;  /* 0x00490000ac08783b */ /* 0x000e6e0000004200 */
[C---:B-----5:R-:W-:Y:S08]  /*4090*/  HMMA.16816.F32.BF16 R52, R4.reuse, R16, R52 ;  /* 0x000000100434723c */ /* 0x060ff00000041834 */
[C---:B------:R-:W-:Y:S01]  /*40a0*/  HMMA.16816.F32.BF16 R56, R4.reuse, R18, R56 ;  /* 0x000000120438723c */ /* 0x040fe20000041838 */
[----:B------:R-:W2:Y:S07]  /*40b0*/  LDSM.16.MT88.4 R16, [R135+0x4900] ;  /* 0x004900008710783b */ /* 0x000eae0000004200 */
[C---:B------:R-:W-:Y:S08]  /*40c0*/  HMMA.16816.F32.BF16 R128, R4.reuse, R20, R128 ;  /* 0x000000140480723c */ /* 0x040ff00000041880 */
[C---:B------:R-:W-:Y:S01]  /*40d0*/  HMMA.16816.F32.BF16 R124, R4.reuse, R22, R124 ;  /* 0x00000016047c723c */ /* 0x040fe2000004187c */
[----:B------:R-:W3:Y:S07]  /*40e0*/  LDSM.16.MT88.4 R20, [R184+0x4900] ;  /* 0x00490000b814783b */ /* 0x000eee0000004200 */
[C---:B------:R-:W-:Y:S08]  /*40f0*/  HMMA.16816.F32.BF16 R60, R4.reuse, R12, R60 ;  /* 0x0000000c043c723c */ /* 0x040ff0000004183c */
[C---:B------:R-:W-:Y:S01]  /*4100*/  HMMA.16816.F32.BF16 R64, R4.reuse, R14, R64 ;  /* 0x0000000e0440723c */ /* 0x040fe20000041840 */
[----:B------:R-:W4:Y:S07]  /*4110*/  LDSM.16.MT88.4 R12, [R162+0x4900] ;  /* 0x00490000a20c783b */ /* 0x000f2e0000004200 */
        /* <DEDUP_REMOVED lines=20> */
[----:B------:R-:W-:Y:S07]  /*4260*/  LDSM.16.MT88.4 R20, [R184+0x5100] ;  /* 0x00510000b814783b */ /* 0x000fee0000004200 */
[C---:B----4-:R-:W-:Y:S08]  /*4270*/  HMMA.16816.F32.BF16 R92, R4.reuse, R12, R92 ;  /* 0x0000000c045c723c */ /* 0x050ff0000004185c */
[----:B------:R-:W-:Y:S01]  /*4280*/  HMMA.16816.F32.BF16 R96, R4, R14, R96 ;  /* 0x0000000e0460723c */ /* 0x000fe20000041860 */
[----:B------:R-:W3:Y:S06]  /*4290*/  LDSM.16.MT88.4 R12, [R184+0x3100] ;  /* 0x00310000b80c783b */ /* 0x000eec0000004200 */
[----:B------:R-:W-:Y:S01]  /*42a0*/  F2FP.BF16.PACK_AB R4, R167, R164 ;  /* 0x000000a4a704723e */ /* 0x000fe200000010ff */
[----:B------:R-:W-:Y:S01]  /*42b0*/  FADD.FTZ R164, R164, R153 ;  /* 0x00000099a4a47221 */ /* 0x000fe20000010000 */
[----:B------:R-:W-:Y:S01]  /*42c0*/  F2FP.BF16.PACK_AB R5, R173, R170 ;  /* 0x000000aaad05723e */ /* 0x000fe200000010ff */
[----:B------:R-:W-:Y:S01]  /*42d0*/  FADD.FTZ R170, R170, R151 ;  /* 0x00000097aaaa7221 */ /* 0x000fe20000010000 */
[----:B------:R-:W-:Y:S01]  /*42e0*/  F2FP.BF16.PACK_AB R6, R169, R166 ;  /* 0x000000a6a906723e */ /* 0x000fe200000010ff */
[----:B------:R-:W-:Y:S01]  /*42f0*/  FADD.FTZ R167, R167, R164 ;  /* 0x000000a4a7a77221 */ /* 0x000fe20000010000 */
[----:B------:R-:W-:Y:S01]  /*4300*/  F2FP.BF16.PACK_AB R7, R175, R174 ;  /* 0x000000aeaf07723e */ /* 0x000fe200000010ff */
[----:B------:R-:W-:-:S02]  /*4310*/  FADD.FTZ R173, R173, R170 ;  /* 0x000000aaadad7221 */ /* 0x000fc40000010000 */
[----:B------:R-:W-:Y:S02]  /*4320*/  FADD.FTZ R166, R166, R167 ;  /* 0x000000a7a6a67221 */ /* 0x000fe40000010000 */
[----:B------:R-:W-:Y:S02]  /*4330*/  FADD.FTZ R174, R174, R173 ;  /* 0x000000adaeae7221 */ /* 0x000fe40000010000 */
[----:B-1----:R-:W-:Y:S01]  /*4340*/  HMMA.16816.F32.BF16 R128, R4, R8, R128 ;  /* 0x000000080480723c */ /* 0x002fe20000041880 */
[----:B------:R-:W-:Y:S02]  /*4350*/  FADD.FTZ R166, R169, R166 ;  /* 0x000000a6a9a67221 */ /* 0x000fe40000010000 */
[----:B------:R-:W-:-:S05]  /*4360*/  FADD.FTZ R175, R175, R174 ;  /* 0x000000aeafaf7221 */ /* 0x000fca0000010000 */
        /* <DEDUP_REMOVED lines=34> */
[----:B------:R-:W2:Y:S06]  /*4590*/  LDSM.16.MT88.4 R20, [R135+0x3900] ;  /* 0x003900008714783b */ /* 0x000eac0000004200 */
        /* <DEDUP_REMOVED lines=10> */
[----:B---3--:R-:W-:Y:S01]  /*4640*/  HMMA.16816.F32.BF16 R120, R4, R12, R120 ;  /* 0x0000000c0478723c */ /* 0x008fe20000041878 */
[----:B------:R-:W-:Y:S02]  /*4650*/  FADD.FTZ R223, R178, R177 ;  /* 0x000000b1b2df7221 */ /* 0x000fe40000010000 */
[----:B------:R-:W-:-:S05]  /*4660*/  FADD.FTZ R221, R221, R182 ;  /* 0x000000b6dddd7221 */ /* 0x000fca0000010000 */
        /* <DEDUP_REMOVED lines=8> */
[C---:B------:R-:W-:Y:S08]  /*46f0*/  HMMA.16816.F32.BF16 R44, R4.reuse, R140, R44 ;  /* 0x0000008c042c723c */ /* 0x040ff0000004182c */
[C---:B------:R-:W-:Y:S08]  /*4700*/  HMMA.16816.F32.BF16 R48, R4.reuse, R142, R48 ;  /* 0x0000008e0430723c */ /* 0x040ff00000041830 */
        /* <DEDUP_REMOVED lines=10> */
[C---:B---3--:R-:W-:Y:S08]  /*47b0*/  HMMA.16816.F32.BF16 R68, R4.reuse, R12, R68 ;  /* 0x0000000c0444723c */ /* 0x048ff00000041844 */
[C---:B------:R-:W-:Y:S08]  /*47c0*/  HMMA.16816.F32.BF16 R72, R4.reuse, R14, R72 ;  /* 0x0000000e0448723c */ /* 0x040ff00000041848 */
[C---:B-1----:R-:W-:Y:S08]  /*47d0*/  HMMA.16816.F32.BF16 R84, R4.reuse, R8, R84 ;  /* 0x000000080454723c */ /* 0x042ff00000041854 */
[C---:B------:R-:W-:Y:S08]  /*47e0*/  HMMA.16816.F32.BF16 R88, R4.reuse, R10, R88 ;  /* 0x0000000a0458723c */ /* 0x040ff00000041858 */
[C---:B--2---:R-:W-:Y:S08]  /*47f0*/  HMMA.16816.F32.BF16 R92, R4.reuse, R16, R92 ;  /* 0x00000010045c723c */ /* 0x044ff0000004185c */
[----:B------:R-:W-:Y:S07]  /*4800*/  HMMA.16816.F32.BF16 R96, R4, R18, R96 ;  /* 0x000000120460723c */ /* 0x000fee0000041860 */
[----:B------:R-:W-:-:S04]  /*4810*/  IADD3 R5, R147, -0x3, RZ ;  /* 0xfffffffd93057810 */ /* 0x000fc80007ffe0ff */
[----:B------:R-:W-:-:S13]  /*4820*/  ISETP.GE.AND P1, PT, R5, R196, PT ;  /* 0x000000c40500720c */ /* 0x000fda0003f26270 */
[----:B------:R-:W-:Y:S05]  /*4830*/  @!P1 BRA `(.L_x_1536) ;  /* 0x0000044000009947 */ /* 0x000fea0003800000 */
[----:B------:R-:W-:Y:S01]  /*4840*/  IADD3 R0, R147, -0x1, RZ ;  /* 0xffffffff93007810 */ /* 0x000fe20007ffe0ff */
[----:B------:R-:W-:Y:S01]  /*4850*/  IMAD.MOV.U32 R199, RZ, RZ, RZ ;  /* 0x000000ffffc77224 */ /* 0x000fe200078e00ff */
[----:B------:R-:W-:-:S03]  /*4860*/  ISETP.NE.AND P2, PT, R197, 0x1, PT ;  /* 0x00000001c500780c */ /* 0x000fc60003f45270 */
[----:B------:R-:W-:-:S05]  /*4870*/  IMAD R5, R0, 0x40, R203 ;  /* 0x0000004000057824 */ /* 0x000fca00078e02cb */
[----:B------:R-:W-:-:S05]  /*4880*/  IADD3 R200, R5, -0x80, R202 ;  /* 0xffffff8005c87810 */ /* 0x000fca0007ffe0ca */
[----:B------:R-:W-:-:S04]  /*4890*/  @P2 IMAD.HI.U32 R4, R200, c[0x0][0x2bc], RZ ;  /* 0x0000af00c8042a27 */ /* 0x000fc800078e00ff */
[----:B------:R-:W-:Y:S01]  /*48a0*/  IMAD.MOV.U32 R0, RZ, RZ, R200 ;  /* 0x000000ffff007224 */ /* 0x000fe200078e00c8 */
[----:B------:R-:W-:-:S04]  /*48b0*/  @P2 SHF.R.U32.HI R0, RZ, c[0x0][0x2c0], R4 ;  /* 0x0000b000ff002a19 */ /* 0x000fc80000011604 */
[----:B------:R-:W-:-:S04]  /*48c0*/  @!P3 IADD3 R5, P1, R0, R210, RZ ;  /* 0x000000d20005b210 */ /* 0x000fc80007f3e0ff */
[----:B------:R-:W-:Y:S02]  /*48d0*/  @!P3 LEA.HI.X.SX32 R4, R0, R195, 0x1, P1 ;  /* 0x000000c30004b211 */ /* 0x000fe400008f0eff */
[----:B------:R-:W-:-:S04]  /*48e0*/  @!P3 LEA R8, P1, R5, c[0x0][0x2a0], 0x2 ;  /* 0x0000a8000508ba11 */ /* 0x000fc800078210ff */
[----:B------:R-:W-:-:S05]  /*48f0*/  @!P3 LEA.HI.X R9, R5, c[0x0][0x2a4], R4, 0x2, P1 ;  /* 0x0000a9000509ba11 */ /* 0x000fca00008f1404 */
[----:B------:R1:W2:Y:S01]  /*4900*/  @!P3 LDG.E R199, [R8.64] ;  /* 0x0000000608c7b981 */ /* 0x0002a2000c1e1900 */
[----:B------:R-:W-:Y:S01]  /*4910*/  IMAD.MOV R5, RZ, RZ, -R0 ;  /* 0x000000ffff057224 */ /* 0x000fe200078e0a00 */
[----:B------:R-:W-:Y:S01]  /*4920*/  SEL R11, RZ, 0x10, P4 ;  /* 0x00000010ff0b7807 */ /* 0x000fe20002000000 */
[C---:B------:R-:W-:Y:S01]  /*4930*/  IMAD.SHL.U32 R4, R149.reuse, 0x2, RZ ;  /* 0x0000000295047824 */ /* 0x040fe200078e00ff */
[----:B------:R-:W-:Y:S01]  /*4940*/  SHF.L.U64.HI R149, R149, 0x1, R144 ;  /* 0x0000000195957819 */ /* 0x000fe20000010290 */
[----:B------:R-:W-:Y:S01]  /*4950*/  IMAD R200, R5, c[0x0][0x2b8], R200 ;  /* 0x0000ae0005c87a24 */ /* 0x000fe200078e02c8 */
[----:B------:R-:W-:Y:S01]  /*4960*/  IADD3 R16, -R11, 0x10, RZ ;  /* 0x000000100b107810 */ /* 0x000fe20007ffe1ff */
[----:B------:R-:W-:Y:S01]  /*4970*/  IMAD.SHL.U32 R12, R134, 0x2, RZ ;  /* 0x00000002860c7824 */ /* 0x000fe200078e00ff */
[----:B------:R-:W-:Y:S01]  /*4980*/  IADD3 R14, -R146, 0x10, RZ ;  /* 0x00000010920e7810 */ /* 0x000fe20007ffe1ff */
[----:B------:R-:W-:Y:S01]  /*4990*/  IMAD.WIDE.U32 R6, R200, c[0x0][0x1e0], RZ ;  /* 0x00007800c8067a25 */ /* 0x000fe200078e00ff */
[----:B------:R-:W-:-:S02]  /*49a0*/  SHF.R.S32.HI R5, RZ, 0x1f, R200 ;  /* 0x0000001fff057819 */ /* 0x000fc400000114c8 */
[----:B------:R-:W-:Y:S01]  /*49b0*/  LOP3.LUT R16, R16, 0xf, RZ, 0xc0, !PT ;  /* 0x0000000f10107812 */ /* 0x000fe200078ec0ff */
[----:B------:R-:W-:Y:S01]  /*49c0*/  IMAD.SHL.U32 R10, R2, 0x2, RZ ;  /* 0x00000002020a7824 */ /* 0x000fe200078e00ff */
[----:B------:R-:W-:Y:S01]  /*49d0*/  SHF.L.U64.HI R13, R134, 0x1, R145 ;  /* 0x00000001860d7819 */ /* 0x000fe20000010291 */
[----:B------:R-:W-:Y:S01]  /*49e0*/  IMAD R5, R5, c[0x0][0x1e0], RZ ;  /* 0x0000780005057a24 */ /* 0x000fe200078e02ff */
[----:B------:R-:W-:-:S03]  /*49f0*/  LOP3.LUT R14, R14, 0xf, RZ, 0xc0, !PT ;  /* 0x0000000f0e0e7812 */ /* 0x000fc600078ec0ff */
[----:B------:R-:W-:-:S04]  /*4a00*/  IMAD R0, R200, c[0x0][0x1e4], R5 ;  /* 0x00007900c8007a24 */ /* 0x000fc800078e0205 */
[----:B------:R-:W-:Y:S01]  /*4a10*/  IMAD.IADD R7, R7, 0x1, R0 ;  /* 0x0000000107077824 */ /* 0x000fe200078e0200 */
[----:B-1----:R-:W-:Y:S02]  /*4a20*/  SHF.L.U64.HI R9, R2, 0x1, R133 ;  /* 0x0000000102097819 */ /* 0x002fe40000010285 */
[----:B--2---:R-:W-:Y:S01]  /*4a30*/  SHF.R.S32.HI R0, RZ, 0x1f, R199 ;  /* 0x0000001fff007819 */ /* 0x004fe200000114c7 */
[----:B------:R-:W-:-:S04]  /*4a40*/  IMAD.WIDE.U32 R6, R199, c[0x0][0x1f0], R6 ;  /* 0x00007c00c7067a25 */ /* 0x000fc800078e0006 */
[----:B------:R-:W-:-:S04]  /*4a50*/  IMAD R0, R0, c[0x0][0x1f0], RZ ;  /* 0x00007c0000007a24 */ /* 0x000fc800078e02ff */
[----:B------:R-:W-:Y:S01]  /*4a60*/  IMAD R5, R199, c[0x0][0x1f4], R0 ;  /* 0x00007d00c7057a24 */ /* 0x000fe200078e0200 */
[----:B------:R-:W-:-:S04]  /*4a70*/  IADD3 R0, P1, R208, R6, RZ ;  /* 0x00000006d0007210 */ /* 0x000fc80007f3e0ff */
[----:B------:R-:W-:Y:S02]  /*4a80*/  IADD3.X R5, R194, R7, R5, P1, !PT ;  /* 0x00000007c2057210 */ /* 0x000fe40000ffe405 */
[----:B------:R-:W-:-:S04]  /*4a90*/  LEA R6, P1, R0, c[0x0][0x1c8], 0x1 ;  /* 0x0000720000067a11 */ /* 0x000fc800078208ff */
[----:B------:R-:W-:Y:S01]  /*4aa0*/  LEA.HI.X R5, R0, c[0x0][0x1cc], R5, 0x1, P1 ;  /* 0x0000730000057a11 */ /* 0x000fe200008f0c05 */
[----:B------:R-:W1:Y:S01]  /*4ab0*/  SHFL.IDX PT, R7, R6, 0x1, 0x181f ;  /* 0x00381f0006077f89 */ /* 0x000e6200000e0000 */
[----:B------:R-:W-:-:S03]  /*4ac0*/  SEL R0, RZ, 0x10, P5 ;  /* 0x00000010ff007807 */ /* 0x000fc60002800000 */
[----:B------:R-:W2:Y:S01]  /*4ad0*/  SHFL.IDX PT, R8, R5, 0x1, 0x181f ;  /* 0x00381f0005087f89 */ /* 0x000ea200000e0000 */
[----:B------:R-:W-:-:S04]  /*4ae0*/  IADD3 R18, -R0, 0x10, RZ ;  /* 0x0000001000127810 */ /* 0x000fc80007ffe1ff */
[----:B------:R-:W-:-:S04]  /*4af0*/  LOP3.LUT R18, R18, 0xf, RZ, 0xc0, !PT ;  /* 0x0000000f12127812 */ /* 0x000fc800078ec0ff */
[----:B-1----:R-:W-:-:S04]  /*4b00*/  IADD3 R18, P2, P1, R18, R7, R4 ;  /* 0x0000000712127210 */ /* 0x002fc8000795e004 */
[----:B--2---:R-:W-:Y:S02]  /*4b10*/  IADD3.X R19, RZ, R8, R149, P2, P1 ;  /* 0x00000008ff137210 */ /* 0x004fe400017e2495 */
[----:B------:R-:W-:-:S04]  /*4b20*/  IADD3 R16, P2, P1, R16, R7, R12 ;  /* 0x0000000710107210 */ /* 0x000fc8000795e00c */
[-C--:B------:R-:W-:Y:S02]  /*4b30*/  IADD3.X R17, RZ, R8.reuse, R13, P2, P1 ;  /* 0x00000008ff117210 */ /* 0x080fe400017e240d */
[----:B------:R-:W-:Y:S02]  /*4b40*/  IADD3 R14, P2, P1, R14, R7, R10 ;  /* 0x000000070e0e7210 */ /* 0x000fe4000795e00a */
[----:B------:R-:W1:Y:S02]  /*4b50*/  SHFL.IDX PT, R7, R6, RZ, 0x181f ;  /* 0x00181fff06077589 */ /* 0x000e6400000e0000 */
[----:B------:R-:W-:Y:S02]  /*4b60*/  IADD3.X R15, RZ, R8, R9, P2, P1 ;  /* 0x00000008ff0f7210 */ /* 0x000fe400017e2409 */
[----:B------:R-:W2:Y:S01]  /*4b70*/  SHFL.IDX PT, R8, R5, RZ, 0x181f ;  /* 0x00181fff05087589 */ /* 0x000ea200000e0000 */
[----:B-1----:R-:W-:-:S05]  /*4b80*/  IADD3 R20, P1, R7, R4, RZ ;  /* 0x0000000407147210 */ /* 0x002fca0007f3e0ff */
[----:B--2---:R-:W-:Y:S01]  /*4b90*/  IMAD.X R21, R8, 0x1, R149, P1 ;  /* 0x0000000108157824 */ /* 0x004fe200008e0695 */
[----:B------:R-:W-:-:S05]  /*4ba0*/  IADD3 R12, P1, R7, R12, RZ ;  /* 0x0000000c070c7210 */ /* 0x000fca0007f3e0ff */
[----:B------:R-:W-:Y:S01]  /*4bb0*/  IMAD.X R13, R8, 0x1, R13, P1 ;  /* 0x00000001080d7824 */ /* 0x000fe200008e060d */
[----:B------:R-:W-:Y:S01]  /*4bc0*/  IADD3 R22, P1, R7, R10, RZ ;  /* 0x0000000a07167210 */ /* 0x000fe20007f3e0ff */
[----:B------:R-:W-:-:S04]  /*4bd0*/  IMAD.SHL.U32 R7, R201, 0x2, RZ ;  /* 0x00000002c9077824 */ /* 0x000fc800078e00ff */
[----:B------:R-:W-:Y:S01]  /*4be0*/  IMAD.X R23, R8, 0x1, R9, P1 ;  /* 0x0000000108177824 */ /* 0x000fe200008e0609 */
[----:B------:R-:W-:Y:S01]  /*4bf0*/  ISETP.NE.U32.AND P1, PT, R0, RZ, PT ;  /* 0x000000ff0000720c */ /* 0x000fe20003f25070 */
[----:B------:R1:W-:Y:S04]  /*4c00*/  LDGSTS.E.BYPASS.LTC128B.128 [R7+0xc100], [R20.64], !P5 ;  /* 0x0c10000014077fae */ /* 0x0003e8000e901d46 */
[----:B------:R1:W-:Y:S04]  /*4c10*/  LDGSTS.E.BYPASS.LTC128B.128 [R7+0xe100], [R12.64], !P4 ;  /* 0x0e1000000c077fae */ /* 0x0003e8000e101d46 */
[----:B------:R1:W-:Y:S04]  /*4c20*/  LDGSTS.E.BYPASS.LTC128B.128 [R7+0x10100], [R22.64], !P6 ;  /* 0x1010000016077fae */ /* 0x0003e8000f101d46 */
[----:B------:R1:W-:Y:S01]  /*4c30*/  LDGSTS.E.BYPASS.LTC128B.128.ZFILL [R7+0xd100], [R18.64], P1 ;  /* 0x0d10000012077fae */ /* 0x0003e20008941d46 */
[----:B------:R-:W-:-:S13]  /*4c40*/  ISETP.NE.U32.AND P1, PT, R11, RZ, PT ;  /* 0x000000ff0b00720c */ /* 0x000fda0003f25070 */
[----:B------:R1:W-:Y:S01]  /*4c50*/  LDGSTS.E.BYPASS.LTC128B.128.ZFILL [R7+0xf100], [R16.64], P1 ;  /* 0x0f10000010077fae */ /* 0x0003e20008941d46 */
[----:B------:R-:W-:-:S13]  /*4c60*/  ISETP.NE.U32.AND P1, PT, R146, RZ, PT ;  /* 0x000000ff9200720c */ /* 0x000fda0003f25070 */
[----:B------:R1:W-:Y:S02]  /*4c70*/  LDGSTS.E.BYPASS.LTC128B.128.ZFILL [R7+0x11100], [R14.64], P1 ;  /* 0x111000000e077fae */ /* 0x0003e40008941d46 */
.L_x_1536:
[----:B------:R-:W-:Y:S01]  /*4c80*/  IADD3 R219, R147, -0x2, RZ ;  /* 0xfffffffe93db7810 */ /* 0x000fe20007ffe0ff */
[----:B------:R-:W0:Y:S03]  /*4c90*/  LDGDEPBAR ;  /* 0x00000000000079af */ /* 0x000e260000000000 */
[----:B------:R-:W-:-:S13]  /*4ca0*/  ISETP.GE.AND P1, PT, R219, R196, PT ;  /* 0x000000c4db00720c */ /* 0x000fda0003f26270 */
[----:B------:R-:W-:Y:S05]  /*4cb0*/  @!P1 BRA `(.L_x_1537) ;  /* 0x0000305000009947 */ /* 0x000fea0003800000 */
[C---:B------:R-:W-:Y:S01]  /*4cc0*/  SHF.L.U64.HI R216, R134.reuse, 0x1, R145 ;  /* 0x0000000186d87819 */ /* 0x040fe20000010291 */
[----:B------:R-:W-:Y:S01]  /*4cd0*/  IMAD.SHL.U32 R215, R134, 0x2, RZ ;  /* 0x0000000286d77824 */ /* 0x000fe200078e00ff */
[----:B------:R-:W-:Y:S01]  /*4ce0*/  MOV R134, 0x20 ;  /* 0x0000002000867802 */ /* 0x000fe20000000f00 */
[C---:B------:R-:W-:Y:S01]  /*4cf0*/  IMAD.SHL.U32 R205, R2.reuse, 0x2, RZ ;  /* 0x0000000202cd7824 */ /* 0x040fe200078e00ff */
[----:B------:R-:W-:Y:S01]  /*4d00*/  SHF.L.U64.HI R214, R2, 0x1, R133 ;  /* 0x0000000102d67819 */ /* 0x000fe20000010285 */
[----:B------:R-:W-:Y:S01]  /*4d10*/  IMAD.MOV.U32 R0, RZ, RZ, R3 ;  /* 0x000000ffff007224 */ /* 0x000fe200078e0003 */
[----:B------:R-:W-:Y:S01]  /*4d20*/  MOV R133, R132 ;  /* 0x0000008400857202 */ /* 0x000fe20000000f00 */
[----:B------:R-:W-:Y:S01]  /*4d30*/  IMAD.MOV.U32 R217, RZ, RZ, RZ ;  /* 0x000000ffffd97224 */ /* 0x000fe200078e00ff */
[----:B------:R-:W-:Y:S01]  /*4d40*/  SEL R134, R134, 0xffffffe0, !P0 ;  /* 0xffffffe086867807 */ /* 0x000fe20004000000 */
[----:B------:R-:W-:Y:S02]  /*4d50*/  UMOV UR5, 0x1 ;  /* 0x0000000100057882 */ /* 0x000fe40000000000 */
.L_x_1540:
[----:B------:R-:W-:Y:S04]  /*4d60*/  DEPBAR.LE SB0, 0x2 ;  /* 0x000080800000791a */ /* 0x000fe80000000000 */
[----:B------:R-:W-:Y:S01]  /*4d70*/  BAR.SYNC.DEFER_BLOCKING 0x0 ;  /* 0x0000000000007b1d */ /* 0x000fe20000010000 */
[----:B------:R-:W-:Y:S01]  /*4d80*/  UIMAD UR4, UR5, 0x6000, URZ ;  /* 0x00006000050478a4 */ /* 0x000fe2000f8e023f */
[----:B------:R-:W-:Y:S05]  /*4d90*/  ISETP.GE.AND P0, PT, R196, R219, PT ;  /* 0x000000dbc400720c */ /* 0x000fea0003f06270 */
[----:B------:R-:W-:Y:S05]  /*4da0*/  IADD3 R180, R190, UR4, RZ ;  /* 0x00000004beb47c10 */ /* 0x000fea000fffe0ff */
[----:B------:R-:W-:Y:S01]  /*4db0*/  IMAD.IADD R132, R134, 0x1, R180 ;  /* 0x0000000186847824 */ /* 0x000fe200078e02b4 */
[----:B------:R2:W3:Y:S04]  /*4dc0*/  LDSM.16.M88.4 R136, [R192] ;  /* 0x00000000c088783b */ /* 0x0004e80000000200 */
[----:B------:R2:W4:Y:S04]  /*4dd0*/  LDSM.16.M88.4 R140, [R190+UR4+0xc100] ;  /* 0x00c10004be8c783b */ /* 0x0005280008000200 */
[----:B-1----:R2:W1:Y:S04]  /*4de0*/  LDSM.16.M88.4 R144, [R190+UR4+0xc900] ;  /* 0x00c90004be90783b */ /* 0x0024680008000200 */
[----:B------:R2:W1:Y:S04]  /*4df0*/  LDSM.16.M88.4 R148, [R190+UR4+0xd100] ;  /* 0x00d10004be94783b */ /* 0x0004680008000200 */
[----:B------:R2:W1:Y:S04]  /*4e00*/  LDSM.16.M88.4 R152, [R190+UR4+0xd900] ;  /* 0x00d90004be98783b */ /* 0x0004680008000200 */
[----:B------:R2:W1:Y:S04]  /*4e10*/  LDSM.16.M88.4 R156, [R188] ;  /* 0x00000000bc9c783b */ /* 0x0004680000000200 */
[----:B------:R2:W1:Y:S04]  /*4e20*/  LDSM.16.M88.4 R160, [R132+0xc100] ;  /* 0x00c1000084a0783b */ /* 0x0004680000000200 */
[----:B------:R2:W1:Y:S04]  /*4e30*/  LDSM.16.M88.4 R164, [R132+0xc900] ;  /* 0x00c9000084a4783b */ /* 0x0004680000000200 */
[----:B------:R2:W1:Y:S04]  /*4e40*/  LDSM.16.M88.4 R168, [R132+0xd100] ;  /* 0x00d1000084a8783b */ /* 0x0004680000000200 */
[----:B------:R2:W1:Y:S01]  /*4e50*/  LDSM.16.M88.4 R172, [R132+0xd900] ;  /* 0x00d9000084ac783b */ /* 0x0004620000000200 */
[----:B------:R-:W-:-:S05]  /*4e60*/  @P0 BRA `(.L_x_1538) ;  /* 0x0000030000000947 */ /* 0x000fca0003800000 */
[----:B------:R-:W-:Y:S01]  /*4e70*/  SHF.R.S32.HI R3, RZ, 0x1f, R200 ;  /* 0x0000001fff037819 */ /* 0x000fe200000114c8 */
[----:B------:R-:W-:Y:S01]  /*4e80*/  IMAD.WIDE.U32 R4, R200, c[0x0][0x208], RZ ;  /* 0x00008200c8047a25 */ /* 0x000fe200078e00ff */
[----:B------:R-:W-:Y:S03]  /*4e90*/  SHF.R.S32.HI R2, RZ, 0x1f, R199 ;  /* 0x0000001fff027819 */ /* 0x000fe600000114c7 */
[----:B------:R-:W-:Y:S02]  /*4ea0*/  IMAD R3, R3, c[0x0][0x208], RZ ;  /* 0x0000820003037a24 */ /* 0x000fe400078e02ff */
[----:B------:R-:W-:Y:S02]  /*4eb0*/  IMAD R2, R2, c[0x0][0x218], RZ ;  /* 0x0000860002027a24 */ /* 0x000fe400078e02ff */
[----:B------:R-:W-:Y:S02]  /*4ec0*/  IMAD R3, R200, c[0x0][0x20c], R3 ;  /* 0x00008300c8037a24 */ /* 0x000fe400078e0203 */
[----:B------:R-:W-:Y:S02]  /*4ed0*/  IMAD R2, R199, c[0x0][0x21c], R2 ;  /* 0x00008700c7027a24 */ /* 0x000fe400078e0202 */
[----:B------:R-:W-:Y:S04]  /*4ee0*/  IMAD.IADD R5, R5, 0x1, R3 ;  /* 0x0000000105057824 */ /* 0x000fe800078e0203 */
[----:B------:R-:W-:Y:S05]  /*4ef0*/  IMAD.WIDE.U32 R4, R199, c[0x0][0x218], R4 ;  /* 0x00008600c7047a25 */ /* 0x000fea00078e0004 */
[----:B------:R-:W-:Y:S02]  /*4f00*/  IADD3 R3, P0, R206, R4, RZ ;  /* 0x00000004ce037210 */ /* 0x000fe40007f1e0ff */
[----:B------:R-:W-:Y:S02]  /*4f10*/  SEL R4, RZ, 0x10, P5 ;  /* 0x00000010ff047807 */ /* 0x000fe40002800000 */
[----:B------:R-:W-:Y:S02]  /*4f20*/  IADD3.X R2, R193, R5, R2, P0, !PT ;  /* 0x00000005c1027210 */ /* 0x000fe400007fe402 */
[C---:B-1----:R-:W-:Y:S02]  /*4f30*/  LEA R14, P0, R3.reuse, c[0x0][0x1f8], 0x1 ;  /* 0x00007e00030e7a11 */ /* 0x042fe400078008ff */
[C---:B------:R-:W-:Y:S02]  /*4f40*/  IADD3 R5, -R4.reuse, 0x10, RZ ;  /* 0x0000001004057810 */ /* 0x040fe40007ffe1ff */
[----:B------:R-:W-:Y:S01]  /*4f50*/  LEA.HI.X R10, R3, c[0x0][0x1fc], R2, 0x1, P0 ;  /* 0x00007f00030a7a11 */ /* 0x000fe200000f0c02 */
[----:B------:R-:W1:Y:S01]  /*4f60*/  SHFL.IDX PT, R7, R14, 0x1, 0x181f ;  /* 0x00381f000e077f89 */ /* 0x000e6200000e0000 */
[----:B------:R-:W-:Y:S02]  /*4f70*/  SEL R3, RZ, 0x10, P4 ;  /* 0x00000010ff037807 */ /* 0x000fe40002000000 */
[----:B------:R-:W-:Y:S01]  /*4f80*/  ISETP.NE.U32.AND P2, PT, R4, RZ, PT ;  /* 0x000000ff0400720c */ /* 0x000fe20003f45070 */
[----:B------:R-:W5:Y:S01]  /*4f90*/  SHFL.IDX PT, R9, R10, 0x1, 0x181f ;  /* 0x00381f000a097f89 */ /* 0x000f6200000e0000 */
[----:B------:R-:W-:Y:S02]  /*4fa0*/  LOP3.LUT R5, R5, 0xf, RZ, 0xc0, !PT ;  /* 0x0000000f05057812 */ /* 0x000fe400078ec0ff */
[----:B------:R-:W-:Y:S01]  /*4fb0*/  SEL R2, RZ, 0x10, P6 ;  /* 0x00000010ff027807 */ /* 0x000fe20003000000 */
[----:B------:R2:W4:Y:S01]  /*4fc0*/  SHFL.IDX PT, R8, R14, RZ, 0x181f ;  /* 0x00181fff0e087589 */ /* 0x00052200000e0000 */
[----:B------:R-:W-:Y:S03]  /*4fd0*/  IADD3 R6, -R3, 0x10, RZ ;  /* 0x0000001003067810 */ /* 0x000fe60007ffe1ff */
[----:B------:R-:W3:Y:S01]  /*4fe0*/  SHFL.IDX PT, R11, R10, RZ, 0x181f ;  /* 0x00181fff0a0b7589 */ /* 0x000ee200000e0000 */
[----:B------:R-:W-:Y:S02]  /*4ff0*/  LOP3.LUT R6, R6, 0xf, RZ, 0xc0, !PT ;  /* 0x0000000f06067812 */ /* 0x000fe400078ec0ff */
[----:B-1----:R-:W-:Y:S02]  /*5000*/  IADD3 R12, P1, P0, R5, R7, R212 ;  /* 0x00000007050c7210 */ /* 0x002fe4000783e0d4 */
[----:B------:R-:W-:Y:S02]  /*5010*/  IADD3 R5, -R2, 0x10, RZ ;  /* 0x0000001002057810 */ /* 0x000fe40007ffe1ff */
[----:B-----5:R-:W-:Y:S02]  /*5020*/  IADD3.X R13, RZ, R9, R213, P1, P0 ;  /* 0x00000009ff0d7210 */ /* 0x020fe40000fe04d5 */
[----:B--2---:R-:W-:Y:S02]  /*5030*/  IADD3 R14, P1, P0, R6, R7, R215 ;  /* 0x00000007060e7210 */ /* 0x004fe4000783e0d7 */
[----:B------:R-:W-:Y:S01]  /*5040*/  LOP3.LUT R6, R5, 0xf, RZ, 0xc0, !PT ;  /* 0x0000000f05067812 */ /* 0x000fe200078ec0ff */
[----:B------:R-:W-:Y:S01]  /*5050*/  IMAD R5, R217, 0x6000, R198 ;  /* 0x00006000d9057824 */ /* 0x000fe200078e02c6 */
[----:B------:R-:W-:Y:S02]  /*5060*/  IADD3.X R15, RZ, R9, R216, P1, P0 ;  /* 0x00000009ff0f7210 */ /* 0x000fe40000fe04d8 */
[----:B------:R-:W-:Y:S04]  /*5070*/  IADD3 R6, P1, P0, R6, R7, R205 ;  /* 0x0000000706067210 */ /* 0x000fe8000783e0cd */
[----:B------:R-:W-:Y:S02]  /*5080*/  IADD3.X R7, RZ, R9, R214, P1, P0 ;  /* 0x00000009ff077210 */ /* 0x000fe40000fe04d6 */
[----:B----4-:R-:W-:Y:S02]  /*5090*/  IADD3 R18, P1, R212, R8, RZ ;  /* 0x00000008d4127210 */ /* 0x010fe40007f3e0ff */
[C---:B------:R-:W-:Y:S03]  /*50a0*/  IADD3 R16, P0, R8.reuse, R215, RZ ;  /* 0x000000d708107210 */ /* 0x040fe60007f1e0ff */
[----:B---3--:R-:W-:Y:S01]  /*50b0*/  IMAD.X R19, R213, 0x1, R11, P1 ;  /* 0x00000001d5137824 */ /* 0x008fe200008e060b */
[----:B------:R-:W-:Y:S01]  /*50c0*/  ISETP.NE.U32.AND P1, PT, R3, RZ, PT ;  /* 0x000000ff0300720c */ /* 0x000fe20003f25070 */
[C---:B------:R-:W-:Y:S01]  /*50d0*/  IMAD.X R17, R11.reuse, 0x1, R216, P0 ;  /* 0x000000010b117824 */ /* 0x040fe200000e06d8 */
[----:B------:R-:W-:Y:S02]  /*50e0*/  IADD3 R8, P0, R8, R205, RZ ;  /* 0x000000cd08087210 */ /* 0x000fe40007f1e0ff */
[----:B------:R1:W-:Y:S03]  /*50f0*/  LDGSTS.E.BYPASS.LTC128B.128 [R5], [R18.64], !P5 ;  /* 0x0000000012057fae */ /* 0x0003e6000e901d46 */
[----:B------:R-:W-:Y:S01]  /*5100*/  IMAD.X R9, R11, 0x1, R214, P0 ;  /* 0x000000010b097824 */ /* 0x000fe200000e06d6 */
[----:B------:R1:W-:Y:S01]  /*5110*/  LDGSTS.E.BYPASS.LTC128B.128 [R5+0x2000], [R16.64], !P4 ;  /* 0x0200000010057fae */ /* 0x0003e2000e101d46 */
[----:B------:R-:W-:Y:S03]  /*5120*/  ISETP.NE.U32.AND P0, PT, R2, RZ, PT ;  /* 0x000000ff0200720c */ /* 0x000fe60003f05070 */
[----:B------:R1:W-:Y:S04]  /*5130*/  LDGSTS.E.BYPASS.LTC128B.128 [R5+0x4000], [R8.64], !P6 ;  /* 0x0400000008057fae */ /* 0x0003e8000f101d46 */
[----:B------:R1:W-:Y:S04]  /*5140*/  LDGSTS.E.BYPASS.LTC128B.128.ZFILL [R5+0x1000], [R12.64], P2 ;  /* 0x010000000c057fae */ /* 0x0003e80009141d46 */
[----:B------:R1:W-:Y:S04]  /*5150*/  LDGSTS.E.BYPASS.LTC128B.128.ZFILL [R5+0x3000], [R14.64], P1 ;  /* 0x030000000e057fae */ /* 0x0003e80008941d46 */
[----:B------:R1:W-:Y:S02]  /*5160*/  LDGSTS.E.BYPASS.LTC128B.128.ZFILL [R5+0x5000], [R6.64], P0 ;  /* 0x0500000006057fae */ /* 0x0003e40008141d46 */
.L_x_1538:
[C---:B-1-34-:R-:W-:Y:S01]  /*5170*/  HMMA.16816.F32.BF16 R4, R136.reuse, R140, RZ ;  /* 0x0000008c8804723c */ /* 0x05afe200000418ff */
[----:B------:R-:W0:Y:S02]  /*5180*/  LDGDEPBAR ;  /* 0x00000000000079af */ /* 0x000e240000000000 */
[----:B------:R-:W-:Y:S02]  /*5190*/  ISETP.GE.AND P1, PT, R217, 0x1, PT ;  /* 0x00000001d900780c */ /* 0x000fe40003f26270 */
[C---:B------:R-:W-:Y:S02]  /*51a0*/  IADD3 R191, R187.reuse, R180, RZ ;  /* 0x000000b4bbbf7210 */ /* 0x040fe40007ffe0ff */
[----:B------:R-:W-:Y:S01]  /*51b0*/  IADD3 R2, R187, R132, RZ ;  /* 0x00000084bb027210 */ /* 0x000fe20007ffe0ff */
[C---:B------:R-:W-:Y:S01]  /*51c0*/  HMMA.16816.F32.BF16 R8, R136.reuse, R142, RZ ;  /* 0x0000008e8808723c */ /* 0x040fe200000418ff */
[----:B------:R-:W-:Y:S03]  /*51d0*/  LDSM.16.M88.4 R140, [R186] ;  /* 0x00000000ba8c783b */ /* 0x000fe60000000200 */
[----:B------:R-:W-:Y:S02]  /*51e0*/  IADD3 R3, R134, R180, R187 ;  /* 0x000000b486037210 */ /* 0x000fe40007ffe0bb */
[----:B------:R-:W-:Y:S02]  /*51f0*/  IADD3 R217, R217, 0x1, RZ ;  /* 0x00000001d9d97810 */ /* 0x000fe40007ffe0ff */
[C---:B------:R-:W-:Y:S01]  /*5200*/  HMMA.16816.F32.BF16 R12, R136.reuse, R144, RZ ;  /* 0x00000090880c723c */ /* 0x040fe200000418ff */
[----:B------:R-:W-:Y:S03]  /*5210*/  LDSM.16.M88.4 R176, [R191+0xe100] ;  /* 0x00e10000bfb0783b */ /* 0x000fe60000000200 */
[----:B------:R-:W-:Y:S04]  /*5220*/  SEL R217, R217, RZ, !P1 ;  /* 0x000000ffd9d97207 */ /* 0x000fe80004800000 */
[C---:B------:R-:W-:Y:S01]  /*5230*/  HMMA.16816.F32.BF16 R16, R136.reuse, R146, RZ ;  /* 0x000000928810723c */ /* 0x040fe200000418ff */
[----:B------:R-:W1:Y:S07]  /*5240*/  LDSM.16.M88.4 R144, [R191+0xc100] ;  /* 0x00c10000bf90783b */ /* 0x000e6e0000000200 */
[C---:B------:R-:W-:Y:S01]  /*5250*/  HMMA.16816.F32.BF16 R20, R136.reuse, R148, RZ ;  /* 0x000000948814723c */ /* 0x040fe200000418ff */
[----:B------:R-:W-:Y:S07]  /*5260*/  LDSM.16.M88.4 R180, [R190+UR4+0x10100] ;  /* 0x01010004beb4783b */ /* 0x000fee0008000200 */
[C---:B------:R-:W-:Y:S01]  /*5270*/  HMMA.16816.F32.BF16 R24, R136.reuse, R150, RZ ;  /* 0x000000968818723c */ /* 0x040fe200000418ff */
[----:B------:R-:W-:Y:S07]  /*5280*/  LDSM.16.M88.4 R148, [R191+0xd100] ;  /* 0x00d10000bf94783b */ /* 0x000fee0000000200 */
[C---:B------:R-:W-:Y:S08]  /*5290*/  HMMA.16816.F32.BF16 R28, R136.reuse, R152, RZ ;  /* 0x00000098881c723c */ /* 0x040ff000000418ff */
[----:B------:R-:W-:Y:S01]  /*52a0*/  HMMA.16816.F32.BF16 R32, R136, R154, RZ ;  /* 0x0000009a8820723c */ /* 0x000fe200000418ff */
[----:B------:R-:W3:Y:S07]  /*52b0*/  LDSM.16.M88.4 R136, [R191+0xc900] ;  /* 0x00c90000bf88783b */ /* 0x000eee0000000200 */
[C---:B------:R-:W-:Y:S01]  /*52c0*/  HMMA.16816.F32.BF16 R4, R156.reuse, R160, R4 ;  /* 0x000000a09c04723c */ /* 0x040fe20000041804 */
[----:B------:R-:W4:Y:S07]  /*52d0*/  LDSM.16.M88.4 R152, [R191+0xd900] ;  /* 0x00d90000bf98783b */ /* 0x000f2e0000000200 */
[C---:B------:R-:W-:Y:S01]  /*52e0*/  HMMA.16816.F32.BF16 R8, R156.reuse, R162, R8 ;  /* 0x000000a29c08723c */ /* 0x040fe20000041808 */
[----:B------:R-:W-:Y:S07]  /*52f0*/  LDSM.16.M88.4 R160, [R185] ;  /* 0x00000000b9a0783b */ /* 0x000fee0000000200 */
[C---:B------:R-:W-:Y:S08]  /*5300*/  HMMA.16816.F32.BF16 R12, R156.reuse, R164, R12 ;  /* 0x000000a49c0c723c */ /* 0x040ff0000004180c */
[C---:B------:R-:W-:Y:S01]  /*5310*/  HMMA.16816.F32.BF16 R16, R156.reuse, R166, R16 ;  /* 0x000000a69c10723c */ /* 0x040fe20000041810 */
[----:B------:R-:W5:Y:S07]  /*5320*/  LDSM.16.M88.4 R164, [R2+0xc100] ;  /* 0x00c1000002a4783b */ /* 0x000f6e0000000200 */
[C---:B------:R-:W-:Y:S08]  /*5330*/  HMMA.16816.F32.BF16 R20, R156.reuse, R168, R20 ;  /* 0x000000a89c14723c */ /* 0x040ff00000041814 */
[C---:B------:R-:W-:Y:S01]  /*5340*/  HMMA.16816.F32.BF16 R24, R156.reuse, R170, R24 ;  /* 0x000000aa9c18723c */ /* 0x040fe20000041818 */
[----:B------:R-:W-:Y:S07]  /*5350*/  LDSM.16.M88.4 R168, [R132+0xe100] ;  /* 0x00e1000084a8783b */ /* 0x000fee0000000200 */
[C---:B------:R-:W-:Y:S08]  /*5360*/  HMMA.16816.F32.BF16 R28, R156.reuse, R172, R28 ;  /* 0x000000ac9c1c723c */ /* 0x040ff0000004181c */
[----:B------:R-:W-:Y:S01]  /*5370*/  HMMA.16816.F32.BF16 R32, R156, R174, R32 ;  /* 0x000000ae9c20723c */ /* 0x000fe20000041820 */
[----:B------:R-:W2:Y:S07]  /*5380*/  LDSM.16.M88.4 R156, [R2+0xc900] ;  /* 0x00c90000029c783b */ /* 0x000eae0000000200 */
[C---:B-1----:R-:W-:Y:S01]  /*5390*/  HMMA.16816.F32.BF16 R4, R140.reuse, R144, R4 ;  /* 0x000000908c04723c */ /* 0x042fe20000041804 */
[----:B------:R-:W-:Y:S07]  /*53a0*/  LDSM.16.M88.4 R172, [R132+0xe900] ;  /* 0x00e9000084ac783b */ /* 0x000fee0000000200 */
[C---:B------:R-:W-:Y:S01]  /*53b0*/  HMMA.16816.F32.BF16 R8, R140.reuse, R146, R8 ;  /* 0x000000928c08723c */ /* 0x040fe20000041808 */
[----:B------:R-:W1:Y:S07]  /*53c0*/  LDSM.16.M88.4 R144, [R2+0xd100] ;  /* 0x00d100000290783b */ /* 0x000e6e0000000200 */
[C---:B---3--:R-:W-:Y:S08]  /*53d0*/  HMMA.16816.F32.BF16 R12, R140.reuse, R136, R12 ;  /* 0x000000888c0c723c */ /* 0x048ff0000004180c */
[C---:B------:R-:W-:Y:S01]  /*53e0*/  HMMA.16816.F32.BF16 R16, R140.reuse, R138, R16 ;  /* 0x0000008a8c10723c */ /* 0x040fe20000041810 */
[----:B------:R-:W3:Y:S07]  /*53f0*/  LDSM.16.M88.4 R136, [R2+0xd900] ;  /* 0x00d900000288783b */ /* 0x000eee0000000200 */
[C---:B------:R-:W-:Y:S08]  /*5400*/  HMMA.16816.F32.BF16 R20, R140.reuse, R148, R20 ;  /* 0x000000948c14723c */ /* 0x040ff00000041814 */
[C---:B------:R-:W-:Y:S01]  /*5410*/  HMMA.16816.F32.BF16 R24, R140.reuse, R150, R24 ;  /* 0x000000968c18723c */ /* 0x040fe20000041818 */
[----:B------:R-:W-:Y:S07]  /*5420*/  LDSM.16.M88.4 R148, [R190+UR4+0xe100] ;  /* 0x00e10004be94783b */ /* 0x000fee0008000200 */
[C---:B----4-:R-:W-:Y:S08]  /*5430*/  HMMA.16816.F32.BF16 R28, R140.reuse, R152, R28 ;  /* 0x000000988c1c723c */ /* 0x050ff0000004181c */
[----:B------:R-:W-:Y:S01]  /*5440*/  HMMA.16816.F32.BF16 R32, R140, R154, R32 ;  /* 0x0000009a8c20723c */ /* 0x000fe20000041820 */
[----:B------:R-:W4:Y:S07]  /*5450*/  LDSM.16.M88.4 R140, [R192+0x4000] ;  /* 0x00400000c08c783b */ /* 0x000f2e0000000200 */
[C---:B-----5:R-:W-:Y:S01]  /*5460*/  HMMA.16816.F32.BF16 R4, R160.reuse, R164, R4 ;  /* 0x000000a4a004723c */ /* 0x060fe20000041804 */
[----:B------:R-:W5:Y:S07]  /*5470*/  LDSM.16.M88.4 R152, [R190+UR4+0xe900] ;  /* 0x00e90004be98783b */ /* 0x000f6e0008000200 */
[C---:B------:R-:W-:Y:S01]  /*5480*/  HMMA.16816.F32.BF16 R8, R160.reuse, R166, R8 ;  /* 0x000000a6a008723c */ /* 0x040fe20000041808 */
[----:B------:R-:W-:Y:S07]  /*5490*/  LDSM.16.M88.4 R164, [R190+UR4+0xf900] ;  /* 0x00f90004bea4783b */ /* 0x000fee0008000200 */
[C---:B--2---:R-:W-:Y:S08]  /*54a0*/  HMMA.16816.F32.BF16 R12, R160.reuse, R156, R12 ;  /* 0x0000009ca00c723c */ /* 0x044ff0000004180c */
[C---:B------:R-:W-:Y:S01]  /*54b0*/  HMMA.16816.F32.BF16 R16, R160.reuse, R158, R16 ;  /* 0x0000009ea010723c */ /* 0x040fe20000041810 */
[----:B------:R-:W2:Y:S07]  /*54c0*/  LDSM.16.M88.4 R156, [R190+UR4+0xf100] ;  /* 0x00f10004be9c783b */ /* 0x000eae0008000200 */
[C---:B-1----:R-:W-:Y:S08]  /*54d0*/  HMMA.16816.F32.BF16 R20, R160.reuse, R144, R20 ;  /* 0x00000090a014723c */ /* 0x042ff00000041814 */
[C---:B------:R-:W-:Y:S01]  /*54e0*/  HMMA.16816.F32.BF16 R24, R160.reuse, R146, R24 ;  /* 0x00000092a018723c */ /* 0x040fe20000041818 */
[----:B------:R-:W1:Y:S07]  /*54f0*/  LDSM.16.M88.4 R144, [R188+0x4000] ;  /* 0x00400000bc90783b */ /* 0x000e6e0000000200 */
[C---:B---3--:R-:W-:Y:S08]  /*5500*/  HMMA.16816.F32.BF16 R28, R160.reuse, R136, R28 ;  /* 0x00000088a01c723c */ /* 0x048ff0000004181c */
[----:B------:R-:W-:Y:S01]  /*5510*/  HMMA.16816.F32.BF16 R32, R160, R138, R32 ;  /* 0x0000008aa020723c */ /* 0x000fe20000041820 */
[----:B------:R-:W3:Y:S07]  /*5520*/  LDSM.16.M88.4 R136, [R132+0xf100] ;  /* 0x00f100008488783b */ /* 0x000eee0000000200 */
[C---:B----4-:R-:W-:Y:S01]  /*5530*/  HMMA.16816.F32.BF16 R4, R140.reuse, R148, R4 ;  /* 0x000000948c04723c */ /* 0x050fe20000041804 */
[----:B------:R-:W-:Y:S07]  /*5540*/  LDSM.16.M88.4 R160, [R186+0x4000] ;  /* 0x00400000baa0783b */ /* 0x000fee0000000200 */
[C---:B------:R-:W-:Y:S01]  /*5550*/  HMMA.16816.F32.BF16 R8, R140.reuse, R150, R8 ;  /* 0x000000968c08723c */ /* 0x040fe20000041808 */
[----:B------:R-:W4:Y:S07]  /*5560*/  LDSM.16.M88.4 R148, [R132+0xf900] ;  /* 0x00f900008494783b */ /* 0x000f2e0000000200 */
[C---:B-----5:R-:W-:Y:S08]  /*5570*/  HMMA.16816.F32.BF16 R12, R140.reuse, R152, R12 ;  /* 0x000000988c0c723c */ /* 0x060ff0000004180c */
[C---:B------:R-:W-:Y:S01]  /*5580*/  HMMA.16816.F32.BF16 R16, R140.reuse, R154, R16 ;  /* 0x0000009a8c10723c */ /* 0x040fe20000041810 */
[----:B------:R-:W-:Y:S07]  /*5590*/  LDSM.16.M88.4 R152, [R191+0xf100] ;  /* 0x00f10000bf98783b */ /* 0x000fee0000000200 */
[C---:B--2---:R-:W-:Y:S08]  /*55a0*/  HMMA.16816.F32.BF16 R20, R140.reuse, R156, R20 ;  /* 0x0000009c8c14723c */ /* 0x044ff00000041814 */
        /* <DEDUP_REMOVED lines=9> */
[C---:B------:R-:W-:Y:S08]  /*5640*/  HMMA.16816.F32.BF16 R12, R144.reuse, R172, R12 ;  /* 0x000000ac900c723c */ /* 0x040ff0000004180c */
[C---:B------:R-:W-:Y:S01]  /*5650*/  HMMA.16816.F32.BF16 R16, R144.reuse, R174, R16 ;  /* 0x000000ae9010723c */ /* 0x040fe20000041810 */
[----:B------:R-:W-:Y:S07]  /*5660*/  LDSM.16.M88.4 R172, [R192+0x8000] ;  /* 0x00800000c0ac783b */ /* 0x000fee0000000200 */
[C---:B---3--:R-:W-:Y:S08]  /*5670*/  HMMA.16816.F32.BF16 R20, R144.reuse, R136, R20 ;  /* 0x000000889014723c */ /* 0x048ff00000041814 */
[C---:B------:R-:W-:Y:S01]  /*5680*/  HMMA.16816.F32.BF16 R24, R144.reuse, R138, R24 ;  /* 0x0000008a9018723c */ /* 0x040fe20000041818 */
[----:B------:R-:W3:Y:S07]  /*5690*/  LDSM.16.M88.4 R136, [R3+0xe900] ;  /* 0x00e900000388783b */ /* 0x000eee0000000200 */
[C---:B----4-:R-:W-:Y:S08]  /*56a0*/  HMMA.16816.F32.BF16 R28, R144.reuse, R148, R28 ;  /* 0x00000094901c723c */ /* 0x050ff0000004181c */
[----:B------:R-:W-:Y:S01]  /*56b0*/  HMMA.16816.F32.BF16 R32, R144, R150, R32 ;  /* 0x000000969020723c */ /* 0x000fe20000041820 */
[----:B------:R-:W4:Y:S07]  /*56c0*/  LDSM.16.M88.4 R144, [R3+0xf100] ;  /* 0x00f100000390783b */ /* 0x000f2e0000000200 */
[C---:B------:R-:W-:Y:S01]  /*56d0*/  HMMA.16816.F32.BF16 R4, R160.reuse, R176, R4 ;  /* 0x000000b0a004723c */ /* 0x040fe20000041804 */
[----:B------:R-:W5:Y:S07]  /*56e0*/  LDSM.16.M88.4 R148, [R3+0xf900] ;  /* 0x00f900000394783b */ /* 0x000f6e0000000200 */
[C---:B------:R-:W-:Y:S01]  /*56f0*/  HMMA.16816.F32.BF16 R8, R160.reuse, R178, R8 ;  /* 0x000000b2a008723c */ /* 0x040fe20000041808 */
[----:B------:R-:W-:Y:S07]  /*5700*/  LDSM.16.M88.4 R176, [R132+0x10100] ;  /* 0x0101000084b0783b */ /* 0x000fee0000000200 */
[C---:B--2---:R-:W-:Y:S08]  /*5710*/  HMMA.16816.F32.BF16 R12, R160.reuse, R140, R12 ;  /* 0x0000008ca00c723c */ /* 0x044ff0000004180c */
[C---:B------:R-:W-:Y:S01]  /*5720*/  HMMA.16816.F32.BF16 R16, R160.reuse, R142, R16 ;  /* 0x0000008ea010723c */ /* 0x040fe20000041810 */
[----:B------:R-:W2:Y:S07]  /*5730*/  LDSM.16.M88.4 R140, [R190+UR4+0x10900] ;  /* 0x01090004be8c783b */ /* 0x000eae0008000200 */
[C---:B------:R-:W-:Y:S08]  /*5740*/  HMMA.16816.F32.BF16 R20, R160.reuse, R152, R20 ;  /* 0x00000098a014723c */ /* 0x040ff00000041814 */
[C---:B------:R-:W-:Y:S01]  /*5750*/  HMMA.16816.F32.BF16 R24, R160.reuse, R154, R24 ;  /* 0x0000009aa018723c */ /* 0x040fe20000041818 */
[----:B------:R-:W2:Y:S07]  /*5760*/  LDSM.16.M88.4 R152, [R190+UR4+0x11100] ;  /* 0x01110004be98783b */ /* 0x000eae0008000200 */
[C---:B------:R-:W-:Y:S08]  /*5770*/  HMMA.16816.F32.BF16 R28, R160.reuse, R156, R28 ;  /* 0x0000009ca01c723c */ /* 0x040ff0000004181c */
[----:B------:R-:W-:Y:S01]  /*5780*/  HMMA.16816.F32.BF16 R32, R160, R158, R32 ;  /* 0x0000009ea020723c */ /* 0x000fe20000041820 */
[----:B------:R-:W2:Y:S07]  /*5790*/  LDSM.16.M88.4 R156, [R190+UR4+0x11900] ;  /* 0x01190004be9c783b */ /* 0x000eae0008000200 */
[C---:B-1----:R-:W-:Y:S01]  /*57a0*/  HMMA.16816.F32.BF16 R4, R164.reuse, R168, R4 ;  /* 0x000000a8a404723c */ /* 0x042fe20000041804 */
[----:B------:R-:W1:Y:S07]  /*57b0*/  LDSM.16.M88.4 R160, [R188+0x8000] ;  /* 0x00800000bca0783b */ /* 0x000e6e0000000200 */
[C---:B------:R-:W-:Y:S01]  /*57c0*/  HMMA.16816.F32.BF16 R8, R164.reuse, R170, R8 ;  /* 0x000000aaa408723c */ /* 0x040fe20000041808 */
[----:B------:R-:W-:Y:S07]  /*57d0*/  LDSM.16.M88.4 R168, [R191+0x10100] ;  /* 0x01010000bfa8783b */ /* 0x000fee0000000200 */
[C---:B---3--:R-:W-:Y:S08]  /*57e0*/  HMMA.16816.F32.BF16 R12, R164.reuse, R136, R12 ;  /* 0x00000088a40c723c */ /* 0x048ff0000004180c */
[C---:B------:R-:W-:Y:S01]  /*57f0*/  HMMA.16816.F32.BF16 R16, R164.reuse, R138, R16 ;  /* 0x0000008aa410723c */ /* 0x040fe20000041810 */
[----:B------:R-:W3:Y:S07]  /*5800*/  LDSM.16.M88.4 R136, [R132+0x10900] ;  /* 0x010900008488783b */ /* 0x000eee0000000200 */
        /* <DEDUP_REMOVED lines=10> */
[C---:B--2---:R-:W-:Y:S08]  /*58b0*/  HMMA.16816.F32.BF16 R12, R172.reuse, R140, R12 ;  /* 0x0000008cac0c723c */ /* 0x044ff0000004180c */
[C---:B------:R-:W-:Y:S01]  /*58c0*/  HMMA.16816.F32.BF16 R16, R172.reuse, R142, R16 ;  /* 0x0000008eac10723c */ /* 0x040fe20000041810 */
[----:B------:R-:W2:Y:S07]  /*58d0*/  LDSM.16.M88.4 R140, [R191+0x10900] ;  /* 0x01090000bf8c783b */ /* 0x000eae0000000200 */
[C---:B------:R-:W-:Y:S08]  /*58e0*/  HMMA.16816.F32.BF16 R20, R172.reuse, R152, R20 ;  /* 0x00000098ac14723c */ /* 0x040ff00000041814 */
[C---:B------:R-:W-:Y:S01]  /*58f0*/  HMMA.16816.F32.BF16 R24, R172.reuse, R154, R24 ;  /* 0x0000009aac18723c */ /* 0x040fe20000041818 */
[----:B------:R-:W2:Y:S07]  /*5900*/  LDSM.16.M88.4 R152, [R191+0x11100] ;  /* 0x01110000bf98783b */ /* 0x000eae0000000200 */
[C---:B------:R-:W-:Y:S08]  /*5910*/  HMMA.16816.F32.BF16 R28, R172.reuse, R156, R28 ;  /* 0x0000009cac1c723c */ /* 0x040ff0000004181c */
[----:B------:R-:W-:Y:S01]  /*5920*/  HMMA.16816.F32.BF16 R32, R172, R158, R32 ;  /* 0x0000009eac20723c */ /* 0x000fe20000041820 */
[----:B------:R-:W2:Y:S07]  /*5930*/  LDSM.16.M88.4 R156, [R191+0x11900] ;  /* 0x01190000bf9c783b */ /* 0x000eae0000000200 */
[C---:B-1----:R-:W-:Y:S01]  /*5940*/  HMMA.16816.F32.BF16 R4, R160.reuse, R176, R4 ;  /* 0x000000b0a004723c */ /* 0x042fe20000041804 */
[----:B------:R-:W1:Y:S07]  /*5950*/  LDSM.16.M88.4 R172, [R185+0x8000] ;  /* 0x00800000b9ac783b */ /* 0x000e6e0000000200 */
[C---:B------:R-:W-:Y:S08]  /*5960*/  HMMA.16816.F32.BF16 R8, R160.reuse, R178, R8 ;  /* 0x000000b2a008723c */ /* 0x040ff00000041808 */
[C---:B---3--:R-:W-:Y:S08]  /*5970*/  HMMA.16816.F32.BF16 R12, R160.reuse, R136, R12 ;  /* 0x00000088a00c723c */ /* 0x048ff0000004180c */
[C---:B------:R-:W-:Y:S01]  /*5980*/  HMMA.16816.F32.BF16 R16, R160.reuse, R138, R16 ;  /* 0x0000008aa010723c */ /* 0x040fe20000041810 */
[----:B------:R-:W3:Y:S07]  /*5990*/  LDSM.16.M88.4 R136, [R3+0x10900] ;  /* 0x010900000388783b */ /* 0x000eee0000000200 */
[C---:B----4-:R-:W-:Y:S08]  /*59a0*/  HMMA.16816.F32.BF16 R20, R160.reuse, R144, R20 ;  /* 0x00000090a014723c */ /* 0x050ff00000041814 */
[C---:B------:R-:W-:Y:S08]  /*59b0*/  HMMA.16816.F32.BF16 R24, R160.reuse, R146, R24 ;  /* 0x00000092a018723c */ /* 0x040ff00000041818 */
[C---:B-----5:R-:W-:Y:S08]  /*59c0*/  HMMA.16816.F32.BF16 R28, R160.reuse, R148, R28 ;  /* 0x00000094a01c723c */ /* 0x060ff0000004181c */
[----:B------:R-:W-:Y:S08]  /*59d0*/  HMMA.16816.F32.BF16 R32, R160, R150, R32 ;  /* 0x00000096a020723c */ /* 0x000ff00000041820 */
[C---:B------:R-:W-:Y:S08]  /*59e0*/  HMMA.16816.F32.BF16 R4, R164.reuse, R168, R4 ;  /* 0x000000a8a404723c */ /* 0x040ff00000041804 */
[C---:B------:R-:W-:Y:S08]  /*59f0*/  HMMA.16816.F32.BF16 R8, R164.reuse, R170, R8 ;  /* 0x000000aaa408723c */ /* 0x040ff00000041808 */
[C---:B--2---:R-:W-:Y:S08]  /*5a00*/  HMMA.16816.F32.BF16 R12, R164.reuse, R140, R12 ;  /* 0x0000008ca40c723c */ /* 0x044ff0000004180c */
[C---:B------:R-:W-:Y:S01]  /*5a10*/  HMMA.16816.F32.BF16 R16, R164.reuse, R142, R16 ;  /* 0x0000008ea410723c */ /* 0x040fe20000041810 */
[----:B------:R-:W2:Y:S07]  /*5a20*/  LDSM.16.M88.4 R140, [R3+0x11100] ;  /* 0x01110000038c783b */ /* 0x000eae0000000200 */
        /* <DEDUP_REMOVED lines=8> */
[----:B------:R-:W1:Y:S01]  /*5ab0*/  LDSM.16.M88.4 R136, [R3+0x11900] ;  /* 0x011900000388783b */ /* 0x000e620000000200 */
[----:B------:R-:W-:Y:S04]  /*5ac0*/  DEPBAR.LE SB0, 0x2 ;  /* 0x000080800000791a */ /* 0x000fe80000000000 */
[----:B------:R-:W-:Y:S02]  /*5ad0*/  FMUL.FTZ R170, R4, c[0x0][0x320] ;  /* 0x0000c80004aa7a20 */ /* 0x000fe40000410000 */
[C---:B--2---:R-:W-:Y:S04]  /*5ae0*/  HMMA.16816.F32.BF16 R20, R172.reuse, R140, R20 ;  /* 0x0000008cac14723c */ /* 0x044fe80000041814 */
[----:B------:R-:W2:Y:S01]  /*5af0*/  MUFU.TANH R170, R170 ;  /* 0x000000aa00aa7308 */ /* 0x000ea20000002400 */
[----:B------:R-:W-:Y:S01]  /*5b00*/  FMUL.FTZ R155, R5, c[0x0][0x320] ;  /* 0x0000c800059b7a20 */ /* 0x000fe20000410000 */
[----:B------:R-:W-:Y:S01]  /*5b10*/  BAR.SYNC.DEFER_BLOCKING 0x0 ;  /* 0x0000000000007b1d */ /* 0x000fe20000010000 */
[----:B------:R-:W-:Y:S01]  /*5b20*/  FMUL.FTZ R169, R6, c[0x0][0x320] ;  /* 0x0000c80006a97a20 */ /* 0x000fe20000410000 */
[C---:B------:R-:W-:Y:S04]  /*5b30*/  HMMA.16816.F32.BF16 R24, R172.reuse, R142, R24 ;  /* 0x0000008eac18723c */ /* 0x040fe80000041818 */
[----:B------:R-:W-:Y:S02]  /*5b40*/  FMUL.FTZ R171, R8, c[0x0][0x320] ;  /* 0x0000c80008ab7a20 */ /* 0x000fe40000410000 */
[----:B------:R-:W-:Y:S02]  /*5b50*/  FMUL.FTZ R168, R7, c[0x0][0x320] ;  /* 0x0000c80007a87a20 */ /* 0x000fe40000410000 */
[----:B------:R-:W-:Y:S04]  /*5b60*/  FMUL.FTZ R229, R9, c[0x0][0x320] ;  /* 0x0000c80009e57a20 */ /* 0x000fe80000410000 */
[----:B------:R-:W-:Y:S02]  /*5b70*/  FMUL.FTZ R228, R10, c[0x0][0x320] ;  /* 0x0000c8000ae47a20 */ /* 0x000fe40000410000 */
[----:B------:R-:W-:Y:S02]  /*5b80*/  FMUL.FTZ R178, R11, c[0x0][0x320] ;  /* 0x0000c8000bb27a20 */ /* 0x000fe40000410000 */
[----:B------:R-:W-:Y:S02]  /*5b90*/  FMUL.FTZ R177, R12, c[0x0][0x320] ;  /* 0x0000c8000cb17a20 */ /* 0x000fe40000410000 */
[----:B------:R-:W-:Y:S02]  /*5ba0*/  FMUL.FTZ R179, R13, c[0x0][0x320] ;  /* 0x0000c8000db37a20 */ /* 0x000fe40000410000 */
[----:B------:R-:W-:Y:S01]  /*5bb0*/  FMUL.FTZ R218, R14, c[0x0][0x320] ;  /* 0x0000c8000eda7a20 */ /* 0x000fe20000410000 */
[----:B--2---:R-:W-:Y:S01]  /*5bc0*/  FMNMX.FTZ R2, R170, R133, !PT ;  /* 0x00000085aa027209 */ /* 0x004fe20007810000 */
[----:B------:R-:W2:Y:S01]  /*5bd0*/  MUFU.TANH R155, R155 ;  /* 0x0000009b009b7308 */ /* 0x000ea20000002400 */
[----:B------:R-:W-:Y:S01]  /*5be0*/  LDSM.16.MT88.4 R140, [R135+UR4+0x2900] ;  /* 0x00290004878c783b */ /* 0x000fe20008004200 */
[----:B------:R-:W-:Y:S01]  /*5bf0*/  FMUL.FTZ R182, R15, c[0x0][0x320] ;  /* 0x0000c8000fb67a20 */ /* 0x000fe20000410000 */
[C---:B-1----:R-:W-:Y:S03]  /*5c00*/  HMMA.16816.F32.BF16 R28, R172.reuse, R136, R28 ;  /* 0x00000088ac1c723c */ /* 0x042fe6000004181c */
[----:B------:R-:W-:Y:S02]  /*5c10*/  FMUL.FTZ R181, R16, c[0x0][0x320] ;  /* 0x0000c80010b57a20 */ /* 0x000fe40000410000 */
[----:B------:R-:W-:Y:S01]  /*5c20*/  FMUL.FTZ R183, R17, c[0x0][0x320] ;  /* 0x0000c80011b77a20 */ /* 0x000fe20000410000 */
[----:B------:R-:W-:Y:S01]  /*5c30*/  LDSM.16.MT88.4 R144, [R184+UR4+0x3900] ;  /* 0x00390004b890783b */ /* 0x000fe20008004200 */
[----:B------:R-:W1:Y:S01]  /*5c40*/  MUFU.TANH R169, R169 ;  /* 0x000000a900a97308 */ /* 0x000e620000002400 */
[----:B------:R-:W-:Y:S04]  /*5c50*/  HMMA.16816.F32.BF16 R32, R172, R138, R32 ;  /* 0x0000008aac20723c */ /* 0x000fe80000041820 */
[----:B------:R-:W-:Y:S01]  /*5c60*/  FMUL.FTZ R226, R18, c[0x0][0x320] ;  /* 0x0000c80012e27a20 */ /* 0x000fe20000410000 */
[----:B------:R-:W-:Y:S01]  /*5c70*/  IADD3 R136, R184, UR4, RZ ;  /* 0x00000004b8887c10 */ /* 0x000fe2000fffe0ff */
[----:B------:R-:W-:Y:S02]  /*5c80*/  FMUL.FTZ R220, R19, c[0x0][0x320] ;  /* 0x0000c80013dc7a20 */ /* 0x000fe40000410000 */
[----:B------:R-:W-:Y:S01]  /*5c90*/  FMUL.FTZ R227, R20, c[0x0][0x320] ;  /* 0x0000c80014e37a20 */ /* 0x000fe20000410000 */
[----:B------:R-:W3:Y:S03]  /*5ca0*/  MUFU.TANH R168, R168 ;  /* 0x000000a800a87308 */ /* 0x000ee60000002400 */
[----:B------:R-:W-:Y:S01]  /*5cb0*/  FMUL.FTZ R225, R21, c[0x0][0x320] ;  /* 0x0000c80015e17a20 */ /* 0x000fe20000410000 */
[----:B--2---:R-:W-:Y:S01]  /*5cc0*/  FMNMX.FTZ R2, R155, R2, !PT ;  /* 0x000000029b027209 */ /* 0x004fe20007810000 */
[----:B------:R-:W-:Y:S02]  /*5cd0*/  FMUL.FTZ R224, R22, c[0x0][0x320] ;  /* 0x0000c80016e07a20 */ /* 0x000fe40000410000 */
[----:B------:R-:W-:Y:S02]  /*5ce0*/  FMUL.FTZ R222, R23, c[0x0][0x320] ;  /* 0x0000c80017de7a20 */ /* 0x000fe40000410000 */
[----:B------:R-:W-:Y:S01]  /*5cf0*/  FMUL.FTZ R167, R24, c[0x0][0x320] ;  /* 0x0000c80018a77a20 */ /* 0x000fe20000410000 */
[----:B------:R-:W2:Y:S01]  /*5d00*/  MUFU.TANH R171, R171 ;  /* 0x000000ab00ab7308 */ /* 0x000ea20000002400 */
[----:B------:R-:W-:Y:S02]  /*5d10*/  FMUL.FTZ R165, R25, c[0x0][0x320] ;  /* 0x0000c80019a57a20 */ /* 0x000fe40000410000 */
[----:B------:R-:W-:Y:S01]  /*5d20*/  FMUL.FTZ R166, R26, c[0x0][0x320] ;  /* 0x0000c8001aa67a20 */ /* 0x000fe20000410000 */
[----:B-1----:R-:W-:Y:S01]  /*5d30*/  FMNMX.FTZ R3, R169, R0, !PT ;  /* 0x00000000a9037209 */ /* 0x002fe20007810000 */
[----:B------:R-:W-:Y:S02]  /*5d40*/  FMUL.FTZ R164, R27, c[0x0][0x320] ;  /* 0x0000c8001ba47a20 */ /* 0x000fe40000410000 */
[----:B------:R-:W-:Y:S02]  /*5d50*/  FMUL.FTZ R163, R28, c[0x0][0x320] ;  /* 0x0000c8001ca37a20 */ /* 0x000fe40000410000 */
[----:B------:R-:W-:Y:S01]  /*5d60*/  FMUL.FTZ R161, R29, c[0x0][0x320] ;  /* 0x0000c8001da17a20 */ /* 0x000fe20000410000 */
[----:B------:R-:W1:Y:S01]  /*5d70*/  MUFU.TANH R229, R229 ;  /* 0x000000e500e57308 */ /* 0x000e620000002400 */
[----:B------:R-:W-:Y:S02]  /*5d80*/  FMUL.FTZ R162, R30, c[0x0][0x320] ;  /* 0x0000c8001ea27a20 */ /* 0x000fe40000410000 */
[----:B------:R-:W-:Y:S01]  /*5d90*/  FMUL.FTZ R160, R31, c[0x0][0x320] ;  /* 0x0000c8001fa07a20 */ /* 0x000fe20000410000 */
[----:B---3--:R-:W-:Y:S01]  /*5da0*/  FMNMX.FTZ R3, R168, R3, !PT ;  /* 0x00000003a8037209 */ /* 0x008fe20007810000 */
[----:B------:R-:W-:Y:S02]  /*5db0*/  FMUL.FTZ R32, R32, c[0x0][0x320] ;  /* 0x0000c80020207a20 */ /* 0x000fe40000410000 */
[----:B------:R-:W-:Y:S02]  /*5dc0*/  FMUL.FTZ R33, R33, c[0x0][0x320] ;  /* 0x0000c80021217a20 */ /* 0x000fe40000410000 */
[----:B------:R-:W-:Y:S01]  /*5dd0*/  FMUL.FTZ R34, R34, c[0x0][0x320] ;  /* 0x0000c80022227a20 */ /* 0x000fe20000410000 */
[----:B------:R-:W3:Y:S01]  /*5de0*/  MUFU.TANH R228, R228 ;  /* 0x000000e400e47308 */ /* 0x000ee20000002400 */
[----:B------:R-:W-:Y:S01]  /*5df0*/  FMUL.FTZ R154, R35, c[0x0][0x320] ;  /* 0x0000c800239a7a20 */ /* 0x000fe20000410000 */
[----:B--2---:R-:W-:Y:S08]  /*5e00*/  FMNMX.FTZ R2, R171, R2, !PT ;  /* 0x00000002ab027209 */ /* 0x004ff00007810000 */
[----:B------:R-:W2:Y:S01]  /*5e10*/  MUFU.TANH R178, R178 ;  /* 0x000000b200b27308 */ /* 0x000ea20000002400 */
[----:B-1----:R-:W-:Y:S09]  /*5e20*/  FMNMX.FTZ R2, R229, R2, !PT ;  /* 0x00000002e5027209 */ /* 0x002ff20007810000 */
[----:B------:R-:W1:Y:S01]  /*5e30*/  MUFU.TANH R177, R177 ;  /* 0x000000b100b17308 */ /* 0x000e620000002400 */
[----:B---3--:R-:W-:Y:S09]  /*5e40*/  FMNMX.FTZ R3, R228, R3, !PT ;  /* 0x00000003e4037209 */ /* 0x008ff20007810000 */
[----:B------:R-:W3:Y:S01]  /*5e50*/  MUFU.TANH R179, R179 ;  /* 0x000000b300b37308 */ /* 0x000ee20000002400 */
[----:B--2---:R-:W-:Y:S09]  /*5e60*/  FMNMX.FTZ R3, R178, R3, !PT ;  /* 0x00000003b2037209 */ /* 0x004ff20007810000 */
        /* <DEDUP_REMOVED lines=43> */
[----:B-1----:R-:W-:Y:S05]  /*6120*/  FMNMX.FTZ R35, R157, R2, !PT ;  /* 0x000000029d237209 */ /* 0x002fea0007810000 */
[----:B------:R-:W1:Y:S01]  /*6130*/  SHFL.BFLY PT, R2, R35, 0x2, 0x1f ;  /* 0x0c401f0023027f89 */ /* 0x000e6200000e0000 */
[----:B---3--:R-:W-:Y:S04]  /*6140*/  FMNMX.FTZ R3, R156, R3, !PT ;  /* 0x000000039c037209 */ /* 0x008fe80007810000 */
[----:B--2---:R-:W-:Y:S05]  /*6150*/  FMNMX.FTZ R34, R154, R3, !PT ;  /* 0x000000039a227209 */ /* 0x004fea0007810000 */
[----:B------:R-:W2:Y:S01]  /*6160*/  SHFL.BFLY PT, R3, R34, 0x2, 0x1f ;  /* 0x0c401f0022037f89 */ /* 0x000ea200000e0000 */
[----:B-1----:R-:W-:Y:S07]  /*6170*/  FMNMX.FTZ R33, R35, R2, !PT ;  /* 0x0000000223217209 */ /* 0x002fee0007810000 */
[----:B------:R-:W1:Y:S01]  /*6180*/  SHFL.BFLY PT, R132, R33, 0x1, 0x1f ;  /* 0x0c201f0021847f89 */ /* 0x000e6200000e0000 */
[----:B--2---:R-:W-:Y:S07]  /*6190*/  FMNMX.FTZ R32, R34, R3, !PT ;  /* 0x0000000322207209 */ /* 0x004fee0007810000 */
[----:B------:R-:W2:Y:S01]  /*61a0*/  SHFL.BFLY PT, R3, R32, 0x1, 0x1f ;  /* 0x0c201f0020037f89 */ /* 0x000ea200000e0000 */
[----:B-1----:R-:W-:Y:S05]  /*61b0*/  FMNMX.FTZ R132, R33, R132, !PT ;  /* 0x0000008421847209 */ /* 0x002fea0007810000 */
[C---:B------:R-:W-:Y:S01]  /*61c0*/  FADD.FTZ R4, -R132.reuse, R133 ;  /* 0x0000008584047221 */ /* 0x040fe20000010100 */
[----:B------:R-:W-:Y:S01]  /*61d0*/  IADD3 R133, R189, R136, RZ ;  /* 0x00000088bd857210 */ /* 0x000fe20007ffe0ff */
[----:B------:R-:W-:Y:S02]  /*61e0*/  FMUL.FTZ R158, R132, c[0x0][0x2d0] ;  /* 0x0000b400849e7a20 */ /* 0x000fe40000410000 */
[----:B------:R-:W-:Y:S02]  /*61f0*/  FMUL.FTZ R2, R4, c[0x0][0x2d0] ;  /* 0x0000b40004027a20 */ /* 0x000fe40000410000 */
[--C-:B------:R-:W-:Y:S01]  /*6200*/  FFMA.FTZ R175, R155, c[0x0][0x2d0], -R158.reuse ;  /* 0x0000b4009baf7a23 */ /* 0x100fe2000001089e */
[----:B------:R-:W-:Y:S01]  /*6210*/  LDSM.16.MT88.4 R136, [R133+0x100] ;  /* 0x000100008588783b */ /* 0x000fe20000004200 */
[--C-:B------:R-:W-:Y:S02]  /*6220*/  FFMA.FTZ R176, R170, c[0x0][0x2d0], -R158.reuse ;  /* 0x0000b400aab07a23 */ /* 0x100fe4000001089e */
[--C-:B------:R-:W-:Y:S01]  /*6230*/  FFMA.FTZ R174, R171, c[0x0][0x2d0], -R158.reuse ;  /* 0x0000b400abae7a23 */ /* 0x100fe2000001089e */
[----:B------:R-:W1:Y:S01]  /*6240*/  MUFU.EX2 R2, R2 ;  /* 0x0000000200027308 */ /* 0x000e620000000800 */
[--C-:B------:R-:W-:Y:S02]  /*6250*/  FFMA.FTZ R173, R229, c[0x0][0x2d0], -R158.reuse ;  /* 0x0000b400e5ad7a23 */ /* 0x100fe4000001089e */
[--C-:B------:R-:W-:Y:S01]  /*6260*/  FFMA.FTZ R229, R165, c[0x0][0x2d0], -R158.reuse ;  /* 0x0000b400a5e57a23 */ /* 0x100fe2000001089e */
[----:B--2---:R-:W-:Y:S01]  /*6270*/  FMNMX.FTZ R3, R32, R3, !PT ;  /* 0x0000000320037209 */ /* 0x004fe20007810000 */
[----:B------:R-:W-:Y:S01]  /*6280*/  LDSM.16.MT88.4 R148, [R133+0x3900] ;  /* 0x003900008594783b */ /* 0x000fe20000004200 */
[--C-:B------:R-:W-:Y:S02]  /*6290*/  FFMA.FTZ R230, R163, c[0x0][0x2d0], -R158.reuse ;  /* 0x0000b400a3e67a23 */ /* 0x100fe4000001089e */
[----:B------:R-:W-:Y:S02]  /*62a0*/  FFMA.FTZ R233, R161, c[0x0][0x2d0], -R158 ;  /* 0x0000b400a1e97a23 */ /* 0x000fe4000001089e */
[C---:B------:R-:W-:Y:S01]  /*62b0*/  FMUL.FTZ R155, R3.reuse, c[0x0][0x2d0] ;  /* 0x0000b400039b7a20 */ /* 0x040fe20000410000 */
[----:B------:R-:W-:Y:S01]  /*62c0*/  MUFU.EX2 R176, R176 ;  /* 0x000000b000b07308 */ /* 0x000fe20000000800 */
[----:B------:R-:W-:Y:S01]  /*62d0*/  FADD.FTZ R4, -R3, R0 ;  /* 0x0000000003047221 */ /* 0x000fe20000010100 */
[----:B------:R-:W2:Y:S01]  /*62e0*/  LDSM.16.MT88.4 R32, [R184+UR4+0x100] ;  /* 0x00010004b820783b */ /* 0x000ea20008004200 */
[--C-:B------:R-:W-:Y:S02]  /*62f0*/  FFMA.FTZ R172, R169, c[0x0][0x2d0], -R155.reuse ;  /* 0x0000b400a9ac7a23 */ /* 0x100fe4000001089b */
[--C-:B------:R-:W-:Y:S02]  /*6300*/  FFMA.FTZ R171, R168, c[0x0][0x2d0], -R155.reuse ;  /* 0x0000b400a8ab7a23 */ /* 0x100fe4000001089b */
[--C-:B------:R-:W-:Y:S02]  /*6310*/  FFMA.FTZ R170, R228, c[0x0][0x2d0], -R155.reuse ;  /* 0x0000b400e4aa7a23 */ /* 0x100fe4000001089b */
[--C-:B------:R-:W-:Y:S01]  /*6320*/  FFMA.FTZ R169, R178, c[0x0][0x2d0], -R155.reuse ;  /* 0x0000b400b2a97a23 */ /* 0x100fe2000001089b */
[----:B------:R-:W3:Y:S01]  /*6330*/  MUFU.EX2 R175, R175 ;  /* 0x000000af00af7308 */ /* 0x000ee20000000800 */
[----:B------:R-:W-:Y:S02]  /*6340*/  FMUL.FTZ R0, R4, c[0x0][0x2d0] ;  /* 0x0000b40004007a20 */ /* 0x000fe40000410000 */
[C---:B-1----:R-:W-:Y:S02]  /*6350*/  FMUL.FTZ R4, R2.reuse, R128 ;  /* 0x0000008002047220 */ /* 0x042fe40000410000 */
        /* <DEDUP_REMOVED lines=15> */
[----:B------:R-:W-:Y:S01]  /*6450*/  FMUL.FTZ R29, R2, R105 ;  /* 0x00000069021d7220 */ /* 0x000fe20000410000 */
[----:B------:R-:W3:Y:S01]  /*6460*/  MUFU.EX2 R173, R173 ;  /* 0x000000ad00ad7308 */ /* 0x000ee20000000800 */
[--C-:B------:R-:W-:Y:S02]  /*6470*/  FFMA.FTZ R228, R166, c[0x0][0x2d0], -R155.reuse ;  /* 0x0000b400a6e47a23 */ /* 0x100fe4000001089b */
[--C-:B------:R-:W-:Y:S02]  /*6480*/  FFMA.FTZ R231, R164, c[0x0][0x2d0], -R155.reuse ;  /* 0x0000b400a4e77a23 */ /* 0x100fe4000001089b */
[C---:B-1----:R-:W-:Y:S02]  /*6490*/  FMUL.FTZ R6, R0.reuse, R130 ;  /* 0x0000008200067220 */ /* 0x042fe40000410000 */
[C---:B------:R-:W-:Y:S02]  /*64a0*/  FMUL.FTZ R7, R0.reuse, R131 ;  /* 0x0000008300077220 */ /* 0x040fe40000410000 */
[C---:B------:R-:W-:Y:S01]  /*64b0*/  FMUL.FTZ R10, R0.reuse, R126 ;  /* 0x0000007e000a7220 */ /* 0x040fe20000410000 */
[----:B------:R-:W-:Y:S01]  /*64c0*/  MUFU.EX2 R172, R172 ;  /* 0x000000ac00ac7308 */ /* 0x000fe20000000800 */
[C---:B------:R-:W-:Y:S02]  /*64d0*/  FMUL.FTZ R11, R0.reuse, R127 ;  /* 0x0000007f000b7220 */ /* 0x040fe40000410000 */
[----:B------:R-:W1:Y:S01]  /*64e0*/  LDSM.16.MT88.4 R124, [R135+UR4+0x100] ;  /* 0x00010004877c783b */ /* 0x000e620008004200 */
[C---:B------:R-:W-:Y:S02]  /*64f0*/  FMUL.FTZ R14, R0.reuse, R122 ;  /* 0x0000007a000e7220 */ /* 0x040fe40000410000 */
[C---:B------:R-:W-:Y:S02]  /*6500*/  FMUL.FTZ R15, R0.reuse, R123 ;  /* 0x0000007b000f7220 */ /* 0x040fe40000410000 */
[C---:B------:R-:W-:Y:S02]  /*6510*/  FMUL.FTZ R18, R0.reuse, R118 ;  /* 0x0000007600127220 */ /* 0x040fe40000410000 */
[----:B------:R-:W4:Y:S01]  /*6520*/  MUFU.EX2 R171, R171 ;  /* 0x000000ab00ab7308 */ /* 0x000f220000000800 */
[C---:B------:R-:W-:Y:S02]  /*6530*/  FMUL.FTZ R19, R0.reuse, R119 ;  /* 0x0000007700137220 */ /* 0x040fe40000410000 */
[----:B------:R-:W-:Y:S01]  /*6540*/  LDSM.16.MT88.4 R116, [R135+UR4+0x900] ;  /* 0x000900048774783b */ /* 0x000fe20008004200 */
[----:B---3--:R-:W-:Y:S01]  /*6550*/  F2FP.BF16.PACK_AB R130, R173, R174 ;  /* 0x000000aead82723e */ /* 0x008fe200000010ff */
[C---:B------:R-:W-:Y:S02]  /*6560*/  FMUL.FTZ R22, R0.reuse, R114 ;  /* 0x0000007200167220 */ /* 0x040fe40000410000 */
[C---:B------:R-:W-:Y:S02]  /*6570*/  FMUL.FTZ R23, R0.reuse, R115 ;  /* 0x0000007300177220 */ /* 0x040fe40000410000 */
[C---:B------:R-:W-:Y:S01]  /*6580*/  FMUL.FTZ R26, R0.reuse, R110 ;  /* 0x0000006e001a7220 */ /* 0x040fe20000410000 */
[----:B------:R-:W-:Y:S01]  /*6590*/  MUFU.EX2 R170, R170 ;  /* 0x000000aa00aa7308 */ /* 0x000fe20000000800 */
[----:B------:R-:W-:Y:S01]  /*65a0*/  LDSM.16.MT88.4 R112, [R184+UR4+0x2100] ;  /* 0x00210004b870783b */ /* 0x000fe20008004200 */
[C---:B------:R-:W-:Y:S02]  /*65b0*/  FMUL.FTZ R27, R0.reuse, R111 ;  /* 0x0000006f001b7220 */ /* 0x040fe40000410000 */
[C---:B------:R-:W-:Y:S02]  /*65c0*/  FMUL.FTZ R30, R0.reuse, R106 ;  /* 0x0000006a001e7220 */ /* 0x040fe40000410000 */
[----:B------:R-:W-:Y:S02]  /*65d0*/  FMUL.FTZ R31, R0, R107 ;  /* 0x0000006b001f7220 */ /* 0x000fe40000410000 */
[--C-:B------:R-:W-:Y:S01]  /*65e0*/  FFMA.FTZ R232, R162, c[0x0][0x2d0], -R155.reuse ;  /* 0x0000b400a2e87a23 */ /* 0x100fe2000001089b */
[----:B------:R-:W-:Y:S01]  /*65f0*/  LDSM.16.MT88.4 R104, [R133+0x2100] ;  /* 0x002100008568783b */ /* 0x000fe20000004200 */
[----:B------:R-:W3:Y:S01]  /*6600*/  MUFU.EX2 R169, R169 ;  /* 0x000000a900a97308 */ /* 0x000ee20000000800 */
[--C-:B------:R-:W-:Y:S02]  /*6610*/  FFMA.FTZ R235, R160, c[0x0][0x2d0], -R155.reuse ;  /* 0x0000b400a0eb7a23 */ /* 0x100fe4000001089b */
[--C-:B------:R-:W-:Y:S01]  /*6620*/  FFMA.FTZ R234, R159, c[0x0][0x2d0], -R158.reuse ;  /* 0x0000b4009fea7a23 */ /* 0x100fe2000001089e */
[----:B----4-:R-:W-:Y:S01]  /*6630*/  F2FP.BF16.PACK_AB R129, R171, R172 ;  /* 0x000000acab81723e */ /* 0x010fe200000010ff */
[--C-:B------:R-:W-:Y:S02]  /*6640*/  FFMA.FTZ R236, R156, c[0x0][0x2d0], -R155.reuse ;  /* 0x0000b4009cec7a23 */ /* 0x100fe4000001089b */
[----:B------:R-:W-:Y:S01]  /*6650*/  LDSM.16.MT88.4 R160, [R184+UR4+0x5900] ;  /* 0x00590004b8a0783b */ /* 0x000fe20008004200 */
        /* <DEDUP_REMOVED lines=10> */
[----:B---3--:R-:W-:Y:S01]  /*6700*/  F2FP.BF16.PACK_AB R131, R169, R170 ;  /* 0x000000aaa983723e */ /* 0x008fe200000010ff */
[C---:B------:R-:W-:Y:S02]  /*6710*/  FMUL.FTZ R44, R2.reuse, R44 ;  /* 0x0000002c022c7220 */ /* 0x040fe40000410000 */
[----:B------:R-:W-:Y:S02]  /*6720*/  FMUL.FTZ R45, R2, R45 ;  /* 0x0000002d022d7220 */ /* 0x000fe40000410000 */
[C---:B------:R-:W-:Y:S02]  /*6730*/  FMUL.FTZ R46, R0.reuse, R46 ;  /* 0x0000002e002e7220 */ /* 0x040fe40000410000 */
[C---:B--2---:R-:W-:Y:S01]  /*6740*/  HMMA.16816.F32.BF16 R4, R128.reuse, R32, R4 ;  /* 0x000000208004723c */ /* 0x044fe20000041804 */
[----:B------:R-:W-:Y:S04]  /*6750*/  MUFU.EX2 R231, R231 ;  /* 0x000000e700e77308 */ /* 0x000fe80000000800 */
[----:B------:R-:W-:Y:S02]  /*6760*/  FMUL.FTZ R47, R0, R47 ;  /* 0x0000002f002f7220 */ /* 0x000fe40000410000 */
[----:B------:R-:W-:Y:S01]  /*6770*/  IADD3 R32, R135, UR4, RZ ;  /* 0x0000000487207c10 */ /* 0x000fe2000fffe0ff */
[C---:B------:R-:W-:Y:S03]  /*6780*/  HMMA.16816.F32.BF16 R8, R128.reuse, R34, R8 ;  /* 0x000000228008723c */ /* 0x040fe60000041808 */
[----:B------:R-:W-:Y:S01]  /*6790*/  MUFU.EX2 R230, R230 ;  /* 0x000000e600e67308 */ /* 0x000fe20000000800 */
[----:B------:R-:W-:Y:S01]  /*67a0*/  IADD3 R168, R189, R32, RZ ;  /* 0x00000020bda87210 */ /* 0x000fe20007ffe0ff */
[C---:B------:R-:W-:Y:S02]  /*67b0*/  FMUL.FTZ R32, R2.reuse, R100 ;  /* 0x0000006402207220 */ /* 0x040fe40000410000 */
[----:B------:R-:W-:Y:S01]  /*67c0*/  FMUL.FTZ R33, R2, R101 ;  /* 0x0000006502217220 */ /* 0x000fe20000410000 */
[C---:B------:R-:W-:Y:S01]  /*67d0*/  HMMA.16816.F32.BF16 R12, R128.reuse, R136, R12 ;  /* 0x00000088800c723c */ /* 0x040fe2000004180c */
[----:B------:R-:W2:Y:S03]  /*67e0*/  LDSM.16.MT88.4 R120, [R168+0x100] ;  /* 0x00010000a878783b */ /* 0x000ea60000004200 */
[C---:B------:R-:W-:Y:S01]  /*67f0*/  FMUL.FTZ R34, R0.reuse, R102 ;  /* 0x0000006600227220 */ /* 0x040fe20000410000 */
[----:B------:R-:W-:Y:S01]  /*6800*/  MUFU.EX2 R233, R233 ;  /* 0x000000e900e97308 */ /* 0x000fe20000000800 */
[----:B------:R-:W-:Y:S02]  /*6810*/  FMUL.FTZ R35, R0, R103 ;  /* 0x0000006700237220 */ /* 0x000fe40000410000 */
[C---:B------:R-:W-:Y:S01]  /*6820*/  HMMA.16816.F32.BF16 R16, R128.reuse, R138, R16 ;  /* 0x0000008a8010723c */ /* 0x040fe20000041810 */
[----:B------:R-:W3:Y:S03]  /*6830*/  LDSM.16.MT88.4 R100, [R135+UR4+0x2100] ;  /* 0x002100048764783b */ /* 0x000ee60008004200 */
[C---:B------:R-:W-:Y:S02]  /*6840*/  FMUL.FTZ R48, R2.reuse, R48 ;  /* 0x0000003002307220 */ /* 0x040fe40000410000 */
[----:B------:R-:W-:Y:S01]  /*6850*/  FMUL.FTZ R49, R2, R49 ;  /* 0x0000003102317220 */ /* 0x000fe20000410000 */
[----:B------:R-:W-:Y:S01]  /*6860*/  MUFU.EX2 R232, R232 ;  /* 0x000000e800e87308 */ /* 0x000fe20000000800 */
[C---:B-1----:R-:W-:Y:S01]  /*6870*/  HMMA.16816.F32.BF16 R20, R128.reuse, R124, R20 ;  /* 0x0000007c8014723c */ /* 0x042fe20000041814 */
[----:B------:R-:W1:Y:S03]  /*6880*/  LDSM.16.MT88.4 R108, [R168+0x2100] ;  /* 0x00210000a86c783b */ /* 0x000e660000004200 */
[C---:B------:R-:W-:Y:S02]  /*6890*/  FMUL.FTZ R50, R0.reuse, R50 ;  /* 0x0000003200327220 */ /* 0x040fe40000410000 */
[----:B------:R-:W-:Y:S02]  /*68a0*/  FMUL.FTZ R51, R0, R51 ;  /* 0x0000003300337220 */ /* 0x000fe40000410000 */
[C---:B------:R-:W-:Y:S01]  /*68b0*/  HMMA.16816.F32.BF16 R24, R128.reuse, R126, R24 ;  /* 0x0000007e8018723c */ /* 0x040fe20000041818 */
[----:B------:R-:W-:Y:S01]  /*68c0*/  LDSM.16.MT88.4 R124, [R184+UR4+0x2900] ;  /* 0x00290004b87c783b */ /* 0x000fe20008004200 */
[----:B------:R-:W-:Y:S02]  /*68d0*/  MUFU.EX2 R235, R235 ;  /* 0x000000eb00eb7308 */ /* 0x000fe40000000800 */
[C---:B------:R-:W-:Y:S02]  /*68e0*/  FMUL.FTZ R52, R2.reuse, R52 ;  /* 0x0000003402347220 */ /* 0x040fe40000410000 */
[----:B------:R-:W-:Y:S02]  /*68f0*/  FMUL.FTZ R53, R2, R53 ;  /* 0x0000003502357220 */ /* 0x000fe40000410000 */
[C---:B------:R-:W-:Y:S01]  /*6900*/  FMUL.FTZ R54, R0.reuse, R54 ;  /* 0x0000003600367220 */ /* 0x040fe20000410000 */
[----:B------:R-:W-:Y:S03]  /*6910*/  LDSM.16.MT88.4 R136, [R133+0x2900] ;  /* 0x002900008588783b */ /* 0x000fe60000004200 */
[----:B------:R-:W-:Y:S01]  /*6920*/  FMUL.FTZ R55, R0, R55 ;  /* 0x0000003700377220 */ /* 0x000fe20000410000 */
[----:B------:R-:W-:Y:S01]  /*6930*/  MUFU.EX2 R234, R234 ;  /* 0x000000ea00ea7308 */ /* 0x000fe20000000800 */
[C---:B------:R-:W-:Y:S02]  /*6940*/  FMUL.FTZ R56, R2.reuse, R56 ;  /* 0x0000003802387220 */ /* 0x040fe40000410000 */
[----:B------:R-:W-:Y:S01]  /*6950*/  FMUL.FTZ R57, R2, R57 ;  /* 0x0000003902397220 */ /* 0x000fe20000410000 */
[C---:B--2---:R-:W-:Y:S03]  /*6960*/  HMMA.16816.F32.BF16 R28, R128.reuse, R120, R28 ;  /* 0x00000078801c723c */ /* 0x044fe6000004181c */
[C---:B------:R-:W-:Y:S02]  /*6970*/  FMUL.FTZ R58, R0.reuse, R58 ;  /* 0x0000003a003a7220 */ /* 0x040fe40000410000 */
[----:B------:R-:W-:Y:S01]  /*6980*/  FMUL.FTZ R59, R0, R59 ;  /* 0x0000003b003b7220 */ /* 0x000fe20000410000 */
[----:B------:R-:W-:Y:S01]  /*6990*/  MUFU.EX2 R236, R236 ;  /* 0x000000ec00ec7308 */ /* 0x000fe20000000800 */
[C---:B------:R-:W-:Y:S01]  /*69a0*/  FMUL.FTZ R60, R2.reuse, R60 ;  /* 0x0000003c023c7220 */ /* 0x040fe20000410000 */
[C---:B------:R-:W-:Y:S01]  /*69b0*/  HMMA.16816.F32.BF16 R32, R128.reuse, R122, R32 ;  /* 0x0000007a8020723c */ /* 0x040fe20000041820 */
[----:B------:R-:W-:Y:S03]  /*69c0*/  LDSM.16.MT88.4 R120, [R168+0x900] ;  /* 0x00090000a878783b */ /* 0x000fe60000004200 */
[----:B------:R-:W-:Y:S02]  /*69d0*/  FMUL.FTZ R61, R2, R61 ;  /* 0x0000003d023d7220 */ /* 0x000fe40000410000 */
[C---:B------:R-:W-:Y:S02]  /*69e0*/  FMUL.FTZ R62, R0.reuse, R62 ;  /* 0x0000003e003e7220 */ /* 0x040fe40000410000 */
[C---:B------:R-:W-:Y:S04]  /*69f0*/  HMMA.16816.F32.BF16 R36, R128.reuse, R112, R36 ;  /* 0x000000708024723c */ /* 0x040fe80000041824 */
[----:B------:R-:W-:Y:S02]  /*6a00*/  FMUL.FTZ R63, R0, R63 ;  /* 0x0000003f003f7220 */ /* 0x000fe40000410000 */
[C---:B------:R-:W-:Y:S02]  /*6a10*/  FMUL.FTZ R64, R2.reuse, R64 ;  /* 0x0000004002407220 */ /* 0x040fe40000410000 */
[C---:B------:R-:W-:Y:S01]  /*6a20*/  HMMA.16816.F32.BF16 R40, R128.reuse, R114, R40 ;  /* 0x000000728028723c */ /* 0x040fe20000041828 */
[----:B------:R-:W-:Y:S03]  /*6a30*/  LDSM.16.MT88.4 R112, [R184+UR4+0x900] ;  /* 0x00090004b870783b */ /* 0x000fe60008004200 */
[----:B------:R-:W-:Y:S02]  /*6a40*/  FMUL.FTZ R65, R2, R65 ;  /* 0x0000004102417220 */ /* 0x000fe40000410000 */
[C---:B------:R-:W-:Y:S02]  /*6a50*/  FMUL.FTZ R66, R0.reuse, R66 ;  /* 0x0000004200427220 */ /* 0x040fe40000410000 */
[C---:B------:R-:W-:Y:S04]  /*6a60*/  HMMA.16816.F32.BF16 R44, R128.reuse, R104, R44 ;  /* 0x00000068802c723c */ /* 0x040fe8000004182c */
[----:B------:R-:W-:Y:S02]  /*6a70*/  FMUL.FTZ R67, R0, R67 ;  /* 0x0000004300437220 */ /* 0x000fe40000410000 */
[C---:B------:R-:W-:Y:S02]  /*6a80*/  FMUL.FTZ R68, R2.reuse, R68 ;  /* 0x0000004402447220 */ /* 0x040fe40000410000 */
[C---:B------:R-:W-:Y:S01]  /*6a90*/  HMMA.16816.F32.BF16 R48, R128.reuse, R106, R48 ;  /* 0x0000006a8030723c */ /* 0x040fe20000041830 */
[----:B------:R-:W2:Y:S03]  /*6aa0*/  LDSM.16.MT88.4 R104, [R184+UR4+0x4100] ;  /* 0x00410004b868783b */ /* 0x000ea60008004200 */
[----:B------:R-:W-:Y:S02]  /*6ab0*/  FMUL.FTZ R69, R2, R69 ;  /* 0x0000004502457220 */ /* 0x000fe40000410000 */
[C---:B------:R-:W-:Y:S02]  /*6ac0*/  FMUL.FTZ R70, R0.reuse, R70 ;  /* 0x0000004600467220 */ /* 0x040fe40000410000 */
[C---:B---3--:R-:W-:Y:S04]  /*6ad0*/  HMMA.16816.F32.BF16 R52, R128.reuse, R100, R52 ;  /* 0x000000648034723c */ /* 0x048fe80000041834 */
[----:B------:R-:W-:Y:S02]  /*6ae0*/  FMUL.FTZ R71, R0, R71 ;  /* 0x0000004700477220 */ /* 0x000fe40000410000 */
[C---:B------:R-:W-:Y:S02]  /*6af0*/  FMUL.FTZ R72, R2.reuse, R72 ;  /* 0x0000004802487220 */ /* 0x040fe40000410000 */
[C---:B------:R-:W-:Y:S01]  /*6b00*/  HMMA.16816.F32.BF16 R56, R128.reuse, R102, R56 ;  /* 0x000000668038723c */ /* 0x040fe20000041838 */
[----:B------:R-:W3:Y:S03]  /*6b10*/  LDSM.16.MT88.4 R100, [R133+0x4100] ;  /* 0x004100008564783b */ /* 0x000ee60000004200 */
[----:B------:R-:W-:Y:S02]  /*6b20*/  FMUL.FTZ R73, R2, R73 ;  /* 0x0000004902497220 */ /* 0x000fe40000410000 */
[C---:B------:R-:W-:Y:S02]  /*6b30*/  FMUL.FTZ R74, R0.reuse, R74 ;  /* 0x0000004a004a7220 */ /* 0x040fe40000410000 */
[C---:B-1----:R-:W-:Y:S04]  /*6b40*/  HMMA.16816.F32.BF16 R60, R128.reuse, R108, R60 ;  /* 0x0000006c803c723c */ /* 0x042fe8000004183c */
[----:B------:R-:W-:Y:S02]  /*6b50*/  FMUL.FTZ R75, R0, R75 ;  /* 0x0000004b004b7220 */ /* 0x000fe40000410000 */
[C---:B------:R-:W-:Y:S02]  /*6b60*/  FMUL.FTZ R84, R2.reuse, R84 ;  /* 0x0000005402547220 */ /* 0x040fe40000410000 */
[C---:B------:R-:W-:Y:S01]  /*6b70*/  HMMA.16816.F32.BF16 R64, R128.reuse, R110, R64 ;  /* 0x0000006e8040723c */ /* 0x040fe20000041840 */
[----:B------:R-:W1:Y:S03]  /*6b80*/  LDSM.16.MT88.4 R108, [R135+UR4+0x4100] ;  /* 0x00410004876c783b */ /* 0x000e660008004200 */
[----:B------:R-:W-:Y:S02]  /*6b90*/  FMUL.FTZ R85, R2, R85 ;  /* 0x0000005502557220 */ /* 0x000fe40000410000 */
[C---:B------:R-:W-:Y:S02]  /*6ba0*/  FMUL.FTZ R86, R0.reuse, R86 ;  /* 0x0000005600567220 */ /* 0x040fe40000410000 */
[----:B------:R-:W-:Y:S01]  /*6bb0*/  FMUL.FTZ R87, R0, R87 ;  /* 0x0000005700577220 */ /* 0x000fe20000410000 */
[C---:B--2---:R-:W-:Y:S03]  /*6bc0*/  HMMA.16816.F32.BF16 R68, R128.reuse, R104, R68 ;  /* 0x000000688044723c */ /* 0x044fe60000041844 */
[--C-:B------:R-:W-:Y:S02]  /*6bd0*/  FFMA.FTZ R177, R177, c[0x0][0x2d0], -R158.reuse ;  /* 0x0000b400b1b17a23 */ /* 0x100fe4000001089e */
[--C-:B------:R-:W-:Y:S02]  /*6be0*/  FFMA.FTZ R178, R179, c[0x0][0x2d0], -R158.reuse ;  /* 0x0000b400b3b27a23 */ /* 0x100fe4000001089e */
[--C-:B------:R-:W-:Y:S01]  /*6bf0*/  FFMA.FTZ R179, R218, c[0x0][0x2d0], -R155.reuse ;  /* 0x0000b400dab37a23 */ /* 0x100fe2000001089b */
[C---:B------:R-:W-:Y:S01]  /*6c00*/  HMMA.16816.F32.BF16 R72, R128.reuse, R106, R72 ;  /* 0x0000006a8048723c */ /* 0x040fe20000041848 */
[----:B------:R-:W2:Y:S01]  /*6c10*/  LDSM.16.MT88.4 R104, [R168+0x4100] ;  /* 0x00410000a868783b */ /* 0x000ea20000004200 */
[----:B------:R-:W-:Y:S02]  /*6c20*/  MUFU.EX2 R177, R177 ;  /* 0x000000b100b17308 */ /* 0x000fe40000000800 */
[C---:B------:R-:W-:Y:S02]  /*6c30*/  FMUL.FTZ R76, R2.reuse, R76 ;  /* 0x0000004c024c7220 */ /* 0x040fe40000410000 */
[----:B------:R-:W-:Y:S02]  /*6c40*/  FMUL.FTZ R77, R2, R77 ;  /* 0x0000004d024d7220 */ /* 0x000fe40000410000 */
[C---:B------:R-:W-:Y:S04]  /*6c50*/  FMUL.FTZ R78, R0.reuse, R78 ;  /* 0x0000004e004e7220 */ /* 0x040fe80000410000 */
[----:B------:R-:W-:Y:S01]  /*6c60*/  FMUL.FTZ R79, R0, R79 ;  /* 0x0000004f004f7220 */ /* 0x000fe20000410000 */
[----:B------:R-:W4:Y:S01]  /*6c70*/  MUFU.EX2 R178, R178 ;  /* 0x000000b200b27308 */ /* 0x000f220000000800 */
[--C-:B------:R-:W-:Y:S02]  /*6c80*/  FFMA.FTZ R182, R182, c[0x0][0x2d0], -R155.reuse ;  /* 0x0000b400b6b67a23 */ /* 0x100fe4000001089b */
[--C-:B------:R-:W-:Y:S02]  /*6c90*/  FFMA.FTZ R181, R181, c[0x0][0x2d0], -R158.reuse ;  /* 0x0000b400b5b57a23 */ /* 0x100fe4000001089e */
[--C-:B------:R-:W-:Y:S01]  /*6ca0*/  FFMA.FTZ R218, R183, c[0x0][0x2d0], -R158.reuse ;  /* 0x0000b400b7da7a23 */ /* 0x100fe2000001089e */
[C---:B---3--:R-:W-:Y:S03]  /*6cb0*/  HMMA.16816.F32.BF16 R76, R128.reuse, R100, R76 ;  /* 0x00000064804c723c */ /* 0x048fe6000004184c */
[C---:B------:R-:W-:Y:S01]  /*6cc0*/  FMUL.FTZ R80, R2.reuse, R80 ;  /* 0x0000005002507220 */ /* 0x040fe20000410000 */
[----:B------:R-:W-:Y:S01]  /*6cd0*/  MUFU.EX2 R179, R179 ;  /* 0x000000b300b37308 */ /* 0x000fe20000000800 */
[----:B------:R-:W-:Y:S02]  /*6ce0*/  FMUL.FTZ R81, R2, R81 ;  /* 0x0000005102517220 */ /* 0x000fe40000410000 */
[C---:B------:R-:W-:Y:S02]  /*6cf0*/  FMUL.FTZ R82, R0.reuse, R82 ;  /* 0x0000005200527220 */ /* 0x040fe40000410000 */
[----:B------:R-:W-:Y:S03]  /*6d00*/  FMUL.FTZ R83, R0, R83 ;  /* 0x0000005300537220 */ /* 0x000fe60000410000 */
[--C-:B------:R-:W-:Y:S02]  /*6d10*/  FFMA.FTZ R183, R226, c[0x0][0x2d0], -R155.reuse ;  /* 0x0000b400e2b77a23 */ /* 0x100fe4000001089b */
[--C-:B------:R-:W-:Y:S01]  /*6d20*/  FFMA.FTZ R220, R220, c[0x0][0x2d0], -R155.reuse ;  /* 0x0000b400dcdc7a23 */ /* 0x100fe2000001089b */
[----:B------:R-:W3:Y:S01]  /*6d30*/  MUFU.EX2 R182, R182 ;  /* 0x000000b600b67308 */ /* 0x000ee20000000800 */
[C---:B------:R-:W-:Y:S03]  /*6d40*/  HMMA.16816.F32.BF16 R80, R128.reuse, R102, R80 ;  /* 0x000000668050723c */ /* 0x040fe60000041850 */
[----:B------:R-:W-:Y:S01]  /*6d50*/  FMUL.FTZ R88, R2, R88 ;  /* 0x0000005802587220 */ /* 0x000fe20000410000 */
[----:B----4-:R-:W-:Y:S01]  /*6d60*/  F2FP.BF16.PACK_AB R100, R178, R177 ;  /* 0x000000b1b264723e */ /* 0x010fe200000010ff */
[----:B------:R-:W-:Y:S02]  /*6d70*/  FMUL.FTZ R89, R2, R89 ;  /* 0x0000005902597220 */ /* 0x000fe40000410000 */
[C---:B------:R-:W-:Y:S01]  /*6d80*/  FMUL.FTZ R90, R0.reuse, R90 ;  /* 0x0000005a005a7220 */ /* 0x040fe20000410000 */
[C---:B-1----:R-:W-:Y:S01]  /*6d90*/  HMMA.16816.F32.BF16 R84, R128.reuse, R108, R84 ;  /* 0x0000006c8054723c */ /* 0x042fe20000041854 */
[----:B------:R-:W-:Y:S03]  /*6da0*/  MUFU.EX2 R181, R181 ;  /* 0x000000b500b57308 */ /* 0x000fe60000000800 */
[----:B------:R-:W-:Y:S02]  /*6db0*/  FMUL.FTZ R91, R0, R91 ;  /* 0x0000005b005b7220 */ /* 0x000fe40000410000 */
[C---:B------:R-:W-:Y:S02]  /*6dc0*/  FMUL.FTZ R92, R2.reuse, R92 ;  /* 0x0000005c025c7220 */ /* 0x040fe40000410000 */
[----:B------:R-:W-:Y:S03]  /*6dd0*/  FMUL.FTZ R93, R2, R93 ;  /* 0x0000005d025d7220 */ /* 0x000fe60000410000 */
[C---:B------:R-:W-:Y:S01]  /*6de0*/  HMMA.16816.F32.BF16 R88, R128.reuse, R110, R88 ;  /* 0x0000006e8058723c */ /* 0x040fe20000041858 */
[----:B------:R-:W1:Y:S01]  /*6df0*/  MUFU.EX2 R218, R218 ;  /* 0x000000da00da7308 */ /* 0x000e620000000800 */
[----:B------:R-:W4:Y:S01]  /*6e00*/  LDSM.16.MT88.4 R108, [R133+0x900] ;  /* 0x00090000856c783b */ /* 0x000f220000004200 */
[----:B------:R-:W-:Y:S01]  /*6e10*/  FMUL.FTZ R94, R0, R94 ;  /* 0x0000005e005e7220 */ /* 0x000fe20000410000 */
[----:B---3--:R-:W-:Y:S01]  /*6e20*/  F2FP.BF16.PACK_AB R101, R182, R179 ;  /* 0x000000b3b665723e */ /* 0x008fe200000010ff */
[----:B------:R-:W-:Y:S02]  /*6e30*/  FMUL.FTZ R95, R0, R95 ;  /* 0x0000005f005f7220 */ /* 0x000fe40000410000 */
[C---:B------:R-:W-:Y:S02]  /*6e40*/  FMUL.FTZ R96, R2.reuse, R96 ;  /* 0x0000006002607220 */ /* 0x040fe40000410000 */
[----:B------:R-:W-:Y:S02]  /*6e50*/  FMUL.FTZ R97, R2, R97 ;  /* 0x0000006102617220 */ /* 0x000fe40000410000 */
[----:B------:R-:W-:Y:S01]  /*6e60*/  MUFU.EX2 R183, R183 ;  /* 0x000000b700b77308 */ /* 0x000fe20000000800 */
[C---:B--2---:R-:W-:Y:S03]  /*6e70*/  HMMA.16816.F32.BF16 R92, R128.reuse, R104, R92 ;  /* 0x00000068805c723c */ /* 0x044fe6000004185c */
[C---:B------:R-:W-:Y:S02]  /*6e80*/  FMUL.FTZ R98, R0.reuse, R98 ;  /* 0x0000006200627220 */ /* 0x040fe40000410000 */
[----:B------:R-:W-:Y:S02]  /*6e90*/  FMUL.FTZ R99, R0, R99 ;  /* 0x0000006300637220 */ /* 0x000fe40000410000 */
[--C-:B------:R-:W-:Y:S02]  /*6ea0*/  FFMA.FTZ R226, R227, c[0x0][0x2d0], -R158.reuse ;  /* 0x0000b400e3e27a23 */ /* 0x100fe4000001089e */
[----:B------:R-:W2:Y:S03]  /*6eb0*/  MUFU.EX2 R220, R220 ;  /* 0x000000dc00dc7308 */ /* 0x000ea60000000800 */
[----:B------:R-:W-:Y:S01]  /*6ec0*/  HMMA.16816.F32.BF16 R96, R128, R106, R96 ;  /* 0x0000006a8060723c */ /* 0x000fe20000041860 */
[----:B------:R-:W3:Y:S02]  /*6ed0*/  LDSM.16.MT88.4 R104, [R168+0x2900] ;  /* 0x00290000a868783b */ /* 0x000ee40000004200 */
[----:B-1----:R-:W-:Y:S01]  /*6ee0*/  F2FP.BF16.PACK_AB R102, R218, R181 ;  /* 0x000000b5da66723e */ /* 0x002fe200000010ff */
[--C-:B------:R-:W-:Y:S02]  /*6ef0*/  FFMA.FTZ R225, R225, c[0x0][0x2d0], -R158.reuse ;  /* 0x0000b400e1e17a23 */ /* 0x100fe4000001089e */
[--C-:B------:R-:W-:Y:S01]  /*6f00*/  FFMA.FTZ R224, R224, c[0x0][0x2d0], -R155.reuse ;  /* 0x0000b400e0e07a23 */ /* 0x100fe2000001089b */
[----:B------:R-:W-:Y:S01]  /*6f10*/  MUFU.EX2 R226, R226 ;  /* 0x000000e200e27308 */ /* 0x000fe20000000800 */
[--C-:B------:R-:W-:Y:S04]  /*6f20*/  FFMA.FTZ R227, R222, c[0x0][0x2d0], -R155.reuse ;  /* 0x0000b400dee37a23 */ /* 0x100fe8000001089b */
[--C-:B------:R-:W-:Y:S02]  /*6f30*/  FFMA.FTZ R222, R167, c[0x0][0x2d0], -R158.reuse ;  /* 0x0000b400a7de7a23 */ /* 0x100fe4000001089e */
[----:B------:R-:W-:Y:S01]  /*6f40*/  LDSM.16.MT88.4 R164, [R133+0x5900] ;  /* 0x0059000085a4783b */ /* 0x000fe20000004200 */
[----:B------:R-:W-:Y:S02]  /*6f50*/  FFMA.FTZ R158, R157, c[0x0][0x2d0], -R158 ;  /* 0x0000b4009d9e7a23 */ /* 0x000fe4000001089e */
[----:B------:R-:W-:Y:S01]  /*6f60*/  FFMA.FTZ R155, R154, c[0x0][0x2d0], -R155 ;  /* 0x0000b4009a9b7a23 */ /* 0x000fe2000001089b */
[----:B------:R-:W-:Y:S01]  /*6f70*/  MUFU.EX2 R225, R225 ;  /* 0x000000e100e17308 */ /* 0x000fe20000000800 */
[----:B------:R-:W-:Y:S01]  /*6f80*/  FFMA.FTZ R176, R2, R223, R176 ;  /* 0x000000df02b07223 */ /* 0x000fe200000100b0 */
[----:B--2---:R-:W-:Y:S01]  /*6f90*/  F2FP.BF16.PACK_AB R103, R220, R183 ;  /* 0x000000b7dc67723e */ /* 0x004fe200000010ff */
[----:B------:R-:W-:Y:S02]  /*6fa0*/  FFMA.FTZ R172, R0, R221, R172 ;  /* 0x000000dd00ac7223 */ /* 0x000fe400000100ac */
[----:B------:R-:W-:Y:S02]  /*6fb0*/  FADD.FTZ R175, R175, R176 ;  /* 0x000000b0afaf7221 */ /* 0x000fe40000010000 */
[----:B------:R-:W-:Y:S02]  /*6fc0*/  FADD.FTZ R171, R171, R172 ;  /* 0x000000acabab7221 */ /* 0x000fe40000010000 */
[C---:B------:R-:W-:Y:S01]  /*6fd0*/  HMMA.16816.F32.BF16 R4, R100.reuse, R112, R4 ;  /* 0x000000706404723c */ /* 0x040fe20000041804 */
[----:B------:R1:W2:Y:S04]  /*6fe0*/  MUFU.EX2 R237, R158 ;  /* 0x0000009e00ed7308 */ /* 0x0002a80000000800 */
[----:B------:R-:W-:Y:S02]  /*6ff0*/  FADD.FTZ R0, R174, R175 ;  /* 0x000000afae007221 */ /* 0x000fe40000010000 */
[----:B------:R-:W-:Y:S01]  /*7000*/  FADD.FTZ R2, R170, R171 ;  /* 0x000000abaa027221 */ /* 0x000fe20000010000 */
[C---:B------:R-:W-:Y:S01]  /*7010*/  HMMA.16816.F32.BF16 R8, R100.reuse, R114, R8 ;  /* 0x000000726408723c */ /* 0x040fe20000041808 */
[----:B------:R-:W-:Y:S02]  /*7020*/  LDSM.16.MT88.4 R112, [R133+0x4900] ;  /* 0x004900008570783b */ /* 0x000fe40000004200 */
[----:B------:R5:W2:Y:S01]  /*7030*/  MUFU.EX2 R239, R155 ;  /* 0x0000009b00ef7308 */ /* 0x000aa20000000800 */
[----:B------:R-:W-:Y:S02]  /*7040*/  FADD.FTZ R0, R173, R0 ;  /* 0x00000000ad007221 */ /* 0x000fe40000010000 */
[----:B------:R-:W-:Y:S02]  /*7050*/  FADD.FTZ R2, R169, R2 ;  /* 0x00000002a9027221 */ /* 0x000fe40000010000 */
[C---:B----4-:R-:W-:Y:S04]  /*7060*/  HMMA.16816.F32.BF16 R12, R100.reuse, R108, R12 ;  /* 0x0000006c640c723c */ /* 0x050fe8000004180c */
[----:B------:R-:W-:Y:S01]  /*7070*/  FADD.FTZ R177, R177, R0 ;  /* 0x00000000b1b17221 */ /* 0x000fe20000010000 */
[----:B------:R-:W-:Y:S01]  /*7080*/  MUFU.EX2 R224, R224 ;  /* 0x000000e000e07308 */ /* 0x000fe20000000800 */
[----:B------:R-:W-:Y:S02]  /*7090*/  FADD.FTZ R179, R179, R2 ;  /* 0x00000002b3b37221 */ /* 0x000fe40000010000 */
[C---:B------:R-:W-:Y:S01]  /*70a0*/  HMMA.16816.F32.BF16 R16, R100.reuse, R110, R16 ;  /* 0x0000006e6410723c */ /* 0x040fe20000041810 */
[----:B------:R-:W4:Y:S03]  /*70b0*/  LDSM.16.MT88.4 R108, [R184+UR4+0x4900] ;  /* 0x00490004b86c783b */ /* 0x000f260008004200 */
[----:B------:R-:W-:Y:S02]  /*70c0*/  FADD.FTZ R178, R178, R177 ;  /* 0x000000b1b2b27221 */ /* 0x000fe40000010000 */
[----:B------:R-:W-:Y:S01]  /*70d0*/  FADD.FTZ R182, R182, R179 ;  /* 0x000000b3b6b67221 */ /* 0x000fe20000010000 */
[----:B------:R-:W2:Y:S01]  /*70e0*/  MUFU.EX2 R227, R227 ;  /* 0x000000e300e37308 */ /* 0x000ea20000000800 */
[C---:B------:R-:W-:Y:S01]  /*70f0*/  HMMA.16816.F32.BF16 R20, R100.reuse, R116, R20 ;  /* 0x000000746414723c */ /* 0x040fe20000041814 */
[----:B-1----:R-:W-:Y:S07]  /*7100*/  LDSM.16.MT88.4 R156, [R168+0x3900] ;  /* 0x00390000a89c783b */ /* 0x002fee0000004200 */
[C---:B------:R-:W-:Y:S01]  /*7110*/  HMMA.16816.F32.BF16 R24, R100.reuse, R118, R24 ;  /* 0x000000766418723c */ /* 0x040fe20000041818 */
[----:B------:R-:W-:Y:S01]  /*7120*/  LDSM.16.MT88.4 R116, [R168+0x4900] ;  /* 0x00490000a874783b */ /* 0x000fe20000004200 */
[----:B------:R-:W1:Y:S06]  /*7130*/  MUFU.EX2 R222, R222 ;  /* 0x000000de00de7308 */ /* 0x000e6c0000000800 */
[C---:B------:R-:W-:Y:S01]  /*7140*/  HMMA.16816.F32.BF16 R28, R100.reuse, R120, R28 ;  /* 0x00000078641c723c */ /* 0x040fe2000004181c */
[----:B-----5:R-:W-:Y:S07]  /*7150*/  LDSM.16.MT88.4 R152, [R135+UR4+0x3900] ;  /* 0x003900048798783b */ /* 0x020fee0008004200 */
[C---:B------:R-:W-:Y:S01]  /*7160*/  HMMA.16816.F32.BF16 R32, R100.reuse, R122, R32 ;  /* 0x0000007a6420723c */ /* 0x040fe20000041820 */
[----:B------:R-:W-:Y:S07]  /*7170*/  LDSM.16.MT88.4 R120, [R133+0x1100] ;  /* 0x001100008578783b */ /* 0x000fee0000004200 */
[C---:B------:R-:W-:Y:S08]  /*7180*/  HMMA.16816.F32.BF16 R36, R100.reuse, R124, R36 ;  /* 0x0000007c6424723c */ /* 0x040ff00000041824 */
[C---:B------:R-:W-:Y:S01]  /*7190*/  HMMA.16816.F32.BF16 R40, R100.reuse, R126, R40 ;  /* 0x0000007e6428723c */ /* 0x040fe20000041828 */
[----:B------:R-:W-:Y:S07]  /*71a0*/  LDSM.16.MT88.4 R124, [R168+0x1100] ;  /* 0x00110000a87c783b */ /* 0x000fee0000004200 */
[C---:B------:R-:W-:Y:S07]  /*71b0*/  HMMA.16816.F32.BF16 R44, R100.reuse, R136, R44 ;  /* 0x00000088642c723c */ /* 0x040fee000004182c */
[----:B------:R-:W-:Y:S01]  /*71c0*/  F2FP.BF16.PACK_AB R136, R233, R230 ;  /* 0x000000e6e988723e */ /* 0x000fe200000010ff */
[C---:B------:R-:W-:Y:S04]  /*71d0*/  HMMA.16816.F32.BF16 R48, R100.reuse, R138, R48 ;  /* 0x0000008a6430723c */ /* 0x040fe80000041830 */
[----:B------:R-:W-:Y:S03]  /*71e0*/  F2FP.BF16.PACK_AB R137, R235, R232 ;  /* 0x000000e8eb89723e */ /* 0x000fe600000010ff */
[----:B--2---:R-:W-:Y:S01]  /*71f0*/  F2FP.BF16.PACK_AB R138, R237, R234 ;  /* 0x000000eaed8a723e */ /* 0x004fe200000010ff */
[C---:B------:R-:W-:Y:S04]  /*7200*/  HMMA.16816.F32.BF16 R52, R100.reuse, R140, R52 ;  /* 0x0000008c6434723c */ /* 0x040fe80000041834 */
[----:B------:R-:W-:Y:S04]  /*7210*/  F2FP.BF16.PACK_AB R139, R239, R236 ;  /* 0x000000ecef8b723e */ /* 0x000fe800000010ff */
[C---:B------:R-:W-:Y:S01]  /*7220*/  HMMA.16816.F32.BF16 R56, R100.reuse, R142, R56 ;  /* 0x0000008e6438723c */ /* 0x040fe20000041838 */
[----:B------:R-:W-:Y:S07]  /*7230*/  LDSM.16.MT88.4 R140, [R168+0x1900] ;  /* 0x00190000a88c783b */ /* 0x000fee0000004200 */
[C---:B---3--:R-:W-:Y:S08]  /*7240*/  HMMA.16816.F32.BF16 R60, R100.reuse, R104, R60 ;  /* 0x00000068643c723c */ /* 0x048ff0000004183c */
[C---:B------:R-:W-:Y:S01]  /*7250*/  HMMA.16816.F32.BF16 R64, R100.reuse, R106, R64 ;  /* 0x0000006a6440723c */ /* 0x040fe20000041840 */
[----:B------:R-:W2:Y:S07]  /*7260*/  LDSM.16.MT88.4 R104, [R135+UR4+0x4900] ;  /* 0x004900048768783b */ /* 0x000eae0008004200 */
[C---:B----4-:R-:W-:Y:S08]  /*7270*/  HMMA.16816.F32.BF16 R68, R100.reuse, R108, R68 ;  /* 0x0000006c6444723c */ /* 0x050ff00000041844 */
[C---:B------:R-:W-:Y:S01]  /*7280*/  HMMA.16816.F32.BF16 R72, R100.reuse, R110, R72 ;  /* 0x0000006e6448723c */ /* 0x040fe20000041848 */
[----:B------:R-:W3:Y:S07]  /*7290*/  LDSM.16.MT88.4 R108, [R184+UR4+0x1100] ;  /* 0x00110004b86c783b */ /* 0x000eee0008004200 */
[C---:B------:R-:W-:Y:S08]  /*72a0*/  HMMA.16816.F32.BF16 R76, R100.reuse, R112, R76 ;  /* 0x00000070644c723c */ /* 0x040ff0000004184c */
[C---:B------:R-:W-:Y:S01]  /*72b0*/  HMMA.16816.F32.BF16 R80, R100.reuse, R114, R80 ;  /* 0x000000726450723c */ /* 0x040fe20000041850 */
[----:B------:R-:W4:Y:S07]  /*72c0*/  LDSM.16.MT88.4 R112, [R135+UR4+0x1100] ;  /* 0x001100048770783b */ /* 0x000f2e0008004200 */
[C---:B--2---:R-:W-:Y:S08]  /*72d0*/  HMMA.16816.F32.BF16 R84, R100.reuse, R104, R84 ;  /* 0x000000686454723c */ /* 0x044ff00000041854 */
[C---:B------:R-:W-:Y:S01]  /*72e0*/  HMMA.16816.F32.BF16 R88, R100.reuse, R106, R88 ;  /* 0x0000006a6458723c */ /* 0x040fe20000041858 */
[----:B------:R-:W2:Y:S07]  /*72f0*/  LDSM.16.MT88.4 R104, [R184+UR4+0x3100] ;  /* 0x00310004b868783b */ /* 0x000eae0008004200 */
[C---:B------:R-:W-:Y:S08]  /*7300*/  HMMA.16816.F32.BF16 R92, R100.reuse, R116, R92 ;  /* 0x00000074645c723c */ /* 0x040ff0000004185c */
[----:B------:R-:W-:Y:S01]  /*7310*/  HMMA.16816.F32.BF16 R96, R100, R118, R96 ;  /* 0x000000766460723c */ /* 0x000fe20000041860 */
[----:B------:R-:W5:Y:S06]  /*7320*/  LDSM.16.MT88.4 R116, [R133+0x3100] ;  /* 0x003100008574783b */ /* 0x000f6c0000004200 */
[----:B------:R-:W-:Y:S02]  /*7330*/  F2FP.BF16.PACK_AB R100, R225, R226 ;  /* 0x000000e2e164723e */ /* 0x000fe400000010ff */
[----:B------:R-:W-:Y:S03]  /*7340*/  F2FP.BF16.PACK_AB R101, R227, R224 ;  /* 0x000000e0e365723e */ /* 0x000fe600000010ff */
[----:B-1----:R-:W-:Y:S02]  /*7350*/  F2FP.BF16.PACK_AB R102, R229, R222 ;  /* 0x000000dee566723e */ /* 0x002fe400000010ff */
[----:B------:R-:W-:Y:S07]  /*7360*/  F2FP.BF16.PACK_AB R103, R231, R228 ;  /* 0x000000e4e767723e */ /* 0x000fee00000010ff */
[C---:B---3--:R-:W-:Y:S08]  /*7370*/  HMMA.16816.F32.BF16 R4, R100.reuse, R108, R4 ;  /* 0x0000006c6404723c */ /* 0x048ff00000041804 */
[C---:B------:R-:W-:Y:S01]  /*7380*/  HMMA.16816.F32.BF16 R8, R100.reuse, R110, R8 ;  /* 0x0000006e6408723c */ /* 0x040fe20000041808 */
[----:B------:R-:W1:Y:S07]  /*7390*/  LDSM.16.MT88.4 R108, [R135+UR4+0x3100] ;  /* 0x00310004876c783b */ /* 0x000e6e0008004200 */
[C---:B------:R-:W-:Y:S08]  /*73a0*/  HMMA.16816.F32.BF16 R12, R100.reuse, R120, R12 ;  /* 0x00000078640c723c */ /* 0x040ff0000004180c */
[C---:B------:R-:W-:Y:S08]  /*73b0*/  HMMA.16816.F32.BF16 R16, R100.reuse, R122, R16 ;  /* 0x0000007a6410723c */ /* 0x040ff00000041810 */
[C---:B----4-:R-:W-:Y:S08]  /*73c0*/  HMMA.16816.F32.BF16 R20, R100.reuse, R112, R20 ;  /* 0x000000706414723c */ /* 0x050ff00000041814 */
[C---:B------:R-:W-:Y:S01]  /*73d0*/  HMMA.16816.F32.BF16 R24, R100.reuse, R114, R24 ;  /* 0x000000726418723c */ /* 0x040fe20000041818 */
[----:B------:R-:W3:Y:S07]  /*73e0*/  LDSM.16.MT88.4 R112, [R168+0x3100] ;  /* 0x00310000a870783b */ /* 0x000eee0000004200 */
[C---:B------:R-:W-:Y:S08]  /*73f0*/  HMMA.16816.F32.BF16 R28, R100.reuse, R124, R28 ;  /* 0x0000007c641c723c */ /* 0x040ff0000004181c */
[C---:B------:R-:W-:Y:S01]  /*7400*/  HMMA.16816.F32.BF16 R32, R100.reuse, R126, R32 ;  /* 0x0000007e6420723c */ /* 0x040fe20000041820 */
[----:B------:R-:W-:Y:S07]  /*7410*/  LDSM.16.MT88.4 R124, [R184+UR4+0x1900] ;  /* 0x00190004b87c783b */ /* 0x000fee0008004200 */
[C---:B--2---:R-:W-:Y:S08]  /*7420*/  HMMA.16816.F32.BF16 R36, R100.reuse, R104, R36 ;  /* 0x000000686424723c */ /* 0x044ff00000041824 */
[C---:B------:R-:W-:Y:S01]  /*7430*/  HMMA.16816.F32.BF16 R40, R100.reuse, R106, R40 ;  /* 0x0000006a6428723c */ /* 0x040fe20000041828 */
[----:B------:R-:W2:Y:S07]  /*7440*/  LDSM.16.MT88.4 R104, [R184+UR4+0x5100] ;  /* 0x00510004b868783b */ /* 0x000eae0008004200 */
[C---:B-----5:R-:W-:Y:S08]  /*7450*/  HMMA.16816.F32.BF16 R44, R100.reuse, R116, R44 ;  /* 0x00000074642c723c */ /* 0x060ff0000004182c */
[C---:B------:R-:W-:Y:S01]  /*7460*/  HMMA.16816.F32.BF16 R48, R100.reuse, R118, R48 ;  /* 0x000000766430723c */ /* 0x040fe20000041830 */
[----:B------:R-:W4:Y:S07]  /*7470*/  LDSM.16.MT88.4 R116, [R133+0x5100] ;  /* 0x005100008574783b */ /* 0x000f2e0000004200 */
[C---:B-1----:R-:W-:Y:S08]  /*7480*/  HMMA.16816.F32.BF16 R52, R100.reuse, R108, R52 ;  /* 0x0000006c6434723c */ /* 0x042ff00000041834 */
[C---:B------:R-:W-:Y:S01]  /*7490*/  HMMA.16816.F32.BF16 R56, R100.reuse, R110, R56 ;  /* 0x0000006e6438723c */ /* 0x040fe20000041838 */
[----:B------:R-:W1:Y:S07]  /*74a0*/  LDSM.16.MT88.4 R108, [R135+UR4+0x5100] ;  /* 0x00510004876c783b */ /* 0x000e6e0008004200 */
[C---:B---3--:R-:W-:Y:S08]  /*74b0*/  HMMA.16816.F32.BF16 R60, R100.reuse, R112, R60 ;  /* 0x00000070643c723c */ /* 0x048ff0000004183c */
[C---:B------:R-:W-:Y:S01]  /*74c0*/  HMMA.16816.F32.BF16 R64, R100.reuse, R114, R64 ;  /* 0x000000726440723c */ /* 0x040fe20000041840 */
[----:B------:R-:W3:Y:S07]  /*74d0*/  LDSM.16.MT88.4 R112, [R168+0x5100] ;  /* 0x00510000a870783b */ /* 0x000eee0000004200 */
[C---:B--2---:R-:W-:Y:S08]  /*74e0*/  HMMA.16816.F32.BF16 R68, R100.reuse, R104, R68 ;  /* 0x000000686444723c */ /* 0x044ff00000041844 */
[C---:B------:R-:W-:Y:S01]  /*74f0*/  HMMA.16816.F32.BF16 R72, R100.reuse, R106, R72 ;  /* 0x0000006a6448723c */ /* 0x040fe20000041848 */
[----:B------:R-:W-:Y:S07]  /*7500*/  LDSM.16.MT88.4 R104, [R135+UR4+0x1900] ;  /* 0x001900048768783b */ /* 0x000fee0008004200 */
[C---:B----4-:R-:W-:Y:S08]  /*7510*/  HMMA.16816.F32.BF16 R76, R100.reuse, R116, R76 ;  /* 0x00000074644c723c */ /* 0x050ff0000004184c */
[C---:B------:R-:W-:Y:S01]  /*7520*/  HMMA.16816.F32.BF16 R80, R100.reuse, R118, R80 ;  /* 0x000000766450723c */ /* 0x040fe20000041850 */
[----:B------:R2:W4:Y:S07]  /*7530*/  LDSM.16.MT88.4 R116, [R133+0x1900] ;  /* 0x001900008574783b */ /* 0x00052e0000004200 */
[C---:B-1----:R-:W-:Y:S08]  /*7540*/  HMMA.16816.F32.BF16 R84, R100.reuse, R108, R84 ;  /* 0x0000006c6454723c */ /* 0x042ff00000041854 */
[C---:B------:R-:W-:Y:S08]  /*7550*/  HMMA.16816.F32.BF16 R88, R100.reuse, R110, R88 ;  /* 0x0000006e6458723c */ /* 0x040ff00000041858 */
[C---:B---3--:R-:W-:Y:S04]  /*7560*/  HMMA.16816.F32.BF16 R92, R100.reuse, R112, R92 ;  /* 0x00000070645c723c */ /* 0x048fe8000004185c */
[----:B--2---:R-:W-:Y:S04]  /*7570*/  FADD.FTZ R133, R183, R182 ;  /* 0x000000b6b7857221 */ /* 0x004fe80000010000 */
[----:B------:R-:W-:Y:S04]  /*7580*/  HMMA.16816.F32.BF16 R96, R100, R114, R96 ;  /* 0x000000726460723c */ /* 0x000fe80000041860 */
[----:B------:R-:W-:Y:S04]  /*7590*/  FADD.FTZ R133, R220, R133 ;  /* 0x00000085dc857221 */ /* 0x000fe80000010000 */
[C---:B------:R-:W-:Y:S05]  /*75a0*/  HMMA.16816.F32.BF16 R128, R136.reuse, R124, R4 ;  /* 0x0000007c8880723c */ /* 0x040fea0000041804 */
[----:B------:R-:W-:Y:S03]  /*75b0*/  FADD.FTZ R224, R224, R133 ;  /* 0x00000085e0e07221 */ /* 0x000fe60000010000 */
[C---:B------:R-:W-:Y:S04]  /*75c0*/  HMMA.16816.F32.BF16 R124, R136.reuse, R126, R8 ;  /* 0x0000007e887c723c */ /* 0x040fe80000041808 */
[----:B------:R-:W-:Y:S04]  /*75d0*/  FADD.FTZ R227, R227, R224 ;  /* 0x000000e0e3e37221 */ /* 0x000fe80000010000 */
[C---:B----4-:R-:W-:Y:S04]  /*75e0*/  HMMA.16816.F32.BF16 R120, R136.reuse, R116, R12 ;  /* 0x000000748878723c */ /* 0x050fe8000004180c */
[----:B------:R-:W-:Y:S04]  /*75f0*/  FADD.FTZ R228, R228, R227 ;  /* 0x000000e3e4e47221 */ /* 0x000fe80000010000 */
[C---:B------:R-:W-:Y:S04]  /*7600*/  HMMA.16816.F32.BF16 R116, R136.reuse, R118, R16 ;  /* 0x000000768874723c */ /* 0x040fe80000041810 */
[----:B------:R-:W-:Y:S04]  /*7610*/  FADD.FTZ R231, R231, R228 ;  /* 0x000000e4e7e77221 */ /* 0x000fe80000010000 */
[C---:B------:R-:W-:Y:S04]  /*7620*/  HMMA.16816.F32.BF16 R112, R136.reuse, R104, R20 ;  /* 0x000000688870723c */ /* 0x040fe80000041814 */
[----:B------:R-:W-:Y:S04]  /*7630*/  FADD.FTZ R232, R232, R231 ;  /* 0x000000e7e8e87221 */ /* 0x000fe80000010000 */
[C---:B------:R-:W-:Y:S04]  /*7640*/  HMMA.16816.F32.BF16 R108, R136.reuse, R106, R24 ;  /* 0x0000006a886c723c */ /* 0x040fe80000041818 */
[----:B------:R-:W-:Y:S04]  /*7650*/  FADD.FTZ R235, R235, R232 ;  /* 0x000000e8ebeb7221 */ /* 0x000fe80000010000 */
[C---:B------:R-:W-:Y:S04]  /*7660*/  HMMA.16816.F32.BF16 R104, R136.reuse, R140, R28 ;  /* 0x0000008c8868723c */ /* 0x040fe8000004181c */
[----:B------:R-:W-:Y:S04]  /*7670*/  FADD.FTZ R236, R236, R235 ;  /* 0x000000ebecec7221 */ /* 0x000fe80000010000 */
[C---:B------:R-:W-:Y:S01]  /*7680*/  HMMA.16816.F32.BF16 R100, R136.reuse, R142, R32 ;  /* 0x0000008e8864723c */ /* 0x040fe20000041820 */
[----:B------:R-:W1:Y:S03]  /*7690*/  LDSM.16.MT88.4 R32, [R135+UR4+0x5900] ;  /* 0x005900048720783b */ /* 0x000e660008004200 */
[----:B------:R-:W-:Y:S04]  /*76a0*/  FADD.FTZ R221, R239, R236 ;  /* 0x000000ecefdd7221 */ /* 0x000fe80000010000 */
        /* <DEDUP_REMOVED lines=13> */
[C---:B-1----:R-:W-:Y:S07]  /*7780*/  HMMA.16816.F32.BF16 R84, R136.reuse, R32, R84 ;  /* 0x000000208854723c */ /* 0x042fee0000041854 */
[----:B------:R-:W-:Y:S01]  /*7790*/  FADD.FTZ R33, R181, R178 ;  /* 0x000000b2b5217221 */ /* 0x000fe20000010000 */
[C---:B------:R-:W-:Y:S04]  /*77a0*/  HMMA.16816.F32.BF16 R88, R136.reuse, R34, R88 ;  /* 0x000000228858723c */ /* 0x040fe80000041858 */
[----:B------:R-:W-:Y:S04]  /*77b0*/  FADD.FTZ R33, R218, R33 ;  /* 0x00000021da217221 */ /* 0x000fe80000010000 */
[C---:B--2---:R-:W-:Y:S04]  /*77c0*/  HMMA.16816.F32.BF16 R92, R136.reuse, R140, R92 ;  /* 0x0000008c885c723c */ /* 0x044fe8000004185c */
[----:B------:R-:W-:Y:S01]  /*77d0*/  FADD.FTZ R226, R226, R33 ;  /* 0x00000021e2e27221 */ /* 0x000fe20000010000 */
[----:B------:R-:W-:Y:S03]  /*77e0*/  IADD3 R33, R219, -0x2, RZ ;  /* 0xfffffffedb217810 */ /* 0x000fe60007ffe0ff */
[----:B------:R-:W-:Y:S01]  /*77f0*/  FADD.FTZ R225, R225, R226 ;  /* 0x000000e2e1e17221 */ /* 0x000fe20000010000 */
[----:B------:R-:W-:Y:S03]  /*7800*/  HMMA.16816.F32.BF16 R96, R136, R142, R96 ;  /* 0x0000008e8860723c */ /* 0x000fe60000041860 */
[----:B------:R-:W-:Y:S01]  /*7810*/  FADD.FTZ R222, R222, R225 ;  /* 0x000000e1dede7221 */ /* 0x000fe20000010000 */
[----:B------:R-:W-:Y:S03]  /*7820*/  ISETP.GE.AND P0, PT, R33, R196, PT ;  /* 0x000000c42100720c */ /* 0x000fe60003f06270 */
[----:B------:R-:W-:Y:S05]  /*7830*/  FADD.FTZ R229, R229, R222 ;  /* 0x000000dee5e57221 */ /* 0x000fea0000010000 */
[----:B------:R-:W-:Y:S04]  /*7840*/  FADD.FTZ R230, R230, R229 ;  /* 0x000000e5e6e67221 */ /* 0x000fe80000010000 */
[----:B------:R-:W-:Y:S04]  /*7850*/  FADD.FTZ R233, R233, R230 ;  /* 0x000000e6e9e97221 */ /* 0x000fe80000010000 */
[----:B------:R-:W-:Y:S04]  /*7860*/  FADD.FTZ R234, R234, R233 ;  /* 0x000000e9eaea7221 */ /* 0x000fe80000010000 */
[----:B------:R-:W-:Y:S01]  /*7870*/  FADD.FTZ R223, R237, R234 ;  /* 0x000000eaeddf7221 */ /* 0x000fe20000010000 */
[----:B------:R-:W-:-:S05]  /*7880*/  @!P0 BRA `(.L_x_1539) ;  /* 0x000003f000008947 */ /* 0x000fca0003800000 */
[----:B------:R-:W-:Y:S01]  /*7890*/  ISETP.NE.AND P2, PT, R197, 0x1, PT ;  /* 0x00000001c500780c */ /* 0x000fe20003f45270 */
[----:B------:R-:W-:Y:S01]  /*78a0*/  IMAD R5, R219, 0x40, R203 ;  /* 0x00000040db057824 */ /* 0x000fe200078e02cb */
[----:B------:R-:W-:Y:S01]  /*78b0*/  SEL R4, RZ, 0x10, P5 ;  /* 0x00000010ff047807 */ /* 0x000fe20002800000 */
[----:B------:R-:W-:Y:S03]  /*78c0*/  IMAD.MOV.U32 R199, RZ, RZ, RZ ;  /* 0x000000ffffc77224 */ /* 0x000fe600078e00ff */
[----:B------:R-:W-:Y:S05]  /*78d0*/  IADD3 R200, R5, -0x80, R202 ;  /* 0xffffff8005c87810 */ /* 0x000fea0007ffe0ca */
[----:B------:R-:W-:Y:S02]  /*78e0*/  IMAD.MOV.U32 R0, RZ, RZ, R200 ;  /* 0x000000ffff007224 */ /* 0x000fe400078e00c8 */
[----:B------:R-:W-:Y:S05]  /*78f0*/  @P2 IMAD.HI.U32 R2, R200, c[0x0][0x2bc], RZ ;  /* 0x0000af00c8022a27 */ /* 0x000fea00078e00ff */
[----:B------:R-:W-:Y:S02]  /*7900*/  @P2 SHF.R.U32.HI R0, RZ, c[0x0][0x2c0], R2 ;  /* 0x0000b000ff002a19 */ /* 0x000fe40000011602 */
[----:B------:R-:W-:Y:S02]  /*7910*/  ISETP.NE.U32.AND P2, PT, R4, RZ, PT ;  /* 0x000000ff0400720c */ /* 0x000fe40003f45070 */
[C---:B------:R-:W-:Y:S04]  /*7920*/  @!P3 IADD3 R5, P0, R0.reuse, R210, RZ ;  /* 0x000000d20005b210 */ /* 0x040fe80007f1e0ff */
[----:B------:R-:W-:Y:S02]  /*7930*/  @!P3 LEA.HI.X.SX32 R2, R0, R195, 0x1, P0 ;  /* 0x000000c30002b211 */ /* 0x000fe400000f0eff */
[C---:B------:R-:W-:Y:S04]  /*7940*/  @!P3 LEA R10, P0, R5.reuse, c[0x0][0x2a0], 0x2 ;  /* 0x0000a800050aba11 */ /* 0x040fe800078010ff */
[----:B------:R-:W-:Y:S01]  /*7950*/  @!P3 LEA.HI.X R11, R5, c[0x0][0x2a4], R2, 0x2, P0 ;  /* 0x0000a900050bba11 */ /* 0x000fe200000f1402 */
[----:B------:R-:W-:Y:S01]  /*7960*/  IMAD.MOV R5, RZ, RZ, -R0 ;  /* 0x000000ffff057224 */ /* 0x000fe200078e0a00 */
[----:B------:R-:W-:Y:S03]  /*7970*/  SEL R2, RZ, 0x10, P4 ;  /* 0x00000010ff027807 */ /* 0x000fe60002000000 */
[----:B------:R-:W2:Y:S01]  /*7980*/  @!P3 LDG.E R199, [R10.64] ;  /* 0x000000060ac7b981 */ /* 0x000ea2000c1e1900 */
[----:B------:R-:W-:Y:S01]  /*7990*/  IADD3 R6, -R2, 0x10, RZ ;  /* 0x0000001002067810 */ /* 0x000fe20007ffe1ff */
[----:B------:R-:W-:Y:S03]  /*79a0*/  IMAD R200, R5, c[0x0][0x2b8], R200 ;  /* 0x0000ae0005c87a24 */ /* 0x000fe600078e02c8 */
[----:B------:R-:W-:Y:S01]  /*79b0*/  LOP3.LUT R6, R6, 0xf, RZ, 0xc0, !PT ;  /* 0x0000000f06067812 */ /* 0x000fe200078ec0ff */
[----:B------:R-:W-:Y:S01]  /*79c0*/  IMAD.WIDE.U32 R8, R200, c[0x0][0x1e0], RZ ;  /* 0x00007800c8087a25 */ /* 0x000fe200078e00ff */
[----:B------:R-:W-:Y:S05]  /*79d0*/  SHF.R.S32.HI R0, RZ, 0x1f, R200 ;  /* 0x0000001fff007819 */ /* 0x000fea00000114c8 */
        /* <DEDUP_REMOVED lines=11> */
[----:B------:R-:W1:Y:S01]  /*7a90*/  SHFL.IDX PT, R7, R14, 0x1, 0x181f ;  /* 0x00381f000e077f89 */ /* 0x000e6200000e0000 */
[----:B------:R-:W-:Y:S02]  /*7aa0*/  SEL R0, RZ, 0x10, P6 ;  /* 0x00000010ff007807 */ /* 0x000fe40003000000 */
[----:B------:R-:W-:Y:S01]  /*7ab0*/  IADD3 R5, -R4, 0x10, RZ ;  /* 0x0000001004057810 */ /* 0x000fe20007ffe1ff */
[----:B------:R-:W2:Y:S03]  /*7ac0*/  SHFL.IDX PT, R9, R10, 0x1, 0x181f ;  /* 0x00381f000a097f89 */ /* 0x000ea600000e0000 */
[----:B------:R-:W-:Y:S01]  /*7ad0*/  LOP3.LUT R5, R5, 0xf, RZ, 0xc0, !PT ;  /* 0x0000000f05057812 */ /* 0x000fe200078ec0ff */
[----:B------:R3:W4:Y:S04]  /*7ae0*/  SHFL.IDX PT, R8, R14, RZ, 0x181f ;  /* 0x00181fff0e087589 */ /* 0x00072800000e0000 */
[----:B------:R-:W5:Y:S01]  /*7af0*/  SHFL.IDX PT, R11, R10, RZ, 0x181f ;  /* 0x00181fff0a0b7589 */ /* 0x000f6200000e0000 */
[----:B-1----:R-:W-:Y:S02]  /*7b00*/  IADD3 R12, P1, P0, R5, R7, R212 ;  /* 0x00000007050c7210 */ /* 0x002fe4000783e0d4 */
[----:B------:R-:W-:Y:S02]  /*7b10*/  IADD3 R5, -R0, 0x10, RZ ;  /* 0x0000001000057810 */ /* 0x000fe40007ffe1ff */
[----:B--2---:R-:W-:Y:S02]  /*7b20*/  IADD3.X R13, RZ, R9, R213, P1, P0 ;  /* 0x00000009ff0d7210 */ /* 0x004fe40000fe04d5 */
[----:B---3--:R-:W-:Y:S02]  /*7b30*/  IADD3 R14, P1, P0, R6, R7, R215 ;  /* 0x00000007060e7210 */ /* 0x008fe4000783e0d7 */
[----:B------:R-:W-:Y:S01]  /*7b40*/  LOP3.LUT R6, R5, 0xf, RZ, 0xc0, !PT ;  /* 0x0000000f05067812 */ /* 0x000fe200078ec0ff */
[----:B------:R-:W-:Y:S01]  /*7b50*/  IMAD R5, R217, 0x3000, R201 ;  /* 0x00003000d9057824 */ /* 0x000fe200078e02c9 */
[----:B------:R-:W-:Y:S02]  /*7b60*/  IADD3.X R15, RZ, R9, R216, P1, P0 ;  /* 0x00000009ff0f7210 */ /* 0x000fe40000fe04d8 */
[----:B------:R-:W-:Y:S01]  /*7b70*/  IADD3 R16, P1, P0, R6, R7, R205 ;  /* 0x0000000706107210 */ /* 0x000fe2000783e0cd */
[----:B------:R-:W-:Y:S03]  /*7b80*/  IMAD.SHL.U32 R7, R5, 0x2, RZ ;  /* 0x0000000205077824 */ /* 0x000fe600078e00ff */
[----:B------:R-:W-:Y:S02]  /*7b90*/  IADD3.X R17, RZ, R9, R214, P1, P0 ;  /* 0x00000009ff117210 */ /* 0x000fe40000fe04d6 */
[----:B----4-:R-:W-:Y:S02]  /*7ba0*/  IADD3 R20, P1, R212, R8, RZ ;  /* 0x00000008d4147210 */ /* 0x010fe40007f3e0ff */
[----:B------:R-:W-:Y:S03]  /*7bb0*/  IADD3 R18, P0, R8, R215, RZ ;  /* 0x000000d708127210 */ /* 0x000fe60007f1e0ff */
[----:B-----5:R-:W-:Y:S01]  /*7bc0*/  IMAD.X R21, R213, 0x1, R11, P1 ;  /* 0x00000001d5157824 */ /* 0x020fe200008e060b */
[----:B------:R-:W-:Y:S01]  /*7bd0*/  ISETP.NE.U32.AND P1, PT, R2, RZ, PT ;  /* 0x000000ff0200720c */ /* 0x000fe20003f25070 */
[C---:B------:R-:W-:Y:S01]  /*7be0*/  IMAD.X R19, R11.reuse, 0x1, R216, P0 ;  /* 0x000000010b137824 */ /* 0x040fe200000e06d8 */
[----:B------:R-:W-:Y:S02]  /*7bf0*/  IADD3 R8, P0, R8, R205, RZ ;  /* 0x000000cd08087210 */ /* 0x000fe40007f1e0ff */
[----:B------:R1:W-:Y:S03]  /*7c00*/  LDGSTS.E.BYPASS.LTC128B.128 [R7+0xc100], [R20.64], !P5 ;  /* 0x0c10000014077fae */ /* 0x0003e6000e901d46 */
[----:B------:R-:W-:Y:S01]  /*7c10*/  IMAD.X R9, R11, 0x1, R214, P0 ;  /* 0x000000010b097824 */ /* 0x000fe200000e06d6 */
[----:B------:R1:W-:Y:S01]  /*7c20*/  LDGSTS.E.BYPASS.LTC128B.128 [R7+0xe100], [R18.64], !P4 ;  /* 0x0e10000012077fae */ /* 0x0003e2000e101d46 */
[----:B------:R-:W-:Y:S03]  /*7c30*/  ISETP.NE.U32.AND P0, PT, R0, RZ, PT ;  /* 0x000000ff0000720c */ /* 0x000fe60003f05070 */
[----:B------:R1:W-:Y:S04]  /*7c40*/  LDGSTS.E.BYPASS.LTC128B.128 [R7+0x10100], [R8.64], !P6 ;  /* 0x1010000008077fae */ /* 0x0003e8000f101d46 */
[----:B------:R1:W-:Y:S04]  /*7c50*/  LDGSTS.E.BYPASS.LTC128B.128.ZFILL [R7+0xd100], [R12.64], P2 ;  /* 0x0d1000000c077fae */ /* 0x0003e80009141d46 */
[----:B------:R1:W-:Y:S04]  /*7c60*/  LDGSTS.E.BYPASS.LTC128B.128.ZFILL [R7+0xf100], [R14.64], P1 ;  /* 0x0f1000000e077fae */ /* 0x0003e80008941d46 */
[----:B------:R1:W-:Y:S02]  /*7c70*/  LDGSTS.E.BYPASS.LTC128B.128.ZFILL [R7+0x11100], [R16.64], P0 ;  /* 0x1110000010077fae */ /* 0x0003e40008141d46 */
.L_x_1539:
[----:B------:R-:W-:Y:S01]  /*7c80*/  UIADD3 UR4, UR5, 0x1, URZ ;  /* 0x0000000105047890 */ /* 0x000fe2000fffe03f */
[----:B------:R-:W0:Y:S01]  /*7c90*/  LDGDEPBAR ;  /* 0x00000000000079af */ /* 0x000e220000000000 */
[----:B------:R-:W-:Y:S01]  /*7ca0*/  UISETP.GE.AND UP0, UPT, UR5, 0x1, UPT ;  /* 0x000000010500788c */ /* 0x000fe2000bf06270 */
[----:B------:R-:W-:Y:S01]  /*7cb0*/  ISETP.GE.AND P0, PT, R196, R219, PT ;  /* 0x000000dbc400720c */ /* 0x000fe20003f06270 */
[----:B------:R-:W-:Y:S01]  /*7cc0*/  IMAD.MOV.U32 R0, RZ, RZ, R3 ;  /* 0x000000ffff007224 */ /* 0x000fe200078e0003 */
[----:B------:R-:W-:Y:S01]  /*7cd0*/  IADD3 R219, R219, -0x1, RZ ;  /* 0xffffffffdbdb7810 */ /* 0x000fe20007ffe0ff */
[----:B------:R-:W-:Y:S01]  /*7ce0*/  USEL UR5, UR4, URZ, !UP0 ;  /* 0x0000003f04057287 */ /* 0x000fe2000c000000 */
[----:B------:R-:W-:Y:S09]  /*7cf0*/  IMAD.MOV.U32 R133, RZ, RZ, R132 ;  /* 0x000000ffff857224 */ /* 0x000ff200078e0084 */
[----:B------:R-:W-:-:S05]  /*7d00*/  @!P0 BRA `(.L_x_1540) ;  /* 0xffffd05000008947 */ /* 0x000fca000383ffff */
.L_x_1537:
[----:B------:R-:W2:Y:S01]  /*7d10*/  SHFL.BFLY PT, R6, R223, 0x2, 0x1f ;  /* 0x0c401f00df067f89 */ /* 0x000ea200000e0000 */
[----:B------:R-:W-:-:S03]  /*7d20*/  PLOP3.LUT P2, PT, PT, PT, PT, 0x8, 0x0 ;  /* 0x000000000000781c */ /* 0x000fc60003f4e170 */
[----:B------:R-:W3:Y:S01]  /*7d30*/  SHFL.BFLY PT, R0, R221, 0x2, 0x1f ;  /* 0x0c401f00dd007f89 */ /* 0x000ee200000e0000 */
[----:B--2---:R-:W-:Y:S02]  /*7d40*/  FADD.FTZ R6, R6, R223 ;  /* 0x000000df06067221 */ /* 0x004fe40000010000 */
[----:B-1-3--:R-:W-:-:S03]  /*7d50*/  FADD.FTZ R7, R0, R221 ;  /* 0x000000dd00077221 */ /* 0x00afc60000010000 */
        /* <DEDUP_REMOVED lines=118> */
.L_x_1527:
[----:B------:R-:W-:Y:S05]  /*84c0*/  @P2 BRA `(.L_x_1541) ;  /* 0x000018f000002947 */ /* 0x000fea0003800000 */
[----:B-1----:R-:W1:Y:S01]  /*84d0*/  S2R R9, SR_TID.X ;  /* 0x0000000000097919 */ /* 0x002e620000002100 */
[----:B------:R-:W-:Y:S01]  /*84e0*/  SHF.R.S32.HI R11, RZ, 0x1f, R204 ;  /* 0x0000001fff0b7819 */ /* 0x000fe200000114cc */
[----:B------:R-:W-:Y:S01]  /*84f0*/  IMAD.WIDE.U32 R14, R204, c[0x0][0x4d0], RZ ;  /* 0x00013400cc0e7a25 */ /* 0x000fe200078e00ff */
[----:B------:R-:W-:Y:S01]  /*8500*/  MOV R12, c[0x0][0x4e8] ;  /* 0x00013a00000c7a02 */ /* 0x000fe20000000f00 */
[----:B------:R-:W2:Y:S01]  /*8510*/  S2R R3, SR_CTAID.Y ;  /* 0x0000000000037919 */ /* 0x000ea20000002600 */
[----:B------:R-:W-:Y:S01]  /*8520*/  BSSY B0, `(.L_x_1542) ;  /* 0x00000f6000007945 */ /* 0x000fe20003800000 */
[----:B------:R-:W-:-:S02]  /*8530*/  IMAD R13, R11, c[0x0][0x4d0], RZ ;  /* 0x000134000b0d7a24 */ /* 0x000fc400078e02ff */
[----:B------:R-:W-:Y:S01]  /*8540*/  BAR.SYNC.DEFER_BLOCKING 0x1, 0x100 ;  /* 0x0044000000007b1d */ /* 0x000fe20000010000 */
[----:B------:R-:W-:Y:S01]  /*8550*/  IMAD.MOV R6, RZ, RZ, -R204 ;  /* 0x000000ffff067224 */ /* 0x000fe200078e0acc */
[----:B------:R-:W-:Y:S01]  /*8560*/  ISETP.NE.AND P1, PT, R12, 0x1, PT ;  /* 0x000000010c00780c */ /* 0x000fe20003f25270 */
[----:B------:R-:W-:Y:S02]  /*8570*/  IMAD R13, R204, c[0x0][0x4d4], R13 ;  /* 0x00013500cc0d7a24 */ /* 0x000fe400078e020d */
[----:B------:R-:W-:Y:S01]  /*8580*/  IMAD R11, R11, c[0x0][0x438], RZ ;  /* 0x00010e000b0b7a24 */ /* 0x000fe200078e02ff */
[----:B------:R-:W3:Y:S01]  /*8590*/  S2R R7, SR_CTAID.Z ;  /* 0x0000000000077919 */ /* 0x000ee20000002700 */
[----:B------:R-:W-:-:S03]  /*85a0*/  IMAD.IADD R15, R15, 0x1, R13 ;  /* 0x000000010f0f7824 */ /* 0x000fc600078e020d */
[----:B------:R-:W4:Y:S01]  /*85b0*/  S2R R0, SR_CTAID.X ;  /* 0x0000000000007919 */ /* 0x000f220000002500 */
[----:B-1----:R-:W-:-:S04]  /*85c0*/  SHF.R.S32.HI R8, RZ, 0x1f, R9 ;  /* 0x0000001fff087819 */ /* 0x002fc80000011409 */
[-C--:B------:R-:W-:Y:S01]  /*85d0*/  LEA.HI R4, R8, R9.reuse, RZ, 0x5 ;  /* 0x0000000908047211 */ /* 0x080fe200078f28ff */
[----:B--2---:R-:W-:Y:S01]  /*85e0*/  IMAD R6, R6, c[0x0][0x550], R3 ;  /* 0x0001540006067a24 */ /* 0x004fe200078e0203 */
[-C--:B------:R-:W-:Y:S02]  /*85f0*/  LEA.HI R8, R8, R9.reuse, RZ, 0x2 ;  /* 0x0000000908087211 */ /* 0x080fe400078f10ff */
[--C-:B------:R-:W-:Y:S02]  /*8600*/  SHF.R.S32.HI R13, RZ, 0x5, R4.reuse ;  /* 0x00000005ff0d7819 */ /* 0x100fe40000011404 */
[----:B------:R-:W-:Y:S02]  /*8610*/  SHF.R.S32.HI R10, RZ, 0x1f, R4 ;  /* 0x0000001fff0a7819 */ /* 0x000fe40000011404 */
[----:B------:R-:W-:Y:S02]  /*8620*/  LOP3.LUT R4, R4, 0xffffffe0, RZ, 0xc0, !PT ;  /* 0xffffffe004047812 */ /* 0x000fe400078ec0ff */
[----:B------:R-:W-:Y:S01]  /*8630*/  LOP3.LUT R8, R8, 0xfffffffc, RZ, 0xc0, !PT ;  /* 0xfffffffc08087812 */ /* 0x000fe200078ec0ff */
[----:B---3--:R-:W-:Y:S01]  /*8640*/  IMAD.WIDE.U32 R14, R7, c[0x0][0x4d8], R14 ;  /* 0x00013600070e7a25 */ /* 0x008fe200078e000e */
[----:B------:R-:W-:-:S02]  /*8650*/  IADD3 R4, -R4, R9, RZ ;  /* 0x0000000904047210 */ /* 0x000fc40007ffe1ff */
[----:B------:R-:W-:Y:S01]  /*8660*/  LEA.HI R10, R10, R13, RZ, 0x3 ;  /* 0x0000000d0a0a7211 */ /* 0x000fe200078f18ff */
[----:B------:R-:W-:Y:S01]  /*8670*/  IMAD.IADD R9, R9, 0x1, -R8 ;  /* 0x0000000109097824 */ /* 0x000fe200078e0a08 */
[----:B------:R-:W-:Y:S01]  /*8680*/  SHF.R.S32.HI R3, RZ, 0x1f, R4 ;  /* 0x0000001fff037819 */ /* 0x000fe20000011404 */
[----:B------:R-:W-:Y:S01]  /*8690*/  IMAD R8, R204, c[0x0][0x43c], R11 ;  /* 0x00010f00cc087a24 */ /* 0x000fe200078e020b */
[----:B------:R-:W-:Y:S01]  /*86a0*/  LOP3.LUT R10, R10, 0xffffff8, RZ, 0xc0, !PT ;  /* 0x0ffffff80a0a7812 */ /* 0x000fe200078ec0ff */
[----:B------:R-:W-:Y:S01]  /*86b0*/  IMAD.WIDE.U32 R204, R204, c[0x0][0x438], RZ ;  /* 0x00010e00cccc7a25 */ /* 0x000fe200078e00ff */
[----:B------:R-:W-:Y:S02]  /*86c0*/  LEA.HI R3, R3, R4, RZ, 0x2 ;  /* 0x0000000403037211 */ /* 0x000fe400078f10ff */
[----:B------:R-:W-:Y:S01]  /*86d0*/  LEA.HI R16, R9, R9, RZ, 0x1 ;  /* 0x0000000909107211 */ /* 0x000fe200078f08ff */
[----:B------:R-:W-:Y:S01]  /*86e0*/  IMAD.IADD R10, R13, 0x1, -R10 ;  /* 0x000000010d0a7824 */ /* 0x000fe200078e0a0a */
[----:B------:R-:W-:Y:S01]  /*86f0*/  SHF.R.S32.HI R13, RZ, 0x2, R3 ;  /* 0x00000002ff0d7819 */ /* 0x000fe20000011403 */
[----:B------:R-:W-:Y:S01]  /*8700*/  IMAD.IADD R205, R205, 0x1, R8 ;  /* 0x00000001cdcd7824 */ /* 0x000fe200078e0208 */
[----:B------:R-:W-:-:S02]  /*8710*/  LOP3.LUT R16, R16, 0x1ffffffe, RZ, 0xc0, !PT ;  /* 0x1ffffffe10107812 */ /* 0x000fc400078ec0ff */
[----:B------:R-:W-:Y:S01]  /*8720*/  SHF.R.S32.HI R11, RZ, 0x1f, R7 ;  /* 0x0000001fff0b7819 */ /* 0x000fe20000011407 */
[----:B------:R-:W-:Y:S01]  /*8730*/  IMAD R13, R10, 0x10, R13 ;  /* 0x000000100a0d7824 */ /* 0x000fe200078e020d */
[----:B------:R-:W-:Y:S01]  /*8740*/  IADD3 R16, R9, -R16, RZ ;  /* 0x8000001009107210 */ /* 0x000fe20007ffe0ff */
[----:B------:R-:W-:Y:S01]  /*8750*/  IMAD.WIDE.U32 R204, R7, c[0x0][0x440], R204 ;  /* 0x0001100007cc7a25 */ /* 0x000fe200078e00cc */
[----:B------:R-:W-:Y:S02]  /*8760*/  LOP3.LUT R3, R3, 0x7ffffffc, RZ, 0xc0, !PT ;  /* 0x7ffffffc03037812 */ /* 0x000fe400078ec0ff */
[----:B------:R-:W-:Y:S01]  /*8770*/  LEA R9, R16, R13, 0x3 ;  /* 0x0000000d10097211 */ /* 0x000fe200078e18ff */
[C---:B------:R-:W-:Y:S02]  /*8780*/  IMAD R8, R11.reuse, c[0x0][0x4d8], RZ ;  /* 0x000136000b087a24 */ /* 0x040fe400078e02ff */
[----:B------:R-:W-:Y:S02]  /*8790*/  IMAD R10, R11, c[0x0][0x440], RZ ;  /* 0x000110000b0a7a24 */ /* 0x000fe400078e02ff */
[----:B------:R-:W-:-:S02]  /*87a0*/  IMAD R8, R7, c[0x0][0x4dc], R8 ;  /* 0x0001370007087a24 */ /* 0x000fc400078e0208 */
[C---:B----4-:R-:W-:Y:S01]  /*87b0*/  IMAD R9, R0.reuse, 0x80, R9 ;  /* 0x0000008000097824 */ /* 0x050fe200078e0209 */
[----:B------:R-:W-:Y:S01]  /*87c0*/  LEA R0, R0, R13, 0x7 ;  /* 0x0000000d00007211 */ /* 0x000fe200078e38ff */
[----:B------:R-:W-:Y:S01]  /*87d0*/  IMAD R10, R7, c[0x0][0x444], R10 ;  /* 0x00011100070a7a24 */ /* 0x000fe200078e020a */
[----:B------:R-:W-:Y:S01]  /*87e0*/  IADD3 R15, R15, R8, RZ ;  /* 0x000000080f0f7210 */ /* 0x000fe20007ffe0ff */
[----:B------:R-:W-:Y:S01]  /*87f0*/  @P1 IMAD.HI.U32 R8, R9, c[0x0][0x4ec], RZ ;  /* 0x00013b0009081a27 */ /* 0x000fe200078e00ff */
[----:B------:R-:W-:-:S03]  /*8800*/  SHF.R.S32.HI R7, RZ, 0x1f, R6 ;  /* 0x0000001fff077819 */ /* 0x000fc60000011406 */
[----:B------:R-:W-:Y:S01]  /*8810*/  IMAD.IADD R205, R205, 0x1, R10 ;  /* 0x00000001cdcd7824 */ /* 0x000fe200078e020a */
[----:B------:R-:W-:Y:S01]  /*8820*/  MOV R10, R9 ;  /* 0x00000009000a7202 */ /* 0x000fe20000000f00 */
[C---:B------:R-:W-:Y:S01]  /*8830*/  IMAD R11, R7.reuse, c[0x0][0x4e0], RZ ;  /* 0x00013800070b7a24 */ /* 0x040fe200078e02ff */
[----:B------:R-:W-:Y:S01]  /*8840*/  @P1 SHF.R.U32.HI R10, RZ, c[0x0][0x4f0], R8 ;  /* 0x00013c00ff0a1a19 */ /* 0x000fe20000011608 */
[----:B------:R-:W-:Y:S02]  /*8850*/  IMAD R7, R7, c[0x0][0x448], RZ ;  /* 0x0001120007077a24 */ /* 0x000fe400078e02ff */
[C---:B------:R-:W-:Y:S02]  /*8860*/  IMAD R11, R6.reuse, c[0x0][0x4e4], R11 ;  /* 0x00013900060b7a24 */ /* 0x040fe400078e020b */
[----:B------:R-:W-:Y:S02]  /*8870*/  IMAD.MOV R8, RZ, RZ, -R10 ;  /* 0x000000ffff087224 */ /* 0x000fe400078e0a0a */
[----:B------:R-:W-:-:S02]  /*8880*/  IMAD R7, R6, c[0x0][0x44c], R7 ;  /* 0x0001130006077a24 */ /* 0x000fc400078e0207 */
[----:B------:R-:W-:-:S04]  /*8890*/  IMAD.WIDE.U32 R204, R6, c[0x0][0x448], R204 ;  /* 0x0001120006cc7a25 */ /* 0x000fc800078e00cc */
[----:B------:R-:W-:Y:S01]  /*88a0*/  IMAD.WIDE.U32 R16, R6, c[0x0][0x4e0], R14 ;  /* 0x0001380006107a25 */ /* 0x000fe200078e000e */
[----:B------:R-:W-:-:S03]  /*88b0*/  MOV R14, R9 ;  /* 0x00000009000e7202 */ /* 0x000fc60000000f00 */
[----:B------:R-:W-:-:S04]  /*88c0*/  @P1 IMAD.HI.U32 R6, R9, c[0x0][0x4ec], RZ ;  /* 0x00013b0009061a27 */ /* 0x000fc800078e00ff */
[----:B------:R-:W-:Y:S01]  /*88d0*/  IMAD R8, R8, c[0x0][0x4e8], R9 ;  /* 0x00013a0008087a24 */ /* 0x000fe200078e0209 */
[----:B------:R-:W-:Y:S01]  /*88e0*/  @P1 SHF.R.U32.HI R14, RZ, c[0x0][0x4f0], R6 ;  /* 0x00013c00ff0e1a19 */ /* 0x000fe20000011606 */
[----:B------:R-:W-:Y:S01]  /*88f0*/  IMAD.IADD R205, R205, 0x1, R7 ;  /* 0x00000001cdcd7824 */ /* 0x000fe200078e0207 */
[----:B------:R-:W-:Y:S01]  /*8900*/  SHF.R.S32.HI R7, RZ, 0x1f, R10 ;  /* 0x0000001fff077819 */ /* 0x000fe2000001140a */
[----:B------:R-:W-:Y:S01]  /*8910*/  IMAD R13, R12, c[0x0][0x388], RZ ;  /* 0x0000e2000c0d7a24 */ /* 0x000fe200078e02ff */
[----:B------:R-:W-:Y:S01]  /*8920*/  IADD3 R10, P0, R10, R16, RZ ;  /* 0x000000100a0a7210 */ /* 0x000fe20007f1e0ff */
[----:B------:R-:W-:Y:S01]  /*8930*/  IMAD.WIDE.U32 R204, R14, c[0x0][0x430], R204 ;  /* 0x00010c000ecc7a25 */ /* 0x000fe200078e00cc */
[----:B------:R-:W-:Y:S02]  /*8940*/  SHF.R.S32.HI R6, RZ, 0x1f, R8 ;  /* 0x0000001fff067819 */ /* 0x000fe40000011408 */
[----:B------:R-:W-:Y:S01]  /*8950*/  IADD3.X R11, R7, R17, R11, P0, !PT ;  /* 0x00000011070b7210 */ /* 0x000fe200007fe40b */
[----:B------:R-:W-:Y:S01]  /*8960*/  IMAD.IADD R3, R4, 0x1, -R3 ;  /* 0x0000000104037824 */ /* 0x000fe200078e0a03 */
[----:B------:R-:W-:Y:S01]  /*8970*/  IADD3 R16, -R14, RZ, RZ ;  /* 0x000000ff0e107210 */ /* 0x000fe20007ffe1ff */
[----:B------:R-:W-:Y:S01]  /*8980*/  IMAD R7, R6, c[0x0][0x4c8], RZ ;  /* 0x0001320006077a24 */ /* 0x000fe200078e02ff */
[----:B------:R-:W-:Y:S01]  /*8990*/  SHF.R.S32.HI R6, RZ, 0x1f, R14 ;  /* 0x0000001fff067819 */ /* 0x000fe2000001140e */
[----:B------:R-:W-:-:S04]  /*89a0*/  IMAD.WIDE.U32 R10, R8, c[0x0][0x4c8], R10 ;  /* 0x00013200080a7a25 */ /* 0x000fc800078e000a */
[----:B------:R-:W-:Y:S02]  /*89b0*/  IMAD R7, R8, c[0x0][0x4cc], R7 ;  /* 0x0001330008077a24 */ /* 0x000fe400078e0207 */
[----:B------:R-:W-:Y:S02]  /*89c0*/  IMAD R16, R16, c[0x0][0x4e8], R9 ;  /* 0x00013a0010107a24 */ /* 0x000fe400078e0209 */
[----:B------:R-:W-:Y:S01]  /*89d0*/  IMAD R9, R6, c[0x0][0x430], RZ ;  /* 0x00010c0006097a24 */ /* 0x000fe200078e02ff */
[----:B------:R-:W-:Y:S01]  /*89e0*/  LEA R6, P0, R10, c[0x0][0x4a8], 0x2 ;  /* 0x00012a000a067a11 */ /* 0x000fe200078010ff */
[----:B------:R-:W-:Y:S01]  /*89f0*/  IMAD.IADD R7, R11, 0x1, R7 ;  /* 0x000000010b077824 */ /* 0x000fe200078e0207 */
[----:B------:R-:W-:Y:S01]  /*8a00*/  SHF.R.S32.HI R8, RZ, 0x1f, R16 ;  /* 0x0000001fff087819 */ /* 0x000fe20000011410 */
[----:B------:R-:W-:Y:S02]  /*8a10*/  IMAD R9, R14, c[0x0][0x434], R9 ;  /* 0x00010d000e097a24 */ /* 0x000fe400078e0209 */
[----:B------:R-:W-:Y:S01]  /*8a20*/  SHFL.IDX PT, R14, R6, 0x1, 0x1c1f ;  /* 0x003c1f00060e7f89 */ /* 0x000fe200000e0000 */
[----:B------:R-:W-:Y:S01]  /*8a30*/  LEA.HI.X R7, R10, c[0x0][0x4ac], R7, 0x2, P0 ;  /* 0x00012b000a077a11 */ /* 0x000fe200000f1407 */
[----:B------:R-:W-:Y:S01]  /*8a40*/  IMAD.IADD R205, R205, 0x1, R9 ;  /* 0x00000001cdcd7824 */ /* 0x000fe200078e0209 */
[----:B------:R-:W-:Y:S01]  /*8a50*/  LOP3.LUT P0, RZ, R4, 0x3, RZ, 0xc0, !PT ;  /* 0x0000000304ff7812 */ /* 0x000fe2000780c0ff */
[----:B------:R-:W-:Y:S01]  /*8a60*/  SHFL.IDX PT, R10, R6, RZ, 0x1c1f ;  /* 0x001c1fff060a7589 */ /* 0x000fe200000e0000 */
[----:B------:R-:W-:Y:S01]  /*8a70*/  IMAD R9, R8, c[0x0][0x428], RZ ;  /* 0x00010a0008097a24 */ /* 0x000fe200078e02ff */
[----:B------:R-:W-:-:S02]  /*8a80*/  IADD3 R8, R0, 0x8, RZ ;  /* 0x0000000800087810 */ /* 0x000fc40007ffe0ff */
[----:B------:R-:W1:Y:S01]  /*8a90*/  SHFL.IDX PT, R11, R7, RZ, 0x1c1f ;  /* 0x001c1fff070b7589 */ /* 0x000e6200000e0000 */
[-C--:B------:R-:W-:Y:S01]  /*8aa0*/  ISETP.GE.OR P2, PT, R0, R13.reuse, P0 ;  /* 0x0000000d0000720c */ /* 0x080fe20000746670 */
[----:B------:R-:W-:Y:S01]  /*8ab0*/  IMAD R9, R16, c[0x0][0x42c], R9 ;  /* 0x00010b0010097a24 */ /* 0x000fe200078e0209 */
[----:B------:R-:W-:Y:S01]  /*8ac0*/  ISETP.GE.OR P0, PT, R8, R13, P0 ;  /* 0x0000000d0800720c */ /* 0x000fe20000706670 */
[----:B------:R-:W2:Y:S01]  /*8ad0*/  SHFL.IDX PT, R15, R7, 0x1, 0x1c1f ;  /* 0x003c1f00070f7f89 */ /* 0x000ea200000e0000 */
[----:B------:R-:W-:-:S05]  /*8ae0*/  IMAD.WIDE.U32 R16, R16, c[0x0][0x428], R204 ;  /* 0x00010a0010107a25 */ /* 0x000fca00078e00cc */
[----:B------:R-:W-:Y:S02]  /*8af0*/  IADD3 R12, R17, R9, RZ ;  /* 0x00000009110c7210 */ /* 0x000fe40007ffe0ff */
[----:B------:R-:W-:-:S04]  /*8b00*/  LEA R9, P1, R16, c[0x0][0x400], 0x2 ;  /* 0x0001000010097a11 */ /* 0x000fc800078210ff */
[----:B------:R-:W-:Y:S01]  /*8b10*/  LEA.HI.X R12, R16, c[0x0][0x404], R12, 0x2, P1 ;  /* 0x00010100100c7a11 */ /* 0x000fe200008f140c */
[----:B------:R3:W4:Y:S01]  /*8b20*/  SHFL.IDX PT, R6, R9, RZ, 0x1c1f ;  /* 0x001c1fff09067589 */ /* 0x00072200000e0000 */
[----:B------:R-:W-:-:S03]  /*8b30*/  ISETP.GE.AND P1, PT, R8, R13, PT ;  /* 0x0000000d0800720c */ /* 0x000fc60003f26270 */
[----:B------:R3:W3:Y:S01]  /*8b40*/  SHFL.IDX PT, R7, R12, RZ, 0x1c1f ;  /* 0x001c1fff0c077589 */ /* 0x0006e200000e0000 */
[----:B------:R-:W-:-:S03]  /*8b50*/  P2R R8, PR, RZ, 0x2 ;  /* 0x00000002ff087803 */ /* 0x000fc60000000000 */
[----:B-1----:R1:W-:Y:S04]  /*8b60*/  @!P2 ST.E [R10.64], R2 ;  /* 0x000000020a00a985 */ /* 0x0023e8000c101906 */
[----:B--2---:R1:W-:Y:S01]  /*8b70*/  @!P0 ST.E [R14.64], R5 ;  /* 0x000000050e008985 */ /* 0x0043e2000c101906 */
[----:B------:R-:W-:Y:S02]  /*8b80*/  ISETP.GE.AND P0, PT, R0, R13, PT ;  /* 0x0000000d0000720c */ /* 0x000fe40003f06270 */
[----:B------:R-:W-:-:S11]  /*8b90*/  SHF.L.U32 R13, R3, 0x1, RZ ;  /* 0x00000001030d7819 */ /* 0x000fd600000006ff */
[----:B------:R-:W-:Y:S05]  /*8ba0*/  @P0 BRA `(.L_x_1543) ;  /* 0x000008d000000947 */ /* 0x000fea0003800000 */
[C---:B-1--4-:R-:W-:Y:S02]  /*8bb0*/  IADD3 R5, R13.reuse, 0x8, RZ ;  /* 0x000000080d057810 */ /* 0x052fe40007ffe0ff */
[C---:B------:R-:W-:Y:S02]  /*8bc0*/  IADD3 R4, R13.reuse, 0x10, RZ ;  /* 0x000000100d047810 */ /* 0x040fe40007ffe0ff */
[----:B------:R-:W-:Y:S02]  /*8bd0*/  IADD3 R3, R13, 0x18, RZ ;  /* 0x000000180d037810 */ /* 0x000fe40007ffe0ff */
[----:B------:R-:W-:Y:S02]  /*8be0*/  ISETP.GE.AND P3, PT, R5, c[0x0][0x3c8], PT ;  /* 0x0000f20005007a0c */ /* 0x000fe40003f66270 */
[----:B------:R-:W-:Y:S02]  /*8bf0*/  IADD3 R2, R13, 0x20, RZ ;  /* 0x000000200d027810 */ /* 0x000fe40007ffe0ff */
[----:B------:R-:W-:-:S02]  /*8c00*/  ISETP.GE.AND P2, PT, R4, c[0x0][0x3c8], PT ;  /* 0x0000f20004007a0c */ /* 0x000fc40003f46270 */
[----:B------:R-:W-:Y:S02]  /*8c10*/  ISETP.GE.AND P4, PT, R13, c[0x0][0x3c8], PT ;  /* 0x0000f2000d007a0c */ /* 0x000fe40003f86270 */
[----:B------:R-:W-:Y:S02]  /*8c20*/  ISETP.GE.AND P1, PT, R3, c[0x0][0x3c8], PT ;  /* 0x0000f20003007a0c */ /* 0x000fe40003f26270 */
[----:B------:R-:W-:Y:S02]  /*8c30*/  ISETP.GE.AND P0, PT, R2, c[0x0][0x3c8], PT ;  /* 0x0000f20002007a0c */ /* 0x000fe40003f06270 */
[----:B------:R-:W-:Y:S02]  /*8c40*/  IADD3 R0, R13, 0x28, RZ ;  /* 0x000000280d007810 */ /* 0x000fe40007ffe0ff */
[----:B------:R-:W-:Y:S02]  /*8c50*/  @!P3 LEA.HI R5, R5, R5, RZ, 0x1 ;  /* 0x000000050505b211 */ /* 0x000fe400078f08ff */
[----:B------:R-:W-:-:S02]  /*8c60*/  ISETP.GE.AND P5, PT, R0, c[0x0][0x3c8], PT ;  /* 0x0000f20000007a0c */ /* 0x000fc40003fa6270 */
[----:B------:R-:W-:Y:S01]  /*8c70*/  @!P2 LEA.HI R4, R4, R4, RZ, 0x1 ;  /* 0x000000040404a211 */ /* 0x000fe200078f08ff */
[--C-:B---3--:R-:W-:Y:S01]  /*8c80*/  @!P4 IMAD.WIDE R10, R13, 0x4, R6.reuse ;  /* 0x000000040d0ac825 */ /* 0x108fe200078e0206 */
[----:B------:R-:W-:Y:S02]  /*8c90*/  @!P3 LOP3.LUT R5, R5, 0xfffffffe, RZ, 0xc0, !PT ;  /* 0xfffffffe0505b812 */ /* 0x000fe400078ec0ff */
[----:B------:R-:W-:Y:S02]  /*8ca0*/  @!P1 LEA.HI R3, R3, R3, RZ, 0x1 ;  /* 0x0000000303039211 */ /* 0x000fe400078f08ff */
[----:B------:R-:W-:Y:S01]  /*8cb0*/  @!P0 LEA.HI R2, R2, R2, RZ, 0x1 ;  /* 0x0000000202028211 */ /* 0x000fe200078f08ff */
[----:B------:R1:W-:Y:S01]  /*8cc0*/  @!P4 ST.E.64 [R10.64], R128 ;  /* 0x000000800a00c985 */ /* 0x0003e2000c101b06 */
[----:B------:R-:W-:Y:S01]  /*8cd0*/  @!P2 LOP3.LUT R15, R4, 0xfffffffe, RZ, 0xc0, !PT ;  /* 0xfffffffe040fa812 */ /* 0x000fe200078ec0ff */
[----:B------:R-:W-:Y:S01]  /*8ce0*/  @!P3 IMAD.WIDE R4, R5, 0x4, R6 ;  /* 0x000000040504b825 */ /* 0x000fe200078e0206 */
[----:B------:R-:W-:-:S02]  /*8cf0*/  IADD3 R14, R13, 0x30, RZ ;  /* 0x000000300d0e7810 */ /* 0x000fc40007ffe0ff */
[----:B------:R-:W-:Y:S02]  /*8d00*/  @!P1 LOP3.LUT R3, R3, 0xfffffffe, RZ, 0xc0, !PT ;  /* 0xfffffffe03039812 */ /* 0x000fe400078ec0ff */
[----:B------:R-:W-:Y:S01]  /*8d10*/  @!P0 LOP3.LUT R17, R2, 0xfffffffe, RZ, 0xc0, !PT ;  /* 0xfffffffe02118812 */ /* 0x000fe200078ec0ff */
[----:B------:R2:W-:Y:S01]  /*8d20*/  @!P3 ST.E.64 [R4.64], R124 ;  /* 0x0000007c0400b985 */ /* 0x0005e2000c101b06 */
[----:B------:R-:W-:Y:S01]  /*8d30*/  ISETP.GE.AND P4, PT, R14, c[0x0][0x3c8], PT ;  /* 0x0000f2000e007a0c */ /* 0x000fe20003f86270 */
[--C-:B------:R-:W-:Y:S01]  /*8d40*/  @!P1 IMAD.WIDE R2, R3, 0x4, R6.reuse ;  /* 0x0000000403029825 */ /* 0x100fe200078e0206 */
[----:B------:R-:W-:Y:S02]  /*8d50*/  @!P5 LEA.HI R0, R0, R0, RZ, 0x1 ;  /* 0x000000000000d211 */ /* 0x000fe400078f08ff */
[----:B------:R-:W-:Y:S01]  /*8d60*/  IADD3 R19, R13, 0x40, RZ ;  /* 0x000000400d137810 */ /* 0x000fe20007ffe0ff */
[----:B------:R-:W-:Y:S01]  /*8d70*/  @!P0 IMAD.WIDE R16, R17, 0x4, R6 ;  /* 0x0000000411108825 */ /* 0x000fe200078e0206 */
[----:B------:R-:W-:-:S02]  /*8d80*/  IADD3 R20, R13, 0x38, RZ ;  /* 0x000000380d147810 */ /* 0x000fc40007ffe0ff */
[----:B------:R-:W-:Y:S02]  /*8d90*/  IADD3 R18, R13, 0x48, RZ ;  /* 0x000000480d127810 */ /* 0x000fe40007ffe0ff */
[----:B------:R-:W-:-:S03]  /*8da0*/  ISETP.GE.AND P3, PT, R20, c[0x0][0x3c8], PT ;  /* 0x0000f20014007a0c */ /* 0x000fc60003f66270 */
[----:B------:R-:W-:Y:S01]  /*8db0*/  @!P4 LEA.HI R14, R14, R14, RZ, 0x1 ;  /* 0x0000000e0e0ec211 */ /* 0x000fe200078f08ff */
[----:B-1----:R-:W-:Y:S01]  /*8dc0*/  @!P2 IMAD.WIDE R10, R15, 0x4, R6 ;  /* 0x000000040f0aa825 */ /* 0x002fe200078e0206 */
[----:B------:R-:W-:-:S08]  /*8dd0*/  IADD3 R15, R13, 0x50, RZ ;  /* 0x000000500d0f7810 */ /* 0x000fd00007ffe0ff */
[----:B------:R-:W-:Y:S01]  /*8de0*/  @!P3 LEA.HI R20, R20, R20, RZ, 0x1 ;  /* 0x000000141414b211 */ /* 0x000fe200078f08ff */
[----:B------:R1:W-:Y:S01]  /*8df0*/  @!P2 ST.E.64 [R10.64], R120 ;  /* 0x000000780a00a985 */ /* 0x0003e2000c101b06 */
[----:B------:R-:W-:Y:S02]  /*8e00*/  ISETP.GE.AND P2, PT, R19, c[0x0][0x3c8], PT ;  /* 0x0000f20013007a0c */ /* 0x000fe40003f46270 */
[----:B--2---:R-:W-:Y:S01]  /*8e10*/  @!P5 LOP3.LUT R5, R0, 0xfffffffe, RZ, 0xc0, !PT ;  /* 0xfffffffe0005d812 */ /* 0x004fe200078ec0ff */
[----:B------:R2:W-:Y:S01]  /*8e20*/  @!P1 ST.E.64 [R2.64], R116 ;  /* 0x0000007402009985 */ /* 0x0005e2000c101b06 */
[----:B------:R-:W-:Y:S02]  /*8e30*/  ISETP.GE.AND P1, PT, R18, c[0x0][0x3c8], PT ;  /* 0x0000f20012007a0c */ /* 0x000fe40003f26270 */
[----:B------:R-:W-:Y:S01]  /*8e40*/  IADD3 R0, R13, 0x58, RZ ;  /* 0x000000580d007810 */ /* 0x000fe20007ffe0ff */
[----:B------:R3:W-:Y:S01]  /*8e50*/  @!P0 ST.E.64 [R16.64], R112 ;  /* 0x0000007010008985 */ /* 0x0007e2000c101b06 */
[----:B------:R-:W-:Y:S01]  /*8e60*/  ISETP.GE.AND P0, PT, R15, c[0x0][0x3c8], PT ;  /* 0x0000f2000f007a0c */ /* 0x000fe20003f06270 */
[----:B------:R-:W-:-:S04]  /*8e70*/  @!P5 IMAD.WIDE R4, R5, 0x4, R6 ;  /* 0x000000040504d825 */ /* 0x000fc800078e0206 */
[----:B------:R-:W-:Y:S01]  /*8e80*/  @!P2 LEA.HI R19, R19, R19, RZ, 0x1 ;  /* 0x000000131313a211 */ /* 0x000fe200078f08ff */
[----:B------:R4:W-:Y:S01]  /*8e90*/  @!P5 ST.E.64 [R4.64], R108 ;  /* 0x0000006c0400d985 */ /* 0x0009e2000c101b06 */
[----:B------:R-:W-:Y:S02]  /*8ea0*/  ISETP.GE.AND P5, PT, R0, c[0x0][0x3c8], PT ;  /* 0x0000f20000007a0c */ /* 0x000fe40003fa6270 */
[----:B------:R-:W-:Y:S02]  /*8eb0*/  @!P1 LEA.HI R18, R18, R18, RZ, 0x1 ;  /* 0x0000001212129211 */ /* 0x000fe400078f08ff */
[----:B------:R-:W-:Y:S02]  /*8ec0*/  @!P2 LOP3.LUT R19, R19, 0xfffffffe, RZ, 0xc0, !PT ;  /* 0xfffffffe1313a812 */ /* 0x000fe400078ec0ff */
[----:B------:R-:W-:-:S04]  /*8ed0*/  @!P0 LEA.HI R15, R15, R15, RZ, 0x1 ;  /* 0x0000000f0f0f8211 */ /* 0x000fc800078f08ff */
[----:B------:R-:W-:Y:S02]  /*8ee0*/  @!P0 LOP3.LUT R15, R15, 0xfffffffe, RZ, 0xc0, !PT ;  /* 0xfffffffe0f0f8812 */ /* 0x000fe400078ec0ff */
[----:B-1----:R-:W-:Y:S02]  /*8ef0*/  IADD3 R10, R13, 0x60, RZ ;  /* 0x000000600d0a7810 */ /* 0x002fe40007ffe0ff */
[----:B------:R-:W-:Y:S02]  /*8f00*/  @!P3 LOP3.LUT R11, R20, 0xfffffffe, RZ, 0xc0, !PT ;  /* 0xfffffffe140bb812 */ /* 0x000fe400078ec0ff */
[----:B--2---:R-:W-:Y:S01]  /*8f10*/  @!P4 LOP3.LUT R3, R14, 0xfffffffe, RZ, 0xc0, !PT ;  /* 0xfffffffe0e03c812 */ /* 0x004fe200078ec0ff */
[--C-:B------:R-:W-:Y:S01]  /*8f20*/  @!P0 IMAD.WIDE R14, R15, 0x4, R6.reuse ;  /* 0x000000040f0e8825 */ /* 0x100fe200078e0206 */
[----:B------:R-:W-:Y:S02]  /*8f30*/  ISETP.GE.AND P6, PT, R10, c[0x0][0x3c8], PT ;  /* 0x0000f2000a007a0c */ /* 0x000fe40003fc6270 */
[----:B---3--:R-:W-:Y:S01]  /*8f40*/  @!P1 LOP3.LUT R17, R18, 0xfffffffe, RZ, 0xc0, !PT ;  /* 0xfffffffe12119812 */ /* 0x008fe200078ec0ff */
[----:B------:R-:W-:Y:S01]  /*8f50*/  @!P4 IMAD.WIDE R2, R3, 0x4, R6 ;  /* 0x000000040302c825 */ /* 0x000fe200078e0206 */
[----:B------:R-:W-:-:S02]  /*8f60*/  @!P5 LEA.HI R0, R0, R0, RZ, 0x1 ;  /* 0x000000000000d211 */ /* 0x000fc400078f08ff */
[----:B------:R-:W-:Y:S01]  /*8f70*/  IADD3 R18, R13, 0x70, RZ ;  /* 0x000000700d127810 */ /* 0x000fe20007ffe0ff */
[--C-:B------:R-:W-:Y:S01]  /*8f80*/  @!P1 IMAD.WIDE R16, R17, 0x4, R6.reuse ;  /* 0x0000000411109825 */ /* 0x100fe200078e0206 */
[----:B------:R1:W-:Y:S01]  /*8f90*/  @!P4 ST.E.64 [R2.64], R104 ;  /* 0x000000680200c985 */ /* 0x0003e2000c101b06 */
[----:B------:R-:W-:Y:S02]  /*8fa0*/  @!P5 LOP3.LUT R21, R0, 0xfffffffe, RZ, 0xc0, !PT ;  /* 0xfffffffe0015d812 */ /* 0x000fe400078ec0ff */
[----:B----4-:R-:W-:Y:S01]  /*8fb0*/  @!P2 IMAD.WIDE R4, R19, 0x4, R6 ;  /* 0x000000041304a825 */ /* 0x010fe200078e0206 */
[C---:B------:R-:W-:Y:S02]  /*8fc0*/  IADD3 R19, R13.reuse, 0x68, RZ ;  /* 0x000000680d137810 */ /* 0x040fe40007ffe0ff */
[----:B------:R-:W-:Y:S02]  /*8fd0*/  IADD3 R20, R13, 0x80, RZ ;  /* 0x000000800d147810 */ /* 0x000fe40007ffe0ff */
[----:B------:R-:W-:-:S02]  /*8fe0*/  ISETP.GE.AND P4, PT, R19, c[0x0][0x3c8], PT ;  /* 0x0000f20013007a0c */ /* 0x000fc40003f86270 */
[----:B------:R-:W-:Y:S02]  /*8ff0*/  IADD3 R0, R13, 0x88, RZ ;  /* 0x000000880d007810 */ /* 0x000fe40007ffe0ff */
[----:B------:R-:W-:-:S09]  /*9000*/  @!P6 LEA.HI R10, R10, R10, RZ, 0x1 ;  /* 0x0000000a0a0ae211 */ /* 0x000fd200078f08ff */
[----:B------:R-:W-:-:S04]  /*9010*/  @!P4 LEA.HI R19, R19, R19, RZ, 0x1 ;  /* 0x000000131313c211 */ /* 0x000fc800078f08ff */
[----:B------:R-:W-:Y:S01]  /*9020*/  @!P4 LOP3.LUT R19, R19, 0xfffffffe, RZ, 0xc0, !PT ;  /* 0xfffffffe1313c812 */ /* 0x000fe200078ec0ff */
        /* <DEDUP_REMOVED lines=15> */
[----:B-1----:R-:W-:Y:S01]  /*9120*/  @!P6 LOP3.LUT R3, R10, 0xfffffffe, RZ, 0xc0, !PT ;  /* 0xfffffffe0a03e812 */ /* 0x002fe200078ec0ff */
[----:B------:R-:W-:-:S04]  /*9130*/  @!P2 IMAD.WIDE R10, R11, 0x4, R6 ;  /* 0x000000040b0aa825 */ /* 0x000fc800078e0206 */
[----:B--2---:R-:W-:-:S04]  /*9140*/  @!P5 IMAD.WIDE R4, R21, 0x4, R6 ;  /* 0x000000041504d825 */ /* 0x004fc800078e0206 */
[--C-:B------:R-:W-:Y:S01]  /*9150*/  @!P6 IMAD.WIDE R2, R3, 0x4, R6.reuse ;  /* 0x000000040302e825 */ /* 0x100fe200078e0206 */
[----:B------:R1:W-:Y:S01]  /*9160*/  @!P5 ST.E.64 [R4.64], R48 ;  /* 0x000000300400d985 */ /* 0x0003e2000c101b06 */
[----:B---3--:R-:W-:Y:S02]  /*9170*/  @!P3 LOP3.LUT R15, R18, 0xfffffffe, RZ, 0xc0, !PT ;  /* 0xfffffffe120fb812 */ /* 0x008fe400078ec0ff */
[--C-:B------:R-:W-:Y:S01]  /*9180*/  @!P4 IMAD.WIDE R16, R19, 0x4, R6.reuse ;  /* 0x000000041310c825 */ /* 0x100fe200078e0206 */
[----:B------:R2:W-:Y:S01]  /*9190*/  @!P6 ST.E.64 [R2.64], R52 ;  /* 0x000000340200e985 */ /* 0x0005e2000c101b06 */
[----:B------:R-:W-:Y:S02]  /*91a0*/  IADD3 R18, R13, 0x98, RZ ;  /* 0x000000980d127810 */ /* 0x000fe40007ffe0ff */
[----:B------:R-:W-:Y:S01]  /*91b0*/  @!P3 IMAD.WIDE R14, R15, 0x4, R6 ;  /* 0x000000040f0eb825 */ /* 0x000fe200078e0206 */
[----:B------:R3:W-:Y:S01]  /*91c0*/  @!P4 ST.E.64 [R16.64], R56 ;  /* 0x000000381000c985 */ /* 0x0007e2000c101b06 */
[----:B------:R-:W-:-:S02]  /*91d0*/  IADD3 R19, R13, 0xa8, RZ ;  /* 0x000000a80d137810 */ /* 0x000fc40007ffe0ff */
[----:B------:R-:W-:Y:S01]  /*91e0*/  ISETP.GE.AND P4, PT, R18, c[0x0][0x3c8], PT ;  /* 0x0000f20012007a0c */ /* 0x000fe20003f86270 */
[----:B------:R-:W-:Y:S04]  /*91f0*/  @!P3 ST.E.64 [R14.64], R60 ;  /* 0x0000003c0e00b985 */ /* 0x000fe8000c101b06 */
[----:B------:R4:W-:Y:S01]  /*9200*/  @!P2 ST.E.64 [R10.64], R64 ;  /* 0x000000400a00a985 */ /* 0x0009e2000c101b06 */
[----:B------:R-:W-:-:S07]  /*9210*/  ISETP.GE.AND P2, PT, R19, c[0x0][0x3c8], PT ;  /* 0x0000f20013007a0c */ /* 0x000fce0003f46270 */
[----:B------:R-:W-:Y:S02]  /*9220*/  @!P4 LEA.HI R18, R18, R18, RZ, 0x1 ;  /* 0x000000121212c211 */ /* 0x000fe400078f08ff */
[----:B-1----:R-:W-:Y:S02]  /*9230*/  @!P1 LOP3.LUT R5, R20, 0xfffffffe, RZ, 0xc0, !PT ;  /* 0xfffffffe14059812 */ /* 0x002fe400078ec0ff */
[----:B------:R-:W-:Y:S02]  /*9240*/  IADD3 R20, R13, 0xa0, RZ ;  /* 0x000000a00d147810 */ /* 0x000fe40007ffe0ff */
[----:B--2---:R-:W-:Y:S01]  /*9250*/  @!P0 LOP3.LUT R3, R0, 0xfffffffe, RZ, 0xc0, !PT ;  /* 0xfffffffe00038812 */ /* 0x004fe200078ec0ff */
[--C-:B------:R-:W-:Y:S01]  /*9260*/  @!P1 IMAD.WIDE R4, R5, 0x4, R6.reuse ;  /* 0x0000000405049825 */ /* 0x100fe200078e0206 */
[C---:B------:R-:W-:Y:S02]  /*9270*/  IADD3 R0, R13.reuse, 0x90, RZ ;  /* 0x000000900d007810 */ /* 0x040fe40007ffe0ff */
[----:B---3--:R-:W-:Y:S01]  /*9280*/  IADD3 R17, R13, 0xb0, RZ ;  /* 0x000000b00d117810 */ /* 0x008fe20007ffe0ff */
[----:B------:R-:W-:Y:S01]  /*9290*/  @!P0 IMAD.WIDE R2, R3, 0x4, R6 ;  /* 0x0000000403028825 */ /* 0x000fe200078e0206 */
[----:B------:R-:W-:Y:S01]  /*92a0*/  ISETP.GE.AND P5, PT, R0, c[0x0][0x3c8], PT ;  /* 0x0000f20000007a0c */ /* 0x000fe20003fa6270 */
[----:B------:R1:W-:Y:S01]  /*92b0*/  @!P1 ST.E.64 [R4.64], R68 ;  /* 0x0000004404009985 */ /* 0x0003e2000c101b06 */
[----:B------:R-:W-:-:S02]  /*92c0*/  IADD3 R16, R13, 0xb8, RZ ;  /* 0x000000b80d107810 */ /* 0x000fc40007ffe0ff */
[----:B------:R-:W-:Y:S01]  /*92d0*/  ISETP.GE.AND P3, PT, R20, c[0x0][0x3c8], PT ;  /* 0x0000f20014007a0c */ /* 0x000fe20003f66270 */
[----:B------:R2:W-:Y:S01]  /*92e0*/  @!P0 ST.E.64 [R2.64], R72 ;  /* 0x0000004802008985 */ /* 0x0005e2000c101b06 */
[----:B------:R-:W-:Y:S02]  /*92f0*/  ISETP.GE.AND P1, PT, R17, c[0x0][0x3c8], PT ;  /* 0x0000f20011007a0c */ /* 0x000fe40003f26270 */
[----:B------:R-:W-:Y:S02]  /*9300*/  ISETP.GE.AND P0, PT, R16, c[0x0][0x3c8], PT ;  /* 0x0000f20010007a0c */ /* 0x000fe40003f06270 */
[----:B------:R-:W-:-:S03]  /*9310*/  @!P2 LEA.HI R19, R19, R19, RZ, 0x1 ;  /* 0x000000131313a211 */ /* 0x000fc600078f08ff */
[----:B------:R-:W-:Y:S02]  /*9320*/  @!P5 LEA.HI R0, R0, R0, RZ, 0x1 ;  /* 0x000000000000d211 */ /* 0x000fe400078f08ff */
[----:B------:R-:W-:Y:S02]  /*9330*/  @!P2 LOP3.LUT R19, R19, 0xfffffffe, RZ, 0xc0, !PT ;  /* 0xfffffffe1313a812 */ /* 0x000fe400078ec0ff */
[----:B------:R-:W-:Y:S02]  /*9340*/  @!P3 LEA.HI R20, R20, R20, RZ, 0x1 ;  /* 0x000000141414b211 */ /* 0x000fe400078f08ff */
[----:B------:R-:W-:Y:S02]  /*9350*/  @!P1 LEA.HI R17, R17, R17, RZ, 0x1 ;  /* 0x0000001111119211 */ /* 0x000fe400078f08ff */
[----:B------:R-:W-:Y:S02]  /*9360*/  @!P0 LEA.HI R16, R16, R16, RZ, 0x1 ;  /* 0x0000001010108211 */ /* 0x000fe400078f08ff */
[----:B----4-:R-:W-:-:S02]  /*9370*/  @!P3 LOP3.LUT R11, R20, 0xfffffffe, RZ, 0xc0, !PT ;  /* 0xfffffffe140bb812 */ /* 0x010fc400078ec0ff */
[----:B------:R-:W-:Y:S02]  /*9380*/  @!P1 LOP3.LUT R17, R17, 0xfffffffe, RZ, 0xc0, !PT ;  /* 0xfffffffe11119812 */ /* 0x000fe400078ec0ff */
[----:B------:R-:W-:Y:S01]  /*9390*/  @!P0 LOP3.LUT R15, R16, 0xfffffffe, RZ, 0xc0, !PT ;  /* 0xfffffffe100f8812 */ /* 0x000fe200078ec0ff */
[----:B------:R-:W-:Y:S01]  /*93a0*/  @!P3 IMAD.WIDE R10, R11, 0x4, R6 ;  /* 0x000000040b0ab825 */ /* 0x000fe200078e0206 */
[----:B-1----:R-:W-:-:S03]  /*93b0*/  @!P4 LOP3.LUT R5, R18, 0xfffffffe, RZ, 0xc0, !PT ;  /* 0xfffffffe1205c812 */ /* 0x002fc600078ec0ff */
[----:B------:R-:W-:Y:S01]  /*93c0*/  @!P2 IMAD.WIDE R18, R19, 0x4, R6 ;  /* 0x000000041312a825 */ /* 0x000fe200078e0206 */
[----:B--2---:R-:W-:-:S03]  /*93d0*/  @!P5 LOP3.LUT R3, R0, 0xfffffffe, RZ, 0xc0, !PT ;  /* 0xfffffffe0003d812 */ /* 0x004fc600078ec0ff */
[----:B------:R-:W-:-:S04]  /*93e0*/  @!P4 IMAD.WIDE R4, R5, 0x4, R6 ;  /* 0x000000040504c825 */ /* 0x000fc800078e0206 */
[----:B------:R-:W-:-:S04]  /*93f0*/  @!P5 IMAD.WIDE R2, R3, 0x4, R6 ;  /* 0x000000040302d825 */ /* 0x000fc800078e0206 */
[--C-:B------:R-:W-:Y:S01]  /*9400*/  @!P1 IMAD.WIDE R16, R17, 0x4, R6.reuse ;  /* 0x0000000411109825 */ /* 0x100fe200078e0206 */
[----:B------:R1:W-:Y:S03]  /*9410*/  @!P5 ST.E.64 [R2.64], R76 ;  /* 0x0000004c0200d985 */ /* 0x0003e6000c101b06 */
[----:B------:R-:W-:Y:S01]  /*9420*/  @!P0 IMAD.WIDE R6, R15, 0x4, R6 ;  /* 0x000000040f068825 */ /* 0x000fe200078e0206 */
[----:B------:R1:W-:Y:S04]  /*9430*/  @!P4 ST.E.64 [R4.64], R80 ;  /* 0x000000500400c985 */ /* 0x0003e8000c101b06 */
[----:B------:R1:W-:Y:S04]  /*9440*/  @!P3 ST.E.64 [R10.64], R84 ;  /* 0x000000540a00b985 */ /* 0x0003e8000c101b06 */
[----:B------:R1:W-:Y:S04]  /*9450*/  @!P2 ST.E.64 [R18.64], R88 ;  /* 0x000000581200a985 */ /* 0x0003e8000c101b06 */
[----:B------:R1:W-:Y:S04]  /*9460*/  @!P1 ST.E.64 [R16.64], R92 ;  /* 0x0000005c10009985 */ /* 0x0003e8000c101b06 */
[----:B------:R1:W-:Y:S02]  /*9470*/  @!P0 ST.E.64 [R6.64], R96 ;  /* 0x0000006006008985 */ /* 0x0003e4000c101b06 */
.L_x_1543:
[----:B----4-:R-:W-:Y:S05]  /*9480*/  BSYNC B0 ;  /* 0x0000000000007941 */ /* 0x010fea0003800000 */
.L_x_1542:
[----:B------:R-:W-:Y:S01]  /*9490*/  ISETP.NE.AND P0, PT, R8, RZ, PT ;  /* 0x000000ff0800720c */ /* 0x000fe20003f05270 */
[----:B-1----:R1:W2:Y:S04]  /*94a0*/  SHFL.IDX PT, R5, R12, 0x1, 0x1c1f ;  /* 0x003c1f000c057f89 */ /* 0x0022a800000e0000 */
[----:B------:R1:W4:Y:S08]  /*94b0*/  SHFL.IDX PT, R4, R9, 0x1, 0x1c1f ;  /* 0x003c1f0009047f89 */ /* 0x00033000000e0000 */
        /* <DEDUP_REMOVED lines=8> */
[C---:B-1-3--:R-:W-:Y:S01]  /*9540*/  IADD3 R9, R13.reuse, 0x20, RZ ;  /* 0x000000200d097810 */ /* 0x04afe20007ffe0ff */
[C---:B--2-4-:R-:W-:Y:S01]  /*9550*/  @!P1 IMAD.WIDE R10, R13.reuse, 0x4, R4 ;  /* 0x000000040d0a9825 */ /* 0x054fe200078e0204 */
        /* <DEDUP_REMOVED lines=134> */
.L_x_1541:
[----:B------:R-:W2:Y:S02]  /*9dc0*/  S2R R7, SR_TID.X ;  /* 0x0000000000077919 */ /* 0x000ea40000002100 */
[----:B--2---:R-:W-:-:S13]  /*9dd0*/  ISETP.GT.AND P0, PT, R7, 0x7f, PT ;  /* 0x0000007f0700780c */ /* 0x004fda0003f04270 */
[----:B------:R-:W-:Y:S05]  /*9de0*/  @P0 EXIT ;  /* 0x000000000000094d */ /* 0x000fea0003800000 */
[----:B------:R-:W2:Y:S01]  /*9df0*/  S2R R4, SR_CTAID.X ;  /* 0x0000000000047919 */ /* 0x000ea20000002500 */
[----:B------:R-:W-:-:S05]  /*9e00*/  MOV R3, c[0x0][0x4e8] ;  /* 0x00013a0000037a02 */ /* 0x000fca0000000f00 */
[----:B------:R-:W-:Y:S01]  /*9e10*/  IMAD R5, R3, c[0x0][0x388], RZ ;  /* 0x0000e20003057a24 */ /* 0x000fe200078e02ff */
[----:B--2---:R-:W-:-:S04]  /*9e20*/  LEA R4, R4, R7, 0x7 ;  /* 0x0000000704047211 */ /* 0x004fc800078e38ff */
[----:B------:R-:W-:-:S13]  /*9e30*/  ISETP.GE.AND P0, PT, R4, R5, PT ;  /* 0x000000050400720c */ /* 0x000fda0003f06270 */
[----:B------:R-:W-:Y:S05]  /*9e40*/  @P0 EXIT ;  /* 0x000000000000094d */ /* 0x000fea0003800000 */
[----:B------:R-:W2:Y:S01]  /*9e50*/  S2R R2, SR_CTAID.Z ;  /* 0x0000000000027919 */ /* 0x000ea20000002700 */
[----:B------:R-:W-:Y:S01]  /*9e60*/  ISETP.NE.AND P0, PT, R3, 0x1, PT ;  /* 0x000000010300780c */ /* 0x000fe20003f05270 */
[C---:B-1----:R-:W-:Y:S01]  /*9e70*/  IMAD.WIDE.U32 R8, R204.reuse, c[0x0][0x4d0], RZ ;  /* 0x00013400cc087a25 */ /* 0x042fe200078e00ff */
[----:B------:R-:W-:Y:S01]  /*9e80*/  SHF.R.S32.HI R3, RZ, 0x1f, R204 ;  /* 0x0000001fff037819 */ /* 0x000fe200000114cc */
[----:B------:R-:W1:Y:S01]  /*9e90*/  S2R R0, SR_CTAID.Y ;  /* 0x0000000000007919 */ /* 0x000e620000002600 */
[----:B------:R-:W-:Y:S02]  /*9ea0*/  IADD3 R5, -R204, RZ, RZ ;  /* 0x000000ffcc057210 */ /* 0x000fe40007ffe1ff */
[----:B------:R-:W-:Y:S01]  /*9eb0*/  MOV R10, R4 ;  /* 0x00000004000a7202 */ /* 0x000fe20000000f00 */
[----:B------:R-:W-:-:S04]  /*9ec0*/  IMAD R3, R3, c[0x0][0x4d0], RZ ;  /* 0x0001340003037a24 */ /* 0x000fc800078e02ff */
[----:B------:R-:W-:Y:S02]  /*9ed0*/  IMAD R3, R204, c[0x0][0x4d4], R3 ;  /* 0x00013500cc037a24 */ /* 0x000fe400078e0203 */
[----:B------:R-:W-:-:S03]  /*9ee0*/  @P0 IMAD.HI.U32 R7, R4, c[0x0][0x4ec], RZ ;  /* 0x00013b0004070a27 */ /* 0x000fc600078e00ff */
[----:B------:R-:W-:Y:S02]  /*9ef0*/  IADD3 R9, R9, R3, RZ ;  /* 0x0000000309097210 */ /* 0x000fe40007ffe0ff */
[----:B------:R-:W-:Y:S02]  /*9f00*/  @P0 SHF.R.U32.HI R10, RZ, c[0x0][0x4f0], R7 ;  /* 0x00013c00ff0a0a19 */ /* 0x000fe40000011607 */
[----:B--2---:R-:W-:Y:S01]  /*9f10*/  SHF.R.S32.HI R6, RZ, 0x1f, R2 ;  /* 0x0000001fff067819 */ /* 0x004fe20000011402 */
[----:B------:R-:W-:-:S04]  /*9f20*/  IMAD.WIDE.U32 R8, R2, c[0x0][0x4d8], R8 ;  /* 0x0001360002087a25 */ /* 0x000fc800078e0008 */
[----:B------:R-:W-:Y:S02]  /*9f30*/  IMAD R3, R6, c[0x0][0x4d8], RZ ;  /* 0x0001360006037a24 */ /* 0x000fe400078e02ff */
[----:B-1----:R-:W-:Y:S01]  /*9f40*/  IMAD R0, R5, c[0x0][0x550], R0 ;  /* 0x0001540005007a24 */ /* 0x002fe200078e0200 */
[----:B------:R-:W-:Y:S01]  /*9f50*/  IADD3 R5, -R10, RZ, RZ ;  /* 0x000000ff0a057210 */ /* 0x000fe20007ffe1ff */
[----:B------:R-:W-:-:S03]  /*9f60*/  IMAD R3, R2, c[0x0][0x4dc], R3 ;  /* 0x0001370002037a24 */ /* 0x000fc600078e0203 */
[----:B------:R-:W-:Y:S01]  /*9f70*/  SHF.R.S32.HI R2, RZ, 0x1f, R0 ;  /* 0x0000001fff027819 */ /* 0x000fe20000011400 */
[----:B------:R-:W-:Y:S01]  /*9f80*/  IMAD R5, R5, c[0x0][0x4e8], R4 ;  /* 0x00013a0005057a24 */ /* 0x000fe200078e0204 */
[----:B------:R-:W-:-:S03]  /*9f90*/  IADD3 R9, R3, R9, RZ ;  /* 0x0000000903097210 */ /* 0x000fc60007ffe0ff */
[----:B------:R-:W-:Y:S01]  /*9fa0*/  IMAD R3, R2, c[0x0][0x4e0], RZ ;  /* 0x0001380002037a24 */ /* 0x000fe200078e02ff */
[----:B------:R-:W-:Y:S01]  /*9fb0*/  SHF.R.S32.HI R2, RZ, 0x1f, R5 ;  /* 0x0000001fff027819 */ /* 0x000fe20000011405 */
[----:B------:R-:W-:-:S04]  /*9fc0*/  IMAD.WIDE.U32 R8, R0, c[0x0][0x4e0], R8 ;  /* 0x0001380000087a25 */ /* 0x000fc800078e0008 */
[----:B------:R-:W-:Y:S01]  /*9fd0*/  IMAD R3, R0, c[0x0][0x4e4], R3 ;  /* 0x0001390000037a24 */ /* 0x000fe200078e0203 */
[----:B------:R-:W-:Y:S01]  /*9fe0*/  SHF.R.S32.HI R0, RZ, 0x1f, R10 ;  /* 0x0000001fff007819 */ /* 0x000fe2000001140a */
[----:B------:R-:W-:Y:S01]  /*9ff0*/  IMAD R2, R2, c[0x0][0x4c8], RZ ;  /* 0x0001320002027a24 */ /* 0x000fe200078e02ff */
[----:B------:R-:W-:-:S03]  /*a000*/  IADD3 R10, P0, R10, R8, RZ ;  /* 0x000000080a0a7210 */ /* 0x000fc60007f1e0ff */
[----:B------:R-:W-:Y:S01]  /*a010*/  IMAD R2, R5, c[0x0][0x4cc], R2 ;  /* 0x0001330005027a24 */ /* 0x000fe200078e0202 */
[----:B------:R-:W-:-:S05]  /*a020*/  IADD3.X R11, R0, R9, R3, P0, !PT ;  /* 0x00000009000b7210 */ /* 0x000fca00007fe403 */
[----:B------:R-:W-:Y:S01]  /*a030*/  IMAD.WIDE.U32 R10, R5, c[0x0][0x4c8], R10 ;  /* 0x00013200050a7a25 */ /* 0x000fe200078e000a */
[----:B------:R-:W-:-:S04]  /*a040*/  MOV R5, 0xff800000 ;  /* 0xff80000000057802 */ /* 0x000fc80000000f00 */
[----:B------:R-:W-:Y:S02]  /*a050*/  IADD3 R3, R11, R2, RZ ;  /* 0x000000020b037210 */ /* 0x000fe40007ffe0ff */
[----:B------:R-:W-:-:S04]  /*a060*/  LEA R2, P0, R10, c[0x0][0x4a8], 0x2 ;  /* 0x00012a000a027a11 */ /* 0x000fc800078010ff */
[----:B------:R-:W-:-:S05]  /*a070*/  LEA.HI.X R3, R10, c[0x0][0x4ac], R3, 0x2, P0 ;  /* 0x00012b000a037a11 */ /* 0x000fca00000f1403 */
[----:B------:R-:W-:Y:S01]  /*a080*/  STG.E [R2.64], R5 ;  /* 0x0000000502007986 */ /* 0x000fe2000c101906 */
[----:B------:R-:W-:Y:S05]  /*a090*/  EXIT ;  /* 0x000000000000794d */ /* 0x000fea0003800000 */
.L_x_1544:
        /* <DEDUP_REMOVED lines=14> */
.L_x_6246:


//--------------------- .text._ZN7cutlass13device_kernelIN5flash19enable_sm80_to_sm89INS1_16FlashAttnFwdSm80INS1_25CollectiveMainloopFwdSm80ILi8ELi2ELb0EN4cute5tupleIJNS5_1CILi128EEENS7_ILi64EEENS7_ILi192EEEEEELi192ENS_10bfloat16_tEfNS_4arch4Sm80ELb0ELb0ELb1ELb1ELb1ELb0ELb1ELb1EEENS1_21CollectiveEpilogueFwdINS6_IJS8_SA_S9_EEENS6_IJNS7_ILi1EEESI_SI_EEESC_SE_Li256ELb1ELb1ELb1ELb0EEENS1_36VarlenDynamicPersistentTileSchedulerILi128ELi64ELi256ELi256ELb1ELb1ELb0ELb0ELb1ELb1EEEEEEEEEvNT_6ParamsE --------------------------
	.section	.text._ZN7cutlass13device_kernelIN5flash19enable_sm80_to_sm89INS1_16FlashAttnFwdSm80INS1_25CollectiveMainloopFwdSm80ILi8ELi2ELb0EN4cute5tupleIJNS5_1CILi128EEENS7_ILi64EEENS7_ILi192EEEEEELi192ENS_10bfloat16_tEfNS_4arch4Sm80ELb0ELb0ELb1ELb1ELb1ELb0ELb1ELb1EEENS1_21CollectiveEpilogueFwdINS6_IJS8_SA_S9_EEENS6_IJNS7_ILi1EEESI_SI_EEESC_SE_Li256ELb1ELb1ELb1ELb0EEENS1_36VarlenDynamicPersistentTileSchedulerILi128ELi64ELi256ELi256ELb1ELb1ELb0ELb0ELb1ELb1EEEEEEEEEvNT_6ParamsE,"ax",@progbits
	.sectioninfo	@"SHI_REGISTERS=255"
	.align	128
.text._ZN7cutlass13device_kernelIN5flash19enable_sm80_to_sm89INS1_16FlashAttnFwdSm80INS1_25CollectiveMainloopFwdSm80ILi8ELi2ELb0EN4cute5tupleIJNS5_1CILi128EEENS7_ILi64EEENS7_ILi192EEEEEELi192ENS_10bfloat16_tEfNS_4arch4Sm80ELb0ELb0ELb1ELb1ELb1ELb0ELb1ELb1EEENS1_21CollectiveEpilogueFwdINS6_IJS8_SA_S9_EEENS6_IJNS7_ILi1EEESI_SI_EEESC_SE_Li256ELb1ELb1ELb1ELb0EEENS1_36VarlenDynamicPersistentTileSchedulerILi128ELi64ELi256ELi256ELb1ELb1ELb0ELb0ELb1ELb1EEEEEEEEEvNT_6ParamsE:
        .type           _ZN7cutlass13device_kernelIN5flash19enable_sm80_to_sm89INS1_16FlashAttnFwdSm80INS1_25CollectiveMainloopFwdSm80ILi8ELi2ELb0EN4cute5tupleIJNS5_1CILi128EEENS7_ILi64EEENS7_ILi192EEEEEELi192ENS_10bfloat16_tEfNS_4arch4Sm80ELb0ELb0ELb1ELb1ELb1ELb0ELb1ELb1EEENS1_21CollectiveEpilogueFwdINS6_IJS8_SA_S9_EEENS6_IJNS7_ILi1EEESI_SI_EEESC_SE_Li256ELb1ELb1ELb1ELb0EEENS1_36VarlenDynamicPersistentTileSchedulerILi128ELi64ELi256ELi256ELb1ELb1ELb0ELb0ELb1ELb1EEEEEEEEEvNT_6ParamsE,@function
        .size           _ZN7cutlass13device_kernelIN5flash19enable_sm80_to_sm89INS1_16FlashAttnFwdSm80INS1_25CollectiveMainloopFwdSm80ILi8ELi2ELb0EN4cute5tupleIJNS5_1CILi128EEENS7_ILi64EEENS7_ILi192EEEEEELi192ENS_10bfloat16_tEfNS_4arch4Sm80ELb0ELb0ELb1ELb1ELb1ELb0ELb1ELb1EEENS1_21CollectiveEpilogueFwdINS6_IJS8_SA_S9_EEENS6_IJNS7_ILi1EEESI_SI_EEESC_SE_Li256ELb1ELb1ELb1ELb0EEENS1_36VarlenDynamicPersistentTileSchedulerILi128ELi64ELi256ELi256ELb1ELb1ELb0ELb0ELb1ELb1EEEEEEEEEvNT_6ParamsE,(.L_x_6247 - _ZN7cutlass13device_kernelIN5flash19enable_sm80_to_sm89INS1_16FlashAttnFwdSm80INS1_25CollectiveMainloopFwdSm80ILi8ELi2ELb0EN4cute5tupleIJNS5_1CILi128EEENS7_ILi64EEENS7_ILi192EEEEEELi192ENS_10bfloat16_tEfNS_4arch4Sm80ELb0ELb0ELb1ELb1ELb1ELb0ELb1ELb1EEENS1_21CollectiveEpilogueFwdINS6_IJS8_SA_S9_EEENS6_IJNS7_ILi1EEESI_SI_EEESC_SE_Li256ELb1ELb1ELb1ELb0EEENS1_36VarlenDynamicPersistentTileSchedulerILi128ELi64ELi256ELi256ELb1ELb1ELb0ELb0ELb1ELb1EEEEEEEEEvNT_6ParamsE)
        .other          _ZN7cutlass13device_kernelIN5flash19enable_sm80_to_sm89INS1_16FlashAttnFwdSm80INS1_25CollectiveMainloopFwdSm80ILi8ELi2ELb0EN4cute5tupleIJNS5_1CILi128EEENS7_ILi64EEENS7_ILi192EEEEEELi192ENS_10bfloat16_tEfNS_4arch4Sm80ELb0ELb0ELb1ELb1ELb1ELb0ELb1ELb1EEENS1_21CollectiveEpilogueFwdINS6_IJS8_SA_S9_EEENS6_IJNS7_ILi1EEESI_SI_EEESC_SE_Li256ELb1ELb1ELb1ELb0EEENS1_36VarlenDynamicPersistentTileSchedulerILi128ELi64ELi256ELi256ELb1ELb1ELb0ELb0ELb1ELb1EEEEEEEEEvNT_6ParamsE,@"STO_CUDA_ENTRY STV_DEFAULT"
_ZN7cutlass13device_kernelIN5flash19enable_sm80_to_sm89INS1_16FlashAttnFwdSm80INS1_25CollectiveMainloopFwdSm80ILi8ELi2ELb0EN4cute5tupleIJNS5_1CILi128EEENS7_ILi64EEENS7_ILi192EEEEEELi192ENS_10bfloat16_tEfNS_4arch4Sm80ELb0ELb0ELb1ELb1ELb1ELb0ELb1ELb1EEENS1_21CollectiveEpilogueFwdINS6_IJS8_SA_S9_EEENS6_IJNS7_ILi1EEESI_SI_EEESC_SE_Li256ELb1ELb1ELb1ELb0EEENS1_36VarlenDynamicPersistentTileSchedulerILi128ELi64ELi256ELi256ELb1ELb1ELb0ELb0ELb1ELb1EEEEEEEEEvNT_6ParamsE:
        /* <DEDUP_REMOVED lines=52> */
.L_x_1550:
        /* <DEDUP_REMOVED lines=17> */
.L_x_1659:
        /* <DEDUP_REMOVED lines=16> */
.L_x_1660:
[----:B---3--:R-:W-:-:S05]  /*0550*/  IMAD R0, R0, c[0x0][0x538], RZ ;  /* 0x00014e0000007a24 */ /* 0x008fca00078e02ff */
[----:B------:R-:W-:-:S04]  /*0560*/  IADD3 R6, R0, R6, RZ ;  /* 0x0000000600067210 */ /* 0x000fc80007ffe0ff */
[----:B------:R-:W-:-:S13]  /*0570*/  ISETP.GT.AND P0, PT, R6, UR4, PT ;  /* 0x0000000406007c0c */ /* 0x000fda000bf04270 */
[----:B-12---:R-:W-:Y:S05]  /*0580*/  @!P0 BRA `(.L_x_1550) ;  /* 0xfffffdb000008947 */ /* 0x006fea000383ffff */
.L_x_1546:
[----:B--2---:R-:W-:-:S05]  /*0590*/  IADD3 R200, -R0, R6, RZ ;  /* 0x0000000600c87210 */ /* 0x004fca0007ffe1ff */
[----:B------:R-:W-:-:S05]  /*05a0*/  IMAD R0, R4, c[0x0][0x538], R200 ;  /* 0x00014e0004007a24 */ /* 0x000fca00078e02c8 */
[----:B------:R-:W-:Y:S01]  /*05b0*/  ISETP.GT.AND P0, PT, R0, UR4, PT ;  /* 0x0000000400007c0c */ /* 0x000fe2000bf04270 */
[----:B------:R-:W-:-:S12]  /*05c0*/  BRA.DIV ~URZ, `(.L_x_1551) ;  /* 0x0000d9127f007947 */ /* 0x000fd8000b800000 */
[----:B------:R-:W-:-:S04]  /*05d0*/  VOTE.ANY R0, PT, !P0 ;  /* 0x0000000000007806 */ /* 0x000fc800040e0100 */
.L_x_1661:
[----:B------:R1:W2:Y:S01]  /*05e0*/  POPC R203, R0 ;  /* 0x0000000000cb7309 */ /* 0x0002a20000000000 */
[----:B------:R-:W-:Y:S05]  /*05f0*/  BRA.DIV ~URZ, `(.L_x_1552) ;  /* 0x0000d9227f007947 */ /* 0x000fea000b800000 */
[----:B--2---:R2:W3:Y:S01]  /*0600*/  SHFL.IDX PT, R11, R8, R203, 0x1f ;  /* 0x00001fcb080b7589 */ /* 0x0044e200000e0000 */
[----:B------:R-:W-:-:S03]  /*0610*/  MOV R5, RZ ;  /* 0x000000ff00057202 */ /* 0x000fc60000000f00 */
[----:B------:R2:W4:Y:S04]  /*0620*/  SHFL.IDX PT, R10, R7, R203, 0x1f ;  /* 0x00001fcb070a7589 */ /* 0x00052800000e0000 */
.L_x_1662:
[----:B------:R-:W-:Y:S01]  /*0630*/  ISETP.NE.AND P0, PT, R0, RZ, PT ;  /* 0x000000ff0000720c */ /* 0x000fe20003f05270 */
[----:B------:R-:W-:-:S12]  /*0640*/  BSSY B0, `(.L_x_1553) ;  /* 0x0000005000007945 */ /* 0x000fd80003800000 */
[----:B------:R-:W-:Y:S05]  /*0650*/  @!P0 BRA `(.L_x_1554) ;  /* 0x0000003000008947 */ /* 0x000fea0003800000 */
[----:B------:R-:W-:Y:S01]  /*0660*/  IADD3 R30, R203, -0x1, RZ ;  /* 0xffffffffcb1e7810 */ /* 0x000fe20007ffe0ff */
[----:B------:R-:W-:Y:S05]  /*0670*/  BRA.DIV ~URZ, `(.L_x_1555) ;  /* 0x0000d9827f007947 */ /* 0x000fea000b800000 */
[----:B------:R1:W2:Y:S02]  /*0680*/  SHFL.IDX PT, R5, R4, R30, 0x1f ;  /* 0x00001f1e04057589 */ /* 0x0002a400000e0000 */
.L_x_1554:
[----:B------:R-:W-:Y:S05]  /*0690*/  BSYNC B0 ;  /* 0x0000000000007941 */ /* 0x000fea0003800000 */
.L_x_1553:
[-C--:B-1-3--:R-:W-:Y:S01]  /*06a0*/  IABS R4, R11.reuse ;  /* 0x0000000b00047213 */ /* 0x08afe20000000000 */
[----:B--2---:R-:W-:Y:S01]  /*06b0*/  IMAD R200, R5, c[0x0][0x538], R200 ;  /* 0x00014e0005c87a24 */ /* 0x004fe200078e02c8 */
[----:B----4-:R-:W-:Y:S01]  /*06c0*/  IABS R0, R10 ;  /* 0x0000000a00007213 */ /* 0x010fe20000000000 */
[----:B------:R-:W-:Y:S01]  /*06d0*/  IMAD.IADD R203, R203, 0x1, R9 ;  /* 0x00000001cbcb7824 */ /* 0x000fe200078e0209 */
[----:B------:R-:W1:Y:S02]  /*06e0*/  I2F.RP R2, R4 ;  /* 0x0000000400027306 */ /* 0x000e640000209400 */
[----:B------:R-:W-:Y:S01]  /*06f0*/  IADD3 R201, -R200, UR4, RZ ;  /* 0x00000004c8c97c10 */ /* 0x000fe2000fffe1ff */
[----:B------:R-:W-:Y:S01]  /*0700*/  IMAD.MOV.U32 R6, RZ, RZ, R0 ;  /* 0x000000ffff067224 */ /* 0x000fe200078e0000 */
[----:B------:R-:W-:Y:S02]  /*0710*/  IABS R0, R11 ;  /* 0x0000000b00007213 */ /* 0x000fe40000000000 */
[----:B------:R-:W-:-:S02]  /*0720*/  IABS R7, R201 ;  /* 0x000000c900077213 */ /* 0x000fc40000000000 */
[----:B------:R-:W-:Y:S08]  /*0730*/  I2F.RP R8, R6 ;  /* 0x0000000600087306 */ /* 0x000ff00000209400 */
[----:B-1----:R-:W1:Y:S02]  /*0740*/  MUFU.RCP R2, R2 ;  /* 0x0000000200027308 */ /* 0x002e640000001000 */
[----:B-1----:R-:W-:-:S06]  /*0750*/  IADD3 R2, R2, 0xffffffe, RZ ;  /* 0x0ffffffe02027810 */ /* 0x002fcc0007ffe0ff */
[----:B------:R-:W1:Y:S02]  /*0760*/  F2I.FTZ.U32.TRUNC.NTZ R3, R2 ;  /* 0x0000000200037305 */ /* 0x000e64000021f000 */
[----:B-1----:R-:W-:-:S04]  /*0770*/  IMAD.MOV R2, RZ, RZ, -R3 ;  /* 0x000000ffff027224 */ /* 0x002fc800078e0a03 */
[----:B------:R-:W-:Y:S02]  /*0780*/  IMAD R5, R2, R4, RZ ;  /* 0x0000000402057224 */ /* 0x000fe400078e02ff */
[----:B------:R-:W-:-:S04]  /*0790*/  IMAD.MOV.U32 R2, RZ, RZ, RZ ;  /* 0x000000ffff027224 */ /* 0x000fc800078e00ff */
[----:B------:R-:W-:-:S04]  /*07a0*/  IMAD.HI.U32 R5, R3, R5, R2 ;  /* 0x0000000503057227 */ /* 0x000fc800078e0002 */
[----:B------:R-:W-:Y:S01]  /*07b0*/  IMAD.MOV R2, RZ, RZ, -R0 ;  /* 0x000000ffff027224 */ /* 0x000fe200078e0a00 */
[----:B------:R-:W-:-:S03]  /*07c0*/  MOV R0, R7 ;  /* 0x0000000700007202 */ /* 0x000fc60000000f00 */
[----:B------:R-:W-:Y:S02]  /*07d0*/  IMAD.MOV.U32 R3, RZ, RZ, R2 ;  /* 0x000000ffff037224 */ /* 0x000fe400078e0002 */
        /* <DEDUP_REMOVED lines=45> */
.L_x_1547:
[----:B--2---:R-:W-:Y:S01]  /*0ab0*/  IMAD.MOV.U32 R201, RZ, RZ, RZ ;  /* 0x000000ffffc97224 */ /* 0x004fe200078e00ff */
[----:B------:R-:W-:Y:S01]  /*0ac0*/  MOV R202, RZ ;  /* 0x000000ff00ca7202 */ /* 0x000fe20000000f00 */
[----:B------:R-:W-:Y:S01]  /*0ad0*/  IMAD.U32 R200, RZ, RZ, UR4 ;  /* 0x00000004ffc87e24 */ /* 0x000fe2000f8e00ff */
[----:B------:R-:W-:Y:S02]  /*0ae0*/  MOV R203, c[0x0][0x53c] ;  /* 0x00014f0000cb7a02 */ /* 0x000fe40000000f00 */
.L_x_1556:
[----:B------:R-:W-:Y:S01]  /*0af0*/  ISETP.NE.AND P0, PT, R12, RZ, PT ;  /* 0x000000ff0c00720c */ /* 0x000fe20003f05270 */
[----:B------:R-:W-:-:S12]  /*0b00*/  WARPSYNC 0xffffffff ;  /* 0xffffffff00007948 */ /* 0x000fd80003800000 */
[----:B------:R1:W-:Y:S04]  /*0b10*/  @!P0 STS.128 [0x24100], R200 ;  /* 0x024100c8ff008388 */ /* 0x0003e80000000c00 */
[----:B------:R-:W-:Y:S06]  /*0b20*/  BAR.ARV 0x5, 0x100 ;  /* 0x0144000000007b1d */ /* 0x000fec0000002000 */
.L_x_1545:
[----:B-12---:R-:W-:-:S13]  /*0b30*/  ISETP.GE.AND P0, PT, R203, c[0x0][0x53c], PT ;  /* 0x00014f00cb007a0c */ /* 0x006fda0003f06270 */
[----:B------:R-:W-:Y:S05]  /*0b40*/  @P0 EXIT ;  /* 0x000000000000094d */ /* 0x000fea0003800000 */
[----:B------:R-:W-:Y:S01]  /*0b50*/  SHF.R.S32.HI R9, RZ, 0x1f, R172 ;  /* 0x0000001fff097819 */ /* 0x000fe200000114ac */
[----:B------:R-:W-:Y:S02]  /*0b60*/  ULDC UR5, c[0x0][0x2ac] ;  /* 0x0000ab0000057ab9 */ /* 0x000fe40000000800 */
[----:B------:R-:W-:Y:S01]  /*0b70*/  ULDC UR4, c[0x0][0x1d0] ;  /* 0x0000740000047ab9 */ /* 0x000fe20000000800 */
[CC--:B------:R-:W-:Y:S01]  /*0b80*/  LEA.HI R2, R9.reuse, R172.reuse, RZ, 0x4 ;  /* 0x000000ac09027211 */ /* 0x0c0fe200078f20ff */
[----:B------:R-:W-:Y:S01]  /*0b90*/  UIMAD UR5, UR5, UR4, URZ ;  /* 0x00000004050572a4 */ /* 0x000fe2000f8e023f */
[----:B------:R-:W-:Y:S02]  /*0ba0*/  LEA.HI R13, R9, R172, RZ, 0x2 ;  /* 0x000000ac090d7211 */ /* 0x000fe400078f10ff */
[----:B------:R-:W-:Y:S02]  /*0bb0*/  SHF.R.S32.HI R3, RZ, 0x4, R2 ;  /* 0x00000004ff037819 */ /* 0x000fe40000011402 */
[----:B------:R-:W-:-:S02]  /*0bc0*/  SHF.R.S32.HI R7, RZ, 0x2, R13 ;  /* 0x00000002ff077819 */ /* 0x000fc4000001140d */
[C---:B------:R-:W-:Y:S02]  /*0bd0*/  LEA.HI R0, R2.reuse, R3, RZ, 0x1 ;  /* 0x0000000302007211 */ /* 0x040fe400078f08ff */
[----:B------:R-:W-:Y:S02]  /*0be0*/  LOP3.LUT R2, R2, 0xfffffff0, RZ, 0xc0, !PT ;  /* 0xfffffff002027812 */ /* 0x000fe400078ec0ff */
[----:B------:R-:W-:Y:S02]  /*0bf0*/  LOP3.LUT R0, R0, 0xfffffffe, RZ, 0xc0, !PT ;  /* 0xfffffffe00007812 */ /* 0x000fe400078ec0ff */
[CC--:B------:R-:W-:Y:S01]  /*0c00*/  LEA.HI R8, R9.reuse, R172.reuse, RZ, 0x3 ;  /* 0x000000ac09087211 */ /* 0x0c0fe200078f18ff */
[----:B------:R-:W-:Y:S01]  /*0c10*/  IMAD.IADD R2, R172, 0x1, -R2 ;  /* 0x00000001ac027824 */ /* 0x000fe200078e0a02 */
[----:B------:R-:W-:Y:S01]  /*0c20*/  LEA.HI R6, R9, R172, RZ, 0x5 ;  /* 0x000000ac09067211 */ /* 0x000fe200078f28ff */
[----:B------:R-:W-:Y:S01]  /*0c30*/  IMAD.IADD R14, R3, 0x1, -R0 ;  /* 0x00000001030e7824 */ /* 0x000fe200078e0a00 */
[----:B------:R-:W-:-:S02]  /*0c40*/  SHF.R.S32.HI R3, RZ, 0x1f, R13 ;  /* 0x0000001fff037819 */ /* 0x000fc4000001140d */
[----:B------:R-:W-:Y:S02]  /*0c50*/  SHF.R.S32.HI R206, RZ, 0x3, R8 ;  /* 0x00000003ffce7819 */ /* 0x000fe40000011408 */
[----:B------:R-:W-:Y:S02]  /*0c60*/  LEA.HI R3, R3, R7, RZ, 0x3 ;  /* 0x0000000703037211 */ /* 0x000fe400078f18ff */
[----:B------:R-:W-:Y:S01]  /*0c70*/  SHF.R.S32.HI R10, RZ, 0x1f, R2 ;  /* 0x0000001fff0a7819 */ /* 0x000fe20000011402 */
[----:B------:R-:W-:Y:S01]  /*0c80*/  IMAD.SHL.U32 R4, R206, 0x40, RZ ;  /* 0x00000040ce047824 */ /* 0x000fe200078e00ff */
[----:B------:R-:W-:Y:S02]  /*0c90*/  LOP3.LUT R0, R8, 0xfffffff8, RZ, 0xc0, !PT ;  /* 0xfffffff808007812 */ /* 0x000fe400078ec0ff */
[----:B------:R-:W-:Y:S02]  /*0ca0*/  LOP3.LUT R3, R3, 0xfffffff8, RZ, 0xc0, !PT ;  /* 0xfffffff803037812 */ /* 0x000fe400078ec0ff */
[----:B------:R-:W-:Y:S01]  /*0cb0*/  LEA.HI R10, R10, R2, RZ, 0x3 ;  /* 0x000000020a0a7211 */ /* 0x000fe200078f18ff */
[----:B------:R-:W-:Y:S01]  /*0cc0*/  IMAD.IADD R162, R172, 0x1, -R0 ;  /* 0x00000001aca27824 */ /* 0x000fe200078e0a00 */
[----:B------:R-:W-:Y:S01]  /*0cd0*/  LOP3.LUT R0, R4, 0x1c0, RZ, 0xc0, !PT ;  /* 0x000001c004007812 */ /* 0x000fe200078ec0ff */
[----:B------:R-:W-:Y:S01]  /*0ce0*/  IMAD.IADD R7, R7, 0x1, -R3 ;  /* 0x0000000107077824 */ /* 0x000fe200078e0a03 */
[----:B------:R-:W-:Y:S01]  /*0cf0*/  LOP3.LUT R3, R10, 0xfffffff8, RZ, 0xc0, !PT ;  /* 0xfffffff80a037812 */ /* 0x000fe200078ec0ff */
[C---:B------:R-:W-:Y:S01]  /*0d00*/  IMAD.SHL.U32 R177, R162.reuse, 0x8, RZ ;  /* 0x00000008a2b17824 */ /* 0x040fe200078e00ff */
[----:B------:R-:W-:Y:S01]  /*0d10*/  SHF.R.U32.HI R4, RZ, 0x3, R0 ;  /* 0x00000003ff047819 */ /* 0x000fe20000011600 */
[----:B------:R-:W-:Y:S01]  /*0d20*/  IMAD R189, R162, 0x20, R206 ;  /* 0x00000020a2bd7824 */ /* 0x000fe200078e02ce */
[----:B------:R-:W-:Y:S01]  /*0d30*/  LOP3.LUT R5, R7, 0x1, RZ, 0xc0, !PT ;  /* 0x0000000107057812 */ /* 0x000fe200078ec0ff */
[----:B------:R-:W-:Y:S01]  /*0d40*/  IMAD.IADD R2, R2, 0x1, -R3 ;  /* 0x0000000102027824 */ /* 0x000fe200078e0a03 */
[----:B------:R-:W-:-:S02]  /*0d50*/  LOP3.LUT R3, R6, 0xffffffe0, RZ, 0xc0, !PT ;  /* 0xffffffe006037812 */ /* 0x000fc400078ec0ff */
[----:B------:R-:W-:Y:S02]  /*0d60*/  LOP3.LUT R0, R0, 0x38, R177, 0xf8, !PT ;  /* 0x0000003800007812 */ /* 0x000fe400078ef8b1 */
[----:B------:R-:W-:Y:S01]  /*0d70*/  ISETP.NE.U32.AND P3, PT, R5, 0x1, PT ;  /* 0x000000010500780c */ /* 0x000fe20003f65070 */
[----:B------:R-:W-:Y:S01]  /*0d80*/  IMAD.IADD R16, R172, 0x1, -R3 ;  /* 0x00000001ac107824 */ /* 0x000fe200078e0a03 */
[----:B------:R-:W-:Y:S01]  /*0d90*/  LOP3.LUT R11, R0, R4, RZ, 0x3c, !PT ;  /* 0x00000004000b7212 */ /* 0x000fe200078e3cff */
[----:B------:R-:W-:Y:S01]  /*0da0*/  IMAD.SHL.U32 R3, R162, 0x40, RZ ;  /* 0x00000040a2037824 */ /* 0x000fe200078e00ff */
[--C-:B------:R-:W-:Y:S02]  /*0db0*/  SHF.R.S32.HI R0, RZ, 0x5, R6.reuse ;  /* 0x00000005ff007819 */ /* 0x100fe40000011406 */
[----:B------:R-:W-:Y:S02]  /*0dc0*/  SHF.R.S32.HI R4, RZ, 0x1f, R6 ;  /* 0x0000001fff047819 */ /* 0x000fe40000011406 */
[----:B------:R-:W-:-:S02]  /*0dd0*/  LOP3.LUT R3, R3, 0x1c0, RZ, 0xc0, !PT ;  /* 0x000001c003037812 */ /* 0x000fc400078ec0ff */
[----:B------:R-:W-:Y:S02]  /*0de0*/  LEA.HI R4, R4, R0, RZ, 0x3 ;  /* 0x0000000004047211 */ /* 0x000fe400078f18ff */
[----:B------:R-:W-:Y:S02]  /*0df0*/  SHF.R.S32.HI R12, RZ, 0x1f, R16 ;  /* 0x0000001fff0c7819 */ /* 0x000fe40000011410 */
[----:B------:R-:W-:Y:S02]  /*0e00*/  LOP3.LUT R4, R4, 0xffffff8, RZ, 0xc0, !PT ;  /* 0x0ffffff804047812 */ /* 0x000fe400078ec0ff */
[----:B------:R-:W-:Y:S02]  /*0e10*/  LOP3.LUT R8, R3, 0x8, R8, 0xf8, !PT ;  /* 0x0000000803087812 */ /* 0x000fe400078ef808 */
[----:B------:R-:W-:Y:S01]  /*0e20*/  SHF.R.U32.HI R6, RZ, 0x3, R3 ;  /* 0x00000003ff067819 */ /* 0x000fe20000011603 */
[----:B------:R-:W-:Y:S01]  /*0e30*/  IMAD.IADD R5, R0, 0x1, -R4 ;  /* 0x0000000100057824 */ /* 0x000fe200078e0a04 */
[----:B------:R-:W-:-:S02]  /*0e40*/  LEA.HI R12, R12, R16, RZ, 0x2 ;  /* 0x000000100c0c7211 */ /* 0x000fc400078f10ff */
[----:B------:R-:W-:Y:S02]  /*0e50*/  LOP3.LUT R3, R13, 0xfffffffc, RZ, 0xc0, !PT ;  /* 0xfffffffc0d037812 */ /* 0x000fe400078ec0ff */
[----:B------:R-:W-:Y:S02]  /*0e60*/  SHF.R.S32.HI R4, RZ, 0x2, R12 ;  /* 0x00000002ff047819 */ /* 0x000fe4000001140c */
[----:B------:R-:W-:Y:S01]  /*0e70*/  LOP3.LUT R13, R8, R6, RZ, 0x3c, !PT ;  /* 0x00000006080d7212 */ /* 0x000fe200078e3cff */
[----:B------:R-:W-:Y:S01]  /*0e80*/  IMAD.IADD R3, R172, 0x1, -R3 ;  /* 0x00000001ac037824 */ /* 0x000fe200078e0a03 */
[----:B------:R-:W-:Y:S01]  /*0e90*/  LOP3.LUT P0, RZ, R2, 0x2, RZ, 0xc0, !PT ;  /* 0x0000000202ff7812 */ /* 0x000fe2000780c0ff */
[----:B------:R-:W-:Y:S01]  /*0ea0*/  IMAD.SHL.U32 R8, R0, 0x400, RZ ;  /* 0x0000040000087824 */ /* 0x000fe200078e00ff */
[C---:B------:R-:W-:Y:S01]  /*0eb0*/  LOP3.LUT P4, RZ, R2.reuse, 0x4, RZ, 0xc0, !PT ;  /* 0x0000000402ff7812 */ /* 0x040fe2000788c0ff */
[----:B------:R-:W-:Y:S01]  /*0ec0*/  IMAD.SHL.U32 R0, R2, 0x40, RZ ;  /* 0x0000004002007824 */ /* 0x000fe200078e00ff */
[----:B------:R-:W-:Y:S01]  /*0ed0*/  LEA.HI R9, R9, R172, RZ, 0x6 ;  /* 0x000000ac09097211 */ /* 0x000fe200078f30ff */
[----:B------:R-:W-:Y:S01]  /*0ee0*/  IMAD R15, R5, 0x10, R4 ;  /* 0x00000010050f7824 */ /* 0x000fe200078e0204 */
[----:B------:R-:W-:Y:S01]  /*0ef0*/  LEA.HI R4, R3, R3, RZ, 0x1 ;  /* 0x0000000303047211 */ /* 0x000fe200078f08ff */
[----:B------:R-:W-:Y:S01]  /*0f00*/  IMAD.SHL.U32 R5, R7, 0x40, RZ ;  /* 0x0000004007057824 */ /* 0x000fe200078e00ff */
[----:B------:R-:W-:Y:S01]  /*0f10*/  LOP3.LUT R0, R0, 0x1c0, RZ, 0xc0, !PT ;  /* 0x000001c000007812 */ /* 0x000fe200078ec0ff */
[----:B------:R-:W-:Y:S01]  /*0f20*/  IMAD.SHL.U32 R6, R14, 0x8, RZ ;  /* 0x000000080e067824 */ /* 0x000fe200078e00ff */
[----:B------:R-:W-:Y:S01]  /*0f30*/  LOP3.LUT R2, R4, 0x1ffffffe, RZ, 0xc0, !PT ;  /* 0x1ffffffe04027812 */ /* 0x000fe200078ec0ff */
[----:B------:R-:W-:Y:S01]  /*0f40*/  IMAD.SHL.U32 R9, R9, 0x8, RZ ;  /* 0x0000000809097824 */ /* 0x000fe200078e00ff */
[----:B------:R-:W-:Y:S01]  /*0f50*/  R2P PR, R7, 0x6 ;  /* 0x0000000607007804 */ /* 0x000fe20000000000 */
[----:B------:R-:W-:Y:S01]  /*0f60*/  IMAD.SHL.U32 R7, R10, 0x40, RZ ;  /* 0x000000400a077824 */ /* 0x000fe200078e00ff */
[----:B------:R-:W-:Y:S01]  /*0f70*/  LOP3.LUT R4, R5, 0x1c0, RZ, 0xc0, !PT ;  /* 0x000001c005047812 */ /* 0x000fe200078ec0ff */
[C---:B------:R-:W-:Y:S01]  /*0f80*/  IMAD.IADD R10, R3.reuse, 0x1, -R2 ;  /* 0x00000001030a7824 */ /* 0x040fe200078e0a02 */
[----:B------:R-:W-:Y:S01]  /*0f90*/  LOP3.LUT R6, R0, 0x8, R6, 0xf8, !PT ;  /* 0x0000000800067812 */ /* 0x000fe200078ef806 */
[----:B------:R-:W-:Y:S01]  /*0fa0*/  IMAD R5, R3, 0x2, R8 ;  /* 0x0000000203057824 */ /* 0x000fe200078e0208 */
[----:B------:R-:W-:Y:S01]  /*0fb0*/  SHF.R.U32.HI R0, RZ, 0x3, R0 ;  /* 0x00000003ff007819 */ /* 0x000fe20000011600 */
[----:B------:R-:W-:Y:S01]  /*0fc0*/  STL [R1+0x8], R15 ;  /* 0x0000080f01007387 */ /* 0x000fe20000100800 */
[----:B------:R-:W-:-:S02]  /*0fd0*/  LEA.HI R2, R4, R4, RZ, 0x1d ;  /* 0x0000000404027211 */ /* 0x000fc400078fe8ff */
[----:B------:R-:W-:Y:S01]  /*0fe0*/  LOP3.LUT R3, R6, R0, RZ, 0x3c, !PT ;  /* 0x0000000006037212 */ /* 0x000fe200078e3cff */
[----:B------:R-:W-:Y:S01]  /*0ff0*/  IMAD R0, R14, 0x200, R13 ;  /* 0x000002000e007824 */ /* 0x000fe200078e020d */
[----:B------:R-:W-:Y:S02]  /*1000*/  LOP3.LUT R4, R7, 0xfffffe00, RZ, 0xc0, !PT ;  /* 0xfffffe0007047812 */ /* 0x000fe400078ec0ff */
[----:B------:R-:W-:Y:S01]  /*1010*/  LOP3.LUT R11, R11, 0x7ffffe00, R9, 0xf8, !PT ;  /* 0x7ffffe000b0b7812 */ /* 0x000fe200078ef809 */
[----:B------:R-:W-:Y:S01]  /*1020*/  IMAD.IADD R9, R5, 0x1, R2 ;  /* 0x0000000105097824 */ /* 0x000fe200078e0202 */
[CC--:B------:R-:W-:Y:S01]  /*1030*/  IADD3 R2, R3.reuse, R4.reuse, R8 ;  /* 0x0000000403027210 */ /* 0x0c0fe20007ffe008 */
[----:B------:R-:W-:Y:S01]  /*1040*/  IMAD.MOV.U32 R8, RZ, RZ, 0x40 ;  /* 0x00000040ff087424 */ /* 0x000fe200078e00ff */
[----:B------:R-:W-:Y:S01]  /*1050*/  LOP3.LUT R3, R3, R4, RZ, 0xfc, !PT ;  /* 0x0000000403037212 */ /* 0x000fe200078efcff */
[----:B------:R-:W-:Y:S01]  /*1060*/  IMAD.MOV.U32 R4, RZ, RZ, 0x20 ;  /* 0x00000020ff047424 */ /* 0x000fe200078e00ff */
[----:B------:R-:W-:Y:S01]  /*1070*/  LOP3.LUT R5, R12, 0x7ffffffc, RZ, 0xc0, !PT ;  /* 0x7ffffffc0c057812 */ /* 0x000fe200078ec0ff */
[----:B------:R-:W-:Y:S01]  /*1080*/  IMAD.SHL.U32 R188, R11, 0x2, RZ ;  /* 0x000000020bbc7824 */ /* 0x000fe200078e00ff */
[----:B------:R-:W-:-:S02]  /*1090*/  LEA R163, R2, 0x18100, 0x1 ;  /* 0x0001810002a37811 */ /* 0x000fc400078e08ff */
[----:B------:R-:W-:Y:S02]  /*10a0*/  SEL R168, R4, 0xffffffe0, !P0 ;  /* 0xffffffe004a87807 */ /* 0x000fe40004000000 */
[----:B------:R-:W-:Y:S02]  /*10b0*/  LEA R170, R3, 0x100, 0x1 ;  /* 0x0000010003aa7811 */ /* 0x000fe400078e08ff */
[----:B------:R-:W-:Y:S01]  /*10c0*/  SHF.R.S32.HI R7, RZ, 0x1f, R177 ;  /* 0x0000001fff077819 */ /* 0x000fe200000114b1 */
[----:B------:R-:W-:Y:S01]  /*10d0*/  IMAD.IADD R7, R16, 0x1, -R5 ;  /* 0x0000000110077824 */ /* 0x000fe200078e0a05 */
[----:B------:R-:W-:Y:S01]  /*10e0*/  LEA R169, R0, 0xc100, 0x1 ;  /* 0x0000c10000a97811 */ /* 0x000fe200078e08ff */
[----:B------:R-:W-:Y:S01]  /*10f0*/  IMAD.IADD R164, R163, 0x1, R168 ;  /* 0x00000001a3a47824 */ /* 0x000fe200078e02a8 */
[----:B------:R-:W-:Y:S01]  /*1100*/  SEL R0, R8, 0xffffffc0, !P4 ;  /* 0xffffffc008007807 */ /* 0x000fe20006000000 */
[--C-:B------:R-:W-:Y:S01]  /*1110*/  IMAD.IADD R208, R168, 0x1, R170.reuse ;  /* 0x00000001a8d07824 */ /* 0x100fe200078e02aa */
[----:B------:R-:W-:Y:S01]  /*1120*/  IADD3 R185, R177, 0x40, RZ ;  /* 0x00000040b1b97810 */ /* 0x000fe20007ffe0ff */
[----:B------:R-:W-:Y:S01]  /*1130*/  IMAD.SHL.U32 R220, R7, 0x2, RZ ;  /* 0x0000000207dc7824 */ /* 0x000fe200078e00ff */
[----:B------:R-:W-:Y:S01]  /*1140*/  LEA R221, R9, 0x80, 0x1 ;  /* 0x0000008009dd7811 */ /* 0x000fe200078e08ff */
[----:B------:R-:W-:Y:S01]  /*1150*/  IMAD R7, R10, 0x8, R15 ;  /* 0x000000080a077824 */ /* 0x000fe200078e020f */
[----:B------:R-:W-:Y:S01]  /*1160*/  SHF.R.S32.HI R6, RZ, 0x1f, R185 ;  /* 0x0000001fff067819 */ /* 0x000fe200000114b9 */
[----:B------:R-:W-:Y:S01]  /*1170*/  IMAD.IADD R171, R0, 0x1, R170 ;  /* 0x0000000100ab7824 */ /* 0x000fe200078e02aa */
[----:B------:R-:W-:Y:S01]  /*1180*/  IADD3 R246, R220, 0x10, RZ ;  /* 0x00000010dcf67810 */ /* 0x000fe20007ffe0ff */
[--C-:B------:R-:W-:Y:S01]  /*1190*/  IMAD.IADD R166, R163, 0x1, R0.reuse ;  /* 0x00000001a3a67824 */ /* 0x100fe200078e0200 */
[----:B------:R1:W-:Y:S01]  /*11a0*/  STL [R1+0xc], R7 ;  /* 0x00000c0701007387 */ /* 0x0003e20000100800 */
[----:B------:R-:W-:Y:S01]  /*11b0*/  IMAD.IADD R165, R164, 0x1, R0 ;  /* 0x00000001a4a57824 */ /* 0x000fe200078e0200 */
[----:B------:R-:W-:Y:S01]  /*11c0*/  IADD3 R247, R220, 0x8, RZ ;  /* 0x00000008dcf77810 */ /* 0x000fe20007ffe0ff */
[----:B------:R-:W-:Y:S01]  /*11d0*/  IMAD.IADD R0, R0, 0x1, R208 ;  /* 0x0000000100007824 */ /* 0x000fe200078e02d0 */
[----:B------:R-:W-:Y:S01]  /*11e0*/  IADD3 R243, R220, 0x28, RZ ;  /* 0x00000028dcf37810 */ /* 0x000fe20007ffe0ff */
[----:B------:R-:W-:Y:S01]  /*11f0*/  IMAD.IADD R211, R168, 0x1, R171 ;  /* 0x00000001a8d37824 */ /* 0x000fe200078e02ab */
[----:B------:R-:W-:-:S02]  /*1200*/  IADD3 R244, R220, 0x20, RZ ;  /* 0x00000020dcf47810 */ /* 0x000fc40007ffe0ff */
[----:B------:R2:W-:Y:S01]  /*1210*/  STL [R1], R0 ;  /* 0x0000000001007387 */ /* 0x0005e20000100800 */
[----:B------:R-:W-:Y:S02]  /*1220*/  IADD3 R240, R220, 0x40, RZ ;  /* 0x00000040dcf07810 */ /* 0x000fe40007ffe0ff */
[C---:B------:R-:W-:Y:S02]  /*1230*/  IADD3 R222, R221.reuse, -0x10, RZ ;  /* 0xfffffff0ddde7810 */ /* 0x040fe40007ffe0ff */
[----:B------:R-:W-:Y:S02]  /*1240*/  SEL R6, R4, 0xffffffe0, !P1 ;  /* 0xffffffe004067807 */ /* 0x000fe40004800000 */
[C---:B------:R-:W-:Y:S02]  /*1250*/  IADD3 R245, R220.reuse, 0x18, RZ ;  /* 0x00000018dcf57810 */ /* 0x040fe40007ffe0ff */
[C---:B------:R-:W-:Y:S01]  /*1260*/  IADD3 R241, R220.reuse, 0x38, RZ ;  /* 0x00000038dcf17810 */ /* 0x040fe20007ffe0ff */
[----:B------:R-:W-:Y:S01]  /*1270*/  IMAD.IADD R224, R221, 0x1, R6 ;  /* 0x00000001dde07824 */ /* 0x000fe200078e0206 */
[----:B------:R-:W-:-:S02]  /*1280*/  IADD3 R237, R220, 0x58, RZ ;  /* 0x00000058dced7810 */ /* 0x000fc40007ffe0ff */
[----:B------:R-:W-:Y:S02]  /*1290*/  @P3 IADD3 R222, R221, 0x10, RZ ;  /* 0x00000010ddde3810 */ /* 0x000fe40007ffe0ff */
[C---:B------:R-:W-:Y:S02]  /*12a0*/  IADD3 R242, R220.reuse, 0x30, RZ ;  /* 0x00000030dcf27810 */ /* 0x040fe40007ffe0ff */
[----:B------:R-:W-:Y:S01]  /*12b0*/  IADD3 R238, R220, 0x50, RZ ;  /* 0x00000050dcee7810 */ /* 0x000fe20007ffe0ff */
[----:B------:R-:W-:Y:S01]  /*12c0*/  IMAD.IADD R223, R6, 0x1, R222 ;  /* 0x0000000106df7824 */ /* 0x000fe200078e02de */
[C---:B------:R-:W-:Y:S02]  /*12d0*/  IADD3 R234, R220.reuse, 0x70, RZ ;  /* 0x00000070dcea7810 */ /* 0x040fe40007ffe0ff */
[----:B------:R-:W-:Y:S02]  /*12e0*/  SHF.R.S32.HI R4, RZ, 0x1f, R246 ;  /* 0x0000001fff047819 */ /* 0x000fe400000114f6 */
[----:B------:R-:W-:-:S02]  /*12f0*/  IADD3 R239, R220, 0x48, RZ ;  /* 0x00000048dcef7810 */ /* 0x000fc40007ffe0ff */
[C---:B------:R-:W-:Y:S02]  /*1300*/  IADD3 R235, R220.reuse, 0x68, RZ ;  /* 0x00000068dceb7810 */ /* 0x040fe40007ffe0ff */
[----:B------:R-:W-:Y:S02]  /*1310*/  IADD3 R231, R220, 0x88, RZ ;  /* 0x00000088dce77810 */ /* 0x000fe40007ffe0ff */
[----:B-1----:R-:W-:Y:S02]  /*1320*/  SHF.R.S32.HI R7, RZ, 0x1f, R247 ;  /* 0x0000001fff077819 */ /* 0x002fe400000114f7 */
[----:B------:R-:W-:Y:S02]  /*1330*/  SHF.R.S32.HI R4, RZ, 0x1f, R243 ;  /* 0x0000001fff047819 */ /* 0x000fe400000114f3 */
[----:B------:R-:W-:Y:S02]  /*1340*/  SEL R5, R8, 0xffffffc0, !P2 ;  /* 0xffffffc008057807 */ /* 0x000fe40005000000 */
[----:B------:R-:W-:-:S02]  /*1350*/  IADD3 R236, R220, 0x60, RZ ;  /* 0x00000060dcec7810 */ /* 0x000fc40007ffe0ff */
[C---:B------:R-:W-:Y:S01]  /*1360*/  IADD3 R232, R220.reuse, 0x80, RZ ;  /* 0x00000080dce87810 */ /* 0x040fe20007ffe0ff */
[--C-:B------:R-:W-:Y:S01]  /*1370*/  IMAD.IADD R251, R221, 0x1, R5.reuse ;  /* 0x00000001ddfb7824 */ /* 0x100fe200078e0205 */
[----:B------:R-:W-:Y:S01]  /*1380*/  IADD3 R228, R220, 0xa0, RZ ;  /* 0x000000a0dce47810 */ /* 0x000fe20007ffe0ff */
[--C-:B------:R-:W-:Y:S01]  /*1390*/  IMAD.IADD R250, R224, 0x1, R5.reuse ;  /* 0x00000001e0fa7824 */ /* 0x100fe200078e0205 */
        /* <DEDUP_REMOVED lines=9> */
[----:B------:R-:W-:Y:S02]  /*1430*/  SHF.R.S32.HI R4, RZ, 0x1f, R237 ;  /* 0x0000001fff047819 */ /* 0x000fe400000114ed */
[----:B------:R-:W-:Y:S02]  /*1440*/  IADD3 R186, R177, 0x80, RZ ;  /* 0x00000080b1ba7810 */ /* 0x000fe40007ffe0ff */
[----:B------:R-:W-:-:S02]  /*1450*/  IADD3 R230, R220, 0x90, RZ ;  /* 0x00000090dce67810 */ /* 0x000fc40007ffe0ff */
[C---:B------:R-:W-:Y:S02]  /*1460*/  IADD3 R227, R220.reuse, 0xa8, RZ ;  /* 0x000000a8dce37810 */ /* 0x040fe40007ffe0ff */
[----:B------:R-:W-:Y:S02]  /*1470*/  IADD3 R225, R220, 0xb8, RZ ;  /* 0x000000b8dce17810 */ /* 0x000fe40007ffe0ff */
        /* <DEDUP_REMOVED lines=13> */
[C---:B------:R-:W-:Y:S02]  /*1550*/  IADD3 R205, R188.reuse, 0xc100, RZ ;  /* 0x0000c100bccd7810 */ /* 0x040fe40007ffe0ff */
[----:B------:R-:W-:Y:S02]  /*1560*/  IADD3 R204, R188, 0x100, RZ ;  /* 0x00000100bccc7810 */ /* 0x000fe40007ffe0ff */
[----:B------:R-:W-:-:S02]  /*1570*/  SHF.R.S32.HI R8, RZ, 0x1f, R230 ;  /* 0x0000001fff087819 */ /* 0x000fc400000114e6 */
[----:B------:R-:W-:Y:S02]  /*1580*/  SHF.R.S32.HI R7, RZ, 0x1f, R227 ;  /* 0x0000001fff077819 */ /* 0x000fe400000114e3 */
[----:B--2---:R-:W-:Y:S02]  /*1590*/  SHF.R.S32.HI R4, RZ, 0x1f, R225 ;  /* 0x0000001fff047819 */ /* 0x004fe400000114e1 */
.L_x_1658:
        /* <DEDUP_REMOVED lines=30> */
.L_x_1557:
[----:B------:R-:W-:-:S04]  /*1780*/  ISETP.NE.U32.AND P0, PT, RZ, c[0x0][0x368], PT ;  /* 0x0000da00ff007a0c */ /* 0x000fc80003f05070 */
[----:B------:R-:W-:-:S13]  /*1790*/  ISETP.NE.AND.EX P0, PT, RZ, c[0x0][0x36c], PT, P0 ;  /* 0x0000db00ff007a0c */ /* 0x000fda0003f05300 */
[----:B------:R-:W-:Y:S05]  /*17a0*/  @!P0 BRA `(.L_x_1558) ;  /* 0x0000004000008947 */ /* 0x000fea0003800000 */
[----:B-1----:R-:W-:-:S04]  /*17b0*/  IADD3 R2, P0, R209, c[0x0][0x368], RZ ;  /* 0x0000da00d1027a10 */ /* 0x002fc80007f1e0ff */
[----:B------:R-:W-:-:S05]  /*17c0*/  IADD3.X R3, R210, c[0x0][0x36c], RZ, P0, !PT ;  /* 0x0000db00d2037a10 */ /* 0x000fca00007fe4ff */
[----:B------:R1:W5:Y:S01]  /*17d0*/  LDG.E R0, [R2.64] ;  /* 0x0000000602007981 */ /* 0x000362000c1e1900 */
[----:B------:R-:W-:Y:S05]  /*17e0*/  BRA `(.L_x_1559) ;  /* 0x0000008000007947 */ /* 0x000fea0003800000 */
.L_x_1558:
        /* <DEDUP_REMOVED lines=8> */
.L_x_1559:
        /* <DEDUP_REMOVED lines=45> */
.L_x_1561:
[----:B------:R-:W-:Y:S05]  /*1b40*/  BSYNC B0 ;  /* 0x0000000000007941 */ /* 0x000fea0003800000 */
.L_x_1560:
        /* <DEDUP_REMOVED lines=66> */
[----:B------:R-:W-:Y:S02]  /*1f70*/  ISETP.NE.AND P0, PT, R4, 0x1, PT ;  /* 0x000000010400780c */ /* 0x000fe40003f05270 */
        /* <DEDUP_REMOVED lines=34> */
.L_x_1663:
[----:B------:R-:W-:Y:S05]  /*21a0*/  BRA.DIV ~URZ, `(.L_x_1564) ;  /* 0x0000bf227f007947 */ /* 0x000fea000b800000 */
[----:B------:R3:W4:Y:S02]  /*21b0*/  SHFL.IDX PT, R0, R12, RZ, 0x181f ;  /* 0x00181fff0c007589 */ /* 0x00072400000e0000 */
.L_x_1664:
        /* <DEDUP_REMOVED lines=20> */
.L_x_1566:
[----:B------:R-:W-:Y:S05]  /*2300*/  BSYNC B0 ;  /* 0x0000000000007941 */ /* 0x000fea0003800000 */
.L_x_1565:
[----:B------:R-:W-:Y:S05]  /*2310*/  BRA.DIV ~URZ, `(.L_x_1567) ;  /* 0x0000be227f007947 */ /* 0x000fea000b800000 */
[----:B--2---:R2:W1:Y:S04]  /*2320*/  SHFL.IDX PT, R4, R5, 0x1, 0x181f ;  /* 0x00381f0005047f89 */ /* 0x00446800000e0000 */
[----:B----4-:R2:W4:Y:S02]  /*2330*/  SHFL.IDX PT, R0, R12, 0x1, 0x181f ;  /* 0x00381f000c007f89 */ /* 0x01052400000e0000 */
.L_x_1665:
        /* <DEDUP_REMOVED lines=19> */
.L_x_1569:
[----:B------:R-:W-:Y:S05]  /*2470*/  BSYNC B0 ;  /* 0x0000000000007941 */ /* 0x000fea0003800000 */
.L_x_1568:
[----:B------:R-:W-:Y:S05]  /*2480*/  BRA.DIV ~URZ, `(.L_x_1570) ;  /* 0x0000bd827f007947 */ /* 0x000fea000b800000 */
[----:B-1----:R1:W2:Y:S02]  /*2490*/  SHFL.IDX PT, R4, R5, 0x2, 0x181f ;  /* 0x00581f0005047f89 */ /* 0x0022a400000e0000 */
.L_x_1666:
[----:B------:R-:W-:Y:S05]  /*24a0*/  BRA.DIV ~URZ, `(.L_x_1571) ;  /* 0x0000bdd27f007947 */ /* 0x000fea000b800000 */
[----:B----4-:R4:W1:Y:S02]  /*24b0*/  SHFL.IDX PT, R0, R12, 0x2, 0x181f ;  /* 0x00581f000c007f89 */ /* 0x01086400000e0000 */
.L_x_1667:
        /* <DEDUP_REMOVED lines=19> */
.L_x_1573:
[----:B------:R-:W-:Y:S05]  /*25f0*/  BSYNC B0 ;  /* 0x0000000000007941 */ /* 0x000fea0003800000 */
.L_x_1572:
[----:B------:R-:W-:Y:S05]  /*2600*/  BRA.DIV ~URZ, `(.L_x_1574) ;  /* 0x0000bce27f007947 */ /* 0x000fea000b800000 */
[----:B--2---:R2:W3:Y:S04]  /*2610*/  SHFL.IDX PT, R4, R5, 0x3, 0x181f ;  /* 0x00781f0005047f89 */ /* 0x0044e800000e0000 */
[----:B-1----:R2:W1:Y:S02]  /*2620*/  SHFL.IDX PT, R0, R12, 0x3, 0x181f ;  /* 0x00781f000c007f89 */ /* 0x00246400000e0000 */
.L_x_1668:
[----:B------:R-:W-:Y:S01]  /*2630*/  IADD3 R2, R10, 0x60, RZ ;  /* 0x000000600a027810 */ /* 0x000fe20007ffe0ff */
[----:B-----5:R-:W-:Y:S01]  /*2640*/  IMAD.WIDE.U32 R194, R14, c[0x0][0x2b0], RZ ;  /* 0x0000ac000ec27a25 */ /* 0x020fe200078e00ff */
[----:B------:R-:W-:-:S02]  /*2650*/  SHF.R.S32.HI R19, RZ, 0x1f, R177 ;  /* 0x0000001fff137819 */ /* 0x000fc400000114b1 */
[----:B------:R-:W-:Y:S02]  /*2660*/  ISETP.GE.AND P0, PT, R2, R11, PT ;  /* 0x0000000b0200720c */ /* 0x000fe40003f06270 */
[----:B------:R-:W-:Y:S02]  /*2670*/  SHF.R.S32.HI R23, RZ, 0x1f, R185 ;  /* 0x0000001fff177819 */ /* 0x000fe400000114b9 */
[----:B------:R-:W-:-:S09]  /*2680*/  SHF.R.S32.HI R22, RZ, 0x1f, R186 ;  /* 0x0000001fff167819 */ /* 0x000fd200000114ba */
[-C--:B-1----:R-:W-:Y:S02]  /*2690*/  @!P0 LEA R8, P3, R177, R0.reuse, 0x1 ;  /* 0x00000000b1088211 */ /* 0x082fe400078608ff */
[-C--:B------:R-:W-:Y:S02]  /*26a0*/  @!P0 LEA R6, P2, R185, R0.reuse, 0x1 ;  /* 0x00000000b9068211 */ /* 0x080fe400078408ff */
[----:B------:R-:W-:Y:S02]  /*26b0*/  @!P0 LEA R2, P1, R186, R0, 0x1 ;  /* 0x00000000ba028211 */ /* 0x000fe400078208ff */
[----:B------:R-:W-:Y:S02]  /*26c0*/  SHF.R.S32.HI R0, RZ, 0x1f, R14 ;  /* 0x0000001fff007819 */ /* 0x000fe4000001140e */
[-C--:B---3--:R-:W-:Y:S02]  /*26d0*/  @!P0 LEA.HI.X R9, R177, R4.reuse, R19, 0x1, P3 ;  /* 0x00000004b1098211 */ /* 0x088fe400018f0c13 */
[-C--:B------:R-:W-:Y:S01]  /*26e0*/  @!P0 LEA.HI.X R7, R185, R4.reuse, R23, 0x1, P2 ;  /* 0x00000004b9078211 */ /* 0x080fe200010f0c17 */
[----:B------:R-:W-:Y:S01]  /*26f0*/  IMAD R0, R0, c[0x0][0x2b0], RZ ;  /* 0x0000ac0000007a24 */ /* 0x000fe200078e02ff */
[C---:B------:R-:W-:Y:S01]  /*2700*/  @!P0 LEA.HI.X R3, R186.reuse, R4, R22, 0x1, P1 ;  /* 0x00000004ba038211 */ /* 0x040fe200008f0c16 */
[----:B------:R-:W-:Y:S01]  /*2710*/  @!PT LDS RZ, [RZ] ;  /* 0x00000000fffff984 */ /* 0x000fe20000000800 */
[----:B------:R-:W-:Y:S01]  /*2720*/  @!PT LDS RZ, [RZ] ;  /* 0x00000000fffff984 */ /* 0x000fe20000000800 */
[----:B------:R-:W-:Y:S01]  /*2730*/  @!PT LDS RZ, [RZ] ;  /* 0x00000000fffff984 */ /* 0x000fe20000000800 */
[----:B------:R1:W-:Y:S01]  /*2740*/  @!P0 LDGSTS.E.BYPASS.LTC128B.128 [R188+0x1b100], [R8.64], !P6 ;  /* 0x1b10000008bc8fae */ /* 0x0003e2000f101d46 */
[----:B------:R-:W-:Y:S01]  /*2750*/  ISETP.GE.AND P6, PT, R186, c[0x0][0x1d4], PT ;  /* 0x00007500ba007a0c */ /* 0x000fe20003fc6270 */
[----:B------:R-:W-:-:S02]  /*2760*/  IMAD R0, R14, c[0x0][0x2b4], R0 ;  /* 0x0000ad000e007a24 */ /* 0x000fc400078e0200 */
[----:B------:R1:W-:Y:S01]  /*2770*/  @!P0 LDGSTS.E.BYPASS.LTC128B.128 [R188+0x1f100], [R6.64], !P5 ;  /* 0x1f10000006bc8fae */ /* 0x0003e2000e901d46 */
[----:B------:R-:W-:Y:S01]  /*2780*/  ISETP.GE.AND P5, PT, R177, c[0x0][0x1d4], PT ;  /* 0x00007500b1007a0c */ /* 0x000fe20003fa6270 */
[----:B------:R-:W-:Y:S01]  /*2790*/  IMAD.IADD R198, R195, 0x1, R0 ;  /* 0x00000001c3c67824 */ /* 0x000fe200078e0200 */
[----:B------:R-:W-:Y:S01]  /*27a0*/  SEL R252, RZ, 0x10, P6 ;  /* 0x00000010fffc7807 */ /* 0x000fe20003000000 */
[----:B------:R1:W-:Y:S01]  /*27b0*/  @!P0 LDGSTS.E.BYPASS.LTC128B.128 [R188+0x23100], [R2.64], !P4 ;  /* 0x2310000002bc8fae */ /* 0x0003e2000e101d46 */
[----:B------:R-:W-:-:S03]  /*27c0*/  ISETP.GE.AND P4, PT, R185, c[0x0][0x1d4], PT ;  /* 0x00007500b9007a0c */ /* 0x000fc60003f86270 */
[----:B------:R-:W0:Y:S01]  /*27d0*/  LDGDEPBAR ;  /* 0x00000000000079af */ /* 0x000e220000000000 */
[----:B------:R-:W-:Y:S03]  /*27e0*/  WARPSYNC 0xffffffff ;  /* 0xffffffff00007948 */ /* 0x000fe60003800000 */
[----:B------:R-:W-:Y:S01]  /*27f0*/  IMAD.MOV.U32 R21, RZ, RZ, c[0x0][0x2b8] ;  /* 0x0000ae00ff157624 */ /* 0x000fe200078e00ff */
[----:B------:R-:W-:Y:S01]  /*2800*/  BAR.SYNC.DEFER_BLOCKING 0x0 ;  /* 0x0000000000007b1d */ /* 0x000fe20000010000 */
[----:B-1----:R-:W-:Y:S02]  /*2810*/  IMAD R2, R18, 0x40, R189 ;  /* 0x0000004012027824 */ /* 0x002fe400078e02bd */
        /* <DEDUP_REMOVED lines=9> */
[----:B--2---:R-:W-:Y:S02]  /*28b0*/  @!P0 LEA.HI.X.SX32 R5, R0, R198, 0x1, P1 ;  /* 0x000000c600058211 */ /* 0x004fe400008f0eff */
[----:B------:R-:W-:-:S04]  /*28c0*/  @!P0 LEA R4, P1, R3, c[0x0][0x2a0], 0x2 ;  /* 0x0000a80003048a11 */ /* 0x000fc800078210ff */
[----:B------:R-:W-:-:S05]  /*28d0*/  @!P0 LEA.HI.X R5, R3, c[0x0][0x2a4], R5, 0x2, P1 ;  /* 0x0000a90003058a11 */ /* 0x000fca00008f1405 */
[----:B------:R1:W2:Y:S01]  /*28e0*/  @!P0 LDG.E R173, [R4.64] ;  /* 0x0000000604ad8981 */ /* 0x0002a2000c1e1900 */
[----:B------:R-:W-:Y:S01]  /*28f0*/  IMAD.MOV R0, RZ, RZ, -R0 ;  /* 0x000000ffff007224 */ /* 0x000fe200078e0a00 */
[----:B------:R-:W-:Y:S01]  /*2900*/  BSSY B0, `(.L_x_1575) ;  /* 0x00000a6000007945 */ /* 0x000fe20003800000 */
[----:B------:R-:W-:-:S04]  /*2910*/  IMAD.WIDE.U32 R190, R13, c[0x0][0x1e8], RZ ;  /* 0x00007a000dbe7a25 */ /* 0x000fc800078e00ff */
[----:B------:R-:W-:Y:S02]  /*2920*/  IMAD R174, R0, c[0x0][0x2b8], R2 ;  /* 0x0000ae0000ae7a24 */ /* 0x000fe400078e0202 */
[----:B------:R-:W-:Y:S02]  /*2930*/  IMAD R193, R13, c[0x0][0x1ec], R191 ;  /* 0x00007b000dc17a24 */ /* 0x000fe400078e02bf */
[----:B------:R-:W-:-:S04]  /*2940*/  IMAD.WIDE.U32 R2, R174, c[0x0][0x1e0], RZ ;  /* 0x00007800ae027a25 */ /* 0x000fc800078e00ff */
[----:B------:R-:W-:Y:S01]  /*2950*/  IMAD R104, R18, -0x40, R16 ;  /* 0xffffffc012687824 */ /* 0x000fe200078e0210 */
[----:B------:R-:W-:Y:S01]  /*2960*/  SHF.L.U64.HI R16, R177, 0x1, R19 ;  /* 0x00000001b1107819 */ /* 0x000fe20000010213 */
[----:B------:R-:W-:-:S04]  /*2970*/  IMAD.WIDE.U32 R196, R13, c[0x0][0x210], RZ ;  /* 0x000084000dc47a25 */ /* 0x000fc800078e00ff */
[----:B------:R-:W-:Y:S02]  /*2980*/  IMAD.IADD R14, R104, 0x1, -R206 ;  /* 0x00000001680e7824 */ /* 0x000fe400078e0ace */
[----:B------:R-:W-:Y:S01]  /*2990*/  IMAD R199, R13, c[0x0][0x214], R197 ;  /* 0x000085000dc77a24 */ /* 0x000fe200078e02c5 */
[----:B-1----:R-:W-:Y:S01]  /*29a0*/  SHF.R.S32.HI R5, RZ, 0x1f, R174 ;  /* 0x0000001fff057819 */ /* 0x002fe200000114ae */
[----:B------:R-:W-:Y:S01]  /*29b0*/  IMAD.SHL.U32 R20, R177, 0x2, RZ ;  /* 0x00000002b1147824 */ /* 0x000fe200078e00ff */
[----:B------:R-:W-:-:S03]  /*29c0*/  ISETP.GE.AND P1, PT, R14, 0x1, PT ;  /* 0x000000010e00780c */ /* 0x000fc60003f26270 */
[C---:B------:R-:W-:Y:S02]  /*29d0*/  IMAD R0, R5.reuse, c[0x0][0x1e0], RZ ;  /* 0x0000780005007a24 */ /* 0x040fe400078e02ff */
[----:B------:R-:W-:Y:S02]  /*29e0*/  IMAD R5, R5, c[0x0][0x208], RZ ;  /* 0x0000820005057a24 */ /* 0x000fe400078e02ff */
[C---:B------:R-:W-:Y:S02]  /*29f0*/  IMAD R0, R174.reuse, c[0x0][0x1e4], R0 ;  /* 0x00007900ae007a24 */ /* 0x040fe400078e0200 */
[----:B------:R-:W-:Y:S02]  /*2a00*/  IMAD R5, R174, c[0x0][0x20c], R5 ;  /* 0x00008300ae057a24 */ /* 0x000fe400078e0205 */
[----:B------:R-:W-:Y:S01]  /*2a10*/  IMAD.IADD R3, R3, 0x1, R0 ;  /* 0x0000000103037824 */ /* 0x000fe200078e0200 */
[----:B--2---:R-:W-:-:S03]  /*2a20*/  SHF.R.S32.HI R6, RZ, 0x1f, R173 ;  /* 0x0000001fff067819 */ /* 0x004fc600000114ad */
[----:B------:R-:W-:-:S04]  /*2a30*/  IMAD.WIDE.U32 R2, R173, c[0x0][0x1f0], R2 ;  /* 0x00007c00ad027a25 */ /* 0x000fc800078e0002 */
[----:B------:R-:W-:-:S04]  /*2a40*/  IMAD R0, R6, c[0x0][0x1f0], RZ ;  /* 0x00007c0006007a24 */ /* 0x000fc800078e02ff */
[----:B------:R-:W-:Y:S01]  /*2a50*/  IMAD R4, R173, c[0x0][0x1f4], R0 ;  /* 0x00007d00ad047a24 */ /* 0x000fe200078e0200 */
[----:B------:R-:W-:-:S04]  /*2a60*/  IADD3 R0, P0, R2, R190, RZ ;  /* 0x000000be02007210 */ /* 0x000fc80007f1e0ff */
[----:B------:R-:W-:Y:S02]  /*2a70*/  IADD3.X R2, R193, R3, R4, P0, !PT ;  /* 0x00000003c1027210 */ /* 0x000fe400007fe404 */
[----:B------:R-:W-:-:S04]  /*2a80*/  LEA R4, P0, R0, c[0x0][0x1c8], 0x1 ;  /* 0x0000720000047a11 */ /* 0x000fc800078008ff */
[----:B------:R-:W-:Y:S01]  /*2a90*/  LEA.HI.X R7, R0, c[0x0][0x1cc], R2, 0x1, P0 ;  /* 0x0000730000077a11 */ /* 0x000fe200000f0c02 */
[----:B------:R-:W-:Y:S01]  /*2aa0*/  IMAD.WIDE.U32 R2, R174, c[0x0][0x208], RZ ;  /* 0x00008200ae027a25 */ /* 0x000fe200078e00ff */
[----:B------:R-:W1:Y:S03]  /*2ab0*/  SHFL.IDX PT, R0, R4, RZ, 0x181f ;  /* 0x00181fff04007589 */ /* 0x000e6600000e0000 */
[----:B------:R-:W-:Y:S01]  /*2ac0*/  IMAD.IADD R3, R3, 0x1, R5 ;  /* 0x0000000103037824 */ /* 0x000fe200078e0205 */
[----:B------:R-:W2:Y:S01]  /*2ad0*/  SHFL.IDX PT, R9, R7, RZ, 0x181f ;  /* 0x00181fff07097589 */ /* 0x000ea200000e0000 */
[----:B------:R-:W-:Y:S02]  /*2ae0*/  IMAD R5, R6, c[0x0][0x218], RZ ;  /* 0x0000860006057a24 */ /* 0x000fe400078e02ff */
[C---:B------:R-:W-:Y:S01]  /*2af0*/  IMAD.WIDE.U32 R2, R173.reuse, c[0x0][0x218], R2 ;  /* 0x00008600ad027a25 */ /* 0x040fe200078e0002 */
[----:B----4-:R3:W4:Y:S03]  /*2b00*/  SHFL.IDX PT, R12, R4, 0x1, 0x181f ;  /* 0x00381f00040c7f89 */ /* 0x01072600000e0000 */
[----:B------:R-:W-:Y:S01]  /*2b10*/  IMAD R10, R173, c[0x0][0x21c], R5 ;  /* 0x00008700ad0a7a24 */ /* 0x000fe200078e0205 */
[----:B------:R2:W5:Y:S01]  /*2b20*/  SHFL.IDX PT, R13, R7, 0x1, 0x181f ;  /* 0x00381f00070d7f89 */ /* 0x00056200000e0000 */
[----:B-1----:R-:W-:-:S02]  /*2b30*/  @P1 LEA R6, P0, R177, R0, 0x1 ;  /* 0x00000000b1061211 */ /* 0x002fc400078008ff */
[-C--:B---3--:R-:W-:Y:S02]  /*2b40*/  @P1 LEA R4, P2, R185, R0.reuse, 0x1 ;  /* 0x00000000b9041211 */ /* 0x088fe400078408ff */
[-C--:B--2---:R-:W-:Y:S02]  /*2b50*/  @P1 LEA.HI.X R7, R177, R9.reuse, R19, 0x1, P0 ;  /* 0x00000009b1071211 */ /* 0x084fe400000f0c13 */
[----:B------:R-:W-:Y:S02]  /*2b60*/  @P1 LEA R8, P0, R186, R0, 0x1 ;  /* 0x00000000ba081211 */ /* 0x000fe400078008ff */
[-C--:B------:R-:W-:Y:S01]  /*2b70*/  @P1 LEA.HI.X R5, R185, R9.reuse, R23, 0x1, P2 ;  /* 0x00000009b9051211 */ /* 0x080fe200010f0c17 */
[----:B------:R1:W-:Y:S01]  /*2b80*/  @P1 LDGSTS.E.BYPASS.LTC128B.128 [R188+0xc100], [R6.64], !P5 ;  /* 0x0c10000006bc1fae */ /* 0x0003e2000e901d46 */
[----:B------:R-:W-:Y:S02]  /*2b90*/  IADD3 R0, P2, R2, R196, RZ ;  /* 0x000000c402007210 */ /* 0x000fe40007f5e0ff */
[----:B------:R-:W-:Y:S01]  /*2ba0*/  @P1 LEA.HI.X R9, R186, R9, R22, 0x1, P0 ;  /* 0x00000009ba091211 */ /* 0x000fe200000f0c16 */
[----:B------:R2:W-:Y:S01]  /*2bb0*/  @P1 LDGSTS.E.BYPASS.LTC128B.128 [R188+0xe100], [R4.64], !P4 ;  /* 0x0e10000004bc1fae */ /* 0x0005e2000e101d46 */
[----:B------:R-:W-:-:S02]  /*2bc0*/  IADD3.X R2, R199, R3, R10, P2, !PT ;  /* 0x00000003c7027210 */ /* 0x000fc400017fe40a */
[----:B------:R-:W-:Y:S01]  /*2bd0*/  LEA R15, P2, R0, c[0x0][0x1f8], 0x1 ;  /* 0x00007e00000f7a11 */ /* 0x000fe200078408ff */
[----:B------:R3:W-:Y:S01]  /*2be0*/  @P1 LDGSTS.E.BYPASS.LTC128B.128 [R188+0x10100], [R8.64], !P6 ;  /* 0x1010000008bc1fae */ /* 0x0007e2000f101d46 */
[----:B------:R-:W-:Y:S02]  /*2bf0*/  ISETP.GE.AND P0, PT, R14, 0x21, PT ;  /* 0x000000210e00780c */ /* 0x000fe40003f06270 */
[----:B------:R-:W-:Y:S01]  /*2c00*/  LEA.HI.X R17, R0, c[0x0][0x1fc], R2, 0x1, P2 ;  /* 0x00007f0000117a11 */ /* 0x000fe200010f0c02 */
[----:B------:R-:W3:Y:S04]  /*2c10*/  SHFL.IDX PT, R10, R15, RZ, 0x181f ;  /* 0x00181fff0f0a7589 */ /* 0x000ee800000e0000 */
[----:B------:R-:W3:Y:S04]  /*2c20*/  SHFL.IDX PT, R11, R17, RZ, 0x181f ;  /* 0x00181fff110b7589 */ /* 0x000ee800000e0000 */
[----:B------:R3:W3:Y:S02]  /*2c30*/  SHFL.IDX PT, R0, R15, 0x1, 0x181f ;  /* 0x00381f000f007f89 */ /* 0x0006e400000e0000 */
[----:B----4-:R-:W-:-:S04]  /*2c40*/  @P0 LEA R2, P1, R186, R12, 0x1 ;  /* 0x0000000cba020211 */ /* 0x010fc800078208ff */
[-C--:B-----5:R-:W-:Y:S02]  /*2c50*/  @P0 LEA.HI.X R3, R186, R13.reuse, R22, 0x1, P1 ;  /* 0x0000000dba030211 */ /* 0x0a0fe400008f0c16 */
[-C--:B-1----:R-:W-:Y:S02]  /*2c60*/  @P0 LEA R6, P3, R177, R12.reuse, 0x1 ;  /* 0x0000000cb1060211 */ /* 0x082fe400078608ff */
[----:B--2---:R-:W-:Y:S02]  /*2c70*/  @P0 LEA R4, P2, R185, R12, 0x1 ;  /* 0x0000000cb9040211 */ /* 0x004fe400078408ff */
[-C--:B------:R-:W-:Y:S01]  /*2c80*/  @P0 LEA.HI.X R7, R177, R13.reuse, R19, 0x1, P3 ;  /* 0x0000000db1070211 */ /* 0x080fe200018f0c13 */
[C---:B------:R-:W-:Y:S01]  /*2c90*/  IMAD.SHL.U32 R19, R185.reuse, 0x2, RZ ;  /* 0x00000002b9137824 */ /* 0x040fe200078e00ff */
[C-C-:B------:R-:W-:Y:S02]  /*2ca0*/  @P0 LEA.HI.X R5, R185.reuse, R13, R23.reuse, 0x1, P2 ;  /* 0x0000000db9050211 */ /* 0x140fe400010f0c17 */
[----:B------:R-:W-:Y:S01]  /*2cb0*/  SHF.L.U64.HI R13, R185, 0x1, R23 ;  /* 0x00000001b90d7819 */ /* 0x000fe20000010217 */
[----:B------:R1:W-:Y:S01]  /*2cc0*/  @P0 LDGSTS.E.BYPASS.LTC128B.128 [R188+0xd100], [R6.64], !P5 ;  /* 0x0d10000006bc0fae */ /* 0x0003e2000e901d46 */
[----:B------:R-:W-:-:S02]  /*2cd0*/  ISETP.GE.AND P3, PT, R177, c[0x0][0x1d4], PT ;  /* 0x00007500b1007a0c */ /* 0x000fc40003f66270 */
[----:B------:R-:W-:Y:S01]  /*2ce0*/  ISETP.GE.AND P2, PT, R185, c[0x0][0x1d4], PT ;  /* 0x00007500b9007a0c */ /* 0x000fe20003f46270 */
[----:B------:R2:W-:Y:S01]  /*2cf0*/  @P0 LDGSTS.E.BYPASS.LTC128B.128 [R188+0xf100], [R4.64], !P4 ;  /* 0x0f10000004bc0fae */ /* 0x0005e2000e101d46 */
[----:B------:R-:W-:Y:S02]  /*2d00*/  ISETP.LT.OR P1, PT, R14, 0x1, P3 ;  /* 0x000000010e00780c */ /* 0x000fe40001f21670 */
[----:B---3--:R-:W-:Y:S01]  /*2d10*/  SHF.L.U64.HI R15, R186, 0x1, R22 ;  /* 0x00000001ba0f7819 */ /* 0x008fe20000010216 */
[----:B------:R3:W-:Y:S04]  /*2d20*/  @P0 LDGSTS.E.BYPASS.LTC128B.128 [R188+0x11100], [R2.64], !P6 ;  /* 0x1110000002bc0fae */ /* 0x0007e8000f101d46 */
[----:B------:R-:W0:Y:S04]  /*2d30*/  LDGDEPBAR ;  /* 0x00000000000079af */ /* 0x000e280000000000 */
[----:B-1----:R1:W4:Y:S01]  /*2d40*/  SHFL.IDX PT, R6, R17, 0x1, 0x181f ;  /* 0x00381f0011067f89 */ /* 0x00232200000e0000 */
[----:B--2---:R-:W-:-:S05]  /*2d50*/  IADD3 R4, P0, R10, R20, RZ ;  /* 0x000000140a047210 */ /* 0x004fca0007f1e0ff */
[----:B------:R-:W-:Y:S01]  /*2d60*/  IMAD.X R5, R11, 0x1, R16, P0 ;  /* 0x000000010b057824 */ /* 0x000fe200000e0610 */
[----:B---3--:R-:W-:-:S04]  /*2d70*/  IADD3 R2, P0, R10, R19, RZ ;  /* 0x000000130a027210 */ /* 0x008fc80007f1e0ff */
[----:B------:R2:W-:Y:S01]  /*2d80*/  LDGSTS.E.BYPASS.LTC128B.128 [R188+0x100], [R4.64], !P1 ;  /* 0x0010000004bc7fae */ /* 0x0005e2000c901d46 */
[----:B------:R-:W-:Y:S01]  /*2d90*/  IMAD.X R3, R11, 0x1, R13, P0 ;  /* 0x000000010b037824 */ /* 0x000fe200000e060d */
[----:B------:R-:W-:Y:S02]  /*2da0*/  ISETP.LT.OR P0, PT, R14, 0x1, P2 ;  /* 0x000000010e00780c */ /* 0x000fe40001701670 */
[----:B------:R-:W-:Y:S02]  /*2db0*/  ISETP.GE.AND P1, PT, R186, c[0x0][0x1d4], PT ;  /* 0x00007500ba007a0c */ /* 0x000fe40003f26270 */
[----:B------:R-:W-:Y:S01]  /*2dc0*/  ISETP.LT.OR P2, PT, R14, 0x21, P2 ;  /* 0x000000210e00780c */ /* 0x000fe20001741670 */
[----:B-1----:R-:W-:-:S08]  /*2dd0*/  IMAD.SHL.U32 R17, R186, 0x2, RZ ;  /* 0x00000002ba117824 */ /* 0x002fd000078e00ff */
[----:B------:R1:W-:Y:S01]  /*2de0*/  LDGSTS.E.BYPASS.LTC128B.128 [R188+0x2100], [R2.64], !P0 ;  /* 0x0210000002bc7fae */ /* 0x0003e2000c101d46 */
[----:B--2---:R-:W-:-:S05]  /*2df0*/  IADD3 R4, P0, R10, R17, RZ ;  /* 0x000000110a047210 */ /* 0x004fca0007f1e0ff */
[----:B------:R-:W-:Y:S01]  /*2e00*/  IMAD.X R5, R11, 0x1, R15, P0 ;  /* 0x000000010b057824 */ /* 0x000fe200000e060f */
[----:B-1----:R-:W-:-:S05]  /*2e10*/  IADD3 R2, P0, R0, R20, RZ ;  /* 0x0000001400027210 */ /* 0x002fca0007f1e0ff */
[----:B----4-:R-:W-:Y:S01]  /*2e20*/  IMAD.X R3, R6, 0x1, R16, P0 ;  /* 0x0000000106037824 */ /* 0x010fe200000e0610 */
[C---:B------:R-:W-:Y:S02]  /*2e30*/  ISETP.LT.OR P0, PT, R14.reuse, 0x1, P1 ;  /* 0x000000010e00780c */ /* 0x040fe40000f01670 */
[----:B------:R-:W-:-:S11]  /*2e40*/  ISETP.LT.OR P1, PT, R14, 0x21, P1 ;  /* 0x000000210e00780c */ /* 0x000fd60000f21670 */
[----:B------:R1:W-:Y:S01]  /*2e50*/  LDGSTS.E.BYPASS.LTC128B.128 [R188+0x4100], [R4.64], !P0 ;  /* 0x0410000004bc7fae */ /* 0x0003e2000c101d46 */
[----:B------:R-:W-:Y:S02]  /*2e60*/  ISETP.LT.OR P0, PT, R14, 0x21, P3 ;  /* 0x000000210e00780c */ /* 0x000fe40001f01670 */
[----:B------:R-:W-:-:S11]  /*2e70*/  ISETP.GT.AND P3, PT, R189, 0x3f, PT ;  /* 0x0000003fbd00780c */ /* 0x000fd60003f64270 */
[----:B------:R2:W-:Y:S01]  /*2e80*/  LDGSTS.E.BYPASS.LTC128B.128 [R188+0x1100], [R2.64], !P0 ;  /* 0x0110000002bc7fae */ /* 0x0005e2000c101d46 */
[----:B-1----:R-:W-:-:S05]  /*2e90*/  IADD3 R4, P0, R0, R19, RZ ;  /* 0x0000001300047210 */ /* 0x002fca0007f1e0ff */
[----:B------:R-:W-:-:S05]  /*2ea0*/  IMAD.X R5, R6, 0x1, R13, P0 ;  /* 0x0000000106057824 */ /* 0x000fca00000e060d */
[----:B------:R1:W-:Y:S01]  /*2eb0*/  LDGSTS.E.BYPASS.LTC128B.128 [R188+0x3100], [R4.64], !P2 ;  /* 0x0310000004bc7fae */ /* 0x0003e2000d101d46 */
[----:B------:R-:W-:Y:S02]  /*2ec0*/  ISETP.GT.AND P2, PT, R18, R187, PT ;  /* 0x000000bb1200720c */ /* 0x000fe40003f44270 */
[----:B--2---:R-:W-:-:S05]  /*2ed0*/  IADD3 R2, P0, R0, R17, RZ ;  /* 0x0000001100027210 */ /* 0x004fca0007f1e0ff */
[----:B------:R-:W-:-:S05]  /*2ee0*/  IMAD.X R3, R6, 0x1, R15, P0 ;  /* 0x0000000106037824 */ /* 0x000fca00000e060f */
[----:B------:R1:W-:Y:S04]  /*2ef0*/  LDGSTS.E.BYPASS.LTC128B.128 [R188+0x5100], [R2.64], !P1 ;  /* 0x0510000002bc7fae */ /* 0x0003e8000c901d46 */
[----:B------:R-:W0:Y:S01]  /*2f00*/  LDGDEPBAR ;  /* 0x00000000000079af */ /* 0x000e220000000000 */
        /* <DEDUP_REMOVED lines=28> */
[----:B------:R-:W-:Y:S06]  /*30d0*/  BRA.DIV ~URZ, `(.L_x_1577) ;  /* 0x0000b2e27f007947 */ /* 0x000fec000b800000 */
[----:B------:R1:W2:Y:S02]  /*30e0*/  SHFL.IDX PT, R4, R5, RZ, 0x181f ;  /* 0x00181fff05047589 */ /* 0x0002a400000e0000 */
.L_x_1669:
[----:B------:R-:W-:Y:S05]  /*30f0*/  BRA.DIV ~URZ, `(.L_x_1578) ;  /* 0x0000b3327f007947 */ /* 0x000fea000b800000 */
[----:B------:R-:W3:Y:S01]  /*3100*/  SHFL.IDX PT, R0, R10, RZ, 0x181f ;  /* 0x00181fff0a007589 */ /* 0x000ee200000e0000 */
[----:B------:R-:W-:Y:S02]  /*3110*/  SEL R12, RZ, 0x10, P5 ;  /* 0x00000010ff0c7807 */ /* 0x000fe40002800000 */
[----:B------:R-:W-:Y:S02]  /*3120*/  SEL R11, RZ, 0x10, P4 ;  /* 0x00000010ff0b7807 */ /* 0x000fe40002000000 */
[----:B---3--:R-:W-:-:S05]  /*3130*/  IADD3 R8, P0, R0, R20, RZ ;  /* 0x0000001400087210 */ /* 0x008fca0007f1e0ff */
[----:B--2---:R-:W-:Y:S01]  /*3140*/  IMAD.X R9, R4, 0x1, R16, P0 ;  /* 0x0000000104097824 */ /* 0x004fe200000e0610 */
[----:B------:R-:W-:-:S04]  /*3150*/  IADD3 R6, P0, R0, R19, RZ ;  /* 0x0000001300067210 */ /* 0x000fc80007f1e0ff */
[----:B------:R-:W-:Y:S01]  /*3160*/  @!PT LDS RZ, [RZ] ;  /* 0x00000000fffff984 */ /* 0x000fe20000000800 */
[----:B------:R-:W-:Y:S01]  /*3170*/  @!PT LDS RZ, [RZ] ;  /* 0x00000000fffff984 */ /* 0x000fe20000000800 */
[----:B------:R2:W-:Y:S01]  /*3180*/  LDGSTS.E.BYPASS.LTC128B.128 [R188+0x12100], [R8.64], !P5 ;  /* 0x1210000008bc7fae */ /* 0x0005e2000e901d46 */
[----:B------:R-:W-:Y:S01]  /*3190*/  IMAD.X R7, R4, 0x1, R13, P0 ;  /* 0x0000000104077824 */ /* 0x000fe200000e060d */
[----:B------:R-:W-:Y:S02]  /*31a0*/  IADD3 R2, P0, R0, R17, RZ ;  /* 0x0000001100027210 */ /* 0x000fe40007f1e0ff */
[----:B------:R3:W4:Y:S03]  /*31b0*/  SHFL.IDX PT, R0, R10, 0x1, 0x181f ;  /* 0x00381f000a007f89 */ /* 0x00072600000e0000 */
[----:B------:R-:W-:Y:S01]  /*31c0*/  IMAD.X R3, R4, 0x1, R15, P0 ;  /* 0x0000000104037824 */ /* 0x000fe200000e060f */
[----:B------:R3:W-:Y:S04]  /*31d0*/  LDGSTS.E.BYPASS.LTC128B.128 [R188+0x14100], [R6.64], !P4 ;  /* 0x1410000006bc7fae */ /* 0x0007e8000e101d46 */
[----:B------:R3:W-:Y:S04]  /*31e0*/  LDGSTS.E.BYPASS.LTC128B.128 [R188+0x16100], [R2.64], !P6 ;  /* 0x1610000002bc7fae */ /* 0x0007e8000f101d46 */
[----:B--2---:R3:W2:Y:S01]  /*31f0*/  SHFL.IDX PT, R8, R5, 0x1, 0x181f ;  /* 0x00381f0005087f89 */ /* 0x0046a200000e0000 */
[----:B------:R-:W-:-:S03]  /*3200*/  IMAD.MOV.U32 R9, RZ, RZ, R252 ;  /* 0x000000ffff097224 */ /* 0x000fc600078e00fc */
.L_x_1670:
[----:B---34-:R-:W-:-:S04]  /*3210*/  IADD3 R2, -R11, 0x10, RZ ;  /* 0x000000100b027810 */ /* 0x018fc80007ffe1ff */
[----:B------:R-:W-:-:S04]  /*3220*/  LOP3.LUT R2, R2, 0xf, RZ, 0xc0, !PT ;  /* 0x0000000f02027812 */ /* 0x000fc800078ec0ff */
[----:B------:R-:W-:Y:S02]  /*3230*/  IADD3 R4, P1, P0, R2, R0, R19 ;  /* 0x0000000002047210 */ /* 0x000fe4000783e013 */
[----:B------:R-:W-:Y:S02]  /*3240*/  IADD3 R2, -R12, 0x10, RZ ;  /* 0x000000100c027810 */ /* 0x000fe40007ffe1ff */
[----:B-12---:R-:W-:Y:S02]  /*3250*/  IADD3.X R5, RZ, R8, R13, P1, P0 ;  /* 0x00000008ff057210 */ /* 0x006fe40000fe040d */
[----:B------:R-:W-:-:S04]  /*3260*/  LOP3.LUT R2, R2, 0xf, RZ, 0xc0, !PT ;  /* 0x0000000f02027812 */ /* 0x000fc800078ec0ff */
[----:B------:R-:W-:Y:S02]  /*3270*/  IADD3 R6, P1, P0, R2, R0, R20 ;  /* 0x0000000002067210 */ /* 0x000fe4000783e014 */
[----:B------:R-:W-:Y:S02]  /*3280*/  IADD3 R2, -R9, 0x10, RZ ;  /* 0x0000001009027810 */ /* 0x000fe40007ffe1ff */
[----:B------:R-:W-:Y:S02]  /*3290*/  IADD3.X R7, RZ, R8, R16, P1, P0 ;  /* 0x00000008ff077210 */ /* 0x000fe40000fe0410 */
[----:B------:R-:W-:-:S04]  /*32a0*/  LOP3.LUT R2, R2, 0xf, RZ, 0xc0, !PT ;  /* 0x0000000f02027812 */ /* 0x000fc800078ec0ff */
[----:B------:R-:W-:-:S04]  /*32b0*/  IADD3 R2, P1, P0, R2, R0, R17 ;  /* 0x0000000002027210 */ /* 0x000fc8000783e011 */
[----:B------:R-:W-:Y:S02]  /*32c0*/  IADD3.X R3, RZ, R8, R15, P1, P0 ;  /* 0x00000008ff037210 */ /* 0x000fe40000fe040f */
[----:B------:R-:W-:-:S13]  /*32d0*/  ISETP.NE.U32.AND P0, PT, R12, RZ, PT ;  /* 0x000000ff0c00720c */ /* 0x000fda0003f05070 */
[----:B------:R-:W-:Y:S01]  /*32e0*/  @!PT LDS RZ, [RZ] ;  /* 0x00000000fffff984 */ /* 0x000fe20000000800 */
[----:B------:R-:W-:Y:S01]  /*32f0*/  @!PT LDS RZ, [RZ] ;  /* 0x00000000fffff984 */ /* 0x000fe20000000800 */
[----:B------:R-:W-:Y:S01]  /*3300*/  @!PT LDS RZ, [RZ] ;  /* 0x00000000fffff984 */ /* 0x000fe20000000800 */
[----:B------:R1:W-:Y:S01]  /*3310*/  LDGSTS.E.BYPASS.LTC128B.128.ZFILL [R188+0x13100], [R6.64], P0 ;  /* 0x1310000006bc7fae */ /* 0x0003e20008141d46 */
[----:B------:R-:W-:-:S13]  /*3320*/  ISETP.NE.U32.AND P0, PT, R11, RZ, PT ;  /* 0x000000ff0b00720c */ /* 0x000fda0003f05070 */
[----:B------:R1:W-:Y:S01]  /*3330*/  LDGSTS.E.BYPASS.LTC128B.128.ZFILL [R188+0x15100], [R4.64], P0 ;  /* 0x1510000004bc7fae */ /* 0x0003e20008141d46 */
[----:B------:R-:W-:-:S13]  /*3340*/  ISETP.NE.U32.AND P0, PT, R9, RZ, PT ;  /* 0x000000ff0900720c */ /* 0x000fda0003f05070 */
[----:B------:R1:W-:Y:S02]  /*3350*/  LDGSTS.E.BYPASS.LTC128B.128.ZFILL [R188+0x17100], [R2.64], P0 ;  /* 0x1710000002bc7fae */ /* 0x0003e40008141d46 */
.L_x_1576:
[----:B------:R-:W-:Y:S05]  /*3360*/  BSYNC B0 ;  /* 0x0000000000007941 */ /* 0x000fea0003800000 */
.L_x_1575:
[----:B------:R-:W0:Y:S01]  /*3370*/  LDGDEPBAR ;  /* 0x00000000000079af */ /* 0x000e220000000000 */
[----:B------:R-:W-:Y:S01]  /*3380*/  IMAD.MOV.U32 R0, RZ, RZ, 0x20 ;  /* 0x00000020ff007424 */ /* 0x000fe200078e00ff */
[----:B------:R-:W-:-:S04]  /*3390*/  LOP3.LUT P0, RZ, R162, 0x2, RZ, 0xc0, !PT ;  /* 0x00000002a2ff7812 */ /* 0x000fc8000780c0ff */
[----:B------:R-:W-:-:S05]  /*33a0*/  SEL R167, R0, 0xffffffe0, !P0 ;  /* 0xffffffe000a77807 */ /* 0x000fca0004000000 */
[----:B------:R-:W-:Y:S01]  /*33b0*/  IMAD.IADD R24, R169, 0x1, R167 ;  /* 0x00000001a9187824 */ /* 0x000fe200078e02a7 */
[----:B------:R-:W-:-:S04]  /*33c0*/  DEPBAR.LE SB0, 0x3 ;  /* 0x000080c00000791a */ /* 0x000fc80000000000 */
[----:B------:R-:W-:-:S04]  /*33d0*/  DEPBAR.LE SB0, 0x2 ;  /* 0x000080800000791a */ /* 0x000fc80000000000 */
[----:B------:R-:W-:Y:S01]  /*33e0*/  WARPSYNC 0xffffffff ;  /* 0xffffffff00007948 */ /* 0x000fe20003800000 */
[----:B------:R-:W-:Y:S06]  /*33f0*/  BAR.SYNC.DEFER_BLOCKING 0x0 ;  /* 0x0000000000007b1d */ /* 0x000fec0000010000 */
[----:B------:R-:W-:Y:S01]  /*3400*/  BSSY B0, `(.L_x_1579) ;  /* 0x000004a000007945 */ /* 0x000fe20003800000 */
[----:B------:R2:W3:Y:S04]  /*3410*/  LDSM.16.M88.4 R8, [R163] ;  /* 0x00000000a308783b */ /* 0x0004e80000000200 */
[----:B------:R2:W4:Y:S04]  /*3420*/  LDSM.16.M88.4 R32, [R169] ;  /* 0x00000000a920783b */ /* 0x0005280000000200 */
[----:B------:R2:W1:Y:S04]  /*3430*/  LDSM.16.M88.4 R36, [R169+0x800] ;  /* 0x00080000a924783b */ /* 0x0004680000000200 */
[----:B------:R2:W1:Y:S04]  /*3440*/  LDSM.16.M88.4 R40, [R169+0x1000] ;  /* 0x00100000a928783b */ /* 0x0004680000000200 */
[----:B------:R2:W1:Y:S04]  /*3450*/  LDSM.16.M88.4 R56, [R169+0x1800] ;  /* 0x00180000a938783b */ /* 0x0004680000000200 */
[----:B-1----:R2:W1:Y:S04]  /*3460*/  LDSM.16.M88.4 R4, [R164] ;  /* 0x00000000a404783b */ /* 0x0024680000000200 */
[----:B------:R2:W1:Y:S04]  /*3470*/  LDSM.16.M88.4 R60, [R24] ;  /* 0x00000000183c783b */ /* 0x0004680000000200 */
[----:B------:R2:W1:Y:S04]  /*3480*/  LDSM.16.M88.4 R76, [R24+0x800] ;  /* 0x00080000184c783b */ /* 0x0004680000000200 */
[----:B------:R2:W1:Y:S04]  /*3490*/  LDSM.16.M88.4 R80, [R24+0x1000] ;  /* 0x001000001850783b */ /* 0x0004680000000200 */
[----:B------:R2:W1:Y:S01]  /*34a0*/  LDSM.16.M88.4 R88, [R24+0x1800] ;  /* 0x001800001858783b */ /* 0x0004620000000200 */
[----:B------:R-:W-:Y:S05]  /*34b0*/  @!P2 BRA `(.L_x_1580) ;  /* 0x000003e00000a947 */ /* 0x000fea0003800000 */
[----:B------:R-:W-:Y:S01]  /*34c0*/  SHF.R.S32.HI R0, RZ, 0x1f, R174 ;  /* 0x0000001fff007819 */ /* 0x000fe200000114ae */
[----:B------:R-:W-:Y:S01]  /*34d0*/  IMAD.WIDE.U32 R2, R174, c[0x0][0x208], RZ ;  /* 0x00008200ae027a25 */ /* 0x000fe200078e00ff */
[----:B------:R-:W-:-:S02]  /*34e0*/  SHF.R.S32.HI R12, RZ, 0x1f, R173 ;  /* 0x0000001fff0c7819 */ /* 0x000fc400000114ad */
[----:B------:R-:W-:Y:S01]  /*34f0*/  SHF.R.S32.HI R13, RZ, 0x1f, R186 ;  /* 0x0000001fff0d7819 */ /* 0x000fe200000114ba */
[----:B------:R-:W-:Y:S01]  /*3500*/  IMAD R0, R0, c[0x0][0x208], RZ ;  /* 0x0000820000007a24 */ /* 0x000fe200078e02ff */
[----:B------:R-:W-:Y:S01]  /*3510*/  SHF.R.S32.HI R15, RZ, 0x1f, R185 ;  /* 0x0000001fff0f7819 */ /* 0x000fe200000114b9 */
[----:B------:R-:W-:Y:S01]  /*3520*/  IMAD.SHL.U32 R27, R186, 0x2, RZ ;  /* 0x00000002ba1b7824 */ /* 0x000fe200078e00ff */
[----:B------:R-:W-:Y:S01]  /*3530*/  SHF.R.S32.HI R14, RZ, 0x1f, R177 ;  /* 0x0000001fff0e7819 */ /* 0x000fe200000114b1 */
[----:B------:R-:W-:Y:S01]  /*3540*/  IMAD R0, R174, c[0x0][0x20c], R0 ;  /* 0x00008300ae007a24 */ /* 0x000fe200078e0200 */
[----:B------:R-:W-:Y:S01]  /*3550*/  SHF.L.U64.HI R23, R186, 0x1, R13 ;  /* 0x00000001ba177819 */ /* 0x000fe2000001020d */
[C---:B------:R-:W-:Y:S01]  /*3560*/  IMAD.SHL.U32 R26, R185.reuse, 0x2, RZ ;  /* 0x00000002b91a7824 */ /* 0x040fe200078e00ff */
[----:B------:R-:W-:Y:S01]  /*3570*/  SHF.L.U64.HI R22, R185, 0x1, R15 ;  /* 0x00000001b9167819 */ /* 0x000fe2000001020f */
[----:B------:R-:W-:Y:S01]  /*3580*/  IMAD.IADD R3, R3, 0x1, R0 ;  /* 0x0000000103037824 */ /* 0x000fe200078e0200 */
[----:B------:R-:W-:Y:S01]  /*3590*/  SHF.L.U64.HI R21, R177, 0x1, R14 ;  /* 0x00000001b1157819 */ /* 0x000fe2000001020e */
[----:B------:R-:W-:-:S02]  /*35a0*/  IMAD R0, R12, c[0x0][0x218], RZ ;  /* 0x000086000c007a24 */ /* 0x000fc400078e02ff */
[----:B------:R-:W-:-:S04]  /*35b0*/  IMAD.WIDE.U32 R2, R173, c[0x0][0x218], R2 ;  /* 0x00008600ad027a25 */ /* 0x000fc800078e0002 */
[----:B------:R-:W-:Y:S01]  /*35c0*/  IMAD R12, R173, c[0x0][0x21c], R0 ;  /* 0x00008700ad0c7a24 */ /* 0x000fe200078e0200 */
[----:B------:R-:W-:Y:S01]  /*35d0*/  IADD3 R0, P0, R196, R2, RZ ;  /* 0x00000002c4007210 */ /* 0x000fe20007f1e0ff */
[----:B------:R-:W-:-:S03]  /*35e0*/  IMAD.SHL.U32 R25, R177, 0x2, RZ ;  /* 0x00000002b1197824 */ /* 0x000fc600078e00ff */
[----:B------:R-:W-:Y:S02]  /*35f0*/  IADD3.X R2, R199, R3, R12, P0, !PT ;  /* 0x00000003c7027210 */ /* 0x000fe400007fe40c */
[----:B------:R-:W-:-:S04]  /*3600*/  LEA R20, P0, R0, c[0x0][0x1f8], 0x1 ;  /* 0x00007e0000147a11 */ /* 0x000fc800078008ff */
[----:B------:R-:W-:Y:S01]  /*3610*/  LEA.HI.X R13, R0, c[0x0][0x1fc], R2, 0x1, P0 ;  /* 0x00007f00000d7a11 */ /* 0x000fe200000f0c02 */
[----:B------:R-:W-:Y:S06]  /*3620*/  BRA.DIV ~URZ, `(.L_x_1581) ;  /* 0x0000b0127f007947 */ /* 0x000fec000b800000 */
[----:B------:R2:W4:Y:S02]  /*3630*/  SHFL.IDX PT, R12, R13, RZ, 0x181f ;  /* 0x00181fff0d0c7589 */ /* 0x00052400000e0000 */
.L_x_1671:
[----:B------:R-:W-:Y:S05]  /*3640*/  BRA.DIV ~URZ, `(.L_x_1582) ;  /* 0x0000b0627f007947 */ /* 0x000fea000b800000 */
[----:B------:R-:W5:Y:S01]  /*3650*/  SHFL.IDX PT, R0, R20, RZ, 0x181f ;  /* 0x00181fff14007589 */ /* 0x000f6200000e0000 */
[----:B------:R-:W-:Y:S02]  /*3660*/  SEL R19, RZ, 0x10, P5 ;  /* 0x00000010ff137807 */ /* 0x000fe40002800000 */
[----:B------:R-:W-:Y:S02]  /*3670*/  SEL R18, RZ, 0x10, P4 ;  /* 0x00000010ff127807 */ /* 0x000fe40002000000 */
[C---:B-----5:R-:W-:Y:S02]  /*3680*/  IADD3 R16, P0, R0.reuse, R25, RZ ;  /* 0x0000001900107210 */ /* 0x060fe40007f1e0ff */
[----:B------:R-:W-:-:S03]  /*3690*/  IADD3 R14, P1, R0, R26, RZ ;  /* 0x0000001a000e7210 */ /* 0x000fc60007f3e0ff */
[----:B----4-:R-:W-:Y:S01]  /*36a0*/  IMAD.X R17, R12, 0x1, R21, P0 ;  /* 0x000000010c117824 */ /* 0x010fe200000e0615 */
[----:B------:R-:W-:Y:S01]  /*36b0*/  IADD3 R2, P0, R0, R27, RZ ;  /* 0x0000001b00027210 */ /* 0x000fe20007f1e0ff */
[C---:B------:R-:W-:Y:S01]  /*36c0*/  IMAD.X R15, R12.reuse, 0x1, R22, P1 ;  /* 0x000000010c0f7824 */ /* 0x040fe200008e0616 */
[----:B------:R4:W2:Y:S03]  /*36d0*/  SHFL.IDX PT, R0, R20, 0x1, 0x181f ;  /* 0x00381f0014007f89 */ /* 0x0008a600000e0000 */
[----:B------:R-:W-:Y:S01]  /*36e0*/  IMAD.X R3, R12, 0x1, R23, P0 ;  /* 0x000000010c037824 */ /* 0x000fe200000e0617 */
[----:B------:R-:W-:Y:S01]  /*36f0*/  @!PT LDS RZ, [RZ] ;  /* 0x00000000fffff984 */ /* 0x000fe20000000800 */
[----:B------:R5:W-:Y:S04]  /*3700*/  LDGSTS.E.BYPASS.LTC128B.128 [R188+0x6100], [R16.64], !P5 ;  /* 0x0610000010bc7fae */ /* 0x000be8000e901d46 */
[----:B------:R4:W-:Y:S04]  /*3710*/  LDGSTS.E.BYPASS.LTC128B.128 [R188+0x8100], [R14.64], !P4 ;  /* 0x081000000ebc7fae */ /* 0x0009e8000e101d46 */
[----:B------:R4:W-:Y:S04]  /*3720*/  LDGSTS.E.BYPASS.LTC128B.128 [R188+0xa100], [R2.64], !P6 ;  /* 0x0a10000002bc7fae */ /* 0x0009e8000f101d46 */
[----:B-----5:R4:W3:Y:S01]  /*3730*/  SHFL.IDX PT, R16, R13, 0x1, 0x181f ;  /* 0x00381f000d107f89 */ /* 0x0208e200000e0000 */
[----:B------:R-:W-:-:S03]  /*3740*/  IMAD.MOV.U32 R17, RZ, RZ, R252 ;  /* 0x000000ffff117224 */ /* 0x000fc600078e00fc */
.L_x_1672:
[----:B--2-4-:R-:W-:Y:S02]  /*3750*/  IADD3 R2, -R19, 0x10, RZ ;  /* 0x0000001013027810 */ /* 0x014fe40007ffe1ff */
[----:B------:R-:W-:-:S02]  /*3760*/  IADD3 R3, -R18, 0x10, RZ ;  /* 0x0000001012037810 */ /* 0x000fc40007ffe1ff */
[----:B------:R-:W-:-:S04]  /*3770*/  LOP3.LUT R2, R2, 0xf, RZ, 0xc0, !PT ;  /* 0x0000000f02027812 */ /* 0x000fc800078ec0ff */
[----:B------:R-:W-:Y:S02]  /*3780*/  IADD3 R14, P1, P0, R2, R0, R25 ;  /* 0x00000000020e7210 */ /* 0x000fe4000783e019 */
[----:B------:R-:W-:Y:S02]  /*3790*/  LOP3.LUT R2, R3, 0xf, RZ, 0xc0, !PT ;  /* 0x0000000f03027812 */ /* 0x000fe400078ec0ff */
[----:B------:R-:W-:Y:S02]  /*37a0*/  IADD3 R3, -R17, 0x10, RZ ;  /* 0x0000001011037810 */ /* 0x000fe40007ffe1ff */
[----:B---3--:R-:W-:Y:S02]  /*37b0*/  IADD3.X R15, RZ, R16, R21, P1, P0 ;  /* 0x00000010ff0f7210 */ /* 0x008fe40000fe0415 */
[----:B------:R-:W-:Y:S02]  /*37c0*/  IADD3 R12, P1, P0, R2, R0, R26 ;  /* 0x00000000020c7210 */ /* 0x000fe4000783e01a */
[----:B------:R-:W-:-:S02]  /*37d0*/  LOP3.LUT R2, R3, 0xf, RZ, 0xc0, !PT ;  /* 0x0000000f03027812 */ /* 0x000fc400078ec0ff */
[----:B------:R-:W-:Y:S02]  /*37e0*/  IADD3.X R13, RZ, R16, R22, P1, P0 ;  /* 0x00000010ff0d7210 */ /* 0x000fe40000fe0416 */
[----:B------:R-:W-:-:S04]  /*37f0*/  IADD3 R2, P1, P0, R2, R0, R27 ;  /* 0x0000000002027210 */ /* 0x000fc8000783e01b */
[----:B------:R-:W-:Y:S02]  /*3800*/  IADD3.X R3, RZ, R16, R23, P1, P0 ;  /* 0x00000010ff037210 */ /* 0x000fe40000fe0417 */
[----:B------:R-:W-:Y:S02]  /*3810*/  ISETP.NE.U32.AND P0, PT, R19, RZ, PT ;  /* 0x000000ff1300720c */ /* 0x000fe40003f05070 */
[----:B------:R-:W-:-:S11]  /*3820*/  ISETP.NE.U32.AND P1, PT, R18, RZ, PT ;  /* 0x000000ff1200720c */ /* 0x000fd60003f25070 */
[----:B------:R-:W-:Y:S01]  /*3830*/  @!PT LDS RZ, [RZ] ;  /* 0x00000000fffff984 */ /* 0x000fe20000000800 */
[----:B------:R-:W-:Y:S01]  /*3840*/  @!PT LDS RZ, [RZ] ;  /* 0x00000000fffff984 */ /* 0x000fe20000000800 */
[----:B------:R-:W-:Y:S01]  /*3850*/  @!PT LDS RZ, [RZ] ;  /* 0x00000000fffff984 */ /* 0x000fe20000000800 */
[----:B------:R2:W-:Y:S01]  /*3860*/  LDGSTS.E.BYPASS.LTC128B.128.ZFILL [R188+0x7100], [R14.64], P0 ;  /* 0x071000000ebc7fae */ /* 0x0005e20008141d46 */
[----:B------:R-:W-:-:S03]  /*3870*/  ISETP.NE.U32.AND P0, PT, R17, RZ, PT ;  /* 0x000000ff1100720c */ /* 0x000fc60003f05070 */
[----:B------:R2:W-:Y:S10]  /*3880*/  LDGSTS.E.BYPASS.LTC128B.128.ZFILL [R188+0x9100], [R12.64], P1 ;  /* 0x091000000cbc7fae */ /* 0x0005f40008941d46 */
[----:B------:R2:W-:Y:S02]  /*3890*/  LDGSTS.E.BYPASS.LTC128B.128.ZFILL [R188+0xb100], [R2.64], P0 ;  /* 0x0b10000002bc7fae */ /* 0x0005e40008141d46 */
.L_x_1580:
[----:B------:R-:W-:Y:S05]  /*38a0*/  BSYNC B0 ;  /* 0x0000000000007941 */ /* 0x000fea0003800000 */
.L_x_1579:
[----:B--2---:R-:W-:Y:S01]  /*38b0*/  IMAD.MOV.U32 R2, RZ, RZ, 0x40 ;  /* 0x00000040ff027424 */ /* 0x004fe200078e00ff */
[----:B------:R-:W-:Y:S01]  /*38c0*/  LOP3.LUT P0, RZ, R162, 0x4, RZ, 0xc0, !PT ;  /* 0x00000004a2ff7812 */ /* 0x000fe2000780c0ff */
[----:B------:R-:W0:Y:S01]  /*38d0*/  LDGDEPBAR ;  /* 0x00000000000079af */ /* 0x000e220000000000 */
[----:B------:R-:W-:Y:S02]  /*38e0*/  WARPSYNC 0xffffffff ;  /* 0xffffffff00007948 */ /* 0x000fe40003800000 */
[----:B------:R-:W-:-:S04]  /*38f0*/  SEL R2, R2, 0xffffffc0, !P0 ;  /* 0xffffffc002027807 */ /* 0x000fc80004000000 */
[----:B------:R-:W-:Y:S01]  /*3900*/  IADD3 R0, R2, R169, R167 ;  /* 0x000000a902007210 */ /* 0x000fe20007ffe0a7 */
[----:B------:R-:W-:Y:S02]  /*3910*/  IMAD.IADD R2, R169, 0x1, R2 ;  /* 0x00000001a9027824 */ /* 0x000fe400078e0202 */
[C---:B---34-:R-:W-:Y:S01]  /*3920*/  HMMA.16816.F32.BF16 R12, R8.reuse, R32, RZ ;  /* 0x00000020080c723c */ /* 0x058fe200000418ff */
[----:B------:R-:W-:Y:S04]  /*3930*/  LDSM.16.M88.4 R20, [R166] ;  /* 0x00000000a614783b */ /* 0x000fe80000000200 */
[----:B------:R-:W2:Y:S03]  /*3940*/  LDSM.16.M88.4 R64, [R2] ;  /* 0x000000000240783b */ /* 0x000ea60000000200 */
[C---:B------:R-:W-:Y:S01]  /*3950*/  HMMA.16816.F32.BF16 R32, R8.reuse, R34, RZ ;  /* 0x000000220820723c */ /* 0x040fe200000418ff */
[----:B------:R-:W3:Y:S04]  /*3960*/  LDSM.16.M88.4 R72, [R2+0x1000] ;  /* 0x001000000248783b */ /* 0x000ee80000000200 */
[----:B------:R-:W4:Y:S03]  /*3970*/  LDSM.16.M88.4 R68, [R2+0x800] ;  /* 0x000800000244783b */ /* 0x000f260000000200 */
[----:B------:R-:W-:Y:S01]  /*3980*/  HMMA.16816.F32.BF16 R28, R8, R36, RZ ;  /* 0x00000024081c723c */ /* 0x000fe200000418ff */
[----:B------:R-:W5:Y:S04]  /*3990*/  LDSM.16.M88.4 R84, [R2+0x1800] ;  /* 0x001800000254783b */ /* 0x000f680000000200 */
[----:B------:R-:W-:Y:S03]  /*39a0*/  LDSM.16.M88.4 R16, [R165] ;  /* 0x00000000a510783b */ /* 0x000fe60000000200 */
[----:B-1----:R-:W-:Y:S01]  /*39b0*/  HMMA.16816.F32.BF16 R48, R4, R60, R12 ;  /* 0x0000003c0430723c */ /* 0x002fe2000004180c */
[----:B------:R-:W1:Y:S04]  /*39c0*/  LDSM.16.M88.4 R92, [R0] ;  /* 0x00000000005c783b */ /* 0x000e680000000200 */
[----:B------:R-:W-:Y:S03]  /*39d0*/  LDSM.16.M88.4 R100, [R169+0x2000] ;  /* 0x00200000a964783b */ /* 0x000fe60000000200 */
[C---:B------:R-:W-:Y:S01]  /*39e0*/  HMMA.16816.F32.BF16 R12, R8.reuse, R38, RZ ;  /* 0x00000026080c723c */ /* 0x040fe200000418ff */
[----:B------:R-:W-:Y:S07]  /*39f0*/  LDSM.16.M88.4 R96, [R24+0x2000] ;  /* 0x002000001860783b */ /* 0x000fee0000000200 */
[C---:B------:R-:W-:Y:S08]  /*3a00*/  HMMA.16816.F32.BF16 R36, R8.reuse, R40, RZ ;  /* 0x000000280824723c */ /* 0x040ff000000418ff */
[C---:B------:R-:W-:Y:S08]  /*3a10*/  HMMA.16816.F32.BF16 R40, R8.reuse, R42, RZ ;  /* 0x0000002a0828723c */ /* 0x040ff000000418ff */
[C---:B------:R-:W-:Y:S08]  /*3a20*/  HMMA.16816.F32.BF16 R44, R8.reuse, R56, RZ ;  /* 0x00000038082c723c */ /* 0x040ff000000418ff */
[----:B------:R-:W-:Y:S08]  /*3a30*/  HMMA.16816.F32.BF16 R56, R8, R58, RZ ;  /* 0x0000003a0838723c */ /* 0x000ff000000418ff */
[C---:B------:R-:W-:Y:S08]  /*3a40*/  HMMA.16816.F32.BF16 R60, R4.reuse, R62, R32 ;  /* 0x0000003e043c723c */ /* 0x040ff00000041820 */
[C---:B------:R-:W-:Y:S08]  /*3a50*/  HMMA.16816.F32.BF16 R52, R4.reuse, R76, R28 ;  /* 0x0000004c0434723c */ /* 0x040ff0000004181c */
[C---:B------:R-:W-:Y:S08]  /*3a60*/  HMMA.16816.F32.BF16 R28, R4.reuse, R80, R36 ;  /* 0x00000050041c723c */ /* 0x040ff00000041824 */
[C---:B------:R-:W-:Y:S01]  /*3a70*/  HMMA.16816.F32.BF16 R8, R4.reuse, R82, R40 ;  /* 0x000000520408723c */ /* 0x040fe20000041828 */
[----:B------:R-:W-:Y:S07]  /*3a80*/  LDSM.16.M88.4 R80, [R0+0x800] ;  /* 0x000800000050783b */ /* 0x000fee0000000200 */
[C---:B------:R-:W-:Y:S01]  /*3a90*/  HMMA.16816.F32.BF16 R32, R4.reuse, R78, R12 ;  /* 0x0000004e0420723c */ /* 0x040fe2000004180c */
[----:B------:R-:W1:Y:S04]  /*3aa0*/  LDSM.16.M88.4 R76, [R0+0x1000] ;  /* 0x00100000004c783b */ /* 0x000e680000000200 */
[----:B------:R-:W-:Y:S03]  /*3ab0*/  LDSM.16.M88.4 R12, [R163+0x4000] ;  /* 0x00400000a30c783b */ /* 0x000fe60000000200 */
[----:B------:R-:W-:Y:S08]  /*3ac0*/  HMMA.16816.F32.BF16 R36, R4, R88, R44 ;  /* 0x000000580424723c */ /* 0x000ff0000004182c */
[----:B--2---:R-:W-:Y:S08]  /*3ad0*/  HMMA.16816.F32.BF16 R44, R20, R64, R48 ;  /* 0x00000040142c723c */ /* 0x004ff00000041830 */
[----:B------:R-:W-:Y:S01]  /*3ae0*/  HMMA.16816.F32.BF16 R48, R4, R90, R56 ;  /* 0x0000005a0430723c */ /* 0x000fe20000041838 */
[----:B------:R-:W2:Y:S07]  /*3af0*/  LDSM.16.M88.4 R88, [R0+0x1800] ;  /* 0x001800000058783b */ /* 0x000eae0000000200 */
[C---:B------:R-:W-:Y:S01]  /*3b00*/  HMMA.16816.F32.BF16 R60, R20.reuse, R66, R60 ;  /* 0x00000042143c723c */ /* 0x040fe2000004183c */
[----:B------:R-:W-:Y:S07]  /*3b10*/  LDSM.16.M88.4 R64, [R169+0x3000] ;  /* 0x00300000a940783b */ /* 0x000fee0000000200 */
[C---:B---3--:R-:W-:Y:S08]  /*3b20*/  HMMA.16816.F32.BF16 R40, R20.reuse, R72, R28 ;  /* 0x000000481428723c */ /* 0x048ff0000004181c */
[C---:B----4-:R-:W-:Y:S08]  /*3b30*/  HMMA.16816.F32.BF16 R56, R20.reuse, R68, R52 ;  /* 0x000000441438723c */ /* 0x050ff00000041834 */
[C---:B------:R-:W-:Y:S01]  /*3b40*/  HMMA.16816.F32.BF16 R28, R20.reuse, R74, R8 ;  /* 0x0000004a141c723c */ /* 0x040fe20000041808 */
[----:B------:R-:W-:Y:S04]  /*3b50*/  LDSM.16.M88.4 R8, [R164+0x4000] ;  /* 0x00400000a408783b */ /* 0x000fe80000000200 */
[----:B------:R-:W-:Y:S03]  /*3b60*/  LDSM.16.M88.4 R72, [R24+0x3000] ;  /* 0x003000001848783b */ /* 0x000fe60000000200 */
[C---:B------:R-:W-:Y:S01]  /*3b70*/  HMMA.16816.F32.BF16 R52, R20.reuse, R70, R32 ;  /* 0x000000461434723c */ /* 0x040fe20000041820 */
[----:B------:R-:W-:Y:S07]  /*3b80*/  LDSM.16.M88.4 R68, [R169+0x2800] ;  /* 0x00280000a944783b */ /* 0x000fee0000000200 */
[----:B-----5:R-:W-:Y:S08]  /*3b90*/  HMMA.16816.F32.BF16 R4, R20, R84, R36 ;  /* 0x000000541404723c */ /* 0x020ff00000041824 */
[----:B-1----:R-:W-:Y:S08]  /*3ba0*/  HMMA.16816.F32.BF16 R32, R16, R92, R44 ;  /* 0x0000005c1020723c */ /* 0x002ff0000004182c */
[----:B------:R-:W-:Y:S01]  /*3bb0*/  HMMA.16816.F32.BF16 R36, R20, R86, R48 ;  /* 0x000000561424723c */ /* 0x000fe20000041830 */
[----:B------:R-:W1:Y:S07]  /*3bc0*/  LDSM.16.M88.4 R84, [R169+0x3800] ;  /* 0x00380000a954783b */ /* 0x000e6e0000000200 */
[C---:B------:R-:W-:Y:S01]  /*3bd0*/  HMMA.16816.F32.BF16 R60, R16.reuse, R94, R60 ;  /* 0x0000005e103c723c */ /* 0x040fe2000004183c */
[----:B------:R-:W-:Y:S07]  /*3be0*/  LDSM.16.M88.4 R92, [R2+0x2000] ;  /* 0x00200000025c783b */ /* 0x000fee0000000200 */
[C---:B------:R-:W-:Y:S08]  /*3bf0*/  HMMA.16816.F32.BF16 R44, R16.reuse, R76, R40 ;  /* 0x0000004c102c723c */ /* 0x040ff00000041828 */
[C---:B------:R-:W-:Y:S01]  /*3c00*/  HMMA.16816.F32.BF16 R40, R16.reuse, R78, R28 ;  /* 0x0000004e1028723c */ /* 0x040fe2000004181c */
[----:B------:R-:W-:Y:S07]  /*3c10*/  LDSM.16.M88.4 R76, [R24+0x2800] ;  /* 0x00280000184c783b */ /* 0x000fee0000000200 */
[C---:B--2---:R-:W-:Y:S01]  /*3c20*/  HMMA.16816.F32.BF16 R28, R16.reuse, R88, R4 ;  /* 0x00000058101c723c */ /* 0x044fe20000041804 */
[----:B------:R-:W-:Y:S07]  /*3c30*/  LDSM.16.M88.4 R4, [R166+0x4000] ;  /* 0x00400000a604783b */ /* 0x000fee0000000200 */
[----:B------:R-:W-:Y:S08]  /*3c40*/  HMMA.16816.F32.BF16 R56, R16, R80, R56 ;  /* 0x000000501038723c */ /* 0x000ff00000041838 */
[----:B------:R-:W-:Y:S08]  /*3c50*/  HMMA.16816.F32.BF16 R20, R12, R100, R32 ;  /* 0x000000640c14723c */ /* 0x000ff00000041820 */
[C---:B------:R-:W-:Y:S01]  /*3c60*/  HMMA.16816.F32.BF16 R48, R16.reuse, R82, R52 ;  /* 0x000000521030723c */ /* 0x040fe20000041834 */
[----:B------:R-:W2:Y:S07]  /*3c70*/  LDSM.16.M88.4 R80, [R24+0x3800] ;  /* 0x003800001850783b */ /* 0x000eae0000000200 */
[----:B------:R-:W-:Y:S01]  /*3c80*/  HMMA.16816.F32.BF16 R16, R16, R90, R36 ;  /* 0x0000005a1010723c */ /* 0x000fe20000041824 */
[----:B------:R-:W-:Y:S07]  /*3c90*/  LDSM.16.M88.4 R88, [R0+0x2000] ;  /* 0x002000000058783b */ /* 0x000fee0000000200 */
[C---:B------:R-:W-:Y:S08]  /*3ca0*/  HMMA.16816.F32.BF16 R60, R12.reuse, R102, R60 ;  /* 0x000000660c3c723c */ /* 0x040ff0000004183c */
[C---:B-1----:R-:W-:Y:S08]  /*3cb0*/  HMMA.16816.F32.BF16 R32, R12.reuse, R84, R28 ;  /* 0x000000540c20723c */ /* 0x042ff0000004181c */
[----:B------:R-:W-:Y:S08]  /*3cc0*/  HMMA.16816.F32.BF16 R52, R12, R68, R56 ;  /* 0x000000440c34723c */ /* 0x000ff00000041838 */
[----:B------:R-:W-:Y:S01]  /*3cd0*/  HMMA.16816.F32.BF16 R28, R8, R96, R20 ;  /* 0x00000060081c723c */ /* 0x000fe20000041814 */
[----:B------:R-:W-:Y:S07]  /*3ce0*/  LDSM.16.M88.4 R20, [R165+0x4000] ;  /* 0x00400000a514783b */ /* 0x000fee0000000200 */
[C---:B------:R-:W-:Y:S01]  /*3cf0*/  HMMA.16816.F32.BF16 R48, R12.reuse, R70, R48 ;  /* 0x000000460c30723c */ /* 0x040fe20000041830 */
[----:B------:R-:W1:Y:S07]  /*3d00*/  LDSM.16.M88.4 R68, [R2+0x2800] ;  /* 0x002800000244783b */ /* 0x000e6e0000000200 */
[C---:B------:R-:W-:Y:S08]  /*3d10*/  HMMA.16816.F32.BF16 R44, R12.reuse, R64, R44 ;  /* 0x000000400c2c723c */ /* 0x040ff0000004182c */
[C---:B------:R-:W-:Y:S01]  /*3d20*/  HMMA.16816.F32.BF16 R36, R12.reuse, R66, R40 ;  /* 0x000000420c24723c */ /* 0x040fe20000041828 */
[----:B------:R-:W3:Y:S07]  /*3d30*/  LDSM.16.M88.4 R64, [R2+0x3000] ;  /* 0x003000000240783b */ /* 0x000eee0000000200 */
[----:B------:R-:W-:Y:S01]  /*3d40*/  HMMA.16816.F32.BF16 R12, R12, R86, R16 ;  /* 0x000000560c0c723c */ /* 0x000fe20000041810 */
[----:B------:R-:W4:Y:S04]  /*3d50*/  LDSM.16.M88.4 R84, [R2+0x3800] ;  /* 0x003800000254783b */ /* 0x000f280000000200 */
[----:B------:R-:W-:Y:S03]  /*3d60*/  LDSM.16.M88.4 R16, [R163+0x8000] ;  /* 0x00800000a310783b */ /* 0x000fe60000000200 */
[C---:B------:R-:W-:Y:S08]  /*3d70*/  HMMA.16816.F32.BF16 R60, R8.reuse, R98, R60 ;  /* 0x00000062083c723c */ /* 0x040ff0000004183c */
[C---:B--2---:R-:W-:Y:S08]  /*3d80*/  HMMA.16816.F32.BF16 R40, R8.reuse, R80, R32 ;  /* 0x000000500828723c */ /* 0x044ff00000041820 */
[----:B------:R-:W-:Y:S08]  /*3d90*/  HMMA.16816.F32.BF16 R56, R8, R76, R52 ;  /* 0x0000004c0838723c */ /* 0x000ff00000041834 */
[----:B------:R-:W-:Y:S08]  /*3da0*/  HMMA.16816.F32.BF16 R32, R4, R92, R28 ;  /* 0x0000005c0420723c */ /* 0x000ff0000004181c */
[C---:B------:R-:W-:Y:S01]  /*3db0*/  HMMA.16816.F32.BF16 R52, R8.reuse, R78, R48 ;  /* 0x0000004e0834723c */ /* 0x040fe20000041830 */
[----:B------:R-:W-:Y:S07]  /*3dc0*/  LDSM.16.M88.4 R76, [R0+0x2800] ;  /* 0x00280000004c783b */ /* 0x000fee0000000200 */
[C---:B------:R-:W-:Y:S08]  /*3dd0*/  HMMA.16816.F32.BF16 R48, R8.reuse, R72, R44 ;  /* 0x000000480830723c */ /* 0x040ff0000004182c */
[C---:B------:R-:W-:Y:S01]  /*3de0*/  HMMA.16816.F32.BF16 R44, R8.reuse, R74, R36 ;  /* 0x0000004a082c723c */ /* 0x040fe20000041824 */
[----:B------:R-:W-:Y:S07]  /*3df0*/  LDSM.16.M88.4 R72, [R0+0x3800] ;  /* 0x003800000048783b */ /* 0x000fee0000000200 */
[----:B------:R-:W-:Y:S01]  /*3e00*/  HMMA.16816.F32.BF16 R8, R8, R82, R12 ;  /* 0x000000520808723c */ /* 0x000fe2000004180c */
[----:B------:R-:W2:Y:S04]  /*3e10*/  LDSM.16.M88.4 R80, [R169+0x4000] ;  /* 0x00400000a950783b */ /* 0x000ea80000000200 */
[----:B------:R-:W-:Y:S03]  /*3e20*/  LDSM.16.M88.4 R12, [R164+0x8000] ;  /* 0x00800000a40c783b */ /* 0x000fe60000000200 */
[C---:B------:R-:W-:Y:S01]  /*3e30*/  HMMA.16816.F32.BF16 R28, R4.reuse, R94, R60 ;  /* 0x0000005e041c723c */ /* 0x040fe2000004183c */
[----:B------:R-:W-:Y:S07]  /*3e40*/  LDSM.16.M88.4 R60, [R2+0x4000] ;  /* 0x00400000023c783b */ /* 0x000fee0000000200 */
[----:B-1----:R-:W-:Y:S08]  /*3e50*/  HMMA.16816.F32.BF16 R36, R4, R68, R56 ;  /* 0x000000440424723c */ /* 0x002ff00000041838 */
[----:B------:R-:W-:Y:S08]  /*3e60*/  HMMA.16816.F32.BF16 R32, R20, R88, R32 ;  /* 0x000000581420723c */ /* 0x000ff00000041820 */
[C---:B------:R-:W-:Y:S01]  /*3e70*/  HMMA.16816.F32.BF16 R56, R4.reuse, R70, R52 ;  /* 0x000000460438723c */ /* 0x040fe20000041834 */
[----:B------:R-:W-:Y:S07]  /*3e80*/  LDSM.16.M88.4 R52, [R169+0x4800] ;  /* 0x00480000a934783b */ /* 0x000fee0000000200 */
[C---:B---3--:R-:W-:Y:S08]  /*3e90*/  HMMA.16816.F32.BF16 R68, R4.reuse, R64, R48 ;  /* 0x000000400444723c */ /* 0x048ff00000041830 */
[C---:B------:R-:W-:Y:S01]  /*3ea0*/  HMMA.16816.F32.BF16 R48, R4.reuse, R66, R44 ;  /* 0x000000420430723c */ /* 0x040fe2000004182c */
[----:B------:R-:W-:Y:S07]  /*3eb0*/  LDSM.16.M88.4 R44, [R24+0x4000] ;  /* 0x00400000182c783b */ /* 0x000fee0000000200 */
[----:B----4-:R-:W-:Y:S01]  /*3ec0*/  HMMA.16816.F32.BF16 R64, R4, R84, R40 ;  /* 0x000000540440723c */ /* 0x010fe20000041828 */
[----:B------:R-:W1:Y:S07]  /*3ed0*/  LDSM.16.M88.4 R40, [R0+0x3000] ;  /* 0x003000000028783b */ /* 0x000e6e0000000200 */
[----:B------:R-:W-:Y:S08]  /*3ee0*/  HMMA.16816.F32.BF16 R28, R20, R90, R28 ;  /* 0x0000005a141c723c */ /* 0x000ff0000004181c */
[----:B------:R-:W-:Y:S01]  /*3ef0*/  HMMA.16816.F32.BF16 R84, R4, R86, R8 ;  /* 0x000000560454723c */ /* 0x000fe20000041808 */
[----:B------:R-:W3:Y:S07]  /*3f00*/  LDSM.16.M88.4 R8, [R166+0x8000] ;  /* 0x00800000a608783b */ /* 0x000eee0000000200 */
[----:B--2---:R-:W-:Y:S08]  /*3f10*/  HMMA.16816.F32.BF16 R4, R16, R80, R32 ;  /* 0x000000501004723c */ /* 0x004ff00000041820 */
[----:B------:R-:W-:Y:S08]  /*3f20*/  HMMA.16816.F32.BF16 R36, R20, R76, R36 ;  /* 0x0000004c1424723c */ /* 0x000ff00000041824 */
[----:B------:R-:W-:Y:S01]  /*3f30*/  HMMA.16816.F32.BF16 R32, R16, R82, R28 ;  /* 0x000000521020723c */ /* 0x000fe2000004181c */
[----:B------:R-:W-:Y:S07]  /*3f40*/  LDSM.16.M88.4 R80, [R169+0x5800] ;  /* 0x00580000a950783b */ /* 0x000fee0000000200 */
[----:B-1----:R-:W-:Y:S01]  /*3f50*/  HMMA.16816.F32.BF16 R92, R20, R40, R68 ;  /* 0x00000028145c723c */ /* 0x002fe20000041844 */
[----:B------:R-:W1:Y:S07]  /*3f60*/  LDSM.16.M88.4 R68, [R24+0x4800] ;  /* 0x004800001844783b */ /* 0x000e6e0000000200 */
[----:B------:R-:W-:Y:S01]  /*3f70*/  HMMA.16816.F32.BF16 R28, R12, R44, R4 ;  /* 0x0000002c0c1c723c */ /* 0x000fe20000041804 */
[----:B------:R-:W-:Y:S07]  /*3f80*/  LDSM.16.M88.4 R4, [R165+0x8000] ;  /* 0x00800000a504783b */ /* 0x000fee0000000200 */
[C---:B------:R-:W-:Y:S01]  /*3f90*/  HMMA.16816.F32.BF16 R96, R20.reuse, R72, R64 ;  /* 0x000000481460723c */ /* 0x040fe20000041840 */
[----:B------:R-:W2:Y:S07]  /*3fa0*/  LDSM.16.M88.4 R64, [R0+0x4000] ;  /* 0x004000000040783b */ /* 0x000eae0000000200 */
[----:B------:R-:W-:Y:S01]  /*3fb0*/  HMMA.16816.F32.BF16 R56, R20, R78, R56 ;  /* 0x0000004e1438723c */ /* 0x000fe20000041838 */
[----:B------:R-:W-:Y:S07]  /*3fc0*/  LDSM.16.M88.4 R76, [R24+0x5000] ;  /* 0x00500000184c783b */ /* 0x000fee0000000200 */
[----:B------:R-:W-:Y:S08]  /*3fd0*/  HMMA.16816.F32.BF16 R36, R16, R52, R36 ;  /* 0x000000341024723c */ /* 0x000ff00000041824 */
[----:B------:R-:W-:Y:S01]  /*3fe0*/  HMMA.16816.F32.BF16 R88, R20, R42, R48 ;  /* 0x0000002a1458723c */ /* 0x000fe20000041830 */
[----:B------:R-:W4:Y:S07]  /*3ff0*/  LDSM.16.M88.4 R48, [R169+0x5000] ;  /* 0x00500000a930783b */ /* 0x000f2e0000000200 */
[----:B------:R-:W-:Y:S08]  /*4000*/  HMMA.16816.F32.BF16 R32, R12, R46, R32 ;  /* 0x0000002e0c20723c */ /* 0x000ff00000041820 */
[----:B---3--:R-:W-:Y:S08]  /*4010*/  HMMA.16816.F32.BF16 R28, R8, R60, R28 ;  /* 0x0000003c081c723c */ /* 0x008ff0000004181c */
[----:B------:R-:W-:Y:S01]  /*4020*/  HMMA.16816.F32.BF16 R44, R16, R54, R56 ;  /* 0x00000036102c723c */ /* 0x000fe20000041838 */
[----:B------:R-:W3:Y:S07]  /*4030*/  LDSM.16.M88.4 R56, [R2+0x4800] ;  /* 0x004800000238783b */ /* 0x000eee0000000200 */
[----:B-1----:R-:W-:Y:S08]  /*4040*/  HMMA.16816.F32.BF16 R40, R12, R68, R36 ;  /* 0x000000440c28723c */ /* 0x002ff00000041824 */
[----:B------:R-:W-:Y:S08]  /*4050*/  HMMA.16816.F32.BF16 R36, R8, R62, R32 ;  /* 0x0000003e0824723c */ /* 0x000ff00000041820 */
[----:B--2---:R-:W-:Y:S08]  /*4060*/  HMMA.16816.F32.BF16 R52, R4, R64, R28 ;  /* 0x000000400434723c */ /* 0x004ff0000004181c */
[----:B----4-:R-:W-:Y:S08]  /*4070*/  HMMA.16816.F32.BF16 R32, R16, R48, R92 ;  /* 0x000000301020723c */ /* 0x010ff0000004185c */
[----:B------:R-:W-:Y:S01]  /*4080*/  HMMA.16816.F32.BF16 R60, R20, R74, R84 ;  /* 0x0000004a143c723c */ /* 0x000fe20000041854 */
[----:B------:R-:W1:Y:S07]  /*4090*/  LDSM.16.M88.4 R84, [R0+0x4800] ;  /* 0x004800000054783b */ /* 0x000e6e0000000200 */
[----:B------:R-:W-:Y:S01]  /*40a0*/  HMMA.16816.F32.BF16 R28, R12, R70, R44 ;  /* 0x000000460c1c723c */ /* 0x000fe2000004182c */
[----:B------:R-:W-:Y:S01]  /*40b0*/  FMUL.FTZ R3, R52, c[0x0][0x320] ;  /* 0x0000c80034037a20 */ /* 0x000fe20000410000 */
[----:B------:R-:W-:Y:S06]  /*40c0*/  LDSM.16.M88.4 R44, [R2+0x5800] ;  /* 0x00580000022c783b */ /* 0x000fec0000000200 */
[----:B------:R-:W-:Y:S01]  /*40d0*/  HMMA.16816.F32.BF16 R36, R4, R66, R36 ;  /* 0x000000420424723c */ /* 0x000fe20000041824 */
[----:B------:R-:W2:Y:S07]  /*40e0*/  LDSM.16.M88.4 R64, [R2+0x5000] ;  /* 0x005000000240783b */ /* 0x000eae0000000200 */
[----:B------:R-:W-:Y:S01]  /*40f0*/  HMMA.16816.F32.BF16 R72, R16, R50, R88 ;  /* 0x000000321048723c */ /* 0x000fe20000041858 */
[----:B------:R4:W-:Y:S01]  /*4100*/  MUFU.TANH R88, R3 ;  /* 0x0000000300587308 */ /* 0x0009e20000002400 */
[----:B------:R2:W5:Y:S06]  /*4110*/  LDSM.16.M88.4 R48, [R24+0x5800] ;  /* 0x005800001830783b */ /* 0x00056c0000000200 */
[----:B---3--:R-:W-:Y:S08]  /*4120*/  HMMA.16816.F32.BF16 R20, R8, R56, R40 ;  /* 0x000000380814723c */ /* 0x008ff00000041828 */
[----:B------:R-:W-:Y:S01]  /*4130*/  HMMA.16816.F32.BF16 R68, R16, R80, R96 ;  /* 0x000000501044723c */ /* 0x000fe20000041860 */
[----:B----4-:R-:W-:-:S04]  /*4140*/  FMUL.FTZ R3, R53, c[0x0][0x320] ;  /* 0x0000c80035037a20 */ /* 0x010fc80000410000 */
[----:B------:R3:W-:Y:S03]  /*4150*/  MUFU.TANH R81, R3 ;  /* 0x0000000300517308 */ /* 0x0007e60000002400 */
[----:B------:R-:W-:Y:S08]  /*4160*/  HMMA.16816.F32.BF16 R32, R12, R76, R32 ;  /* 0x0000004c0c20723c */ /* 0x000ff00000041820 */
[----:B------:R-:W-:Y:S01]  /*4170*/  HMMA.16816.F32.BF16 R28, R8, R58, R28 ;  /* 0x0000003a081c723c */ /* 0x000fe2000004181c */
[----:B---3--:R-:W-:-:S07]  /*4180*/  FMUL.FTZ R3, R54, c[0x0][0x320] ;  /* 0x0000c80036037a20 */ /* 0x008fce0000410000 */
[----:B-1----:R-:W-:Y:S01]  /*4190*/  HMMA.16816.F32.BF16 R40, R4, R84, R20 ;  /* 0x000000540428723c */ /* 0x002fe20000041814 */
[----:B------:R1:W3:Y:S07]  /*41a0*/  MUFU.TANH R80, R3 ;  /* 0x0000000300507308 */ /* 0x0002ee0000002400 */
[----:B------:R-:W-:Y:S08]  /*41b0*/  HMMA.16816.F32.BF16 R16, R16, R82, R60 ;  /* 0x000000521010723c */ /* 0x000ff0000004183c */
[----:B------:R-:W-:Y:S01]  /*41c0*/  HMMA.16816.F32.BF16 R20, R12, R78, R72 ;  /* 0x0000004e0c14723c */ /* 0x000fe20000041848 */
[----:B-1----:R-:W-:-:S02]  /*41d0*/  FMUL.FTZ R3, R55, c[0x0][0x320] ;  /* 0x0000c80037037a20 */ /* 0x002fc40000410000 */
[----:B------:R-:W1:Y:S02]  /*41e0*/  LDSM.16.M88.4 R52, [R0+0x5000] ;  /* 0x005000000034783b */ /* 0x000e640000000200 */
[----:B------:R4:W1:Y:S03]  /*41f0*/  MUFU.TANH R77, R3 ;  /* 0x00000003004d7308 */ /* 0x0008660000002400 */
[----:B--2---:R-:W-:Y:S01]  /*4200*/  HMMA.16816.F32.BF16 R24, R8, R64, R32 ;  /* 0x000000400818723c */ /* 0x004fe20000041820 */
[----:B------:R-:W-:-:S04]  /*4210*/  FMUL.FTZ R2, R40, c[0x0][0x320] ;  /* 0x0000c80028027a20 */ /* 0x000fc80000410000 */
[----:B------:R2:W-:Y:S03]  /*4220*/  MUFU.TANH R56, R2 ;  /* 0x0000000200387308 */ /* 0x0005e60000002400 */
[----:B-----5:R-:W-:Y:S01]  /*4230*/  HMMA.16816.F32.BF16 R32, R12, R48, R68 ;  /* 0x000000300c20723c */ /* 0x020fe20000041844 */
[----:B----4-:R-:W-:-:S07]  /*4240*/  FMUL.FTZ R3, R36, c[0x0][0x320] ;  /* 0x0000c80024037a20 */ /* 0x010fce0000410000 */
[----:B------:R-:W-:Y:S01]  /*4250*/  HMMA.16816.F32.BF16 R12, R12, R50, R16 ;  /* 0x000000320c0c723c */ /* 0x000fe20000041810 */
[----:B------:R4:W5:Y:S01]  /*4260*/  MUFU.TANH R76, R3 ;  /* 0x00000003004c7308 */ /* 0x0009620000002400 */
[----:B--2---:R-:W-:-:S06]  /*4270*/  FMUL.FTZ R2, R41, c[0x0][0x320] ;  /* 0x0000c80029027a20 */ /* 0x004fcc0000410000 */
[C---:B------:R-:W-:Y:S01]  /*4280*/  HMMA.16816.F32.BF16 R16, R8.reuse, R66, R20 ;  /* 0x000000420810723c */ /* 0x040fe20000041814 */
[----:B------:R2:W-:Y:S07]  /*4290*/  MUFU.TANH R49, R2 ;  /* 0x0000000200317308 */ /* 0x0005ee0000002400 */
[----:B------:R-:W-:Y:S01]  /*42a0*/  HMMA.16816.F32.BF16 R20, R8, R44, R32 ;  /* 0x0000002c0814723c */ /* 0x000fe20000041820 */
[----:B----4-:R-:W-:-:S04]  /*42b0*/  FMUL.FTZ R3, R37, c[0x0][0x320] ;  /* 0x0000c80025037a20 */ /* 0x010fc80000410000 */
[----:B------:R4:W-:Y:S03]  /*42c0*/  MUFU.TANH R59, R3 ;  /* 0x00000003003b7308 */ /* 0x0009e60000002400 */
[----:B-1----:R-:W-:Y:S01]  /*42d0*/  HMMA.16816.F32.BF16 R24, R4, R52, R24 ;  /* 0x000000340418723c */ /* 0x002fe20000041818 */
[----:B--2---:R-:W-:-:S04]  /*42e0*/  FMUL.FTZ R2, R42, c[0x0][0x320] ;  /* 0x0000c8002a027a20 */ /* 0x004fc80000410000 */
[----:B------:R1:W-:Y:S03]  /*42f0*/  MUFU.TANH R48, R2 ;  /* 0x0000000200307308 */ /* 0x0003e60000002400 */
[----:B------:R-:W-:Y:S01]  /*4300*/  HMMA.16816.F32.BF16 R8, R8, R46, R12 ;  /* 0x0000002e0808723c */ /* 0x000fe2000004180c */
[----:B----4-:R-:W-:-:S07]  /*4310*/  FMUL.FTZ R3, R38, c[0x0][0x320] ;  /* 0x0000c80026037a20 */ /* 0x010fce0000410000 */
[----:B------:R-:W-:Y:S01]  /*4320*/  HMMA.16816.F32.BF16 R12, R4, R54, R16 ;  /* 0x00000036040c723c */ /* 0x000fe20000041810 */
[----:B------:R2:W4:Y:S01]  /*4330*/  MUFU.TANH R58, R3 ;  /* 0x00000003003a7308 */ /* 0x0005220000002400 */
[----:B-1----:R-:W-:-:S07]  /*4340*/  FMUL.FTZ R2, R43, c[0x0][0x320] ;  /* 0x0000c8002b027a20 */ /* 0x002fce0000410000 */
[----:B------:R1:W-:Y:S01]  /*4350*/  MUFU.TANH R40, R2 ;  /* 0x0000000200287308 */ /* 0x0003e20000002400 */
[----:B--2---:R-:W-:Y:S02]  /*4360*/  FMUL.FTZ R3, R39, c[0x0][0x320] ;  /* 0x0000c80027037a20 */ /* 0x004fe40000410000 */
[----:B------:R-:W-:Y:S01]  /*4370*/  HMMA.16816.F32.BF16 R36, R4, R86, R28 ;  /* 0x000000560424723c */ /* 0x000fe2000004181c */
[----:B------:R2:W3:Y:S04]  /*4380*/  LDSM.16.M88.4 R28, [R0+0x5800] ;  /* 0x00580000001c783b */ /* 0x0004e80000000200 */
[----:B------:R-:W2:Y:S07]  /*4390*/  MUFU.TANH R57, R3 ;  /* 0x0000000300397308 */ /* 0x000eae0000002400 */
[----:B-1----:R-:W-:Y:S11]  /*43a0*/  FMUL.FTZ R2, R15, c[0x0][0x320] ;  /* 0x0000c8000f027a20 */ /* 0x002ff60000410000 */
[----:B------:R-:W-:Y:S01]  /*43b0*/  @!UPT UIADD3 URZ, URZ, URZ, URZ ;  /* 0x0000003f3f3ff290 */ /* 0x000fe2000fffe03f */
[----:B--2---:R-:W-:-:S04]  /*43c0*/  FMUL.FTZ R0, R36, c[0x0][0x320] ;  /* 0x0000c80024007a20 */ /* 0x004fc80000410000 */
[----:B------:R1:W2:Y:S01]  /*43d0*/  MUFU.TANH R42, R0 ;  /* 0x00000000002a7308 */ /* 0x0002a20000002400 */
[----:B---3--:R-:W-:Y:S01]  /*43e0*/  HMMA.16816.F32.BF16 R16, R4, R28, R20 ;  /* 0x0000001c0410723c */ /* 0x008fe20000041814 */
[----:B-1----:R-:W-:-:S06]  /*43f0*/  FMUL.FTZ R0, R37, c[0x0][0x320] ;  /* 0x0000c80025007a20 */ /* 0x002fcc0000410000 */
[----:B------:R1:W-:Y:S01]  /*4400*/  MUFU.TANH R41, R0 ;  /* 0x0000000000297308 */ /* 0x0003e20000002400 */
[----:B------:R-:W-:Y:S01]  /*4410*/  HMMA.16816.F32.BF16 R4, R4, R30, R8 ;  /* 0x0000001e0404723c */ /* 0x000fe20000041808 */
[----:B-1----:R-:W-:Y:S11]  /*4420*/  FMUL.FTZ R0, R38, c[0x0][0x320] ;  /* 0x0000c80026007a20 */ /* 0x002ff60000410000 */
[----:B------:R-:W-:Y:S04]  /*4430*/  @!UPT UIADD3 URZ, URZ, URZ, URZ ;  /* 0x0000003f3f3ff290 */ /* 0x000fe8000fffe03f */
[----:B------:R-:W-:Y:S01]  /*4440*/  FMUL.FTZ R8, R16, c[0x0][0x320] ;  /* 0x0000c80010087a20 */ /* 0x000fe20000410000 */
[----:B------:R1:W3:Y:S01]  /*4450*/  MUFU.TANH R37, R0 ;  /* 0x0000000000257308 */ /* 0x0002e20000002400 */
[----:B------:R-:W-:Y:S02]  /*4460*/  FMUL.FTZ R3, R18, c[0x0][0x320] ;  /* 0x0000c80012037a20 */ /* 0x000fe40000410000 */
[----:B------:R-:W-:-:S04]  /*4470*/  FMUL.FTZ R9, R17, c[0x0][0x320] ;  /* 0x0000c80011097a20 */ /* 0x000fc80000410000 */
[----:B------:R-:W-:Y:S02]  /*4480*/  FMUL.FTZ R5, R5, c[0x0][0x320] ;  /* 0x0000c80005057a20 */ /* 0x000fe40000410000 */
[----:B------:R-:W-:Y:S01]  /*4490*/  FMUL.FTZ R4, R4, c[0x0][0x320] ;  /* 0x0000c80004047a20 */ /* 0x000fe20000410000 */
[----:B------:R-:W-:Y:S01]  /*44a0*/  MUFU.TANH R28, R9 ;  /* 0x00000009001c7308 */ /* 0x000fe20000002400 */
[----:B-1----:R-:W-:-:S07]  /*44b0*/  FMUL.FTZ R0, R39, c[0x0][0x320] ;  /* 0x0000c80027007a20 */ /* 0x002fce0000410000 */
[----:B------:R-:W-:Y:S08]  /*44c0*/  MUFU.TANH R16, R4 ;  /* 0x0000000400107308 */ /* 0x000ff00000002400 */
[----:B------:R1:W1:Y:S02]  /*44d0*/  MUFU.TANH R36, R0 ;  /* 0x0000000000247308 */ /* 0x0002640000002400 */
[----:B-1----:R-:W-:-:S06]  /*44e0*/  FMUL.FTZ R0, R24, c[0x0][0x320] ;  /* 0x0000c80018007a20 */ /* 0x002fcc0000410000 */
[----:B------:R-:W-:Y:S08]  /*44f0*/  MUFU.TANH R24, R8 ;  /* 0x0000000800187308 */ /* 0x000ff00000002400 */
[----:B------:R1:W1:Y:S02]  /*4500*/  MUFU.TANH R34, R0 ;  /* 0x0000000000227308 */ /* 0x0002640000002400 */
[----:B-1----:R-:W-:-:S06]  /*4510*/  FMUL.FTZ R0, R25, c[0x0][0x320] ;  /* 0x0000c80019007a20 */ /* 0x002fcc0000410000 */
[----:B------:R1:W-:Y:S02]  /*4520*/  MUFU.TANH R35, R0 ;  /* 0x0000000000237308 */ /* 0x0003e40000002400 */
[----:B-1----:R-:W-:Y:S02]  /*4530*/  FMUL.FTZ R0, R26, c[0x0][0x320] ;  /* 0x0000c8001a007a20 */ /* 0x002fe40000410000 */
[----:B------:R-:W-:-:S04]  /*4540*/  FMUL.FTZ R26, R7, c[0x0][0x320] ;  /* 0x0000c800071a7a20 */ /* 0x000fc80000410000 */
[----:B------:R1:W1:Y:S08]  /*4550*/  MUFU.TANH R33, R0 ;  /* 0x0000000000217308 */ /* 0x0002700000002400 */
[----:B------:R-:W-:Y:S01]  /*4560*/  MUFU.TANH R4, R26 ;  /* 0x0000001a00047308 */ /* 0x000fe20000002400 */
[----:B-1----:R-:W-:-:S07]  /*4570*/  FMUL.FTZ R0, R27, c[0x0][0x320] ;  /* 0x0000c8001b007a20 */ /* 0x002fce0000410000 */
[----:B------:R1:W-:Y:S08]  /*4580*/  MUFU.TANH R27, R2 ;  /* 0x00000002001b7308 */ /* 0x0003f00000002400 */
[----:B------:R2:W2:Y:S01]  /*4590*/  MUFU.TANH R32, R0 ;  /* 0x0000000000207308 */ /* 0x0004a20000002400 */
[----:B-1----:R-:W-:-:S07]  /*45a0*/  FMUL.FTZ R2, R19, c[0x0][0x320] ;  /* 0x0000c80013027a20 */ /* 0x002fce0000410000 */
[----:B------:R-:W-:Y:S01]  /*45b0*/  MUFU.TANH R15, R2 ;  /* 0x00000002000f7308 */ /* 0x000fe20000002400 */
[----:B--2---:R-:W-:-:S07]  /*45c0*/  FMUL.FTZ R0, R12, c[0x0][0x320] ;  /* 0x0000c8000c007a20 */ /* 0x004fce0000410000 */
[----:B------:R1:W2:Y:S08]  /*45d0*/  MUFU.TANH R29, R0 ;  /* 0x00000000001d7308 */ /* 0x0002b00000002400 */
[----:B------:R-:W-:Y:S01]  /*45e0*/  MUFU.TANH R12, R5 ;  /* 0x00000005000c7308 */ /* 0x000fe20000002400 */
[----:B-1----:R-:W-:Y:S02]  /*45f0*/  FMUL.FTZ R0, R13, c[0x0][0x320] ;  /* 0x0000c8000d007a20 */ /* 0x002fe40000410000 */
[----:B------:R-:W-:-:S05]  /*4600*/  FMUL.FTZ R13, R6, c[0x0][0x320] ;  /* 0x0000c800060d7a20 */ /* 0x000fca0000410000 */
[----:B------:R1:W-:Y:S08]  /*4610*/  MUFU.TANH R30, R0 ;  /* 0x00000000001e7308 */ /* 0x0003f00000002400 */
[----:B------:R-:W-:Y:S01]  /*4620*/  MUFU.TANH R5, R13 ;  /* 0x0000000d00057308 */ /* 0x000fe20000002400 */
[----:B-1----:R-:W-:-:S07]  /*4630*/  FMUL.FTZ R0, R14, c[0x0][0x320] ;  /* 0x0000c8000e007a20 */ /* 0x002fce0000410000 */
[----:B------:R-:W-:Y:S08]  /*4640*/  MUFU.TANH R14, R3 ;  /* 0x00000003000e7308 */ /* 0x000ff00000002400 */
[----:B------:R1:W1:Y:S02]  /*4650*/  MUFU.TANH R25, R0 ;  /* 0x0000000000197308 */ /* 0x0002640000002400 */
[----:B-1----:R-:W-:-:S05]  /*4660*/  IMAD.IADD R0, R104, 0x1, -R220 ;  /* 0x0000000168007824 */ /* 0x002fca00078e0adc */
[C---:B------:R-:W-:Y:S02]  /*4670*/  ISETP.GT.AND P0, PT, R0.reuse, RZ, PT ;  /* 0x000000ff0000720c */ /* 0x040fe40003f04270 */
[----:B------:R-:W-:Y:S02]  /*4680*/  ISETP.GT.AND P1, PT, R0, 0x1, PT ;  /* 0x000000010000780c */ /* 0x000fe40003f24270 */
[----:B------:R-:W-:Y:S02]  /*4690*/  FSEL R10, R80, -INF , P0 ;  /* 0xff800000500a7808 */ /* 0x000fe40000000000 */
[----:B------:R-:W-:Y:S02]  /*46a0*/  FSEL R6, R88, -INF , P0 ;  /* 0xff80000058067808 */ /* 0x000fe40000000000 */
[----:B------:R-:W-:Y:S02]  /*46b0*/  ISETP.GT.AND P0, PT, R0, 0x8, PT ;  /* 0x000000080000780c */ /* 0x000fe40003f04270 */
[----:B------:R-:W-:-:S02]  /*46c0*/  FSEL R7, R81, -INF , P1 ;  /* 0xff80000051077808 */ /* 0x000fc40000800000 */
[----:B------:R-:W-:Y:S02]  /*46d0*/  FSEL R11, R77, -INF , P1 ;  /* 0xff8000004d0b7808 */ /* 0x000fe40000800000 */
[----:B------:R-:W-:Y:S02]  /*46e0*/  ISETP.GT.AND P1, PT, R0, 0x9, PT ;  /* 0x000000090000780c */ /* 0x000fe40003f24270 */
[----:B-----5:R-:W-:Y:S02]  /*46f0*/  FSEL R8, R76, -INF , P0 ;  /* 0xff8000004c087808 */ /* 0x020fe40000000000 */
[----:B------:R-:W-:Y:S02]  /*4700*/  FMNMX.FTZ R2, R6, R7, !PT ;  /* 0x0000000706027209 */ /* 0x000fe40007810000 */
[----:B----4-:R-:W-:Y:S02]  /*4710*/  FSEL R17, R58, -INF , P0 ;  /* 0xff8000003a117808 */ /* 0x010fe40000000000 */
        /* <DEDUP_REMOVED lines=19> */
[----:B---3--:R-:W-:Y:S02]  /*4850*/  FSEL R48, R37, -INF , P0 ;  /* 0xff80000025307808 */ /* 0x008fe40000000000 */
        /* <DEDUP_REMOVED lines=17> */
[----:B--2---:R-:W-:Y:S02]  /*4970*/  FSEL R69, R29, -INF , P0 ;  /* 0xff8000001d457808 */ /* 0x004fe40000000000 */
        /* <DEDUP_REMOVED lines=14> */
[----:B------:R-:W-:Y:S02]  /*4a60*/  ISETP.GT.AND P0, PT, R0, 0x39, PT ;  /* 0x000000390000780c */ /* 0x000fe40003f04270 */
[----:B------:R-:W-:Y:S02]  /*4a70*/  FMNMX.FTZ R0, R68, R2, !PT ;  /* 0x0000000244007209 */ /* 0x000fe40007810000 */
[----:B------:R-:W-:-:S02]  /*4a80*/  FSEL R152, R15, -INF , P2 ;  /* 0xff8000000f987808 */ /* 0x000fc40001000000 */
[----:B------:R-:W-:Y:S02]  /*4a90*/  FSEL R66, R28, -INF , P2 ;  /* 0xff8000001c427808 */ /* 0x000fe40001000000 */
        /* <DEDUP_REMOVED lines=9> */
[----:B------:R-:W-:Y:S02]  /*4b30*/  FMNMX.FTZ R0, R64, R0, !PT ;  /* 0x0000000040007209 */ /* 0x000fe40007810000 */
[----:B------:R-:W-:Y:S01]  /*4b40*/  FMNMX.FTZ R5, R102, R2, !PT ;  /* 0x0000000266057209 */ /* 0x000fe20007810000 */
[----:B------:R-:W-:Y:S05]  /*4b50*/  @!PT BRA `(.L_x_1583) ;  /* 0x00009d600000f947 */ /* 0x000fea0003800000 */
[----:B------:R1:W2:Y:S02]  /*4b60*/  SHFL.BFLY PT, R2, R0, 0x2, 0x1f ;  /* 0x0c401f0000027f89 */ /* 0x0002a400000e0000 */
.L_x_1673:
[----:B------:R-:W3:Y:S01]  /*4b70*/  LDL R158, [R1] ;  /* 0x00000000019e7983 */ /* 0x000ee20000100800 */
[----:B-12---:R-:W-:Y:S01]  /*4b80*/  FMNMX.FTZ R0, R0, R2, !PT ;  /* 0x0000000200007209 */ /* 0x006fe20007810000 */
[----:B------:R-:W-:-:S04]  /*4b90*/  DEPBAR.LE SB0, 0x2 ;  /* 0x000080800000791a */ /* 0x000fc80000000000 */
[----:B------:R-:W1:Y:S01]  /*4ba0*/  SHFL.BFLY PT, R4, R5, 0x2, 0x1f ;  /* 0x0c401f0005047f89 */ /* 0x000e6200000e0000 */
[----:B------:R-:W-:Y:S03]  /*4bb0*/  BSSY B0, `(.L_x_1584) ;  /* 0x0000161000007945 */ /* 0x000fe60003800000 */
[----:B------:R-:W2:Y:S04]  /*4bc0*/  SHFL.BFLY PT, R3, R0, 0x1, 0x1f ;  /* 0x0c201f0000037f89 */ /* 0x000ea800000e0000 */
[----:B------:R-:W-:Y:S01]  /*4bd0*/  BAR.SYNC.DEFER_BLOCKING 0x0 ;  /* 0x0000000000007b1d */ /* 0x000fe20000010000 */
[----:B-1----:R-:W-:Y:S02]  /*4be0*/  FMNMX.FTZ R2, R5, R4, !PT ;  /* 0x0000000405027209 */ /* 0x002fe40007810000 */
[----:B--2---:R-:W-:-:S03]  /*4bf0*/  FMNMX.FTZ R101, R0, R3, !PT ;  /* 0x0000000300657209 */ /* 0x004fc60007810000 */
[----:B------:R-:W1:Y:S01]  /*4c00*/  SHFL.BFLY PT, R4, R2, 0x1, 0x1f ;  /* 0x0c201f0002047f89 */ /* 0x000e6200000e0000 */
[C---:B------:R-:W-:Y:S01]  /*4c10*/  FSETP.NEU.FTZ.AND P0, PT, R101.reuse, -INF , PT ;  /* 0xff8000006500780b */ /* 0x040fe20003f1d000 */
[----:B------:R-:W-:Y:S02]  /*4c20*/  FMUL.FTZ R0, R101, c[0x0][0x2d0] ;  /* 0x0000b40065007a20 */ /* 0x000fe40000410000 */
[----:B------:R-:W-:Y:S03]  /*4c30*/  LDSM.16.MT88.4 R12, [R170] ;  /* 0x00000000aa0c783b */ /* 0x000fe60000004200 */
[----:B------:R-:W-:Y:S01]  /*4c40*/  FSEL R0, R0, RZ, P0 ;  /* 0x000000ff00007208 */ /* 0x000fe20000000000 */
[----:B------:R-:W-:Y:S04]  /*4c50*/  LDSM.16.MT88.4 R36, [R171] ;  /* 0x00000000ab24783b */ /* 0x000fe80000004200 */
[----:B------:R-:W-:Y:S01]  /*4c60*/  FFMA.FTZ R3, R6, c[0x0][0x2d0], -R0 ;  /* 0x0000b40006037a23 */ /* 0x000fe20000010800 */
[----:B------:R-:W-:Y:S03]  /*4c70*/  LDSM.16.MT88.4 R28, [R208+0x800] ;  /* 0x00080000d01c783b */ /* 0x000fe60000004200 */
[----:B------:R2:W-:Y:S01]  /*4c80*/  MUFU.EX2 R156, R3 ;  /* 0x00000003009c7308 */ /* 0x0005e20000000800 */
[----:B------:R-:W-:Y:S04]  /*4c90*/  LDSM.16.MT88.4 R32, [R170+0x800] ;  /* 0x00080000aa20783b */ /* 0x000fe80000004200 */
[----:B------:R-:W-:Y:S01]  /*4ca0*/  LDSM.16.MT88.4 R60, [R170+0x2000] ;  /* 0x00200000aa3c783b */ /* 0x000fe20000004200 */
[----:B-1----:R-:W-:-:S03]  /*4cb0*/  FMNMX.FTZ R100, R2, R4, !PT ;  /* 0x0000000402647209 */ /* 0x002fc60007810000 */
[----:B------:R-:W-:Y:S01]  /*4cc0*/  LDSM.16.MT88.4 R56, [R211+0x2000] ;  /* 0x00200000d338783b */ /* 0x000fe20000004200 */
[C---:B------:R-:W-:Y:S01]  /*4cd0*/  FSETP.NEU.FTZ.AND P0, PT, R100.reuse, -INF , PT ;  /* 0xff8000006400780b */ /* 0x040fe20003f1d000 */
[----:B------:R-:W-:Y:S02]  /*4ce0*/  FMUL.FTZ R2, R100, c[0x0][0x2d0] ;  /* 0x0000b40064027a20 */ /* 0x000fe40000410000 */
[----:B--2---:R-:W-:-:S03]  /*4cf0*/  FFMA.FTZ R3, R7, c[0x0][0x2d0], -R0 ;  /* 0x0000b40007037a23 */ /* 0x004fc60000010800 */
[----:B------:R-:W-:Y:S01]  /*4d00*/  FSEL R2, R2, RZ, P0 ;  /* 0x000000ff02027208 */ /* 0x000fe20000000000 */
[----:B------:R-:W1:Y:S01]  /*4d10*/  LDSM.16.MT88.4 R4, [R208] ;  /* 0x00000000d004783b */ /* 0x000e620000004200 */
[----:B------:R2:W4:Y:S02]  /*4d20*/  MUFU.EX2 R150, R3 ;  /* 0x0000000300967308 */ /* 0x0005240000000800 */
[----:B--2---:R-:W-:Y:S01]  /*4d30*/  FFMA.FTZ R3, R8, c[0x0][0x2d0], -R0 ;  /* 0x0000b40008037a23 */ /* 0x004fe20000010800 */
[----:B----4-:R-:W-:-:S05]  /*4d40*/  F2FP.BF16.PACK_AB R8, R150, R156 ;  /* 0x0000009c9608723e */ /* 0x010fca00000010ff */
[----:B------:R2:W-:Y:S02]  /*4d50*/  MUFU.EX2 R149, R3 ;  /* 0x0000000300957308 */ /* 0x0005e40000000800 */
[----:B--2---:R-:W-:-:S06]  /*4d60*/  FFMA.FTZ R3, R9, c[0x0][0x2d0], -R0 ;  /* 0x0000b40009037a23 */ /* 0x004fcc0000010800 */
        /* <DEDUP_REMOVED lines=23> */
[----:B------:R-:W-:Y:S01]  /*4ee0*/  LDSM.16.MT88.4 R36, [R208+0x2800] ;  /* 0x00280000d024783b */ /* 0x000fe20000004200 */
[----:B------:R1:W-:Y:S02]  /*4ef0*/  MUFU.EX2 R213, R3 ;  /* 0x0000000300d57308 */ /* 0x0003e40000000800 */
[----:B-1----:R-:W-:-:S06]  /*4f00*/  FFMA.FTZ R3, R22, c[0x0][0x2d0], -R0 ;  /* 0x0000b40016037a23 */ /* 0x002fcc0000010800 */
[----:B------:R1:W2:Y:S02]  /*4f10*/  MUFU.EX2 R217, R3 ;  /* 0x0000000300d97308 */ /* 0x0002a40000000800 */
[--C-:B-1----:R-:W-:Y:S02]  /*4f20*/  FFMA.FTZ R3, R23, c[0x0][0x2d0], -R2.reuse ;  /* 0x0000b40017037a23 */ /* 0x102fe40000010802 */
[----:B------:R-:W-:Y:S04]  /*4f30*/  HMMA.16816.F32.BF16 R20, R8, R6, RZ ;  /* 0x000000060814723c */ /* 0x000fe800000418ff */
[----:B------:R1:W-:Y:S03]  /*4f40*/  MUFU.EX2 R180, R3 ;  /* 0x0000000300b47308 */ /* 0x0003e60000000800 */
[----:B--2---:R-:W-:Y:S01]  /*4f50*/  F2FP.BF16.PACK_AB R6, R217, R213 ;  /* 0x000000d5d906723e */ /* 0x004fe200000010ff */
[----:B-1----:R-:W-:-:S02]  /*4f60*/  FFMA.FTZ R3, R40, c[0x0][0x2d0], -R2 ;  /* 0x0000b40028037a23 */ /* 0x002fc40000010802 */
[----:B------:R-:W1:Y:S02]  /*4f70*/  LDSM.16.MT88.4 R40, [R171+0x800] ;  /* 0x00080000ab28783b */ /* 0x000e640000004200 */
[----:B------:R2:W4:Y:S02]  /*4f80*/  MUFU.EX2 R212, R3 ;  /* 0x0000000300d47308 */ /* 0x0005240000000800 */
[----:B--2---:R-:W-:Y:S01]  /*4f90*/  FFMA.FTZ R3, R48, c[0x0][0x2d0], -R2 ;  /* 0x0000b40030037a23 */ /* 0x004fe20000010802 */
[----:B----4-:R-:W-:-:S05]  /*4fa0*/  F2FP.BF16.PACK_AB R5, R212, R180 ;  /* 0x000000b4d405723e */ /* 0x010fca00000010ff */
[----:B------:R2:W-:Y:S02]  /*4fb0*/  MUFU.EX2 R181, R3 ;  /* 0x0000000300b57308 */ /* 0x0005e40000000800 */
[----:B--2---:R-:W-:Y:S02]  /*4fc0*/  FFMA.FTZ R3, R49, c[0x0][0x2d0], -R2 ;  /* 0x0000b40031037a23 */ /* 0x004fe40000010802 */
[----:B---3--:R-:W2:Y:S04]  /*4fd0*/  LDSM.16.MT88.4 R48, [R158] ;  /* 0x000000009e30783b */ /* 0x008ea80000004200 */
[----:B------:R-:W3:Y:S02]  /*4fe0*/  MUFU.EX2 R216, R3 ;  /* 0x0000000300d87308 */ /* 0x000ee40000000800 */
[----:B---3--:R-:W-:Y:S01]  /*4ff0*/  F2FP.BF16.PACK_AB R7, R216, R181 ;  /* 0x000000b5d807723e */ /* 0x008fe200000010ff */
[----:B------:R-:W-:-:S05]  /*5000*/  FFMA.FTZ R3, R74, c[0x0][0x2d0], -R0 ;  /* 0x0000b4004a037a23 */ /* 0x000fca0000010800 */
[----:B------:R3:W-:Y:S01]  /*5010*/  MUFU.EX2 R161, R3 ;  /* 0x0000000300a17308 */ /* 0x0007e20000000800 */
[C---:B------:R-:W-:Y:S01]  /*5020*/  HMMA.16816.F32.BF16 R144, R4.reuse, R28, R24 ;  /* 0x0000001c0490723c */ /* 0x040fe20000041818 */
[----:B------:R-:W4:Y:S07]  /*5030*/  LDSM.16.MT88.4 R24, [R211+0x800] ;  /* 0x00080000d318783b */ /* 0x000f2e0000004200 */
[----:B------:R-:W-:Y:S01]  /*5040*/  HMMA.16816.F32.BF16 R116, R4, R30, R20 ;  /* 0x0000001e0474723c */ /* 0x000fe20000041814 */
[----:B------:R-:W5:Y:S01]  /*5050*/  LDSM.16.MT88.4 R20, [R208+0x2000] ;  /* 0x00200000d014783b */ /* 0x000f620000004200 */
[----:B---3--:R-:W-:-:S06]  /*5060*/  FFMA.FTZ R3, R71, c[0x0][0x2d0], -R0 ;  /* 0x0000b40047037a23 */ /* 0x008fcc0000010800 */
[C---:B------:R-:W-:Y:S01]  /*5070*/  HMMA.16816.F32.BF16 R132, R4.reuse, R32, R52 ;  /* 0x000000200484723c */ /* 0x040fe20000041834 */
[----:B------:R-:W-:Y:S01]  /*5080*/  LDSM.16.MT88.4 R52, [R171+0x2000] ;  /* 0x00200000ab34783b */ /* 0x000fe20000004200 */
[----:B------:R3:W-:Y:S06]  /*5090*/  MUFU.EX2 R176, R3 ;  /* 0x0000000300b07308 */ /* 0x0007ec0000000800 */
[C---:B-1----:R-:W-:Y:S08]  /*50a0*/  HMMA.16816.F32.BF16 R140, R4.reuse, R40, R16 ;  /* 0x00000028048c723c */ /* 0x042ff00000041810 */
[----:B------:R-:W-:Y:S01]  /*50b0*/  HMMA.16816.F32.BF16 R136, R4, R42, R12 ;  /* 0x0000002a0488723c */ /* 0x000fe2000004180c */
[----:B------:R-:W1:Y:S01]  /*50c0*/  LDSM.16.MT88.4 R40, [R170+0x2800] ;  /* 0x00280000aa28783b */ /* 0x000e620000004200 */
[----:B---3--:R-:W-:-:S04]  /*50d0*/  FFMA.FTZ R3, R69, c[0x0][0x2d0], -R0 ;  /* 0x0000b40045037a23 */ /* 0x008fc80000010800 */
[----:B------:R3:W-:Y:S02]  /*50e0*/  MUFU.EX2 R175, R3 ;  /* 0x0000000300af7308 */ /* 0x0007e40000000800 */
[----:B--2---:R-:W-:Y:S08]  /*50f0*/  HMMA.16816.F32.BF16 R16, R8, R48, RZ ;  /* 0x000000300810723c */ /* 0x004ff000000418ff */
[----:B------:R-:W-:Y:S01]  /*5100*/  HMMA.16816.F32.BF16 R124, R4, R34, R44 ;  /* 0x00000022047c723c */ /* 0x000fe2000004182c */
[----:B------:R-:W-:Y:S01]  /*5110*/  LDSM.16.MT88.4 R44, [R211+0x2800] ;  /* 0x00280000d32c783b */ /* 0x000fe20000004200 */
[----:B---3--:R-:W-:-:S06]  /*5120*/  FFMA.FTZ R3, R67, c[0x0][0x2d0], -R0 ;  /* 0x0000b40043037a23 */ /* 0x008fcc0000010800 */
[C---:B------:R-:W-:Y:S01]  /*5130*/  HMMA.16816.F32.BF16 R12, R8.reuse, R50, RZ ;  /* 0x00000032080c723c */ /* 0x040fe200000418ff */
[----:B------:R-:W2:Y:S01]  /*5140*/  LDSM.16.MT88.4 R48, [R171+0x2800] ;  /* 0x00280000ab30783b */ /* 0x000ea20000004200 */
[----:B------:R3:W1:Y:S06]  /*5150*/  MUFU.EX2 R178, R3 ;  /* 0x0000000300b27308 */ /* 0x00066c0000000800 */
[----:B------:R-:W-:Y:S08]  /*5160*/  HMMA.16816.F32.BF16 R32, R8, R60, RZ ;  /* 0x0000003c0820723c */ /* 0x000ff000000418ff */
[----:B----4-:R-:W-:Y:S01]  /*5170*/  HMMA.16816.F32.BF16 R108, R4, R24, R16 ;  /* 0x00000018046c723c */ /* 0x010fe20000041810 */
[----:B---3--:R-:W-:-:S04]  /*5180*/  FFMA.FTZ R3, R75, c[0x0][0x2d0], -R2 ;  /* 0x0000b4004b037a23 */ /* 0x008fc80000010802 */
[----:B------:R3:W-:Y:S03]  /*5190*/  MUFU.EX2 R159, R3 ;  /* 0x00000003009f7308 */ /* 0x0007e60000000800 */
[C---:B------:R-:W-:Y:S01]  /*51a0*/  HMMA.16816.F32.BF16 R28, R8.reuse, R62, RZ ;  /* 0x0000003e081c723c */ /* 0x040fe200000418ff */
[----:B------:R-:W4:Y:S07]  /*51b0*/  LDSM.16.MT88.4 R60, [R170+0x4000] ;  /* 0x00400000aa3c783b */ /* 0x000f2e0000004200 */
[----:B-----5:R-:W-:Y:S01]  /*51c0*/  HMMA.16816.F32.BF16 R16, R8, R20, RZ ;  /* 0x000000140810723c */ /* 0x020fe200000418ff */
[----:B---3--:R-:W-:-:S07]  /*51d0*/  FFMA.FTZ R3, R73, c[0x0][0x2d0], -R2 ;  /* 0x0000b40049037a23 */ /* 0x008fce0000010802 */
[C---:B------:R-:W-:Y:S08]  /*51e0*/  HMMA.16816.F32.BF16 R128, R4.reuse, R26, R12 ;  /* 0x0000001a0480723c */ /* 0x040ff0000004180c */
[----:B-1----:R-:W-:Y:S01]  /*51f0*/  HMMA.16816.F32.BF16 R120, R4, R40, R32 ;  /* 0x000000280478723c */ /* 0x002fe20000041820 */
[----:B------:R-:W1:Y:S07]  /*5200*/  LDSM.16.MT88.4 R32, [R208+0x4000] ;  /* 0x00400000d020783b */ /* 0x000e6e0000004200 */
[C---:B------:R-:W-:Y:S08]  /*5210*/  HMMA.16816.F32.BF16 R24, R8.reuse, R54, RZ ;  /* 0x000000360818723c */ /* 0x040ff000000418ff */
[----:B------:R-:W-:Y:S08]  /*5220*/  HMMA.16816.F32.BF16 R12, R8, R22, RZ ;  /* 0x00000016080c723c */ /* 0x000ff000000418ff */
[C---:B------:R-:W-:Y:S01]  /*5230*/  HMMA.16816.F32.BF16 R104, R4.reuse, R42, R28 ;  /* 0x0000002a0468723c */ /* 0x040fe2000004181c */
[----:B------:R-:W3:Y:S07]  /*5240*/  LDSM.16.MT88.4 R40, [R170+0x4800] ;  /* 0x00480000aa28783b */ /* 0x000eee0000004200 */
[----:B------:R-:W-:Y:S08]  /*5250*/  HMMA.16816.F32.BF16 R112, R4, R36, R16 ;  /* 0x000000240470723c */ /* 0x000ff00000041810 */
[C---:B------:R-:W-:Y:S08]  /*5260*/  HMMA.16816.F32.BF16 R16, R8.reuse, R58, RZ ;  /* 0x0000003a0810723c */ /* 0x040ff000000418ff */
[----:B------:R-:W-:Y:S08]  /*5270*/  HMMA.16816.F32.BF16 R28, R8, R52, RZ ;  /* 0x00000034081c723c */ /* 0x000ff000000418ff */
[C---:B--2---:R-:W-:Y:S01]  /*5280*/  HMMA.16816.F32.BF16 R88, R4.reuse, R50, R24 ;  /* 0x000000320458723c */ /* 0x044fe20000041818 */
[----:B------:R-:W2:Y:S07]  /*5290*/  LDSM.16.MT88.4 R24, [R208+0x4800] ;  /* 0x00480000d018783b */ /* 0x000eae0000004200 */
[----:B------:R-:W-:Y:S08]  /*52a0*/  HMMA.16816.F32.BF16 R96, R4, R38, R12 ;  /* 0x000000260460723c */ /* 0x000ff0000004180c */
[----:B----4-:R-:W-:Y:S08]  /*52b0*/  HMMA.16816.F32.BF16 R12, R8, R60, RZ ;  /* 0x0000003c080c723c */ /* 0x010ff000000418ff */
[C---:B------:R-:W-:Y:S08]  /*52c0*/  HMMA.16816.F32.BF16 R80, R4.reuse, R46, R16 ;  /* 0x0000002e0450723c */ /* 0x040ff00000041810 */
[----:B------:R-:W-:Y:S01]  /*52d0*/  HMMA.16816.F32.BF16 R92, R4, R48, R28 ;  /* 0x00000030045c723c */ /* 0x000fe2000004181c */
[----:B------:R-:W4:Y:S07]  /*52e0*/  LDSM.16.MT88.4 R28, [R171+0x4000] ;  /* 0x00400000ab1c783b */ /* 0x000f2e0000004200 */
[C---:B-1----:R-:W-:Y:S08]  /*52f0*/  HMMA.16816.F32.BF16 R16, R8.reuse, R32, RZ ;  /* 0x000000200810723c */ /* 0x042ff000000418ff */
[----:B------:R-:W-:Y:S08]  /*5300*/  HMMA.16816.F32.BF16 R20, R8, R56, RZ ;  /* 0x000000380814723c */ /* 0x000ff000000418ff */
[----:B---3--:R-:W-:Y:S08]  /*5310*/  HMMA.16816.F32.BF16 R76, R4, R40, R12 ;  /* 0x00000028044c723c */ /* 0x008ff0000004180c */
[----:B------:R-:W-:Y:S08]  /*5320*/  HMMA.16816.F32.BF16 R12, R8, R34, RZ ;  /* 0x00000022080c723c */ /* 0x000ff000000418ff */
[C---:B--2---:R-:W-:Y:S01]  /*5330*/  HMMA.16816.F32.BF16 R48, R4.reuse, R24, R16 ;  /* 0x000000180430723c */ /* 0x044fe20000041810 */
[----:B------:R-:W1:Y:S07]  /*5340*/  LDSM.16.MT88.4 R16, [R171+0x4800] ;  /* 0x00480000ab10783b */ /* 0x000e6e0000004200 */
[----:B------:R-:W-:Y:S08]  /*5350*/  HMMA.16816.F32.BF16 R84, R4, R44, R20 ;  /* 0x0000002c0454723c */ /* 0x000ff00000041814 */
[----:B------:R-:W-:Y:S08]  /*5360*/  HMMA.16816.F32.BF16 R20, R8, R62, RZ ;  /* 0x0000003e0814723c */ /* 0x000ff000000418ff */
[----:B------:R-:W-:Y:S08]  /*5370*/  HMMA.16816.F32.BF16 R44, R4, R26, R12 ;  /* 0x0000001a042c723c */ /* 0x000ff0000004180c */
[----:B----4-:R-:W-:Y:S08]  /*5380*/  HMMA.16816.F32.BF16 R12, R8, R28, RZ ;  /* 0x0000001c080c723c */ /* 0x010ff000000418ff */
[C---:B------:R-:W-:Y:S11]  /*5390*/  HMMA.16816.F32.BF16 R60, R4.reuse, R42, R20 ;  /* 0x0000002a043c723c */ /* 0x040ff60000041814 */
[----:B------:R-:W-:Y:S05]  /*53a0*/  @!UPT UIADD3 URZ, URZ, URZ, URZ ;  /* 0x0000003f3f3ff290 */ /* 0x000fea000fffe03f */
[----:B-1----:R-:W-:Y:S08]  /*53b0*/  HMMA.16816.F32.BF16 R40, R4, R16, R12 ;  /* 0x000000100428723c */ /* 0x002ff0000004180c */
[----:B------:R-:W-:Y:S11]  /*53c0*/  HMMA.16816.F32.BF16 R12, R8, R30, RZ ;  /* 0x0000001e080c723c */ /* 0x000ff600000418ff */
[----:B------:R-:W-:Y:S11]  /*53d0*/  @!UPT UIADD3 URZ, URZ, URZ, URZ ;  /* 0x0000003f3f3ff290 */ /* 0x000ff6000fffe03f */
[----:B------:R-:W-:Y:S02]  /*53e0*/  @!UPT UIADD3 URZ, URZ, URZ, URZ ;  /* 0x0000003f3f3ff290 */ /* 0x000fe4000fffe03f */
[----:B------:R-:W-:Y:S01]  /*53f0*/  HMMA.16816.F32.BF16 R32, R4, R18, R12 ;  /* 0x000000120420723c */ /* 0x000fe2000004180c */
[----:B------:R1:W2:Y:S02]  /*5400*/  LDSM.16.MT88.4 R12, [R158+0x4000] ;  /* 0x004000009e0c783b */ /* 0x0002a40000004200 */
[----:B-1----:R1:W3:Y:S02]  /*5410*/  MUFU.EX2 R158, R3 ;  /* 0x00000003009e7308 */ /* 0x0022e40000000800 */
[----:B-1----:R-:W-:-:S03]  /*5420*/  FFMA.FTZ R3, R72, c[0x0][0x2d0], -R2 ;  /* 0x0000b40048037a23 */ /* 0x002fc60000010802 */
[C---:B--2---:R-:W-:Y:S08]  /*5430*/  HMMA.16816.F32.BF16 R16, R8.reuse, R12, RZ ;  /* 0x0000000c0810723c */ /* 0x044ff000000418ff */
[----:B------:R-:W-:Y:S01]  /*5440*/  HMMA.16816.F32.BF16 R8, R8, R14, RZ ;  /* 0x0000000e0808723c */ /* 0x000fe200000418ff */
[----:B------:R-:W1:Y:S11]  /*5450*/  LDSM.16.MT88.4 R12, [R211+0x4800] ;  /* 0x00480000d30c783b */ /* 0x000e760000004200 */
[----:B------:R-:W-:Y:S04]  /*5460*/  @!UPT UIADD3 URZ, URZ, URZ, URZ ;  /* 0x0000003f3f3ff290 */ /* 0x000fe8000fffe03f */
[C---:B-1----:R-:W-:Y:S07]  /*5470*/  HMMA.16816.F32.BF16 R20, R4.reuse, R12, R16 ;  /* 0x0000000c0414723c */ /* 0x042fee0000041810 */
[--C-:B------:R-:W-:Y:S01]  /*5480*/  FFMA.FTZ R13, R66, c[0x0][0x2d0], -R0.reuse ;  /* 0x0000b400420d7a23 */ /* 0x100fe20000010800 */
[----:B------:R-:W-:Y:S01]  /*5490*/  HMMA.16816.F32.BF16 R16, R4, R14, R8 ;  /* 0x0000000e0410723c */ /* 0x000fe20000041808 */
[----:B------:R-:W1:Y:S01]  /*54a0*/  LDSM.16.MT88.4 R8, [R170+0x1000] ;  /* 0x00100000aa08783b */ /* 0x000e620000004200 */
[----:B------:R-:W-:-:S03]  /*54b0*/  FFMA.FTZ R12, R65, c[0x0][0x2d0], -R0 ;  /* 0x0000b400410c7a23 */ /* 0x000fc60000010800 */
[----:B------:R-:W-:Y:S02]  /*54c0*/  MUFU.EX2 R13, R13 ;  /* 0x0000000d000d7308 */ /* 0x000fe40000000800 */
[----:B------:R-:W-:Y:S01]  /*54d0*/  FADD.FTZ R4, R156, R150 ;  /* 0x000000969c047221 */ /* 0x000fe20000010000 */
[----:B------:R-:W-:Y:S01]  /*54e0*/  F2FP.BF16.PACK_AB R6, R178, R175 ;  /* 0x000000afb206723e */ /* 0x000fe200000010ff */
[----:B------:R-:W-:Y:S01]  /*54f0*/  FFMA.FTZ R14, R68, c[0x0][0x2d0], -R0 ;  /* 0x0000b400440e7a23 */ /* 0x000fe20000010800 */
[----:B---3--:R-:W-:Y:S01]  /*5500*/  F2FP.BF16.PACK_AB R5, R158, R159 ;  /* 0x0000009f9e05723e */ /* 0x008fe200000010ff */
[----:B------:R-:W-:Y:S02]  /*5510*/  FADD.FTZ R4, R149, R4 ;  /* 0x0000000495047221 */ /* 0x000fe40000010000 */
[----:B------:R2:W-:Y:S01]  /*5520*/  MUFU.EX2 R156, R3 ;  /* 0x00000003009c7308 */ /* 0x0005e20000000800 */
[----:B------:R-:W-:Y:S02]  /*5530*/  FFMA.FTZ R0, R64, c[0x0][0x2d0], -R0 ;  /* 0x0000b40040007a23 */ /* 0x000fe40000010800 */
[----:B------:R-:W-:Y:S01]  /*5540*/  FADD.FTZ R15, R157, R4 ;  /* 0x000000049d0f7221 */ /* 0x000fe20000010000 */
[----:B------:R-:W-:-:S04]  /*5550*/  F2FP.BF16.PACK_AB R4, R176, R161 ;  /* 0x000000a1b004723e */ /* 0x000fc800000010ff */
[----:B------:R3:W-:Y:S01]  /*5560*/  MUFU.EX2 R179, R0 ;  /* 0x0000000000b37308 */ /* 0x0007e20000000800 */
[----:B--2---:R-:W-:-:S07]  /*5570*/  FFMA.FTZ R3, R70, c[0x0][0x2d0], -R2 ;  /* 0x0000b40046037a23 */ /* 0x004fce0000010802 */
[----:B------:R-:W-:Y:S01]  /*5580*/  MUFU.EX2 R14, R14 ;  /* 0x0000000e000e7308 */ /* 0x000fe20000000800 */
[----:B---3--:R-:W-:-:S07]  /*5590*/  FFMA.FTZ R0, R153, c[0x0][0x2d0], -R2 ;  /* 0x0000b40099007a23 */ /* 0x008fce0000010802 */
[----:B------:R-:W2:Y:S08]  /*55a0*/  MUFU.EX2 R160, R3 ;  /* 0x0000000300a07308 */ /* 0x000eb00000000800 */
[----:B------:R-:W3:Y:S01]  /*55b0*/  MUFU.EX2 R12, R12 ;  /* 0x0000000c000c7308 */ /* 0x000ee20000000800 */
[----:B--2---:R-:W-:Y:S01]  /*55c0*/  F2FP.BF16.PACK_AB R7, R160, R156 ;  /* 0x0000009ca007723e */ /* 0x004fe200000010ff */
[----:B------:R-:W-:-:S04]  /*55d0*/  FADD.FTZ R3, R151, R148 ;  /* 0x0000009497037221 */ /* 0x000fc80000010000 */
[----:B------:R-:W-:Y:S02]  /*55e0*/  FADD.FTZ R3, R155, R3 ;  /* 0x000000039b037221 */ /* 0x000fe40000010000 */
        /* <DEDUP_REMOVED lines=18> */
[C---:B-1----:R-:W-:Y:S01]  /*5710*/  HMMA.16816.F32.BF16 R68, R4.reuse, R8, R112 ;  /* 0x000000080444723c */ /* 0x042fe20000041870 */
[----:B------:R-:W-:Y:S07]  /*5720*/  LDSM.16.MT88.4 R112, [R171+0x1800] ;  /* 0x00180000ab70783b */ /* 0x000fee0000004200 */
[----:B------:R-:W-:Y:S01]  /*5730*/  HMMA.16816.F32.BF16 R72, R4, R10, R96 ;  /* 0x0000000a0448723c */ /* 0x000fe20000041860 */
[----:B------:R-:W1:Y:S06]  /*5740*/  LDSM.16.MT88.4 R8, [R171+0x3000] ;  /* 0x00300000ab08783b */ /* 0x000e6c0000004200 */
[----:B------:R-:W-:-:S02]  /*5750*/  F2FP.BF16.PACK_AB R96, R13, R14 ;  /* 0x0000000e0d60723e */ /* 0x000fc400000010ff */
[----:B---3--:R-:W-:Y:S01]  /*5760*/  F2FP.BF16.PACK_AB R98, R179, R12 ;  /* 0x0000000cb362723e */ /* 0x008fe200000010ff */
        /* <DEDUP_REMOVED lines=13> */
[C---:B-1----:R-:W-:Y:S01]  /*5840*/  HMMA.16816.F32.BF16 R92, R4.reuse, R8, R40 ;  /* 0x00000008045c723c */ /* 0x042fe20000041828 */
[----:B------:R-:W-:Y:S07]  /*5850*/  LDSM.16.MT88.4 R40, [R170+0x3800] ;  /* 0x00380000aa28783b */ /* 0x000fee0000004200 */
[C---:B------:R-:W-:Y:S01]  /*5860*/  HMMA.16816.F32.BF16 R32, R4.reuse, R10, R32 ;  /* 0x0000000a0420723c */ /* 0x040fe20000041820 */
[----:B------:R-:W1:Y:S07]  /*5870*/  LDSM.16.MT88.4 R8, [R211+0x5000] ;  /* 0x00500000d308783b */ /* 0x000e6e0000004200 */
[C---:B-1----:R-:W-:Y:S01]  /*5880*/  HMMA.16816.F32.BF16 R20, R4.reuse, R8, R20 ;  /* 0x000000080414723c */ /* 0x042fe20000041814 */
[----:B------:R1:W-:Y:S07]  /*5890*/  MUFU.EX2 R9, R0 ;  /* 0x0000000000097308 */ /* 0x0003ee0000000800 */
[----:B------:R-:W-:Y:S07]  /*58a0*/  HMMA.16816.F32.BF16 R16, R4, R10, R16 ;  /* 0x0000000a0410723c */ /* 0x000fee0000041810 */
[----:B------:R-:W-:-:S02]  /*58b0*/  FADD.FTZ R4, R182, R3 ;  /* 0x00000003b6047221 */ /* 0x000fc40000010000 */
[--C-:B-1----:R-:W-:Y:S02]  /*58c0*/  FFMA.FTZ R0, R152, c[0x0][0x2d0], -R2.reuse ;  /* 0x0000b40098007a23 */ /* 0x102fe40000010802 */
[--C-:B------:R-:W-:Y:S02]  /*58d0*/  FFMA.FTZ R3, R103, c[0x0][0x2d0], -R2.reuse ;  /* 0x0000b40067037a23 */ /* 0x100fe40000010802 */
[----:B------:R-:W-:Y:S01]  /*58e0*/  FFMA.FTZ R2, R102, c[0x0][0x2d0], -R2 ;  /* 0x0000b40066027a23 */ /* 0x000fe20000010802 */
[----:B------:R-:W1:Y:S01]  /*58f0*/  MUFU.EX2 R10, R0 ;  /* 0x00000000000a7308 */ /* 0x000e620000000800 */
[----:B------:R-:W-:-:S07]  /*5900*/  FADD.FTZ R4, R180, R4 ;  /* 0x00000004b4047221 */ /* 0x000fce0000010000 */
[----:B------:R-:W-:Y:S08]  /*5910*/  MUFU.EX2 R8, R3 ;  /* 0x0000000300087308 */ /* 0x000ff00000000800 */
[----:B------:R-:W2:Y:S01]  /*5920*/  MUFU.EX2 R184, R2 ;  /* 0x0000000200b87308 */ /* 0x000ea20000000800 */
[----:B-1----:R-:W-:Y:S01]  /*5930*/  F2FP.BF16.PACK_AB R97, R10, R9 ;  /* 0x000000090a61723e */ /* 0x002fe200000010ff */
[----:B------:R-:W-:Y:S01]  /*5940*/  FADD.FTZ R0, R183, R15 ;  /* 0x0000000fb7007221 */ /* 0x000fe20000010000 */
[----:B--2---:R-:W-:-:S03]  /*5950*/  F2FP.BF16.PACK_AB R99, R184, R8 ;  /* 0x00000008b863723e */ /* 0x004fc600000010ff */
[----:B------:R-:W-:Y:S02]  /*5960*/  FADD.FTZ R2, R214, R0 ;  /* 0x00000000d6027221 */ /* 0x000fe40000010000 */
[----:B------:R-:W-:Y:S02]  /*5970*/  FADD.FTZ R0, R212, R4 ;  /* 0x00000004d4007221 */ /* 0x000fe40000010000 */
[----:B------:R-:W-:Y:S01]  /*5980*/  LDSM.16.MT88.4 R4, [R211+0x5800] ;  /* 0x00580000d304783b */ /* 0x000fe20000004200 */
        /* <DEDUP_REMOVED lines=9> */
[----:B------:R-:W-:Y:S02]  /*5a20*/  FADD.FTZ R0, R158, R0 ;  /* 0x000000009e007221 */ /* 0x000fe40000010000 */
[----:B------:R-:W-:Y:S01]  /*5a30*/  FADD.FTZ R3, R175, R2 ;  /* 0x00000002af037221 */ /* 0x000fe20000010000 */
[----:B------:R-:W-:Y:S01]  /*5a40*/  HMMA.16816.F32.BF16 R36, R96, R40, R56 ;  /* 0x000000286024723c */ /* 0x000fe20000041838 */
[----:B------:R-:W-:Y:S01]  /*5a50*/  LDSM.16.MT88.4 R56, [R171+0x3800] ;  /* 0x00380000ab38783b */ /* 0x000fe20000004200 */
[----:B------:R-:W-:-:S02]  /*5a60*/  FADD.FTZ R2, R156, R0 ;  /* 0x000000009c027221 */ /* 0x000fc40000010000 */
[----:B------:R-:W-:Y:S01]  /*5a70*/  FADD.FTZ R0, R178, R3 ;  /* 0x00000003b2007221 */ /* 0x000fe20000010000 */
[----:B------:R-:W-:Y:S01]  /*5a80*/  IADD3 R3, R154, -0x3, RZ ;  /* 0xfffffffd9a037810 */ /* 0x000fe20007ffe0ff */
[----:B------:R-:W-:Y:S02]  /*5a90*/  FADD.FTZ R2, R160, R2 ;  /* 0x00000002a0027221 */ /* 0x000fe40000010000 */
[----:B------:R-:W-:Y:S01]  /*5aa0*/  HMMA.16816.F32.BF16 R44, R96, R48, R68 ;  /* 0x00000030602c723c */ /* 0x000fe20000041844 */
[----:B------:R-:W-:Y:S01]  /*5ab0*/  ISETP.GE.AND P0, PT, R3, R187, PT ;  /* 0x000000bb0300720c */ /* 0x000fe20003f06270 */
[----:B------:R-:W-:Y:S02]  /*5ac0*/  FADD.FTZ R0, R14, R0 ;  /* 0x000000000e007221 */ /* 0x000fe40000010000 */
[----:B------:R-:W-:Y:S02]  /*5ad0*/  FADD.FTZ R2, R9, R2 ;  /* 0x0000000209027221 */ /* 0x000fe40000010000 */
[----:B------:R-:W-:-:S02]  /*5ae0*/  FADD.FTZ R0, R13, R0 ;  /* 0x000000000d007221 */ /* 0x000fc40000010000 */
[C---:B------:R-:W-:Y:S01]  /*5af0*/  HMMA.16816.F32.BF16 R40, R96.reuse, R42, R64 ;  /* 0x0000002a6028723c */ /* 0x040fe20000041840 */
[----:B------:R-:W1:Y:S01]  /*5b00*/  LDSM.16.MT88.4 R64, [R211+0x3800] ;  /* 0x00380000d340783b */ /* 0x000e620000004200 */
[----:B------:R-:W-:Y:S02]  /*5b10*/  FADD.FTZ R2, R10, R2 ;  /* 0x000000020a027221 */ /* 0x000fe40000010000 */
[----:B------:R-:W-:Y:S02]  /*5b20*/  FADD.FTZ R0, R12, R0 ;  /* 0x000000000c007221 */ /* 0x000fe40000010000 */
[----:B------:R-:W-:Y:S02]  /*5b30*/  FADD.FTZ R2, R8, R2 ;  /* 0x0000000208027221 */ /* 0x000fe40000010000 */
[----:B------:R-:W-:Y:S01]  /*5b40*/  HMMA.16816.F32.BF16 R48, R96, R50, R72 ;  /* 0x000000326030723c */ /* 0x000fe20000041848 */
[----:B------:R-:W2:Y:S01]  /*5b50*/  LDSM.16.MT88.4 R72, [R170+0x5800] ;  /* 0x00580000aa48783b */ /* 0x000ea20000004200 */
[----:B------:R-:W-:-:S02]  /*5b60*/  FADD.FTZ R179, R179, R0 ;  /* 0x00000000b3b37221 */ /* 0x000fc40000010000 */
[----:B------:R-:W-:-:S04]  /*5b70*/  FADD.FTZ R184, R184, R2 ;  /* 0x00000002b8b87221 */ /* 0x000fc80000010000 */
[C---:B------:R-:W-:Y:S08]  /*5b80*/  HMMA.16816.F32.BF16 R108, R96.reuse, R104, R108 ;  /* 0x00000068606c723c */ /* 0x040ff0000004186c */
[C---:B------:R-:W-:Y:S08]  /*5b90*/  HMMA.16816.F32.BF16 R104, R96.reuse, R106, R52 ;  /* 0x0000006a6068723c */ /* 0x040ff00000041834 */
        /* <DEDUP_REMOVED lines=8> */
[C---:B------:R-:W-:Y:S08]  /*5c20*/  HMMA.16816.F32.BF16 R52, R96.reuse, R56, R148 ;  /* 0x000000386034723c */ /* 0x040ff00000041894 */
[C---:B------:R-:W-:Y:S08]  /*5c30*/  HMMA.16816.F32.BF16 R128, R96.reuse, R130, R24 ;  /* 0x000000826080723c */ /* 0x040ff00000041818 */
[C---:B-1----:R-:W-:Y:S08]  /*5c40*/  HMMA.16816.F32.BF16 R84, R96.reuse, R88, R92 ;  /* 0x000000586054723c */ /* 0x042ff0000004185c */
[C---:B--2---:R-:W-:Y:S08]  /*5c50*/  HMMA.16816.F32.BF16 R76, R96.reuse, R80, R144 ;  /* 0x00000050604c723c */ /* 0x044ff00000041890 */
[C---:B------:R-:W-:Y:S08]  /*5c60*/  HMMA.16816.F32.BF16 R120, R96.reuse, R122, R28 ;  /* 0x0000007a6078723c */ /* 0x040ff0000004181c */
[C---:B------:R-:W-:Y:S08]  /*5c70*/  HMMA.16816.F32.BF16 R56, R96.reuse, R58, R140 ;  /* 0x0000003a6038723c */ /* 0x040ff0000004188c */
[C---:B------:R-:W-:Y:S08]  /*5c80*/  HMMA.16816.F32.BF16 R80, R96.reuse, R82, R136 ;  /* 0x000000526050723c */ /* 0x040ff00000041888 */
[C---:B------:R-:W-:Y:S08]  /*5c90*/  HMMA.16816.F32.BF16 R88, R96.reuse, R90, R32 ;  /* 0x0000005a6058723c */ /* 0x040ff00000041820 */
[C---:B------:R-:W-:Y:S08]  /*5ca0*/  HMMA.16816.F32.BF16 R92, R96.reuse, R4, R20 ;  /* 0x00000004605c723c */ /* 0x040ff00000041814 */
[----:B------:R-:W-:Y:S01]  /*5cb0*/  HMMA.16816.F32.BF16 R96, R96, R6, R16 ;  /* 0x000000066060723c */ /* 0x000fe20000041810 */
[----:B------:R-:W-:Y:S07]  /*5cc0*/  @!UPT UIADD3 URZ, URZ, URZ, URZ ;  /* 0x0000003f3f3ff290 */ /* 0x000fee000fffe03f */
[----:B------:R-:W-:Y:S11]  /*5cd0*/  @!P0 BRA `(.L_x_1585) ;  /* 0x000004e000008947 */ /* 0x000ff60003800000 */
[----:B------:R-:W-:Y:S01]  /*5ce0*/  IMAD.MOV.U32 R157, RZ, RZ, c[0x0][0x2b8] ;  /* 0x0000ae00ff9d7624 */ /* 0x000fe200078e00ff */
[----:B------:R-:W-:Y:S01]  /*5cf0*/  IADD3 R0, R154, -0x1, RZ ;  /* 0xffffffff9a007810 */ /* 0x000fe20007ffe0ff */
[----:B------:R-:W-:-:S03]  /*5d00*/  IMAD.MOV.U32 R173, RZ, RZ, RZ ;  /* 0x000000ffffad7224 */ /* 0x000fc600078e00ff */
[----:B------:R-:W-:Y:S01]  /*5d10*/  ISETP.NE.AND P1, PT, R157, 0x1, PT ;  /* 0x000000019d00780c */ /* 0x000fe20003f25270 */
[----:B------:R-:W-:-:S05]  /*5d20*/  IMAD R0, R0, 0x40, R192 ;  /* 0x0000004000007824 */ /* 0x000fca00078e02c0 */
        /* <DEDUP_REMOVED lines=9> */
[----:B------:R-:W-:Y:S01]  /*5dc0*/  IMAD.MOV R0, RZ, RZ, -R0 ;  /* 0x000000ffff007224 */ /* 0x000fe200078e0a00 */
[----:B------:R-:W-:Y:S01]  /*5dd0*/  SHF.R.S32.HI R157, RZ, 0x1f, R186 ;  /* 0x0000001fff9d7819 */ /* 0x000fe200000114ba */
[----:B------:R-:W-:Y:S01]  /*5de0*/  IMAD.SHL.U32 R18, R186, 0x2, RZ ;  /* 0x00000002ba127824 */ /* 0x000fe200078e00ff */
[----:B------:R-:W-:Y:S01]  /*5df0*/  SHF.R.S32.HI R7, RZ, 0x1f, R185 ;  /* 0x0000001fff077819 */ /* 0x000fe200000114b9 */
[----:B------:R-:W-:Y:S01]  /*5e00*/  IMAD R174, R0, c[0x0][0x2b8], R2 ;  /* 0x0000ae0000ae7a24 */ /* 0x000fe200078e0202 */
[----:B------:R-:W-:Y:S01]  /*5e10*/  SHF.R.S32.HI R6, RZ, 0x1f, R177 ;  /* 0x0000001fff067819 */ /* 0x000fe200000114b1 */
[----:B------:R-:W-:Y:S01]  /*5e20*/  IMAD.SHL.U32 R17, R185, 0x2, RZ ;  /* 0x00000002b9117824 */ /* 0x000fe200078e00ff */
[----:B------:R-:W-:Y:S01]  /*5e30*/  SHF.L.U64.HI R15, R186, 0x1, R157 ;  /* 0x00000001ba0f7819 */ /* 0x000fe2000001029d */
[----:B------:R-:W-:Y:S01]  /*5e40*/  IMAD.WIDE.U32 R2, R174, c[0x0][0x1e0], RZ ;  /* 0x00007800ae027a25 */ /* 0x000fe200078e00ff */
[----:B------:R-:W-:-:S02]  /*5e50*/  SHF.R.S32.HI R0, RZ, 0x1f, R174 ;  /* 0x0000001fff007819 */ /* 0x000fc400000114ae */
[----:B------:R-:W-:Y:S01]  /*5e60*/  SHF.L.U64.HI R14, R185, 0x1, R7 ;  /* 0x00000001b90e7819 */ /* 0x000fe20000010207 */
[C---:B------:R-:W-:Y:S01]  /*5e70*/  IMAD.SHL.U32 R16, R177.reuse, 0x2, RZ ;  /* 0x00000002b1107824 */ /* 0x040fe200078e00ff */
[----:B------:R-:W-:Y:S01]  /*5e80*/  SHF.L.U64.HI R13, R177, 0x1, R6 ;  /* 0x00000001b10d7819 */ /* 0x000fe20000010206 */
        /* <DEDUP_REMOVED lines=13> */
.L_x_1674:
[----:B------:R-:W-:Y:S05]  /*5f60*/  BRA.DIV ~URZ, `(.L_x_1587) ;  /* 0x00008a227f007947 */ /* 0x000fea000b800000 */
[----:B------:R-:W3:Y:S01]  /*5f70*/  SHFL.IDX PT, R0, R12, RZ, 0x181f ;  /* 0x00181fff0c007589 */ /* 0x000ee200000e0000 */
[----:B------:R-:W-:Y:S01]  /*5f80*/  IMAD.MOV.U32 R5, RZ, RZ, R252 ;  /* 0x000000ffff057224 */ /* 0x000fe200078e00fc */
[----:B------:R-:W-:Y:S02]  /*5f90*/  SEL R11, RZ, 0x10, P5 ;  /* 0x00000010ff0b7807 */ /* 0x000fe40002800000 */
[C---:B---3--:R-:W-:Y:S02]  /*5fa0*/  IADD3 R2, P0, R0.reuse, R16, RZ ;  /* 0x0000001000027210 */ /* 0x048fe40007f1e0ff */
[----:B------:R-:W-:-:S03]  /*5fb0*/  IADD3 R8, P1, R0, R17, RZ ;  /* 0x0000001100087210 */ /* 0x000fc60007f3e0ff */
[----:B--2---:R-:W-:Y:S01]  /*5fc0*/  IMAD.X R3, R4, 0x1, R13, P0 ;  /* 0x0000000104037824 */ /* 0x004fe200000e060d */
[----:B------:R-:W-:Y:S01]  /*5fd0*/  IADD3 R6, P0, R0, R18, RZ ;  /* 0x0000001200067210 */ /* 0x000fe20007f1e0ff */
[C---:B------:R-:W-:Y:S01]  /*5fe0*/  IMAD.X R9, R4.reuse, 0x1, R14, P1 ;  /* 0x0000000104097824 */ /* 0x040fe200008e060e */
[----:B------:R-:W2:Y:S03]  /*5ff0*/  SHFL.IDX PT, R0, R12, 0x1, 0x181f ;  /* 0x00381f000c007f89 */ /* 0x000ea600000e0000 */
[----:B------:R-:W-:Y:S01]  /*6000*/  IMAD.X R7, R4, 0x1, R15, P0 ;  /* 0x0000000104077824 */ /* 0x000fe200000e060f */
[----:B------:R-:W-:Y:S01]  /*6010*/  @!PT LDS RZ, [RZ] ;  /* 0x00000000fffff984 */ /* 0x000fe20000000800 */
[----:B------:R3:W-:Y:S04]  /*6020*/  LDGSTS.E.BYPASS.LTC128B.128 [R188+0xc100], [R2.64], !P5 ;  /* 0x0c10000002bc7fae */ /* 0x0007e8000e901d46 */
[----:B------:R3:W-:Y:S04]  /*6030*/  LDGSTS.E.BYPASS.LTC128B.128 [R188+0xe100], [R8.64], !P4 ;  /* 0x0e10000008bc7fae */ /* 0x0007e8000e101d46 */
[----:B------:R3:W-:Y:S04]  /*6040*/  LDGSTS.E.BYPASS.LTC128B.128 [R188+0x10100], [R6.64], !P6 ;  /* 0x1010000006bc7fae */ /* 0x0007e8000f101d46 */
[----:B------:R4:W1:Y:S02]  /*6050*/  SHFL.IDX PT, R4, R10, 0x1, 0x181f ;  /* 0x00381f000a047f89 */ /* 0x00086400000e0000 */
[----:B-1--4-:R-:W-:-:S02]  /*6060*/  SEL R10, RZ, 0x10, P4 ;  /* 0x00000010ff0a7807 */ /* 0x012fc40002000000 */
.L_x_1675:
[----:B--23--:R-:W-:Y:S02]  /*6070*/  IADD3 R2, -R11, 0x10, RZ ;  /* 0x000000100b027810 */ /* 0x00cfe40007ffe1ff */
[----:B------:R-:W-:-:S02]  /*6080*/  IADD3 R3, -R10, 0x10, RZ ;  /* 0x000000100a037810 */ /* 0x000fc40007ffe1ff */
[----:B------:R-:W-:-:S04]  /*6090*/  LOP3.LUT R2, R2, 0xf, RZ, 0xc0, !PT ;  /* 0x0000000f02027812 */ /* 0x000fc800078ec0ff */
[----:B------:R-:W-:Y:S02]  /*60a0*/  IADD3 R8, P1, P0, R2, R0, R16 ;  /* 0x0000000002087210 */ /* 0x000fe4000783e010 */
[----:B------:R-:W-:Y:S02]  /*60b0*/  LOP3.LUT R2, R3, 0xf, RZ, 0xc0, !PT ;  /* 0x0000000f03027812 */ /* 0x000fe400078ec0ff */
[----:B------:R-:W-:Y:S02]  /*60c0*/  IADD3 R3, -R5, 0x10, RZ ;  /* 0x0000001005037810 */ /* 0x000fe40007ffe1ff */
[----:B------:R-:W-:Y:S02]  /*60d0*/  IADD3.X R9, RZ, R4, R13, P1, P0 ;  /* 0x00000004ff097210 */ /* 0x000fe40000fe040d */
        /* <DEDUP_REMOVED lines=14> */
.L_x_1585:
[----:B------:R-:W-:Y:S05]  /*61c0*/  BSYNC B0 ;  /* 0x0000000000007941 */ /* 0x000fea0003800000 */
.L_x_1584:
[----:B------:R-:W-:Y:S01]  /*61d0*/  IADD3 R0, R154, -0x2, RZ ;  /* 0xfffffffe9a007810 */ /* 0x000fe20007ffe0ff */
[----:B------:R-:W0:Y:S03]  /*61e0*/  LDGDEPBAR ;  /* 0x00000000000079af */ /* 0x000e260000000000 */
[----:B------:R-:W-:-:S13]  /*61f0*/  ISETP.GE.AND P0, PT, R0, R187, PT ;  /* 0x000000bb0000720c */ /* 0x000fda0003f06270 */
[----:B------:R-:W-:Y:S05]  /*6200*/  @!P0 BRA `(.L_x_1588) ;  /* 0x000032d000008947 */ /* 0x000fea0003800000 */
[----:B------:R-:W-:Y:S01]  /*6210*/  MOV R175, R0 ;  /* 0x0000000000af7202 */ /* 0x000fe20000000f00 */
[----:B------:R-:W-:Y:S01]  /*6220*/  IMAD.MOV.U32 R0, RZ, RZ, R101 ;  /* 0x000000ffff007224 */ /* 0x000fe200078e0065 */
[----:B------:R-:W-:Y:S01]  /*6230*/  MOV R102, R100 ;  /* 0x0000006400667202 */ /* 0x000fe20000000f00 */
[----:B------:R-:W-:Y:S01]  /*6240*/  IMAD.MOV.U32 R161, RZ, RZ, 0x1 ;  /* 0x00000001ffa17424 */ /* 0x000fe200078e00ff */
[----:B------:R-:W-:Y:S02]  /*6250*/  MOV R176, RZ ;  /* 0x000000ff00b07202 */ /* 0x000fe40000000f00 */
.L_x_1598:
[----:B------:R-:W-:Y:S04]  /*6260*/  DEPBAR.LE SB0, 0x2 ;  /* 0x000080800000791a */ /* 0x000fe80000000000 */
[----:B------:R-:W-:Y:S01]  /*6270*/  WARPSYNC 0xffffffff ;  /* 0xffffffff00007948 */ /* 0x000fe20003800000 */
[----:B------:R-:W-:Y:S01]  /*6280*/  BAR.SYNC.DEFER_BLOCKING 0x0 ;  /* 0x0000000000007b1d */ /* 0x000fe20000010000 */
[----:B------:R-:W-:Y:S01]  /*6290*/  IMAD R160, R161, 0x6000, RZ ;  /* 0x00006000a1a07824 */ /* 0x000fe200078e02ff */
[----:B------:R-:W-:Y:S04]  /*62a0*/  ISETP.GE.AND P0, PT, R187, R175, PT ;  /* 0x000000afbb00720c */ /* 0x000fe80003f06270 */
[----:B------:R-:W-:Y:S04]  /*62b0*/  IADD3 R100, R169, R160, RZ ;  /* 0x000000a0a9647210 */ /* 0x000fe80007ffe0ff */
[----:B------:R-:W-:Y:S01]  /*62c0*/  IADD3 R103, R167, R100, RZ ;  /* 0x00000064a7677210 */ /* 0x000fe20007ffe0ff */
[----:B------:R2:W3:Y:S01]  /*62d0*/  LDSM.16.M88.4 R32, [R163] ;  /* 0x00000000a320783b */ /* 0x0004e20000000200 */
[----:B------:R-:W-:Y:S03]  /*62e0*/  BSSY B0, `(.L_x_1589) ;  /* 0x000004b000007945 */ /* 0x000fe60003800000 */
[----:B-1----:R2:W1:Y:S04]  /*62f0*/  LDSM.16.M88.4 R8, [R100] ;  /* 0x000000006408783b */ /* 0x0024680000000200 */
        /* <DEDUP_REMOVED lines=9> */
[----:B------:R-:W-:Y:S01]  /*6390*/  IMAD.SHL.U32 R29, R186, 0x2, RZ ;  /* 0x00000002ba1d7824 */ /* 0x000fe200078e00ff */
[----:B------:R-:W-:Y:S01]  /*63a0*/  SHF.R.S32.HI R2, RZ, 0x1f, R174 ;  /* 0x0000001fff027819 */ /* 0x000fe200000114ae */
[----:B------:R-:W-:Y:S01]  /*63b0*/  IMAD.SHL.U32 R28, R185, 0x2, RZ ;  /* 0x00000002b91c7824 */ /* 0x000fe200078e00ff */
[----:B------:R-:W-:Y:S01]  /*63c0*/  SHF.R.S32.HI R5, RZ, 0x1f, R173 ;  /* 0x0000001fff057819 */ /* 0x000fe200000114ad */
[----:B------:R-:W-:Y:S01]  /*63d0*/  IMAD.SHL.U32 R23, R177, 0x2, RZ ;  /* 0x00000002b1177824 */ /* 0x000fe200078e00ff */
[----:B------:R-:W-:Y:S01]  /*63e0*/  SHF.R.S32.HI R6, RZ, 0x1f, R186 ;  /* 0x0000001fff067819 */ /* 0x000fe200000114ba */
[----:B------:R-:W-:Y:S01]  /*63f0*/  IMAD R4, R2, c[0x0][0x208], RZ ;  /* 0x0000820002047a24 */ /* 0x000fe200078e02ff */
[----:B------:R-:W-:Y:S01]  /*6400*/  SHF.R.S32.HI R7, RZ, 0x1f, R185 ;  /* 0x0000001fff077819 */ /* 0x000fe200000114b9 */
[----:B------:R-:W-:Y:S01]  /*6410*/  IMAD.WIDE.U32 R2, R174, c[0x0][0x208], RZ ;  /* 0x00008200ae027a25 */ /* 0x000fe200078e00ff */
[----:B------:R-:W-:Y:S02]  /*6420*/  SHF.L.U64.HI R22, R186, 0x1, R6 ;  /* 0x00000001ba167819 */ /* 0x000fe40000010206 */
[----:B------:R-:W-:Y:S01]  /*6430*/  SHF.R.S32.HI R6, RZ, 0x1f, R177 ;  /* 0x0000001fff067819 */ /* 0x000fe200000114b1 */
[----:B------:R-:W-:Y:S01]  /*6440*/  IMAD R4, R174, c[0x0][0x20c], R4 ;  /* 0x00008300ae047a24 */ /* 0x000fe200078e0204 */
[----:B------:R-:W-:Y:S02]  /*6450*/  SHF.L.U64.HI R21, R185, 0x1, R7 ;  /* 0x00000001b9157819 */ /* 0x000fe40000010207 */
[----:B------:R-:W-:Y:S01]  /*6460*/  SHF.L.U64.HI R20, R177, 0x1, R6 ;  /* 0x00000001b1147819 */ /* 0x000fe20000010206 */
[----:B------:R-:W-:Y:S02]  /*6470*/  IMAD.IADD R3, R3, 0x1, R4 ;  /* 0x0000000103037824 */ /* 0x000fe400078e0204 */
[----:B------:R-:W-:Y:S02]  /*6480*/  IMAD R4, R5, c[0x0][0x218], RZ ;  /* 0x0000860005047a24 */ /* 0x000fe400078e02ff */
[C---:B------:R-:W-:Y:S04]  /*6490*/  IMAD.WIDE.U32 R2, R173.reuse, c[0x0][0x218], R2 ;  /* 0x00008600ad027a25 */ /* 0x040fe800078e0002 */
[----:B------:R-:W-:Y:S01]  /*64a0*/  IMAD R4, R173, c[0x0][0x21c], R4 ;  /* 0x00008700ad047a24 */ /* 0x000fe200078e0204 */
[----:B------:R-:W-:Y:S04]  /*64b0*/  IADD3 R2, P0, R196, R2, RZ ;  /* 0x00000002c4027210 */ /* 0x000fe80007f1e0ff */
[----:B------:R-:W-:Y:S02]  /*64c0*/  IADD3.X R3, R199, R3, R4, P0, !PT ;  /* 0x00000003c7037210 */ /* 0x000fe400007fe404 */
[C---:B------:R-:W-:Y:S04]  /*64d0*/  LEA R13, P0, R2.reuse, c[0x0][0x1f8], 0x1 ;  /* 0x00007e00020d7a11 */ /* 0x040fe800078008ff */
[----:B------:R-:W-:Y:S01]  /*64e0*/  LEA.HI.X R12, R2, c[0x0][0x1fc], R3, 0x1, P0 ;  /* 0x00007f00020c7a11 */ /* 0x000fe200000f0c03 */
[----:B------:R-:W-:-:S06]  /*64f0*/  BRA.DIV ~URZ, `(.L_x_1591) ;  /* 0x000086a27f007947 */ /* 0x000fcc000b800000 */
[----:B------:R2:W4:Y:S02]  /*6500*/  SHFL.IDX PT, R5, R12, RZ, 0x181f ;  /* 0x00181fff0c057589 */ /* 0x00052400000e0000 */
.L_x_1676:
[----:B------:R-:W-:-:S05]  /*6510*/  BRA.DIV ~URZ, `(.L_x_1592) ;  /* 0x000086f27f007947 */ /* 0x000fca000b800000 */
[----:B------:R-:W5:Y:S01]  /*6520*/  SHFL.IDX PT, R2, R13, RZ, 0x181f ;  /* 0x00181fff0d027589 */ /* 0x000f6200000e0000 */
[----:B------:R-:W-:Y:S01]  /*6530*/  IMAD R4, R176, 0x6000, R204 ;  /* 0x00006000b0047824 */ /* 0x000fe200078e02cc */
[----:B------:R-:W-:Y:S02]  /*6540*/  SEL R15, RZ, 0x10, P4 ;  /* 0x00000010ff0f7807 */ /* 0x000fe40002000000 */
[----:B------:R-:W-:Y:S02]  /*6550*/  SEL R14, RZ, 0x10, P6 ;  /* 0x00000010ff0e7807 */ /* 0x000fe40003000000 */
[C---:B-----5:R-:W-:Y:S05]  /*6560*/  IADD3 R6, P0, R2.reuse, R23, RZ ;  /* 0x0000001702067210 */ /* 0x060fea0007f1e0ff */
[C---:B----4-:R-:W-:Y:S05]  /*6570*/  IMAD.X R7, R5.reuse, 0x1, R20, P0 ;  /* 0x0000000105077824 */ /* 0x050fea00000e0614 */
[----:B------:R-:W-:Y:S01]  /*6580*/  @!PT LDS RZ, [RZ] ;  /* 0x00000000fffff984 */ /* 0x000fe20000000800 */
[----:B------:R-:W-:Y:S01]  /*6590*/  @!PT LDS RZ, [RZ] ;  /* 0x00000000fffff984 */ /* 0x000fe20000000800 */
[----:B------:R4:W-:Y:S02]  /*65a0*/  LDGSTS.E.BYPASS.LTC128B.128 [R4], [R6.64], !P5 ;  /* 0x0000000006047fae */ /* 0x0009e4000e901d46 */
[C---:B----4-:R-:W-:Y:S05]  /*65b0*/  IADD3 R6, P0, R2.reuse, R28, RZ ;  /* 0x0000001c02067210 */ /* 0x050fea0007f1e0ff */
[C---:B------:R-:W-:Y:S01]  /*65c0*/  IMAD.X R7, R5.reuse, 0x1, R21, P0 ;  /* 0x0000000105077824 */ /* 0x040fe200000e0615 */
[----:B------:R-:W-:Y:S04]  /*65d0*/  IADD3 R2, P0, R2, R29, RZ ;  /* 0x0000001d02027210 */ /* 0x000fe80007f1e0ff */
[----:B------:R4:W-:Y:S01]  /*65e0*/  LDGSTS.E.BYPASS.LTC128B.128 [R4+0x2000], [R6.64], !P4 ;  /* 0x0200000006047fae */ /* 0x0009e2000e101d46 */
[----:B------:R-:W-:Y:S03]  /*65f0*/  IMAD.X R3, R5, 0x1, R22, P0 ;  /* 0x0000000105037824 */ /* 0x000fe600000e0616 */
[----:B------:R2:W3:Y:S04]  /*6600*/  SHFL.IDX PT, R5, R12, 0x1, 0x181f ;  /* 0x00381f000c057f89 */ /* 0x0004e800000e0000 */
[----:B------:R5:W-:Y:S01]  /*6610*/  LDGSTS.E.BYPASS.LTC128B.128 [R4+0x4000], [R2.64], !P6 ;  /* 0x0400000002047fae */ /* 0x000be2000f101d46 */
[----:B----4-:R-:W-:Y:S03]  /*6620*/  SEL R6, RZ, 0x10, P5 ;  /* 0x00000010ff067807 */ /* 0x010fe60002800000 */
[----:B-----5:R2:W4:Y:S04]  /*6630*/  SHFL.IDX PT, R2, R13, 0x1, 0x181f ;  /* 0x00381f000d027f89 */ /* 0x02052800000e0000 */
.L_x_1677:
[C---:B---3--:R-:W-:Y:S02]  /*6640*/  IADD3 R3, -R6.reuse, 0x10, RZ ;  /* 0x0000001006037810 */ /* 0x048fe40007ffe1ff */
[----:B------:R-:W-:Y:S02]  /*6650*/  ISETP.NE.U32.AND P2, PT, R6, RZ, PT ;  /* 0x000000ff0600720c */ /* 0x000fe40003f45070 */
[----:B------:R-:W-:Y:S04]  /*6660*/  LOP3.LUT R3, R3, 0xf, RZ, 0xc0, !PT ;  /* 0x0000000f03037812 */ /* 0x000fe800078ec0ff */
[-C--:B--2-4-:R-:W-:Y:S02]  /*6670*/  IADD3 R12, P1, P0, R3, R2.reuse, R23 ;  /* 0x00000002030c7210 */ /* 0x094fe4000783e017 */
[----:B------:R-:W-:Y:S02]  /*6680*/  IADD3 R3, -R15, 0x10, RZ ;  /* 0x000000100f037810 */ /* 0x000fe40007ffe1ff */
[-C--:B------:R-:W-:Y:S02]  /*6690*/  IADD3.X R13, RZ, R5.reuse, R20, P1, P0 ;  /* 0x00000005ff0d7210 */ /* 0x080fe40000fe0414 */
[----:B------:R-:W-:Y:S03]  /*66a0*/  LOP3.LUT R3, R3, 0xf, RZ, 0xc0, !PT ;  /* 0x0000000f03037812 */ /* 0x000fe600078ec0ff */
[----:B------:R-:W-:Y:S01]  /*66b0*/  @!PT LDS RZ, [RZ] ;  /* 0x00000000fffff984 */ /* 0x000fe20000000800 */
[----:B------:R-:W-:Y:S01]  /*66c0*/  @!PT LDS RZ, [RZ] ;  /* 0x00000000fffff984 */ /* 0x000fe20000000800 */
[----:B------:R-:W-:Y:S01]  /*66d0*/  @!PT LDS RZ, [RZ] ;  /* 0x00000000fffff984 */ /* 0x000fe20000000800 */
[----:B------:R2:W-:Y:S01]  /*66e0*/  LDGSTS.E.BYPASS.LTC128B.128.ZFILL [R4+0x1000], [R12.64], P2 ;  /* 0x010000000c047fae */ /* 0x0005e20009141d46 */
[-C--:B------:R-:W-:Y:S02]  /*66f0*/  IADD3 R6, P1, P0, R3, R2.reuse, R28 ;  /* 0x0000000203067210 */ /* 0x080fe4000783e01c */
[C---:B------:R-:W-:Y:S02]  /*6700*/  IADD3 R3, -R14.reuse, 0x10, RZ ;  /* 0x000000100e037810 */ /* 0x040fe40007ffe1ff */
[-C--:B------:R-:W-:Y:S02]  /*6710*/  IADD3.X R7, RZ, R5.reuse, R21, P1, P0 ;  /* 0x00000005ff077210 */ /* 0x080fe40000fe0415 */
[----:B------:R-:W-:Y:S04]  /*6720*/  LOP3.LUT R3, R3, 0xf, RZ, 0xc0, !PT ;  /* 0x0000000f03037812 */ /* 0x000fe800078ec0ff */
[----:B------:R-:W-:Y:S04]  /*6730*/  IADD3 R2, P1, P0, R3, R2, R29 ;  /* 0x0000000203027210 */ /* 0x000fe8000783e01d */
[----:B------:R-:W-:Y:S02]  /*6740*/  IADD3.X R3, RZ, R5, R22, P1, P0 ;  /* 0x00000005ff037210 */ /* 0x000fe40000fe0416 */
[----:B------:R-:W-:Y:S02]  /*6750*/  ISETP.NE.U32.AND P1, PT, R15, RZ, PT ;  /* 0x000000ff0f00720c */ /* 0x000fe40003f25070 */
[----:B------:R-:W-:Y:S11]  /*6760*/  ISETP.NE.U32.AND P0, PT, R14, RZ, PT ;  /* 0x000000ff0e00720c */ /* 0x000ff60003f05070 */
[----:B------:R2:W-:Y:S04]  /*6770*/  LDGSTS.E.BYPASS.LTC128B.128.ZFILL [R4+0x3000], [R6.64], P1 ;  /* 0x0300000006047fae */ /* 0x0005e80008941d46 */
[----:B------:R2:W-:Y:S02]  /*6780*/  LDGSTS.E.BYPASS.LTC128B.128.ZFILL [R4+0x5000], [R2.64], P0 ;  /* 0x0500000002047fae */ /* 0x0005e40008141d46 */
.L_x_1590:
[----:B------:R-:W-:Y:S05]  /*6790*/  BSYNC B0 ;  /* 0x0000000000007941 */ /* 0x000fea0003800000 */
.L_x_1589:
[----:B------:R-:W0:Y:S01]  /*67a0*/  LDGDEPBAR ;  /* 0x00000000000079af */ /* 0x000e220000000000 */
[----:B------:R-:W-:Y:S01]  /*67b0*/  WARPSYNC 0xffffffff ;  /* 0xffffffff00007948 */ /* 0x000fe20003800000 */
[C---:B-123--:R-:W-:Y:S01]  /*67c0*/  HMMA.16816.F32.BF16 R4, R32.reuse, R8, RZ ;  /* 0x000000082004723c */ /* 0x04efe200000418ff */
[----:B------:R-:W-:Y:S02]  /*67d0*/  IMAD.MOV.U32 R2, RZ, RZ, 0x40 ;  /* 0x00000040ff027424 */ /* 0x000fe400078e00ff */
[----:B------:R-:W-:Y:S01]  /*67e0*/  LOP3.LUT P0, RZ, R162, 0x4, RZ, 0xc0, !PT ;  /* 0x00000004a2ff7812 */ /* 0x000fe2000780c0ff */
[C-C-:B------:R-:W-:Y:S03]  /*67f0*/  IMAD.IADD R3, R167.reuse, 0x1, R100.reuse ;  /* 0x00000001a7037824 */ /* 0x140fe600078e0264 */
[----:B------:R-:W-:Y:S01]  /*6800*/  SEL R2, R2, 0xffffffc0, !P0 ;  /* 0xffffffc002027807 */ /* 0x000fe20004000000 */
[C---:B------:R-:W-:Y:S01]  /*6810*/  HMMA.16816.F32.BF16 R8, R32.reuse, R10, RZ ;  /* 0x0000000a2008723c */ /* 0x040fe200000418ff */
[----:B------:R-:W-:Y:S03]  /*6820*/  ISETP.GE.AND P0, PT, R176, 0x1, PT ;  /* 0x00000001b000780c */ /* 0x000fe60003f06270 */
[C---:B------:R-:W-:Y:S04]  /*6830*/  IMAD.IADD R101, R2.reuse, 0x1, R100 ;  /* 0x0000000102657824 */ /* 0x040fe800078e0264 */
        /* <DEDUP_REMOVED lines=12> */
[----:B------:R-:W-:Y:S07]  /*6900*/  LDSM.16.M88.4 R148, [R101+0x1000] ;  /* 0x001000006594783b */ /* 0x000fee0000000200 */
[C---:B------:R-:W-:Y:S08]  /*6910*/  HMMA.16816.F32.BF16 R20, R140.reuse, R152, R20 ;  /* 0x000000988c14723c */ /* 0x040ff00000041814 */
[C---:B------:R-:W-:Y:S01]  /*6920*/  HMMA.16816.F32.BF16 R24, R140.reuse, R154, R24 ;  /* 0x0000009a8c18723c */ /* 0x040fe20000041818 */
[----:B------:R-:W-:Y:S07]  /*6930*/  LDSM.16.M88.4 R152, [R3+0x5800] ;  /* 0x005800000398783b */ /* 0x000fee0000000200 */
[C---:B------:R-:W-:Y:S07]  /*6940*/  HMMA.16816.F32.BF16 R28, R140.reuse, R156, R28 ;  /* 0x0000009c8c1c723c */ /* 0x040fee000004181c */
[----:B------:R-:W-:Y:S01]  /*6950*/  IMAD.IADD R156, R2, 0x1, R103 ;  /* 0x00000001029c7824 */ /* 0x000fe200078e0267 */
[----:B------:R-:W-:Y:S01]  /*6960*/  HMMA.16816.F32.BF16 R32, R140, R158, R32 ;  /* 0x0000009e8c20723c */ /* 0x000fe20000041820 */
[----:B------:R-:W2:Y:S03]  /*6970*/  LDSM.16.M88.4 R140, [R101+0x800] ;  /* 0x00080000658c783b */ /* 0x000ea60000000200 */
[----:B------:R-:W-:Y:S04]  /*6980*/  IADD3 R2, R167, R100, R2 ;  /* 0x00000064a7027210 */ /* 0x000fe80007ffe002 */
[C---:B-1----:R-:W-:Y:S08]  /*6990*/  HMMA.16816.F32.BF16 R4, R136.reuse, R144, R4 ;  /* 0x000000908804723c */ /* 0x042ff00000041804 */
[C---:B------:R-:W-:Y:S01]  /*69a0*/  HMMA.16816.F32.BF16 R8, R136.reuse, R146, R8 ;  /* 0x000000928808723c */ /* 0x040fe20000041808 */
[----:B------:R-:W1:Y:S07]  /*69b0*/  LDSM.16.M88.4 R144, [R101+0x1800] ;  /* 0x001800006590783b */ /* 0x000e6e0000000200 */
[C---:B--2---:R-:W-:Y:S08]  /*69c0*/  HMMA.16816.F32.BF16 R12, R136.reuse, R140, R12 ;  /* 0x0000008c880c723c */ /* 0x044ff0000004180c */
[C---:B------:R-:W-:Y:S01]  /*69d0*/  HMMA.16816.F32.BF16 R16, R136.reuse, R142, R16 ;  /* 0x0000008e8810723c */ /* 0x040fe20000041810 */
[----:B------:R-:W-:Y:S07]  /*69e0*/  LDSM.16.M88.4 R140, [R165] ;  /* 0x00000000a58c783b */ /* 0x000fee0000000200 */
[C---:B------:R-:W-:Y:S08]  /*69f0*/  HMMA.16816.F32.BF16 R20, R136.reuse, R148, R20 ;  /* 0x000000948814723c */ /* 0x040ff00000041814 */
[C---:B------:R-:W-:Y:S01]  /*6a00*/  HMMA.16816.F32.BF16 R24, R136.reuse, R150, R24 ;  /* 0x000000968818723c */ /* 0x040fe20000041818 */
[----:B------:R-:W2:Y:S07]  /*6a10*/  LDSM.16.M88.4 R148, [R156] ;  /* 0x000000009c94783b */ /* 0x000eae0000000200 */
[C---:B-1----:R-:W-:Y:S08]  /*6a20*/  HMMA.16816.F32.BF16 R28, R136.reuse, R144, R28 ;  /* 0x00000090881c723c */ /* 0x042ff0000004181c */
[----:B------:R-:W-:Y:S01]  /*6a30*/  HMMA.16816.F32.BF16 R32, R136, R146, R32 ;  /* 0x000000928820723c */ /* 0x000fe20000041820 */
[----:B------:R-:W1:Y:S08]  /*6a40*/  LDSM.16.M88.4 R136, [R156+0x800] ;  /* 0x000800009c88783b */ /* 0x000e700000000200 */
[----:B------:R-:W3:Y:S01]  /*6a50*/  LDSM.16.M88.4 R144, [R156+0x1000] ;  /* 0x001000009c90783b */ /* 0x000ee20000000200 */
[C---:B--2---:R-:W-:Y:S08]  /*6a60*/  HMMA.16816.F32.BF16 R4, R140.reuse, R148, R4 ;  /* 0x000000948c04723c */ /* 0x044ff00000041804 */
[C---:B------:R-:W-:Y:S01]  /*6a70*/  HMMA.16816.F32.BF16 R8, R140.reuse, R150, R8 ;  /* 0x000000968c08723c */ /* 0x040fe20000041808 */
[----:B------:R-:W-:Y:S07]  /*6a80*/  LDSM.16.M88.4 R148, [R163+0x4000] ;  /* 0x00400000a394783b */ /* 0x000fee0000000200 */
[C---:B-1----:R-:W-:Y:S08]  /*6a90*/  HMMA.16816.F32.BF16 R12, R140.reuse, R136, R12 ;  /* 0x000000888c0c723c */ /* 0x042ff0000004180c */
[C---:B------:R-:W-:Y:S01]  /*6aa0*/  HMMA.16816.F32.BF16 R16, R140.reuse, R138, R16 ;  /* 0x0000008a8c10723c */ /* 0x040fe20000041810 */
[----:B------:R-:W1:Y:S07]  /*6ab0*/  LDSM.16.M88.4 R136, [R156+0x1800] ;  /* 0x001800009c88783b */ /* 0x000e6e0000000200 */
[C---:B---3--:R-:W-:Y:S08]  /*6ac0*/  HMMA.16816.F32.BF16 R20, R140.reuse, R144, R20 ;  /* 0x000000908c14723c */ /* 0x048ff00000041814 */
[C---:B------:R-:W-:Y:S01]  /*6ad0*/  HMMA.16816.F32.BF16 R24, R140.reuse, R146, R24 ;  /* 0x000000928c18723c */ /* 0x040fe20000041818 */
[----:B------:R-:W2:Y:S07]  /*6ae0*/  LDSM.16.M88.4 R144, [R100+0x2000] ;  /* 0x002000006490783b */ /* 0x000eae0000000200 */
[C---:B-1----:R-:W-:Y:S08]  /*6af0*/  HMMA.16816.F32.BF16 R28, R140.reuse, R136, R28 ;  /* 0x000000888c1c723c */ /* 0x042ff0000004181c */
[----:B------:R-:W-:Y:S01]  /*6b00*/  HMMA.16816.F32.BF16 R32, R140, R138, R32 ;  /* 0x0000008a8c20723c */ /* 0x000fe20000041820 */
[----:B------:R-:W1:Y:S07]  /*6b10*/  LDSM.16.M88.4 R136, [R100+0x2800] ;  /* 0x002800006488783b */ /* 0x000e6e0000000200 */
[C---:B--2---:R-:W-:Y:S01]  /*6b20*/  HMMA.16816.F32.BF16 R4, R148.reuse, R144, R4 ;  /* 0x000000909404723c */ /* 0x044fe20000041804 */
[----:B------:R-:W2:Y:S07]  /*6b30*/  LDSM.16.M88.4 R140, [R100+0x3000] ;  /* 0x00300000648c783b */ /* 0x000eae0000000200 */
[C---:B------:R-:W-:Y:S01]  /*6b40*/  HMMA.16816.F32.BF16 R8, R148.reuse, R146, R8 ;  /* 0x000000929408723c */ /* 0x040fe20000041808 */
[----:B------:R-:W3:Y:S07]  /*6b50*/  LDSM.16.M88.4 R144, [R100+0x3800] ;  /* 0x003800006490783b */ /* 0x000eee0000000200 */
[C---:B-1----:R-:W-:Y:S08]  /*6b60*/  HMMA.16816.F32.BF16 R12, R148.reuse, R136, R12 ;  /* 0x00000088940c723c */ /* 0x042ff0000004180c */
        /* <DEDUP_REMOVED lines=12> */
[C---:B--2---:R-:W-:Y:S08]  /*6c30*/  HMMA.16816.F32.BF16 R12, R136.reuse, R144, R12 ;  /* 0x00000090880c723c */ /* 0x044ff0000004180c */
[C---:B------:R-:W-:Y:S01]  /*6c40*/  HMMA.16816.F32.BF16 R16, R136.reuse, R146, R16 ;  /* 0x000000928810723c */ /* 0x040fe20000041810 */
[----:B------:R-:W-:Y:S07]  /*6c50*/  LDSM.16.M88.4 R144, [R101+0x2000] ;  /* 0x002000006590783b */ /* 0x000fee0000000200 */
[C---:B-1----:R-:W-:Y:S08]  /*6c60*/  HMMA.16816.F32.BF16 R20, R136.reuse, R140, R20 ;  /* 0x0000008c8814723c */ /* 0x042ff00000041814 */
[C---:B------:R-:W-:Y:S01]  /*6c70*/  HMMA.16816.F32.BF16 R24, R136.reuse, R142, R24 ;  /* 0x0000008e8818723c */ /* 0x040fe20000041818 */
[----:B------:R-:W1:Y:S07]  /*6c80*/  LDSM.16.M88.4 R140, [R166+0x4000] ;  /* 0x00400000a68c783b */ /* 0x000e6e0000000200 */
[C---:B------:R-:W-:Y:S08]  /*6c90*/  HMMA.16816.F32.BF16 R28, R136.reuse, R148, R28 ;  /* 0x00000094881c723c */ /* 0x040ff0000004181c */
        /* <DEDUP_REMOVED lines=28> */
[----:B------:R-:W3:Y:S01]  /*6e60*/  LDSM.16.M88.4 R148, [R100+0x5000] ;  /* 0x005000006494783b */ /* 0x000ee20000000200 */
[C---:B-1----:R-:W-:Y:S08]  /*6e70*/  HMMA.16816.F32.BF16 R4, R140.reuse, R144, R4 ;  /* 0x000000908c04723c */ /* 0x042ff00000041804 */
[C---:B------:R-:W-:Y:S01]  /*6e80*/  HMMA.16816.F32.BF16 R8, R140.reuse, R146, R8 ;  /* 0x000000928c08723c */ /* 0x040fe20000041808 */
[----:B------:R-:W1:Y:S07]  /*6e90*/  LDSM.16.M88.4 R144, [R100+0x5800] ;  /* 0x005800006490783b */ /* 0x000e6e0000000200 */
[C---:B--2---:R-:W-:Y:S08]  /*6ea0*/  HMMA.16816.F32.BF16 R12, R140.reuse, R136, R12 ;  /* 0x000000888c0c723c */ /* 0x044ff0000004180c */
[C---:B------:R-:W-:Y:S01]  /*6eb0*/  HMMA.16816.F32.BF16 R16, R140.reuse, R138, R16 ;  /* 0x0000008a8c10723c */ /* 0x040fe20000041810 */
[----:B------:R-:W-:Y:S07]  /*6ec0*/  LDSM.16.M88.4 R136, [R164+0x8000] ;  /* 0x00800000a488783b */ /* 0x000fee0000000200 */
[C---:B---3--:R-:W-:Y:S08]  /*6ed0*/  HMMA.16816.F32.BF16 R20, R140.reuse, R148, R20 ;  /* 0x000000948c14723c */ /* 0x048ff00000041814 */
[C---:B------:R-:W-:Y:S01]  /*6ee0*/  HMMA.16816.F32.BF16 R24, R140.reuse, R150, R24 ;  /* 0x000000968c18723c */ /* 0x040fe20000041818 */
[----:B------:R-:W2:Y:S07]  /*6ef0*/  LDSM.16.M88.4 R148, [R103+0x4000] ;  /* 0x004000006794783b */ /* 0x000eae0000000200 */
        /* <DEDUP_REMOVED lines=9> */
[----:B------:R-:W-:Y:S07]  /*6f90*/  LDSM.16.M88.4 R140, [R166+0x8000] ;  /* 0x00800000a68c783b */ /* 0x000fee0000000200 */
[C---:B---3--:R-:W-:Y:S08]  /*6fa0*/  HMMA.16816.F32.BF16 R20, R136.reuse, R144, R20 ;  /* 0x000000908814723c */ /* 0x048ff00000041814 */
        /* <DEDUP_REMOVED lines=13> */
[C---:B------:R-:W-:Y:S01]  /*7080*/  HMMA.16816.F32.BF16 R24, R140.reuse, R138, R24 ;  /* 0x0000008a8c18723c */ /* 0x040fe20000041818 */
[----:B------:R-:W2:Y:S07]  /*7090*/  LDSM.16.M88.4 R136, [R2+0x4800] ;  /* 0x004800000288783b */ /* 0x000eae0000000200 */
[C---:B-1----:R-:W-:Y:S08]  /*70a0*/  HMMA.16816.F32.BF16 R28, R140.reuse, R144, R28 ;  /* 0x000000908c1c723c */ /* 0x042ff0000004181c */
[----:B------:R-:W-:Y:S08]  /*70b0*/  HMMA.16816.F32.BF16 R32, R140, R146, R32 ;  /* 0x000000928c20723c */ /* 0x000ff00000041820 */
[C---:B---3--:R-:W-:Y:S08]  /*70c0*/  HMMA.16816.F32.BF16 R4, R148.reuse, R152, R4 ;  /* 0x000000989404723c */ /* 0x048ff00000041804 */
[C---:B------:R-:W-:Y:S08]  /*70d0*/  HMMA.16816.F32.BF16 R8, R148.reuse, R154, R8 ;  /* 0x0000009a9408723c */ /* 0x040ff00000041808 */
[C---:B--2---:R-:W-:Y:S08]  /*70e0*/  HMMA.16816.F32.BF16 R12, R148.reuse, R136, R12 ;  /* 0x00000088940c723c */ /* 0x044ff0000004180c */
[----:B------:R-:W-:Y:S01]  /*70f0*/  FMUL.FTZ R3, R4, c[0x0][0x320] ;  /* 0x0000c80004037a20 */ /* 0x000fe20000410000 */
[C---:B------:R-:W-:Y:S03]  /*7100*/  HMMA.16816.F32.BF16 R16, R148.reuse, R138, R16 ;  /* 0x0000008a9410723c */ /* 0x040fe60000041810 */
[----:B------:R1:W-:Y:S04]  /*7110*/  MUFU.TANH R143, R3 ;  /* 0x00000003008f7308 */ /* 0x0003e80000002400 */
[----:B------:R-:W-:Y:S02]  /*7120*/  FMUL.FTZ R9, R9, c[0x0][0x320] ;  /* 0x0000c80009097a20 */ /* 0x000fe40000410000 */
[----:B------:R-:W-:Y:S04]  /*7130*/  FMUL.FTZ R11, R11, c[0x0][0x320] ;  /* 0x0000c8000b0b7a20 */ /* 0x000fe80000410000 */
[----:B------:R-:W-:Y:S10]  /*7140*/  MUFU.TANH R142, R9 ;  /* 0x00000009008e7308 */ /* 0x000ff40000002400 */
[----:B------:R-:W-:Y:S01]  /*7150*/  MUFU.TANH R152, R11 ;  /* 0x0000000b00987308 */ /* 0x000fe20000002400 */
[----:B-1----:R-:W-:Y:S09]  /*7160*/  FMUL.FTZ R3, R6, c[0x0][0x320] ;  /* 0x0000c80006037a20 */ /* 0x002ff20000410000 */
[----:B------:R1:W2:Y:S02]  /*7170*/  MUFU.TANH R154, R3 ;  /* 0x00000003009a7308 */ /* 0x0002a40000002400 */
[----:B-1----:R-:W-:Y:S08]  /*7180*/  FMUL.FTZ R3, R5, c[0x0][0x320] ;  /* 0x0000c80005037a20 */ /* 0x002ff00000410000 */
[----:B------:R1:W-:Y:S02]  /*7190*/  MUFU.TANH R147, R3 ;  /* 0x0000000300937308 */ /* 0x0003e40000002400 */
[----:B-1----:R-:W-:Y:S02]  /*71a0*/  FMUL.FTZ R3, R7, c[0x0][0x320] ;  /* 0x0000c80007037a20 */ /* 0x002fe40000410000 */
[----:B------:R-:W1:Y:S06]  /*71b0*/  LDSM.16.M88.4 R4, [R2+0x5000] ;  /* 0x005000000204783b */ /* 0x000e6c0000000200 */
[----:B------:R3:W4:Y:S02]  /*71c0*/  MUFU.TANH R155, R3 ;  /* 0x00000003009b7308 */ /* 0x0007240000002400 */
[----:B---3--:R-:W-:Y:S08]  /*71d0*/  FMUL.FTZ R3, R8, c[0x0][0x320] ;  /* 0x0000c80008037a20 */ /* 0x008ff00000410000 */
[----:B------:R3:W-:Y:S01]  /*71e0*/  MUFU.TANH R146, R3 ;  /* 0x0000000300927308 */ /* 0x0007e20000002400 */
[C---:B-1----:R-:W-:Y:S07]  /*71f0*/  HMMA.16816.F32.BF16 R20, R148.reuse, R4, R20 ;  /* 0x000000049414723c */ /* 0x042fee0000041814 */
[----:B------:R-:W-:Y:S01]  /*7200*/  FMUL.FTZ R4, R17, c[0x0][0x320] ;  /* 0x0000c80011047a20 */ /* 0x000fe20000410000 */
[C---:B------:R-:W-:Y:S03]  /*7210*/  HMMA.16816.F32.BF16 R24, R148.reuse, R6, R24 ;  /* 0x000000069418723c */ /* 0x040fe60000041818 */
[----:B------:R-:W-:Y:S01]  /*7220*/  MUFU.TANH R100, R4 ;  /* 0x0000000400647308 */ /* 0x000fe20000002400 */
[----:B---3--:R-:W-:Y:S02]  /*7230*/  FMUL.FTZ R3, R10, c[0x0][0x320] ;  /* 0x0000c8000a037a20 */ /* 0x008fe40000410000 */
[----:B------:R1:W3:Y:S07]  /*7240*/  LDSM.16.M88.4 R8, [R2+0x5800] ;  /* 0x005800000208783b */ /* 0x0002ee0000000200 */
[----:B------:R5:W2:Y:S01]  /*7250*/  MUFU.TANH R153, R3 ;  /* 0x0000000300997308 */ /* 0x000aa20000002400 */
[----:B-1----:R-:W-:Y:S09]  /*7260*/  FMUL.FTZ R2, R18, c[0x0][0x320] ;  /* 0x0000c80012027a20 */ /* 0x002ff20000410000 */
[----:B------:R1:W-:Y:S01]  /*7270*/  MUFU.TANH R141, R2 ;  /* 0x00000002008d7308 */ /* 0x0003e20000002400 */
[----:B-----5:R-:W-:Y:S09]  /*7280*/  FMUL.FTZ R3, R12, c[0x0][0x320] ;  /* 0x0000c8000c037a20 */ /* 0x020ff20000410000 */
[----:B------:R5:W-:Y:S01]  /*7290*/  MUFU.TANH R139, R3 ;  /* 0x00000003008b7308 */ /* 0x000be20000002400 */
[C---:B---3--:R-:W-:Y:S08]  /*72a0*/  HMMA.16816.F32.BF16 R28, R148.reuse, R8, R28 ;  /* 0x00000008941c723c */ /* 0x048ff0000004181c */
[----:B------:R-:W-:Y:S04]  /*72b0*/  HMMA.16816.F32.BF16 R32, R148, R10, R32 ;  /* 0x0000000a9420723c */ /* 0x000fe80000041820 */
[----:B-1----:R-:W-:Y:S04]  /*72c0*/  FMUL.FTZ R2, R19, c[0x0][0x320] ;  /* 0x0000c80013027a20 */ /* 0x002fe80000410000 */
[----:B------:R1:W-:Y:S01]  /*72d0*/  MUFU.TANH R140, R2 ;  /* 0x00000002008c7308 */ /* 0x0003e20000002400 */
[----:B-----5:R-:W-:Y:S07]  /*72e0*/  FMUL.FTZ R3, R14, c[0x0][0x320] ;  /* 0x0000c8000e037a20 */ /* 0x020fee0000410000 */
[----:B------:R-:W-:Y:S02]  /*72f0*/  FMUL.FTZ R4, R31, c[0x0][0x320] ;  /* 0x0000c8001f047a20 */ /* 0x000fe40000410000 */
[----:B------:R3:W5:Y:S06]  /*7300*/  MUFU.TANH R145, R3 ;  /* 0x0000000300917308 */ /* 0x00076c0000002400 */
[----:B------:R-:W-:Y:S02]  /*7310*/  FMUL.FTZ R7, R32, c[0x0][0x320] ;  /* 0x0000c80020077a20 */ /* 0x000fe40000410000 */
[----:B------:R-:W-:Y:S02]  /*7320*/  FMUL.FTZ R6, R33, c[0x0][0x320] ;  /* 0x0000c80021067a20 */ /* 0x000fe40000410000 */
[----:B------:R2:W-:Y:S01]  /*7330*/  MUFU.TANH R12, R4 ;  /* 0x00000004000c7308 */ /* 0x0005e20000002400 */
[----:B-1----:R-:W-:Y:S09]  /*7340*/  FMUL.FTZ R2, R22, c[0x0][0x320] ;  /* 0x0000c80016027a20 */ /* 0x002ff20000410000 */
[----:B------:R1:W-:Y:S01]  /*7350*/  MUFU.TANH R137, R2 ;  /* 0x0000000200897308 */ /* 0x0003e20000002400 */
[----:B---3--:R-:W-:Y:S09]  /*7360*/  FMUL.FTZ R3, R13, c[0x0][0x320] ;  /* 0x0000c8000d037a20 */ /* 0x008ff20000410000 */
[----:B------:R3:W-:Y:S01]  /*7370*/  MUFU.TANH R138, R3 ;  /* 0x00000003008a7308 */ /* 0x0007e20000002400 */
[----:B--2---:R-:W-:Y:S09]  /*7380*/  FMUL.FTZ R4, R34, c[0x0][0x320] ;  /* 0x0000c80022047a20 */ /* 0x004ff20000410000 */
[----:B------:R2:W-:Y:S01]  /*7390*/  MUFU.TANH R11, R4 ;  /* 0x00000004000b7308 */ /* 0x0005e20000002400 */
[----:B-1----:R-:W-:Y:S09]  /*73a0*/  FMUL.FTZ R2, R21, c[0x0][0x320] ;  /* 0x0000c80015027a20 */ /* 0x002ff20000410000 */
[----:B------:R1:W-:Y:S01]  /*73b0*/  MUFU.TANH R17, R2 ;  /* 0x0000000200117308 */ /* 0x0003e20000002400 */
[----:B---3--:R-:W-:Y:S09]  /*73c0*/  FMUL.FTZ R3, R15, c[0x0][0x320] ;  /* 0x0000c8000f037a20 */ /* 0x008ff20000410000 */
[----:B------:R3:W3:Y:S01]  /*73d0*/  MUFU.TANH R144, R3 ;  /* 0x0000000300907308 */ /* 0x0006e20000002400 */
[----:B--2---:R-:W-:Y:S09]  /*73e0*/  FMUL.FTZ R4, R35, c[0x0][0x320] ;  /* 0x0000c80023047a20 */ /* 0x004ff20000410000 */
[----:B------:R-:W-:Y:S01]  /*73f0*/  MUFU.TANH R7, R7 ;  /* 0x0000000700077308 */ /* 0x000fe20000002400 */
[----:B-1----:R-:W-:Y:S09]  /*7400*/  FMUL.FTZ R2, R23, c[0x0][0x320] ;  /* 0x0000c80017027a20 */ /* 0x002ff20000410000 */
[----:B------:R1:W2:Y:S01]  /*7410*/  MUFU.TANH R103, R2 ;  /* 0x0000000200677308 */ /* 0x0002a20000002400 */
[----:B---3--:R-:W-:Y:S09]  /*7420*/  FMUL.FTZ R3, R16, c[0x0][0x320] ;  /* 0x0000c80010037a20 */ /* 0x008ff20000410000 */
[----:B------:R3:W-:Y:S10]  /*7430*/  MUFU.TANH R136, R3 ;  /* 0x0000000300887308 */ /* 0x0007f40000002400 */
[----:B------:R2:W-:Y:S01]  /*7440*/  MUFU.TANH R9, R4 ;  /* 0x0000000400097308 */ /* 0x0005e20000002400 */
[----:B-1----:R-:W-:Y:S09]  /*7450*/  FMUL.FTZ R2, R24, c[0x0][0x320] ;  /* 0x0000c80018027a20 */ /* 0x002ff20000410000 */
[----:B------:R1:W-:Y:S01]  /*7460*/  MUFU.TANH R15, R2 ;  /* 0x00000002000f7308 */ /* 0x0003e20000002400 */
[----:B---3--:R-:W-:Y:S09]  /*7470*/  FMUL.FTZ R3, R20, c[0x0][0x320] ;  /* 0x0000c80014037a20 */ /* 0x008ff20000410000 */
[----:B------:R3:W-:Y:S01]  /*7480*/  MUFU.TANH R19, R3 ;  /* 0x0000000300137308 */ /* 0x0007e20000002400 */
[----:B--2---:R-:W-:Y:S04]  /*7490*/  IADD3 R4, R176, 0x1, RZ ;  /* 0x00000001b0047810 */ /* 0x004fe80007ffe0ff */
[----:B------:R-:W-:Y:S05]  /*74a0*/  SEL R176, R4, RZ, !P0 ;  /* 0x000000ff04b07207 */ /* 0x000fea0004000000 */
[----:B------:R-:W-:Y:S01]  /*74b0*/  MUFU.TANH R6, R6 ;  /* 0x0000000600067308 */ /* 0x000fe20000002400 */
[----:B-1----:R-:W-:Y:S09]  /*74c0*/  FMUL.FTZ R2, R26, c[0x0][0x320] ;  /* 0x0000c8001a027a20 */ /* 0x002ff20000410000 */
[----:B------:R1:W2:Y:S01]  /*74d0*/  MUFU.TANH R20, R2 ;  /* 0x0000000200147308 */ /* 0x0002a20000002400 */
[----:B---3--:R-:W-:Y:S09]  /*74e0*/  FMUL.FTZ R3, R25, c[0x0][0x320] ;  /* 0x0000c80019037a20 */ /* 0x008ff20000410000 */
[----:B------:R3:W-:Y:S01]  /*74f0*/  MUFU.TANH R14, R3 ;  /* 0x00000003000e7308 */ /* 0x0007e20000002400 */
[----:B-1----:R-:W-:Y:S09]  /*7500*/  FMUL.FTZ R2, R27, c[0x0][0x320] ;  /* 0x0000c8001b027a20 */ /* 0x002ff20000410000 */
[----:B------:R1:W1:Y:S01]  /*7510*/  MUFU.TANH R18, R2 ;  /* 0x0000000200127308 */ /* 0x0002620000002400 */
[----:B---3--:R-:W-:Y:S04]  /*7520*/  FMNMX.FTZ R3, R154, R102, !PT ;  /* 0x000000669a037209 */ /* 0x008fe80007810000 */
[----:B----4-:R-:W-:Y:S04]  /*7530*/  FMNMX.FTZ R3, R155, R3, !PT ;  /* 0x000000039b037209 */ /* 0x010fe80007810000 */
[----:B------:R-:W-:Y:S04]  /*7540*/  FMNMX.FTZ R3, R153, R3, !PT ;  /* 0x0000000399037209 */ /* 0x000fe80007810000 */
[----:B------:R-:W-:Y:S04]  /*7550*/  FMNMX.FTZ R3, R152, R3, !PT ;  /* 0x0000000398037209 */ /* 0x000fe80007810000 */
[----:B-----5:R-:W-:Y:S01]  /*7560*/  FMNMX.FTZ R3, R145, R3, !PT ;  /* 0x0000000391037209 */ /* 0x020fe20007810000 */
[----:B-1----:R-:W-:Y:S03]  /*7570*/  FMUL.FTZ R2, R28, c[0x0][0x320] ;  /* 0x0000c8001c027a20 */ /* 0x002fe60000410000 */
[----:B------:R-:W-:Y:S01]  /*7580*/  FMNMX.FTZ R3, R144, R3, !PT ;  /* 0x0000000390037209 */ /* 0x000fe20007810000 */
[----:B------:R1:W-:Y:S03]  /*7590*/  MUFU.TANH R10, R2 ;  /* 0x00000002000a7308 */ /* 0x0003e60000002400 */
[----:B------:R-:W-:Y:S04]  /*75a0*/  FMNMX.FTZ R3, R141, R3, !PT ;  /* 0x000000038d037209 */ /* 0x000fe80007810000 */
[----:B------:R-:W-:Y:S04]  /*75b0*/  FMNMX.FTZ R3, R140, R3, !PT ;  /* 0x000000038c037209 */ /* 0x000fe80007810000 */
[----:B------:R-:W-:Y:S04]  /*75c0*/  FMNMX.FTZ R3, R137, R3, !PT ;  /* 0x0000000389037209 */ /* 0x000fe80007810000 */
[----:B------:R-:W-:Y:S04]  /*75d0*/  FMNMX.FTZ R3, R103, R3, !PT ;  /* 0x0000000367037209 */ /* 0x000fe80007810000 */
[----:B--2---:R-:W-:Y:S04]  /*75e0*/  FMNMX.FTZ R3, R20, R3, !PT ;  /* 0x0000000314037209 */ /* 0x004fe80007810000 */
[----:B------:R-:W-:Y:S01]  /*75f0*/  FMNMX.FTZ R3, R18, R3, !PT ;  /* 0x0000000312037209 */ /* 0x000fe20007810000 */
[----:B-1----:R-:W-:Y:S04]  /*7600*/  FMUL.FTZ R2, R30, c[0x0][0x320] ;  /* 0x0000c8001e027a20 */ /* 0x002fe80000410000 */
[----:B------:R-:W1:Y:S02]  /*7610*/  MUFU.TANH R13, R2 ;  /* 0x00000002000d7308 */ /* 0x000e640000002400 */
[----:B-1----:R-:W-:Y:S01]  /*7620*/  FMNMX.FTZ R3, R13, R3, !PT ;  /* 0x000000030d037209 */ /* 0x002fe20007810000 */
[----:B------:R-:W-:Y:S03]  /*7630*/  FMUL.FTZ R2, R29, c[0x0][0x320] ;  /* 0x0000c8001d027a20 */ /* 0x000fe60000410000 */
[----:B------:R-:W-:Y:S04]  /*7640*/  FMNMX.FTZ R3, R12, R3, !PT ;  /* 0x000000030c037209 */ /* 0x000fe80007810000 */
[----:B------:R1:W2:Y:S01]  /*7650*/  MUFU.TANH R8, R2 ;  /* 0x0000000200087308 */ /* 0x0002a20000002400 */
[----:B------:R-:W-:Y:S04]  /*7660*/  FMNMX.FTZ R3, R11, R3, !PT ;  /* 0x000000030b037209 */ /* 0x000fe80007810000 */
[----:B------:R-:W-:Y:S02]  /*7670*/  FMNMX.FTZ R5, R9, R3, !PT ;  /* 0x0000000309057209 */ /* 0x000fe40007810000 */
[----:B-1----:R-:W-:Y:S04]  /*7680*/  FMNMX.FTZ R2, R143, R0, !PT ;  /* 0x000000008f027209 */ /* 0x002fe80007810000 */
        /* <DEDUP_REMOVED lines=12> */
[----:B--2---:R-:W-:Y:S04]  /*7750*/  FMNMX.FTZ R2, R8, R2, !PT ;  /* 0x0000000208027209 */ /* 0x004fe80007810000 */
[----:B------:R-:W-:Y:S04]  /*7760*/  FMNMX.FTZ R2, R7, R2, !PT ;  /* 0x0000000207027209 */ /* 0x000fe80007810000 */
[----:B------:R-:W-:Y:S01]  /*7770*/  FMNMX.FTZ R4, R6, R2, !PT ;  /* 0x0000000206047209 */ /* 0x000fe20007810000 */
[----:B------:R-:W-:-:S05]  /*7780*/  BRA.DIV ~URZ, `(.L_x_1593) ;  /* 0x000076a27f007947 */ /* 0x000fca000b800000 */
[----:B------:R1:W2:Y:S02]  /*7790*/  SHFL.BFLY PT, R2, R4, 0x2, 0x1f ;  /* 0x0c401f0004027f89 */ /* 0x0002a400000e0000 */
.L_x_1678:
[----:B--2---:R-:W-:Y:S01]  /*77a0*/  FMNMX.FTZ R2, R4, R2, !PT ;  /* 0x0000000204027209 */ /* 0x004fe20007810000 */
[----:B------:R-:W-:Y:S04]  /*77b0*/  DEPBAR.LE SB0, 0x2 ;  /* 0x000080800000791a */ /* 0x000fe80000000000 */
[----:B------:R-:W2:Y:S01]  /*77c0*/  SHFL.BFLY PT, R3, R2, 0x1, 0x1f ;  /* 0x0c201f0002037f89 */ /* 0x000ea200000e0000 */
[----:B------:R-:W-:Y:S07]  /*77d0*/  BSSY B0, `(.L_x_1594) ;  /* 0x00001c6000007945 */ /* 0x000fee0003800000 */
[----:B------:R-:W-:Y:S01]  /*77e0*/  BAR.SYNC.DEFER_BLOCKING 0x0 ;  /* 0x0000000000007b1d */ /* 0x000fe20000010000 */
[----:B--2---:R-:W-:Y:S05]  /*77f0*/  FMNMX.FTZ R101, R2, R3, !PT ;  /* 0x0000000302657209 */ /* 0x004fea0007810000 */
[C---:B------:R-:W-:Y:S02]  /*7800*/  FMUL.FTZ R3, R101.reuse, c[0x0][0x2d0] ;  /* 0x0000b40065037a20 */ /* 0x040fe40000410000 */
[----:B------:R-:W-:Y:S02]  /*7810*/  FADD.FTZ R0, -R101, R0 ;  /* 0x0000000065007221 */ /* 0x000fe40000010100 */
[--C-:B------:R-:W-:Y:S02]  /*7820*/  FFMA.FTZ R16, R143, c[0x0][0x2d0], -R3.reuse ;  /* 0x0000b4008f107a23 */ /* 0x100fe40000010803 */
[----:B------:R-:W-:Y:S02]  /*7830*/  FMUL.FTZ R0, R0, c[0x0][0x2d0] ;  /* 0x0000b40000007a20 */ /* 0x000fe40000410000 */
[--C-:B------:R-:W-:Y:S02]  /*7840*/  FFMA.FTZ R182, R7, c[0x0][0x2d0], -R3.reuse ;  /* 0x0000b40007b67a23 */ /* 0x100fe40000010803 */
[--C-:B-1----:R-:W-:Y:S01]  /*7850*/  FFMA.FTZ R4, R147, c[0x0][0x2d0], -R3.reuse ;  /* 0x0000b40093047a23 */ /* 0x102fe20000010803 */
        /* <DEDUP_REMOVED lines=15> */
[----:B------:R-:W-:Y:S02]  /*7950*/  FFMA.FTZ R181, R6, c[0x0][0x2d0], -R3 ;  /* 0x0000b40006b57a23 */ /* 0x000fe40000010803 */
[C---:B-1----:R-:W-:Y:S02]  /*7960*/  FMUL.FTZ R32, R2.reuse, R104 ;  /* 0x0000006802207220 */ /* 0x042fe40000410000 */
[C---:B------:R-:W-:Y:S01]  /*7970*/  FMUL.FTZ R33, R2.reuse, R105 ;  /* 0x0000006902217220 */ /* 0x040fe20000410000 */
[----:B------:R-:W1:Y:S01]  /*7980*/  MUFU.EX2 R3, R4 ;  /* 0x0000000400037308 */ /* 0x000e620000000800 */
[C---:B------:R-:W-:Y:S02]  /*7990*/  FMUL.FTZ R17, R2.reuse, R121 ;  /* 0x0000007902117220 */ /* 0x040fe40000410000 */
[C---:B------:R-:W-:Y:S02]  /*79a0*/  FMUL.FTZ R25, R2.reuse, R113 ;  /* 0x0000007102197220 */ /* 0x040fe40000410000 */
[C---:B--2---:R-:W-:Y:S02]  /*79b0*/  FFMA.FTZ R0, R2.reuse, R179, R7 ;  /* 0x000000b302007223 */ /* 0x044fe40000010007 */
[C---:B------:R-:W-:Y:S02]  /*79c0*/  FMUL.FTZ R16, R2.reuse, R120 ;  /* 0x0000007802107220 */ /* 0x040fe40000410000 */
[C---:B------:R-:W-:Y:S01]  /*79d0*/  FMUL.FTZ R28, R2.reuse, R108 ;  /* 0x0000006c021c7220 */ /* 0x040fe20000410000 */
[----:B------:R-:W-:Y:S01]  /*79e0*/  MUFU.EX2 R14, R23 ;  /* 0x00000017000e7308 */ /* 0x000fe20000000800 */
[C---:B------:R-:W-:Y:S02]  /*79f0*/  FMUL.FTZ R29, R2.reuse, R109 ;  /* 0x0000006d021d7220 */ /* 0x040fe40000410000 */
[C---:B------:R-:W-:Y:S02]  /*7a00*/  FMUL.FTZ R36, R2.reuse, R36 ;  /* 0x0000002402247220 */ /* 0x040fe40000410000 */
[C---:B---3--:R-:W-:Y:S02]  /*7a10*/  FMUL.FTZ R24, R2.reuse, R112 ;  /* 0x0000007002187220 */ /* 0x048fe40000410000 */
[C---:B------:R-:W-:Y:S02]  /*7a20*/  FMUL.FTZ R37, R2.reuse, R37 ;  /* 0x0000002502257220 */ /* 0x040fe40000410000 */
[C---:B------:R-:W-:Y:S01]  /*7a30*/  FMUL.FTZ R40, R2.reuse, R40 ;  /* 0x0000002802287220 */ /* 0x040fe20000410000 */
[----:B------:R-:W2:Y:S01]  /*7a40*/  MUFU.EX2 R8, R22 ;  /* 0x0000001600087308 */ /* 0x000ea20000000800 */
[C---:B------:R-:W-:Y:S02]  /*7a50*/  FMUL.FTZ R41, R2.reuse, R41 ;  /* 0x0000002902297220 */ /* 0x040fe40000410000 */
[C---:B------:R-:W-:Y:S01]  /*7a60*/  FMUL.FTZ R44, R2.reuse, R44 ;  /* 0x0000002c022c7220 */ /* 0x040fe20000410000 */
[C---:B-1----:R-:W-:Y:S01]  /*7a70*/  F2FP.BF16.PACK_AB R136, R3.reuse, R7 ;  /* 0x000000070388723e */ /* 0x042fe200000010ff */
[----:B------:R-:W-:Y:S02]  /*7a80*/  FADD.FTZ R6, R3, R0 ;  /* 0x0000000003067221 */ /* 0x000fe40000010000 */
[----:B------:R-:W1:Y:S01]  /*7a90*/  SHFL.BFLY PT, R0, R5, 0x2, 0x1f ;  /* 0x0c401f0005007f89 */ /* 0x000e6200000e0000 */
[C---:B------:R-:W-:Y:S02]  /*7aa0*/  FMUL.FTZ R45, R2.reuse, R45 ;  /* 0x0000002d022d7220 */ /* 0x040fe40000410000 */
[----:B------:R3:W4:Y:S01]  /*7ab0*/  MUFU.EX2 R22, R21 ;  /* 0x0000001500167308 */ /* 0x0007220000000800 */
        /* <DEDUP_REMOVED lines=8> */
[----:B--2---:R-:W-:Y:S01]  /*7b40*/  F2FP.BF16.PACK_AB R138, R8, R14 ;  /* 0x0000000e088a723e */ /* 0x004fe200000010ff */
[C---:B------:R-:W-:Y:S02]  /*7b50*/  FMUL.FTZ R61, R2.reuse, R61 ;  /* 0x0000003d023d7220 */ /* 0x040fe40000410000 */
[C---:B------:R-:W-:Y:S02]  /*7b60*/  FMUL.FTZ R64, R2.reuse, R64 ;  /* 0x0000004002407220 */ /* 0x040fe40000410000 */
[C---:B------:R-:W-:Y:S01]  /*7b70*/  FMUL.FTZ R65, R2.reuse, R65 ;  /* 0x0000004102417220 */ /* 0x040fe20000410000 */
[----:B------:R-:W-:Y:S01]  /*7b80*/  MUFU.EX2 R113, R159 ;  /* 0x0000009f00717308 */ /* 0x000fe20000000800 */
[----:B-1----:R-:W-:Y:S01]  /*7b90*/  FMNMX.FTZ R0, R5, R0, !PT ;  /* 0x0000000005007209 */ /* 0x002fe20007810000 */
[C---:B------:R-:W-:Y:S02]  /*7ba0*/  FMUL.FTZ R68, R2.reuse, R68 ;  /* 0x0000004402447220 */ /* 0x040fe40000410000 */
[C---:B---3--:R-:W-:Y:S01]  /*7bb0*/  FMUL.FTZ R21, R2.reuse, R117 ;  /* 0x0000007502157220 */ /* 0x048fe20000410000 */
[----:B----4-:R-:W-:Y:S01]  /*7bc0*/  F2FP.BF16.PACK_AB R108, R19, R22 ;  /* 0x00000016136c723e */ /* 0x010fe200000010ff */
[----:B------:R-:W1:Y:S01]  /*7bd0*/  SHFL.BFLY PT, R3, R0, 0x1, 0x1f ;  /* 0x0c201f0000037f89 */ /* 0x000e6200000e0000 */
        /* <DEDUP_REMOVED lines=13> */
[----:B------:R-:W-:Y:S01]  /*7cb0*/  FMUL.FTZ R92, R2, R92 ;  /* 0x0000005c025c7220 */ /* 0x000fe20000410000 */
[----:B-1----:R-:W-:Y:S01]  /*7cc0*/  FMNMX.FTZ R100, R0, R3, !PT ;  /* 0x0000000300647209 */ /* 0x002fe20007810000 */
[C---:B------:R-:W-:Y:S02]  /*7cd0*/  FMUL.FTZ R93, R2.reuse, R93 ;  /* 0x0000005d025d7220 */ /* 0x040fe40000410000 */
[----:B------:R-:W-:Y:S02]  /*7ce0*/  FMUL.FTZ R96, R2, R96 ;  /* 0x0000006002607220 */ /* 0x000fe40000410000 */
[C---:B------:R-:W-:Y:S02]  /*7cf0*/  FMUL.FTZ R3, R100.reuse, c[0x0][0x2d0] ;  /* 0x0000b40064037a20 */ /* 0x040fe40000410000 */
[----:B------:R-:W-:Y:S02]  /*7d00*/  FADD.FTZ R0, -R100, R102 ;  /* 0x0000006664007221 */ /* 0x000fe40000010100 */
[--C-:B------:R-:W-:Y:S02]  /*7d10*/  FFMA.FTZ R4, R154, c[0x0][0x2d0], -R3.reuse ;  /* 0x0000b4009a047a23 */ /* 0x100fe40000010803 */
[--C-:B------:R-:W-:Y:S02]  /*7d20*/  FFMA.FTZ R5, R155, c[0x0][0x2d0], -R3.reuse ;  /* 0x0000b4009b057a23 */ /* 0x100fe40000010803 */
[--C-:B------:R-:W-:Y:S01]  /*7d30*/  FFMA.FTZ R179, R11, c[0x0][0x2d0], -R3.reuse ;  /* 0x0000b4000bb37a23 */ /* 0x100fe20000010803 */
[----:B------:R1:W-:Y:S01]  /*7d40*/  MUFU.EX2 R15, R4 ;  /* 0x00000004000f7308 */ /* 0x0003e20000000800 */
[----:B------:R-:W-:Y:S02]  /*7d50*/  FMUL.FTZ R0, R0, c[0x0][0x2d0] ;  /* 0x0000b40000007a20 */ /* 0x000fe40000410000 */
        /* <DEDUP_REMOVED lines=14> */
[----:B------:R-:W-:Y:S02]  /*7e40*/  FFMA.FTZ R155, R12, c[0x0][0x2d0], -R3 ;  /* 0x0000b4000c9b7a23 */ /* 0x000fe40000010803 */
[----:B------:R-:W-:Y:S01]  /*7e50*/  FADD.FTZ R3, R14, R6 ;  /* 0x000000060e037221 */ /* 0x000fe20000010000 */
[----:B------:R-:W-:Y:S01]  /*7e60*/  MUFU.EX2 R121, R145 ;  /* 0x0000009100797308 */ /* 0x000fe20000000800 */
[C---:B------:R-:W-:Y:S02]  /*7e70*/  FMUL.FTZ R9, R2.reuse, R129 ;  /* 0x0000008102097220 */ /* 0x040fe40000410000 */
[C---:B-1----:R-:W-:Y:S01]  /*7e80*/  FMUL.FTZ R4, R2.reuse, R132 ;  /* 0x0000008402047220 */ /* 0x042fe20000410000 */
[C---:B--2---:R-:W-:Y:S01]  /*7e90*/  F2FP.BF16.PACK_AB R137, R11.reuse, R15 ;  /* 0x0000000f0b89723e */ /* 0x044fe200000010ff */
[C---:B------:R-:W-:Y:S02]  /*7ea0*/  FMUL.FTZ R5, R2.reuse, R133 ;  /* 0x0000008502057220 */ /* 0x040fe40000410000 */
[C---:B------:R-:W-:Y:S02]  /*7eb0*/  FMUL.FTZ R12, R2.reuse, R124 ;  /* 0x0000007c020c7220 */ /* 0x040fe40000410000 */
[C---:B------:R-:W-:Y:S01]  /*7ec0*/  FMUL.FTZ R13, R2.reuse, R125 ;  /* 0x0000007d020d7220 */ /* 0x040fe20000410000 */
[----:B------:R-:W-:Y:S01]  /*7ed0*/  MUFU.EX2 R124, R146 ;  /* 0x00000092007c7308 */ /* 0x000fe20000000800 */
[C---:B------:R-:W-:Y:S02]  /*7ee0*/  FMUL.FTZ R20, R2.reuse, R116 ;  /* 0x0000007402147220 */ /* 0x040fe40000410000 */
[----:B------:R-:W-:Y:S02]  /*7ef0*/  FMUL.FTZ R97, R2, R97 ;  /* 0x0000006102617220 */ /* 0x000fe40000410000 */
[----:B------:R-:W-:Y:S02]  /*7f00*/  FADD.FTZ R3, R8, R3 ;  /* 0x0000000308037221 */ /* 0x000fe40000010000 */
[----:B------:R-:W-:Y:S01]  /*7f10*/  FMUL.FTZ R8, R2, R128 ;  /* 0x0000008002087220 */ /* 0x000fe20000410000 */
[----:B------:R-:W-:Y:S01]  /*7f20*/  IADD3 R2, R170, R160, RZ ;  /* 0x000000a0aa027210 */ /* 0x000fe20007ffe0ff */
[C---:B---3--:R-:W-:Y:S01]  /*7f30*/  FMUL.FTZ R34, R0.reuse, R106 ;  /* 0x0000006a00227220 */ /* 0x048fe20000410000 */
[----:B------:R1:W-:Y:S01]  /*7f40*/  MUFU.EX2 R128, R10 ;  /* 0x0000000a00807308 */ /* 0x0003e20000000800 */
[----:B------:R-:W-:Y:S01]  /*7f50*/  FMUL.FTZ R35, R0, R107 ;  /* 0x0000006b00237220 */ /* 0x000fe20000410000 */
[----:B------:R-:W-:Y:S01]  /*7f60*/  IADD3 R102, R168, R2, RZ ;  /* 0x00000002a8667210 */ /* 0x000fe20007ffe0ff */
[----:B------:R-:W2:Y:S01]  /*7f70*/  LDSM.16.MT88.4 R140, [R2] ;  /* 0x00000000028c783b */ /* 0x000ea20000004200 */
[C---:B------:R-:W-:Y:S02]  /*7f80*/  FFMA.FTZ R6, R0.reuse, R184, R15 ;  /* 0x000000b800067223 */ /* 0x040fe4000001000f */
[C---:B------:R-:W-:Y:S02]  /*7f90*/  FMUL.FTZ R14, R0.reuse, R126 ;  /* 0x0000007e000e7220 */ /* 0x040fe40000410000 */
[----:B------:R-:W-:Y:S02]  /*7fa0*/  FADD.FTZ R120, R11, R6 ;  /* 0x000000060b787221 */ /* 0x000fe40000010000 */
[----:B------:R-:W3:Y:S01]  /*7fb0*/  MUFU.EX2 R125, R7 ;  /* 0x00000007007d7308 */ /* 0x000ee20000000800 */
[----:B------:R-:W4:Y:S01]  /*7fc0*/  LDSM.16.MT88.4 R104, [R102] ;  /* 0x000000006668783b */ /* 0x000f220000004200 */
[C---:B------:R-:W-:Y:S02]  /*7fd0*/  FMUL.FTZ R6, R0.reuse, R134 ;  /* 0x0000008600067220 */ /* 0x040fe40000410000 */
[C---:B------:R-:W-:Y:S02]  /*7fe0*/  FMUL.FTZ R11, R0.reuse, R131 ;  /* 0x00000083000b7220 */ /* 0x040fe40000410000 */
[----:B------:R-:W-:Y:S02]  /*7ff0*/  FMUL.FTZ R15, R0, R127 ;  /* 0x0000007f000f7220 */ /* 0x000fe40000410000 */
[----:B------:R-:W-:Y:S02]  /*8000*/  FADD.FTZ R3, R22, R3 ;  /* 0x0000000316037221 */ /* 0x000fe40000010000 */
[C---:B------:R-:W-:Y:S01]  /*8010*/  FMUL.FTZ R18, R0.reuse, R122 ;  /* 0x0000007a00127220 */ /* 0x040fe20000410000 */
[----:B------:R-:W-:Y:S01]  /*8020*/  MUFU.EX2 R116, R156 ;  /* 0x0000009c00747308 */ /* 0x000fe20000000800 */
[----:B------:R-:W-:Y:S02]  /*8030*/  FADD.FTZ R103, R19, R3 ;  /* 0x0000000313677221 */ /* 0x000fe40000010000 */
[C---:B-1----:R-:W-:Y:S02]  /*8040*/  FMUL.FTZ R10, R0.reuse, R130 ;  /* 0x00000082000a7220 */ /* 0x042fe40000410000 */
[C---:B------:R-:W-:Y:S02]  /*8050*/  FMUL.FTZ R19, R0.reuse, R123 ;  /* 0x0000007b00137220 */ /* 0x040fe40000410000 */
[C---:B------:R-:W-:Y:S02]  /*8060*/  FMUL.FTZ R26, R0.reuse, R114 ;  /* 0x00000072001a7220 */ /* 0x040fe40000410000 */
[C---:B------:R-:W-:Y:S01]  /*8070*/  FMUL.FTZ R27, R0.reuse, R115 ;  /* 0x00000073001b7220 */ /* 0x040fe20000410000 */
[----:B------:R-:W-:Y:S01]  /*8080*/  MUFU.EX2 R122, R144 ;  /* 0x00000090007a7308 */ /* 0x000fe20000000800 */
[----:B------:R-:W-:Y:S01]  /*8090*/  FMUL.FTZ R22, R0, R118 ;  /* 0x0000007600167220 */ /* 0x000fe20000410000 */
[----:B---3--:R-:W-:Y:S01]  /*80a0*/  F2FP.BF16.PACK_AB R139, R128, R125 ;  /* 0x0000007d808b723e */ /* 0x008fe200000010ff */
[C---:B------:R-:W-:Y:S02]  /*80b0*/  FMUL.FTZ R7, R0.reuse, R135 ;  /* 0x0000008700077220 */ /* 0x040fe40000410000 */
[----:B------:R-:W-:Y:S02]  /*80c0*/  FADD.FTZ R120, R125, R120 ;  /* 0x000000787d787221 */ /* 0x000fe40000010000 */
[C---:B------:R-:W-:Y:S02]  /*80d0*/  FMUL.FTZ R23, R0.reuse, R119 ;  /* 0x0000007700177220 */ /* 0x040fe40000410000 */
[C---:B------:R-:W-:Y:S01]  /*80e0*/  FMUL.FTZ R30, R0.reuse, R110 ;  /* 0x0000006e001e7220 */ /* 0x040fe20000410000 */
[----:B------:R-:W-:Y:S01]  /*80f0*/  MUFU.EX2 R146, R151 ;  /* 0x0000009700927308 */ /* 0x000fe20000000800 */
[C---:B--2---:R-:W-:Y:S05]  /*8100*/  HMMA.16816.F32.BF16 R4, R136.reuse, R140, R4 ;  /* 0x0000008c8804723c */ /* 0x044fea0000041804 */
[C---:B------:R-:W-:Y:S02]  /*8110*/  FMUL.FTZ R31, R0.reuse, R111 ;  /* 0x0000006f001f7220 */ /* 0x040fe40000410000 */
[C---:B------:R-:W-:Y:S01]  /*8120*/  FMUL.FTZ R38, R0.reuse, R38 ;  /* 0x0000002600267220 */ /* 0x040fe20000410000 */
[C---:B------:R-:W-:Y:S01]  /*8130*/  HMMA.16816.F32.BF16 R8, R136.reuse, R142, R8 ;  /* 0x0000008e8808723c */ /* 0x040fe20000041808 */
[----:B------:R-:W-:Y:S03]  /*8140*/  MUFU.EX2 R110, R148 ;  /* 0x00000094006e7308 */ /* 0x000fe60000000800 */
[C---:B------:R-:W-:Y:S02]  /*8150*/  FMUL.FTZ R39, R0.reuse, R39 ;  /* 0x0000002700277220 */ /* 0x040fe40000410000 */
[C---:B------:R-:W-:Y:S02]  /*8160*/  FMUL.FTZ R42, R0.reuse, R42 ;  /* 0x0000002a002a7220 */ /* 0x040fe40000410000 */
[C---:B----4-:R-:W-:Y:S03]  /*8170*/  HMMA.16816.F32.BF16 R12, R136.reuse, R104, R12 ;  /* 0x00000068880c723c */ /* 0x050fe6000004180c */
[----:B------:R-:W1:Y:S01]  /*8180*/  MUFU.EX2 R148, R147 ;  /* 0x0000009300947308 */ /* 0x000e620000000800 */
[C---:B------:R-:W-:Y:S02]  /*8190*/  FMUL.FTZ R43, R0.reuse, R43 ;  /* 0x0000002b002b7220 */ /* 0x040fe40000410000 */
[C---:B------:R-:W-:Y:S02]  /*81a0*/  FMUL.FTZ R46, R0.reuse, R46 ;  /* 0x0000002e002e7220 */ /* 0x040fe40000410000 */
[C---:B------:R-:W-:Y:S04]  /*81b0*/  HMMA.16816.F32.BF16 R16, R136.reuse, R106, R16 ;  /* 0x0000006a8810723c */ /* 0x040fe80000041810 */
[C---:B------:R-:W-:Y:S01]  /*81c0*/  FMUL.FTZ R47, R0.reuse, R47 ;  /* 0x0000002f002f7220 */ /* 0x040fe20000410000 */
[----:B------:R-:W-:Y:S01]  /*81d0*/  MUFU.EX2 R147, R150 ;  /* 0x0000009600937308 */ /* 0x000fe20000000800 */
[C---:B------:R-:W-:Y:S02]  /*81e0*/  FMUL.FTZ R50, R0.reuse, R50 ;  /* 0x0000003200327220 */ /* 0x040fe40000410000 */
[C---:B------:R-:W-:Y:S04]  /*81f0*/  FMUL.FTZ R51, R0.reuse, R51 ;  /* 0x0000003300337220 */ /* 0x040fe80000410000 */
        /* <DEDUP_REMOVED lines=30> */
[----:B------:R-:W-:Y:S01]  /*83e0*/  IADD3 R0, R171, R160, RZ ;  /* 0x000000a0ab007210 */ /* 0x000fe20007ffe0ff */
[----:B------:R-:W-:Y:S03]  /*83f0*/  FADD.FTZ R103, R109, R103 ;  /* 0x000000676d677221 */ /* 0x000fe60000010000 */
[----:B------:R-:W-:Y:S01]  /*8400*/  IADD3 R3, R168, R0, RZ ;  /* 0x00000000a8037210 */ /* 0x000fe20007ffe0ff */
[----:B------:R-:W2:Y:S01]  /*8410*/  LDSM.16.MT88.4 R104, [R0] ;  /* 0x000000000068783b */ /* 0x000ea20000004200 */
[C---:B------:R-:W-:Y:S01]  /*8420*/  FADD.FTZ R103, R110.reuse, R103 ;  /* 0x000000676e677221 */ /* 0x040fe20000010000 */
[----:B------:R-:W-:Y:S01]  /*8430*/  F2FP.BF16.PACK_AB R110, R110, R109 ;  /* 0x0000006d6e6e723e */ /* 0x000fe200000010ff */
[----:B------:R-:W-:Y:S01]  /*8440*/  MUFU.EX2 R143, R154 ;  /* 0x0000009a008f7308 */ /* 0x000fe20000000800 */
[----:B------:R-:W-:Y:S01]  /*8450*/  F2FP.BF16.PACK_AB R109, R122, R121 ;  /* 0x000000797a6d723e */ /* 0x000fe200000010ff */
[----:B------:R-:W-:Y:S04]  /*8460*/  FADD.FTZ R103, R113, R103 ;  /* 0x0000006771677221 */ /* 0x000fe80000010000 */
[----:B------:R-:W-:Y:S04]  /*8470*/  FADD.FTZ R103, R112, R103 ;  /* 0x0000006770677221 */ /* 0x000fe80000010000 */
[----:B------:R-:W-:Y:S01]  /*8480*/  FADD.FTZ R103, R117, R103 ;  /* 0x0000006775677221 */ /* 0x000fe20000010000 */
[----:B------:R-:W3:Y:S03]  /*8490*/  MUFU.EX2 R142, R155 ;  /* 0x0000009b008e7308 */ /* 0x000ee60000000800 */
[----:B------:R-:W-:Y:S04]  /*84a0*/  FADD.FTZ R103, R116, R103 ;  /* 0x0000006774677221 */ /* 0x000fe80000010000 */
[----:B-1----:R-:W-:Y:S03]  /*84b0*/  FADD.FTZ R103, R119, R103 ;  /* 0x0000006777677221 */ /* 0x002fe60000010000 */
[----:B------:R-:W1:Y:S01]  /*84c0*/  MUFU.EX2 R140, R183 ;  /* 0x000000b7008c7308 */ /* 0x000e620000000800 */
[C---:B--2---:R-:W-:Y:S08]  /*84d0*/  HMMA.16816.F32.BF16 R20, R136.reuse, R104, R20 ;  /* 0x000000688814723c */ /* 0x044ff00000041814 */
        /* <DEDUP_REMOVED lines=27> */
[----:B------:R-:W-:Y:S01]  /*8690*/  HMMA.16816.F32.BF16 R96, R136, R106, R96 ;  /* 0x0000006a8860723c */ /* 0x000fe20000041860 */
[----:B------:R-:W2:Y:S06]  /*86a0*/  LDSM.16.MT88.4 R104, [R2+0x800] ;  /* 0x000800000268783b */ /* 0x000eac0000004200 */
[----:B---3--:R-:W-:Y:S02]  /*86b0*/  F2FP.BF16.PACK_AB R137, R142, R143 ;  /* 0x0000008f8e89723e */ /* 0x008fe400000010ff */
[----:B-1----:R-:W-:Y:S01]  /*86c0*/  F2FP.BF16.PACK_AB R139, R140, R141 ;  /* 0x0000008d8c8b723e */ /* 0x002fe200000010ff */
        /* <DEDUP_REMOVED lines=36> */
[----:B------:R-:W1:Y:S03]  /*8910*/  LDSM.16.MT88.4 R108, [R2+0x1000] ;  /* 0x00100000026c783b */ /* 0x000e660000004200 */
[----:B------:R-:W-:Y:S03]  /*8920*/  F2FP.BF16.PACK_AB R105, R147, R146 ;  /* 0x000000929369723e */ /* 0x000fe600000010ff */
[----:B------:R-:W-:Y:S02]  /*8930*/  F2FP.BF16.PACK_AB R106, R116, R117 ;  /* 0x00000075746a723e */ /* 0x000fe400000010ff */
[----:B------:R-:W2:Y:S01]  /*8940*/  LDSM.16.MT88.4 R112, [R102+0x1000] ;  /* 0x001000006670783b */ /* 0x000ea20000004200 */
[----:B------:R-:W3:Y:S02]  /*8950*/  MUFU.EX2 R116, R180 ;  /* 0x000000b400747308 */ /* 0x000ee40000000800 */
[----:B------:R-:W-:Y:S08]  /*8960*/  F2FP.BF16.PACK_AB R107, R145, R144 ;  /* 0x00000090916b723e */ /* 0x000ff000000010ff */
[----:B------:R-:W4:Y:S01]  /*8970*/  MUFU.EX2 R117, R181 ;  /* 0x000000b500757308 */ /* 0x000f220000000800 */
[C---:B---3--:R-:W-:Y:S01]  /*8980*/  FADD.FTZ R103, R116.reuse, R103 ;  /* 0x0000006774677221 */ /* 0x048fe20000010000 */
[----:B------:R-:W-:Y:S03]  /*8990*/  F2FP.BF16.PACK_AB R136, R116, R119 ;  /* 0x000000777488723e */ /* 0x000fe600000010ff */
[----:B------:R-:W-:Y:S01]  /*89a0*/  FADD.FTZ R103, R118, R103 ;  /* 0x0000006776677221 */ /* 0x000fe20000010000 */
[C---:B-1----:R-:W-:Y:S05]  /*89b0*/  HMMA.16816.F32.BF16 R4, R104.reuse, R108, R4 ;  /* 0x0000006c6804723c */ /* 0x042fea0000041804 */
[C---:B----4-:R-:W-:Y:S01]  /*89c0*/  FADD.FTZ R179, R117.reuse, R103 ;  /* 0x0000006775b37221 */ /* 0x050fe20000010000 */
[----:B------:R-:W-:Y:S02]  /*89d0*/  F2FP.BF16.PACK_AB R138, R117, R118 ;  /* 0x00000076758a723e */ /* 0x000fe400000010ff */
        /* <DEDUP_REMOVED lines=29> */
[C---:B-1----:R-:W-:Y:S07]  /*8bb0*/  HMMA.16816.F32.BF16 R84, R104.reuse, R108, R84 ;  /* 0x0000006c6854723c */ /* 0x042fee0000041854 */
[----:B------:R-:W-:Y:S01]  /*8bc0*/  FADD.FTZ R108, R128, R120 ;  /* 0x00000078806c7221 */ /* 0x000fe20000010000 */
[C---:B------:R-:W-:Y:S01]  /*8bd0*/  HMMA.16816.F32.BF16 R88, R104.reuse, R110, R88 ;  /* 0x0000006e6858723c */ /* 0x040fe20000041858 */
[----:B------:R-:W1:Y:S03]  /*8be0*/  LDSM.16.MT88.4 R128, [R2+0x1800] ;  /* 0x001800000280783b */ /* 0x000e660000004200 */
[----:B------:R-:W-:Y:S04]  /*8bf0*/  FADD.FTZ R108, R121, R108 ;  /* 0x0000006c796c7221 */ /* 0x000fe80000010000 */
[C---:B--2---:R-:W-:Y:S04]  /*8c00*/  HMMA.16816.F32.BF16 R92, R104.reuse, R112, R92 ;  /* 0x00000070685c723c */ /* 0x044fe8000004185c */
[----:B------:R-:W-:Y:S02]  /*8c10*/  FADD.FTZ R108, R122, R108 ;  /* 0x0000006c7a6c7221 */ /* 0x000fe40000010000 */
[----:B------:R-:W2:Y:S02]  /*8c20*/  LDSM.16.MT88.4 R120, [R102+0x1800] ;  /* 0x001800006678783b */ /* 0x000ea40000004200 */
[----:B------:R-:W-:Y:S04]  /*8c30*/  HMMA.16816.F32.BF16 R96, R104, R114, R96 ;  /* 0x000000726860723c */ /* 0x000fe80000041860 */
[----:B------:R-:W-:Y:S02]  /*8c40*/  FADD.FTZ R103, R124, R108 ;  /* 0x0000006c7c677221 */ /* 0x000fe40000010000 */
[----:B------:R-:W3:Y:S08]  /*8c50*/  LDSM.16.MT88.4 R108, [R0+0x1800] ;  /* 0x00180000006c783b */ /* 0x000ef00000004200 */
[----:B------:R-:W4:Y:S01]  /*8c60*/  LDSM.16.MT88.4 R104, [R3+0x1800] ;  /* 0x001800000368783b */ /* 0x000f220000004200 */
[C---:B-1----:R-:W-:Y:S07]  /*8c70*/  HMMA.16816.F32.BF16 R132, R136.reuse, R128, R4 ;  /* 0x000000808884723c */ /* 0x042fee0000041804 */
[----:B------:R-:W1:Y:S01]  /*8c80*/  LDSM.16.MT88.4 R4, [R2+0x3800] ;  /* 0x003800000204783b */ /* 0x000e620000004200 */
[C---:B------:R-:W-:Y:S07]  /*8c90*/  HMMA.16816.F32.BF16 R128, R136.reuse, R130, R8 ;  /* 0x000000828880723c */ /* 0x040fee0000041808 */
[----:B------:R-:W5:Y:S01]  /*8ca0*/  LDSM.16.MT88.4 R8, [R102+0x3800] ;  /* 0x003800006608783b */ /* 0x000f620000004200 */
[C---:B--2---:R-:W-:Y:S07]  /*8cb0*/  HMMA.16816.F32.BF16 R124, R136.reuse, R120, R12 ;  /* 0x00000078887c723c */ /* 0x044fee000004180c */
[----:B------:R-:W2:Y:S01]  /*8cc0*/  LDSM.16.MT88.4 R12, [R0+0x3800] ;  /* 0x00380000000c783b */ /* 0x000ea20000004200 */
[C---:B------:R-:W-:Y:S07]  /*8cd0*/  HMMA.16816.F32.BF16 R120, R136.reuse, R122, R16 ;  /* 0x0000007a8878723c */ /* 0x040fee0000041810 */
[----:B------:R-:W-:Y:S01]  /*8ce0*/  LDSM.16.MT88.4 R16, [R102+0x5800] ;  /* 0x005800006610783b */ /* 0x000fe20000004200 */
[C---:B---3--:R-:W-:Y:S07]  /*8cf0*/  HMMA.16816.F32.BF16 R116, R136.reuse, R108, R20 ;  /* 0x0000006c8874723c */ /* 0x048fee0000041814 */
[----:B------:R3:W-:Y:S01]  /*8d00*/  LDSM.16.MT88.4 R20, [R0+0x5800] ;  /* 0x005800000014783b */ /* 0x0007e20000004200 */
[C---:B------:R-:W-:Y:S08]  /*8d10*/  HMMA.16816.F32.BF16 R112, R136.reuse, R110, R24 ;  /* 0x0000006e8870723c */ /* 0x040ff00000041818 */
[C---:B----4-:R-:W-:Y:S08]  /*8d20*/  HMMA.16816.F32.BF16 R108, R136.reuse, R104, R28 ;  /* 0x00000068886c723c */ /* 0x050ff0000004181c */
[C---:B------:R-:W-:Y:S04]  /*8d30*/  HMMA.16816.F32.BF16 R104, R136.reuse, R106, R32 ;  /* 0x0000006a8868723c */ /* 0x040fe80000041820 */
[----:B---3--:R-:W-:Y:S04]  /*8d40*/  FADD.FTZ R0, R148, R103 ;  /* 0x0000006794007221 */ /* 0x008fe80000010000 */
[C---:B-1----:R-:W-:Y:S04]  /*8d50*/  HMMA.16816.F32.BF16 R36, R136.reuse, R4, R36 ;  /* 0x000000048824723c */ /* 0x042fe80000041824 */
[----:B------:R-:W-:Y:S04]  /*8d60*/  FADD.FTZ R0, R146, R0 ;  /* 0x0000000092007221 */ /* 0x000fe80000010000 */
[C---:B------:R-:W-:Y:S01]  /*8d70*/  HMMA.16816.F32.BF16 R40, R136.reuse, R6, R40 ;  /* 0x000000068828723c */ /* 0x040fe20000041828 */
[----:B------:R-:W1:Y:S03]  /*8d80*/  LDSM.16.MT88.4 R4, [R3+0x3800] ;  /* 0x003800000304783b */ /* 0x000e660000004200 */
[----:B------:R-:W-:Y:S04]  /*8d90*/  FADD.FTZ R0, R147, R0 ;  /* 0x0000000093007221 */ /* 0x000fe80000010000 */
[C---:B-----5:R-:W-:Y:S04]  /*8da0*/  HMMA.16816.F32.BF16 R44, R136.reuse, R8, R44 ;  /* 0x00000008882c723c */ /* 0x060fe8000004182c */
[----:B------:R-:W-:Y:S04]  /*8db0*/  FADD.FTZ R0, R144, R0 ;  /* 0x0000000090007221 */ /* 0x000fe80000010000 */
[C---:B------:R-:W-:Y:S01]  /*8dc0*/  HMMA.16816.F32.BF16 R48, R136.reuse, R10, R48 ;  /* 0x0000000a8830723c */ /* 0x040fe20000041830 */
[----:B------:R3:W4:Y:S03]  /*8dd0*/  LDSM.16.MT88.4 R8, [R2+0x5800] ;  /* 0x005800000208783b */ /* 0x0007260000004200 */
[----:B------:R-:W-:Y:S04]  /*8de0*/  FADD.FTZ R0, R145, R0 ;  /* 0x0000000091007221 */ /* 0x000fe80000010000 */
[C---:B--2---:R-:W-:Y:S04]  /*8df0*/  HMMA.16816.F32.BF16 R52, R136.reuse, R12, R52 ;  /* 0x0000000c8834723c */ /* 0x044fe80000041834 */
[----:B------:R-:W-:Y:S04]  /*8e00*/  FADD.FTZ R0, R143, R0 ;  /* 0x000000008f007221 */ /* 0x000fe80000010000 */
[C---:B------:R-:W-:Y:S01]  /*8e10*/  HMMA.16816.F32.BF16 R56, R136.reuse, R14, R56 ;  /* 0x0000000e8838723c */ /* 0x040fe20000041838 */
[----:B------:R-:W2:Y:S03]  /*8e20*/  LDSM.16.MT88.4 R12, [R3+0x5800] ;  /* 0x00580000030c783b */ /* 0x000ea60000004200 */
[----:B------:R-:W-:Y:S01]  /*8e30*/  FADD.FTZ R0, R142, R0 ;  /* 0x000000008e007221 */ /* 0x000fe20000010000 */
[----:B---3--:R-:W-:Y:S03]  /*8e40*/  IADD3 R2, R175, -0x2, RZ ;  /* 0xfffffffeaf027810 */ /* 0x008fe60007ffe0ff */
[C---:B-1----:R-:W-:Y:S03]  /*8e50*/  HMMA.16816.F32.BF16 R60, R136.reuse, R4, R60 ;  /* 0x00000004883c723c */ /* 0x042fe6000004183c */
[----:B------:R-:W-:Y:S01]  /*8e60*/  ISETP.GE.AND P0, PT, R2, R187, PT ;  /* 0x000000bb0200720c */ /* 0x000fe20003f06270 */
[----:B------:R-:W-:Y:S04]  /*8e70*/  FADD.FTZ R0, R141, R0 ;  /* 0x000000008d007221 */ /* 0x000fe80000010000 */
[C---:B------:R-:W-:Y:S04]  /*8e80*/  HMMA.16816.F32.BF16 R64, R136.reuse, R6, R64 ;  /* 0x000000068840723c */ /* 0x040fe80000041840 */
[----:B------:R-:W-:Y:S04]  /*8e90*/  FADD.FTZ R184, R140, R0 ;  /* 0x000000008cb87221 */ /* 0x000fe80000010000 */
[C---:B----4-:R-:W-:Y:S08]  /*8ea0*/  HMMA.16816.F32.BF16 R68, R136.reuse, R8, R68 ;  /* 0x000000088844723c */ /* 0x050ff00000041844 */
[C---:B------:R-:W-:Y:S08]  /*8eb0*/  HMMA.16816.F32.BF16 R72, R136.reuse, R10, R72 ;  /* 0x0000000a8848723c */ /* 0x040ff00000041848 */
[C---:B------:R-:W-:Y:S08]  /*8ec0*/  HMMA.16816.F32.BF16 R76, R136.reuse, R16, R76 ;  /* 0x00000010884c723c */ /* 0x040ff0000004184c */
[C---:B------:R-:W-:Y:S08]  /*8ed0*/  HMMA.16816.F32.BF16 R80, R136.reuse, R18, R80 ;  /* 0x000000128850723c */ /* 0x040ff00000041850 */
[C---:B------:R-:W-:Y:S08]  /*8ee0*/  HMMA.16816.F32.BF16 R84, R136.reuse, R20, R84 ;  /* 0x000000148854723c */ /* 0x040ff00000041854 */
[C---:B------:R-:W-:Y:S08]  /*8ef0*/  HMMA.16816.F32.BF16 R88, R136.reuse, R22, R88 ;  /* 0x000000168858723c */ /* 0x040ff00000041858 */
[C---:B--2---:R-:W-:Y:S08]  /*8f00*/  HMMA.16816.F32.BF16 R92, R136.reuse, R12, R92 ;  /* 0x0000000c885c723c */ /* 0x044ff0000004185c */
[----:B------:R-:W-:Y:S01]  /*8f10*/  HMMA.16816.F32.BF16 R96, R136, R14, R96 ;  /* 0x0000000e8860723c */ /* 0x000fe20000041860 */
[----:B------:R-:W-:Y:S07]  /*8f20*/  @!UPT UIADD3 URZ, URZ, URZ, URZ ;  /* 0x0000003f3f3ff290 */ /* 0x000fee000fffe03f */
[----:B------:R-:W-:-:S11]  /*8f30*/  @!P0 BRA `(.L_x_1595) ;  /* 0x000004f000008947 */ /* 0x000fd60003800000 */
[----:B------:R-:W-:Y:S01]  /*8f40*/  IMAD.MOV.U32 R212, RZ, RZ, c[0x0][0x2b8] ;  /* 0x0000ae00ffd47624 */ /* 0x000fe200078e00ff */
[----:B------:R-:W-:Y:S01]  /*8f50*/  SHF.R.S32.HI R7, RZ, 0x1f, R185 ;  /* 0x0000001fff077819 */ /* 0x000fe200000114b9 */
[----:B------:R-:W-:Y:S01]  /*8f60*/  IMAD R2, R175, 0x40, R192 ;  /* 0x00000040af027824 */ /* 0x000fe200078e02c0 */
[----:B------:R-:W-:Y:S01]  /*8f70*/  SHF.R.S32.HI R6, RZ, 0x1f, R177 ;  /* 0x0000001fff067819 */ /* 0x000fe200000114b1 */
[----:B------:R-:W-:Y:S01]  /*8f80*/  IMAD.MOV.U32 R173, RZ, RZ, RZ ;  /* 0x000000ffffad7224 */ /* 0x000fe200078e00ff */
[----:B------:R-:W-:Y:S01]  /*8f90*/  ISETP.NE.AND P1, PT, R212, 0x1, PT ;  /* 0x00000001d400780c */ /* 0x000fe20003f25270 */
[----:B------:R-:W-:Y:S01]  /*8fa0*/  IMAD.SHL.U32 R18, R186, 0x2, RZ ;  /* 0x00000002ba127824 */ /* 0x000fe200078e00ff */
[----:B------:R-:W-:Y:S01]  /*8fb0*/  IADD3 R2, R2, -0x80, R189 ;  /* 0xffffff8002027810 */ /* 0x000fe20007ffe0bd */
[----:B------:R-:W-:Y:S01]  /*8fc0*/  IMAD.SHL.U32 R17, R185, 0x2, RZ ;  /* 0x00000002b9117824 */ /* 0x000fe200078e00ff */
[----:B------:R-:W-:Y:S01]  /*8fd0*/  SHF.R.S32.HI R212, RZ, 0x1f, R186 ;  /* 0x0000001fffd47819 */ /* 0x000fe200000114ba */
[----:B------:R-:W-:Y:S01]  /*8fe0*/  IMAD.SHL.U32 R16, R177, 0x2, RZ ;  /* 0x00000002b1107824 */ /* 0x000fe200078e00ff */
[----:B------:R-:W-:Y:S01]  /*8ff0*/  SHF.L.U64.HI R14, R185, 0x1, R7 ;  /* 0x00000001b90e7819 */ /* 0x000fe20000010207 */
[----:B------:R-:W-:Y:S01]  /*9000*/  IMAD.MOV.U32 R0, RZ, RZ, R2 ;  /* 0x000000ffff007224 */ /* 0x000fe200078e0002 */
[----:B------:R-:W-:Y:S02]  /*9010*/  SHF.L.U64.HI R15, R186, 0x1, R212 ;  /* 0x00000001ba0f7819 */ /* 0x000fe400000102d4 */
[----:B------:R-:W-:Y:S03]  /*9020*/  SHF.L.U64.HI R13, R177, 0x1, R6 ;  /* 0x00000001b10d7819 */ /* 0x000fe60000010206 */
        /* <DEDUP_REMOVED lines=24> */
.L_x_1679:
[----:B------:R-:W-:-:S05]  /*91b0*/  BRA.DIV ~URZ, `(.L_x_1597) ;  /* 0x00005d327f007947 */ /* 0x000fca000b800000 */
[----:B------:R-:W3:Y:S01]  /*91c0*/  SHFL.IDX PT, R0, R12, RZ, 0x181f ;  /* 0x00181fff0c007589 */ /* 0x000ee200000e0000 */
[----:B------:R-:W-:Y:S02]  /*91d0*/  SEL R11, RZ, 0x10, P5 ;  /* 0x00000010ff0b7807 */ /* 0x000fe40002800000 */
[----:B------:R-:W-:Y:S02]  /*91e0*/  SEL R10, RZ, 0x10, P4 ;  /* 0x00000010ff0a7807 */ /* 0x000fe40002000000 */
[C---:B---3--:R-:W-:Y:S02]  /*91f0*/  IADD3 R2, P0, R0.reuse, R16, RZ ;  /* 0x0000001000027210 */ /* 0x048fe40007f1e0ff */
[----:B------:R-:W-:Y:S03]  /*9200*/  IADD3 R8, P1, R0, R17, RZ ;  /* 0x0000001100087210 */ /* 0x000fe60007f3e0ff */
[----:B--2---:R-:W-:Y:S01]  /*9210*/  IMAD.X R3, R4, 0x1, R13, P0 ;  /* 0x0000000104037824 */ /* 0x004fe200000e060d */
[----:B------:R-:W-:Y:S01]  /*9220*/  IADD3 R6, P0, R0, R18, RZ ;  /* 0x0000001200067210 */ /* 0x000fe20007f1e0ff */
[----:B------:R-:W-:Y:S02]  /*9230*/  IMAD R0, R176, 0x6000, R205 ;  /* 0x00006000b0007824 */ /* 0x000fe400078e02cd */
[C---:B------:R-:W-:Y:S02]  /*9240*/  IMAD.X R9, R4.reuse, 0x1, R14, P1 ;  /* 0x0000000104097824 */ /* 0x040fe400008e060e */
[----:B------:R-:W-:Y:S01]  /*9250*/  IMAD.X R7, R4, 0x1, R15, P0 ;  /* 0x0000000104077824 */ /* 0x000fe200000e060f */
[----:B------:R-:W-:Y:S01]  /*9260*/  @!PT LDS RZ, [RZ] ;  /* 0x00000000fffff984 */ /* 0x000fe20000000800 */
[----:B------:R-:W-:Y:S01]  /*9270*/  @!PT LDS RZ, [RZ] ;  /* 0x00000000fffff984 */ /* 0x000fe20000000800 */
[----:B------:R2:W-:Y:S04]  /*9280*/  LDGSTS.E.BYPASS.LTC128B.128 [R0], [R2.64], !P5 ;  /* 0x0000000002007fae */ /* 0x0005e8000e901d46 */
[----:B------:R3:W-:Y:S04]  /*9290*/  LDGSTS.E.BYPASS.LTC128B.128 [R0+0x2000], [R8.64], !P4 ;  /* 0x0200000008007fae */ /* 0x0007e8000e101d46 */
[----:B------:R4:W1:Y:S04]  /*92a0*/  SHFL.IDX PT, R4, R5, 0x1, 0x181f ;  /* 0x00381f0005047f89 */ /* 0x00086800000e0000 */
[----:B------:R3:W-:Y:S04]  /*92b0*/  LDGSTS.E.BYPASS.LTC128B.128 [R0+0x4000], [R6.64], !P6 ;  /* 0x0400000006007fae */ /* 0x0007e8000f101d46 */
[----:B--2---:R3:W2:Y:S01]  /*92c0*/  SHFL.IDX PT, R2, R12, 0x1, 0x181f ;  /* 0x00381f000c027f89 */ /* 0x0046a200000e0000 */
[----:B-1--4-:R-:W-:Y:S03]  /*92d0*/  SEL R5, RZ, 0x10, P6 ;  /* 0x00000010ff057807 */ /* 0x012fe60003000000 */
.L_x_1680:
[----:B------:R-:W-:Y:S02]  /*92e0*/  IADD3 R3, -R11, 0x10, RZ ;  /* 0x000000100b037810 */ /* 0x000fe40007ffe1ff */
[----:B---3--:R-:W-:Y:S02]  /*92f0*/  IADD3 R6, -R10, 0x10, RZ ;  /* 0x000000100a067810 */ /* 0x008fe40007ffe1ff */
[----:B------:R-:W-:Y:S02]  /*9300*/  LOP3.LUT R3, R3, 0xf, RZ, 0xc0, !PT ;  /* 0x0000000f03037812 */ /* 0x000fe400078ec0ff */
[----:B------:R-:W-:Y:S02]  /*9310*/  IADD3 R7, -R5, 0x10, RZ ;  /* 0x0000001005077810 */ /* 0x000fe40007ffe1ff */
[----:B--2---:R-:W-:Y:S02]  /*9320*/  IADD3 R8, P1, P0, R3, R2, R16 ;  /* 0x0000000203087210 */ /* 0x004fe4000783e010 */
[----:B------:R-:W-:Y:S02]  /*9330*/  LOP3.LUT R3, R6, 0xf, RZ, 0xc0, !PT ;  /* 0x0000000f06037812 */ /* 0x000fe400078ec0ff */
[----:B------:R-:W-:Y:S02]  /*9340*/  IADD3.X R9, RZ, R4, R13, P1, P0 ;  /* 0x00000004ff097210 */ /* 0x000fe40000fe040d */
[----:B------:R-:W-:Y:S02]  /*9350*/  IADD3 R6, P1, P0, R3, R2, R17 ;  /* 0x0000000203067210 */ /* 0x000fe4000783e011 */
[----:B------:R-:W-:Y:S02]  /*9360*/  LOP3.LUT R3, R7, 0xf, RZ, 0xc0, !PT ;  /* 0x0000000f07037812 */ /* 0x000fe400078ec0ff */
[----:B------:R-:W-:Y:S02]  /*9370*/  IADD3.X R7, RZ, R4, R14, P1, P0 ;  /* 0x00000004ff077210 */ /* 0x000fe40000fe040e */
[----:B------:R-:W-:Y:S04]  /*9380*/  IADD3 R2, P1, P0, R3, R2, R18 ;  /* 0x0000000203027210 */ /* 0x000fe8000783e012 */
[----:B------:R-:W-:Y:S02]  /*9390*/  IADD3.X R3, RZ, R4, R15, P1, P0 ;  /* 0x00000004ff037210 */ /* 0x000fe40000fe040f */
[----:B------:R-:W-:Y:S02]  /*93a0*/  ISETP.NE.U32.AND P0, PT, R11, RZ, PT ;  /* 0x000000ff0b00720c */ /* 0x000fe40003f05070 */
[----:B------:R-:W-:Y:S11]  /*93b0*/  ISETP.NE.U32.AND P1, PT, R10, RZ, PT ;  /* 0x000000ff0a00720c */ /* 0x000ff60003f25070 */
[----:B------:R-:W-:Y:S01]  /*93c0*/  @!PT LDS RZ, [RZ] ;  /* 0x00000000fffff984 */ /* 0x000fe20000000800 */
[----:B------:R-:W-:Y:S01]  /*93d0*/  @!PT LDS RZ, [RZ] ;  /* 0x00000000fffff984 */ /* 0x000fe20000000800 */
[----:B------:R-:W-:Y:S01]  /*93e0*/  @!PT LDS RZ, [RZ] ;  /* 0x00000000fffff984 */ /* 0x000fe20000000800 */
[----:B------:R1:W-:Y:S01]  /*93f0*/  LDGSTS.E.BYPASS.LTC128B.128.ZFILL [R0+0x1000], [R8.64], P0 ;  /* 0x0100000008007fae */ /* 0x0003e20008141d46 */
[----:B------:R-:W-:Y:S03]  /*9400*/  ISETP.NE.U32.AND P0, PT, R5, RZ, PT ;  /* 0x000000ff0500720c */ /* 0x000fe60003f05070 */
[----:B------:R1:W-:Y:S10]  /*9410*/  LDGSTS.E.BYPASS.LTC128B.128.ZFILL [R0+0x3000], [R6.64], P1 ;  /* 0x0300000006007fae */ /* 0x0003f40008941d46 */
[----:B------:R1:W-:Y:S02]  /*9420*/  LDGSTS.E.BYPASS.LTC128B.128.ZFILL [R0+0x5000], [R2.64], P0 ;  /* 0x0500000002007fae */ /* 0x0003e40008141d46 */
.L_x_1595:
[----:B------:R-:W-:Y:S05]  /*9430*/  BSYNC B0 ;  /* 0x0000000000007941 */ /* 0x000fea0003800000 */
.L_x_1594:
[----:B------:R-:W-:Y:S01]  /*9440*/  ISETP.GE.AND P0, PT, R187, R175, PT ;  /* 0x000000afbb00720c */ /* 0x000fe20003f06270 */
[----:B------:R-:W0:Y:S01]  /*9450*/  LDGDEPBAR ;  /* 0x00000000000079af */ /* 0x000e220000000000 */
[----:B-1----:R-:W-:Y:S01]  /*9460*/  IADD3 R3, R175, -0x1, RZ ;  /* 0xffffffffaf037810 */ /* 0x002fe20007ffe0ff */
[----:B------:R-:W-:Y:S01]  /*9470*/  IMAD.MOV.U32 R102, RZ, RZ, R100 ;  /* 0x000000ffff667224 */ /* 0x000fe200078e0064 */
[C---:B------:R-:W-:Y:S01]  /*9480*/  ISETP.GE.AND P1, PT, R161.reuse, 0x1, PT ;  /* 0x00000001a100780c */ /* 0x040fe20003f26270 */
[----:B------:R-:W-:Y:S01]  /*9490*/  IMAD.MOV.U32 R0, RZ, RZ, R101 ;  /* 0x000000ffff007224 */ /* 0x000fe200078e0065 */
[----:B------:R-:W-:Y:S01]  /*94a0*/  IADD3 R2, R161, 0x1, RZ ;  /* 0x00000001a1027810 */ /* 0x000fe20007ffe0ff */
[----:B------:R-:W-:Y:S03]  /*94b0*/  IMAD.MOV.U32 R175, RZ, RZ, R3 ;  /* 0x000000ffffaf7224 */ /* 0x000fe600078e0003 */
[----:B------:R-:W-:Y:S03]  /*94c0*/  SEL R161, R2, RZ, !P1 ;  /* 0x000000ff02a17207 */ /* 0x000fe60004800000 */
[----:B------:R-:W-:-:S05]  /*94d0*/  @!P0 BRA `(.L_x_1598) ;  /* 0xffffcd8000008947 */ /* 0x000fca000383ffff */
.L_x_1588:
[----:B------:R-:W-:Y:S05]  /*94e0*/  BRA.DIV ~URZ, `(.L_x_1599) ;  /* 0x00005c227f007947 */ /* 0x000fea000b800000 */
[----:B------:R2:W3:Y:S02]  /*94f0*/  SHFL.BFLY PT, R0, R179, 0x2, 0x1f ;  /* 0x0c401f00b3007f89 */ /* 0x0004e400000e0000 */
.L_x_1681:
[----:B---3--:R-:W-:Y:S01]  /*9500*/  FADD.FTZ R0, R0, R179 ;  /* 0x000000b300007221 */ /* 0x008fe20000010000 */
[----:B------:R-:W-:Y:S05]  /*9510*/  BRA.DIV ~URZ, `(.L_x_1600) ;  /* 0x00005c527f007947 */ /* 0x000fea000b800000 */
[----:B-1----:R-:W1:Y:S04]  /*9520*/  SHFL.BFLY PT, R2, R184, 0x2, 0x1f ;  /* 0x0c401f00b8027f89 */ /* 0x002e6800000e0000 */
[----:B------:R-:W3:Y:S01]  /*9530*/  SHFL.BFLY PT, R5, R0, 0x1, 0x1f ;  /* 0x0c201f0000057f89 */ /* 0x000ee200000e0000 */
[----:B-1----:R-:W-:-:S02]  /*9540*/  FADD.FTZ R4, R2, R184 ;  /* 0x000000b802047221 */ /* 0x002fc40000010000 */
[----:B---3--:R-:W-:-:S03]  /*9550*/  FADD.FTZ R0, R0, R5 ;  /* 0x0000000500007221 */ /* 0x008fc60000010000 */
[----:B------:R1:W3:Y:S04]  /*9560*/  SHFL.BFLY PT, R3, R4, 0x1, 0x1f ;  /* 0x0c201f0004037f89 */ /* 0x0002e800000e0000 */
.L_x_1682:
[----:B------:R-:W-:Y:S01]  /*9570*/  FSETP.NE.FTZ.AND P1, PT, R0, RZ, PT ;  /* 0x000000ff0000720b */ /* 0x000fe20003f35000 */
[----:B---3--:R-:W-:Y:S01]  /*9580*/  FADD.FTZ R3, R3, R4 ;  /* 0x0000000403037221 */ /* 0x008fe20000010000 */
[----:B------:R-:W-:Y:S02]  /*9590*/  MOV R2, RZ ;  /* 0x000000ff00027202 */ /* 0x000fe40000000f00 */
[----:B------:R-:W-:Y:S02]  /*95a0*/  MOV R23, 0xff800000 ;  /* 0xff80000000177802 */ /* 0x000fe40000000f00 */
[----:B------:R-:W-:Y:S02]  /*95b0*/  FSETP.NE.FTZ.AND P0, PT, R3, RZ, PT ;  /* 0x000000ff0300720b */ /* 0x000fe40003f15000 */
[----:B------:R-:W-:-:S05]  /*95c0*/  MOV R22, 0xff800000 ;  /* 0xff80000000167802 */ /* 0x000fca0000000f00 */
[----:B------:R-:W3:Y:S01]  /*95d0*/  @P1 MUFU.RCP R2, R0 ;  /* 0x0000000000021308 */ /* 0x000ee20000001000 */
[----:B-1----:R-:W-:-:S05]  /*95e0*/  @P1 MOV R4, 0x3f317218 ;  /* 0x3f31721800041802 */ /* 0x002fca0000000f00 */
[----:B------:R-:W-:Y:S02]  /*95f0*/  @P1 FMUL.FTZ R4, R4, c[0x0][0x2d0] ;  /* 0x0000b40004041a20 */ /* 0x000fe40000410000 */
[----:B------:R1:W4:Y:S01]  /*9600*/  @P1 MUFU.LG2 R5, R0 ;  /* 0x0000000000051308 */ /* 0x0003220000000c00 */
[C---:B---3--:R-:W-:Y:S02]  /*9610*/  FMUL.FTZ R102, R2.reuse, R112 ;  /* 0x0000007002667220 */ /* 0x048fe40000410000 */
[C---:B------:R-:W-:Y:S02]  /*9620*/  FMUL.FTZ R103, R2.reuse, R113 ;  /* 0x0000007102677220 */ /* 0x040fe40000410000 */
[C---:B------:R-:W-:Y:S02]  /*9630*/  FMUL.FTZ R112, R2.reuse, R68 ;  /* 0x0000004402707220 */ /* 0x040fe40000410000 */
[C---:B------:R-:W-:Y:S01]  /*9640*/  FMUL.FTZ R113, R2.reuse, R69 ;  /* 0x0000004502717220 */ /* 0x040fe20000410000 */
[----:B-1----:R-:W-:Y:S01]  /*9650*/  MOV R0, RZ ;  /* 0x000000ff00007202 */ /* 0x002fe20000000f00 */
[----:B------:R-:W-:-:S02]  /*9660*/  FMUL.FTZ R68, R2, R72 ;  /* 0x0000004802447220 */ /* 0x000fc40000410000 */
[C---:B------:R-:W-:Y:S02]  /*9670*/  FMUL.FTZ R69, R2.reuse, R73 ;  /* 0x0000004902457220 */ /* 0x040fe40000410000 */
[C---:B------:R-:W-:Y:S01]  /*9680*/  FMUL.FTZ R72, R2.reuse, R76 ;  /* 0x0000004c02487220 */ /* 0x040fe20000410000 */
[----:B------:R-:W1:Y:S01]  /*9690*/  @P0 MUFU.RCP R0, R3 ;  /* 0x0000000300000308 */ /* 0x000e620000001000 */
        /* <DEDUP_REMOVED lines=41> */
[----:B------:R3:W5:Y:S01]  /*9930*/  @P0 MUFU.LG2 R2, R3 ;  /* 0x0000000300020308 */ /* 0x0007620000000c00 */
[----:B----4-:R-:W-:Y:S02]  /*9940*/  @P1 FMUL.FTZ R5, R5, 0.69314718246459960938 ;  /* 0x3f31721805051820 */ /* 0x010fe40000410000 */
[----:B-1----:R-:W-:Y:S02]  /*9950*/  FMUL.FTZ R124, R0, R38 ;  /* 0x00000026007c7220 */ /* 0x002fe40000410000 */
[----:B------:R-:W-:Y:S01]  /*9960*/  @P1 FFMA.FTZ R23, R4, R101, R5 ;  /* 0x0000006504171223 */ /* 0x000fe20000010005 */
[----:B------:R-:W-:Y:S01]  /*9970*/  MOV R4, 0x1 ;  /* 0x0000000100047802 */ /* 0x000fe20000000f00 */
[C---:B------:R-:W-:Y:S02]  /*9980*/  FMUL.FTZ R125, R0.reuse, R39 ;  /* 0x00000027007d7220 */ /* 0x040fe40000410000 */
[----:B------:R-:W-:-:S02]  /*9990*/  FMUL.FTZ R84, R0, R130 ;  /* 0x0000008200547220 */ /* 0x000fc40000410000 */
[C---:B------:R-:W-:Y:S02]  /*99a0*/  FMUL.FTZ R85, R0.reuse, R131 ;  /* 0x0000008300557220 */ /* 0x040fe40000410000 */
[C---:B------:R-:W-:Y:S02]  /*99b0*/  FMUL.FTZ R38, R0.reuse, R46 ;  /* 0x0000002e00267220 */ /* 0x040fe40000410000 */
[----:B------:R-:W-:Y:S01]  /*99c0*/  FMUL.FTZ R39, R0, R47 ;  /* 0x0000002f00277220 */ /* 0x000fe20000410000 */
[----:B---3--:R-:W-:Y:S01]  /*99d0*/  @P0 MOV R3, 0x3f317218 ;  /* 0x3f31721800030802 */ /* 0x008fe20000000f00 */
[----:B-----5:R-:W-:Y:S02]  /*99e0*/  @P0 FMUL.FTZ R2, R2, 0.69314718246459960938 ;  /* 0x3f31721802020820 */ /* 0x020fe40000410000 */
        /* <DEDUP_REMOVED lines=43> */
[----:B------:R-:W-:Y:S01]  /*9ca0*/  PRMT R0, R4, 0x7610, R0 ;  /* 0x0000761004007816 */ /* 0x000fe20000000000 */
[----:B------:R-:W-:-:S02]  /*9cb0*/  @P0 FFMA.FTZ R22, R3, R100, R2 ;  /* 0x0000006403160223 */ /* 0x000fc40000010002 */
.L_x_1562:
[----:B------:R-:W-:Y:S01]  /*9cc0*/  LOP3.LUT P0, RZ, R172, 0xff, RZ, 0xc0, !PT ;  /* 0x000000ffacff7812 */ /* 0x000fe2000780c0ff */
[----:B------:R-:W-:-:S12]  /*9cd0*/  BSSY B0, `(.L_x_1601) ;  /* 0x000000f000007945 */ /* 0x000fd80003800000 */
        /* <DEDUP_REMOVED lines=14> */
.L_x_1602:
[----:B------:R-:W-:Y:S05]  /*9dc0*/  BSYNC B0 ;  /* 0x0000000000007941 */ /* 0x000fea0003800000 */
.L_x_1601:
[----:B------:R-:W-:Y:S01]  /*9dd0*/  PRMT R0, R0, 0x9910, RZ ;  /* 0x0000991000007816 */ /* 0x000fe200000000ff */
[----:B------:R-:W-:Y:S01]  /*9de0*/  BSSY B1, `(.L_x_1603) ;  /* 0x0000336000017945 */ /* 0x000fe20003800000 */
[----:B------:R-:W-:Y:S02]  /*9df0*/  IMAD.MOV.U32 R82, RZ, RZ, R200 ;  /* 0x000000ffff527224 */ /* 0x000fe400078e00c8 */
[----:B------:R-:W-:-:S13]  /*9e00*/  ISETP.NE.AND P0, PT, R0, RZ, PT ;  /* 0x000000ff0000720c */ /* 0x000fda0003f05270 */
[----:B------:R-:W-:Y:S05]  /*9e10*/  @!P0 BRA `(.L_x_1604) ;  /* 0x000026b000008947 */ /* 0x000fea0003800000 */
[----:B------:R-:W-:Y:S01]  /*9e20*/  WARPSYNC 0xffffffff ;  /* 0xffffffff00007948 */ /* 0x000fe20003800000 */
[----:B------:R-:W-:Y:S01]  /*9e30*/  BAR.SYNC.DEFER_BLOCKING 0x1, 0x100 ;  /* 0x0044000000007b1d */ /* 0x000fe20000010000 */
[----:B------:R-:W-:Y:S01]  /*9e40*/  F2FP.BF16.PACK_AB R0, R133, R132 ;  /* 0x000000848500723e */ /* 0x000fe200000010ff */
[----:B------:R-:W-:Y:S01]  /*9e50*/  IMAD.MOV.U32 R14, RZ, RZ, c[0x0][0x388] ;  /* 0x0000e200ff0e7624 */ /* 0x000fe200078e00ff */
        /* <DEDUP_REMOVED lines=10> */
[----:B-1----:R-:W-:-:S02]  /*9f00*/  F2FP.BF16.PACK_AB R0, R85, R84 ;  /* 0x000000545500723e */ /* 0x002fc400000010ff */
[----:B---3--:R-:W-:-:S03]  /*9f10*/  F2FP.BF16.PACK_AB R2, R29, R28 ;  /* 0x0000001c1d02723e */ /* 0x008fc600000010ff */
[----:B------:R1:W-:Y:S01]  /*9f20*/  STS [R222+0x400], R0 ;  /* 0x00040000de007388 */ /* 0x0003e20000000800 */
[----:B----4-:R-:W-:-:S03]  /*9f30*/  F2FP.BF16.PACK_AB R3, R127, R126 ;  /* 0x0000007e7f03723e */ /* 0x010fc600000010ff */
[----:B------:R3:W-:Y:S04]  /*9f40*/  STS [R224], R2 ;  /* 0x00000002e0007388 */ /* 0x0007e80000000800 */
[----:B------:R4:W-:Y:S01]  /*9f50*/  STS [R224+0x400], R3 ;  /* 0x00040003e0007388 */ /* 0x0009e20000000800 */
[----:B-1----:R-:W-:Y:S02]  /*9f60*/  F2FP.BF16.PACK_AB R0, R33, R32 ;  /* 0x000000202100723e */ /* 0x002fe400000010ff */
[----:B---3--:R-:W-:-:S03]  /*9f70*/  F2FP.BF16.PACK_AB R2, R123, R122 ;  /* 0x0000007a7b02723e */ /* 0x008fc600000010ff */
[----:B------:R1:W-:Y:S01]  /*9f80*/  STS [R223], R0 ;  /* 0x00000000df007388 */ /* 0x0003e20000000800 */
[----:B----4-:R-:W-:-:S03]  /*9f90*/  F2FP.BF16.PACK_AB R3, R35, R34 ;  /* 0x000000222303723e */ /* 0x010fc600000010ff */
[----:B------:R3:W-:Y:S04]  /*9fa0*/  STS [R223+0x400], R2 ;  /* 0x00040002df007388 */ /* 0x0007e80000000800 */
[----:B------:R4:W-:Y:S01]  /*9fb0*/  STS [R251], R3 ;  /* 0x00000003fb007388 */ /* 0x0009e20000000800 */
[----:B-1----:R-:W-:Y:S02]  /*9fc0*/  F2FP.BF16.PACK_AB R0, R89, R88 ;  /* 0x000000585900723e */ /* 0x002fe400000010ff */
        /* <DEDUP_REMOVED lines=15> */
[----:B------:R3:W-:Y:S04]  /*a0c0*/  STS [R221+0x4000], R2 ;  /* 0x00400002dd007388 */ /* 0x0007e80000000800 */
[----:B------:R4:W-:Y:S01]  /*a0d0*/  STS [R221+0x4400], R3 ;  /* 0x00440003dd007388 */ /* 0x0009e20000000800 */
        /* <DEDUP_REMOVED lines=23> */
[----:B------:R4:W-:Y:S04]  /*a250*/  STS [R250+0x4400], R4 ;  /* 0x00440004fa007388 */ /* 0x0009e80000000800 */
[----:B------:R2:W-:Y:S01]  /*a260*/  STS [R248+0x4000], R2 ;  /* 0x00400002f8007388 */ /* 0x0005e20000000800 */
[----:B-1----:R-:W-:Y:S02]  /*a270*/  F2FP.BF16.PACK_AB R0, R67, R66 ;  /* 0x000000424300723e */ /* 0x002fe400000010ff */
[----:B---3--:R-:W-:-:S03]  /*a280*/  F2FP.BF16.PACK_AB R3, R51, R50 ;  /* 0x000000323303723e */ /* 0x008fc600000010ff */
[----:B------:R1:W-:Y:S01]  /*a290*/  STS [R248+0x4400], R0 ;  /* 0x00440000f8007388 */ /* 0x0003e20000000800 */
[----:B----4-:R-:W-:-:S03]  /*a2a0*/  F2FP.BF16.PACK_AB R4, R113, R112 ;  /* 0x000000707104723e */ /* 0x010fc600000010ff */
[----:B------:R3:W-:Y:S01]  /*a2b0*/  STS [R221+0x8400], R3 ;  /* 0x00840003dd007388 */ /* 0x0007e20000000800 */
[----:B--2---:R-:W-:-:S03]  /*a2c0*/  F2FP.BF16.PACK_AB R2, R69, R68 ;  /* 0x000000444502723e */ /* 0x004fc600000010ff */
[----:B------:R2:W-:Y:S04]  /*a2d0*/  STS [R221+0x8000], R4 ;  /* 0x00800004dd007388 */ /* 0x0005e80000000800 */
[----:B------:R4:W-:Y:S01]  /*a2e0*/  STS [R222+0x8000], R2 ;  /* 0x00800002de007388 */ /* 0x0009e20000000800 */
[----:B-1----:R-:W-:Y:S02]  /*a2f0*/  F2FP.BF16.PACK_AB R0, R59, R58 ;  /* 0x0000003a3b00723e */ /* 0x002fe400000010ff */
[----:B---3--:R-:W-:-:S03]  /*a300*/  F2FP.BF16.PACK_AB R3, R63, R62 ;  /* 0x0000003e3f03723e */ /* 0x008fc600000010ff */
[----:B------:R1:W-:Y:S01]  /*a310*/  STS [R222+0x8400], R0 ;  /* 0x00840000de007388 */ /* 0x0003e20000000800 */
[----:B--2---:R-:W-:-:S03]  /*a320*/  F2FP.BF16.PACK_AB R4, R73, R72 ;  /* 0x000000484904723e */ /* 0x004fc600000010ff */
        /* <DEDUP_REMOVED lines=9> */
[----:B------:R2:W-:Y:S01]  /*a3c0*/  STS [R251+0x8400], R4 ;  /* 0x00840004fb007388 */ /* 0x0005e20000000800 */
[----:B-1----:R-:W-:-:S05]  /*a3d0*/  F2FP.BF16.PACK_AB R0, R121, R120 ;  /* 0x000000787900723e */ /* 0x002fca00000010ff */
[----:B------:R1:W-:Y:S01]  /*a3e0*/  STS [R251+0x8000], R0 ;  /* 0x00800000fb007388 */ /* 0x0003e20000000800 */
[----:B--2---:R-:W-:-:S03]  /*a3f0*/  @P2 IADD3 R4, P0, R209, c[0x0][0x508], RZ ;  /* 0x00014200d1042a10 */ /* 0x004fc60007f1e0ff */
[----:B------:R2:W-:Y:S01]  /*a400*/  STS [R249+0x8000], R3 ;  /* 0x00800003f9007388 */ /* 0x0005e20000000800 */
[----:B------:R-:W-:-:S03]  /*a410*/  @P2 IADD3.X R5, R210, c[0x0][0x50c], RZ, P0, !PT ;  /* 0x00014300d2052a10 */ /* 0x000fc600007fe4ff */
[----:B------:R3:W-:Y:S01]  /*a420*/  STS [R249+0x8400], R2 ;  /* 0x00840002f9007388 */ /* 0x0007e20000000800 */
[----:B-1----:R-:W-:Y:S02]  /*a430*/  F2FP.BF16.PACK_AB R0, R81, R80 ;  /* 0x000000505100723e */ /* 0x002fe400000010ff */
[----:B--2---:R-:W-:-:S03]  /*a440*/  F2FP.BF16.PACK_AB R3, R43, R42 ;  /* 0x0000002a2b03723e */ /* 0x004fc600000010ff */
[----:B------:R1:W-:Y:S01]  /*a450*/  STS [R250+0x8000], R0 ;  /* 0x00800000fa007388 */ /* 0x0003e20000000800 */
[----:B---3--:R-:W-:-:S05]  /*a460*/  F2FP.BF16.PACK_AB R2, R55, R54 ;  /* 0x000000363702723e */ /* 0x008fca00000010ff */
        /* <DEDUP_REMOVED lines=17> */
.L_x_1605:
[----:B--2---:R-:W2:Y:S01]  /*a580*/  LDL R3, [R1+0xc] ;  /* 0x00000c0001037983 */ /* 0x004ea20000100800 */
[----:B------:R-:W-:Y:S01]  /*a590*/  IMAD.MOV.U32 R2, RZ, RZ, 0x368 ;  /* 0x00000368ff027424 */ /* 0x000fe200078e00ff */
[----:B------:R-:W-:-:S02]  /*a5a0*/  ISETP.GT.AND P2, PT, R5, 0x1, PT ;  /* 0x000000010500780c */ /* 0x000fc40003f44270 */
[----:B------:R-:W3:Y:S01]  /*a5b0*/  LDL R31, [R1+0x8] ;  /* 0x00000800011f7983 */ /* 0x000ee20000100800 */
[----:B------:R-:W-:Y:S02]  /*a5c0*/  ISETP.NE.U32.AND P0, PT, RZ, c[0x0][0x500], PT ;  /* 0x00014000ff007a0c */ /* 0x000fe40003f05070 */
[----:B------:R-:W-:Y:S02]  /*a5d0*/  SEL R2, R2, 0x328, P2 ;  /* 0x0000032802027807 */ /* 0x000fe40001000000 */
[----:B------:R-:W-:Y:S02]  /*a5e0*/  ISETP.NE.AND.EX P0, PT, RZ, c[0x0][0x504], PT, P0 ;  /* 0x00014100ff007a0c */ /* 0x000fe40003f05300 */
[----:B------:R1:W4:Y:S02]  /*a5f0*/  LDC.64 R4, c[0x0][R2+0x170] ;  /* 0x00005c0002047b82 */ /* 0x0003240000000a00 */
[----:B------:R-:W-:-:S06]  /*a600*/  SEL R8, R207, RZ, !P0 ;  /* 0x000000ffcf087207 */ /* 0x000fcc0004000000 */
[----:B------:R1:W4:Y:S08]  /*a610*/  LDC.64 R16, c[0x0][R2+0x168] ;  /* 0x00005a0002107b82 */ /* 0x0003300000000a00 */
[----:B------:R1:W2:Y:S08]  /*a620*/  LDC.64 R18, c[0x0][R2+0x178] ;  /* 0x00005e0002127b82 */ /* 0x0002b00000000a00 */
[----:B------:R1:W2:Y:S01]  /*a630*/  LDC.64 R20, c[0x0][R2+0x160] ;  /* 0x0000580002147b82 */ /* 0x0002a20000000a00 */
[----:B------:R-:W-:Y:S01]  /*a640*/  LOP3.LUT R9, R202, 0xffff, RZ, 0xc0, !PT ;  /* 0x0000ffffca097812 */ /* 0x000fe200078ec0ff */
[----:B-1----:R-:W-:-:S05]  /*a650*/  IMAD.MOV.U32 R2, RZ, RZ, c[0x0][0x4e8] ;  /* 0x00013a00ff027624 */ /* 0x002fca00078e00ff */
[----:B------:R-:W-:Y:S01]  /*a660*/  ISETP.NE.AND P3, PT, R2, 0x1, PT ;  /* 0x000000010200780c */ /* 0x000fe20003f65270 */
[----:B----4-:R-:W-:Y:S02]  /*a670*/  IMAD R2, R5, R8, RZ ;  /* 0x0000000805027224 */ /* 0x010fe400078e02ff */
[----:B------:R-:W-:-:S04]  /*a680*/  IMAD.WIDE.U32 R6, R16, R9, RZ ;  /* 0x0000000910067225 */ /* 0x000fc800078e00ff */
        /* <DEDUP_REMOVED lines=53> */
[----:B------:R-:W-:Y:S01]  /*a9e0*/  IMAD R11, R11, c[0x0][0x3a0], RZ ;  /* 0x0000e8000b0b7a24 */ /* 0x000fe200078e02ff */
[----:B-1----:R-:W-:Y:S01]  /*a9f0*/  LEA R4, R201, R189, 0x7 ;  /* 0x000000bdc9047211 */ /* 0x002fe200078e38ff */
[C---:B------:R-:W-:Y:S01]  /*aa00*/  IMAD.WIDE.U32 R2, R0.reuse, c[0x0][0x3a0], RZ ;  /* 0x0000e80000027a25 */ /* 0x040fe200078e00ff */
[----:B------:R-:W-:Y:S01]  /*aa10*/  SHF.R.S32.HI R5, RZ, 0x1f, R8 ;  /* 0x0000001fff057819 */ /* 0x000fe20000011408 */
[----:B------:R1:W2:Y:S02]  /*aa20*/  LDS.128 R24, [R188+0x80] ;  /* 0x00008000bc187984 */ /* 0x0002a40000000c00 */
[----:B------:R-:W-:-:S02]  /*aa30*/  IMAD R0, R0, c[0x0][0x3a4], R11 ;  /* 0x0000e90000007a24 */ /* 0x000fc400078e020b */
[----:B------:R-:W-:Y:S01]  /*aa40*/  @P3 IMAD.HI.U32 R6, R4, c[0x0][0x4ec], RZ ;  /* 0x00013b0004063a27 */ /* 0x000fe200078e00ff */
[----:B------:R1:W3:Y:S02]  /*aa50*/  LDS.128 R40, [R188+0x1080] ;  /* 0x00108000bc287984 */ /* 0x0002e40000000c00 */
[----:B------:R-:W-:Y:S01]  /*aa60*/  IADD3 R3, R3, R0, RZ ;  /* 0x0000000003037210 */ /* 0x000fe20007ffe0ff */
[----:B------:R-:W-:Y:S01]  /*aa70*/  IMAD R5, R5, c[0x0][0x3f0], RZ ;  /* 0x0000fc0005057a24 */ /* 0x000fe200078e02ff */
[----:B------:R1:W4:Y:S01]  /*aa80*/  LDS.128 R52, [R188+0x2080] ;  /* 0x00208000bc347984 */ /* 0x0003220000000c00 */
[----:B------:R-:W-:Y:S02]  /*aa90*/  MOV R0, R4 ;  /* 0x0000000400007202 */ /* 0x000fe40000000f00 */
[----:B------:R-:W-:Y:S01]  /*aaa0*/  IMAD.WIDE.U32 R2, R9, c[0x0][0x3e8], R2 ;  /* 0x0000fa0009027a25 */ /* 0x000fe200078e0002 */
[----:B------:R1:W1:Y:S01]  /*aab0*/  LDS.128 R60, [R188+0x3080] ;  /* 0x00308000bc3c7984 */ /* 0x0002620000000c00 */
[----:B------:R-:W-:-:S02]  /*aac0*/  @P3 SHF.R.U32.HI R0, RZ, c[0x0][0x4f0], R6 ;  /* 0x00013c00ff003a19 */ /* 0x000fc40000011606 */
[----:B------:R-:W-:Y:S01]  /*aad0*/  IMAD R3, R9, c[0x0][0x3ec], R3 ;  /* 0x0000fb0009037a24 */ /* 0x000fe200078e0203 */
[----:B------:R1:W1:Y:S01]  /*aae0*/  LDS.128 R20, [R188+0x4080] ;  /* 0x00408000bc147984 */ /* 0x0002620000000c00 */
[C---:B------:R-:W-:Y:S01]  /*aaf0*/  IMAD R7, R8.reuse, c[0x0][0x3f4], R5 ;  /* 0x0000fd0008077a24 */ /* 0x040fe200078e0205 */
[----:B------:R-:W-:Y:S01]  /*ab00*/  SHF.R.S32.HI R6, RZ, 0x1f, R0 ;  /* 0x0000001fff067819 */ /* 0x000fe20000011400 */
[----:B------:R-:W-:Y:S01]  /*ab10*/  IMAD.WIDE.U32 R2, R8, c[0x0][0x3f0], R2 ;  /* 0x0000fc0008027a25 */ /* 0x000fe200078e0002 */
[----:B------:R1:W1:Y:S01]  /*ab20*/  LDS.128 R36, [R188+0x5080] ;  /* 0x00508000bc247984 */ /* 0x0002620000000c00 */
[----:B------:R-:W-:Y:S02]  /*ab30*/  IADD3 R5, -R0, RZ, RZ ;  /* 0x000000ff00057210 */ /* 0x000fe40007ffe1ff */
[----:B------:R-:W-:Y:S01]  /*ab40*/  IMAD R6, R6, c[0x0][0x3e0], RZ ;  /* 0x0000f80006067a24 */ /* 0x000fe200078e02ff */
[----:B------:R1:W1:Y:S01]  /*ab50*/  LDS.128 R48, [R188+0x6080] ;  /* 0x00608000bc307984 */ /* 0x0002620000000c00 */
[----:B------:R-:W-:Y:S01]  /*ab60*/  IADD3 R3, R3, R7, RZ ;  /* 0x0000000703037210 */ /* 0x000fe20007ffe0ff */
[----:B------:R-:W-:-:S02]  /*ab70*/  IMAD R4, R5, c[0x0][0x4e8], R4 ;  /* 0x00013a0005047a24 */ /* 0x000fc400078e0204 */
        /* <DEDUP_REMOVED lines=17> */
.L_x_1683:
[----:B------:R-:W-:Y:S05]  /*ac90*/  BRA.DIV ~URZ, `(.L_x_1608) ;  /* 0x000046327f007947 */ /* 0x000fea000b800000 */
[----:B------:R4:W2:Y:S02]  /*aca0*/  SHFL.IDX PT, R0, R11, RZ, 0x181f ;  /* 0x00181fff0b007589 */ /* 0x0008a400000e0000 */
.L_x_1684:
        /* <DEDUP_REMOVED lines=19> */
.L_x_1610:
[----:B------:R-:W-:Y:S05]  /*ade0*/  BSYNC B0 ;  /* 0x0000000000007941 */ /* 0x000fea0003800000 */
.L_x_1609:
[----:B------:R-:W-:Y:S05]  /*adf0*/  BRA.DIV ~URZ, `(.L_x_1611) ;  /* 0x000045427f007947 */ /* 0x000fea000b800000 */
[----:B---3--:R3:W4:Y:S04]  /*ae00*/  SHFL.IDX PT, R4, R5, 0x1, 0x181f ;  /* 0x00381f0005047f89 */ /* 0x00872800000e0000 */
[----:B--2---:R3:W2:Y:S02]  /*ae10*/  SHFL.IDX PT, R0, R11, 0x1, 0x181f ;  /* 0x00381f000b007f89 */ /* 0x0046a400000e0000 */
.L_x_1685:
        /* <DEDUP_REMOVED lines=19> */
.L_x_1613:
[----:B------:R-:W-:Y:S05]  /*af50*/  BSYNC B0 ;  /* 0x0000000000007941 */ /* 0x000fea0003800000 */
.L_x_1612:
[----:B------:R-:W-:Y:S05]  /*af60*/  BRA.DIV ~URZ, `(.L_x_1614) ;  /* 0x000044a27f007947 */ /* 0x000fea000b800000 */
[----:B----4-:R4:W3:Y:S02]  /*af70*/  SHFL.IDX PT, R4, R5, 0x2, 0x181f ;  /* 0x00581f0005047f89 */ /* 0x0108e400000e0000 */
.L_x_1686:
[----:B------:R-:W-:Y:S05]  /*af80*/  BRA.DIV ~URZ, `(.L_x_1615) ;  /* 0x000044f27f007947 */ /* 0x000fea000b800000 */
[----:B--2---:R2:W4:Y:S02]  /*af90*/  SHFL.IDX PT, R0, R11, 0x2, 0x181f ;  /* 0x00581f000b007f89 */ /* 0x00452400000e0000 */
.L_x_1687:
        /* <DEDUP_REMOVED lines=19> */
.L_x_1617:
[----:B------:R-:W-:Y:S05]  /*b0d0*/  BSYNC B0 ;  /* 0x0000000000007941 */ /* 0x000fea0003800000 */
.L_x_1616:
[----:B------:R-:W-:Y:S05]  /*b0e0*/  BRA.DIV ~URZ, `(.L_x_1618) ;  /* 0x000044027f007947 */ /* 0x000fea000b800000 */
[----:B---3--:R3:W2:Y:S04]  /*b0f0*/  SHFL.IDX PT, R6, R5, 0x3, 0x181f ;  /* 0x00781f0005067f89 */ /* 0x0086a800000e0000 */
[----:B----4-:R3:W4:Y:S02]  /*b100*/  SHFL.IDX PT, R0, R11, 0x3, 0x181f ;  /* 0x00781f000b007f89 */ /* 0x01072400000e0000 */
.L_x_1688:
        /* <DEDUP_REMOVED lines=9> */
[-C--:B--23--:R-:W-:Y:S02]  /*b1a0*/  @!P1 LEA.HI.X R5, R177, R6.reuse, R8, 0x1, P3 ;  /* 0x00000006b1059211 */ /* 0x08cfe400018f0c08 */
        /* <DEDUP_REMOVED lines=10> */
.L_x_1606:
        /* <DEDUP_REMOVED lines=32> */
.L_x_1689:
[----:B------:R-:W-:Y:S05]  /*b450*/  BRA.DIV ~URZ, `(.L_x_1621) ;  /* 0x000041d27f007947 */ /* 0x000fea000b800000 */
[----:B------:R3:W4:Y:S02]  /*b460*/  SHFL.IDX PT, R0, R12, RZ, 0x1c1f ;  /* 0x001c1fff0c007589 */ /* 0x00072400000e0000 */
.L_x_1690:
[----:B------:R-:W-:Y:S01]  /*b470*/  BSSY B0, `(.L_x_1622) ;  /* 0x000007a000007945 */ /* 0x000fe20003800000 */
[----:B------:R-:W-:Y:S05]  /*b480*/  @P0 BRA `(.L_x_1623) ;  /* 0x0000078000000947 */ /* 0x000fea0003800000 */
[----:B------:R-:W-:Y:S02]  /*b490*/  ISETP.GE.AND P1, PT, R220, c[0x0][0x3c8], PT ;  /* 0x0000f200dc007a0c */ /* 0x000fe40003f26270 */
[----:B------:R-:W-:Y:S02]  /*b4a0*/  ISETP.GE.AND P0, PT, R247, c[0x0][0x3c8], PT ;  /* 0x0000f200f7007a0c */ /* 0x000fe40003f06270 */
[----:B------:R-:W-:Y:S02]  /*b4b0*/  ISETP.GE.AND P3, PT, R246, c[0x0][0x3c8], PT ;  /* 0x0000f200f6007a0c */ /* 0x000fe40003f66270 */
[----:B------:R-:W-:Y:S02]  /*b4c0*/  ISETP.GE.AND P4, PT, R245, c[0x0][0x3c8], PT ;  /* 0x0000f200f5007a0c */ /* 0x000fe40003f86270 */
[----:B------:R-:W-:-:S02]  /*b4d0*/  SHF.R.S32.HI R8, RZ, 0x1f, R247 ;  /* 0x0000001fff087819 */ /* 0x000fc400000114f7 */
[----:B------:R-:W-:Y:S02]  /*b4e0*/  SHF.R.S32.HI R9, RZ, 0x1f, R246 ;  /* 0x0000001fff097819 */ /* 0x000fe400000114f6 */
[----:B------:R-:W-:Y:S01]  /*b4f0*/  ISETP.GE.AND P6, PT, R230, c[0x0][0x3c8], PT ;  /* 0x0000f200e6007a0c */ /* 0x000fe20003fc6270 */
[----:B----4-:R-:W-:Y:S01]  /*b500*/  @!P1 IMAD.MOV.U32 R6, RZ, RZ, R0 ;  /* 0x000000ffff069224 */ /* 0x010fe200078e0000 */
[----:B------:R-:W-:Y:S01]  /*b510*/  SHF.R.S32.HI R10, RZ, 0x1f, R232 ;  /* 0x0000001fff0a7819 */ /* 0x000fe200000114e8 */
[----:B--2---:R-:W-:Y:S01]  /*b520*/  @!P1 IMAD.MOV.U32 R7, RZ, RZ, R4 ;  /* 0x000000ffff079224 */ /* 0x004fe200078e0004 */
[C---:B------:R-:W-:Y:S02]  /*b530*/  @!P0 LEA R2, P2, R247.reuse, R0, 0x2 ;  /* 0x00000000f7028211 */ /* 0x040fe400078410ff */
[----:B------:R-:W-:Y:S01]  /*b540*/  SHF.R.S32.HI R11, RZ, 0x1f, R231 ;  /* 0x0000001fff0b7819 */ /* 0x000fe200000114e7 */
[----:B------:R-:W-:Y:S01]  /*b550*/  @!P1 IMAD.WIDE R6, R220, 0x4, R6 ;  /* 0x00000004dc069825 */ /* 0x000fe200078e0206 */
[----:B------:R-:W-:-:S02]  /*b560*/  @!P0 LEA.HI.X R3, R247, R4, R8, 0x2, P2 ;  /* 0x00000004f7038211 */ /* 0x000fc400010f1408 */
[----:B------:R-:W-:Y:S02]  /*b570*/  ISETP.GE.AND P2, PT, R244, c[0x0][0x3c8], PT ;  /* 0x0000f200f4007a0c */ /* 0x000fe40003f46270 */
[----:B------:R2:W-:Y:S01]  /*b580*/  @!P1 ST.E.64 [R6.64], R132 ;  /* 0x0000008406009985 */ /* 0x0005e2000c101b06 */
[----:B------:R-:W-:Y:S02]  /*b590*/  ISETP.GE.AND P1, PT, R243, c[0x0][0x3c8], PT ;  /* 0x0000f200f3007a0c */ /* 0x000fe40003f26270 */
[----:B------:R-:W-:Y:S01]  /*b5a0*/  SHF.R.S32.HI R8, RZ, 0x1f, R245 ;  /* 0x0000001fff087819 */ /* 0x000fe200000114f5 */
[----:B------:R4:W-:Y:S01]  /*b5b0*/  @!P0 ST.E.64 [R2.64], R26 ;  /* 0x0000001a02008985 */ /* 0x0009e2000c101b06 */
[----:B------:R-:W-:Y:S02]  /*b5c0*/  SHF.R.S32.HI R14, RZ, 0x1f, R228 ;  /* 0x0000001fff0e7819 */ /* 0x000fe400000114e4 */
[----:B------:R-:W-:Y:S02]  /*b5d0*/  SHF.R.S32.HI R16, RZ, 0x1f, R227 ;  /* 0x0000001fff107819 */ /* 0x000fe400000114e3 */
[----:B------:R-:W-:-:S02]  /*b5e0*/  SHF.R.S32.HI R15, RZ, 0x1f, R226 ;  /* 0x0000001fff0f7819 */ /* 0x000fc400000114e2 */
        /* <DEDUP_REMOVED lines=64> */
[----:B------:R-:W-:Y:S01]  /*b9f0*/  @!P2 LEA R8, P0, R232, R0, 0x2 ;  /* 0x00000000e808a211 */ /* 0x000fe200078010ff */
[----:B------:R2:W-:Y:S01]  /*ba00*/  @!P3 ST.E.64 [R6.64], R60 ;  /* 0x0000003c0600b985 */ /* 0x0005e2000c101b06 */
[----:B------:R-:W-:-:S02]  /*ba10*/  ISETP.GE.AND P5, PT, R229, c[0x0][0x3c8], PT ;  /* 0x0000f200e5007a0c */ /* 0x000fc40003fa6270 */
[----:B------:R-:W-:Y:S01]  /*ba20*/  @!P2 LEA.HI.X R9, R232, R4, R10, 0x2, P0 ;  /* 0x00000004e809a211 */ /* 0x000fe200000f140a */
[----:B------:R4:W-:Y:S01]  /*ba30*/  @!P4 ST.E.64 [R2.64], R64 ;  /* 0x000000400200c985 */ /* 0x0009e2000c101b06 */
[----:B------:R-:W-:Y:S02]  /*ba40*/  SHF.R.S32.HI R10, RZ, 0x1f, R230 ;  /* 0x0000001fff0a7819 */ /* 0x000fe400000114e6 */
[----:B------:R-:W-:Y:S01]  /*ba50*/  ISETP.GE.AND P4, PT, R228, c[0x0][0x3c8], PT ;  /* 0x0000f200e4007a0c */ /* 0x000fe20003f86270 */
[----:B------:R-:W-:Y:S01]  /*ba60*/  @!P2 ST.E.64 [R8.64], R112 ;  /* 0x000000700800a985 */ /* 0x000fe2000c101b06 */
[----:B------:R-:W-:Y:S02]  /*ba70*/  ISETP.GE.AND P2, PT, R227, c[0x0][0x3c8], PT ;  /* 0x0000f200e3007a0c */ /* 0x000fe40003f46270 */
[-C--:B--2---:R-:W-:Y:S02]  /*ba80*/  @!P6 LEA R6, P0, R230, R0.reuse, 0x2 ;  /* 0x00000000e606e211 */ /* 0x084fe400078010ff */
[----:B----4-:R-:W-:-:S02]  /*ba90*/  @!P1 LEA R2, P3, R231, R0, 0x2 ;  /* 0x00000000e7029211 */ /* 0x010fc400078610ff */
[-C--:B------:R-:W-:Y:S02]  /*baa0*/  @!P6 LEA.HI.X R7, R230, R4.reuse, R10, 0x2, P0 ;  /* 0x00000004e607e211 */ /* 0x080fe400000f140a */
[----:B------:R-:W-:Y:S02]  /*bab0*/  @!P1 LEA.HI.X R3, R231, R4, R11, 0x2, P3 ;  /* 0x00000004e7039211 */ /* 0x000fe400018f140b */
[----:B------:R-:W-:Y:S02]  /*bac0*/  ISETP.GE.AND P0, PT, R225, c[0x0][0x3c8], PT ;  /* 0x0000f200e1007a0c */ /* 0x000fe40003f06270 */
[----:B------:R-:W-:Y:S01]  /*bad0*/  SHF.R.S32.HI R10, RZ, 0x1f, R229 ;  /* 0x0000001fff0a7819 */ /* 0x000fe200000114e5 */
        /* <DEDUP_REMOVED lines=19> */
.L_x_1623:
[----:B------:R-:W-:Y:S05]  /*bc10*/  BSYNC B0 ;  /* 0x0000000000007941 */ /* 0x000fea0003800000 */
.L_x_1622:
[----:B------:R-:W-:Y:S05]  /*bc20*/  BRA.DIV ~URZ, `(.L_x_1624) ;  /* 0x00003a727f007947 */ /* 0x000fea000b800000 */
[----:B--2---:R2:W1:Y:S04]  /*bc30*/  SHFL.IDX PT, R4, R5, 0x1, 0x1c1f ;  /* 0x003c1f0005047f89 */ /* 0x00446800000e0000 */
[----:B----4-:R2:W4:Y:S02]  /*bc40*/  SHFL.IDX PT, R0, R12, 0x1, 0x1c1f ;  /* 0x003c1f000c007f89 */ /* 0x01052400000e0000 */
.L_x_1691:
[----:B------:R-:W-:-:S13]  /*bc50*/  ISETP.NE.AND P0, PT, R13, RZ, PT ;  /* 0x000000ff0d00720c */ /* 0x000fda0003f05270 */
[----:B------:R-:W-:Y:S05]  /*bc60*/  @P0 BRA `(.L_x_1619) ;  /* 0x000014d000000947 */ /* 0x000fea0003800000 */
[----:B------:R-:W-:Y:S02]  /*bc70*/  ISETP.GE.AND P4, PT, R220, c[0x0][0x3c8], PT ;  /* 0x0000f200dc007a0c */ /* 0x000fe40003f86270 */
[----:B------:R-:W-:Y:S02]  /*bc80*/  ISETP.GE.AND P1, PT, R245, c[0x0][0x3c8], PT ;  /* 0x0000f200f5007a0c */ /* 0x000fe40003f26270 */
[----:B------:R-:W-:Y:S02]  /*bc90*/  ISETP.GE.AND P3, PT, R247, c[0x0][0x3c8], PT ;  /* 0x0000f200f7007a0c */ /* 0x000fe40003f66270 */
[----:B------:R-:W-:Y:S02]  /*bca0*/  ISETP.GE.AND P2, PT, R246, c[0x0][0x3c8], PT ;  /* 0x0000f200f6007a0c */ /* 0x000fe40003f46270 */
[----:B-12---:R-:W-:Y:S02]  /*bcb0*/  SHF.R.S32.HI R5, RZ, 0x1f, R247 ;  /* 0x0000001fff057819 */ /* 0x006fe400000114f7 */
[----:B------:R-:W-:-:S02]  /*bcc0*/  ISETP.GE.AND P0, PT, R244, c[0x0][0x3c8], PT ;  /* 0x0000f200f4007a0c */ /* 0x000fc40003f06270 */
[----:B------:R-:W-:Y:S01]  /*bcd0*/  SHF.R.S32.HI R10, RZ, 0x1f, R245 ;  /* 0x0000001fff0a7819 */ /* 0x000fe200000114f5 */
[----:B----4-:R-:W-:Y:S01]  /*bce0*/  @!P4 IMAD.MOV.U32 R6, RZ, RZ, R0 ;  /* 0x000000ffff06c224 */ /* 0x010fe200078e0000 */
[----:B------:R-:W-:Y:S01]  /*bcf0*/  SHF.R.S32.HI R13, RZ, 0x1f, R228 ;  /* 0x0000001fff0d7819 */ /* 0x000fe200000114e4 */
[----:B------:R-:W-:Y:S01]  /*bd00*/  @!P4 IMAD.MOV.U32 R7, RZ, RZ, R4 ;  /* 0x000000ffff07c224 */ /* 0x000fe200078e0004 */
[----:B---3--:R-:W-:Y:S02]  /*bd10*/  SHF.R.S32.HI R12, RZ, 0x1f, R227 ;  /* 0x0000001fff0c7819 */ /* 0x008fe400000114e3 */
[----:B------:R-:W-:Y:S01]  /*bd20*/  @!P3 LEA R2, P5, R247, R0, 0x2 ;  /* 0x00000000f702b211 */ /* 0x000fe200078a10ff */
[----:B------:R-:W-:-:S03]  /*bd30*/  @!P4 IMAD.WIDE R6, R220, 0x4, R6 ;  /* 0x00000004dc06c825 */ /* 0x000fc600078e0206 */
[----:B------:R-:W-:Y:S02]  /*bd40*/  @!P3 LEA.HI.X R3, R247, R4, R5, 0x2, P5 ;  /* 0x00000004f703b211 */ /* 0x000fe400028f1405 */
[----:B------:R1:W-:Y:S01]  /*bd50*/  @!P4 ST.E.64 [R6.64], R92 ;  /* 0x0000005c0600c985 */ /* 0x0003e2000c101b06 */
[----:B------:R-:W-:Y:S02]  /*bd60*/  SHF.R.S32.HI R5, RZ, 0x1f, R246 ;  /* 0x0000001fff057819 */ /* 0x000fe400000114f6 */
[----:B------:R-:W-:Y:S01]  /*bd70*/  ISETP.GE.AND P5, PT, R243, c[0x0][0x3c8], PT ;  /* 0x0000f200f3007a0c */ /* 0x000fe20003fa6270 */
[----:B------:R2:W-:Y:S01]  /*bd80*/  @!P3 ST.E.64 [R2.64], R84 ;  /* 0x000000540200b985 */ /* 0x0005e2000c101b06 */
[----:B------:R-:W-:Y:S02]  /*bd90*/  @!P2 LEA R8, P3, R246, R0, 0x2 ;  /* 0x00000000f608a211 */ /* 0x000fe400078610ff */
[----:B------:R-:W-:Y:S02]  /*bda0*/  ISETP.GE.AND P4, PT, R242, c[0x0][0x3c8], PT ;  /* 0x0000f200f2007a0c */ /* 0x000fe40003f86270 */
[----:B------:R-:W-:-:S02]  /*bdb0*/  @!P2 LEA.HI.X R9, R246, R4, R5, 0x2, P3 ;  /* 0x00000004f609a211 */ /* 0x000fc400018f1405 */
[----:B------:R-:W-:-:S03]  /*bdc0*/  SHF.R.S32.HI R5, RZ, 0x1f, R244 ;  /* 0x0000001fff057819 */ /* 0x000fc600000114f4 */
        /* <DEDUP_REMOVED lines=94> */
[C---:B------:R-:W-:Y:S02]  /*c3b0*/  @!P1 LEA R6, P5, R227.reuse, R0, 0x2 ;  /* 0x00000000e3069211 */ /* 0x040fe400078a10ff */
        /* <DEDUP_REMOVED lines=17> */
.L_x_1604:
        /* <DEDUP_REMOVED lines=17> */
[----:B-1-3--:R-:W4:Y:S02]  /*c5e0*/  LDG.E R2, [R2.64+0x4] ;  /* 0x0000040602027981 */ /* 0x00af24000c1e1900 */
[----:B----45:R-:W-:Y:S02]  /*c5f0*/  IADD3 R20, -R0, R2, RZ ;  /* 0x0000000200147210 */ /* 0x030fe40007ffe1ff */
.L_x_1625:
[----:B------:R-:W-:Y:S01]  /*c600*/  ISETP.GT.AND P0, PT, R172, 0x7f, PT ;  /* 0x0000007fac00780c */ /* 0x000fe20003f04270 */
[----:B------:R-:W-:Y:S01]  /*c610*/  BSSY B0, `(.L_x_1626) ;  /* 0x0000035000007945 */ /* 0x000fe20003800000 */
[----:B------:R-:W-:Y:S02]  /*c620*/  LOP3.LUT R14, R202, 0xffff, RZ, 0xc0, !PT ;  /* 0x0000ffffca0e7812 */ /* 0x000fe400078ec0ff */
[----:B------:R-:W-:-:S02]  /*c630*/  SEL R15, R207, RZ, !P3 ;  /* 0x000000ffcf0f7207 */ /* 0x000fc40005800000 */
[----:B------:R-:W-:Y:S02]  /*c640*/  SEL R21, R218, RZ, !P3 ;  /* 0x000000ffda157207 */ /* 0x000fe40005800000 */
[----:B-----5:R-:W-:-:S05]  /*c650*/  SHF.R.S32.HI R18, RZ, 0x1f, R8 ;  /* 0x0000001fff127819 */ /* 0x020fca0000011408 */
        /* <DEDUP_REMOVED lines=8> */
[----:B------:R3:W4:Y:S08]  /*c6e0*/  LDC.64 R6, c[0x0][R0+0x170] ;  /* 0x00005c0000067b82 */ /* 0x0007300000000a00 */
[----:B-1----:R3:W1:Y:S08]  /*c6f0*/  LDC.64 R4, c[0x0][R0+0x168] ;  /* 0x00005a0000047b82 */ /* 0x0026700000000a00 */
[----:B------:R3:W5:Y:S08]  /*c700*/  LDC.64 R12, c[0x0][R0+0x178] ;  /* 0x00005e00000c7b82 */ /* 0x0007700000000a00 */
[----:B------:R3:W2:Y:S02]  /*c710*/  LDC.64 R10, c[0x0][R0+0x160] ;  /* 0x00005800000a7b82 */ /* 0x0006a40000000a00 */
[----:B---3--:R-:W-:-:S02]  /*c720*/  IMAD.MOV.U32 R0, RZ, RZ, c[0x0][0x4e8] ;  /* 0x00013a00ff007624 */ /* 0x008fc400078e00ff */
[-C--:B----4-:R-:W-:Y:S02]  /*c730*/  IMAD R7, R7, R15.reuse, RZ ;  /* 0x0000000f07077224 */ /* 0x090fe400078e02ff */
[----:B------:R-:W-:Y:S01]  /*c740*/  IMAD.WIDE.U32 R2, R6, R15, RZ ;  /* 0x0000000f06027225 */ /* 0x000fe200078e00ff */
[----:B------:R-:W-:Y:S02]  /*c750*/  ISETP.NE.AND P0, PT, R0, 0x1, PT ;  /* 0x000000010000780c */ /* 0x000fe40003f05270 */
[----:B------:R-:W-:Y:S01]  /*c760*/  MOV R0, R9 ;  /* 0x0000000900007202 */ /* 0x000fe20000000f00 */
[----:B------:R-:W-:Y:S01]  /*c770*/  IMAD R7, R6, R21, R7 ;  /* 0x0000001506077224 */ /* 0x000fe200078e0207 */
[----:B------:R-:W-:Y:S01]  /*c780*/  SEL R6, R219, RZ, P2 ;  /* 0x000000ffdb067207 */ /* 0x000fe20001000000 */
[-C--:B-1----:R-:W-:Y:S02]  /*c790*/  IMAD R16, R5, R14.reuse, RZ ;  /* 0x0000000e05107224 */ /* 0x082fe400078e02ff */
        /* <DEDUP_REMOVED lines=15> */
[----:B--2---:R-:W-:Y:S01]  /*c890*/  IMAD R0, R11, R2, RZ ;  /* 0x000000020b007224 */ /* 0x004fe200078e02ff */
        /* <DEDUP_REMOVED lines=12> */
.L_x_1627:
[----:B------:R-:W-:Y:S05]  /*c960*/  BSYNC B0 ;  /* 0x0000000000007941 */ /* 0x000fea0003800000 */
.L_x_1626:
[----:B------:R-:W-:-:S13]  /*c970*/  ISETP.GT.AND P0, PT, R19, 0x1, PT ;  /* 0x000000011300780c */ /* 0x000fda0003f04270 */
[----:B------:R-:W-:Y:S05]  /*c980*/  @P0 BRA `(.L_x_1619) ;  /* 0x000007b000000947 */ /* 0x000fea0003800000 */
[----:B-1----:R-:W-:Y:S01]  /*c990*/  MOV R2, c[0x0][0x4e8] ;  /* 0x00013a0000027a02 */ /* 0x002fe20000000f00 */
[----:B------:R-:W-:Y:S01]  /*c9a0*/  IMAD R0, R18, c[0x0][0x3a0], RZ ;  /* 0x0000e80012007a24 */ /* 0x000fe200078e02ff */
[----:B------:R-:W-:Y:S01]  /*c9b0*/  LEA R4, R201, R189, 0x7 ;  /* 0x000000bdc9047211 */ /* 0x000fe200078e38ff */
[----:B------:R-:W-:Y:S01]  /*c9c0*/  IMAD R5, R21, c[0x0][0x3f0], RZ ;  /* 0x0000fc0015057a24 */ /* 0x000fe200078e02ff */
[----:B------:R-:W-:Y:S01]  /*c9d0*/  ISETP.NE.AND P0, PT, R2, 0x1, PT ;  /* 0x000000010200780c */ /* 0x000fe20003f05270 */
[----:B------:R-:W-:-:S04]  /*c9e0*/  IMAD.WIDE.U32 R2, R8, c[0x0][0x3a0], RZ ;  /* 0x0000e80008027a25 */ /* 0x000fc800078e00ff */
[----:B------:R-:W-:Y:S01]  /*c9f0*/  IMAD R8, R8, c[0x0][0x3a4], R0 ;  /* 0x0000e90008087a24 */ /* 0x000fe200078e0200 */
[----:B------:R-:W-:Y:S01]  /*ca00*/  MOV R0, R4 ;  /* 0x0000000400007202 */ /* 0x000fe20000000f00 */
[----:B------:R-:W-:-:S03]  /*ca10*/  IMAD R7, R15, c[0x0][0x3f4], R5 ;  /* 0x0000fd000f077a24 */ /* 0x000fc600078e0205 */
[----:B------:R-:W-:-:S03]  /*ca20*/  IADD3 R3, R3, R8, RZ ;  /* 0x0000000803037210 */ /* 0x000fc60007ffe0ff */
        /* <DEDUP_REMOVED lines=22> */
.L_x_1692:
[----:B------:R-:W-:Y:S05]  /*cb90*/  BRA.DIV ~URZ, `(.L_x_1629) ;  /* 0x00002c427f007947 */ /* 0x000fea000b800000 */
[----:B------:R4:W1:Y:S02]  /*cba0*/  SHFL.IDX PT, R0, R12, RZ, 0x181f ;  /* 0x00181fff0c007589 */ /* 0x00086400000e0000 */
.L_x_1693:
        /* <DEDUP_REMOVED lines=14> */
[-C--:B---3--:R-:W-:Y:S02]  /*cc90*/  @!P2 LEA.HI.X R9, R177, R4.reuse, R15, 0x1, P5 ;  /* 0x00000004b109a211 */ /* 0x088fe400028f0c0f */
[-C--:B------:R-:W-:Y:S02]  /*cca0*/  @!P1 LEA.HI.X R7, R185, R4.reuse, R14, 0x1, P4 ;  /* 0x00000004b9079211 */ /* 0x080fe400020f0c0e */
[----:B------:R-:W-:Y:S01]  /*ccb0*/  @!P0 LEA.HI.X R3, R186, R4, R13, 0x1, P3 ;  /* 0x00000004ba038211 */ /* 0x000fe200018f0c0d */
[----:B------:R1:W-:Y:S04]  /*ccc0*/  @!P2 ST.E.128 [R8.64], RZ ;  /* 0x000000ff0800a985 */ /* 0x0003e8000c101d06 */
[----:B------:R1:W-:Y:S04]  /*ccd0*/  @!P1 ST.E.128 [R6.64], RZ ;  /* 0x000000ff06009985 */ /* 0x0003e8000c101d06 */
[----:B------:R1:W-:Y:S02]  /*cce0*/  @!P0 ST.E.128 [R2.64], RZ ;  /* 0x000000ff02008985 */ /* 0x0003e4000c101d06 */
.L_x_1631:
[----:B------:R-:W-:Y:S05]  /*ccf0*/  BSYNC B0 ;  /* 0x0000000000007941 */ /* 0x000fea0003800000 */
.L_x_1630:
[----:B------:R-:W-:Y:S05]  /*cd00*/  BRA.DIV ~URZ, `(.L_x_1632) ;  /* 0x00002b427f007947 */ /* 0x000fea000b800000 */
[----:B---3--:R3:W2:Y:S04]  /*cd10*/  SHFL.IDX PT, R4, R5, 0x1, 0x181f ;  /* 0x00381f0005047f89 */ /* 0x0086a800000e0000 */
[----:B-1----:R3:W1:Y:S02]  /*cd20*/  SHFL.IDX PT, R0, R12, 0x1, 0x181f ;  /* 0x00381f000c007f89 */ /* 0x00266400000e0000 */
.L_x_1694:
        /* <DEDUP_REMOVED lines=19> */
.L_x_1634:
[----:B------:R-:W-:Y:S05]  /*ce60*/  BSYNC B0 ;  /* 0x0000000000007941 */ /* 0x000fea0003800000 */
.L_x_1633:
[----:B------:R-:W-:Y:S05]  /*ce70*/  BRA.DIV ~URZ, `(.L_x_1635) ;  /* 0x00002aa27f007947 */ /* 0x000fea000b800000 */
[----:B--2---:R2:W3:Y:S02]  /*ce80*/  SHFL.IDX PT, R4, R5, 0x2, 0x181f ;  /* 0x00581f0005047f89 */ /* 0x0044e400000e0000 */
.L_x_1695:
[----:B------:R-:W-:Y:S05]  /*ce90*/  BRA.DIV ~URZ, `(.L_x_1636) ;  /* 0x00002af27f007947 */ /* 0x000fea000b800000 */
[----:B-1----:R1:W2:Y:S02]  /*cea0*/  SHFL.IDX PT, R0, R12, 0x2, 0x181f ;  /* 0x00581f000c007f89 */ /* 0x0022a400000e0000 */
.L_x_1696:
        /* <DEDUP_REMOVED lines=19> */
.L_x_1638:
[----:B------:R-:W-:Y:S05]  /*cfe0*/  BSYNC B0 ;  /* 0x0000000000007941 */ /* 0x000fea0003800000 */
.L_x_1637:
[----:B------:R-:W-:Y:S05]  /*cff0*/  BRA.DIV ~URZ, `(.L_x_1639) ;  /* 0x00002a027f007947 */ /* 0x000fea000b800000 */
[----:B---3--:R3:W1:Y:S04]  /*d000*/  SHFL.IDX PT, R4, R5, 0x3, 0x181f ;  /* 0x00781f0005047f89 */ /* 0x00866800000e0000 */
[----:B--2---:R3:W2:Y:S02]  /*d010*/  SHFL.IDX PT, R0, R12, 0x3, 0x181f ;  /* 0x00781f000c007f89 */ /* 0x0046a400000e0000 */
.L_x_1697:
[----:B------:R-:W-:-:S04]  /*d020*/  IADD3 R2, R10, 0x60, RZ ;  /* 0x000000600a027810 */ /* 0x000fc80007ffe0ff */
[----:B------:R-:W-:-:S13]  /*d030*/  ISETP.GE.AND P0, PT, R2, R11, PT ;  /* 0x0000000b0200720c */ /* 0x000fda0003f06270 */
[----:B------:R-:W-:Y:S05]  /*d040*/  @P0 BRA `(.L_x_1619) ;  /* 0x000000f000000947 */ /* 0x000fea0003800000 */
[----:B------:R-:W-:Y:S02]  /*d050*/  ISETP.GE.AND P2, PT, R177, c[0x0][0x3c8], PT ;  /* 0x0000f200b1007a0c */ /* 0x000fe40003f46270 */
[----:B------:R-:W-:Y:S02]  /*d060*/  ISETP.GE.AND P1, PT, R185, c[0x0][0x3c8], PT ;  /* 0x0000f200b9007a0c */ /* 0x000fe40003f26270 */
[----:B------:R-:W-:Y:S02]  /*d070*/  ISETP.GE.AND P0, PT, R186, c[0x0][0x3c8], PT ;  /* 0x0000f200ba007a0c */ /* 0x000fe40003f06270 */
[----:B------:R-:W-:Y:S02]  /*d080*/  SHF.R.S32.HI R13, RZ, 0x1f, R177 ;  /* 0x0000001fff0d7819 */ /* 0x000fe400000114b1 */
[----:B-1-34-:R-:W-:Y:S02]  /*d090*/  SHF.R.S32.HI R12, RZ, 0x1f, R185 ;  /* 0x0000001fff0c7819 */ /* 0x01afe400000114b9 */
[----:B------:R-:W-:-:S03]  /*d0a0*/  SHF.R.S32.HI R5, RZ, 0x1f, R186 ;  /* 0x0000001fff057819 */ /* 0x000fc600000114ba */
[-C--:B--2---:R-:W-:Y:S02]  /*d0b0*/  @!P2 LEA R8, P5, R177, R0.reuse, 0x1 ;  /* 0x00000000b108a211 */ /* 0x084fe400078a08ff */
        /* <DEDUP_REMOVED lines=8> */
.L_x_1619:
[----:B------:R-:W-:Y:S05]  /*d140*/  BSYNC B1 ;  /* 0x0000000000017941 */ /* 0x000fea0003800000 */
.L_x_1603:
[----:B-12-4-:R-:W2:Y:S02]  /*d150*/  LDL R0, [R1+0x4] ;  /* 0x0000040001007983 */ /* 0x016ea40000100800 */
[----:B--2---:R-:W-:-:S13]  /*d160*/  ISETP.NE.AND P0, PT, R0, RZ, PT ;  /* 0x000000ff0000720c */ /* 0x004fda0003f05270 */
[----:B------:R-:W-:Y:S01]  /*d170*/  @P0 WARPSYNC 0xffffffff ;  /* 0xffffffff00000948 */ /* 0x000fe20003800000 */
[----:B------:R-:W-:Y:S06]  /*d180*/  @P0 BAR.SYNC.DEFER_BLOCKING 0x5, 0x100 ;  /* 0x0144000000000b1d */ /* 0x000fec0000010000 */
[----:B------:R-:W1:Y:S04]  /*d190*/  @P0 LDS.128 R200, [0x24100] ;  /* 0x02410000ffc80984 */ /* 0x000e680000000c00 */
[----:B------:R-:W-:Y:S06]  /*d1a0*/  @P0 BAR.ARV 0x4, 0x100 ;  /* 0x0104000000000b1d */ /* 0x000fec0000002000 */
[----:B------:R-:W-:Y:S05]  /*d1b0*/  @P0 BRA `(.L_x_1640) ;  /* 0x00000ac000000947 */ /* 0x000fea0003800000 */
[----:B------:R-:W-:Y:S01]  /*d1c0*/  LOP3.LUT R13, R172, 0x1f, RZ, 0xc0, !PT ;  /* 0x0000001fac0d7812 */ /* 0x000fe200078ec0ff */
[----:B------:R-:W-:-:S03]  /*d1d0*/  IMAD.MOV.U32 R7, RZ, RZ, RZ ;  /* 0x000000ffff077224 */ /* 0x000fc600078e00ff */
[----:B------:R-:W-:Y:S01]  /*d1e0*/  ISETP.NE.AND P6, PT, R13, 0x1f, PT ;  /* 0x0000001f0d00780c */ /* 0x000fe20003fc5270 */
[----:B------:R-:W-:Y:S10]  /*d1f0*/  BRA.DIV ~URZ, `(.L_x_1641) ;  /* 0x000028d27f007947 */ /* 0x000ff4000b800000 */
[----:B------:R2:W4:Y:S02]  /*d200*/  SHFL.IDX PT, R9, R82, RZ, 0x1f ;  /* 0x00001fff52097589 */ /* 0x00052400000e0000 */
.L_x_1698:
[----:B------:R-:W-:Y:S05]  /*d210*/  BRA.DIV ~URZ, `(.L_x_1642) ;  /* 0x000029227f007947 */ /* 0x000fea000b800000 */
[----:B------:R2:W3:Y:S02]  /*d220*/  SHFL.IDX PT, R8, R82, 0x1, 0x1f ;  /* 0x00201f0052087f89 */ /* 0x0004e400000e0000 */
.L_x_1699:
[----:B-1----:R-:W-:Y:S02]  /*d230*/  IMAD.IADD R0, R203, 0x1, R13 ;  /* 0x00000001cb007824 */ /* 0x002fe400078e020d */
[----:B------:R-:W-:-:S03]  /*d240*/  IMAD.MOV.U32 R6, RZ, RZ, RZ ;  /* 0x000000ffff067224 */ /* 0x000fc600078e00ff */
[----:B------:R-:W-:-:S13]  /*d250*/  ISETP.GE.OR P0, PT, R0, c[0x0][0x53c], !P6 ;  /* 0x00014f0000007a0c */ /* 0x000fda0007706670 */
[----:B------:R-:W-:Y:S01]  /*d260*/  @!P0 IMAD.MOV.U32 R2, RZ, RZ, 0x4 ;  /* 0x00000004ff028424 */ /* 0x000fe200078e00ff */
[----:B------:R-:W-:-:S03]  /*d270*/  @!P0 MOV R3, 0x4 ;  /* 0x0000000400038802 */ /* 0x000fc60000000f00 */
[----:B---3--:R-:W-:-:S04]  /*d280*/  @!P0 IMAD.WIDE R4, R0, R2, c[0x0][0x580] ;  /* 0x0001600000048625 */ /* 0x008fc800078e0202 */
[----:B------:R-:W-:Y:S01]  /*d290*/  @!P0 IMAD.WIDE R2, R0, R3, c[0x0][0x578] ;  /* 0x00015e0000028625 */ /* 0x000fe200078e0203 */
[----:B------:R-:W3:Y:S04]  /*d2a0*/  @!P0 LDG.E R6, [R4.64] ;  /* 0x0000000604068981 */ /* 0x000ee8000c1e1900 */
[----:B------:R-:W3:Y:S01]  /*d2b0*/  @!P0 LDG.E R7, [R2.64] ;  /* 0x0000000602078981 */ /* 0x000ee2000c1e1900 */
[C---:B------:R-:W-:Y:S02]  /*d2c0*/  ISETP.GE.U32.AND P4, PT, R13.reuse, 0x10, PT ;  /* 0x000000100d00780c */ /* 0x040fe40003f86070 */
[C---:B------:R-:W-:Y:S02]  /*d2d0*/  ISETP.GE.U32.AND P3, PT, R13.reuse, 0x8, PT ;  /* 0x000000080d00780c */ /* 0x040fe40003f66070 */
[----:B------:R-:W-:-:S02]  /*d2e0*/  ISETP.GE.U32.AND P2, PT, R13, 0x4, PT ;  /* 0x000000040d00780c */ /* 0x000fc40003f46070 */
[C---:B------:R-:W-:Y:S02]  /*d2f0*/  ISETP.GE.U32.AND P1, PT, R13.reuse, 0x2, PT ;  /* 0x000000020d00780c */ /* 0x040fe40003f26070 */
[----:B------:R-:W-:Y:S02]  /*d300*/  ISETP.NE.AND P5, PT, R13, RZ, PT ;  /* 0x000000ff0d00720c */ /* 0x000fe40003fa5270 */
[----:B------:R-:W-:Y:S01]  /*d310*/  MOV R10, RZ ;  /* 0x000000ff000a7202 */ /* 0x000fe20000000f00 */
[----:B---3--:R-:W-:Y:S01]  /*d320*/  IMAD R0, R7, R6, RZ ;  /* 0x0000000607007224 */ /* 0x008fe200078e02ff */
[----:B------:R-:W-:Y:S07]  /*d330*/  BRA.DIV ~URZ, `(.L_x_1643) ;  /* 0x000028727f007947 */ /* 0x000fee000b800000 */
[----:B------:R1:W3:Y:S02]  /*d340*/  SHFL.UP PT, R4, R0, 0x1, RZ ;  /* 0x0420000000047989 */ /* 0x0002e400000e00ff */
.L_x_1700:
        /* <DEDUP_REMOVED lines=16> */
.L_x_1701:
[----:B---3--:R-:W-:Y:S01]  /*d450*/  IMAD R0, R0, c[0x0][0x538], RZ ;  /* 0x00014e0000007a24 */ /* 0x008fe200078e02ff */
[----:B------:R-:W-:Y:S04]  /*d460*/  BSSY B1, `(.L_x_1645) ;  /* 0x000007c000017945 */ /* 0x000fe80003800000 */
[----:B------:R-:W-:-:S04]  /*d470*/  IADD3 R8, R0, R8, RZ ;  /* 0x0000000800087210 */ /* 0x000fc80007ffe0ff */
[----:B----4-:R-:W-:-:S13]  /*d480*/  ISETP.GT.AND P0, PT, R8, R9, PT ;  /* 0x000000090800720c */ /* 0x010fda0003f04270 */
[----:B------:R-:W-:Y:S05]  /*d490*/  @P0 BRA `(.L_x_1646) ;  /* 0x0000024000000947 */ /* 0x000fea0003800000 */
.L_x_1650:
        /* <DEDUP_REMOVED lines=11> */
[----:B------:R-:W3:Y:S04]  /*d550*/  @!P0 LDG.E R6, [R4.64] ;  /* 0x0000000604068981 */ /* 0x000ee8000c1e1900 */
[----:B------:R-:W3:Y:S02]  /*d560*/  @!P0 LDG.E R7, [R2.64] ;  /* 0x0000000602078981 */ /* 0x000ee4000c1e1900 */
[----:B---3--:R-:W-:Y:S01]  /*d570*/  IMAD R0, R7, R6, RZ ;  /* 0x0000000607007224 */ /* 0x008fe200078e02ff */
[----:B------:R-:W-:Y:S05]  /*d580*/  BRA.DIV ~URZ, `(.L_x_1648) ;  /* 0x000028127f007947 */ /* 0x000fea000b800000 */
[----:B------:R1:W3:Y:S02]  /*d590*/  SHFL.UP PT, R2, R0, 0x1, RZ ;  /* 0x0420000000027989 */ /* 0x0002e400000e00ff */
.L_x_1702:
        /* <DEDUP_REMOVED lines=16> */
.L_x_1703:
[----:B---3--:R-:W-:-:S05]  /*d6a0*/  IMAD R0, R0, c[0x0][0x538], RZ ;  /* 0x00014e0000007a24 */ /* 0x008fca00078e02ff */
[----:B------:R-:W-:-:S04]  /*d6b0*/  IADD3 R8, R0, R8, RZ ;  /* 0x0000000800087210 */ /* 0x000fc80007ffe0ff */
[----:B------:R-:W-:-:S13]  /*d6c0*/  ISETP.GT.AND P0, PT, R8, R9, PT ;  /* 0x000000090800720c */ /* 0x000fda0003f04270 */
[----:B-12---:R-:W-:Y:S05]  /*d6d0*/  @!P0 BRA `(.L_x_1650) ;  /* 0xfffffdc000008947 */ /* 0x006fea000383ffff */
.L_x_1646:
[----:B------:R-:W-:-:S05]  /*d6e0*/  IADD3 R8, -R0, R8, RZ ;  /* 0x0000000800087210 */ /* 0x000fca0007ffe1ff */
[----:B------:R-:W-:-:S05]  /*d6f0*/  IMAD R0, R4, c[0x0][0x538], R8 ;  /* 0x00014e0004007a24 */ /* 0x000fca00078e0208 */
[----:B------:R-:W-:Y:S01]  /*d700*/  ISETP.GT.AND P0, PT, R0, R9, PT ;  /* 0x000000090000720c */ /* 0x000fe20003f04270 */
[----:B------:R-:W-:-:S12]  /*d710*/  BRA.DIV ~URZ, `(.L_x_1651) ;  /* 0x000028827f007947 */ /* 0x000fd8000b800000 */
[----:B------:R-:W-:-:S04]  /*d720*/  VOTE.ANY R0, PT, !P0 ;  /* 0x0000000000007806 */ /* 0x000fc800040e0100 */
.L_x_1704:
[----:B------:R3:W4:Y:S01]  /*d730*/  POPC R11, R0 ;  /* 0x00000000000b7309 */ /* 0x0007220000000000 */
[----:B------:R-:W-:Y:S05]  /*d740*/  BRA.DIV ~URZ, `(.L_x_1652) ;  /* 0x000028927f007947 */ /* 0x000fea000b800000 */
[----:B----4-:R4:W1:Y:S04]  /*d750*/  SHFL.IDX PT, R6, R6, R11, 0x1f ;  /* 0x00001f0b06067589 */ /* 0x01086800000e0000 */
[----:B------:R4:W2:Y:S02]  /*d760*/  SHFL.IDX PT, R7, R7, R11, 0x1f ;  /* 0x00001f0b07077589 */ /* 0x0008a400000e0000 */
.L_x_1705:
[----:B------:R-:W-:Y:S01]  /*d770*/  ISETP.NE.AND P0, PT, R0, RZ, PT ;  /* 0x000000ff0000720c */ /* 0x000fe20003f05270 */
[----:B------:R-:W-:-:S12]  /*d780*/  BSSY B0, `(.L_x_1653) ;  /* 0x0000005000007945 */ /* 0x000fd80003800000 */
[----:B------:R-:W-:Y:S05]  /*d790*/  @!P0 BRA `(.L_x_1654) ;  /* 0x0000003000008947 */ /* 0x000fea0003800000 */
[----:B---3--:R-:W-:Y:S01]  /*d7a0*/  IADD3 R0, R11, -0x1, RZ ;  /* 0xffffffff0b007810 */ /* 0x008fe20007ffe0ff */
[----:B------:R-:W-:Y:S05]  /*d7b0*/  BRA.DIV ~URZ, `(.L_x_1655) ;  /* 0x000028f27f007947 */ /* 0x000fea000b800000 */
[----:B------:R3:W4:Y:S02]  /*d7c0*/  SHFL.IDX PT, R10, R4, R0, 0x1f ;  /* 0x00001f00040a7589 */ /* 0x00072400000e0000 */
.L_x_1654:
[----:B------:R-:W-:Y:S05]  /*d7d0*/  BSYNC B0 ;  /* 0x0000000000007941 */ /* 0x000fea0003800000 */
.L_x_1653:
[-C--:B-1-3--:R-:W-:Y:S01]  /*d7e0*/  IABS R4, R6.reuse ;  /* 0x0000000600047213 */ /* 0x08afe20000000000 */
[----:B----4-:R-:W-:Y:S01]  /*d7f0*/  IMAD R200, R10, c[0x0][0x538], R8 ;  /* 0x00014e000ac87a24 */ /* 0x010fe200078e0208 */
[----:B--2---:R-:W-:Y:S01]  /*d800*/  IABS R0, R7 ;  /* 0x0000000700007213 */ /* 0x004fe20000000000 */
        /* <DEDUP_REMOVED lines=61> */
.L_x_1647:
[----:B------:R-:W-:Y:S01]  /*dbe0*/  IMAD.MOV.U32 R200, RZ, RZ, R9 ;  /* 0x000000ffffc87224 */ /* 0x000fe200078e0009 */
[----:B------:R-:W-:Y:S01]  /*dbf0*/  MOV R202, RZ ;  /* 0x000000ff00ca7202 */ /* 0x000fe20000000f00 */
[----:B------:R-:W-:Y:S01]  /*dc00*/  IMAD.MOV.U32 R201, RZ, RZ, RZ ;  /* 0x000000ffffc97224 */ /* 0x000fe200078e00ff */
[----:B------:R-:W-:Y:S02]  /*dc10*/  MOV R203, c[0x0][0x53c] ;  /* 0x00014f0000cb7a02 */ /* 0x000fe40000000f00 */
.L_x_1656:
[----:B------:R-:W-:Y:S05]  /*dc20*/  BSYNC B1 ;  /* 0x0000000000017941 */ /* 0x000fea0003800000 */
.L_x_1645:
[----:B------:R-:W-:Y:S01]  /*dc30*/  WARPSYNC 0xffffffff ;  /* 0xffffffff00007948 */ /* 0x000fe20003800000 */
[----:B------:R-:W-:Y:S01]  /*dc40*/  BAR.SYNC.DEFER_BLOCKING 0x4, 0x100 ;  /* 0x0104000000007b1d */ /* 0x000fe20000010000 */
[----:B------:R-:W-:-:S13]  /*dc50*/  ISETP.NE.AND P0, PT, R13, RZ, PT ;  /* 0x000000ff0d00720c */ /* 0x000fda0003f05270 */
[----:B------:R3:W-:Y:S04]  /*dc60*/  @!P0 STS.128 [0x24100], R200 ;  /* 0x024100c8ff008388 */ /* 0x0007e80000000c00 */
[----:B------:R-:W-:Y:S06]  /*dc70*/  BAR.ARV 0x5, 0x100 ;  /* 0x0144000000007b1d */ /* 0x000fec0000002000 */
.L_x_1640:
[----:B-1----:R-:W-:-:S13]  /*dc80*/  ISETP.GE.AND P0, PT, R203, c[0x0][0x53c], PT ;  /* 0x00014f00cb007a0c */ /* 0x002fda0003f06270 */
[----:B--23--:R-:W-:Y:S01]  /*dc90*/  @P0 CALL.REL.NOINC `(.L_x_1657) ;  /* 0x0000001000000944 */ /* 0x00cfe20003c00000 */
[----:B------:R-:W-:Y:S05]  /*dca0*/  BRA `(.L_x_1658) ;  /* 0xffff38f000007947 */ /* 0x000fea000383ffff */
.L_x_1657:
[----:B------:R-:W-:Y:S05]  /*dcb0*/  EXIT ;  /* 0x000000000000794d */ /* 0x000fea0003800000 */
.L_x_1548:
[----:B------:R-:W-:Y:S01]  /*dcc0*/  IMAD.MOV.U32 R0, RZ, RZ, R5 ;  /* 0x000000ffff007224 */ /* 0x000fe200078e0005 */
[----:B------:R-:W-:Y:S02]  /*dcd0*/  MOV R2, 0x1 ;  /* 0x0000000100027802 */ /* 0x000fe40000000f00 */
[----:B------:R-:W-:Y:S02]  /*dce0*/  MOV R3, 0xdd00 ;  /* 0x0000dd0000037802 */ /* 0x000fe40000000f00 */
[----:B--2---:R-:W-:Y:S05]  /*dcf0*/  CALL.REL.NOINC `($__internal_28_$__cuda_sm70_shflsync_up_p) ;  /* 0x000024d000007944 */ /* 0x004fea0003c00000 */
[----:B------:R-:W-:Y:S01]  /*dd00*/  MOV R0, R4 ;  /* 0x0000000400007202 */ /* 0x000fe20000000f00 */
[----:B------:R-:W-:Y:S05]  /*dd10*/  BRA `(.L_x_1659) ;  /* 0xffff273000007947 */ /* 0x000fea000383ffff */
.L_x_1549:
[----:B------:R-:W-:Y:S01]  /*dd20*/  IMAD.MOV.U32 R0, RZ, RZ, R5 ;  /* 0x000000ffff007224 */ /* 0x000fe200078e0005 */
[----:B------:R-:W-:Y:S02]  /*dd30*/  MOV R2, 0x2 ;  /* 0x0000000200027802 */ /* 0x000fe40000000f00 */
[----:B------:R-:W-:Y:S02]  /*dd40*/  MOV R3, 0xdd60 ;  /* 0x0000dd6000037802 */ /* 0x000fe40000000f00 */
[----:B--2---:R-:W-:Y:S05]  /*dd50*/  CALL.REL.NOINC `($__internal_28_$__cuda_sm70_shflsync_up_p) ;  /* 0x0000247000007944 */ /* 0x004fea0003c00000 */
[----:B------:R-:W-:Y:S01]  /*dd60*/  SEL R0, R4, RZ, P4 ;  /* 0x000000ff04007207 */ /* 0x000fe20002000000 */
[----:B------:R-:W-:Y:S01]  /*dd70*/  IMAD.MOV.U32 R2, RZ, RZ, 0x4 ;  /* 0x00000004ff027424 */ /* 0x000fe200078e00ff */
[----:B------:R-:W-:-:S03]  /*dd80*/  MOV R3, 0xddb0 ;  /* 0x0000ddb000037802 */ /* 0x000fc60000000f00 */
[----:B------:R-:W-:Y:S02]  /*dd90*/  IMAD.IADD R0, R5, 0x1, R0 ;  /* 0x0000000105007824 */ /* 0x000fe400078e0200 */
[----:B------:R-:W-:Y:S05]  /*dda0*/  CALL.REL.NOINC `($__internal_28_$__cuda_sm70_shflsync_up_p) ;  /* 0x0000242000007944 */ /* 0x000fea0003c00000 */
        /* <DEDUP_REMOVED lines=12> */
[----:B------:R-:W-:Y:S02]  /*de70*/  MOV R3, 0x1f ;  /* 0x0000001f00037802 */ /* 0x000fe40000000f00 */
[----:B------:R-:W-:Y:S01]  /*de80*/  MOV R2, 0xdec0 ;  /* 0x0000dec000027802 */ /* 0x000fe20000000f00 */
[----:B------:R-:W-:-:S04]  /*de90*/  IMAD.IADD R4, R0, 0x1, R4 ;  /* 0x0000000100047824 */ /* 0x000fc800078e0204 */
[----:B------:R-:W-:Y:S02]  /*dea0*/  IMAD.MOV.U32 R31, RZ, RZ, R4 ;  /* 0x000000ffff1f7224 */ /* 0x000fe400078e0004 */
[----:B------:R-:W-:Y:S05]  /*deb0*/  CALL.REL.NOINC `($__internal_27_$__cuda_sm70_shflsync_idx_p) ;  /* 0x000022c000007944 */ /* 0x000fea0003c00000 */
[----:B------:R-:W-:Y:S01]  /*dec0*/  MOV R0, R30 ;  /* 0x0000001e00007202 */ /* 0x000fe20000000f00 */
[----:B------:R-:W-:Y:S05]  /*ded0*/  BRA `(.L_x_1660) ;  /* 0xffff267000007947 */ /* 0x000fea000383ffff */
.L_x_1551:
[----:B------:R-:W-:Y:S02]  /*dee0*/  SEL R0, RZ, 0x1, P0 ;  /* 0x00000001ff007807 */ /* 0x000fe40000000000 */
[----:B------:R-:W-:Y:S02]  /*def0*/  MOV R2, 0xdf10 ;  /* 0x0000df1000027802 */ /* 0x000fe40000000f00 */
[----:B------:R-:W-:Y:S05]  /*df00*/  CALL.REL.NOINC `($__internal_29_$__cuda_sm70_votesync_ballot) ;  /* 0x0000233000007944 */ /* 0x000fea0003c00000 */
[----:B------:R-:W-:Y:S05]  /*df10*/  BRA `(.L_x_1661) ;  /* 0xffff26c000007947 */ /* 0x000fea000383ffff */
.L_x_1552:
[----:B------:R-:W-:Y:S01]  /*df20*/  IMAD.MOV.U32 R31, RZ, RZ, R8 ;  /* 0x000000ffff1f7224 */ /* 0x000fe200078e0008 */
[----:B--2---:R-:W-:Y:S01]  /*df30*/  MOV R30, R203 ;  /* 0x000000cb001e7202 */ /* 0x004fe20000000f00 */
[----:B------:R-:W-:Y:S01]  /*df40*/  IMAD.MOV.U32 R3, RZ, RZ, 0x1f ;  /* 0x0000001fff037424 */ /* 0x000fe200078e00ff */
[----:B------:R-:W-:Y:S02]  /*df50*/  MOV R2, 0xdf70 ;  /* 0x0000df7000027802 */ /* 0x000fe40000000f00 */
[----:B-1----:R-:W-:Y:S05]  /*df60*/  CALL.REL.NOINC `($__internal_27_$__cuda_sm70_shflsync_idx_p) ;  /* 0x0000221000007944 */ /* 0x002fea0003c00000 */
[----:B------:R-:W-:Y:S01]  /*df70*/  IMAD.MOV.U32 R11, RZ, RZ, R30 ;  /* 0x000000ffff0b7224 */ /* 0x000fe200078e001e */
[----:B------:R-:W-:Y:S01]  /*df80*/  MOV R31, R7 ;  /* 0x00000007001f7202 */ /* 0x000fe20000000f00 */
[----:B------:R-:W-:Y:S01]  /*df90*/  IMAD.MOV.U32 R5, RZ, RZ, RZ ;  /* 0x000000ffff057224 */ /* 0x000fe200078e00ff */
[----:B------:R-:W-:Y:S01]  /*dfa0*/  MOV R30, R203 ;  /* 0x000000cb001e7202 */ /* 0x000fe20000000f00 */
[----:B------:R-:W-:Y:S01]  /*dfb0*/  IMAD.MOV.U32 R3, RZ, RZ, 0x1f ;  /* 0x0000001fff037424 */ /* 0x000fe200078e00ff */
[----:B------:R-:W-:-:S02]  /*dfc0*/  MOV R2, 0xdfe0 ;  /* 0x0000dfe000027802 */ /* 0x000fc40000000f00 */
[----:B------:R-:W-:Y:S05]  /*dfd0*/  CALL.REL.NOINC `($__internal_27_$__cuda_sm70_shflsync_idx_p) ;  /* 0x000021a000007944 */ /* 0x000fea0003c00000 */
[----:B------:R-:W-:Y:S01]  /*dfe0*/  MOV R10, R30 ;  /* 0x0000001e000a7202 */ /* 0x000fe20000000f00 */
[----:B------:R-:W-:Y:S05]  /*dff0*/  BRA `(.L_x_1662) ;  /* 0xffff263000007947 */ /* 0x000fea000383ffff */
.L_x_1555:
[----:B------:R-:W-:Y:S01]  /*e000*/  IMAD.MOV.U32 R31, RZ, RZ, R4 ;  /* 0x000000ffff1f7224 */ /* 0x000fe200078e0004 */
[----:B------:R-:W-:-:S02]  /*e010*/  MOV R3, 0x1f ;  /* 0x0000001f00037802 */ /* 0x000fc40000000f00 */
[----:B------:R-:W-:Y:S02]  /*e020*/  MOV R2, 0xe040 ;  /* 0x0000e04000027802 */ /* 0x000fe40000000f00 */
[----:B-1234-:R-:W-:Y:S05]  /*e030*/  CALL.REL.NOINC `($__internal_27_$__cuda_sm70_shflsync_idx_p) ;  /* 0x0000214000007944 */ /* 0x01efea0003c00000 */
[----:B------:R-:W-:Y:S01]  /*e040*/  MOV R5, R30 ;  /* 0x0000001e00057202 */ /* 0x000fe20000000f00 */
[----:B------:R-:W-:Y:S05]  /*e050*/  BRA `(.L_x_1554) ;  /* 0xffff263000007947 */ /* 0x000fea000383ffff */
.L_x_1563:
[----:B------:R-:W-:Y:S01]  /*e060*/  IMAD.MOV.U32 R31, RZ, RZ, R5 ;  /* 0x000000ffff1f7224 */ /* 0x000fe200078e0005 */
[----:B------:R-:W-:Y:S01]  /*e070*/  MOV R30, RZ ;  /* 0x000000ff001e7202 */ /* 0x000fe20000000f00 */
[----:B------:R-:W-:Y:S01]  /*e080*/  IMAD.MOV.U32 R3, RZ, RZ, 0x181f ;  /* 0x0000181fff037424 */ /* 0x000fe200078e00ff */
[----:B------:R-:W-:Y:S02]  /*e090*/  MOV R2, 0xe0b0 ;  /* 0x0000e0b000027802 */ /* 0x000fe40000000f00 */
[----:B-----5:R-:W-:Y:S05]  /*e0a0*/  CALL.REL.NOINC `($__internal_27_$__cuda_sm70_shflsync_idx_p) ;  /* 0x000020d000007944 */ /* 0x020fea0003c00000 */
[----:B------:R-:W-:Y:S01]  /*e0b0*/  MOV R4, R30 ;  /* 0x0000001e00047202 */ /* 0x000fe20000000f00 */
[----:B------:R-:W-:Y:S05]  /*e0c0*/  BRA `(.L_x_1663) ;  /* 0xffff40d000007947 */ /* 0x000fea000383ffff */
.L_x_1564:
[----:B------:R-:W-:Y:S01]  /*e0d0*/  IMAD.MOV.U32 R31, RZ, RZ, R12 ;  /* 0x000000ffff1f7224 */ /* 0x000fe200078e000c */
[----:B------:R-:W-:Y:S01]  /*e0e0*/  MOV R30, RZ ;  /* 0x000000ff001e7202 */ /* 0x000fe20000000f00 */
[----:B------:R-:W-:Y:S01]  /*e0f0*/  IMAD.MOV.U32 R3, RZ, RZ, 0x181f ;  /* 0x0000181fff037424 */ /* 0x000fe200078e00ff */
[----:B------:R-:W-:Y:S02]  /*e100*/  MOV R2, 0xe120 ;  /* 0x0000e12000027802 */ /* 0x000fe40000000f00 */
[----:B-12--5:R-:W-:Y:S05]  /*e110*/  CALL.REL.NOINC `($__internal_27_$__cuda_sm70_shflsync_idx_p) ;  /* 0x0000206000007944 */ /* 0x026fea0003c00000 */
[----:B------:R-:W-:Y:S01]  /*e120*/  MOV R0, R30 ;  /* 0x0000001e00007202 */ /* 0x000fe20000000f00 */
[----:B------:R-:W-:Y:S05]  /*e130*/  BRA `(.L_x_1664) ;  /* 0xffff408000007947 */ /* 0x000fea000383ffff */
.L_x_1567:
[----:B------:R-:W-:Y:S01]  /*e140*/  IMAD.MOV.U32 R31, RZ, RZ, R5 ;  /* 0x000000ffff1f7224 */ /* 0x000fe200078e0005 */
[----:B------:R-:W-:Y:S01]  /*e150*/  MOV R30, 0x1 ;  /* 0x00000001001e7802 */ /* 0x000fe20000000f00 */
[----:B--2---:R-:W-:Y:S01]  /*e160*/  IMAD.MOV.U32 R3, RZ, RZ, 0x181f ;  /* 0x0000181fff037424 */ /* 0x004fe200078e00ff */
[----:B------:R-:W-:-:S02]  /*e170*/  MOV R2, 0xe190 ;  /* 0x0000e19000027802 */ /* 0x000fc40000000f00 */
[----:B-1-345:R-:W-:Y:S05]  /*e180*/  CALL.REL.NOINC `($__internal_27_$__cuda_sm70_shflsync_idx_p) ;  /* 0x00001ff000007944 */ /* 0x03afea0003c00000 */
[----:B------:R-:W-:Y:S01]  /*e190*/  IMAD.MOV.U32 R4, RZ, RZ, R30 ;  /* 0x000000ffff047224 */ /* 0x000fe200078e001e */
[----:B------:R-:W-:Y:S01]  /*e1a0*/  MOV R30, 0x1 ;  /* 0x00000001001e7802 */ /* 0x000fe20000000f00 */
[----:B------:R-:W-:Y:S01]  /*e1b0*/  IMAD.MOV.U32 R31, RZ, RZ, R12 ;  /* 0x000000ffff1f7224 */ /* 0x000fe200078e000c */
[----:B------:R-:W-:-:S02]  /*e1c0*/  MOV R3, 0x181f ;  /* 0x0000181f00037802 */ /* 0x000fc40000000f00 */
[----:B------:R-:W-:Y:S02]  /*e1d0*/  MOV R2, 0xe1f0 ;  /* 0x0000e1f000027802 */ /* 0x000fe40000000f00 */
[----:B------:R-:W-:Y:S05]  /*e1e0*/  CALL.REL.NOINC `($__internal_27_$__cuda_sm70_shflsync_idx_p) ;  /* 0x00001f9000007944 */ /* 0x000fea0003c00000 */
[----:B------:R-:W-:Y:S01]  /*e1f0*/  MOV R0, R30 ;  /* 0x0000001e00007202 */ /* 0x000fe20000000f00 */
[----:B------:R-:W-:Y:S05]  /*e200*/  BRA `(.L_x_1665) ;  /* 0xffff413000007947 */ /* 0x000fea000383ffff */
.L_x_1570:
[----:B------:R-:W-:Y:S01]  /*e210*/  IMAD.MOV.U32 R31, RZ, RZ, R5 ;  /* 0x000000ffff1f7224 */ /* 0x000fe200078e0005 */
[----:B------:R-:W-:Y:S01]  /*e220*/  MOV R30, 0x2 ;  /* 0x00000002001e7802 */ /* 0x000fe20000000f00 */
[----:B-1----:R-:W-:Y:S01]  /*e230*/  IMAD.MOV.U32 R3, RZ, RZ, 0x181f ;  /* 0x0000181fff037424 */ /* 0x002fe200078e00ff */
[----:B------:R-:W-:Y:S02]  /*e240*/  MOV R2, 0xe260 ;  /* 0x0000e26000027802 */ /* 0x000fe40000000f00 */
[----:B--2345:R-:W-:Y:S05]  /*e250*/  CALL.REL.NOINC `($__internal_27_$__cuda_sm70_shflsync_idx_p) ;  /* 0x00001f2000007944 */ /* 0x03cfea0003c00000 */
[----:B------:R-:W-:Y:S01]  /*e260*/  MOV R4, R30 ;  /* 0x0000001e00047202 */ /* 0x000fe20000000f00 */
[----:B------:R-:W-:Y:S05]  /*e270*/  BRA `(.L_x_1666) ;  /* 0xffff422000007947 */ /* 0x000fea000383ffff */
.L_x_1571:
[----:B------:R-:W-:Y:S01]  /*e280*/  IMAD.MOV.U32 R31, RZ, RZ, R12 ;  /* 0x000000ffff1f7224 */ /* 0x000fe200078e000c */
[----:B------:R-:W-:Y:S01]  /*e290*/  MOV R30, 0x2 ;  /* 0x00000002001e7802 */ /* 0x000fe20000000f00 */
[----:B------:R-:W-:Y:S01]  /*e2a0*/  IMAD.MOV.U32 R3, RZ, RZ, 0x181f ;  /* 0x0000181fff037424 */ /* 0x000fe200078e00ff */
[----:B------:R-:W-:Y:S02]  /*e2b0*/  MOV R2, 0xe2d0 ;  /* 0x0000e2d000027802 */ /* 0x000fe40000000f00 */
[----:B-12345:R-:W-:Y:S05]  /*e2c0*/  CALL.REL.NOINC `($__internal_27_$__cuda_sm70_shflsync_idx_p) ;  /* 0x00001eb000007944 */ /* 0x03efea0003c00000 */
[----:B------:R-:W-:Y:S01]  /*e2d0*/  MOV R0, R30 ;  /* 0x0000001e00007202 */ /* 0x000fe20000000f00 */
[----:B------:R-:W-:Y:S05]  /*e2e0*/  BRA `(.L_x_1667) ;  /* 0xffff41d000007947 */ /* 0x000fea000383ffff */
.L_x_1574:
[----:B------:R-:W-:Y:S01]  /*e2f0*/  IMAD.MOV.U32 R31, RZ, RZ, R5 ;  /* 0x000000ffff1f7224 */ /* 0x000fe200078e0005 */
[----:B------:R-:W-:Y:S01]  /*e300*/  MOV R30, 0x3 ;  /* 0x00000003001e7802 */ /* 0x000fe20000000f00 */
[----:B-1----:R-:W-:Y:S01]  /*e310*/  IMAD.MOV.U32 R3, RZ, RZ, 0x181f ;  /* 0x0000181fff037424 */ /* 0x002fe200078e00ff */
[----:B------:R-:W-:-:S02]  /*e320*/  MOV R2, 0xe340 ;  /* 0x0000e34000027802 */ /* 0x000fc40000000f00 */
[----:B--2345:R-:W-:Y:S05]  /*e330*/  CALL.REL.NOINC `($__internal_27_$__cuda_sm70_shflsync_idx_p) ;  /* 0x00001e4000007944 */ /* 0x03cfea0003c00000 */
        /* <DEDUP_REMOVED lines=8> */
.L_x_1577:
[----:B------:R-:W-:Y:S01]  /*e3c0*/  IMAD.MOV.U32 R31, RZ, RZ, R5 ;  /* 0x000000ffff1f7224 */ /* 0x000fe200078e0005 */
[----:B------:R-:W-:Y:S01]  /*e3d0*/  MOV R30, RZ ;  /* 0x000000ff001e7202 */ /* 0x000fe20000000f00 */
[----:B------:R-:W-:Y:S01]  /*e3e0*/  IMAD.MOV.U32 R3, RZ, RZ, 0x181f ;  /* 0x0000181fff037424 */ /* 0x000fe200078e00ff */
[----:B------:R-:W-:Y:S02]  /*e3f0*/  MOV R2, 0xe410 ;  /* 0x0000e41000027802 */ /* 0x000fe40000000f00 */
[----:B------:R-:W-:Y:S05]  /*e400*/  CALL.REL.NOINC `($__internal_27_$__cuda_sm70_shflsync_idx_p) ;  /* 0x00001d7000007944 */ /* 0x000fea0003c00000 */
[----:B------:R-:W-:Y:S01]  /*e410*/  MOV R4, R30 ;  /* 0x0000001e00047202 */ /* 0x000fe20000000f00 */
[----:B------:R-:W-:Y:S05]  /*e420*/  BRA `(.L_x_1669) ;  /* 0xffff4cc000007947 */ /* 0x000fea000383ffff */
.L_x_1578:
[----:B------:R-:W-:Y:S01]  /*e430*/  IMAD.MOV.U32 R31, RZ, RZ, R10 ;  /* 0x000000ffff1f7224 */ /* 0x000fe200078e000a */
[----:B------:R-:W-:Y:S01]  /*e440*/  MOV R30, RZ ;  /* 0x000000ff001e7202 */ /* 0x000fe20000000f00 */
[----:B------:R-:W-:Y:S01]  /*e450*/  IMAD.MOV.U32 R3, RZ, RZ, 0x181f ;  /* 0x0000181fff037424 */ /* 0x000fe200078e00ff */
[----:B------:R-:W-:Y:S02]  /*e460*/  MOV R2, 0xe480 ;  /* 0x0000e48000027802 */ /* 0x000fe40000000f00 */
[----:B-12---:R-:W-:Y:S05]  /*e470*/  CALL.REL.NOINC `($__internal_27_$__cuda_sm70_shflsync_idx_p) ;  /* 0x00001d0000007944 */ /* 0x006fea0003c00000 */
[----:B------:R-:W-:Y:S02]  /*e480*/  IADD3 R8, P0, R30, R20, RZ ;  /* 0x000000141e087210 */ /* 0x000fe40007f1e0ff */
[----:B------:R-:W-:-:S02]  /*e490*/  MOV R31, R5 ;  /* 0x00000005001f7202 */ /* 0x000fc40000000f00 */
[----:B------:R-:W-:Y:S01]  /*e4a0*/  SEL R12, RZ, 0x10, P5 ;  /* 0x00000010ff0c7807 */ /* 0x000fe20002800000 */
[----:B------:R-:W-:Y:S01]  /*e4b0*/  IMAD.X R9, R4, 0x1, R16, P0 ;  /* 0x0000000104097824 */ /* 0x000fe200000e0610 */
[----:B------:R-:W-:Y:S02]  /*e4c0*/  IADD3 R6, P0, R30, R19, RZ ;  /* 0x000000131e067210 */ /* 0x000fe40007f1e0ff */
[----:B------:R-:W-:Y:S02]  /*e4d0*/  SEL R11, RZ, 0x10, P4 ;  /* 0x00000010ff0b7807 */ /* 0x000fe40002000000 */
[----:B------:R-:W-:Y:S01]  /*e4e0*/  @!PT LDS RZ, [RZ] ;  /* 0x00000000fffff984 */ /* 0x000fe20000000800 */
[----:B------:R-:W-:Y:S01]  /*e4f0*/  @!PT LDS RZ, [RZ] ;  /* 0x00000000fffff984 */ /* 0x000fe20000000800 */
[----:B------:R-:W-:Y:S01]  /*e500*/  @!PT LDS RZ, [RZ] ;  /* 0x00000000fffff984 */ /* 0x000fe20000000800 */
[----:B------:R1:W-:Y:S01]  /*e510*/  LDGSTS.E.BYPASS.LTC128B.128 [R188+0x12100], [R8.64], !P5 ;  /* 0x1210000008bc7fae */ /* 0x0003e2000e901d46 */
[----:B------:R-:W-:Y:S01]  /*e520*/  IMAD.X R7, R4, 0x1, R13, P0 ;  /* 0x0000000104077824 */ /* 0x000fe200000e060d */
[----:B------:R-:W-:Y:S01]  /*e530*/  IADD3 R2, P0, R30, R17, RZ ;  /* 0x000000111e027210 */ /* 0x000fe20007f1e0ff */
[----:B------:R-:W-:-:S03]  /*e540*/  IMAD.MOV.U32 R30, RZ, RZ, 0x1 ;  /* 0x00000001ff1e7424 */ /* 0x000fc600078e00ff */
[----:B------:R2:W-:Y:S01]  /*e550*/  LDGSTS.E.BYPASS.LTC128B.128 [R188+0x14100], [R6.64], !P4 ;  /* 0x1410000006bc7fae */ /* 0x0005e2000e101d46 */
[----:B------:R-:W-:-:S05]  /*e560*/  IMAD.X R3, R4, 0x1, R15, P0 ;  /* 0x0000000104037824 */ /* 0x000fca00000e060f */
[----:B------:R3:W-:Y:S01]  /*e570*/  LDGSTS.E.BYPASS.LTC128B.128 [R188+0x16100], [R2.64], !P6 ;  /* 0x1610000002bc7fae */ /* 0x0007e2000f101d46 */
[----:B-1----:R-:W-:Y:S01]  /*e580*/  IMAD.MOV.U32 R9, RZ, RZ, R252 ;  /* 0x000000ffff097224 */ /* 0x002fe200078e00fc */
[----:B---3--:R-:W-:Y:S02]  /*e590*/  MOV R3, 0x181f ;  /* 0x0000181f00037802 */ /* 0x008fe40000000f00 */
[----:B------:R-:W-:Y:S02]  /*e5a0*/  MOV R2, 0xe5c0 ;  /* 0x0000e5c000027802 */ /* 0x000fe40000000f00 */
[----:B--2---:R-:W-:Y:S05]  /*e5b0*/  CALL.REL.NOINC `($__internal_27_$__cuda_sm70_shflsync_idx_p) ;  /* 0x00001bc000007944 */ /* 0x004fea0003c00000 */
[----:B------:R-:W-:Y:S01]  /*e5c0*/  IMAD.MOV.U32 R8, RZ, RZ, R30 ;  /* 0x000000ffff087224 */ /* 0x000fe200078e001e */
[----:B------:R-:W-:Y:S01]  /*e5d0*/  MOV R30, 0x1 ;  /* 0x00000001001e7802 */ /* 0x000fe20000000f00 */
[----:B------:R-:W-:Y:S01]  /*e5e0*/  IMAD.MOV.U32 R31, RZ, RZ, R10 ;  /* 0x000000ffff1f7224 */ /* 0x000fe200078e000a */
[----:B------:R-:W-:Y:S02]  /*e5f0*/  MOV R3, 0x181f ;  /* 0x0000181f00037802 */ /* 0x000fe40000000f00 */
[----:B------:R-:W-:Y:S02]  /*e600*/  MOV R2, 0xe620 ;  /* 0x0000e62000027802 */ /* 0x000fe40000000f00 */
[----:B------:R-:W-:Y:S05]  /*e610*/  CALL.REL.NOINC `($__internal_27_$__cuda_sm70_shflsync_idx_p) ;  /* 0x00001b6000007944 */ /* 0x000fea0003c00000 */
[----:B------:R-:W-:Y:S01]  /*e620*/  MOV R0, R30 ;  /* 0x0000001e00007202 */ /* 0x000fe20000000f00 */
[----:B------:R-:W-:Y:S05]  /*e630*/  BRA `(.L_x_1670) ;  /* 0xffff4bd000007947 */ /* 0x000fea000383ffff */
.L_x_1581:
[----:B------:R-:W-:Y:S01]  /*e640*/  IMAD.MOV.U32 R31, RZ, RZ, R13 ;  /* 0x000000ffff1f7224 */ /* 0x000fe200078e000d */
[----:B------:R-:W-:Y:S01]  /*e650*/  MOV R30, RZ ;  /* 0x000000ff001e7202 */ /* 0x000fe20000000f00 */
[----:B------:R-:W-:Y:S01]  /*e660*/  IMAD.MOV.U32 R3, RZ, RZ, 0x181f ;  /* 0x0000181fff037424 */ /* 0x000fe200078e00ff */
[----:B------:R-:W-:-:S02]  /*e670*/  MOV R2, 0xe690 ;  /* 0x0000e69000027802 */ /* 0x000fc40000000f00 */
[----:B-1234-:R-:W-:Y:S05]  /*e680*/  CALL.REL.NOINC `($__internal_27_$__cuda_sm70_shflsync_idx_p) ;  /* 0x00001af000007944 */ /* 0x01efea0003c00000 */
[----:B------:R-:W-:Y:S01]  /*e690*/  MOV R12, R30 ;  /* 0x0000001e000c7202 */ /* 0x000fe20000000f00 */
[----:B------:R-:W-:Y:S05]  /*e6a0*/  BRA `(.L_x_1671) ;  /* 0xffff4f9000007947 */ /* 0x000fea000383ffff */
.L_x_1582:
[----:B------:R-:W-:Y:S01]  /*e6b0*/  IMAD.MOV.U32 R31, RZ, RZ, R20 ;  /* 0x000000ffff1f7224 */ /* 0x000fe200078e0014 */
[----:B------:R-:W-:Y:S01]  /*e6c0*/  MOV R30, RZ ;  /* 0x000000ff001e7202 */ /* 0x000fe20000000f00 */
[----:B------:R-:W-:Y:S01]  /*e6d0*/  IMAD.MOV.U32 R3, RZ, RZ, 0x181f ;  /* 0x0000181fff037424 */ /* 0x000fe200078e00ff */
[----:B------:R-:W-:-:S02]  /*e6e0*/  MOV R2, 0xe700 ;  /* 0x0000e70000027802 */ /* 0x000fc40000000f00 */
[----:B-1234-:R-:W-:Y:S05]  /*e6f0*/  CALL.REL.NOINC `($__internal_27_$__cuda_sm70_shflsync_idx_p) ;  /* 0x00001a8000007944 */ /* 0x01efea0003c00000 */
[C---:B------:R-:W-:Y:S02]  /*e700*/  IADD3 R16, P0, R30.reuse, R25, RZ ;  /* 0x000000191e107210 */ /* 0x040fe40007f1e0ff */
[----:B------:R-:W-:-:S02]  /*e710*/  IADD3 R14, P1, R30, R26, RZ ;  /* 0x0000001a1e0e7210 */ /* 0x000fc40007f3e0ff */
[----:B------:R-:W-:Y:S01]  /*e720*/  MOV R31, R13 ;  /* 0x0000000d001f7202 */ /* 0x000fe20000000f00 */
[----:B------:R-:W-:Y:S01]  /*e730*/  IMAD.X R17, R12, 0x1, R21, P0 ;  /* 0x000000010c117824 */ /* 0x000fe200000e0615 */
[----:B------:R-:W-:Y:S01]  /*e740*/  IADD3 R2, P0, R30, R27, RZ ;  /* 0x0000001b1e027210 */ /* 0x000fe20007f1e0ff */
[C---:B------:R-:W-:Y:S01]  /*e750*/  IMAD.X R15, R12.reuse, 0x1, R22, P1 ;  /* 0x000000010c0f7824 */ /* 0x040fe200008e0616 */
[----:B------:R-:W-:Y:S01]  /*e760*/  SEL R19, RZ, 0x10, P5 ;  /* 0x00000010ff137807 */ /* 0x000fe20002800000 */
[----:B------:R-:W-:Y:S01]  /*e770*/  IMAD.MOV.U32 R30, RZ, RZ, 0x1 ;  /* 0x00000001ff1e7424 */ /* 0x000fe200078e00ff */
[----:B------:R-:W-:Y:S01]  /*e780*/  @!PT LDS RZ, [RZ] ;  /* 0x00000000fffff984 */ /* 0x000fe20000000800 */
[----:B------:R-:W-:Y:S01]  /*e790*/  @!PT LDS RZ, [RZ] ;  /* 0x00000000fffff984 */ /* 0x000fe20000000800 */
[----:B------:R-:W-:Y:S01]  /*e7a0*/  @!PT LDS RZ, [RZ] ;  /* 0x00000000fffff984 */ /* 0x000fe20000000800 */
[----:B------:R1:W-:Y:S01]  /*e7b0*/  LDGSTS.E.BYPASS.LTC128B.128 [R188+0x6100], [R16.64], !P5 ;  /* 0x0610000010bc7fae */ /* 0x0003e2000e901d46 */
[----:B------:R-:W-:Y:S01]  /*e7c0*/  IMAD.X R3, R12, 0x1, R23, P0 ;  /* 0x000000010c037824 */ /* 0x000fe200000e0617 */
[----:B------:R-:W-:Y:S02]  /*e7d0*/  SEL R18, RZ, 0x10, P4 ;  /* 0x00000010ff127807 */ /* 0x000fe40002000000 */
[----:B------:R2:W-:Y:S04]  /*e7e0*/  LDGSTS.E.BYPASS.LTC128B.128 [R188+0x8100], [R14.64], !P4 ;  /* 0x081000000ebc7fae */ /* 0x0005e8000e101d46 */
[----:B------:R3:W-:Y:S01]  /*e7f0*/  LDGSTS.E.BYPASS.LTC128B.128 [R188+0xa100], [R2.64], !P6 ;  /* 0x0a10000002bc7fae */ /* 0x0007e2000f101d46 */
[----:B-1----:R-:W-:Y:S01]  /*e800*/  IMAD.MOV.U32 R17, RZ, RZ, R252 ;  /* 0x000000ffff117224 */ /* 0x002fe200078e00fc */
[----:B---3--:R-:W-:-:S02]  /*e810*/  MOV R3, 0x181f ;  /* 0x0000181f00037802 */ /* 0x008fc40000000f00 */
        /* <DEDUP_REMOVED lines=10> */
.L_x_1583:
[----:B------:R-:W-:Y:S01]  /*e8c0*/  IMAD.MOV.U32 R4, RZ, RZ, R0 ;  /* 0x000000ffff047224 */ /* 0x000fe200078e0000 */
[----:B------:R-:W-:Y:S02]  /*e8d0*/  MOV R3, 0x2 ;  /* 0x0000000200037802 */ /* 0x000fe40000000f00 */
[----:B------:R-:W-:Y:S02]  /*e8e0*/  MOV R2, 0xe900 ;  /* 0x0000e90000027802 */ /* 0x000fe40000000f00 */
[----:B------:R-:W-:Y:S05]  /*e8f0*/  CALL.REL.NOINC `($__internal_26_$__cuda_sm70_shflsync_bfly_p) ;  /* 0x0000182000007944 */ /* 0x000fea0003c00000 */
[----:B------:R-:W-:Y:S01]  /*e900*/  MOV R2, R16 ;  /* 0x0000001000027202 */ /* 0x000fe20000000f00 */
[----:B------:R-:W-:Y:S05]  /*e910*/  BRA `(.L_x_1673) ;  /* 0xffff625000007947 */ /* 0x000fea000383ffff */
.L_x_1586:
[----:B------:R-:W-:Y:S01]  /*e920*/  IMAD.MOV.U32 R31, RZ, RZ, R10 ;  /* 0x000000ffff1f7224 */ /* 0x000fe200078e000a */
[----:B------:R-:W-:Y:S01]  /*e930*/  MOV R30, RZ ;  /* 0x000000ff001e7202 */ /* 0x000fe20000000f00 */
[----:B------:R-:W-:Y:S01]  /*e940*/  IMAD.MOV.U32 R3, RZ, RZ, 0x181f ;  /* 0x0000181fff037424 */ /* 0x000fe200078e00ff */
[----:B------:R-:W-:-:S02]  /*e950*/  MOV R2, 0xe970 ;  /* 0x0000e97000027802 */ /* 0x000fc40000000f00 */
[----:B------:R-:W-:Y:S05]  /*e960*/  CALL.REL.NOINC `($__internal_27_$__cuda_sm70_shflsync_idx_p) ;  /* 0x0000181000007944 */ /* 0x000fea0003c00000 */
[----:B------:R-:W-:Y:S01]  /*e970*/  MOV R4, R30 ;  /* 0x0000001e00047202 */ /* 0x000fe20000000f00 */
[----:B------:R-:W-:Y:S05]  /*e980*/  BRA `(.L_x_1674) ;  /* 0xffff75d000007947 */ /* 0x000fea000383ffff */
.L_x_1587:
[----:B------:R-:W-:Y:S01]  /*e990*/  IMAD.MOV.U32 R31, RZ, RZ, R12 ;  /* 0x000000ffff1f7224 */ /* 0x000fe200078e000c */
[----:B------:R-:W-:Y:S01]  /*e9a0*/  MOV R30, RZ ;  /* 0x000000ff001e7202 */ /* 0x000fe20000000f00 */
[----:B------:R-:W-:Y:S01]  /*e9b0*/  IMAD.MOV.U32 R3, RZ, RZ, 0x181f ;  /* 0x0000181fff037424 */ /* 0x000fe200078e00ff */
[----:B------:R-:W-:-:S02]  /*e9c0*/  MOV R2, 0xe9e0 ;  /* 0x0000e9e000027802 */ /* 0x000fc40000000f00 */
[----:B-12---:R-:W-:Y:S05]  /*e9d0*/  CALL.REL.NOINC `($__internal_27_$__cuda_sm70_shflsync_idx_p) ;  /* 0x000017a000007944 */ /* 0x006fea0003c00000 */
[----:B------:R-:W-:Y:S01]  /*e9e0*/  IADD3 R6, P0, R30, R16, RZ ;  /* 0x000000101e067210 */ /* 0x000fe20007f1e0ff */
[----:B------:R-:W-:Y:S01]  /*e9f0*/  IMAD.MOV.U32 R31, RZ, RZ, R10 ;  /* 0x000000ffff1f7224 */ /* 0x000fe200078e000a */
        /* <DEDUP_REMOVED lines=9> */
[----:B------:R-:W-:-:S05]  /*ea90*/  IMAD.X R3, R4, 0x1, R14, P0 ;  /* 0x0000000104037824 */ /* 0x000fca00000e060e */
[----:B------:R2:W-:Y:S02]  /*eaa0*/  LDGSTS.E.BYPASS.LTC128B.128 [R188+0xe100], [R2.64], !P4 ;  /* 0x0e10000002bc7fae */ /* 0x0005e4000e101d46 */
[----:B--2---:R-:W-:Y:S01]  /*eab0*/  IADD3 R2, P0, R30, R18, RZ ;  /* 0x000000121e027210 */ /* 0x004fe20007f1e0ff */
[----:B------:R-:W-:-:S04]  /*eac0*/  IMAD.MOV.U32 R30, RZ, RZ, 0x1 ;  /* 0x00000001ff1e7424 */ /* 0x000fc800078e00ff */
[----:B------:R-:W-:-:S05]  /*ead0*/  IMAD.X R3, R4, 0x1, R15, P0 ;  /* 0x0000000104037824 */ /* 0x000fca00000e060f */
[----:B------:R2:W-:Y:S02]  /*eae0*/  LDGSTS.E.BYPASS.LTC128B.128 [R188+0x10100], [R2.64], !P6 ;  /* 0x1010000002bc7fae */ /* 0x0005e4000f101d46 */
[----:B--2---:R-:W-:Y:S02]  /*eaf0*/  MOV R3, 0x181f ;  /* 0x0000181f00037802 */ /* 0x004fe40000000f00 */
[----:B------:R-:W-:Y:S02]  /*eb00*/  MOV R2, 0xeb20 ;  /* 0x0000eb2000027802 */ /* 0x000fe40000000f00 */
[----:B-1----:R-:W-:Y:S05]  /*eb10*/  CALL.REL.NOINC `($__internal_27_$__cuda_sm70_shflsync_idx_p) ;  /* 0x0000166000007944 */ /* 0x002fea0003c00000 */
        /* <DEDUP_REMOVED lines=8> */
.L_x_1591:
[----:B------:R-:W-:Y:S01]  /*eba0*/  MOV R30, RZ ;  /* 0x000000ff001e7202 */ /* 0x000fe20000000f00 */
[----:B------:R-:W-:Y:S01]  /*ebb0*/  IMAD.MOV.U32 R31, RZ, RZ, R12 ;  /* 0x000000ffff1f7224 */ /* 0x000fe200078e000c */
[----:B------:R-:W-:Y:S01]  /*ebc0*/  MOV R2, 0xebf0 ;  /* 0x0000ebf000027802 */ /* 0x000fe20000000f00 */
[----:B------:R-:W-:Y:S02]  /*ebd0*/  IMAD.MOV.U32 R3, RZ, RZ, 0x181f ;  /* 0x0000181fff037424 */ /* 0x000fe400078e00ff */
[----:B-1234-:R-:W-:Y:S05]  /*ebe0*/  CALL.REL.NOINC `($__internal_27_$__cuda_sm70_shflsync_idx_p) ;  /* 0x0000159000007944 */ /* 0x01efea0003c00000 */
[----:B------:R-:W-:Y:S01]  /*ebf0*/  MOV R5, R30 ;  /* 0x0000001e00057202 */ /* 0x000fe20000000f00 */
[----:B------:R-:W-:-:S05]  /*ec00*/  BRA `(.L_x_1676) ;  /* 0xffff790000007947 */ /* 0x000fca000383ffff */
.L_x_1592:
[----:B------:R-:W-:Y:S01]  /*ec10*/  MOV R30, RZ ;  /* 0x000000ff001e7202 */ /* 0x000fe20000000f00 */
[----:B------:R-:W-:Y:S01]  /*ec20*/  IMAD.MOV.U32 R31, RZ, RZ, R13 ;  /* 0x000000ffff1f7224 */ /* 0x000fe200078e000d */
[----:B------:R-:W-:Y:S01]  /*ec30*/  MOV R2, 0xec60 ;  /* 0x0000ec6000027802 */ /* 0x000fe20000000f00 */
[----:B------:R-:W-:Y:S02]  /*ec40*/  IMAD.MOV.U32 R3, RZ, RZ, 0x181f ;  /* 0x0000181fff037424 */ /* 0x000fe400078e00ff */
[----:B-1234-:R-:W-:Y:S05]  /*ec50*/  CALL.REL.NOINC `($__internal_27_$__cuda_sm70_shflsync_idx_p) ;  /* 0x0000152000007944 */ /* 0x01efea0003c00000 */
[----:B------:R-:W-:Y:S01]  /*ec60*/  IMAD R4, R176, 0x6000, R204 ;  /* 0x00006000b0047824 */ /* 0x000fe200078e02cc */
[C---:B------:R-:W-:Y:S01]  /*ec70*/  IADD3 R2, P0, R30.reuse, R23, RZ ;  /* 0x000000171e027210 */ /* 0x040fe20007f1e0ff */
[----:B------:R-:W-:Y:S01]  /*ec80*/  IMAD.MOV.U32 R31, RZ, RZ, R12 ;  /* 0x000000ffff1f7224 */ /* 0x000fe200078e000c */
[----:B------:R-:W-:Y:S02]  /*ec90*/  SEL R15, RZ, 0x10, P4 ;  /* 0x00000010ff0f7807 */ /* 0x000fe40002000000 */
[----:B------:R-:W-:Y:S01]  /*eca0*/  SEL R14, RZ, 0x10, P6 ;  /* 0x00000010ff0e7807 */ /* 0x000fe20003000000 */
[C---:B------:R-:W-:Y:S01]  /*ecb0*/  IMAD.X R3, R5.reuse, 0x1, R20, P0 ;  /* 0x0000000105037824 */ /* 0x040fe200000e0614 */
[C---:B------:R-:W-:Y:S04]  /*ecc0*/  IADD3 R6, P0, R30.reuse, R28, RZ ;  /* 0x0000001c1e067210 */ /* 0x040fe80007f1e0ff */
[----:B------:R-:W-:Y:S01]  /*ecd0*/  @!PT LDS RZ, [RZ] ;  /* 0x00000000fffff984 */ /* 0x000fe20000000800 */
[----:B------:R-:W-:Y:S01]  /*ece0*/  @!PT LDS RZ, [RZ] ;  /* 0x00000000fffff984 */ /* 0x000fe20000000800 */
[----:B------:R-:W-:Y:S01]  /*ecf0*/  @!PT LDS RZ, [RZ] ;  /* 0x00000000fffff984 */ /* 0x000fe20000000800 */
[----:B------:R1:W-:Y:S01]  /*ed00*/  LDGSTS.E.BYPASS.LTC128B.128 [R4], [R2.64], !P5 ;  /* 0x0000000002047fae */ /* 0x0003e2000e901d46 */
[C---:B------:R-:W-:Y:S05]  /*ed10*/  IMAD.X R7, R5.reuse, 0x1, R21, P0 ;  /* 0x0000000105077824 */ /* 0x040fea00000e0615 */
[----:B------:R2:W-:Y:S01]  /*ed20*/  LDGSTS.E.BYPASS.LTC128B.128 [R4+0x2000], [R6.64], !P4 ;  /* 0x0200000006047fae */ /* 0x0005e2000e101d46 */
[----:B-1----:R-:W-:Y:S01]  /*ed30*/  IADD3 R2, P0, R30, R29, RZ ;  /* 0x0000001d1e027210 */ /* 0x002fe20007f1e0ff */
[----:B------:R-:W-:Y:S04]  /*ed40*/  IMAD.MOV.U32 R30, RZ, RZ, 0x1 ;  /* 0x00000001ff1e7424 */ /* 0x000fe800078e00ff */
[----:B------:R-:W-:Y:S01]  /*ed50*/  IMAD.X R3, R5, 0x1, R22, P0 ;  /* 0x0000000105037824 */ /* 0x000fe200000e0616 */
[----:B--2---:R-:W-:Y:S04]  /*ed60*/  SEL R6, RZ, 0x10, P5 ;  /* 0x00000010ff067807 */ /* 0x004fe80002800000 */
[----:B------:R1:W-:Y:S02]  /*ed70*/  LDGSTS.E.BYPASS.LTC128B.128 [R4+0x4000], [R2.64], !P6 ;  /* 0x0400000002047fae */ /* 0x0003e4000f101d46 */
[----:B-1----:R-:W-:Y:S01]  /*ed80*/  MOV R2, 0xedb0 ;  /* 0x0000edb000027802 */ /* 0x002fe20000000f00 */
[----:B------:R-:W-:Y:S02]  /*ed90*/  IMAD.MOV.U32 R3, RZ, RZ, 0x181f ;  /* 0x0000181fff037424 */ /* 0x000fe400078e00ff */
[----:B------:R-:W-:Y:S05]  /*eda0*/  CALL.REL.NOINC `($__internal_27_$__cuda_sm70_shflsync_idx_p) ;  /* 0x000013d000007944 */ /* 0x000fea0003c00000 */
[----:B------:R-:W-:Y:S01]  /*edb0*/  MOV R3, 0x181f ;  /* 0x0000181f00037802 */ /* 0x000fe20000000f00 */
[----:B------:R-:W-:Y:S01]  /*edc0*/  IMAD.MOV.U32 R5, RZ, RZ, R30 ;  /* 0x000000ffff057224 */ /* 0x000fe200078e001e */
[----:B------:R-:W-:Y:S01]  /*edd0*/  MOV R30, 0x1 ;  /* 0x00000001001e7802 */ /* 0x000fe20000000f00 */
[----:B------:R-:W-:Y:S01]  /*ede0*/  IMAD.MOV.U32 R31, RZ, RZ, R13 ;  /* 0x000000ffff1f7224 */ /* 0x000fe200078e000d */
[----:B------:R-:W-:Y:S02]  /*edf0*/  MOV R2, 0xee10 ;  /* 0x0000ee1000027802 */ /* 0x000fe40000000f00 */
[----:B------:R-:W-:Y:S05]  /*ee00*/  CALL.REL.NOINC `($__internal_27_$__cuda_sm70_shflsync_idx_p) ;  /* 0x0000137000007944 */ /* 0x000fea0003c00000 */
[----:B------:R-:W-:Y:S01]  /*ee10*/  MOV R2, R30 ;  /* 0x0000001e00027202 */ /* 0x000fe20000000f00 */
[----:B------:R-:W-:-:S05]  /*ee20*/  BRA `(.L_x_1677) ;  /* 0xffff781000007947 */ /* 0x000fca000383ffff */
.L_x_1593:
[----:B------:R-:W-:Y:S02]  /*ee30*/  MOV R3, 0x2 ;  /* 0x0000000200037802 */ /* 0x000fe40000000f00 */
[----:B------:R-:W-:Y:S02]  /*ee40*/  MOV R2, 0xee60 ;  /* 0x0000ee6000027802 */ /* 0x000fe40000000f00 */
[----:B------:R-:W-:Y:S05]  /*ee50*/  CALL.REL.NOINC `($__internal_26_$__cuda_sm70_shflsync_bfly_p) ;  /* 0x000012c000007944 */ /* 0x000fea0003c00000 */
[----:B------:R-:W-:Y:S01]  /*ee60*/  MOV R2, R16 ;  /* 0x0000001000027202 */ /* 0x000fe20000000f00 */
[----:B------:R-:W-:-:S05]  /*ee70*/  BRA `(.L_x_1678) ;  /* 0xffff892000007947 */ /* 0x000fca000383ffff */
.L_x_1596:
[----:B------:R-:W-:Y:S01]  /*ee80*/  MOV R30, RZ ;  /* 0x000000ff001e7202 */ /* 0x000fe20000000f00 */
[----:B------:R-:W-:Y:S01]  /*ee90*/  IMAD.MOV.U32 R31, RZ, RZ, R5 ;  /* 0x000000ffff1f7224 */ /* 0x000fe200078e0005 */
[----:B------:R-:W-:Y:S01]  /*eea0*/  MOV R2, 0xeed0 ;  /* 0x0000eed000027802 */ /* 0x000fe20000000f00 */
[----:B------:R-:W-:Y:S02]  /*eeb0*/  IMAD.MOV.U32 R3, RZ, RZ, 0x181f ;  /* 0x0000181fff037424 */ /* 0x000fe400078e00ff */
[----:B------:R-:W-:Y:S05]  /*eec0*/  CALL.REL.NOINC `($__internal_27_$__cuda_sm70_shflsync_idx_p) ;  /* 0x000012b000007944 */ /* 0x000fea0003c00000 */
[----:B------:R-:W-:Y:S01]  /*eed0*/  MOV R4, R30 ;  /* 0x0000001e00047202 */ /* 0x000fe20000000f00 */
[----:B------:R-:W-:-:S05]  /*eee0*/  BRA `(.L_x_1679) ;  /* 0xffffa2c000007947 */ /* 0x000fca000383ffff */
.L_x_1597:
[----:B------:R-:W-:Y:S01]  /*eef0*/  MOV R30, RZ ;  /* 0x000000ff001e7202 */ /* 0x000fe20000000f00 */
[----:B------:R-:W-:Y:S01]  /*ef00*/  IMAD.MOV.U32 R31, RZ, RZ, R12 ;  /* 0x000000ffff1f7224 */ /* 0x000fe200078e000c */
[----:B------:R-:W-:Y:S01]  /*ef10*/  MOV R2, 0xef40 ;  /* 0x0000ef4000027802 */ /* 0x000fe20000000f00 */
[----:B------:R-:W-:Y:S02]  /*ef20*/  IMAD.MOV.U32 R3, RZ, RZ, 0x181f ;  /* 0x0000181fff037424 */ /* 0x000fe400078e00ff */
[----:B-12---:R-:W-:Y:S05]  /*ef30*/  CALL.REL.NOINC `($__internal_27_$__cuda_sm70_shflsync_idx_p) ;  /* 0x0000124000007944 */ /* 0x006fea0003c00000 */
[----:B------:R-:W-:Y:S01]  /*ef40*/  IMAD R0, R176, 0x6000, R205 ;  /* 0x00006000b0007824 */ /* 0x000fe200078e02cd */
[----:B------:R-:W-:Y:S01]  /*ef50*/  IADD3 R2, P0, R30, R16, RZ ;  /* 0x000000101e027210 */ /* 0x000fe20007f1e0ff */
[----:B------:R-:W-:Y:S01]  /*ef60*/  IMAD.MOV.U32 R31, RZ, RZ, R5 ;  /* 0x000000ffff1f7224 */ /* 0x000fe200078e0005 */
[----:B------:R-:W-:Y:S02]  /*ef70*/  SEL R11, RZ, 0x10, P5 ;  /* 0x00000010ff0b7807 */ /* 0x000fe40002800000 */
[----:B------:R-:W-:Y:S01]  /*ef80*/  SEL R10, RZ, 0x10, P4 ;  /* 0x00000010ff0a7807 */ /* 0x000fe20002000000 */
[----:B------:R-:W-:Y:S01]  /*ef90*/  IMAD.X R3, R4, 0x1, R13, P0 ;  /* 0x0000000104037824 */ /* 0x000fe200000e060d */
[----:B------:R-:W-:Y:S02]  /*efa0*/  IADD3 R6, P0, R30, R17, RZ ;  /* 0x000000111e067210 */ /* 0x000fe40007f1e0ff */
[----:B------:R-:W-:Y:S02]  /*efb0*/  SEL R5, RZ, 0x10, P6 ;  /* 0x00000010ff057807 */ /* 0x000fe40003000000 */
[----:B------:R-:W-:Y:S01]  /*efc0*/  @!PT LDS RZ, [RZ] ;  /* 0x00000000fffff984 */ /* 0x000fe20000000800 */
[----:B------:R-:W-:Y:S01]  /*efd0*/  @!PT LDS RZ, [RZ] ;  /* 0x00000000fffff984 */ /* 0x000fe20000000800 */
[----:B------:R-:W-:Y:S01]  /*efe0*/  @!PT LDS RZ, [RZ] ;  /* 0x00000000fffff984 */ /* 0x000fe20000000800 */
[----:B------:R1:W-:Y:S01]  /*eff0*/  LDGSTS.E.BYPASS.LTC128B.128 [R0], [R2.64], !P5 ;  /* 0x0000000002007fae */ /* 0x0003e2000e901d46 */
        /* <DEDUP_REMOVED lines=8> */
[----:B--2---:R-:W-:Y:S05]  /*f080*/  CALL.REL.NOINC `($__internal_27_$__cuda_sm70_shflsync_idx_p) ;  /* 0x000010f000007944 */ /* 0x004fea0003c00000 */
        /* <DEDUP_REMOVED lines=8> */
.L_x_1599:
[----:B------:R-:W-:Y:S01]  /*f110*/  IMAD.MOV.U32 R4, RZ, RZ, R179 ;  /* 0x000000ffff047224 */ /* 0x000fe200078e00b3 */
[----:B-1----:R-:W-:-:S02]  /*f120*/  MOV R3, 0x2 ;  /* 0x0000000200037802 */ /* 0x002fc40000000f00 */
[----:B------:R-:W-:Y:S02]  /*f130*/  MOV R2, 0xf150 ;  /* 0x0000f15000027802 */ /* 0x000fe40000000f00 */
[----:B------:R-:W-:Y:S05]  /*f140*/  CALL.REL.NOINC `($__internal_26_$__cuda_sm70_shflsync_bfly_p) ;  /* 0x00000fd000007944 */ /* 0x000fea0003c00000 */
[----:B------:R-:W-:Y:S01]  /*f150*/  MOV R0, R16 ;  /* 0x0000001000007202 */ /* 0x000fe20000000f00 */
[----:B------:R-:W-:Y:S05]  /*f160*/  BRA `(.L_x_1681) ;  /* 0xffffa39000007947 */ /* 0x000fea000383ffff */
.L_x_1600:
[----:B------:R-:W-:Y:S01]  /*f170*/  IMAD.MOV.U32 R4, RZ, RZ, R0 ;  /* 0x000000ffff047224 */ /* 0x000fe200078e0000 */
[----:B-1----:R-:W-:Y:S02]  /*f180*/  MOV R3, 0x1 ;  /* 0x0000000100037802 */ /* 0x002fe40000000f00 */
[----:B------:R-:W-:Y:S02]  /*f190*/  MOV R2, 0xf1b0 ;  /* 0x0000f1b000027802 */ /* 0x000fe40000000f00 */
[----:B--2---:R-:W-:Y:S05]  /*f1a0*/  CALL.REL.NOINC `($__internal_26_$__cuda_sm70_shflsync_bfly_p) ;  /* 0x00000f7000007944 */ /* 0x004fea0003c00000 */
[----:B------:R-:W-:Y:S01]  /*f1b0*/  FADD.FTZ R0, R0, R16 ;  /* 0x0000001000007221 */ /* 0x000fe20000010000 */
[----:B------:R-:W-:Y:S02]  /*f1c0*/  MOV R4, R184 ;  /* 0x000000b800047202 */ /* 0x000fe40000000f00 */
[----:B------:R-:W-:Y:S02]  /*f1d0*/  MOV R3, 0x2 ;  /* 0x0000000200037802 */ /* 0x000fe40000000f00 */
[----:B------:R-:W-:Y:S02]  /*f1e0*/  MOV R2, 0xf200 ;  /* 0x0000f20000027802 */ /* 0x000fe40000000f00 */
[----:B------:R-:W-:Y:S05]  /*f1f0*/  CALL.REL.NOINC `($__internal_26_$__cuda_sm70_shflsync_bfly_p) ;  /* 0x00000f2000007944 */ /* 0x000fea0003c00000 */
[----:B------:R-:W-:Y:S01]  /*f200*/  FADD.FTZ R4, R184, R16 ;  /* 0x00000010b8047221 */ /* 0x000fe20000010000 */
[----:B------:R-:W-:-:S02]  /*f210*/  MOV R3, 0x1 ;  /* 0x0000000100037802 */ /* 0x000fc40000000f00 */
[----:B------:R-:W-:Y:S02]  /*f220*/  MOV R2, 0xf240 ;  /* 0x0000f24000027802 */ /* 0x000fe40000000f00 */
[----:B------:R-:W-:Y:S05]  /*f230*/  CALL.REL.NOINC `($__internal_26_$__cuda_sm70_shflsync_bfly_p) ;  /* 0x00000ee000007944 */ /* 0x000fea0003c00000 */
[----:B------:R-:W-:Y:S01]  /*f240*/  MOV R3, R16 ;  /* 0x0000001000037202 */ /* 0x000fe20000000f00 */
[----:B------:R-:W-:Y:S05]  /*f250*/  BRA `(.L_x_1682) ;  /* 0xffffa31000007947 */ /* 0x000fea000383ffff */
.L_x_1607:
[----:B--234-:R-:W-:Y:S01]  /*f260*/  IMAD.MOV.U32 R31, RZ, RZ, R5 ;  /* 0x000000ffff1f7224 */ /* 0x01cfe200078e0005 */
[----:B------:R-:W-:Y:S01]  /*f270*/  MOV R30, RZ ;  /* 0x000000ff001e7202 */ /* 0x000fe20000000f00 */
[----:B------:R-:W-:Y:S01]  /*f280*/  IMAD.MOV.U32 R3, RZ, RZ, 0x181f ;  /* 0x0000181fff037424 */ /* 0x000fe200078e00ff */
[----:B------:R-:W-:Y:S02]  /*f290*/  MOV R2, 0xf2b0 ;  /* 0x0000f2b000027802 */ /* 0x000fe40000000f00 */
[----:B-1----:R-:W-:Y:S05]  /*f2a0*/  CALL.REL.NOINC `($__internal_27_$__cuda_sm70_shflsync_idx_p) ;  /* 0x00000ed000007944 */ /* 0x002fea0003c00000 */
[----:B------:R-:W-:Y:S01]  /*f2b0*/  MOV R4, R30 ;  /* 0x0000001e00047202 */ /* 0x000fe20000000f00 */
[----:B------:R-:W-:Y:S05]  /*f2c0*/  BRA `(.L_x_1683) ;  /* 0xffffb9c000007947 */ /* 0x000fea000383ffff */
.L_x_1608:
[----:B------:R-:W-:Y:S01]  /*f2d0*/  IMAD.MOV.U32 R31, RZ, RZ, R11 ;  /* 0x000000ffff1f7224 */ /* 0x000fe200078e000b */
[----:B------:R-:W-:Y:S01]  /*f2e0*/  MOV R30, RZ ;  /* 0x000000ff001e7202 */ /* 0x000fe20000000f00 */
[----:B------:R-:W-:Y:S01]  /*f2f0*/  IMAD.MOV.U32 R3, RZ, RZ, 0x181f ;  /* 0x0000181fff037424 */ /* 0x000fe200078e00ff */
[----:B------:R-:W-:Y:S02]  /*f300*/  MOV R2, 0xf320 ;  /* 0x0000f32000027802 */ /* 0x000fe40000000f00 */
[----:B-123--:R-:W-:Y:S05]  /*f310*/  CALL.REL.NOINC `($__internal_27_$__cuda_sm70_shflsync_idx_p) ;  /* 0x00000e6000007944 */ /* 0x00efea0003c00000 */
[----:B------:R-:W-:Y:S01]  /*f320*/  MOV R0, R30 ;  /* 0x0000001e00007202 */ /* 0x000fe20000000f00 */
[----:B------:R-:W-:Y:S05]  /*f330*/  BRA `(.L_x_1684) ;  /* 0xffffb97000007947 */ /* 0x000fea000383ffff */
.L_x_1611:
[----:B------:R-:W-:Y:S01]  /*f340*/  IMAD.MOV.U32 R31, RZ, RZ, R5 ;  /* 0x000000ffff1f7224 */ /* 0x000fe200078e0005 */
[----:B------:R-:W-:Y:S01]  /*f350*/  MOV R30, 0x1 ;  /* 0x00000001001e7802 */ /* 0x000fe20000000f00 */
[----:B--2---:R-:W-:Y:S01]  /*f360*/  IMAD.MOV.U32 R3, RZ, RZ, 0x181f ;  /* 0x0000181fff037424 */ /* 0x004fe200078e00ff */
[----:B------:R-:W-:-:S02]  /*f370*/  MOV R2, 0xf390 ;  /* 0x0000f39000027802 */ /* 0x000fc40000000f00 */
[----:B-1-34-:R-:W-:Y:S05]  /*f380*/  CALL.REL.NOINC `($__internal_27_$__cuda_sm70_shflsync_idx_p) ;  /* 0x00000df000007944 */ /* 0x01afea0003c00000 */
        /* <DEDUP_REMOVED lines=8> */
.L_x_1614:
[----:B------:R-:W-:Y:S01]  /*f410*/  IMAD.MOV.U32 R31, RZ, RZ, R5 ;  /* 0x000000ffff1f7224 */ /* 0x000fe200078e0005 */
[----:B------:R-:W-:Y:S01]  /*f420*/  MOV R30, 0x2 ;  /* 0x00000002001e7802 */ /* 0x000fe20000000f00 */
[----:B--2---:R-:W-:Y:S01]  /*f430*/  IMAD.MOV.U32 R3, RZ, RZ, 0x181f ;  /* 0x0000181fff037424 */ /* 0x004fe200078e00ff */
[----:B------:R-:W-:Y:S02]  /*f440*/  MOV R2, 0xf460 ;  /* 0x0000f46000027802 */ /* 0x000fe40000000f00 */
[----:B-1-34-:R-:W-:Y:S05]  /*f450*/  CALL.REL.NOINC `($__internal_27_$__cuda_sm70_shflsync_idx_p) ;  /* 0x00000d2000007944 */ /* 0x01afea0003c00000 */
[----:B------:R-:W-:Y:S01]  /*f460*/  MOV R4, R30 ;  /* 0x0000001e00047202 */ /* 0x000fe20000000f00 */
[----:B------:R-:W-:Y:S05]  /*f470*/  BRA `(.L_x_1686) ;  /* 0xffffbb0000007947 */ /* 0x000fea000383ffff */
.L_x_1615:
[----:B------:R-:W-:Y:S01]  /*f480*/  IMAD.MOV.U32 R31, RZ, RZ, R11 ;  /* 0x000000ffff1f7224 */ /* 0x000fe200078e000b */
[----:B------:R-:W-:Y:S01]  /*f490*/  MOV R30, 0x2 ;  /* 0x00000002001e7802 */ /* 0x000fe20000000f00 */
[----:B--2---:R-:W-:Y:S01]  /*f4a0*/  IMAD.MOV.U32 R3, RZ, RZ, 0x181f ;  /* 0x0000181fff037424 */ /* 0x004fe200078e00ff */
[----:B------:R-:W-:Y:S02]  /*f4b0*/  MOV R2, 0xf4d0 ;  /* 0x0000f4d000027802 */ /* 0x000fe40000000f00 */
[----:B-1-34-:R-:W-:Y:S05]  /*f4c0*/  CALL.REL.NOINC `($__internal_27_$__cuda_sm70_shflsync_idx_p) ;  /* 0x00000cb000007944 */ /* 0x01afea0003c00000 */
[----:B------:R-:W-:Y:S01]  /*f4d0*/  MOV R0, R30 ;  /* 0x0000001e00007202 */ /* 0x000fe20000000f00 */
[----:B------:R-:W-:Y:S05]  /*f4e0*/  BRA `(.L_x_1687) ;  /* 0xffffbab000007947 */ /* 0x000fea000383ffff */
.L_x_1618:
[----:B------:R-:W-:Y:S01]  /*f4f0*/  IMAD.MOV.U32 R31, RZ, RZ, R5 ;  /* 0x000000ffff1f7224 */ /* 0x000fe200078e0005 */
[----:B------:R-:W-:Y:S01]  /*f500*/  MOV R30, 0x3 ;  /* 0x00000003001e7802 */ /* 0x000fe20000000f00 */
[----:B---3--:R-:W-:Y:S01]  /*f510*/  IMAD.MOV.U32 R3, RZ, RZ, 0x181f ;  /* 0x0000181fff037424 */ /* 0x008fe200078e00ff */
        /* <DEDUP_REMOVED lines=10> */
.L_x_1620:
[----:B------:R-:W-:Y:S01]  /*f5c0*/  IMAD.MOV.U32 R31, RZ, RZ, R5 ;  /* 0x000000ffff1f7224 */ /* 0x000fe200078e0005 */
[----:B------:R-:W-:Y:S01]  /*f5d0*/  MOV R30, RZ ;  /* 0x000000ff001e7202 */ /* 0x000fe20000000f00 */
[----:B------:R-:W-:Y:S01]  /*f5e0*/  IMAD.MOV.U32 R3, RZ, RZ, 0x1c1f ;  /* 0x00001c1fff037424 */ /* 0x000fe200078e00ff */
[----:B------:R-:W-:Y:S02]  /*f5f0*/  MOV R2, 0xf610 ;  /* 0x0000f61000027802 */ /* 0x000fe40000000f00 */
[----:B------:R-:W-:Y:S05]  /*f600*/  CALL.REL.NOINC `($__internal_27_$__cuda_sm70_shflsync_idx_p) ;  /* 0x00000b7000007944 */ /* 0x000fea0003c00000 */
[----:B------:R-:W-:Y:S01]  /*f610*/  MOV R4, R30 ;  /* 0x0000001e00047202 */ /* 0x000fe20000000f00 */
[----:B------:R-:W-:Y:S05]  /*f620*/  BRA `(.L_x_1689) ;  /* 0xffffbe2000007947 */ /* 0x000fea000383ffff */
.L_x_1621:
[----:B------:R-:W-:Y:S01]  /*f630*/  IMAD.MOV.U32 R31, RZ, RZ, R12 ;  /* 0x000000ffff1f7224 */ /* 0x000fe200078e000c */
[----:B------:R-:W-:Y:S01]  /*f640*/  MOV R30, RZ ;  /* 0x000000ff001e7202 */ /* 0x000fe20000000f00 */
[----:B------:R-:W-:Y:S01]  /*f650*/  IMAD.MOV.U32 R3, RZ, RZ, 0x1c1f ;  /* 0x00001c1fff037424 */ /* 0x000fe200078e00ff */
[----:B------:R-:W-:Y:S02]  /*f660*/  MOV R2, 0xf680 ;  /* 0x0000f68000027802 */ /* 0x000fe40000000f00 */
[----:B-12---:R-:W-:Y:S05]  /*f670*/  CALL.REL.NOINC `($__internal_27_$__cuda_sm70_shflsync_idx_p) ;  /* 0x00000b0000007944 */ /* 0x006fea0003c00000 */
[----:B------:R-:W-:Y:S01]  /*f680*/  MOV R0, R30 ;  /* 0x0000001e00007202 */ /* 0x000fe20000000f00 */
[----:B------:R-:W-:Y:S05]  /*f690*/  BRA `(.L_x_1690) ;  /* 0xffffbdd000007947 */ /* 0x000fea000383ffff */
.L_x_1624:
[----:B------:R-:W-:Y:S01]  /*f6a0*/  IMAD.MOV.U32 R31, RZ, RZ, R5 ;  /* 0x000000ffff1f7224 */ /* 0x000fe200078e0005 */
[----:B------:R-:W-:Y:S01]  /*f6b0*/  MOV R30, 0x1 ;  /* 0x00000001001e7802 */ /* 0x000fe20000000f00 */
[----:B----4-:R-:W-:Y:S01]  /*f6c0*/  IMAD.MOV.U32 R3, RZ, RZ, 0x1c1f ;  /* 0x00001c1fff037424 */ /* 0x010fe200078e00ff */
[----:B------:R-:W-:-:S02]  /*f6d0*/  MOV R2, 0xf6f0 ;  /* 0x0000f6f000027802 */ /* 0x000fc40000000f00 */
[----:B-123--:R-:W-:Y:S05]  /*f6e0*/  CALL.REL.NOINC `($__internal_27_$__cuda_sm70_shflsync_idx_p) ;  /* 0x00000a9000007944 */ /* 0x00efea0003c00000 */
        /* <DEDUP_REMOVED lines=8> */
.L_x_1628:
[----:B------:R-:W-:Y:S01]  /*f770*/  IMAD.MOV.U32 R31, RZ, RZ, R5 ;  /* 0x000000ffff1f7224 */ /* 0x000fe200078e0005 */
[----:B------:R-:W-:Y:S01]  /*f780*/  MOV R30, RZ ;  /* 0x000000ff001e7202 */ /* 0x000fe20000000f00 */
[----:B------:R-:W-:Y:S01]  /*f790*/  IMAD.MOV.U32 R3, RZ, RZ, 0x181f ;  /* 0x0000181fff037424 */ /* 0x000fe200078e00ff */
[----:B------:R-:W-:Y:S02]  /*f7a0*/  MOV R2, 0xf7c0 ;  /* 0x0000f7c000027802 */ /* 0x000fe40000000f00 */
[----:B--2---:R-:W-:Y:S05]  /*f7b0*/  CALL.REL.NOINC `($__internal_27_$__cuda_sm70_shflsync_idx_p) ;  /* 0x000009c000007944 */ /* 0x004fea0003c00000 */
[----:B------:R-:W-:Y:S01]  /*f7c0*/  MOV R4, R30 ;  /* 0x0000001e00047202 */ /* 0x000fe20000000f00 */
[----:B------:R-:W-:Y:S05]  /*f7d0*/  BRA `(.L_x_1692) ;  /* 0xffffd3b000007947 */ /* 0x000fea000383ffff */
.L_x_1629:
[----:B------:R-:W-:Y:S01]  /*f7e0*/  IMAD.MOV.U32 R31, RZ, RZ, R12 ;  /* 0x000000ffff1f7224 */ /* 0x000fe200078e000c */
[----:B------:R-:W-:Y:S01]  /*f7f0*/  MOV R30, RZ ;  /* 0x000000ff001e7202 */ /* 0x000fe20000000f00 */
[----:B------:R-:W-:Y:S01]  /*f800*/  IMAD.MOV.U32 R3, RZ, RZ, 0x181f ;  /* 0x0000181fff037424 */ /* 0x000fe200078e00ff */
[----:B------:R-:W-:Y:S02]  /*f810*/  MOV R2, 0xf830 ;  /* 0x0000f83000027802 */ /* 0x000fe40000000f00 */
[----:B-123--:R-:W-:Y:S05]  /*f820*/  CALL.REL.NOINC `($__internal_27_$__cuda_sm70_shflsync_idx_p) ;  /* 0x0000095000007944 */ /* 0x00efea0003c00000 */
[----:B------:R-:W-:Y:S01]  /*f830*/  MOV R0, R30 ;  /* 0x0000001e00007202 */ /* 0x000fe20000000f00 */
[----:B------:R-:W-:Y:S05]  /*f840*/  BRA `(.L_x_1693) ;  /* 0xffffd36000007947 */ /* 0x000fea000383ffff */
.L_x_1632:
[----:B------:R-:W-:Y:S01]  /*f850*/  IMAD.MOV.U32 R31, RZ, RZ, R5 ;  /* 0x000000ffff1f7224 */ /* 0x000fe200078e0005 */
[----:B------:R-:W-:Y:S01]  /*f860*/  MOV R30, 0x1 ;  /* 0x00000001001e7802 */ /* 0x000fe20000000f00 */
[----:B-1----:R-:W-:Y:S01]  /*f870*/  IMAD.MOV.U32 R3, RZ, RZ, 0x181f ;  /* 0x0000181fff037424 */ /* 0x002fe200078e00ff */
[----:B------:R-:W-:-:S02]  /*f880*/  MOV R2, 0xf8a0 ;  /* 0x0000f8a000027802 */ /* 0x000fc40000000f00 */
[----:B--234-:R-:W-:Y:S05]  /*f890*/  CALL.REL.NOINC `($__internal_27_$__cuda_sm70_shflsync_idx_p) ;  /* 0x000008e000007944 */ /* 0x01cfea0003c00000 */
        /* <DEDUP_REMOVED lines=8> */
.L_x_1635:
[----:B------:R-:W-:Y:S01]  /*f920*/  IMAD.MOV.U32 R31, RZ, RZ, R5 ;  /* 0x000000ffff1f7224 */ /* 0x000fe200078e0005 */
[----:B------:R-:W-:Y:S01]  /*f930*/  MOV R30, 0x2 ;  /* 0x00000002001e7802 */ /* 0x000fe20000000f00 */
[----:B-1----:R-:W-:Y:S01]  /*f940*/  IMAD.MOV.U32 R3, RZ, RZ, 0x181f ;  /* 0x0000181fff037424 */ /* 0x002fe200078e00ff */
[----:B------:R-:W-:Y:S02]  /*f950*/  MOV R2, 0xf970 ;  /* 0x0000f97000027802 */ /* 0x000fe40000000f00 */
[----:B--234-:R-:W-:Y:S05]  /*f960*/  CALL.REL.NOINC `($__internal_27_$__cuda_sm70_shflsync_idx_p) ;  /* 0x0000081000007944 */ /* 0x01cfea0003c00000 */
[----:B------:R-:W-:Y:S01]  /*f970*/  MOV R4, R30 ;  /* 0x0000001e00047202 */ /* 0x000fe20000000f00 */
[----:B------:R-:W-:Y:S05]  /*f980*/  BRA `(.L_x_1695) ;  /* 0xffffd50000007947 */ /* 0x000fea000383ffff */
.L_x_1636:
[----:B------:R-:W-:Y:S01]  /*f990*/  IMAD.MOV.U32 R31, RZ, RZ, R12 ;  /* 0x000000ffff1f7224 */ /* 0x000fe200078e000c */
[----:B------:R-:W-:Y:S01]  /*f9a0*/  MOV R30, 0x2 ;  /* 0x00000002001e7802 */ /* 0x000fe20000000f00 */
[----:B-1----:R-:W-:Y:S01]  /*f9b0*/  IMAD.MOV.U32 R3, RZ, RZ, 0x181f ;  /* 0x0000181fff037424 */ /* 0x002fe200078e00ff */
[----:B------:R-:W-:Y:S02]  /*f9c0*/  MOV R2, 0xf9e0 ;  /* 0x0000f9e000027802 */ /* 0x000fe40000000f00 */
[----:B--234-:R-:W-:Y:S05]  /*f9d0*/  CALL.REL.NOINC `($__internal_27_$__cuda_sm70_shflsync_idx_p) ;  /* 0x000007a000007944 */ /* 0x01cfea0003c00000 */
[----:B------:R-:W-:Y:S01]  /*f9e0*/  MOV R0, R30 ;  /* 0x0000001e00007202 */ /* 0x000fe20000000f00 */
[----:B------:R-:W-:Y:S05]  /*f9f0*/  BRA `(.L_x_1696) ;  /* 0xffffd4b000007947 */ /* 0x000fea000383ffff */
.L_x_1639:
        /* <DEDUP_REMOVED lines=13> */
.L_x_1641:
[----:B------:R-:W-:Y:S01]  /*fad0*/  IMAD.MOV.U32 R31, RZ, RZ, R82 ;  /* 0x000000ffff1f7224 */ /* 0x000fe200078e0052 */
[----:B------:R-:W-:Y:S01]  /*fae0*/  MOV R30, RZ ;  /* 0x000000ff001e7202 */ /* 0x000fe20000000f00 */
[----:B------:R-:W-:Y:S01]  /*faf0*/  IMAD.MOV.U32 R3, RZ, RZ, 0x1f ;  /* 0x0000001fff037424 */ /* 0x000fe200078e00ff */
[----:B------:R-:W-:Y:S02]  /*fb00*/  MOV R2, 0xfb20 ;  /* 0x0000fb2000027802 */ /* 0x000fe40000000f00 */
[----:B-1-3--:R-:W-:Y:S05]  /*fb10*/  CALL.REL.NOINC `($__internal_27_$__cuda_sm70_shflsync_idx_p) ;  /* 0x0000066000007944 */ /* 0x00afea0003c00000 */
[----:B------:R-:W-:Y:S01]  /*fb20*/  MOV R9, R30 ;  /* 0x0000001e00097202 */ /* 0x000fe20000000f00 */
[----:B------:R-:W-:Y:S05]  /*fb30*/  BRA `(.L_x_1698) ;  /* 0xffffd6d000007947 */ /* 0x000fea000383ffff */
.L_x_1642:
[----:B------:R-:W-:Y:S01]  /*fb40*/  IMAD.MOV.U32 R31, RZ, RZ, R82 ;  /* 0x000000ffff1f7224 */ /* 0x000fe200078e0052 */
[----:B------:R-:W-:Y:S01]  /*fb50*/  MOV R30, 0x1 ;  /* 0x00000001001e7802 */ /* 0x000fe20000000f00 */
[----:B------:R-:W-:Y:S01]  /*fb60*/  IMAD.MOV.U32 R3, RZ, RZ, 0x1f ;  /* 0x0000001fff037424 */ /* 0x000fe200078e00ff */
[----:B------:R-:W-:Y:S02]  /*fb70*/  MOV R2, 0xfb90 ;  /* 0x0000fb9000027802 */ /* 0x000fe40000000f00 */
[----:B-1234-:R-:W-:Y:S05]  /*fb80*/  CALL.REL.NOINC `($__internal_27_$__cuda_sm70_shflsync_idx_p) ;  /* 0x000005f000007944 */ /* 0x01efea0003c00000 */
[----:B------:R-:W-:Y:S01]  /*fb90*/  MOV R8, R30 ;  /* 0x0000001e00087202 */ /* 0x000fe20000000f00 */
[----:B------:R-:W-:Y:S05]  /*fba0*/  BRA `(.L_x_1699) ;  /* 0xffffd68000007947 */ /* 0x000fea000383ffff */
.L_x_1643:
[----:B------:R-:W-:Y:S02]  /*fbb0*/  MOV R2, 0x1 ;  /* 0x0000000100027802 */ /* 0x000fe40000000f00 */
[----:B------:R-:W-:-:S02]  /*fbc0*/  MOV R3, 0xfbe0 ;  /* 0x0000fbe000037802 */ /* 0x000fc40000000f00 */
[----:B--2-4-:R-:W-:Y:S05]  /*fbd0*/  CALL.REL.NOINC `($__internal_28_$__cuda_sm70_shflsync_up_p) ;  /* 0x000005f000007944 */ /* 0x014fea0003c00000 */
[----:B------:R-:W-:Y:S05]  /*fbe0*/  BRA `(.L_x_1700) ;  /* 0xffffd76000007947 */ /* 0x000fea000383ffff */
.L_x_1644:
[----:B------:R-:W-:Y:S02]  /*fbf0*/  MOV R2, 0x2 ;  /* 0x0000000200027802 */ /* 0x000fe40000000f00 */
[----:B------:R-:W-:-:S02]  /*fc00*/  MOV R3, 0xfc20 ;  /* 0x0000fc2000037802 */ /* 0x000fc40000000f00 */
[----:B--2-4-:R-:W-:Y:S05]  /*fc10*/  CALL.REL.NOINC `($__internal_28_$__cuda_sm70_shflsync_up_p) ;  /* 0x000005b000007944 */ /* 0x014fea0003c00000 */
        /* <DEDUP_REMOVED lines=24> */
.L_x_1648:
[----:B------:R-:W-:Y:S02]  /*fda0*/  MOV R2, 0x1 ;  /* 0x0000000100027802 */ /* 0x000fe40000000f00 */
[----:B------:R-:W-:Y:S02]  /*fdb0*/  MOV R3, 0xfdd0 ;  /* 0x0000fdd000037802 */ /* 0x000fe40000000f00 */
[----:B--2---:R-:W-:Y:S05]  /*fdc0*/  CALL.REL.NOINC `($__internal_28_$__cuda_sm70_shflsync_up_p) ;  /* 0x0000040000007944 */ /* 0x004fea0003c00000 */
[----:B------:R-:W-:Y:S01]  /*fdd0*/  MOV R2, R4 ;  /* 0x0000000400027202 */ /* 0x000fe20000000f00 */
[----:B------:R-:W-:Y:S05]  /*fde0*/  BRA `(.L_x_1702) ;  /* 0xffffd7b000007947 */ /* 0x000fea000383ffff */
.L_x_1649:
        /* <DEDUP_REMOVED lines=27> */
.L_x_1651:
[----:B------:R-:W-:Y:S02]  /*ffa0*/  SEL R0, RZ, 0x1, P0 ;  /* 0x00000001ff007807 */ /* 0x000fe40000000000 */
[----:B------:R-:W-:Y:S02]  /*ffb0*/  MOV R2, 0xffd0 ;  /* 0x0000ffd000027802 */ /* 0x000fe40000000f00 */
[----:B-12---:R-:W-:Y:S05]  /*ffc0*/  CALL.REL.NOINC `($__internal_29_$__cuda_sm70_votesync_ballot) ;  /* 0x0000027000007944 */ /* 0x006fea0003c00000 */
[----:B------:R-:W-:Y:S05]  /*ffd0*/  BRA `(.L_x_1704) ;  /* 0xffffd75000007947 */ /* 0x000fea000383ffff */
.L_x_1652:
[----:B------:R-:W-:Y:S01]  /*ffe0*/  IMAD.MOV.U32 R31, RZ, RZ, R6 ;  /* 0x000000ffff1f7224 */ /* 0x000fe200078e0006 */
[----:B----4-:R-:W-:Y:S01]  /*fff0*/  MOV R30, R11 ;  /* 0x0000000b001e7202 */ /* 0x010fe20000000f00 */
[----:B------:R-:W-:Y:S01]  /*10000*/  IMAD.MOV.U32 R3, RZ, RZ, 0x1f ;  /* 0x0000001fff037424 */ /* 0x000fe200078e00ff */
[----:B------:R-:W-:Y:S02]  /*10010*/  MOV R2, 0x10030 ;  /* 0x0001003000027802 */ /* 0x000fe40000000f00 */
[----:B-123--:R-:W-:Y:S05]  /*10020*/  CALL.REL.NOINC `($__internal_27_$__cuda_sm70_shflsync_idx_p) ;  /* 0x0000015000007944 */ /* 0x00efea0003c00000 */
[----:B------:R-:W-:Y:S01]  /*10030*/  IMAD.MOV.U32 R6, RZ, RZ, R30 ;  /* 0x000000ffff067224 */ /* 0x000fe200078e001e */
[----:B------:R-:W-:Y:S01]  /*10040*/  MOV R30, R11 ;  /* 0x0000000b001e7202 */ /* 0x000fe20000000f00 */
[----:B------:R-:W-:Y:S01]  /*10050*/  IMAD.MOV.U32 R31, RZ, RZ, R7 ;  /* 0x000000ffff1f7224 */ /* 0x000fe200078e0007 */
[----:B------:R-:W-:Y:S02]  /*10060*/  MOV R3, 0x1f ;  /* 0x0000001f00037802 */ /* 0x000fe40000000f00 */
[----:B------:R-:W-:-:S02]  /*10070*/  MOV R2, 0x10090 ;  /* 0x0001009000027802 */ /* 0x000fc40000000f00 */
[----:B------:R-:W-:Y:S05]  /*10080*/  CALL.REL.NOINC `($__internal_27_$__cuda_sm70_shflsync_idx_p) ;  /* 0x000000f000007944 */ /* 0x000fea0003c00000 */
[----:B------:R-:W-:Y:S01]  /*10090*/  MOV R7, R30 ;  /* 0x0000001e00077202 */ /* 0x000fe20000000f00 */
[----:B------:R-:W-:Y:S05]  /*100a0*/  BRA `(.L_x_1705) ;  /* 0xffffd6c000007947 */ /* 0x000fea000383ffff */
.L_x_1655:
[----:B------:R-:W-:Y:S01]  /*100b0*/  IMAD.MOV.U32 R31, RZ, RZ, R4 ;  /* 0x000000ffff1f7224 */ /* 0x000fe200078e0004 */
[----:B------:R-:W-:Y:S01]  /*100c0*/  MOV R30, R0 ;  /* 0x00000000001e7202 */ /* 0x000fe20000000f00 */
[----:B------:R-:W-:Y:S01]  /*100d0*/  IMAD.MOV.U32 R3, RZ, RZ, 0x1f ;  /* 0x0000001fff037424 */ /* 0x000fe200078e00ff */
[----:B------:R-:W-:-:S02]  /*100e0*/  MOV R2, 0x10100 ;  /* 0x0001010000027802 */ /* 0x000fc40000000f00 */
[----:B-12-4-:R-:W-:Y:S05]  /*100f0*/  CALL.REL.NOINC `($__internal_27_$__cuda_sm70_shflsync_idx_p) ;  /* 0x0000008000007944 */ /* 0x016fea0003c00000 */
[----:B------:R-:W-:Y:S01]  /*10100*/  MOV R10, R30 ;  /* 0x0000001e000a7202 */ /* 0x000fe20000000f00 */
[----:B------:R-:W-:Y:S05]  /*10110*/  BRA `(.L_x_1654) ;  /* 0xffffd6b000007947 */ /* 0x000fea000383ffff */
        .weak           $__internal_26_$__cuda_sm70_shflsync_bfly_p
        .type           $__internal_26_$__cuda_sm70_shflsync_bfly_p,@function
        .size           $__internal_26_$__cuda_sm70_shflsync_bfly_p,($__internal_27_$__cuda_sm70_shflsync_idx_p - $__internal_26_$__cuda_sm70_shflsync_bfly_p)
$__internal_26_$__cuda_sm70_shflsync_bfly_p:
[----:B------:R-:W-:Y:S02]  /*10120*/  MOV R16, 0x1f ;  /* 0x0000001f00107802 */ /* 0x000fe40000000f00 */
[----:B------:R-:W-:-:S04]  /*10130*/  MOV R24, 0xffffffff ;  /* 0xffffffff00187802 */ /* 0x000fc80000000f00 */
[----:B------:R-:W-:Y:S04]  /*10140*/  WARPSYNC R24 ;  /* 0x0000001800007348 */ /* 0x000fe80003800000 */
[----:B------:R1:W2:Y:S02]  /*10150*/  SHFL.BFLY PT, R16, R4, R3, R16 ;  /* 0x0c00000304107389 */ /* 0x0002a400000e0010 */
[----:B-1----:R-:W-:-:S04]  /*10160*/  MOV R3, 0x0 ;  /* 0x0000000000037802 */ /* 0x002fc80000000f00 */
[----:B--2---:R-:W-:Y:S05]  /*10170*/  RET.REL.NODEC R2 `(_ZN7cutlass13device_kernelIN5flash19enable_sm80_to_sm89INS1_16FlashAttnFwdSm80INS1_25CollectiveMainloopFwdSm80ILi8ELi2ELb0EN4cute5tupleIJNS5_1CILi128EEENS7_ILi64EEENS7_ILi192EEEEEELi192ENS_10bfloat16_tEfNS_4arch4Sm80ELb0ELb0ELb1ELb1ELb1ELb0ELb1ELb1EEENS1_21CollectiveEpilogueFwdINS6_IJS8_SA_S9_EEENS6_IJNS7_ILi1EEESI_SI_EEESC_SE_Li256ELb1ELb1ELb1ELb0EEENS1_36VarlenDynamicPersistentTileSchedulerILi128ELi64ELi256ELi256ELb1ELb1ELb0ELb0ELb1ELb1EEEEEEEEEvNT_6ParamsE) ;  /* 0xfffefe8002007950 */ /* 0x004fea0003c3ffff */
        .weak           $__internal_27_$__cuda_sm70_shflsync_idx_p
        .type           $__internal_27_$__cuda_sm70_shflsync_idx_p,@function
        .size           $__internal_27_$__cuda_sm70_shflsync_idx_p,($__internal_28_$__cuda_sm70_shflsync_up_p - $__internal_27_$__cuda_sm70_shflsync_idx_p)
$__internal_27_$__cuda_sm70_shflsync_idx_p:
[----:B------:R-:W-:-:S04]  /*10180*/  MOV R178, 0xffffffff ;  /* 0xffffffff00b27802 */ /* 0x000fc80000000f00 */
[----:B------:R-:W-:Y:S04]  /*10190*/  WARPSYNC R178 ;  /* 0x000000b200007348 */ /* 0x000fe80003800000 */
[----:B------:R1:W2:Y:S02]  /*101a0*/  SHFL.IDX PT, R30, R31, R30, R3 ;  /* 0x0000001e1f1e7389 */ /* 0x0002a400000e0003 */
[----:B-1----:R-:W-:-:S04]  /*101b0*/  MOV R3, 0x0 ;  /* 0x0000000000037802 */ /* 0x002fc80000000f00 */
[----:B--2---:R-:W-:Y:S05]  /*101c0*/  RET.REL.NODEC R2 `(_ZN7cutlass13device_kernelIN5flash19enable_sm80_to_sm89INS1_16FlashAttnFwdSm80INS1_25CollectiveMainloopFwdSm80ILi8ELi2ELb0EN4cute5tupleIJNS5_1CILi128EEENS7_ILi64EEENS7_ILi192EEEEEELi192ENS_10bfloat16_tEfNS_4arch4Sm80ELb0ELb0ELb1ELb1ELb1ELb0ELb1ELb1EEENS1_21CollectiveEpilogueFwdINS6_IJS8_SA_S9_EEENS6_IJNS7_ILi1EEESI_SI_EEESC_SE_Li256ELb1ELb1ELb1ELb0EEENS1_36VarlenDynamicPersistentTileSchedulerILi128ELi64ELi256ELi256ELb1ELb1ELb0ELb0ELb1ELb1EEEEEEEEEvNT_6ParamsE) ;  /* 0xfffefe3002007950 */ /* 0x004fea0003c3ffff */
        .weak           $__internal_28_$__cuda_sm70_shflsync_up_p
        .type           $__internal_28_$__cuda_sm70_shflsync_up_p,@function
        .size           $__internal_28_$__cuda_sm70_shflsync_up_p,($__internal_29_$__cuda_sm70_votesync_ballot - $__internal_28_$__cuda_sm70_shflsync_up_p)
$__internal_28_$__cuda_sm70_shflsync_up_p:
[----:B------:R-:W-:Y:S02]  /*101d0*/  IMAD.MOV.U32 R4, RZ, RZ, RZ ;  /* 0x000000ffff047224 */ /* 0x000fe400078e00ff */
[----:B------:R-:W-:-:S04]  /*101e0*/  IMAD.MOV.U32 R11, RZ, RZ, -0x1 ;  /* 0xffffffffff0b7424 */ /* 0x000fc800078e00ff */
[----:B------:R-:W-:Y:S04]  /*101f0*/  WARPSYNC R11 ;  /* 0x0000000b00007348 */ /* 0x000fe80003800000 */
[----:B------:R1:W2:Y:S02]  /*10200*/  SHFL.UP PT, R4, R0, R2, R4 ;  /* 0x0400000200047389 */ /* 0x0002a400000e0004 */
[----:B-1----:R-:W-:Y:S02]  /*10210*/  MOV R2, R3 ;  /* 0x0000000300027202 */ /* 0x002fe40000000f00 */
[----:B------:R-:W-:-:S04]  /*10220*/  MOV R3, 0x0 ;  /* 0x0000000000037802 */ /* 0x000fc80000000f00 */
[----:B--2---:R-:W-:Y:S05]  /*10230*/  RET.REL.NODEC R2 `(_ZN7cutlass13device_kernelIN5flash19enable_sm80_to_sm89INS1_16FlashAttnFwdSm80INS1_25CollectiveMainloopFwdSm80ILi8ELi2ELb0EN4cute5tupleIJNS5_1CILi128EEENS7_ILi64EEENS7_ILi192EEEEEELi192ENS_10bfloat16_tEfNS_4arch4Sm80ELb0ELb0ELb1ELb1ELb1ELb0ELb1ELb1EEENS1_21CollectiveEpilogueFwdINS6_IJS8_SA_S9_EEENS6_IJNS7_ILi1EEESI_SI_EEESC_SE_Li256ELb1ELb1ELb1ELb0EEENS1_36VarlenDynamicPersistentTileSchedulerILi128ELi64ELi256ELi256ELb1ELb1ELb0ELb0ELb1ELb1EEEEEEEEEvNT_6ParamsE) ;  /* 0xfffefdc002007950 */ /* 0x004fea0003c3ffff */
        .weak           $__internal_29_$__cuda_sm70_votesync_ballot
        .type           $__internal_29_$__cuda_sm70_votesync_ballot,@function
        .size           $__internal_29_$__cuda_sm70_votesync_ballot,(.L_x_6247 - $__internal_29_$__cuda_sm70_votesync_ballot)
$__internal_29_$__cuda_sm70_votesync_ballot:
[----:B------:R-:W-:Y:S01]  /*10240*/  ISETP.NE.U32.AND P0, PT, R0, 0x1, PT ;  /* 0x000000010000780c */ /* 0x000fe20003f05070 */
[----:B------:R-:W-:-:S04]  /*10250*/  IMAD.MOV.U32 R3, RZ, RZ, -0x1 ;  /* 0xffffffffff037424 */ /* 0x000fc800078e00ff */
[----:B------:R-:W-:Y:S08]  /*10260*/  WARPSYNC R3 ;  /* 0x0000000300007348 */ /* 0x000ff00003800000 */
[----:B------:R-:W-:-:S04]  /*10270*/  VOTE.ANY R0, PT, !P0 ;  /* 0x0000000000007806 */ /* 0x000fc800040e0100 */
[----:B------:R-:W-:Y:S01]  /*10280*/  LOP3.LUT R0, R0, R3, RZ, 0xc0, !PT ;  /* 0x0000000300007212 */ /* 0x000fe200078ec0ff */
[----:B------:R-:W-:-:S04]  /*10290*/  IMAD.MOV.U32 R3, RZ, RZ, 0x0 ;  /* 0x00000000ff037424 */ /* 0x000fc800078e00ff */
[----:B------:R-:W-:Y:S05]  /*102a0*/  RET.REL.NODEC R2 `(_ZN7cutlass13device_kernelIN5flash19enable_sm80_to_sm89INS1_16FlashAttnFwdSm80INS1_25CollectiveMainloopFwdSm80ILi8ELi2ELb0EN4cute5tupleIJNS5_1CILi128EEENS7_ILi64EEENS7_ILi192EEEEEELi192ENS_10bfloat16_tEfNS_4arch4Sm80ELb0ELb0ELb1ELb1ELb1ELb0ELb1ELb1EEENS1_21CollectiveEpilogueFwdINS6_IJS8_SA_S9_EEENS6_IJNS7_ILi1EEESI_SI_EEESC_SE_Li256ELb1ELb1ELb1ELb0EEENS1_36VarlenDynamicPersistentTileSchedulerILi128ELi64ELi256ELi256ELb1ELb1ELb0ELb0ELb1ELb1EEEEEEEEEvNT_6ParamsE) ;  /* 0xfffefd5002007950 */ /* 0x000fea0003c3ffff */
.L_x_1706:
        /* <DEDUP_REMOVED lines=13> */
.L_x_6247:


//--------------------- .text._ZN7cutlass13device_kernelIN5flash19enable_sm80_to_sm89INS1_16FlashAttnFwdSm80INS1_25CollectiveMainloopFwdSm80ILi8ELi2ELb0EN4cute5tupleIJNS5_1CILi128EEENS7_ILi64EEENS7_ILi192EEEEEELi192ENS_10bfloat16_tEfNS_4arch4Sm80ELb0ELb0ELb1ELb1ELb1ELb1ELb1ELb1EEENS1_21CollectiveEpilogueFwdINS6_IJS8_SA_S9_EEENS6_IJNS7_ILi1EEESI_SI_EEESC_SE_Li256ELb1ELb1ELb1ELb0EEENS1_36VarlenDynamicPersistentTileSchedulerILi128ELi64ELi256ELi256ELb1ELb1ELb0ELb0ELb1ELb1EEEEEEEEEvNT_6ParamsE --------------------------
	.section	.text._ZN7cutlass13device_kernelIN5flash19enable_sm80_to_sm89INS1_16FlashAttnFwdSm80INS1_25CollectiveMainloopFwdSm80ILi8ELi2ELb0EN4cute5tupleIJNS5_1CILi128EEENS7_ILi64EEENS7_ILi192EEEEEELi192ENS_10bfloat16_tEfNS_4arch4Sm80ELb0ELb0ELb1ELb1ELb1ELb1ELb1ELb1EEENS1_21CollectiveEpilogueFwdINS6_IJS8_SA_S9_EEENS6_IJNS7_ILi1EEESI_SI_EEESC_SE_Li256ELb1ELb1ELb1ELb0EEENS1_36VarlenDynamicPersistentTileSchedulerILi128ELi64ELi256ELi256ELb1ELb1ELb0ELb0ELb1ELb1EEEEEEEEEvNT_6ParamsE,"ax",@progbits
	.sectioninfo	@"SHI_REGISTERS=255"
	.align	128
.text._ZN7cutlass13device_kernelIN5flash19enable_sm80_to_sm89INS1_16FlashAttnFwdSm80INS1_25CollectiveMainloopFwdSm80ILi8ELi2ELb0EN4cute5tupleIJNS5_1CILi128EEENS7_ILi64EEENS7_ILi192EEEEEELi192ENS_10bfloat16_tEfNS_4arch4Sm80ELb0ELb0ELb1ELb1ELb1ELb1ELb1ELb1EEENS1_21CollectiveEpilogueFwdINS6_IJS8_SA_S9_EEENS6_IJNS7_ILi1EEESI_SI_EEESC_SE_Li256ELb1ELb1ELb1ELb0EEENS1_36VarlenDynamicPersistentTileSchedulerILi128ELi64ELi256ELi256ELb1ELb1ELb0ELb0ELb1ELb1EEEEEEEEEvNT_6ParamsE:
        .type           _ZN7cutlass13device_kernelIN5flash19enable_sm80_to_sm89INS1_16FlashAttnFwdSm80INS1_25CollectiveMainloopFwdSm80ILi8ELi2ELb0EN4cute5tupleIJNS5_1CILi128EEENS7_ILi64EEENS7_ILi192EEEEEELi192ENS_10bfloat16_tEfNS_4arch4Sm80ELb0ELb0ELb1ELb1ELb1ELb1ELb1ELb1EEENS1_21CollectiveEpilogueFwdINS6_IJS8_SA_S9_EEENS6_IJNS7_ILi1EEESI_SI_EEESC_SE_Li256ELb1ELb1ELb1ELb0EEENS1_36VarlenDynamicPersistentTileSchedulerILi128ELi64ELi256ELi256ELb1ELb1ELb0ELb0ELb1ELb1EEEEEEEEEvNT_6ParamsE,@function
        .size           _ZN7cutlass13device_kernelIN5flash19enable_sm80_to_sm89INS1_16FlashAttnFwdSm80INS1_25CollectiveMainloopFwdSm80ILi8ELi2ELb0EN4cute5tupleIJNS5_1CILi128EEENS7_ILi64EEENS7_ILi192EEEEEELi192ENS_10bfloat16_tEfNS_4arch4Sm80ELb0ELb0ELb1ELb1ELb1ELb1ELb1ELb1EEENS1_21CollectiveEpilogueFwdINS6_IJS8_SA_S9_EEENS6_IJNS7_ILi1EEESI_SI_EEESC_SE_Li256ELb1ELb1ELb1ELb0EEENS1_36VarlenDynamicPersistentTileSchedulerILi128ELi64ELi256ELi256ELb1ELb1ELb0ELb0ELb1ELb1EEEEEEEEEvNT_6ParamsE,(.L_x_6252 - _ZN7cutlass13device_kernelIN5flash19enable_sm80_to_sm89INS1_16FlashAttnFwdSm80INS1_25CollectiveMainloopFwdSm80ILi8ELi2ELb0EN4cute5tupleIJNS5_1CILi128EEENS7_ILi64EEENS7_ILi192EEEEEELi192ENS_10bfloat16_tEfNS_4arch4Sm80ELb0ELb0ELb1ELb1ELb1ELb1ELb1ELb1EEENS1_21CollectiveEpilogueFwdINS6_IJS8_SA_S9_EEENS6_IJNS7_ILi1EEESI_SI_EEESC_SE_Li256ELb1ELb1ELb1ELb0EEENS1_36VarlenDynamicPersistentTileSchedulerILi128ELi64ELi256ELi256ELb1ELb1ELb0ELb0ELb1ELb1EEEEEEEEEvNT_6ParamsE)
        .other          _ZN7cutlass13device_kernelIN5flash19enable_sm80_to_sm89INS1_16FlashAttnFwdSm80INS1_25CollectiveMainloopFwdSm80ILi8ELi2ELb0EN4cute5tupleIJNS5_1CILi128EEENS7_ILi64EEENS7_ILi192EEEEEELi192ENS_10bfloat16_tEfNS_4arch4Sm80ELb0ELb0ELb1ELb1ELb1ELb1ELb1ELb1EEENS1_21CollectiveEpilogueFwdINS6_IJS8_SA_S9_EEENS6_IJNS7_ILi1EEESI_SI_EEESC_SE_Li256ELb1ELb1ELb1ELb0EEENS1_36VarlenDynamicPersistentTileSchedulerILi128ELi64ELi256ELi256ELb1ELb1ELb0ELb0ELb1ELb1EEEEEEEEEvNT_6ParamsE,@"STO_CUDA_ENTRY STV_DEFAULT"
_ZN7cutlass13device_kernelIN5flash19enable_sm80_to_sm89INS1_16FlashAttnFwdSm80INS1_25CollectiveMainloopFwdSm80ILi8ELi2ELb0EN4cute5tupleIJNS5_1CILi128EEENS7_ILi64EEENS7_ILi192EEEEEELi192ENS_10bfloat16_tEfNS_4arch4Sm80ELb0ELb0ELb1ELb1ELb1ELb1ELb1ELb1EEENS1_21CollectiveEpilogueFwdINS6_IJS8_SA_S9_EEENS6_IJNS7_ILi1EEESI_SI_EEESC_SE_Li256ELb1ELb1ELb1ELb0EEENS1_36VarlenDynamicPersistentTileSchedulerILi128ELi64ELi256ELi256ELb1ELb1ELb0ELb0ELb1ELb1EEEEEEEEEvNT_6ParamsE:
        /* <DEDUP_REMOVED lines=52> */
.L_x_1712:
        /* <DEDUP_REMOVED lines=17> */
.L_x_1892:
        /* <DEDUP_REMOVED lines=16> */
.L_x_1893:
[----:B---3--:R-:W-:-:S05]  /*0550*/  IMAD R0, R0, c[0x0][0x538], RZ ;  /* 0x00014e0000007a24 */ /* 0x008fca00078e02ff */
[----:B------:R-:W-:-:S04]  /*0560*/  IADD3 R6, R0, R6, RZ ;  /* 0x0000000600067210 */ /* 0x000fc80007ffe0ff */
[----:B------:R-:W-:-:S13]  /*0570*/  ISETP.GT.AND P0, PT, R6, UR4, PT ;  /* 0x0000000406007c0c */ /* 0x000fda000bf04270 */
[----:B-12---:R-:W-:Y:S05]  /*0580*/  @!P0 BRA `(.L_x_1712) ;  /* 0xfffffdb000008947 */ /* 0x006fea000383ffff */
.L_x_1708:
[----:B------:R-:W-:-:S05]  /*0590*/  IADD3 R6, -R0, R6, RZ ;  /* 0x0000000600067210 */ /* 0x000fca0007ffe1ff */
[----:B------:R-:W-:-:S05]  /*05a0*/  IMAD R0, R4, c[0x0][0x538], R6 ;  /* 0x00014e0004007a24 */ /* 0x000fca00078e0206 */
[----:B------:R-:W-:Y:S01]  /*05b0*/  ISETP.GT.AND P0, PT, R0, UR4, PT ;  /* 0x0000000400007c0c */ /* 0x000fe2000bf04270 */
[----:B------:R-:W-:-:S12]  /*05c0*/  BRA.DIV ~URZ, `(.L_x_1713) ;  /* 0x000195727f007947 */ /* 0x000fd8000b800000 */
[----:B------:R-:W-:-:S04]  /*05d0*/  VOTE.ANY R0, PT, !P0 ;  /* 0x0000000000007806 */ /* 0x000fc800040e0100 */
.L_x_1894:
[----:B------:R1:W3:Y:S01]  /*05e0*/  POPC R12, R0 ;  /* 0x00000000000c7309 */ /* 0x0002e20000000000 */
[----:B------:R-:W-:Y:S05]  /*05f0*/  BRA.DIV ~URZ, `(.L_x_1714) ;  /* 0x000195827f007947 */ /* 0x000fea000b800000 */
[----:B---3--:R3:W4:Y:S01]  /*0600*/  SHFL.IDX PT, R11, R8, R12, 0x1f ;  /* 0x00001f0c080b7589 */ /* 0x00872200000e0000 */
[----:B------:R-:W-:-:S03]  /*0610*/  MOV R5, RZ ;  /* 0x000000ff00057202 */ /* 0x000fc60000000f00 */
[----:B------:R3:W1:Y:S04]  /*0620*/  SHFL.IDX PT, R10, R7, R12, 0x1f ;  /* 0x00001f0c070a7589 */ /* 0x00066800000e0000 */
.L_x_1895:
[----:B------:R-:W-:Y:S01]  /*0630*/  ISETP.NE.AND P0, PT, R0, RZ, PT ;  /* 0x000000ff0000720c */ /* 0x000fe20003f05270 */
[----:B------:R-:W-:-:S12]  /*0640*/  BSSY B0, `(.L_x_1715) ;  /* 0x0000005000007945 */ /* 0x000fd80003800000 */
[----:B------:R-:W-:Y:S05]  /*0650*/  @!P0 BRA `(.L_x_1716) ;  /* 0x0000003000008947 */ /* 0x000fea0003800000 */
[----:B------:R-:W-:Y:S01]  /*0660*/  IADD3 R32, R12, -0x1, RZ ;  /* 0xffffffff0c207810 */ /* 0x000fe20007ffe0ff */
[----:B------:R-:W-:Y:S05]  /*0670*/  BRA.DIV ~URZ, `(.L_x_1717) ;  /* 0x000195e27f007947 */ /* 0x000fea000b800000 */
[----:B------:R3:W4:Y:S02]  /*0680*/  SHFL.IDX PT, R5, R4, R32, 0x1f ;  /* 0x00001f2004057589 */ /* 0x00072400000e0000 */
.L_x_1716:
[----:B------:R-:W-:Y:S05]  /*0690*/  BSYNC B0 ;  /* 0x0000000000007941 */ /* 0x000fea0003800000 */
.L_x_1715:
[-C--:B---34-:R-:W-:Y:S01]  /*06a0*/  IABS R4, R11.reuse ;  /* 0x0000000b00047213 */ /* 0x098fe20000000000 */
[----:B--2---:R-:W-:Y:S01]  /*06b0*/  IMAD R236, R5, c[0x0][0x538], R6 ;  /* 0x00014e0005ec7a24 */ /* 0x004fe200078e0206 */
[----:B-1----:R-:W-:Y:S01]  /*06c0*/  IABS R0, R10 ;  /* 0x0000000a00007213 */ /* 0x002fe20000000000 */
        /* <DEDUP_REMOVED lines=62> */
.L_x_1709:
[----:B--2---:R-:W-:Y:S01]  /*0ab0*/  IMAD.MOV.U32 R237, RZ, RZ, RZ ;  /* 0x000000ffffed7224 */ /* 0x004fe200078e00ff */
[----:B------:R-:W-:Y:S01]  /*0ac0*/  MOV R238, RZ ;  /* 0x000000ff00ee7202 */ /* 0x000fe20000000f00 */
[----:B------:R-:W-:Y:S01]  /*0ad0*/  IMAD.U32 R236, RZ, RZ, UR4 ;  /* 0x00000004ffec7e24 */ /* 0x000fe2000f8e00ff */
[----:B------:R-:W-:Y:S02]  /*0ae0*/  MOV R239, c[0x0][0x53c] ;  /* 0x00014f0000ef7a02 */ /* 0x000fe40000000f00 */
.L_x_1718:
[----:B------:R-:W-:Y:S01]  /*0af0*/  ISETP.NE.AND P0, PT, R14, RZ, PT ;  /* 0x000000ff0e00720c */ /* 0x000fe20003f05270 */
[----:B------:R-:W-:-:S12]  /*0b00*/  WARPSYNC 0xffffffff ;  /* 0xffffffff00007948 */ /* 0x000fd80003800000 */
[----:B------:R1:W-:Y:S04]  /*0b10*/  @!P0 STS.128 [0x24100], R236 ;  /* 0x024100ecff008388 */ /* 0x0003e80000000c00 */
[----:B------:R-:W-:Y:S06]  /*0b20*/  BAR.ARV 0x5, 0x100 ;  /* 0x0144000000007b1d */ /* 0x000fec0000002000 */
.L_x_1707:
[----:B-12---:R-:W-:-:S13]  /*0b30*/  ISETP.GE.AND P0, PT, R239, c[0x0][0x53c], PT ;  /* 0x00014f00ef007a0c */ /* 0x006fda0003f06270 */
[----:B------:R-:W-:Y:S05]  /*0b40*/  @P0 EXIT ;  /* 0x000000000000094d */ /* 0x000fea0003800000 */
[----:B------:R-:W-:Y:S01]  /*0b50*/  SHF.R.S32.HI R12, RZ, 0x1f, R187 ;  /* 0x0000001fff0c7819 */ /* 0x000fe200000114bb */
[----:B------:R-:W-:Y:S01]  /*0b60*/  IMAD.MOV.U32 R18, RZ, RZ, 0x40 ;  /* 0x00000040ff127424 */ /* 0x000fe200078e00ff */
[----:B------:R-:W-:Y:S02]  /*0b70*/  ULDC UR4, c[0x0][0x2ac] ;  /* 0x0000ab0000047ab9 */ /* 0x000fe40000000800 */
[CC--:B------:R-:W-:Y:S01]  /*0b80*/  LEA.HI R9, R12.reuse, R187.reuse, RZ, 0x3 ;  /* 0x000000bb0c097211 */ /* 0x0c0fe200078f18ff */
[----:B------:R-:W-:Y:S01]  /*0b90*/  ULDC UR6, c[0x0][0x1d0] ;  /* 0x0000740000067ab9 */ /* 0x000fe20000000800 */
[----:B------:R-:W-:Y:S01]  /*0ba0*/  LEA.HI R3, R12, R187, RZ, 0x4 ;  /* 0x000000bb0c037211 */ /* 0x000fe200078f20ff */
[----:B------:R-:W-:Y:S01]  /*0bb0*/  UIMAD UR6, UR4, UR6, URZ ;  /* 0x00000006040672a4 */ /* 0x000fe2000f8e023f */
[----:B------:R-:W-:Y:S02]  /*0bc0*/  LOP3.LUT R0, R9, 0xfffffff8, RZ, 0xc0, !PT ;  /* 0xfffffff809007812 */ /* 0x000fe400078ec0ff */
[----:B------:R-:W-:-:S02]  /*0bd0*/  LOP3.LUT R2, R3, 0xfffffff0, RZ, 0xc0, !PT ;  /* 0xfffffff003027812 */ /* 0x000fc400078ec0ff */
[----:B------:R-:W-:Y:S01]  /*0be0*/  SHF.R.S32.HI R241, RZ, 0x3, R9 ;  /* 0x00000003fff17819 */ /* 0x000fe20000011409 */
[C---:B------:R-:W-:Y:S01]  /*0bf0*/  IMAD.IADD R182, R187.reuse, 0x1, -R0 ;  /* 0x00000001bbb67824 */ /* 0x040fe200078e0a00 */
[----:B------:R-:W-:Y:S01]  /*0c00*/  SHF.R.S32.HI R4, RZ, 0x4, R3 ;  /* 0x00000004ff047819 */ /* 0x000fe20000011403 */
[----:B------:R-:W-:Y:S02]  /*0c10*/  IMAD.IADD R0, R187, 0x1, -R2 ;  /* 0x00000001bb007824 */ /* 0x000fe400078e0a02 */
[----:B------:R-:W-:Y:S01]  /*0c20*/  IMAD.SHL.U32 R5, R241, 0x40, RZ ;  /* 0x00000040f1057824 */ /* 0x000fe200078e00ff */
[----:B------:R-:W-:Y:S01]  /*0c30*/  LEA.HI R3, R3, R4, RZ, 0x1 ;  /* 0x0000000403037211 */ /* 0x000fe200078f08ff */
[C---:B------:R-:W-:Y:S01]  /*0c40*/  IMAD.SHL.U32 R202, R182.reuse, 0x8, RZ ;  /* 0x00000008b6ca7824 */ /* 0x040fe200078e00ff */
[----:B------:R-:W-:Y:S01]  /*0c50*/  SHF.R.S32.HI R8, RZ, 0x1f, R0 ;  /* 0x0000001fff087819 */ /* 0x000fe20000011400 */
[C---:B------:R-:W-:Y:S01]  /*0c60*/  IMAD.SHL.U32 R7, R182.reuse, 0x40, RZ ;  /* 0x00000040b6077824 */ /* 0x040fe200078e00ff */
[----:B------:R-:W-:Y:S01]  /*0c70*/  LOP3.LUT R6, R3, 0xfffffffe, RZ, 0xc0, !PT ;  /* 0xfffffffe03067812 */ /* 0x000fe200078ec0ff */
[----:B------:R-:W-:Y:S01]  /*0c80*/  IMAD R216, R182, 0x20, R241 ;  /* 0x00000020b6d87824 */ /* 0x000fe200078e02f1 */
[----:B------:R-:W-:-:S02]  /*0c90*/  LOP3.LUT R2, R5, 0x1c0, RZ, 0xc0, !PT ;  /* 0x000001c005027812 */ /* 0x000fc400078ec0ff */
[----:B------:R-:W-:Y:S01]  /*0ca0*/  LEA.HI R13, R8, R0, RZ, 0x3 ;  /* 0x00000000080d7211 */ /* 0x000fe200078f18ff */
[----:B------:R-:W-:Y:S01]  /*0cb0*/  IMAD.IADD R8, R4, 0x1, -R6 ;  /* 0x0000000104087824 */ /* 0x000fe200078e0a06 */
[----:B------:R-:W-:Y:S02]  /*0cc0*/  SHF.R.U32.HI R5, RZ, 0x3, R2 ;  /* 0x00000003ff057819 */ /* 0x000fe40000011602 */
[----:B------:R-:W-:Y:S02]  /*0cd0*/  LOP3.LUT R3, R2, 0x38, R202, 0xf8, !PT ;  /* 0x0000003802037812 */ /* 0x000fe400078ef8ca */
[----:B------:R-:W-:Y:S02]  /*0ce0*/  LOP3.LUT R2, R7, 0x1c0, RZ, 0xc0, !PT ;  /* 0x000001c007027812 */ /* 0x000fe400078ec0ff */
[----:B------:R-:W-:Y:S02]  /*0cf0*/  LOP3.LUT R4, R13, 0xfffffff8, RZ, 0xc0, !PT ;  /* 0xfffffff80d047812 */ /* 0x000fe400078ec0ff */
[----:B------:R-:W-:-:S02]  /*0d00*/  LOP3.LUT R10, R3, R5, RZ, 0x3c, !PT ;  /* 0x00000005030a7212 */ /* 0x000fc400078e3cff */
[CC--:B------:R-:W-:Y:S02]  /*0d10*/  LEA.HI R6, R12.reuse, R187.reuse, RZ, 0x2 ;  /* 0x000000bb0c067211 */ /* 0x0c0fe400078f10ff */
[----:B------:R-:W-:Y:S02]  /*0d20*/  LEA.HI R5, R12, R187, RZ, 0x5 ;  /* 0x000000bb0c057211 */ /* 0x000fe400078f28ff */
[----:B------:R-:W-:Y:S01]  /*0d30*/  LOP3.LUT R3, R2, 0x8, R9, 0xf8, !PT ;  /* 0x0000000802037812 */ /* 0x000fe200078ef809 */
[----:B------:R-:W-:Y:S01]  /*0d40*/  IMAD.IADD R9, R0, 0x1, -R4 ;  /* 0x0000000100097824 */ /* 0x000fe200078e0a04 */
[----:B------:R-:W-:Y:S02]  /*0d50*/  LOP3.LUT R4, R6, 0xfffffffc, RZ, 0xc0, !PT ;  /* 0xfffffffc06047812 */ /* 0x000fe400078ec0ff */
[----:B------:R-:W-:Y:S02]  /*0d60*/  LOP3.LUT R0, R5, 0xffffffe0, RZ, 0xc0, !PT ;  /* 0xffffffe005007812 */ /* 0x000fe400078ec0ff */
[----:B------:R-:W-:Y:S01]  /*0d70*/  SHF.R.U32.HI R2, RZ, 0x3, R2 ;  /* 0x00000003ff027819 */ /* 0x000fe20000011602 */
[C---:B------:R-:W-:Y:S01]  /*0d80*/  IMAD.IADD R235, R187.reuse, 0x1, -R4 ;  /* 0x00000001bbeb7824 */ /* 0x040fe200078e0a04 */
[----:B------:R-:W-:Y:S01]  /*0d90*/  SHF.R.S32.HI R206, RZ, 0x2, R6 ;  /* 0x00000002ffce7819 */ /* 0x000fe20000011406 */
[----:B------:R-:W-:Y:S01]  /*0da0*/  IMAD.IADD R22, R187, 0x1, -R0 ;  /* 0x00000001bb167824 */ /* 0x000fe200078e0a00 */
[----:B------:R-:W-:Y:S01]  /*0db0*/  LOP3.LUT R11, R3, R2, RZ, 0x3c, !PT ;  /* 0x00000002030b7212 */ /* 0x000fe200078e3cff */
[C---:B------:R-:W-:Y:S01]  /*0dc0*/  IMAD.SHL.U32 R108, R235.reuse, 0x4, RZ ;  /* 0x00000004eb6c7824 */ /* 0x040fe200078e00ff */
[--C-:B------:R-:W-:Y:S01]  /*0dd0*/  SHF.R.S32.HI R2, RZ, 0x5, R5.reuse ;  /* 0x00000005ff027819 */ /* 0x100fe20000011405 */
[----:B------:R-:W-:Y:S01]  /*0de0*/  IMAD.SHL.U32 R104, R235, 0x8, RZ ;  /* 0x00000008eb687824 */ /* 0x000fe200078e00ff */
[----:B------:R-:W-:-:S02]  /*0df0*/  SHF.R.S32.HI R3, RZ, 0x1f, R5 ;  /* 0x0000001fff037819 */ /* 0x000fc40000011405 */
[----:B------:R-:W-:Y:S01]  /*0e00*/  SHF.R.S32.HI R4, RZ, 0x1f, R22 ;  /* 0x0000001fff047819 */ /* 0x000fe20000011416 */
[----:B------:R-:W-:Y:S01]  /*0e10*/  IMAD.SHL.U32 R148, R2, 0x200, RZ ;  /* 0x0000020002947824 */ /* 0x000fe200078e00ff */
[----:B------:R-:W-:Y:S02]  /*0e20*/  LEA.HI R3, R3, R2, RZ, 0x3 ;  /* 0x0000000203037211 */ /* 0x000fe400078f18ff */
[----:B------:R-:W-:Y:S02]  /*0e30*/  LEA.HI R0, R12, R187, RZ, 0x6 ;  /* 0x000000bb0c007211 */ /* 0x000fe400078f30ff */
[----:B------:R-:W-:Y:S02]  /*0e40*/  IADD3 R111, R108, 0x20, RZ ;  /* 0x000000206c6f7810 */ /* 0x000fe40007ffe0ff */
[----:B------:R-:W-:Y:S01]  /*0e50*/  LOP3.LUT R3, R3, 0xffffff8, RZ, 0xc0, !PT ;  /* 0x0ffffff803037812 */ /* 0x000fe200078ec0ff */
[----:B------:R-:W-:Y:S01]  /*0e60*/  IMAD.SHL.U32 R7, R0, 0x8, RZ ;  /* 0x0000000800077824 */ /* 0x000fe200078e00ff */
[----:B------:R-:W-:Y:S01]  /*0e70*/  LEA.HI R12, R4, R22, RZ, 0x2 ;  /* 0x00000016040c7211 */ /* 0x000fe200078f10ff */
[----:B------:R-:W-:Y:S01]  /*0e80*/  IMAD.IADD R0, R108, 0x1, R111 ;  /* 0x000000016c007824 */ /* 0x000fe200078e026f */
[----:B------:R-:W-:Y:S01]  /*0e90*/  SHF.R.S32.HI R6, RZ, 0x1f, R6 ;  /* 0x0000001fff067819 */ /* 0x000fe20000011406 */
[C---:B------:R-:W-:Y:S01]  /*0ea0*/  IMAD.IADD R5, R2.reuse, 0x1, -R3 ;  /* 0x0000000102057824 */ /* 0x040fe200078e0a03 */
[----:B------:R-:W-:Y:S01]  /*0eb0*/  SHF.R.S32.HI R4, RZ, 0x2, R12 ;  /* 0x00000002ff047819 */ /* 0x000fe2000001140c */
[----:B------:R-:W-:Y:S01]  /*0ec0*/  IMAD.SHL.U32 R2, R2, 0x400, RZ ;  /* 0x0000040002027824 */ /* 0x000fe200078e00ff */
[----:B------:R-:W-:-:S02]  /*0ed0*/  SHF.R.S32.HI R3, RZ, 0x1f, R0 ;  /* 0x0000001fff037819 */ /* 0x000fc40000011400 */
[----:B------:R-:W-:Y:S01]  /*0ee0*/  IADD3 R14, R206, 0x40, RZ ;  /* 0x00000040ce0e7810 */ /* 0x000fe20007ffe0ff */
[----:B------:R-:W-:Y:S01]  /*0ef0*/  IMAD R21, R5, 0x10, R4 ;  /* 0x0000001005157824 */ /* 0x000fe200078e0204 */
[----:B------:R-:W-:Y:S01]  /*0f00*/  LEA.HI R4, R6, R206, RZ, 0x3 ;  /* 0x000000ce06047211 */ /* 0x000fe200078f18ff */
[----:B------:R-:W-:Y:S01]  /*0f10*/  IMAD.SHL.U32 R6, R9, 0x40, RZ ;  /* 0x0000004009067824 */ /* 0x000fe200078e00ff */
[----:B------:R-:W-:Y:S01]  /*0f20*/  LOP3.LUT R107, R10, 0x7ffffe00, R7, 0xf8, !PT ;  /* 0x7ffffe000a6b7812 */ /* 0x000fe200078ef807 */
[----:B------:R-:W-:Y:S01]  /*0f30*/  IMAD.SHL.U32 R10, R8, 0x8, RZ ;  /* 0x00000008080a7824 */ /* 0x000fe200078e00ff */
[CC--:B------:R-:W-:Y:S01]  /*0f40*/  LEA.HI R210, R3.reuse, R0.reuse, RZ, 0x3 ;  /* 0x0000000003d27211 */ /* 0x0c0fe200078f18ff */
[----:B------:R-:W-:Y:S01]  /*0f50*/  STL [R1+0x48], R21 ;  /* 0x0000481501007387 */ /* 0x000fe20000100800 */
[----:B------:R-:W-:Y:S01]  /*0f60*/  LEA.HI R7, R3, R0, RZ, 0x6 ;  /* 0x0000000003077211 */ /* 0x000fe200078f30ff */
[----:B------:R-:W-:Y:S01]  /*0f70*/  IMAD.SHL.U32 R3, R14, 0x40, RZ ;  /* 0x000000400e037824 */ /* 0x000fe200078e00ff */
[----:B------:R-:W-:Y:S01]  /*0f80*/  LOP3.LUT R0, R4, 0xfffffff8, RZ, 0xc0, !PT ;  /* 0xfffffff804007812 */ /* 0x000fe200078ec0ff */
[----:B------:R-:W-:Y:S01]  /*0f90*/  IMAD.SHL.U32 R107, R107, 0x2, RZ ;  /* 0x000000026b6b7824 */ /* 0x000fe200078e00ff */
[----:B------:R-:W-:-:S02]  /*0fa0*/  SHF.R.S32.HI R4, RZ, 0x1f, R14 ;  /* 0x0000001fff047819 */ /* 0x000fc4000001140e */
[----:B------:R-:W-:Y:S01]  /*0fb0*/  IADD3 R110, R108, 0x40, RZ ;  /* 0x000000406c6e7810 */ /* 0x000fe20007ffe0ff */
[----:B------:R-:W-:Y:S01]  /*0fc0*/  IMAD.IADD R240, R206, 0x1, -R0 ;  /* 0x00000001cef07824 */ /* 0x000fe200078e0a00 */
[----:B------:R-:W-:Y:S01]  /*0fd0*/  LEA.HI R4, R4, R14, RZ, 0x3 ;  /* 0x0000000e04047211 */ /* 0x000fe200078f18ff */
[----:B------:R-:W-:Y:S01]  /*0fe0*/  IMAD R0, R8, 0x200, R11 ;  /* 0x0000020008007824 */ /* 0x000fe200078e020b */
[----:B------:R-:W-:Y:S01]  /*0ff0*/  LOP3.LUT R23, R3, 0x1c0, RZ, 0xc0, !PT ;  /* 0x000001c003177812 */ /* 0x000fe200078ec0ff */
[----:B------:R-:W-:Y:S01]  /*1000*/  IMAD.SHL.U32 R5, R240, 0x40, RZ ;  /* 0x00000040f0057824 */ /* 0x000fe200078e00ff */
[----:B------:R-:W-:Y:S01]  /*1010*/  R2P PR, R9, 0x6 ;  /* 0x0000000609007804 */ /* 0x000fe20000000000 */
[----:B------:R-:W-:Y:S01]  /*1020*/  IMAD.SHL.U32 R4, R4, 0x40, RZ ;  /* 0x0000004004047824 */ /* 0x000fe200078e00ff */
[----:B------:R-:W-:Y:S01]  /*1030*/  SHF.R.U32.HI R20, RZ, 0x3, R23 ;  /* 0x00000003ff147819 */ /* 0x000fe20000011617 */
[----:B------:R-:W-:Y:S01]  /*1040*/  IMAD.IADD R3, R108, 0x1, R110 ;  /* 0x000000016c037824 */ /* 0x000fe200078e026e */
[----:B------:R-:W-:-:S02]  /*1050*/  LOP3.LUT R208, R5, 0x1c0, RZ, 0xc0, !PT ;  /* 0x000001c005d07812 */ /* 0x000fc400078ec0ff */
[----:B------:R-:W-:Y:S02]  /*1060*/  LOP3.LUT R19, R4, 0xfffffe00, RZ, 0xc0, !PT ;  /* 0xfffffe0004137812 */ /* 0x000fe400078ec0ff */
[----:B------:R-:W-:Y:S01]  /*1070*/  LOP3.LUT R4, R6, 0x1c0, RZ, 0xc0, !PT ;  /* 0x000001c006047812 */ /* 0x000fe200078ec0ff */
[----:B------:R-:W-:Y:S01]  /*1080*/  IMAD.SHL.U32 R6, R7, 0x80, RZ ;  /* 0x0000008007067824 */ /* 0x000fe200078e00ff */
[----:B------:R-:W-:Y:S01]  /*1090*/  SHF.R.S32.HI R5, RZ, 0x1f, R3 ;  /* 0x0000001fff057819 */ /* 0x000fe20000011403 */
[----:B------:R-:W-:Y:S01]  /*10a0*/  STL [R1], R19 ;  /* 0x0000001301007387 */ /* 0x000fe20000100800 */
[----:B------:R-:W-:Y:S02]  /*10b0*/  SHF.R.U32.HI R147, RZ, 0x3, R208 ;  /* 0x00000003ff937819 */ /* 0x000fe400000116d0 */
[--C-:B------:R-:W-:Y:S02]  /*10c0*/  LOP3.LUT R8, R208, 0x38, R210.reuse, 0xf8, !PT ;  /* 0x00000038d0087812 */ /* 0x100fe400078ef8d2 */
[----:B------:R-:W-:-:S02]  /*10d0*/  LOP3.LUT R7, R23, 0x38, R210, 0xf8, !PT ;  /* 0x0000003817077812 */ /* 0x000fc400078ef8d2 */
[CC--:B------:R-:W-:Y:S02]  /*10e0*/  LEA.HI R11, R5.reuse, R3.reuse, RZ, 0x3 ;  /* 0x00000003050b7211 */ /* 0x0c0fe400078f18ff */
[----:B------:R-:W-:Y:S02]  /*10f0*/  LOP3.LUT R10, R4, 0x8, R10, 0xf8, !PT ;  /* 0x00000008040a7812 */ /* 0x000fe400078ef80a */
[----:B------:R-:W-:Y:S02]  /*1100*/  SHF.R.U32.HI R9, RZ, 0x3, R4 ;  /* 0x00000003ff097819 */ /* 0x000fe40000011604 */
[----:B------:R-:W-:Y:S02]  /*1110*/  LOP3.LUT R4, R6, 0xffffe000, RZ, 0xc0, !PT ;  /* 0xffffe00006047812 */ /* 0x000fe400078ec0ff */
[----:B------:R-:W-:Y:S02]  /*1120*/  LEA.HI R3, R5, R3, RZ, 0x6 ;  /* 0x0000000305037211 */ /* 0x000fe400078f30ff */
[----:B------:R-:W-:-:S02]  /*1130*/  LOP3.LUT R8, R8, R147, RZ, 0x3c, !PT ;  /* 0x0000009308087212 */ /* 0x000fc400078e3cff */
[----:B------:R-:W-:Y:S01]  /*1140*/  LOP3.LUT R6, R7, R20, RZ, 0x3c, !PT ;  /* 0x0000001407067212 */ /* 0x000fe200078e3cff */
[----:B------:R-:W-:Y:S01]  /*1150*/  IMAD.SHL.U32 R3, R3, 0x80, RZ ;  /* 0x0000008003037824 */ /* 0x000fe200078e00ff */
[-C--:B------:R-:W-:Y:S01]  /*1160*/  IADD3 R17, R8, R4.reuse, R148 ;  /* 0x0000000408117210 */ /* 0x080fe20007ffe094 */
[----:B------:R-:W-:Y:S01]  /*1170*/  IMAD.SHL.U32 R8, R13, 0x40, RZ ;  /* 0x000000400d087824 */ /* 0x000fe200078e00ff */
[----:B------:R-:W-:Y:S02]  /*1180*/  IADD3 R16, R6, R4, R19 ;  /* 0x0000000406107210 */ /* 0x000fe40007ffe013 */
[--C-:B------:R-:W-:Y:S02]  /*1190*/  LOP3.LUT R4, R208, 0x38, R11.reuse, 0xf8, !PT ;  /* 0x00000038d0047812 */ /* 0x100fe400078ef80b */
[----:B------:R-:W-:Y:S02]  /*11a0*/  LOP3.LUT R6, R23, 0x38, R11, 0xf8, !PT ;  /* 0x0000003817067812 */ /* 0x000fe400078ef80b */
[----:B------:R-:W-:-:S02]  /*11b0*/  LOP3.LUT R3, R3, 0xffffe000, RZ, 0xc0, !PT ;  /* 0xffffe00003037812 */ /* 0x000fc400078ec0ff */
[----:B------:R-:W-:Y:S02]  /*11c0*/  LOP3.LUT R7, R4, R147, RZ, 0x3c, !PT ;  /* 0x0000009304077212 */ /* 0x000fe400078e3cff */
[----:B------:R-:W-:Y:S02]  /*11d0*/  LOP3.LUT R6, R6, R20, RZ, 0x3c, !PT ;  /* 0x0000001406067212 */ /* 0x000fe400078e3cff */
[----:B------:R-:W-:Y:S02]  /*11e0*/  LOP3.LUT R5, R10, R9, RZ, 0x3c, !PT ;  /* 0x000000090a057212 */ /* 0x000fe400078e3cff */
[----:B------:R-:W-:Y:S02]  /*11f0*/  LOP3.LUT R4, R8, 0xfffffe00, RZ, 0xc0, !PT ;  /* 0xfffffe0008047812 */ /* 0x000fe400078ec0ff */
[----:B------:R-:W-:Y:S02]  /*1200*/  IADD3 R146, R108, 0x10, RZ ;  /* 0x000000106c927810 */ /* 0x000fe40007ffe0ff */
[----:B------:R-:W-:-:S02]  /*1210*/  IADD3 R15, R7, R3, R148 ;  /* 0x00000003070f7210 */ /* 0x000fc40007ffe094 */
[----:B------:R-:W-:Y:S01]  /*1220*/  IADD3 R14, R6, R3, R19 ;  /* 0x00000003060e7210 */ /* 0x000fe20007ffe013 */
[----:B------:R-:W-:Y:S01]  /*1230*/  IMAD.SHL.U32 R24, R146, 0x2, RZ ;  /* 0x0000000292187824 */ /* 0x000fe200078e00ff */
[CC--:B------:R-:W-:Y:S02]  /*1240*/  IADD3 R2, R5.reuse, R4.reuse, R2 ;  /* 0x0000000405027210 */ /* 0x0c0fe40007ffe002 */
[----:B------:R-:W-:Y:S01]  /*1250*/  LOP3.LUT R3, R5, R4, RZ, 0xfc, !PT ;  /* 0x0000000405037212 */ /* 0x000fe200078efcff */
[----:B------:R-:W-:Y:S01]  /*1260*/  IMAD.MOV.U32 R4, RZ, RZ, 0x20 ;  /* 0x00000020ff047424 */ /* 0x000fe200078e00ff */
[----:B------:R-:W-:Y:S01]  /*1270*/  LEA.HI R5, R235, R235, RZ, 0x1 ;  /* 0x000000ebeb057211 */ /* 0x000fe200078f08ff */
[----:B------:R1:W-:Y:S01]  /*1280*/  STL [R1+0x30], R24 ;  /* 0x0000301801007387 */ /* 0x0003e20000100800 */
[----:B------:R-:W-:Y:S02]  /*1290*/  LOP3.LUT R10, R12, 0x7ffffffc, RZ, 0xc0, !PT ;  /* 0x7ffffffc0c0a7812 */ /* 0x000fe400078ec0ff */
[----:B------:R-:W-:-:S02]  /*12a0*/  IADD3 R145, R108, 0x30, RZ ;  /* 0x000000306c917810 */ /* 0x000fc40007ffe0ff */
[----:B------:R-:W-:Y:S01]  /*12b0*/  LOP3.LUT R12, R23, 0x38, R104, 0xf8, !PT ;  /* 0x00000038170c7812 */ /* 0x000fe200078ef868 */
[----:B------:R-:W-:Y:S01]  /*12c0*/  IMAD.SHL.U32 R23, R111, 0x2, RZ ;  /* 0x000000026f177824 */ /* 0x000fe200078e00ff */
[----:B------:R-:W-:Y:S01]  /*12d0*/  LOP3.LUT R5, R5, 0x1ffffffe, RZ, 0xc0, !PT ;  /* 0x1ffffffe05057812 */ /* 0x000fe200078ec0ff */
[----:B------:R-:W-:Y:S01]  /*12e0*/  IMAD.SHL.U32 R25, R145, 0x2, RZ ;  /* 0x0000000291197824 */ /* 0x000fe200078e00ff */
[----:B------:R-:W-:Y:S01]  /*12f0*/  IADD3 R144, R108, 0x50, RZ ;  /* 0x000000506c907810 */ /* 0x000fe20007ffe0ff */
[----:B------:R-:W-:Y:S01]  /*1300*/  IMAD.IADD R10, R22, 0x1, -R10 ;  /* 0x00000001160a7824 */ /* 0x000fe200078e0a0a */
[----:B------:R-:W-:Y:S01]  /*1310*/  SHF.R.S32.HI R9, RZ, 0x1f, R146 ;  /* 0x0000001fff097819 */ /* 0x000fe20000011492 */
[----:B------:R2:W-:Y:S01]  /*1320*/  STL [R1+0x34], R23 ;  /* 0x0000341701007387 */ /* 0x0005e20000100800 */
[----:B------:R-:W-:Y:S01]  /*1330*/  SHF.R.S32.HI R8, RZ, 0x1f, R111 ;  /* 0x0000001fff087819 */ /* 0x000fe2000001146f */
[----:B------:R-:W-:Y:S01]  /*1340*/  IMAD.IADD R13, R235, 0x1, -R5 ;  /* 0x00000001eb0d7824 */ /* 0x000fe200078e0a05 */
[----:B------:R-:W-:Y:S01]  /*1350*/  SHF.R.S32.HI R7, RZ, 0x1f, R145 ;  /* 0x0000001fff077819 */ /* 0x000fe20000011491 */
[----:B------:R3:W-:Y:S01]  /*1360*/  STL [R1+0x38], R25 ;  /* 0x0000381901007387 */ /* 0x0007e20000100800 */
[----:B------:R-:W-:Y:S01]  /*1370*/  SHF.R.S32.HI R6, RZ, 0x1f, R110 ;  /* 0x0000001fff067819 */ /* 0x000fe2000001146e */
[----:B------:R-:W-:Y:S01]  /*1380*/  IMAD.SHL.U32 R250, R10, 0x2, RZ ;  /* 0x000000020afa7824 */ /* 0x000fe200078e00ff */
[----:B------:R-:W-:-:S02]  /*1390*/  SHF.R.S32.HI R5, RZ, 0x1f, R144 ;  /* 0x0000001fff057819 */ /* 0x000fc40000011490 */
[----:B------:R-:W-:Y:S02]  /*13a0*/  SHF.L.U64.HI R9, R146, 0x1, R9 ;  /* 0x0000000192097819 */ /* 0x000fe40000010209 */
[----:B------:R-:W-:Y:S01]  /*13b0*/  SHF.L.U64.HI R8, R111, 0x1, R8 ;  /* 0x000000016f087819 */ /* 0x000fe20000010208 */
[C---:B-1----:R-:W-:Y:S01]  /*13c0*/  IMAD.SHL.U32 R24, R110.reuse, 0x2, RZ ;  /* 0x000000026e187824 */ /* 0x042fe200078e00ff */
[----:B------:R-:W-:Y:S02]  /*13d0*/  SHF.L.U64.HI R7, R145, 0x1, R7 ;  /* 0x0000000191077819 */ /* 0x000fe40000010207 */
[----:B------:R-:W-:Y:S02]  /*13e0*/  SHF.L.U64.HI R6, R110, 0x1, R6 ;  /* 0x000000016e067819 */ /* 0x000fe40000010206 */
[----:B------:R1:W-:Y:S01]  /*13f0*/  STL [R1+0x3c], R24 ;  /* 0x00003c1801007387 */ /* 0x0003e20000100800 */
[----:B------:R-:W-:Y:S02]  /*1400*/  SHF.L.U64.HI R5, R144, 0x1, R5 ;  /* 0x0000000190057819 */ /* 0x000fe40000010205 */
[----:B------:R-:W-:-:S02]  /*1410*/  IADD3 R33, R250, 0x8, RZ ;  /* 0x00000008fa217810 */ /* 0x000fc40007ffe0ff */
[----:B------:R-:W-:Y:S01]  /*1420*/  IADD3 R31, R250, 0x18, RZ ;  /* 0x00000018fa1f7810 */ /* 0x000fe20007ffe0ff */
[----:B--2---:R-:W-:Y:S01]  /*1430*/  IMAD.SHL.U32 R23, R144, 0x2, RZ ;  /* 0x0000000290177824 */ /* 0x004fe200078e00ff */
[C---:B------:R-:W-:Y:S02]  /*1440*/  IADD3 R30, R250.reuse, 0x20, RZ ;  /* 0x00000020fa1e7810 */ /* 0x040fe40007ffe0ff */
[C---:B------:R-:W-:Y:S02]  /*1450*/  IADD3 R28, R250.reuse, 0x30, RZ ;  /* 0x00000030fa1c7810 */ /* 0x040fe40007ffe0ff */
[----:B------:R-:W-:Y:S01]  /*1460*/  STL [R1+0x40], R23 ;  /* 0x0000401701007387 */ /* 0x000fe20000100800 */
[C---:B------:R-:W-:Y:S02]  /*1470*/  IADD3 R27, R250.reuse, 0x38, RZ ;  /* 0x00000038fa1b7810 */ /* 0x040fe40007ffe0ff */
[----:B---3--:R-:W-:Y:S01]  /*1480*/  IADD3 R25, R250, 0x48, RZ ;  /* 0x00000048fa197810 */ /* 0x008fe20007ffe0ff */
[----:B------:R2:W-:Y:S01]  /*1490*/  STL [R1+0x2c], R9 ;  /* 0x00002c0901007387 */ /* 0x0005e20000100800 */
[----:B------:R-:W-:-:S02]  /*14a0*/  SEL R183, R4, 0xffffffe0, !P1 ;  /* 0xffffffe004b77807 */ /* 0x000fc40004800000 */
[C---:B------:R-:W-:Y:S01]  /*14b0*/  IADD3 R22, R250.reuse, 0x60, RZ ;  /* 0x00000060fa167810 */ /* 0x040fe20007ffe0ff */
[----:B------:R3:W-:Y:S01]  /*14c0*/  STL [R1+0x28], R8 ;  /* 0x0000280801007387 */ /* 0x0007e20000100800 */
[----:B------:R-:W-:Y:S02]  /*14d0*/  SHF.R.S32.HI R4, RZ, 0x1f, R33 ;  /* 0x0000001fff047819 */ /* 0x000fe40000011421 */
[----:B------:R-:W-:Y:S01]  /*14e0*/  SHF.R.S32.HI R4, RZ, 0x1f, R30 ;  /* 0x0000001fff047819 */ /* 0x000fe2000001141e */
[----:B------:R-:W-:Y:S01]  /*14f0*/  STL [R1+0x24], R7 ;  /* 0x0000240701007387 */ /* 0x000fe20000100800 */
[----:B-1----:R-:W-:Y:S02]  /*1500*/  IADD3 R24, R250, 0x50, RZ ;  /* 0x00000050fa187810 */ /* 0x002fe40007ffe0ff */
[----:B------:R-:W-:Y:S01]  /*1510*/  LEA R178, R2, 0x18100, 0x1 ;  /* 0x0001810002b27811 */ /* 0x000fe200078e08ff */
[----:B------:R1:W-:Y:S01]  /*1520*/  STL [R1+0x20], R6 ;  /* 0x0000200601007387 */ /* 0x0003e20000100800 */
[----:B------:R-:W-:-:S02]  /*1530*/  SHF.R.S32.HI R4, RZ, 0x1f, R27 ;  /* 0x0000001fff047819 */ /* 0x000fc4000001141b */
[----:B------:R-:W-:Y:S01]  /*1540*/  LEA R185, R3, 0x100, 0x1 ;  /* 0x0000010003b97811 */ /* 0x000fe200078e08ff */
[----:B------:R4:W-:Y:S01]  /*1550*/  STL [R1+0x1c], R5 ;  /* 0x00001c0501007387 */ /* 0x0009e20000100800 */
[----:B------:R-:W-:Y:S01]  /*1560*/  IADD3 R252, R250, 0xb0, RZ ;  /* 0x000000b0fafc7810 */ /* 0x000fe20007ffe0ff */
[----:B------:R-:W-:Y:S01]  /*1570*/  IMAD.IADD R179, R178, 0x1, R183 ;  /* 0x00000001b2b37824 */ /* 0x000fe200078e02b7 */
[----:B------:R-:W-:Y:S01]  /*1580*/  SHF.R.S32.HI R4, RZ, 0x1f, R24 ;  /* 0x0000001fff047819 */ /* 0x000fe20000011418 */
[----:B------:R-:W-:Y:S01]  /*1590*/  IMAD.IADD R245, R183, 0x1, R185 ;  /* 0x00000001b7f57824 */ /* 0x000fe200078e02b9 */
[----:B------:R-:W-:Y:S02]  /*15a0*/  LEA R184, R0, 0xc100, 0x1 ;  /* 0x0000c10000b87811 */ /* 0x000fe400078e08ff */
[----:B------:R-:W-:Y:S02]  /*15b0*/  SEL R0, R18, 0xffffffc0, !P2 ;  /* 0xffffffc012007807 */ /* 0x000fe40005000000 */
[----:B--2---:R-:W-:-:S02]  /*15c0*/  IADD3 R9, R250, 0x90, RZ ;  /* 0x00000090fa097810 */ /* 0x004fc40007ffe0ff */
[----:B------:R-:W-:Y:S01]  /*15d0*/  LEA R3, R15, 0x18100, 0x1 ;  /* 0x000181000f037811 */ /* 0x000fe200078e08ff */
[----:B------:R-:W-:Y:S01]  /*15e0*/  IMAD.IADD R186, R0, 0x1, R185 ;  /* 0x0000000100ba7824 */ /* 0x000fe200078e02b9 */
[----:B---3--:R-:W-:Y:S01]  /*15f0*/  IADD3 R8, R250, 0x98, RZ ;  /* 0x00000098fa087810 */ /* 0x008fe20007ffe0ff */
[--C-:B------:R-:W-:Y:S01]  /*1600*/  IMAD.IADD R181, R178, 0x1, R0.reuse ;  /* 0x00000001b2b57824 */ /* 0x100fe200078e0200 */
[----:B------:R-:W-:Y:S01]  /*1610*/  LEA R2, R14, 0x18100, 0x1 ;  /* 0x000181000e027811 */ /* 0x000fe200078e08ff */
[----:B------:R-:W-:Y:S01]  /*1620*/  IMAD.IADD R180, R179, 0x1, R0 ;  /* 0x00000001b3b47824 */ /* 0x000fe200078e0200 */
[----:B------:R-:W-:Y:S01]  /*1630*/  IADD3 R32, R250, 0x10, RZ ;  /* 0x00000010fa207810 */ /* 0x000fe20007ffe0ff */
[----:B------:R-:W-:Y:S01]  /*1640*/  IMAD.IADD R0, R0, 0x1, R245 ;  /* 0x0000000100007824 */ /* 0x000fe200078e02f5 */
[C---:B------:R-:W-:Y:S01]  /*1650*/  IADD3 R29, R250.reuse, 0x28, RZ ;  /* 0x00000028fa1d7810 */ /* 0x040fe20007ffe0ff */
[----:B------:R-:W-:Y:S01]  /*1660*/  IMAD.IADD R246, R183, 0x1, R186 ;  /* 0x00000001b7f67824 */ /* 0x000fe200078e02ba */
[C---:B------:R-:W-:Y:S01]  /*1670*/  IADD3 R26, R250.reuse, 0x40, RZ ;  /* 0x00000040fa1a7810 */ /* 0x040fe20007ffe0ff */
[----:B-1----:R-:W-:Y:S01]  /*1680*/  IMAD R6, R13, 0x8, R21 ;  /* 0x000000080d067824 */ /* 0x002fe200078e0215 */
[----:B------:R-:W-:-:S02]  /*1690*/  IADD3 R21, R250, 0x68, RZ ;  /* 0x00000068fa157810 */ /* 0x000fc40007ffe0ff */
[----:B----4-:R-:W-:Y:S02]  /*16a0*/  LOP3.LUT R5, R19, R12, R20, 0xf6, !PT ;  /* 0x0000000c13057212 */ /* 0x010fe400078ef614 */
[----:B------:R1:W-:Y:S01]  /*16b0*/  STL [R1+0x4c], R6 ;  /* 0x00004c0601007387 */ /* 0x0003e20000100800 */
[C---:B------:R-:W-:Y:S02]  /*16c0*/  IADD3 R19, R250.reuse, 0x78, RZ ;  /* 0x00000078fa137810 */ /* 0x040fe40007ffe0ff */
[----:B------:R-:W-:Y:S02]  /*16d0*/  LEA R5, R5, 0x18100, 0x1 ;  /* 0x0001810005057811 */ /* 0x000fe400078e08ff */
[----:B------:R-:W-:Y:S02]  /*16e0*/  IADD3 R13, R250, 0x80, RZ ;  /* 0x00000080fa0d7810 */ /* 0x000fe40007ffe0ff */
[----:B------:R-:W-:Y:S01]  /*16f0*/  SHF.R.S32.HI R4, RZ, 0x1f, R21 ;  /* 0x0000001fff047819 */ /* 0x000fe20000011415 */
[----:B------:R2:W-:Y:S01]  /*1700*/  STL [R1+0x18], R5 ;  /* 0x0000180501007387 */ /* 0x0005e20000100800 */
[----:B------:R-:W-:-:S02]  /*1710*/  SHF.R.S32.HI R4, RZ, 0x1f, R13 ;  /* 0x0000001fff047819 */ /* 0x000fc4000001140d */
[----:B------:R-:W-:Y:S02]  /*1720*/  SHF.R.S32.HI R4, RZ, 0x1f, R8 ;  /* 0x0000001fff047819 */ /* 0x000fe40000011408 */
[----:B------:R-:W-:Y:S02]  /*1730*/  SHF.R.S32.HI R4, RZ, 0x1f, R252 ;  /* 0x0000001fff047819 */ /* 0x000fe400000114fc */
[----:B------:R-:W-:Y:S02]  /*1740*/  LEA R4, R16, 0x18100, 0x1 ;  /* 0x0001810010047811 */ /* 0x000fe400078e08ff */
[----:B------:R-:W-:Y:S02]  /*1750*/  IADD3 R23, R250, 0x58, RZ ;  /* 0x00000058fa177810 */ /* 0x000fe40007ffe0ff */
[C---:B------:R-:W-:Y:S02]  /*1760*/  IADD3 R204, R202.reuse, 0x40, RZ ;  /* 0x00000040cacc7810 */ /* 0x040fe40007ffe0ff */
[----:B------:R-:W-:-:S02]  /*1770*/  IADD3 R205, R202, 0x80, RZ ;  /* 0x00000080cacd7810 */ /* 0x000fc40007ffe0ff */
[----:B------:R-:W-:Y:S02]  /*1780*/  IADD3 R200, R104, 0x60, RZ ;  /* 0x0000006068c87810 */ /* 0x000fe40007ffe0ff */
[----:B-1----:R-:W-:Y:S02]  /*1790*/  IADD3 R6, R250, 0xa8, RZ ;  /* 0x000000a8fa067810 */ /* 0x002fe40007ffe0ff */
[C---:B------:R-:W-:Y:S02]  /*17a0*/  IADD3 R199, R104.reuse, 0x80, RZ ;  /* 0x0000008068c77810 */ /* 0x040fe40007ffe0ff */
[----:B------:R-:W-:Y:S02]  /*17b0*/  IADD3 R198, R104, 0xa0, RZ ;  /* 0x000000a068c67810 */ /* 0x000fe40007ffe0ff */
[----:B------:R-:W-:Y:S02]  /*17c0*/  IADD3 R20, R250, 0x70, RZ ;  /* 0x00000070fa147810 */ /* 0x000fe40007ffe0ff */
[----:B--2---:R-:W-:-:S02]  /*17d0*/  SHF.R.S32.HI R5, RZ, 0x1f, R31 ;  /* 0x0000001fff057819 */ /* 0x004fc4000001141f */
[----:B------:R-:W-:Y:S02]  /*17e0*/  SHF.R.S32.HI R5, RZ, 0x1f, R28 ;  /* 0x0000001fff057819 */ /* 0x000fe4000001141c */
[----:B------:R-:W-:Y:S02]  /*17f0*/  SHF.R.S32.HI R5, RZ, 0x1f, R25 ;  /* 0x0000001fff057819 */ /* 0x000fe40000011419 */
[----:B------:R-:W-:Y:S02]  /*1800*/  SHF.R.S32.HI R5, RZ, 0x1f, R22 ;  /* 0x0000001fff057819 */ /* 0x000fe40000011416 */
[----:B------:R-:W-:Y:S02]  /*1810*/  SHF.R.S32.HI R5, RZ, 0x1f, R19 ;  /* 0x0000001fff057819 */ /* 0x000fe40000011413 */
[----:B------:R-:W-:Y:S02]  /*1820*/  SHF.R.S32.HI R5, RZ, 0x1f, R9 ;  /* 0x0000001fff057819 */ /* 0x000fe40000011409 */
[----:B------:R-:W-:-:S02]  /*1830*/  SHF.R.S32.HI R5, RZ, 0x1f, R6 ;  /* 0x0000001fff057819 */ /* 0x000fc40000011406 */
[----:B------:R-:W-:Y:S02]  /*1840*/  LEA R5, R17, 0x18100, 0x1 ;  /* 0x0001810011057811 */ /* 0x000fe400078e08ff */
[C---:B------:R-:W-:Y:S02]  /*1850*/  IADD3 R12, R250.reuse, 0x88, RZ ;  /* 0x00000088fa0c7810 */ /* 0x040fe40007ffe0ff */
[C---:B------:R-:W-:Y:S01]  /*1860*/  IADD3 R7, R250.reuse, 0xa0, RZ ;  /* 0x000000a0fa077810 */ /* 0x040fe20007ffe0ff */
[----:B------:R1:W-:Y:S01]  /*1870*/  STL [R1+0x14], R5 ;  /* 0x0000140501007387 */ /* 0x0003e20000100800 */
[----:B------:R-:W-:Y:S02]  /*1880*/  IADD3 R251, R250, 0xb8, RZ ;  /* 0x000000b8fafb7810 */ /* 0x000fe40007ffe0ff */
[----:B------:R-:W-:Y:S01]  /*1890*/  SHF.R.S32.HI R18, RZ, 0x1f, R32 ;  /* 0x0000001fff127819 */ /* 0x000fe20000011420 */
[----:B------:R1:W-:Y:S01]  /*18a0*/  STL [R1+0x10], R4 ;  /* 0x0000100401007387 */ /* 0x0003e20000100800 */
[----:B------:R-:W-:-:S02]  /*18b0*/  SHF.R.S32.HI R18, RZ, 0x1f, R29 ;  /* 0x0000001fff127819 */ /* 0x000fc4000001141d */
[----:B------:R-:W-:Y:S01]  /*18c0*/  SHF.R.S32.HI R18, RZ, 0x1f, R26 ;  /* 0x0000001fff127819 */ /* 0x000fe2000001141a */
[----:B------:R1:W-:Y:S01]  /*18d0*/  STL [R1+0xc], R3 ;  /* 0x00000c0301007387 */ /* 0x0003e20000100800 */
[----:B------:R-:W-:Y:S02]  /*18e0*/  SHF.R.S32.HI R209, RZ, 0x3, R11 ;  /* 0x00000003ffd17819 */ /* 0x000fe4000001140b */
[----:B------:R-:W-:Y:S01]  /*18f0*/  SHF.R.S32.HI R18, RZ, 0x1f, R23 ;  /* 0x0000001fff127819 */ /* 0x000fe20000011417 */
[----:B------:R1:W-:Y:S01]  /*1900*/  STL [R1+0x8], R2 ;  /* 0x0000080201007387 */ /* 0x0003e20000100800 */
        /* <DEDUP_REMOVED lines=9> */
[----:B------:R-:W-:-:S02]  /*19a0*/  IADD3 R11, R107, 0xc100, RZ ;  /* 0x0000c1006b0b7810 */ /* 0x000fc40007ffe0ff */
[----:B------:R-:W-:Y:S02]  /*19b0*/  IADD3 R10, R107, 0x100, RZ ;  /* 0x000001006b0a7810 */ /* 0x000fe40007ffe0ff */
[----:B------:R-:W-:Y:S02]  /*19c0*/  SHF.R.S32.HI R18, RZ, 0x1f, R20 ;  /* 0x0000001fff127819 */ /* 0x000fe40000011414 */
[----:B------:R-:W-:Y:S02]  /*19d0*/  SHF.R.S32.HI R12, RZ, 0x1f, R12 ;  /* 0x0000001fff0c7819 */ /* 0x000fe4000001140c */
[----:B------:R-:W-:Y:S02]  /*19e0*/  SHF.R.S32.HI R7, RZ, 0x1f, R7 ;  /* 0x0000001fff077819 */ /* 0x000fe40000011407 */
[----:B------:R-:W-:Y:S02]  /*19f0*/  SHF.R.S32.HI R6, RZ, 0x1f, R251 ;  /* 0x0000001fff067819 */ /* 0x000fe400000114fb */
.L_x_1891:
        /* <DEDUP_REMOVED lines=42> */
.L_x_1719:
[----:B------:R-:W-:-:S04]  /*1ca0*/  ISETP.NE.U32.AND P0, PT, RZ, c[0x0][0x368], PT ;  /* 0x0000da00ff007a0c */ /* 0x000fc80003f05070 */
[----:B------:R-:W-:-:S13]  /*1cb0*/  ISETP.NE.AND.EX P0, PT, RZ, c[0x0][0x36c], PT, P0 ;  /* 0x0000db00ff007a0c */ /* 0x000fda0003f05300 */
[----:B------:R-:W-:Y:S05]  /*1cc0*/  @!P0 BRA `(.L_x_1720) ;  /* 0x0000004000008947 */ /* 0x000fea0003800000 */
[----:B---3--:R-:W-:-:S04]  /*1cd0*/  IADD3 R4, P0, R242, c[0x0][0x368], RZ ;  /* 0x0000da00f2047a10 */ /* 0x008fc80007f1e0ff */
[----:B------:R-:W-:-:S05]  /*1ce0*/  IADD3.X R5, R243, c[0x0][0x36c], RZ, P0, !PT ;  /* 0x0000db00f3057a10 */ /* 0x000fca00007fe4ff */
[----:B------:R1:W5:Y:S01]  /*1cf0*/  LDG.E R17, [R4.64] ;  /* 0x0000000804117981 */ /* 0x000362000c1e1900 */
[----:B------:R-:W-:Y:S05]  /*1d00*/  BRA `(.L_x_1721) ;  /* 0x0000005000007947 */ /* 0x000fea0003800000 */
.L_x_1720:
[----:B------:R-:W-:Y:S01]  /*1d10*/  MOV R17, UR6 ;  /* 0x0000000600117c02 */ /* 0x000fe20008000f00 */
[----:B------:R-:W-:Y:S05]  /*1d20*/  @!P5 BRA `(.L_x_1721) ;  /* 0x000000300000d947 */ /* 0x000fea0003800000 */
[----:B---3--:R-:W2:Y:S04]  /*1d30*/  LDG.E R6, [R4.64] ;  /* 0x0000000804067981 */ /* 0x008ea8000c1e1900 */
[----:B------:R-:W2:Y:S02]  /*1d40*/  LDG.E R0, [R4.64+0x4] ;  /* 0x0000040804007981 */ /* 0x000ea4000c1e1900 */
[----:B--2---:R-:W-:Y:S02]  /*1d50*/  IADD3 R17, -R6, R0, RZ ;  /* 0x0000000006117210 */ /* 0x004fe40007ffe1ff */
.L_x_1721:
        /* <DEDUP_REMOVED lines=56> */
.L_x_1723:
[----:B------:R-:W-:Y:S05]  /*20e0*/  BSYNC B0 ;  /* 0x0000000000007941 */ /* 0x000fea0003800000 */
.L_x_1722:
[----:B------:R-:W-:-:S04]  /*20f0*/  IMAD R2, R249, R0, RZ ;  /* 0x00000000f9027224 */ /* 0x000fc800078e02ff */
[----:B------:R-:W-:-:S05]  /*2100*/  IMAD.IADD R0, R2, 0x1, R0 ;  /* 0x0000000102007824 */ /* 0x000fca00078e0200 */
[----:B------:R-:W-:Y:S01]  /*2110*/  IMNMX R3, R121, R0, PT ;  /* 0x0000000079037217 */ /* 0x000fe20003800200 */
[----:B------:R-:W-:-:S04]  /*2120*/  IMAD R0, R2, 0x40, -R6 ;  /* 0x0000004002007824 */ /* 0x000fc800078e0a06 */
[----:B------:R-:W-:Y:S01]  /*2130*/  IMAD R2, R3, 0x40, -R6 ;  /* 0x0000004003027824 */ /* 0x000fe200078e0a06 */
[----:B------:R-:W-:-:S04]  /*2140*/  IMNMX R0, RZ, R0, !PT ;  /* 0x00000000ff007217 */ /* 0x000fc80007800200 */
[----:B------:R-:W-:Y:S02]  /*2150*/  IMNMX R2, R2, R70, PT ;  /* 0x0000004602027217 */ /* 0x000fe40003800200 */
[----:B------:R-:W-:Y:S02]  /*2160*/  SHF.R.U32.HI R33, RZ, 0x6, R0 ;  /* 0x00000006ff217819 */ /* 0x000fe40000011600 */
[----:B------:R-:W-:-:S03]  /*2170*/  ISETP.GT.AND P0, PT, R2, R0, PT ;  /* 0x000000000200720c */ /* 0x000fc60003f04270 */
[----:B------:R-:W-:-:S10]  /*2180*/  IMAD.MOV.U32 R8, RZ, RZ, R33 ;  /* 0x000000ffff087224 */ /* 0x000fd400078e0021 */
[----:B------:R-:W-:-:S04]  /*2190*/  @P0 IADD3 R2, R2, 0x3f, RZ ;  /* 0x0000003f02020810 */ /* 0x000fc80007ffe0ff */
[----:B------:R-:W-:-:S04]  /*21a0*/  @P0 SHF.R.S32.HI R0, RZ, 0x1f, R2 ;  /* 0x0000001fff000819 */ /* 0x000fc80000011402 */
[----:B------:R-:W-:-:S04]  /*21b0*/  @P0 LEA.HI R2, R0, R2, RZ, 0x6 ;  /* 0x0000000200020211 */ /* 0x000fc800078f30ff */
[----:B------:R-:W-:-:S04]  /*21c0*/  @P0 SHF.R.S32.HI R8, RZ, 0x6, R2 ;  /* 0x00000006ff080819 */ /* 0x000fc80000011402 */
[----:B------:R-:W-:-:S13]  /*21d0*/  ISETP.GT.AND P0, PT, R8, R33, PT ;  /* 0x000000210800720c */ /* 0x000fda0003f04270 */
[----:B------:R-:W-:Y:S05]  /*21e0*/  @!P0 BRA `(.L_x_1724) ;  /* 0x000055b000008947 */ /* 0x000fea0003800000 */
[----:B------:R-:W-:Y:S01]  /*21f0*/  SHF.R.S32.HI R2, RZ, 0x1f, R12 ;  /* 0x0000001fff027819 */ /* 0x000fe2000001140c */
[----:B------:R-:W-:Y:S01]  /*2200*/  IMAD.MOV.U32 R9, RZ, RZ, c[0x0][0x238] ;  /* 0x00008e00ff097624 */ /* 0x000fe200078e00ff */
[----:B------:R-:W-:Y:S02]  /*2210*/  IADD3 R0, P0, R241, R12, RZ ;  /* 0x0000000cf1007210 */ /* 0x000fe40007f1e0ff */
[----:B------:R-:W-:Y:S01]  /*2220*/  LOP3.LUT R31, R238, 0xffff, RZ, 0xc0, !PT ;  /* 0x0000ffffee1f7812 */ /* 0x000fe200078ec0ff */
[----:B------:R-:W-:Y:S01]  /*2230*/  IMAD.SHL.U32 R129, R9, 0x40, RZ ;  /* 0x0000004009817824 */ /* 0x000fe200078e00ff */
[----:B------:R-:W-:Y:S01]  /*2240*/  LEA.HI.X.SX32 R15, R241, R2, 0x1, P0 ;  /* 0x00000002f10f7211 */ /* 0x000fe200000f0eff */
[----:B------:R-:W-:Y:S01]  /*2250*/  IMAD.WIDE.U32 R2, R0, c[0x0][0x238], R202 ;  /* 0x00008e0000027a25 */ /* 0x000fe200078e00ca */
[----:B------:R-:W-:Y:S02]  /*2260*/  IADD3 R16, R8, -0x1, RZ ;  /* 0xffffffff08107810 */ /* 0x000fe40007ffe0ff */
[----:B------:R-:W-:Y:S01]  /*2270*/  SEL R14, R247, RZ, !P6 ;  /* 0x000000fff70e7207 */ /* 0x000fe20007000000 */
[----:B------:R-:W-:Y:S01]  /*2280*/  IMAD R4, R15, c[0x0][0x238], RZ ;  /* 0x00008e000f047a24 */ /* 0x000fe200078e02ff */
[----:B------:R-:W-:Y:S01]  /*2290*/  SEL R13, R244, RZ, !P6 ;  /* 0x000000fff40d7207 */ /* 0x000fe20007000000 */
[C---:B------:R-:W-:Y:S01]  /*22a0*/  IMAD.SHL.U32 R130, R9.reuse, 0x20, RZ ;  /* 0x0000002009827824 */ /* 0x040fe200078e00ff */
[----:B------:R-:W-:Y:S01]  /*22b0*/  MOV R124, 0x6 ;  /* 0x00000006007c7802 */ /* 0x000fe20000000f00 */
[----:B------:R-:W-:Y:S01]  /*22c0*/  IMAD R4, R0, c[0x0][0x23c], R4 ;  /* 0x00008f0000047a24 */ /* 0x000fe200078e0204 */
[----:B------:R-:W-:Y:S01]  /*22d0*/  SHF.R.S32.HI R20, RZ, 0x1f, R16 ;  /* 0x0000001fff147819 */ /* 0x000fe20000011410 */
[----:B------:R-:W-:Y:S01]  /*22e0*/  IMAD R5, R14, c[0x0][0x248], RZ ;  /* 0x000092000e057a24 */ /* 0x000fe200078e02ff */
[----:B------:R-:W-:Y:S01]  /*22f0*/  SHF.L.U64.HI R128, R9, R124, c[0x0][0x23c] ;  /* 0x00008f0009807619 */ /* 0x000fe2000001027c */
[----:B------:R-:W-:Y:S01]  /*2300*/  IMAD.IADD R3, R3, 0x1, R4 ;  /* 0x0000000103037824 */ /* 0x000fe200078e0204 */
[----:B------:R-:W-:Y:S01]  /*2310*/  ISETP.NE.U32.AND P0, PT, RZ, c[0x0][0x340], PT ;  /* 0x0000d000ff007a0c */ /* 0x000fe20003f05070 */
[----:B------:R-:W-:Y:S01]  /*2320*/  IMAD.IADD R4, R70, 0x1, -R241 ;  /* 0x0000000146047824 */ /* 0x000fe200078e0af1 */
[----:B------:R-:W-:Y:S01]  /*2330*/  MOV R126, 0x5 ;  /* 0x00000005007e7802 */ /* 0x000fe20000000f00 */
[----:B------:R-:W-:Y:S01]  /*2340*/  IMAD.WIDE.U32 R2, R31, c[0x0][0x240], R2 ;  /* 0x000090001f027a25 */ /* 0x000fe200078e0002 */
[----:B------:R-:W-:-:S02]  /*2350*/  ISETP.NE.AND.EX P3, PT, RZ, c[0x0][0x344], PT, P0 ;  /* 0x0000d100ff007a0c */ /* 0x000fc40003f65300 */
[----:B------:R-:W-:Y:S01]  /*2360*/  SHF.L.U64.HI R125, R9, R126, c[0x0][0x23c] ;  /* 0x00008f00097d7619 */ /* 0x000fe2000001027e */
[----:B------:R-:W-:Y:S01]  /*2370*/  IMAD R4, R16, -0x40, R4 ;  /* 0xffffffc010047824 */ /* 0x000fe200078e0204 */
[----:B------:R-:W-:Y:S01]  /*2380*/  P2R R12, PR, RZ, 0x8 ;  /* 0x00000008ff0c7803 */ /* 0x000fe20000000000 */
[----:B------:R-:W-:Y:S01]  /*2390*/  IMAD R3, R31, c[0x0][0x244], R3 ;  /* 0x000091001f037a24 */ /* 0x000fe200078e0203 */
[----:B------:R-:W-:Y:S01]  /*23a0*/  ISETP.GE.AND P6, PT, R202, c[0x0][0x1d4], PT ;  /* 0x00007500ca007a0c */ /* 0x000fe20003fc6270 */
[C---:B------:R-:W-:Y:S01]  /*23b0*/  IMAD R5, R13.reuse, c[0x0][0x24c], R5 ;  /* 0x000093000d057a24 */ /* 0x040fe200078e0205 */
[C---:B------:R-:W-:Y:S01]  /*23c0*/  ISETP.GE.AND P2, PT, R4.reuse, 0x1, PT ;  /* 0x000000010400780c */ /* 0x040fe20003f46270 */
[----:B------:R-:W-:Y:S01]  /*23d0*/  IMAD.WIDE.U32 R82, R13, c[0x0][0x248], R2 ;  /* 0x000092000d527a25 */ /* 0x000fe200078e0002 */
[----:B------:R-:W-:Y:S02]  /*23e0*/  ISETP.GE.AND P1, PT, R4, 0x21, PT ;  /* 0x000000210400780c */ /* 0x000fe40003f26270 */
[----:B------:R-:W-:Y:S01]  /*23f0*/  ISETP.GE.AND P5, PT, R204, c[0x0][0x1d4], PT ;  /* 0x00007500cc007a0c */ /* 0x000fe20003fa6270 */
[----:B------:R-:W-:Y:S01]  /*2400*/  IMAD R3, R128, R16, RZ ;  /* 0x0000001080037224 */ /* 0x000fe200078e02ff */
[----:B------:R-:W-:Y:S01]  /*2410*/  ISETP.GE.AND P4, PT, R205, c[0x0][0x1d4], PT ;  /* 0x00007500cd007a0c */ /* 0x000fe20003f86270 */
[----:B------:R-:W-:-:S02]  /*2420*/  IMAD.IADD R79, R83, 0x1, R5 ;  /* 0x00000001534f7824 */ /* 0x000fc400078e0205 */
[----:B------:R-:W-:Y:S02]  /*2430*/  IMAD.MOV.U32 R78, RZ, RZ, R82 ;  /* 0x000000ffff4e7224 */ /* 0x000fe400078e0052 */
[-C--:B------:R-:W-:Y:S02]  /*2440*/  IMAD R3, R20, R129.reuse, R3 ;  /* 0x0000008114037224 */ /* 0x080fe400078e0203 */
[----:B------:R-:W-:-:S05]  /*2450*/  IMAD.WIDE.U32 R6, R16, R129, R78 ;  /* 0x0000008110067225 */ /* 0x000fca00078e004e */
[----:B------:R-:W-:Y:S02]  /*2460*/  IADD3 R3, R7, R3, RZ ;  /* 0x0000000307037210 */ /* 0x000fe40007ffe0ff */
[----:B------:R-:W-:Y:S02]  /*2470*/  @P2 LEA R4, P3, R6, c[0x0][0x220], 0x1 ;  /* 0x0000880006042a11 */ /* 0x000fe400078608ff */
[----:B------:R-:W-:Y:S02]  /*2480*/  @P1 IADD3 R7, P0, R130, R6, RZ ;  /* 0x0000000682071210 */ /* 0x000fe40007f1e0ff */
[----:B------:R-:W-:Y:S02]  /*2490*/  @P2 LEA.HI.X R5, R6, c[0x0][0x224], R3, 0x1, P3 ;  /* 0x0000890006052a11 */ /* 0x000fe400018f0c03 */
[----:B------:R-:W-:Y:S01]  /*24a0*/  ISETP.NE.AND P3, PT, R12, RZ, PT ;  /* 0x000000ff0c00720c */ /* 0x000fe20003f65270 */
[----:B------:R-:W-:Y:S01]  /*24b0*/  @P1 IMAD.X R9, R3, 0x1, R125, P0 ;  /* 0x0000000103091824 */ /* 0x000fe200000e067d */
[C---:B------:R-:W-:Y:S01]  /*24c0*/  @P1 LEA R2, P0, R7.reuse, c[0x0][0x220], 0x1 ;  /* 0x0000880007021a11 */ /* 0x040fe200078008ff */
[----:B------:R-:W-:Y:S01]  /*24d0*/  @!PT LDS RZ, [RZ] ;  /* 0x00000000fffff984 */ /* 0x000fe20000000800 */
[----:B------:R-:W-:Y:S01]  /*24e0*/  @!PT LDS RZ, [RZ] ;  /* 0x00000000fffff984 */ /* 0x000fe20000000800 */
[----:B------:R-:W-:Y:S01]  /*24f0*/  @!PT LDS RZ, [RZ] ;  /* 0x00000000fffff984 */ /* 0x000fe20000000800 */
[----:B------:R1:W-:Y:S03]  /*2500*/  @P2 LDGSTS.E.BYPASS.LTC128B.128 [R107+0xc100], [R4.64], !P6 ;  /* 0x0c100000046b2fae */ /* 0x0003e6000f101d48 */
[----:B------:R-:W-:Y:S01]  /*2510*/  @P1 LEA.HI.X R3, R7, c[0x0][0x224], R9, 0x1, P0 ;  /* 0x0000890007031a11 */ /* 0x000fe200000f0c09 */
[----:B------:R1:W-:Y:S04]  /*2520*/  @P2 LDGSTS.E.BYPASS.LTC128B.128 [R107+0xe100], [R4.64+0x80], !P5 ;  /* 0x0e100080046b2fae */ /* 0x0003e8000e901d48 */
[----:B------:R1:W-:Y:S02]  /*2530*/  @P2 LDGSTS.E.BYPASS.LTC128B.128 [R107+0x10100], [R4.64+0x100], !P4 ;  /* 0x10100100046b2fae */ /* 0x0003e4000e101d48 */
[----:B------:R-:W-:-:S02]  /*2540*/  @P3 IADD3 R6, P0, R242, c[0x0][0x340], RZ ;  /* 0x0000d000f2063a10 */ /* 0x000fc40007f1e0ff */
[----:B------:R2:W-:Y:S02]  /*2550*/  @P1 LDGSTS.E.BYPASS.LTC128B.128 [R107+0xd100], [R2.64], !P6 ;  /* 0x0d100000026b1fae */ /* 0x0005e4000f101d48 */
[----:B------:R-:W-:Y:S02]  /*2560*/  @P3 IADD3.X R7, R243, c[0x0][0x344], RZ, P0, !PT ;  /* 0x0000d100f3073a10 */ /* 0x000fe400007fe4ff */
[----:B------:R2:W-:Y:S04]  /*2570*/  @P1 LDGSTS.E.BYPASS.LTC128B.128 [R107+0xf100], [R2.64+0x80], !P5 ;  /* 0x0f100080026b1fae */ /* 0x0005e8000e901d48 */
[----:B------:R2:W-:Y:S04]  /*2580*/  @P1 LDGSTS.E.BYPASS.LTC128B.128 [R107+0x11100], [R2.64+0x100], !P4 ;  /* 0x11100100026b1fae */ /* 0x0005e8000e101d48 */
[----:B------:R-:W0:Y:S04]  /*2590*/  LDGDEPBAR ;  /* 0x00000000000079af */ /* 0x000e280000000000 */
[----:B------:R-:W3:Y:S01]  /*25a0*/  @P3 LDG.E R19, [R6.64] ;  /* 0x0000000806133981 */ /* 0x000ee2000c1e1900 */
[----:B------:R-:W-:Y:S01]  /*25b0*/  MOV R134, c[0x0][0x258] ;  /* 0x0000960000867a02 */ /* 0x000fe20000000f00 */
[----:B------:R-:W-:Y:S01]  /*25c0*/  IMAD.MOV.U32 R122, RZ, RZ, c[0x0][0x27c] ;  /* 0x00009f00ff7a7624 */ /* 0x000fe200078e00ff */
[----:B------:R-:W-:Y:S01]  /*25d0*/  WARPSYNC 0xffffffff ;  /* 0xffffffff00007948 */ /* 0x000fe20003800000 */
[----:B------:R-:W-:Y:S01]  /*25e0*/  IMAD.WIDE.U32 R72, R31, c[0x0][0x1e8], RZ ;  /* 0x00007a001f487a25 */ /* 0x000fe200078e00ff */
[----:B------:R-:W-:-:S02]  /*25f0*/  SHF.L.U64.HI R126, R134, R126, c[0x0][0x25c] ;  /* 0x00009700867e7619 */ /* 0x000fc4000001027e */
[C---:B------:R-:W-:Y:S01]  /*2600*/  SHF.L.U64.HI R127, R134.reuse, R124, c[0x0][0x25c] ;  /* 0x00009700867f7619 */ /* 0x040fe2000001027c */
[----:B-1----:R-:W-:Y:S01]  /*2610*/  IMAD R4, R15, c[0x0][0x258], RZ ;  /* 0x000096000f047a24 */ /* 0x002fe200078e02ff */
[----:B------:R-:W-:Y:S01]  /*2620*/  SHF.R.S32.HI R109, RZ, 0x1f, R108 ;  /* 0x0000001fff6d7819 */ /* 0x000fe2000001146c */
[----:B------:R-:W-:Y:S01]  /*2630*/  IMAD.SHL.U32 R133, R134, 0x40, RZ ;  /* 0x0000004086857824 */ /* 0x000fe200078e00ff */
[----:B------:R-:W-:Y:S01]  /*2640*/  SHF.R.S32.HI R18, RZ, 0x1f, R206 ;  /* 0x0000001fff127819 */ /* 0x000fe200000114ce */
[----:B------:R-:W-:Y:S01]  /*2650*/  IMAD.SHL.U32 R122, R122, 0x2, RZ ;  /* 0x000000027a7a7824 */ /* 0x000fe200078e00ff */
[----:B------:R-:W-:Y:S01]  /*2660*/  SHF.L.U32 R134, R134, 0x5, RZ ;  /* 0x0000000586867819 */ /* 0x000fe200000006ff */
[----:B------:R-:W-:Y:S02]  /*2670*/  IMAD.MOV.U32 R28, RZ, RZ, R16 ;  /* 0x000000ffff1c7224 */ /* 0x000fe400078e0010 */
[----:B------:R-:W-:Y:S02]  /*2680*/  IMAD R76, R31, c[0x0][0x1ec], R73 ;  /* 0x00007b001f4c7a24 */ /* 0x000fe400078e0249 */
[----:B--2---:R-:W-:-:S04]  /*2690*/  IMAD.WIDE.U32 R2, R0, c[0x0][0x258], R202 ;  /* 0x0000960000027a25 */ /* 0x004fc800078e00ca */
[----:B------:R-:W-:-:S04]  /*26a0*/  IMAD R0, R0, c[0x0][0x25c], R4 ;  /* 0x0000970000007a24 */ /* 0x000fc800078e0204 */
[----:B------:R-:W-:Y:S02]  /*26b0*/  IMAD.IADD R3, R3, 0x1, R0 ;  /* 0x0000000103037824 */ /* 0x000fe400078e0200 */
[----:B------:R-:W-:Y:S02]  /*26c0*/  IMAD R0, R14, c[0x0][0x268], RZ ;  /* 0x00009a000e007a24 */ /* 0x000fe400078e02ff */
[----:B------:R-:W-:-:S04]  /*26d0*/  IMAD.WIDE.U32 R2, R31, c[0x0][0x260], R2 ;  /* 0x000098001f027a25 */ /* 0x000fc800078e0002 */
[----:B------:R-:W-:Y:S02]  /*26e0*/  IMAD R3, R31, c[0x0][0x264], R3 ;  /* 0x000099001f037a24 */ /* 0x000fe400078e0203 */
[C---:B------:R-:W-:Y:S02]  /*26f0*/  IMAD R0, R13.reuse, c[0x0][0x26c], R0 ;  /* 0x00009b000d007a24 */ /* 0x040fe400078e0200 */
[----:B------:R-:W-:-:S05]  /*2700*/  IMAD.WIDE.U32 R80, R13, c[0x0][0x268], R2 ;  /* 0x00009a000d507a25 */ /* 0x000fca00078e0002 */
[----:B------:R-:W-:Y:S02]  /*2710*/  IADD3 R77, R81, R0, RZ ;  /* 0x00000000514d7210 */ /* 0x000fe40007ffe0ff */
[----:B---3--:R-:W-:Y:S01]  /*2720*/  @P3 SHF.R.S32.HI R27, RZ, 0x1f, R19 ;  /* 0x0000001fff1b3819 */ /* 0x008fe20000011413 */
[----:B------:R-:W-:Y:S01]  /*2730*/  @!P3 IMAD.MOV.U32 R27, RZ, RZ, R247 ;  /* 0x000000ffff1bb224 */ /* 0x000fe200078e00f7 */
[----:B------:R-:W-:Y:S02]  /*2740*/  @!P3 MOV R19, R244 ;  /* 0x000000f40013b202 */ /* 0x000fe40000000f00 */
[----:B------:R-:W-:Y:S01]  /*2750*/  BAR.SYNC.DEFER_BLOCKING 0x0 ;  /* 0x0000000000007b1d */ /* 0x000fe20000010000 */
[----:B------:R-:W-:Y:S01]  /*2760*/  ISETP.GT.AND P0, PT, R28, R33, PT ;  /* 0x000000211c00720c */ /* 0x000fe20003f04270 */
[----:B------:R-:W-:Y:S01]  /*2770*/  IMAD R0, R127, R16, RZ ;  /* 0x000000107f007224 */ /* 0x000fe200078e02ff */
[----:B------:R-:W-:Y:S01]  /*2780*/  IADD3 R30, R104, 0x20, RZ ;  /* 0x00000020681e7810 */ /* 0x000fe20007ffe0ff */
[----:B------:R-:W-:Y:S01]  /*2790*/  IMAD.MOV.U32 R2, RZ, RZ, R80 ;  /* 0x000000ffff027224 */ /* 0x000fe200078e0050 */
[----:B------:R-:W-:Y:S01]  /*27a0*/  LOP3.LUT R196, R196, 0xfffffffe, RZ, 0xc0, !PT ;  /* 0xfffffffec4c47812 */ /* 0x000fe200078ec0ff */
[----:B------:R-:W-:Y:S01]  /*27b0*/  IMAD.MOV.U32 R3, RZ, RZ, R77 ;  /* 0x000000ffff037224 */ /* 0x000fe200078e004d */
[----:B------:R-:W-:Y:S01]  /*27c0*/  IADD3 R29, R104, 0x40, RZ ;  /* 0x00000040681d7810 */ /* 0x000fe20007ffe0ff */
[-C--:B------:R-:W-:Y:S01]  /*27d0*/  IMAD R0, R20, R133.reuse, R0 ;  /* 0x0000008514007224 */ /* 0x080fe200078e0200 */
[----:B------:R-:W-:Y:S01]  /*27e0*/  ULDC.U8 UR5, c[0x0][0x298] ;  /* 0x0000a60000057ab9 */ /* 0x000fe20000000000 */
[----:B------:R-:W-:-:S04]  /*27f0*/  IMAD.WIDE.U32 R2, R16, R133, R2 ;  /* 0x0000008510027225 */ /* 0x000fc800078e0002 */
[----:B------:R-:W-:Y:S01]  /*2800*/  IMAD.IADD R3, R3, 0x1, R0 ;  /* 0x0000000103037824 */ /* 0x000fe200078e0200 */
[----:B------:R-:W-:Y:S01]  /*2810*/  @P2 LEA R6, P3, R2, c[0x0][0x250], 0x1 ;  /* 0x0000940002062a11 */ /* 0x000fe200078608ff */
[----:B------:R-:W-:Y:S01]  /*2820*/  IMAD R4, R18, c[0x0][0x290], RZ ;  /* 0x0000a40012047a24 */ /* 0x000fe200078e02ff */
[----:B------:R-:W-:Y:S01]  /*2830*/  @P0 IADD3 R0, R8, -0x2, RZ ;  /* 0xfffffffe08000810 */ /* 0x000fe20007ffe0ff */
[----:B------:R-:W-:Y:S01]  /*2840*/  IMAD.IADD R118, R17, 0x1, R21 ;  /* 0x0000000111767824 */ /* 0x000fe200078e0215 */
[----:B------:R-:W-:Y:S01]  /*2850*/  @P2 LEA.HI.X R7, R2, c[0x0][0x254], R3, 0x1, P3 ;  /* 0x0000950002072a11 */ /* 0x000fe200018f0c03 */
[----:B------:R-:W-:Y:S01]  /*2860*/  IMAD R16, R206, c[0x0][0x294], R4 ;  /* 0x0000a500ce107a24 */ /* 0x000fe200078e0204 */
[----:B------:R-:W-:Y:S01]  /*2870*/  @P1 IADD3 R2, P3, R134, R2, RZ ;  /* 0x0000000286021210 */ /* 0x000fe20007f7e0ff */
[----:B------:R-:W-:Y:S01]  /*2880*/  @P0 IMAD R5, R128, R0, RZ ;  /* 0x0000000080050224 */ /* 0x000fe200078e02ff */
[----:B------:R-:W-:Y:S01]  /*2890*/  @P0 SHF.R.S32.HI R14, RZ, 0x1f, R0 ;  /* 0x0000001fff0e0819 */ /* 0x000fe20000011400 */
[-C--:B------:R-:W-:Y:S01]  /*28a0*/  @P0 IMAD.WIDE.U32 R8, R0, R129.reuse, R78 ;  /* 0x0000008100080225 */ /* 0x080fe200078e004e */
[----:B------:R-:W-:Y:S01]  /*28b0*/  @!PT LDS RZ, [RZ] ;  /* 0x00000000fffff984 */ /* 0x000fe20000000800 */
[----:B------:R-:W-:Y:S01]  /*28c0*/  @!PT LDS RZ, [RZ] ;  /* 0x00000000fffff984 */ /* 0x000fe20000000800 */
[----:B------:R-:W-:Y:S01]  /*28d0*/  @!PT LDS RZ, [RZ] ;  /* 0x00000000fffff984 */ /* 0x000fe20000000800 */
[----:B------:R1:W-:Y:S03]  /*28e0*/  @P2 LDGSTS.E.BYPASS.LTC128B.128 [R107+0x100], [R6.64], !P6 ;  /* 0x00100000066b2fae */ /* 0x0003e6000f101d48 */
[----:B------:R-:W-:Y:S01]  /*28f0*/  @P1 IMAD.X R3, R3, 0x1, R126, P3 ;  /* 0x0000000103031824 */ /* 0x000fe200018e067e */
[----:B------:R-:W-:Y:S01]  /*2900*/  @P1 LEA R4, P3, R2, c[0x0][0x250], 0x1 ;  /* 0x0000940002041a11 */ /* 0x000fe200078608ff */
[----:B------:R-:W-:Y:S01]  /*2910*/  @P0 IMAD R0, R14, R129, R5 ;  /* 0x000000810e000224 */ /* 0x000fe200078e0205 */
[----:B------:R1:W-:Y:S01]  /*2920*/  @P2 LDGSTS.E.BYPASS.LTC128B.128 [R107+0x2100], [R6.64+0x80], !P5 ;  /* 0x02100080066b2fae */ /* 0x0003e2000e901d48 */
[----:B------:R-:W-:Y:S01]  /*2930*/  IMAD.WIDE.U32 R12, R206, c[0x0][0x290], R104 ;  /* 0x0000a400ce0c7a25 */ /* 0x000fe200078e0068 */
[----:B------:R-:W-:-:S02]  /*2940*/  @P1 LEA.HI.X R5, R2, c[0x0][0x254], R3, 0x1, P3 ;  /* 0x0000950002051a11 */ /* 0x000fc400018f0c03 */
[----:B------:R1:W-:Y:S01]  /*2950*/  @P2 LDGSTS.E.BYPASS.LTC128B.128 [R107+0x4100], [R6.64+0x100], !P4 ;  /* 0x04100100066b2fae */ /* 0x0003e2000e101d48 */
[----:B------:R-:W-:Y:S01]  /*2960*/  @P0 IMAD.IADD R0, R9, 0x1, R0 ;  /* 0x0000000109000824 */ /* 0x000fe200078e0200 */
[----:B------:R-:W-:Y:S01]  /*2970*/  ISETP.GE.AND P2, PT, R104, c[0x0][0x27c], PT ;  /* 0x00009f0068007a0c */ /* 0x000fe20003f46270 */
[----:B------:R-:W-:Y:S01]  /*2980*/  IMAD.IADD R15, R13, 0x1, R16 ;  /* 0x000000010d0f7824 */ /* 0x000fe200078e0210 */
[C---:B------:R-:W-:Y:S01]  /*2990*/  @P0 LEA R2, P3, R8.reuse, c[0x0][0x220], 0x1 ;  /* 0x0000880008020a11 */ /* 0x040fe200078608ff */
[----:B------:R2:W-:Y:S01]  /*29a0*/  @P1 LDGSTS.E.BYPASS.LTC128B.128 [R107+0x1100], [R4.64], !P6 ;  /* 0x01100000046b1fae */ /* 0x0005e2000f101d48 */
[----:B------:R-:W-:Y:S02]  /*29b0*/  IMAD.MOV.U32 R14, RZ, RZ, R12 ;  /* 0x000000ffff0e7224 */ /* 0x000fe400078e000c */
[----:B------:R-:W-:Y:S01]  /*29c0*/  @P0 LEA.HI.X R3, R8, c[0x0][0x224], R0, 0x1, P3 ;  /* 0x0000890008030a11 */ /* 0x000fe200018f0c00 */
[----:B------:R-:W-:Y:S01]  /*29d0*/  IMAD R0, R18, c[0x0][0x280], RZ ;  /* 0x0000a00012007a24 */ /* 0x000fe200078e02ff */
[----:B------:R-:W-:Y:S01]  /*29e0*/  ISETP.GE.AND P3, PT, R30, c[0x0][0x27c], PT ;  /* 0x00009f001e007a0c */ /* 0x000fe20003f66270 */
[----:B------:R2:W-:Y:S01]  /*29f0*/  @P1 LDGSTS.E.BYPASS.LTC128B.128 [R107+0x3100], [R4.64+0x80], !P5 ;  /* 0x03100080046b1fae */ /* 0x0005e2000e901d48 */
[----:B------:R-:W-:-:S03]  /*2a00*/  IMAD.WIDE.U32 R8, R206, c[0x0][0x290], R108 ;  /* 0x0000a400ce087a25 */ /* 0x000fc600078e006c */
[----:B------:R-:W-:Y:S01]  /*2a10*/  @P2 LOP3.LUT R196, R196, 0x1, RZ, 0xfc, !PT ;  /* 0x00000001c4c42812 */ /* 0x000fe200078efcff */
[----:B------:R-:W-:Y:S01]  /*2a20*/  IMAD R21, R206, c[0x0][0x284], R0 ;  /* 0x0000a100ce157a24 */ /* 0x000fe200078e0200 */
[----:B------:R-:W-:Y:S01]  /*2a30*/  SEL R0, RZ, c[0x0][0x27c], !P2 ;  /* 0x00009f00ff007a07 */ /* 0x000fe20005000000 */
[----:B------:R2:W-:Y:S01]  /*2a40*/  @P1 LDGSTS.E.BYPASS.LTC128B.128 [R107+0x5100], [R4.64+0x100], !P4 ;  /* 0x05100100046b1fae */ /* 0x0005e2000e101d48 */
[----:B------:R-:W-:Y:S01]  /*2a50*/  ISETP.GE.AND P2, PT, R29, c[0x0][0x27c], PT ;  /* 0x00009f001d007a0c */ /* 0x000fe20003f46270 */
[----:B------:R-:W-:Y:S01]  /*2a60*/  IMAD.IADD R9, R16, 0x1, R9 ;  /* 0x0000000110097824 */ /* 0x000fe200078e0209 */
[----:B------:R-:W-:Y:S01]  /*2a70*/  LOP3.LUT R196, R196, 0xfffffffd, RZ, 0xc0, !PT ;  /* 0xfffffffdc4c47812 */ /* 0x000fe200078ec0ff */
[----:B------:R-:W-:Y:S01]  /*2a80*/  IMAD.IADD R0, R104, 0x1, R0 ;  /* 0x0000000168007824 */ /* 0x000fe200078e0200 */
[----:B------:R-:W-:Y:S01]  /*2a90*/  SEL R17, RZ, c[0x0][0x27c], !P2 ;  /* 0x00009f00ff117a07 */ /* 0x000fe20005000000 */
[----:B------:R-:W0:Y:S01]  /*2aa0*/  LDGDEPBAR ;  /* 0x00000000000079af */ /* 0x000e220000000000 */
[----:B------:R-:W-:Y:S01]  /*2ab0*/  @P3 LOP3.LUT R196, R196, 0x2, RZ, 0xfc, !PT ;  /* 0x00000002c4c43812 */ /* 0x000fe200078efcff */
[----:B------:R-:W-:Y:S01]  /*2ac0*/  IMAD.MOV.U32 R136, RZ, RZ, 0x1 ;  /* 0x00000001ff887424 */ /* 0x000fe200078e00ff */
[----:B------:R-:W-:Y:S01]  /*2ad0*/  SHF.R.S32.HI R16, RZ, 0x1f, R0 ;  /* 0x0000001fff107819 */ /* 0x000fe20000011400 */
[----:B-1----:R-:W-:Y:S01]  /*2ae0*/  IMAD.WIDE.U32 R6, R206, c[0x0][0x280], R104 ;  /* 0x0000a000ce067a25 */ /* 0x002fe200078e0068 */
[----:B------:R1:W-:Y:S01]  /*2af0*/  @P0 LDGSTS.E.BYPASS.LTC128B.128 [R107+0x12100], [R2.64], !P6 ;  /* 0x12100000026b0fae */ /* 0x0003e2000f101d48 */
[----:B------:R-:W-:-:S02]  /*2b00*/  LOP3.LUT R196, R196, 0xfffffffb, RZ, 0xc0, !PT ;  /* 0xfffffffbc4c47812 */ /* 0x000fc400078ec0ff */
[----:B------:R-:W-:Y:S01]  /*2b10*/  IMAD.IADD R13, R7, 0x1, R21 ;  /* 0x00000001070d7824 */ /* 0x000fe200078e0215 */
[----:B------:R-:W-:Y:S01]  /*2b20*/  SEL R7, RZ, c[0x0][0x27c], !P3 ;  /* 0x00009f00ff077a07 */ /* 0x000fe20005800000 */
[----:B------:R-:W-:Y:S01]  /*2b30*/  IMAD.MOV.U32 R12, RZ, RZ, R6 ;  /* 0x000000ffff0c7224 */ /* 0x000fe200078e0006 */
[----:B------:R1:W-:Y:S01]  /*2b40*/  @P0 LDGSTS.E.BYPASS.LTC128B.128 [R107+0x14100], [R2.64+0x80], !P5 ;  /* 0x14100080026b0fae */ /* 0x0003e2000e901d48 */
[----:B------:R-:W-:Y:S01]  /*2b50*/  IMAD.IADD R20, R29, 0x1, R17 ;  /* 0x000000011d147824 */ /* 0x000fe200078e0211 */
[-C--:B------:R-:W-:Y:S01]  /*2b60*/  LEA.HI R18, R16, R0.reuse, RZ, 0x3 ;  /* 0x0000000010127211 */ /* 0x080fe200078f18ff */
[----:B------:R-:W-:Y:S01]  /*2b70*/  IMAD.IADD R6, R30, 0x1, R7 ;  /* 0x000000011e067824 */ /* 0x000fe200078e0207 */
[----:B------:R1:W-:Y:S01]  /*2b80*/  @P0 LDGSTS.E.BYPASS.LTC128B.128 [R107+0x16100], [R2.64+0x100], !P4 ;  /* 0x16100100026b0fae */ /* 0x0003e2000e101d48 */
[----:B------:R-:W-:Y:S01]  /*2b90*/  LEA.HI R16, R16, R0, RZ, 0x6 ;  /* 0x0000000010107211 */ /* 0x000fe200078f30ff */
[----:B------:R-:W-:Y:S01]  /*2ba0*/  IMAD.MOV.U32 R132, RZ, RZ, c[0x0][0x290] ;  /* 0x0000a400ff847624 */ /* 0x000fe200078e00ff */
[----:B------:R-:W-:Y:S01]  /*2bb0*/  SHF.R.S32.HI R0, RZ, 0x1f, R20 ;  /* 0x0000001fff007819 */ /* 0x000fe20000011414 */
[----:B------:R-:W-:Y:S01]  /*2bc0*/  IMAD.MOV.U32 R131, RZ, RZ, c[0x0][0x280] ;  /* 0x0000a000ff837624 */ /* 0x000fe200078e00ff */
[----:B------:R-:W-:Y:S01]  /*2bd0*/  SHF.R.S32.HI R7, RZ, 0x1f, R6 ;  /* 0x0000001fff077819 */ /* 0x000fe20000011406 */
[----:B------:R-:W-:Y:S01]  /*2be0*/  IMAD.SHL.U32 R22, R16, 0x40, RZ ;  /* 0x0000004010167824 */ /* 0x000fe200078e00ff */
[----:B--2---:R-:W-:Y:S01]  /*2bf0*/  @P0 LEA R4, P1, R130, R2, 0x1 ;  /* 0x0000000282040211 */ /* 0x004fe200078208ff */
[----:B------:R-:W-:Y:S01]  /*2c00*/  IMAD.WIDE.U32 R94, R19, c[0x0][0x2b0], RZ ;  /* 0x0000ac00135e7a25 */ /* 0x000fe200078e00ff */
[----:B------:R-:W-:-:S02]  /*2c10*/  LEA.HI R24, R7, R6, RZ, 0x6 ;  /* 0x0000000607187211 */ /* 0x000fc400078f30ff */
[----:B------:R-:W-:Y:S01]  /*2c20*/  @P0 LEA.HI.X R5, R130, R3, R125, 0x1, P1 ;  /* 0x0000000382050211 */ /* 0x000fe200008f0c7d */
[----:B------:R-:W-:Y:S01]  /*2c30*/  IMAD.WIDE.U32 R92, R31, c[0x0][0x210], RZ ;  /* 0x000084001f5c7a25 */ /* 0x000fe200078e00ff */
[CC--:B------:R-:W-:Y:S02]  /*2c40*/  LEA.HI R16, R0.reuse, R20.reuse, RZ, 0x3 ;  /* 0x0000001400107211 */ /* 0x0c0fe400078f18ff */
[----:B------:R-:W-:Y:S01]  /*2c50*/  LEA.HI R0, R0, R20, RZ, 0x6 ;  /* 0x0000001400007211 */ /* 0x000fe200078f30ff */
[----:B------:R2:W-:Y:S01]  /*2c60*/  @P0 LDGSTS.E.BYPASS.LTC128B.128 [R107+0x13100], [R4.64], !P6 ;  /* 0x13100000046b0fae */ /* 0x0005e2000f101d48 */
[----:B------:R-:W-:Y:S01]  /*2c70*/  @P2 LOP3.LUT R196, R196, 0x4, RZ, 0xfc, !PT ;  /* 0x00000004c4c42812 */ /* 0x000fe200078efcff */
[----:B------:R-:W-:Y:S01]  /*2c80*/  IMAD.SHL.U32 R20, R24, 0x40, RZ ;  /* 0x0000004018147824 */ /* 0x000fe200078e00ff */
[----:B------:R-:W-:Y:S01]  /*2c90*/  LOP3.LUT R23, R208, 0x38, R18, 0xf8, !PT ;  /* 0x00000038d0177812 */ /* 0x000fe200078ef812 */
[----:B------:R2:W-:Y:S01]  /*2ca0*/  @P0 LDGSTS.E.BYPASS.LTC128B.128 [R107+0x15100], [R4.64+0x80], !P5 ;  /* 0x15100080046b0fae */ /* 0x0005e2000e901d48 */
[----:B------:R-:W-:Y:S01]  /*2cb0*/  IMAD.SHL.U32 R0, R0, 0x40, RZ ;  /* 0x0000004000007824 */ /* 0x000fe200078e00ff */
[----:B------:R-:W-:Y:S01]  /*2cc0*/  LOP3.LUT R196, R196, 0xfffffff7, RZ, 0xc0, !PT ;  /* 0xfffffff7c4c47812 */ /* 0x000fe200078ec0ff */
[----:B-----5:R-:W-:Y:S01]  /*2cd0*/  IMAD.WIDE.U32 R90, R142, c[0x0][0x290], R14 ;  /* 0x0000a4008e5a7a25 */ /* 0x020fe200078e000e */
[----:B------:R2:W-:Y:S01]  /*2ce0*/  @P0 LDGSTS.E.BYPASS.LTC128B.128 [R107+0x17100], [R4.64+0x100], !P4 ;  /* 0x17100100046b0fae */ /* 0x0005e2000e101d48 */
[----:B------:R-:W-:-:S02]  /*2cf0*/  LOP3.LUT P0, RZ, R240, 0x4, RZ, 0xc0, !PT ;  /* 0x00000004f0ff7812 */ /* 0x000fc4000780c0ff */
[----:B------:R-:W-:Y:S01]  /*2d00*/  LOP3.LUT R26, R22, 0xfffff000, RZ, 0xc0, !PT ;  /* 0xfffff000161a7812 */ /* 0x000fe200078ec0ff */
[----:B------:R-:W0:Y:S01]  /*2d10*/  LDGDEPBAR ;  /* 0x00000000000079af */ /* 0x000e220000000000 */
[----:B------:R-:W-:Y:S01]  /*2d20*/  LOP3.LUT R22, R208, 0x38, R16, 0xf8, !PT ;  /* 0x00000038d0167812 */ /* 0x000fe200078ef810 */
[----:B------:R-:W-:Y:S01]  /*2d30*/  IMAD.WIDE.U32 R88, R142, c[0x0][0x280], R12 ;  /* 0x0000a0008e587a25 */ /* 0x000fe200078e000c */
[-C--:B------:R-:W-:Y:S02]  /*2d40*/  LOP3.LUT R25, R23, R147.reuse, RZ, 0x3c, !PT ;  /* 0x0000009317197212 */ /* 0x080fe400078e3cff */
[----:B------:R-:W-:Y:S01]  /*2d50*/  ISETP.NE.AND P1, PT, R136, c[0x0][0x2b8], PT ;  /* 0x0000ae0088007a0c */ /* 0x000fe20003f25270 */
[----:B------:R-:W-:Y:S01]  /*2d60*/  IMAD.WIDE.U32 R86, R142, c[0x0][0x290], R8 ;  /* 0x0000a4008e567a25 */ /* 0x000fe200078e0008 */
[----:B------:R-:W-:Y:S02]  /*2d70*/  LOP3.LUT R23, R20, 0xfffff000, RZ, 0xc0, !PT ;  /* 0xfffff00014177812 */ /* 0x000fe400078ec0ff */
[----:B------:R-:W-:Y:S01]  /*2d80*/  LOP3.LUT R20, R0, 0xfffff000, RZ, 0xc0, !PT ;  /* 0xfffff00000147812 */ /* 0x000fe200078ec0ff */
[----:B------:R-:W-:Y:S01]  /*2d90*/  IMAD R135, R235, 0x40, R206 ;  /* 0x00000040eb877824 */ /* 0x000fe200078e02ce */
[----:B------:R-:W-:Y:S01]  /*2da0*/  @P0 LOP3.LUT R196, R196, 0x8, RZ, 0xfc, !PT ;  /* 0x00000008c4c40812 */ /* 0x000fe200078efcff */
[----:B------:R-:W-:Y:S01]  /*2db0*/  IMAD.MOV.U32 R34, RZ, RZ, RZ ;  /* 0x000000ffff227224 */ /* 0x000fe200078e00ff */
[----:B------:R-:W-:Y:S01]  /*2dc0*/  LEA.HI R17, R7, R6, RZ, 0x3 ;  /* 0x0000000607117211 */ /* 0x000fe200078f18ff */
[----:B------:R-:W-:Y:S01]  /*2dd0*/  IMAD.WIDE.U32 R6, R206, c[0x0][0x280], R108 ;  /* 0x0000a000ce067a25 */ /* 0x000fe200078e006c */
[----:B------:R-:W-:-:S02]  /*2de0*/  LOP3.LUT R0, R22, R147, RZ, 0x3c, !PT ;  /* 0x0000009316007212 */ /* 0x000fc400078e3cff */
[----:B-1----:R-:W-:Y:S01]  /*2df0*/  SHF.R.S32.HI R2, RZ, 0x1f, R142 ;  /* 0x0000001fff027819 */ /* 0x002fe2000001148e */
[----:B------:R-:W-:Y:S01]  /*2e00*/  IMAD.IADD R7, R21, 0x1, R7 ;  /* 0x0000000115077824 */ /* 0x000fe200078e0207 */
[----:B------:R-:W-:Y:S01]  /*2e10*/  ISETP.LE.AND P0, PT, R136, c[0x0][0x27c], PT ;  /* 0x00009f0088007a0c */ /* 0x000fe20003f03270 */
[----:B------:R-:W-:Y:S01]  /*2e20*/  IMAD.MOV.U32 R36, RZ, RZ, 0x1 ;  /* 0x00000001ff247424 */ /* 0x000fe200078e00ff */
[----:B------:R-:W-:Y:S01]  /*2e30*/  LOP3.LUT R196, R196, 0xffffffdf, RZ, 0xc0, !PT ;  /* 0xffffffdfc4c47812 */ /* 0x000fe200078ec0ff */
[----:B------:R-:W-:Y:S01]  /*2e40*/  IMAD R3, R2, c[0x0][0x290], RZ ;  /* 0x0000a40002037a24 */ /* 0x000fe200078e02ff */
[----:B------:R-:W-:Y:S01]  /*2e50*/  IADD3 R115, R0, R20, R148 ;  /* 0x0000001400737210 */ /* 0x000fe20007ffe094 */
[----:B------:R-:W-:Y:S01]  /*2e60*/  IMAD R0, R27, c[0x0][0x2b0], RZ ;  /* 0x0000ac001b007a24 */ /* 0x000fe200078e02ff */
[----:B------:R-:W-:Y:S01]  /*2e70*/  LOP3.LUT R21, R208, 0x38, R17, 0xf8, !PT ;  /* 0x00000038d0157812 */ /* 0x000fe200078ef811 */
[----:B------:R-:W-:Y:S01]  /*2e80*/  IMAD R2, R2, c[0x0][0x280], RZ ;  /* 0x0000a00002027a24 */ /* 0x000fe200078e02ff */
[----:B------:R-:W-:Y:S01]  /*2e90*/  LOP3.LUT R196, R196, 0xffffffef, RZ, 0xc0, !PT ;  /* 0xffffffefc4c47812 */ /* 0x000fe200078ec0ff */
[----:B--2---:R-:W-:Y:S01]  /*2ea0*/  IMAD R4, R19, c[0x0][0x2b4], R0 ;  /* 0x0000ad0013047a24 */ /* 0x004fe200078e0200 */
[----:B------:R-:W-:Y:S01]  /*2eb0*/  LOP3.LUT R21, R21, R147, RZ, 0x3c, !PT ;  /* 0x0000009315157212 */ /* 0x000fe200078e3cff */
[----:B------:R-:W-:Y:S01]  /*2ec0*/  IMAD R3, R142, c[0x0][0x294], R3 ;  /* 0x0000a5008e037a24 */ /* 0x000fe200078e0203 */
[----:B------:R-:W-:Y:S01]  /*2ed0*/  LOP3.LUT R0, R208, 0x18, R104, 0xf8, !PT ;  /* 0x00000018d0007812 */ /* 0x000fe200078ef868 */
[----:B------:R-:W-:Y:S01]  /*2ee0*/  IMAD R2, R142, c[0x0][0x284], R2 ;  /* 0x0000a1008e027a24 */ /* 0x000fe200078e0202 */
[----:B------:R-:W-:Y:S01]  /*2ef0*/  LOP3.LUT R75, R18, 0xfffffff8, RZ, 0xc0, !PT ;  /* 0xfffffff8124b7812 */ /* 0x000fe200078ec0ff */
[----:B------:R-:W-:Y:S01]  /*2f00*/  IMAD.WIDE.U32 R84, R142, c[0x0][0x280], R6 ;  /* 0x0000a0008e547a25 */ /* 0x000fe200078e0006 */
[----:B------:R-:W-:-:S02]  /*2f10*/  LOP3.LUT R74, R17, 0xfffffff8, RZ, 0xc0, !PT ;  /* 0xfffffff8114a7812 */ /* 0x000fc400078ec0ff */
[----:B------:R-:W-:Y:S01]  /*2f20*/  LOP3.LUT R71, R16, 0xfffffff8, RZ, 0xc0, !PT ;  /* 0xfffffff810477812 */ /* 0x000fe200078ec0ff */
[----:B------:R-:W-:Y:S01]  /*2f30*/  IMAD R114, R31, c[0x0][0x214], R93 ;  /* 0x000085001f727a24 */ /* 0x000fe200078e025d */
[----:B------:R-:W-:Y:S01]  /*2f40*/  @P1 LOP3.LUT R196, R196, 0x10, RZ, 0xfc, !PT ;  /* 0x00000010c4c41812 */ /* 0x000fe200078efcff */
[----:B------:R-:W-:Y:S01]  /*2f50*/  IMAD.IADD R113, R95, 0x1, R4 ;  /* 0x000000015f717824 */ /* 0x000fe200078e0204 */
[CC--:B------:R-:W-:Y:S01]  /*2f60*/  SHF.L.U64.HI R123, R132.reuse, R124.reuse, c[0x0][0x294] ;  /* 0x0000a500847b7619 */ /* 0x0c0fe2000001027c */
[----:B------:R-:W-:Y:S01]  /*2f70*/  IMAD.SHL.U32 R132, R132, 0x40, RZ ;  /* 0x0000004084847824 */ /* 0x000fe200078e00ff */
[C---:B------:R-:W-:Y:S01]  /*2f80*/  SHF.L.U64.HI R124, R131.reuse, R124, c[0x0][0x284] ;  /* 0x0000a100837c7619 */ /* 0x040fe2000001027c */
[----:B------:R-:W-:Y:S01]  /*2f90*/  IMAD.SHL.U32 R131, R131, 0x40, RZ ;  /* 0x0000004083837824 */ /* 0x000fe200078e00ff */
[--C-:B------:R-:W-:Y:S01]  /*2fa0*/  IADD3 R117, R25, R26, R148.reuse ;  /* 0x0000001a19757210 */ /* 0x100fe20007ffe094 */
[----:B------:R-:W-:Y:S01]  /*2fb0*/  IMAD.IADD R106, R91, 0x1, R3 ;  /* 0x000000015b6a7824 */ /* 0x000fe200078e0203 */
[----:B------:R-:W-:Y:S01]  /*2fc0*/  IADD3 R116, R21, R23, R148 ;  /* 0x0000001715747210 */ /* 0x000fe20007ffe094 */
[----:B------:R-:W-:Y:S01]  /*2fd0*/  IMAD.IADD R102, R3, 0x1, R87 ;  /* 0x0000000103667824 */ /* 0x000fe200078e0257 */
[----:B------:R-:W-:Y:S01]  /*2fe0*/  LOP3.LUT R0, R148, R0, R147, 0xf6, !PT ;  /* 0x0000000094007212 */ /* 0x000fe200078ef693 */
        /* <DEDUP_REMOVED lines=8> */
[----:B------:R-:W-:Y:S02]  /*3070*/  @P0 LOP3.LUT R196, R196, 0x20, RZ, 0xfc, !PT ;  /* 0x00000020c4c40812 */ /* 0x000fe400078efcff */
.L_x_1749:
[----:B------:R-:W-:Y:S01]  /*3080*/  ISETP.NE.AND P1, PT, R136, c[0x0][0x2b8], PT ;  /* 0x0000ae0088007a0c */ /* 0x000fe20003f25270 */
[----:B------:R-:W-:Y:S01]  /*3090*/  IMAD.SHL.U32 R8, R28, 0x40, RZ ;  /* 0x000000401c087824 */ /* 0x000fe200078e00ff */
[----:B------:R-:W-:Y:S01]  /*30a0*/  LOP3.LUT P2, RZ, R240, 0x4, RZ, 0xc0, !PT ;  /* 0x00000004f0ff7812 */ /* 0x000fe2000784c0ff */
[----:B------:R-:W-:Y:S01]  /*30b0*/  IMAD.MOV.U32 R63, RZ, RZ, RZ ;  /* 0x000000ffff3f7224 */ /* 0x000fe200078e00ff */
[----:B------:R-:W-:Y:S04]  /*30c0*/  DEPBAR.LE SB0, 0x2 ;  /* 0x000080800000791a */ /* 0x000fe80000000000 */
[C---:B-1----:R-:W-:Y:S01]  /*30d0*/  IMAD.IADD R2, R135.reuse, 0x1, R8 ;  /* 0x0000000187027824 */ /* 0x042fe200078e0208 */
[----:B------:R-:W-:Y:S01]  /*30e0*/  WARPSYNC 0xffffffff ;  /* 0xffffffff00007948 */ /* 0x000fe20003800000 */
[----:B------:R-:W-:Y:S02]  /*30f0*/  BSSY B1, `(.L_x_1725) ;  /* 0x00003fb000017945 */ /* 0x000fe40003800000 */
[----:B------:R-:W-:Y:S01]  /*3100*/  IMAD.IADD R4, R118, 0x1, R2 ;  /* 0x0000000176047824 */ /* 0x000fe200078e0202 */
[----:B------:R-:W-:Y:S03]  /*3110*/  ISETP.GE.AND P0, PT, R2, R70, PT ;  /* 0x000000460200720c */ /* 0x000fe60003f06270 */
[----:B------:R-:W-:Y:S01]  /*3120*/  @P1 IMAD.HI.U32 R2, R4, c[0x0][0x2bc], RZ ;  /* 0x0000af0004021a27 */ /* 0x000fe200078e00ff */
[----:B------:R-:W-:Y:S03]  /*3130*/  ISETP.GT.OR P0, PT, R135, 0x3f, P0 ;  /* 0x0000003f8700780c */ /* 0x000fe60000704670 */
[----:B------:R-:W-:Y:S01]  /*3140*/  IMAD.MOV.U32 R3, RZ, RZ, R4 ;  /* 0x000000ffff037224 */ /* 0x000fe200078e0004 */
[----:B------:R-:W-:Y:S09]  /*3150*/  @P1 SHF.R.U32.HI R3, RZ, c[0x0][0x2c0], R2 ;  /* 0x0000b000ff031a19 */ /* 0x000ff20000011602 */
[C---:B------:R-:W-:Y:S04]  /*3160*/  @!P0 IADD3 R2, P1, R3.reuse, R94, RZ ;  /* 0x0000005e03028210 */ /* 0x040fe80007f3e0ff */
[----:B------:R-:W-:Y:S01]  /*3170*/  @!P0 LEA.HI.X.SX32 R5, R3, R113, 0x1, P1 ;  /* 0x0000007103058211 */ /* 0x000fe200008f0eff */
[----:B------:R-:W-:Y:S01]  /*3180*/  IMAD.MOV R3, RZ, RZ, -R3 ;  /* 0x000000ffff037224 */ /* 0x000fe200078e0a03 */
[C---:B------:R-:W-:Y:S03]  /*3190*/  @!P0 LEA R6, P1, R2.reuse, c[0x0][0x2a0], 0x2 ;  /* 0x0000a80002068a11 */ /* 0x040fe600078210ff */
[----:B------:R-:W-:Y:S01]  /*31a0*/  IMAD R66, R3, c[0x0][0x2b8], R4 ;  /* 0x0000ae0003427a24 */ /* 0x000fe200078e0204 */
[----:B------:R-:W-:Y:S01]  /*31b0*/  @!P0 LEA.HI.X R7, R2, c[0x0][0x2a4], R5, 0x2, P1 ;  /* 0x0000a90002078a11 */ /* 0x000fe200008f1405 */
[----:B------:R-:W-:Y:S04]  /*31c0*/  IMAD R2, R34, 0x3000, R0 ;  /* 0x0000300022027824 */ /* 0x000fe800078e0200 */
[----:B------:R1:W5:Y:S01]  /*31d0*/  @!P0 LDG.E R63, [R6.64] ;  /* 0x00000008063f8981 */ /* 0x000362000c1e1900 */
[C---:B------:R-:W-:Y:S02]  /*31e0*/  IADD3 R5, R2.reuse, 0x20, RZ ;  /* 0x0000002002057810 */ /* 0x040fe40007ffe0ff */
[----:B------:R-:W-:Y:S01]  /*31f0*/  @P2 IADD3 R5, R2, -0x20, RZ ;  /* 0xffffffe002052810 */ /* 0x000fe20007ffe0ff */
[----:B------:R-:W-:Y:S01]  /*3200*/  BAR.SYNC.DEFER_BLOCKING 0x0 ;  /* 0x0000000000007b1d */ /* 0x000fe20000010000 */
[----:B------:R-:W-:Y:S02]  /*3210*/  ISETP.LE.AND P2, PT, R136, c[0x0][0x27c], PT ;  /* 0x00009f0088007a0c */ /* 0x000fe40003f43270 */
[----:B------:R-:W-:Y:S02]  /*3220*/  LEA R64, R2, 0x100, 0x1 ;  /* 0x0000010002407811 */ /* 0x000fe400078e08ff */
[----:B------:R-:W-:Y:S09]  /*3230*/  LEA R65, R5, 0x100, 0x1 ;  /* 0x0000010005417811 */ /* 0x000ff200078e08ff */
[----:B---3--:R-:W-:-:S05]  /*3240*/  @!P2 BRA `(.L_x_1726) ;  /* 0x00003b100000a947 */ /* 0x008fca0003800000 */
[----:B------:R-:W-:Y:S01]  /*3250*/  IMAD.WIDE.U32 R2, R66, c[0x0][0x1e0], RZ ;  /* 0x0000780042027a25 */ /* 0x000fe200078e00ff */
[----:B------:R-:W-:Y:S02]  /*3260*/  SHF.R.S32.HI R68, RZ, 0x1f, R66 ;  /* 0x0000001fff447819 */ /* 0x000fe40000011442 */
[----:B-----5:R-:W-:Y:S01]  /*3270*/  SHF.R.S32.HI R69, RZ, 0x1f, R63 ;  /* 0x0000001fff457819 */ /* 0x020fe2000001143f */
[-C--:B------:R-:W-:Y:S04]  /*3280*/  IMAD.WIDE.U32 R52, R131, R28.reuse, RZ ;  /* 0x0000001c83347225 */ /* 0x080fe800078e00ff */
[----:B------:R-:W-:Y:S02]  /*3290*/  IMAD R4, R68, c[0x0][0x1e0], RZ ;  /* 0x0000780044047a24 */ /* 0x000fe400078e02ff */
[----:B------:R-:W-:Y:S04]  /*32a0*/  IMAD.WIDE.U32 R54, R132, R28, RZ ;  /* 0x0000001c84367225 */ /* 0x000fe800078e00ff */
[----:B------:R-:W-:Y:S05]  /*32b0*/  IMAD R4, R66, c[0x0][0x1e4], R4 ;  /* 0x0000790042047a24 */ /* 0x000fea00078e0204 */
[----:B------:R-:W-:Y:S01]  /*32c0*/  IADD3 R3, R3, R4, RZ ;  /* 0x0000000403037210 */ /* 0x000fe20007ffe0ff */
[----:B------:R-:W-:Y:S04]  /*32d0*/  IMAD R4, R69, c[0x0][0x1f0], RZ ;  /* 0x00007c0045047a24 */ /* 0x000fe800078e02ff */
[C---:B------:R-:W-:Y:S04]  /*32e0*/  IMAD.WIDE.U32 R2, R63.reuse, c[0x0][0x1f0], R2 ;  /* 0x00007c003f027a25 */ /* 0x040fe800078e0002 */
[----:B------:R-:W-:Y:S01]  /*32f0*/  IMAD R4, R63, c[0x0][0x1f4], R4 ;  /* 0x00007d003f047a24 */ /* 0x000fe200078e0204 */
[----:B------:R-:W-:Y:S04]  /*3300*/  IADD3 R2, P0, R72, R2, RZ ;  /* 0x0000000248027210 */ /* 0x000fe80007f1e0ff */
[----:B------:R-:W-:Y:S01]  /*3310*/  IADD3.X R3, R76, R3, R4, P0, !PT ;  /* 0x000000034c037210 */ /* 0x000fe200007fe404 */
[-C--:B------:R-:W-:Y:S01]  /*3320*/  IMAD R4, R124, R28.reuse, RZ ;  /* 0x0000001c7c047224 */ /* 0x080fe200078e02ff */
[C---:B------:R-:W-:Y:S04]  /*3330*/  LEA R37, P0, R2.reuse, c[0x0][0x1c8], 0x1 ;  /* 0x0000720002257a11 */ /* 0x040fe800078008ff */
[----:B------:R-:W-:Y:S01]  /*3340*/  LEA.HI.X R35, R2, c[0x0][0x1cc], R3, 0x1, P0 ;  /* 0x0000730002237a11 */ /* 0x000fe200000f0c03 */
[----:B------:R-:W-:Y:S01]  /*3350*/  IMAD R3, R123, R28, RZ ;  /* 0x0000001c7b037224 */ /* 0x000fe200078e02ff */
[----:B------:R-:W-:Y:S02]  /*3360*/  ISETP.NE.AND P0, PT, RZ, UR5, PT ;  /* 0x00000005ff007c0c */ /* 0x000fe4000bf05270 */
[----:B------:R-:W-:Y:S05]  /*3370*/  SHF.R.S32.HI R2, RZ, 0x1f, R28 ;  /* 0x0000001fff027819 */ /* 0x000fea000001141c */
        /* <DEDUP_REMOVED lines=34> */
[C---:B-1----:R-:W-:Y:S01]  /*35a0*/  LEA R6, P0, R2.reuse, c[0x0][0x270], 0x1 ;  /* 0x00009c0002067a11 */ /* 0x042fe200078008ff */
        /* <DEDUP_REMOVED lines=31> */
.L_x_1729:
[----:B------:R-:W-:Y:S05]  /*37a0*/  BSYNC B0 ;  /* 0x0000000000007941 */ /* 0x000fea0003800000 */
.L_x_1728:
[----:B------:R2:W3:Y:S04]  /*37b0*/  SHFL.IDX PT, R53, R35, RZ, 0x1c1f ;  /* 0x001c1fff23357589 */ /* 0x0004e800000e0000 */
[----:B------:R2:W4:Y:S01]  /*37c0*/  SHFL.IDX PT, R52, R37, RZ, 0x1c1f ;  /* 0x001c1fff25347589 */ /* 0x00052200000e0000 */
[----:B------:R-:W-:-:S05]  /*37d0*/  @P1 BRA `(.L_x_1730) ;  /* 0x000038c000001947 */ /* 0x000fca0003800000 */
[----:B-1---5:R-:W-:Y:S01]  /*37e0*/  MOV R4, R21 ;  /* 0x0000001500047202 */ /* 0x022fe20000000f00 */
[----:B------:R-:W-:Y:S01]  /*37f0*/  IMAD.MOV.U32 R7, RZ, RZ, R22 ;  /* 0x000000ffff077224 */ /* 0x000fe200078e0016 */
        /* <DEDUP_REMOVED lines=29> */
[----:B--2---:R-:W-:Y:S01]  /*39d0*/  PRMT R37, R5, 0x5410, R4 ;  /* 0x0000541005257816 */ /* 0x004fe20000000004 */
        /* <DEDUP_REMOVED lines=8> */
[----:B------:R-:W-:Y:S02]  /*3a60*/  @!P0 SHF.R.U32.HI R14, RZ, 0x10, R13 ;  /* 0x00000010ff0e8819 */ /* 0x000fe4000001160d */
[----:B------:R-:W-:Y:S02]  /*3a70*/  @!P0 PRMT R32, R5, 0x5410, R6 ;  /* 0x0000541005208816 */ /* 0x000fe40000000006 */
[----:B------:R-:W-:Y:S02]  /*3a80*/  @!P0 PRMT R13, R4, 0x5410, R2 ;  /* 0x00005410040d8816 */ /* 0x000fe40000000002 */
[----:B------:R-:W1:Y:S01]  /*3a90*/  LDS.128 R4, [R64+0xc000] ;  /* 0x00c0000040047984 */ /* 0x000e620000000c00 */
        /* <DEDUP_REMOVED lines=23> */
[----:B------:R-:W-:Y:S02]  /*3c10*/  @!P0 LOP3.LUT R2, R6, 0xffff0000, RZ, 0xc0, !PT ;  /* 0xffff000006028812 */ /* 0x000fe400078ec0ff */
[----:B------:R-:W-:Y:S01]  /*3c20*/  @!P0 SHF.L.U32 R13, R35, 0x10, RZ ;  /* 0x00000010230d8819 */ /* 0x000fe200000006ff */
[----:B------:R-:W-:Y:S02]  /*3c30*/  @!P0 IMAD.MOV.U32 R5, RZ, RZ, R3 ;  /* 0x000000ffff058224 */ /* 0x000fe400078e0003 */
[C---:B------:R-:W-:Y:S01]  /*3c40*/  @!P0 IMAD.U32 R3, R12.reuse, 0x10000, RZ ;  /* 0x000100000c038824 */ /* 0x040fe200078e00ff */
[----:B------:R-:W-:Y:S01]  /*3c50*/  @!P0 LOP3.LUT R12, R12, 0xffff0000, RZ, 0xc0, !PT ;  /* 0xffff00000c0c8812 */ /* 0x000fe200078ec0ff */
[C---:B------:R-:W-:Y:S02]  /*3c60*/  @!P0 FMUL.FTZ R15, R2.reuse, R13 ;  /* 0x0000000d020f8220 */ /* 0x040fe40000410000 */
[-C--:B------:R-:W-:Y:S02]  /*3c70*/  @!P0 FMUL.FTZ R2, R2, R3.reuse ;  /* 0x0000000302028220 */ /* 0x080fe40000410000 */
[----:B------:R-:W-:Y:S01]  /*3c80*/  @!P0 FFMA.FTZ R32, R14, R3, -R15 ;  /* 0x000000030e208223 */ /* 0x000fe2000001080f */
[----:B------:R-:W-:Y:S01]  /*3c90*/  @!P0 LOP3.LUT R3, R7, 0xffff0000, RZ, 0xc0, !PT ;  /* 0xffff000007038812 */ /* 0x000fe200078ec0ff */
[----:B------:R-:W-:Y:S01]  /*3ca0*/  @!P0 FFMA.FTZ R2, R13, R14, R2 ;  /* 0x0000000e0d028223 */ /* 0x000fe20000010002 */
[----:B------:R-:W-:Y:S02]  /*3cb0*/  @!P0 LOP3.LUT R13, R35, 0xffff0000, RZ, 0xc0, !PT ;  /* 0xffff0000230d8812 */ /* 0x000fe400078ec0ff */
[----:B------:R-:W-:Y:S02]  /*3cc0*/  @!P0 SHF.L.U32 R14, R7, 0x10, RZ ;  /* 0x00000010070e8819 */ /* 0x000fe400000006ff */
[----:B------:R-:W-:Y:S01]  /*3cd0*/  @!P0 F2FP.BF16.PACK_AB R2, R2, R32 ;  /* 0x000000200202823e */ /* 0x000fe200000010ff */
[C---:B------:R-:W-:Y:S02]  /*3ce0*/  @!P0 FMUL.FTZ R15, R3.reuse, R13 ;  /* 0x0000000d030f8220 */ /* 0x040fe40000410000 */
[-C--:B------:R-:W-:Y:S02]  /*3cf0*/  @!P0 FMUL.FTZ R3, R3, R12.reuse ;  /* 0x0000000c03038220 */ /* 0x080fe40000410000 */
[----:B------:R-:W-:Y:S01]  /*3d00*/  @!P0 FFMA.FTZ R15, R14, R12, -R15 ;  /* 0x0000000c0e0f8223 */ /* 0x000fe2000001080f */
[C---:B----4-:R-:W-:Y:S01]  /*3d10*/  LEA R12, P1, R104.reuse, R52, 0x1 ;  /* 0x00000034680c7211 */ /* 0x050fe200078208ff */
[----:B------:R-:W-:Y:S02]  /*3d20*/  @!P0 FFMA.FTZ R3, R13, R14, R3 ;  /* 0x0000000e0d038223 */ /* 0x000fe40000010003 */
[----:B------:R-:W-:Y:S01]  /*3d30*/  @!P0 IMAD.MOV.U32 R6, RZ, RZ, R2 ;  /* 0x000000ffff068224 */ /* 0x000fe200078e0002 */
[----:B---3--:R-:W-:Y:S02]  /*3d40*/  LEA.HI.X R13, R104, R53, R105, 0x1, P1 ;  /* 0x00000035680d7211 */ /* 0x008fe400008f0c69 */
[----:B------:R-:W-:Y:S04]  /*3d50*/  @!P0 F2FP.BF16.PACK_AB R3, R3, R15 ;  /* 0x0000000f0303823e */ /* 0x000fe800000010ff */
[----:B------:R-:W-:Y:S05]  /*3d60*/  @!P0 MOV R7, R3 ;  /* 0x0000000300078202 */ /* 0x000fea0000000f00 */
[----:B------:R1:W-:Y:S02]  /*3d70*/  ST.E.128 [R12.64], R4 ;  /* 0x000000040c007985 */ /* 0x0003e4000c101d08 */
.L_x_1732:
[----:B------:R-:W-:Y:S05]  /*3d80*/  BSYNC B0 ;  /* 0x0000000000007941 */ /* 0x000fea0003800000 */
.L_x_1731:
        /* <DEDUP_REMOVED lines=17> */
[----:B------:R-:W-:Y:S02]  /*3ea0*/  @!P0 LOP3.LUT R24, R8, 0xffff0000, RZ, 0xc0, !PT ;  /* 0xffff000008188812 */ /* 0x000fe400078ec0ff */
        /* <DEDUP_REMOVED lines=10> */
[----:B------:R-:W-:Y:S02]  /*3f50*/  @!P0 IMAD.U32 R32, R35, 0x10000, RZ ;  /* 0x0001000023208824 */ /* 0x000fe400078e00ff */
[C---:B------:R-:W-:Y:S02]  /*3f60*/  @!P0 FMUL.FTZ R37, R5.reuse, R24 ;  /* 0x0000001805258220 */ /* 0x040fe40000410000 */
[-C--:B------:R-:W-:Y:S01]  /*3f70*/  @!P0 FMUL.FTZ R3, R5, R8.reuse ;  /* 0x0000000805038220 */ /* 0x080fe20000410000 */
[----:B------:R-:W-:Y:S01]  /*3f80*/  @!P0 LOP3.LUT R5, R15, 0xffff0000, RZ, 0xc0, !PT ;  /* 0xffff00000f058812 */ /* 0x000fe200078ec0ff */
[C---:B------:R-:W-:Y:S01]  /*3f90*/  @!P0 IMAD.U32 R7, R6.reuse, 0x10000, RZ ;  /* 0x0001000006078824 */ /* 0x040fe200078e00ff */
[----:B------:R-:W-:Y:S01]  /*3fa0*/  @!P0 LOP3.LUT R6, R6, 0xffff0000, RZ, 0xc0, !PT ;  /* 0xffff000006068812 */ /* 0x000fe200078ec0ff */
[----:B------:R-:W-:Y:S01]  /*3fb0*/  @!P0 FFMA.FTZ R37, R9, R8, -R37 ;  /* 0x0000000809258223 */ /* 0x000fe20000010825 */
[----:B------:R-:W-:Y:S01]  /*3fc0*/  @!P0 SHF.L.U32 R8, R14, 0x10, RZ ;  /* 0x000000100e088819 */ /* 0x000fe200000006ff */
[----:B------:R-:W-:Y:S01]  /*3fd0*/  @!P0 FFMA.FTZ R3, R24, R9, R3 ;  /* 0x0000000918038223 */ /* 0x000fe20000010003 */
[----:B------:R-:W-:Y:S01]  /*3fe0*/  @!P0 LOP3.LUT R9, R35, 0xffff0000, RZ, 0xc0, !PT ;  /* 0xffff000023098812 */ /* 0x000fe200078ec0ff */
[C---:B------:R-:W-:Y:S02]  /*3ff0*/  @!P0 FMUL.FTZ R24, R4.reuse, R32 ;  /* 0x0000002004188220 */ /* 0x040fe40000410000 */
[-C--:B------:R-:W-:Y:S02]  /*4000*/  @!P0 FMUL.FTZ R4, R4, R7.reuse ;  /* 0x0000000704048220 */ /* 0x080fe40000410000 */
[----:B------:R-:W-:Y:S02]  /*4010*/  @!P0 FFMA.FTZ R35, R8, R7, -R24 ;  /* 0x0000000708238223 */ /* 0x000fe40000010818 */
[----:B------:R-:W-:Y:S02]  /*4020*/  @!P0 IMAD.U32 R7, R15, 0x10000, RZ ;  /* 0x000100000f078824 */ /* 0x000fe400078e00ff */
[C---:B------:R-:W-:Y:S02]  /*4030*/  @!P0 FMUL.FTZ R24, R5.reuse, R9 ;  /* 0x0000000905188220 */ /* 0x040fe40000410000 */
[----:B------:R-:W-:Y:S02]  /*4040*/  @!P0 FMUL.FTZ R5, R5, R6 ;  /* 0x0000000605058220 */ /* 0x000fe40000410000 */
[----:B------:R-:W-:Y:S02]  /*4050*/  @!P0 FFMA.FTZ R4, R32, R8, R4 ;  /* 0x0000000820048223 */ /* 0x000fe40000010004 */
[----:B------:R-:W-:Y:S02]  /*4060*/  IMAD.SHL.U32 R8, R210, 0x8, RZ ;  /* 0x00000008d2087824 */ /* 0x000fe400078e00ff */
[----:B------:R-:W-:Y:S01]  /*4070*/  @!P0 FFMA.FTZ R24, R7, R6, -R24 ;  /* 0x0000000607188223 */ /* 0x000fe20000010818 */
[----:B------:R-:W-:Y:S01]  /*4080*/  @!P0 F2FP.BF16.PACK_AB R6, R3, R37 ;  /* 0x000000250306823e */ /* 0x000fe200000010ff */
[----:B------:R-:W-:Y:S01]  /*4090*/  @!P0 FFMA.FTZ R5, R9, R7, R5 ;  /* 0x0000000709058223 */ /* 0x000fe20000010005 */
[----:B------:R-:W-:Y:S02]  /*40a0*/  @!P0 F2FP.BF16.PACK_AB R3, R4, R35 ;  /* 0x000000230403823e */ /* 0x000fe400000010ff */
[----:B----4-:R-:W-:Y:S01]  /*40b0*/  LEA R38, P1, R8, R52, 0x1 ;  /* 0x0000003408267211 */ /* 0x010fe200078208ff */
[----:B------:R-:W-:Y:S01]  /*40c0*/  @!P0 IMAD.MOV.U32 R13, RZ, RZ, R6 ;  /* 0x000000ffff0d8224 */ /* 0x000fe200078e0006 */
[----:B------:R-:W-:Y:S01]  /*40d0*/  @!P0 F2FP.BF16.PACK_AB R7, R2, R54 ;  /* 0x000000360207823e */ /* 0x000fe200000010ff */
[----:B------:R-:W-:Y:S01]  /*40e0*/  @!P0 IMAD.MOV.U32 R14, RZ, RZ, R3 ;  /* 0x000000ffff0e8224 */ /* 0x000fe200078e0003 */
[----:B------:R-:W-:Y:S02]  /*40f0*/  @!P0 F2FP.BF16.PACK_AB R2, R5, R24 ;  /* 0x000000180502823e */ /* 0x000fe400000010ff */
[----:B---3--:R-:W-:Y:S02]  /*4100*/  LEA.HI.X.SX32 R39, R8, R53, 0x1, P1 ;  /* 0x0000003508277211 */ /* 0x008fe400008f0eff */
[----:B------:R-:W-:Y:S02]  /*4110*/  @!P0 MOV R12, R7 ;  /* 0x00000007000c8202 */ /* 0x000fe40000000f00 */
[----:B------:R-:W-:Y:S05]  /*4120*/  @!P0 MOV R15, R2 ;  /* 0x00000002000f8202 */ /* 0x000fea0000000f00 */
[----:B------:R1:W-:Y:S02]  /*4130*/  ST.E.128 [R38.64], R12 ;  /* 0x0000000c26007985 */ /* 0x0003e4000c101d08 */
.L_x_1734:
[----:B------:R-:W-:Y:S05]  /*4140*/  BSYNC B0 ;  /* 0x0000000000007941 */ /* 0x000fea0003800000 */
.L_x_1733:
[----:B------:R-:W-:Y:S01]  /*4150*/  ISETP.GE.AND P0, PT, R29, c[0x0][0x1d4], PT ;  /* 0x000075001d007a0c */ /* 0x000fe20003f06270 */
[----:B------:R-:W-:Y:S01]  /*4160*/  @!UPT UIADD3 URZ, URZ, URZ, URZ ;  /* 0x0000003f3f3ff290 */ /* 0x000fe2000fffe03f */
[----:B------:R-:W-:Y:S11]  /*4170*/  BSSY B0, `(.L_x_1735) ;  /* 0x000003b000007945 */ /* 0x000ff60003800000 */
[----:B------:R-:W-:-:S05]  /*4180*/  @P0 BRA `(.L_x_1736) ;  /* 0x0000039000000947 */ /* 0x000fca0003800000 */
[----:B-1----:R-:W1:Y:S01]  /*4190*/  LDS.128 R12, [R64+0xe000] ;  /* 0x00e00000400c7984 */ /* 0x002e620000000c00 */
[----:B------:R-:W-:Y:S02]  /*41a0*/  IMAD.SHL.U32 R4, R209, 0x8, RZ ;  /* 0x00000008d1047824 */ /* 0x000fe400078e00ff */
[----:B----4-:R-:W-:Y:S02]  /*41b0*/  IMAD.MOV.U32 R2, RZ, RZ, R52 ;  /* 0x000000ffff027224 */ /* 0x010fe400078e0034 */
[----:B---3--:R-:W-:Y:S03]  /*41c0*/  IMAD.MOV.U32 R3, RZ, RZ, R53 ;  /* 0x000000ffff037224 */ /* 0x008fe600078e0035 */
[C---:B------:R-:W-:Y:S04]  /*41d0*/  LEA R38, P0, R4.reuse, R2, 0x1 ;  /* 0x0000000204267211 */ /* 0x040fe800078008ff */
[----:B------:R-:W-:Y:S02]  /*41e0*/  LEA.HI.X.SX32 R39, R4, R3, 0x1, P0 ;  /* 0x0000000304277211 */ /* 0x000fe400000f0eff */
[----:B------:R-:W-:Y:S11]  /*41f0*/  ISETP.GE.AND P0, PT, R111, c[0x0][0x27c], PT ;  /* 0x00009f006f007a0c */ /* 0x000ff60003f06270 */
[----:B------:R-:W-:Y:S02]  /*4200*/  @!UPT UIADD3 URZ, URZ, URZ, URZ ;  /* 0x0000003f3f3ff290 */ /* 0x000fe4000fffe03f */
[----:B------:R-:W-:Y:S02]  /*4210*/  @!P0 SHF.R.U64 R5, R40, 0x10, R41 ;  /* 0x0000001028058819 */ /* 0x000fe40000001229 */
[--C-:B------:R-:W-:Y:S02]  /*4220*/  @!P0 SHF.R.U64 R2, R16, 0x10, R17.reuse ;  /* 0x0000001010028819 */ /* 0x100fe40000001211 */
[----:B------:R-:W-:Y:S02]  /*4230*/  @!P0 SHF.R.U32.HI R3, RZ, 0x10, R17 ;  /* 0x00000010ff038819 */ /* 0x000fe40000011611 */
[----:B------:R-:W-:Y:S02]  /*4240*/  @!P0 PRMT R5, R48, 0x5410, R5 ;  /* 0x0000541030058816 */ /* 0x000fe40000000005 */
[C---:B------:R-:W-:Y:S02]  /*4250*/  @!P0 PRMT R2, R25.reuse, 0x5432, R2 ;  /* 0x0000543219028816 */ /* 0x040fe40000000002 */
[----:B------:R-:W-:Y:S02]  /*4260*/  @!P0 SHF.R.U32.HI R4, RZ, 0x10, R41 ;  /* 0x00000010ff048819 */ /* 0x000fe40000011629 */
[----:B------:R-:W-:Y:S01]  /*4270*/  @!P0 PRMT R6, R25, 0x5410, R3 ;  /* 0x0000541019068816 */ /* 0x000fe20000000003 */
[----:B------:R-:W-:Y:S01]  /*4280*/  @!P0 IMAD.U32 R7, R2, 0x10000, RZ ;  /* 0x0001000002078824 */ /* 0x000fe200078e00ff */
[C---:B-1----:R-:W-:Y:S01]  /*4290*/  @!P0 LOP3.LUT R3, R12.reuse, 0xffff0000, RZ, 0xc0, !PT ;  /* 0xffff00000c038812 */ /* 0x042fe200078ec0ff */
[----:B------:R-:W-:Y:S01]  /*42a0*/  @!P0 IMAD.U32 R9, R12, 0x10000, RZ ;  /* 0x000100000c098824 */ /* 0x000fe200078e00ff */
[----:B------:R-:W-:Y:S02]  /*42b0*/  @!P0 SHF.L.U32 R8, R5, 0x10, RZ ;  /* 0x0000001005088819 */ /* 0x000fe400000006ff */
[----:B------:R-:W-:Y:S02]  /*42c0*/  @!P0 PRMT R24, R48, 0x5432, R4 ;  /* 0x0000543230188816 */ /* 0x000fe40000000004 */
[----:B------:R-:W-:Y:S01]  /*42d0*/  @!P0 LOP3.LUT R4, R13, 0xffff0000, RZ, 0xc0, !PT ;  /* 0xffff00000d048812 */ /* 0x000fe200078ec0ff */
[----:B------:R-:W-:Y:S01]  /*42e0*/  @!P0 FMUL.FTZ R25, R3, R8 ;  /* 0x0000000803198220 */ /* 0x000fe20000410000 */
[----:B------:R-:W-:Y:S02]  /*42f0*/  @!P0 LOP3.LUT R16, R5, 0xffff0000, RZ, 0xc0, !PT ;  /* 0xffff000005108812 */ /* 0x000fe400078ec0ff */
[----:B------:R-:W-:Y:S01]  /*4300*/  @!P0 LOP3.LUT R5, R2, 0xffff0000, RZ, 0xc0, !PT ;  /* 0xffff000002058812 */ /* 0x000fe200078ec0ff */
[-C--:B------:R-:W-:Y:S01]  /*4310*/  @!P0 FMUL.FTZ R2, R3, R7.reuse ;  /* 0x0000000703028220 */ /* 0x080fe20000410000 */
[----:B------:R-:W-:Y:S01]  /*4320*/  @!P0 SHF.L.U32 R17, R13, 0x10, RZ ;  /* 0x000000100d118819 */ /* 0x000fe200000006ff */
        /* <DEDUP_REMOVED lines=10> */
[C---:B------:R-:W-:Y:S01]  /*43d0*/  @!P0 LOP3.LUT R5, R15.reuse, 0xffff0000, RZ, 0xc0, !PT ;  /* 0xffff00000f058812 */ /* 0x040fe200078ec0ff */
        /* <DEDUP_REMOVED lines=20> */
.L_x_1736:
[----:B------:R-:W-:Y:S05]  /*4520*/  BSYNC B0 ;  /* 0x0000000000007941 */ /* 0x000fea0003800000 */
.L_x_1735:
        /* <DEDUP_REMOVED lines=10> */
[--C-:B------:R-:W-:Y:S02]  /*45d0*/  @!P0 SHF.R.U64 R2, R18, 0x10, R19.reuse ;  /* 0x0000001012028819 */ /* 0x100fe40000001213 */
[----:B------:R-:W-:Y:S02]  /*45e0*/  @!P0 SHF.R.U32.HI R3, RZ, 0x10, R19 ;  /* 0x00000010ff038819 */ /* 0x000fe40000011613 */
[----:B------:R-:W-:Y:S02]  /*45f0*/  @!P0 PRMT R5, R49, 0x5410, R5 ;  /* 0x0000541031058816 */ /* 0x000fe40000000005 */
[C---:B------:R-:W-:Y:S02]  /*4600*/  @!P0 PRMT R2, R26.reuse, 0x5432, R2 ;  /* 0x000054321a028816 */ /* 0x040fe40000000002 */
[----:B------:R-:W-:Y:S01]  /*4610*/  @!P0 SHF.R.U32.HI R4, RZ, 0x10, R43 ;  /* 0x00000010ff048819 */ /* 0x000fe2000001162b */
[----:B------:R-:W-:Y:S01]  /*4620*/  @!P0 IMAD.U32 R8, R5, 0x10000, RZ ;  /* 0x0001000005088824 */ /* 0x000fe200078e00ff */
[----:B------:R-:W-:Y:S01]  /*4630*/  @!P0 PRMT R6, R26, 0x5410, R3 ;  /* 0x000054101a068816 */ /* 0x000fe20000000003 */
[C---:B------:R-:W-:Y:S01]  /*4640*/  @!P0 IMAD.U32 R7, R2.reuse, 0x10000, RZ ;  /* 0x0001000002078824 */ /* 0x040fe200078e00ff */
[----:B------:R-:W-:Y:S02]  /*4650*/  @!P0 PRMT R18, R49, 0x5432, R4 ;  /* 0x0000543231128816 */ /* 0x000fe40000000004 */
        /* <DEDUP_REMOVED lines=24> */
[-C--:B------:R-:W-:Y:S02]  /*47e0*/  @!P0 FMUL.FTZ R5, R5, R6.reuse ;  /* 0x0000000605058220 */ /* 0x080fe40000410000 */
        /* <DEDUP_REMOVED lines=14> */
.L_x_1738:
[----:B------:R-:W-:Y:S05]  /*48d0*/  BSYNC B0 ;  /* 0x0000000000007941 */ /* 0x000fea0003800000 */
.L_x_1737:
        /* <DEDUP_REMOVED lines=13> */
[----:B------:R-:W-:Y:S02]  /*49b0*/  @!P0 PRMT R2, R27, 0x5432, R2 ;  /* 0x000054321b028816 */ /* 0x000fe40000000002 */
[----:B------:R-:W-:Y:S01]  /*49c0*/  @!P0 SHF.R.U32.HI R4, RZ, 0x10, R45 ;  /* 0x00000010ff048819 */ /* 0x000fe2000001162d */
[----:B------:R-:W-:Y:S01]  /*49d0*/  @!P0 IMAD.U32 R8, R5, 0x10000, RZ ;  /* 0x0001000005088824 */ /* 0x000fe200078e00ff */
[----:B------:R-:W-:Y:S01]  /*49e0*/  @!P0 PRMT R6, R27, 0x5410, R3 ;  /* 0x000054101b068816 */ /* 0x000fe20000000003 */
[----:B------:R-:W-:Y:S01]  /*49f0*/  @!P0 IMAD.U32 R7, R2, 0x10000, RZ ;  /* 0x0001000002078824 */ /* 0x000fe200078e00ff */
        /* <DEDUP_REMOVED lines=40> */
.L_x_1740:
[----:B------:R-:W-:Y:S05]  /*4c80*/  BSYNC B0 ;  /* 0x0000000000007941 */ /* 0x000fea0003800000 */
.L_x_1739:
        /* <DEDUP_REMOVED lines=56> */
[----:B------:R1:W-:Y:S01]  /*5010*/  ST.E.128 [R24.64], R12 ;  /* 0x0000000c18007985 */ /* 0x0003e2000c101d08 */
[----:B------:R-:W-:-:S05]  /*5020*/  BRA `(.L_x_1730) ;  /* 0x0000207000007947 */ /* 0x000fca0003800000 */
.L_x_1727:
[----:B------:R-:W-:Y:S01]  /*5030*/  ISETP.GE.AND P1, PT, R206, R67, PT ;  /* 0x00000043ce00720c */ /* 0x000fe20003f26270 */
[----:B------:R-:W-:Y:S01]  /*5040*/  BSSY B0, `(.L_x_1741) ;  /* 0x000002e000007945 */ /* 0x000fe20003800000 */
[----:B------:R-:W-:Y:S01]  /*5050*/  CS2R R26, SRZ ;  /* 0x00000000001a7805 */ /* 0x000fe2000001ff00 */
[----:B------:R-:W-:Y:S01]  /*5060*/  CS2R R24, SRZ ;  /* 0x0000000000187805 */ /* 0x000fe2000001ff00 */
[----:B------:R-:W-:Y:S01]  /*5070*/  CS2R R18, SRZ ;  /* 0x0000000000127805 */ /* 0x000fe2000001ff00 */
[----:B------:R-:W-:Y:S01]  /*5080*/  CS2R R16, SRZ ;  /* 0x0000000000107805 */ /* 0x000fe2000001ff00 */
[----:B-1----:R-:W-:Y:S01]  /*5090*/  CS2R R6, SRZ ;  /* 0x0000000000067805 */ /* 0x002fe2000001ff00 */
        /* <DEDUP_REMOVED lines=40> */
.L_x_1742:
[----:B------:R-:W-:Y:S05]  /*5320*/  BSYNC B0 ;  /* 0x0000000000007941 */ /* 0x000fea0003800000 */
.L_x_1741:
[----:B------:R2:W3:Y:S04]  /*5330*/  SHFL.IDX PT, R61, R35, RZ, 0x1c1f ;  /* 0x001c1fff233d7589 */ /* 0x0004e800000e0000 */
[----:B------:R2:W4:Y:S01]  /*5340*/  SHFL.IDX PT, R60, R37, RZ, 0x1c1f ;  /* 0x001c1fff253c7589 */ /* 0x00052200000e0000 */
[----:B------:R-:W-:-:S05]  /*5350*/  @P1 BRA `(.L_x_1730) ;  /* 0x00001d4000001947 */ /* 0x000fca0003800000 */
[----:B-1---5:R-:W-:Y:S01]  /*5360*/  MOV R2, R25 ;  /* 0x0000001900027202 */ /* 0x022fe20000000f00 */
[----:B------:R-:W-:Y:S01]  /*5370*/  IMAD.MOV.U32 R9, RZ, RZ, R26 ;  /* 0x000000ffff097224 */ /* 0x000fe200078e001a */
[----:B------:R-:W-:Y:S01]  /*5380*/  ISETP.GE.AND P0, PT, R104, c[0x0][0x1d4], PT ;  /* 0x0000750068007a0c */ /* 0x000fe20003f06270 */
[----:B------:R-:W-:Y:S01]  /*5390*/  IMAD.MOV.U32 R8, RZ, RZ, R27 ;  /* 0x000000ffff087224 */ /* 0x000fe200078e001b */
[----:B------:R-:W-:Y:S01]  /*53a0*/  IADD3 R119, -R122, c[0x0][0x1d4], RZ ;  /* 0x000075007a777a10 */ /* 0x000fe20007ffe1ff */
[----:B------:R-:W-:Y:S01]  /*53b0*/  IMAD.MOV.U32 R3, RZ, RZ, R24 ;  /* 0x000000ffff037224 */ /* 0x000fe200078e0018 */
[----:B------:R-:W-:Y:S01]  /*53c0*/  BSSY B0, `(.L_x_1743) ;  /* 0x0000099000007945 */ /* 0x000fe20003800000 */
[----:B------:R-:W-:Y:S01]  /*53d0*/  IMAD R59, R34, 0x3000, RZ ;  /* 0x00003000223b7824 */ /* 0x000fe200078e02ff */
        /* <DEDUP_REMOVED lines=18> */
[----:B------:R-:W-:Y:S02]  /*5500*/  PRMT R56, R9, 0x5410, R8 ;  /* 0x0000541009387816 */ /* 0x000fe40000000008 */
[----:B------:R-:W-:Y:S01]  /*5510*/  PRMT R55, R3, 0x5410, R2 ;  /* 0x0000541003377816 */ /* 0x000fe20000000002 */
[----:B------:R-:W-:-:S05]  /*5520*/  @P0 BRA `(.L_x_1744) ;  /* 0x0000082000000947 */ /* 0x000fca0003800000 */
[----:B------:R-:W-:Y:S01]  /*5530*/  LOP3.LUT P2, RZ, R196, 0x1, RZ, 0xc0, !PT ;  /* 0x00000001c4ff7812 */ /* 0x000fe2000784c0ff */
[----:B------:R-:W-:Y:S01]  /*5540*/  IMAD.MOV.U32 R53, RZ, RZ, R15 ;  /* 0x000000ffff357224 */ /* 0x000fe200078e000f */
[----:B------:R-:W-:Y:S01]  /*5550*/  ISETP.GE.AND P0, PT, R104, c[0x0][0x27c], PT ;  /* 0x00009f0068007a0c */ /* 0x000fe20003f06270 */
[----:B------:R-:W-:Y:S01]  /*5560*/  IMAD.MOV.U32 R21, RZ, RZ, R12 ;  /* 0x000000ffff157224 */ /* 0x000fe200078e000c */
[----:B------:R-:W-:Y:S01]  /*5570*/  SEL R2, R122, R119, !P2 ;  /* 0x000000777a027207 */ /* 0x000fe20005000000 */
[----:B--2---:R-:W-:Y:S02]  /*5580*/  IMAD.MOV.U32 R35, RZ, RZ, R14 ;  /* 0x000000ffff237224 */ /* 0x004fe400078e000e */
        /* <DEDUP_REMOVED lines=10> */
[----:B------:R-:W-:Y:S02]  /*5630*/  LEA.HI R3, R3, R2, RZ, 0x3 ;  /* 0x0000000203037211 */ /* 0x000fe400078f18ff */
[----:B------:R-:W-:Y:S02]  /*5640*/  @!P0 SHF.R.U32.HI R52, RZ, 0x10, R15 ;  /* 0x00000010ff348819 */ /* 0x000fe4000001160f */
[----:B------:R-:W-:Y:S01]  /*5650*/  @!P0 PRMT R54, R21, 0x5410, R12 ;  /* 0x0000541015368816 */ /* 0x000fe2000000000c */
[----:B------:R-:W-:Y:S01]  /*5660*/  IMAD.SHL.U32 R3, R3, 0x200, RZ ;  /* 0x0000020003037824 */ /* 0x000fe200078e00ff */
[----:B------:R-:W-:Y:S02]  /*5670*/  LOP3.LUT R8, R208, 0x38, R62, 0xf8, !PT ;  /* 0x00000038d0087812 */ /* 0x000fe400078ef83e */
[----:B------:R-:W-:Y:S02]  /*5680*/  MOV R2, R4 ;  /* 0x0000000400027202 */ /* 0x000fe40000000f00 */
[----:B------:R-:W-:Y:S02]  /*5690*/  LOP3.LUT R13, R8, R147, RZ, 0x3c, !PT ;  /* 0x00000093080d7212 */ /* 0x000fe400078e3cff */
[----:B------:R-:W-:Y:S02]  /*56a0*/  LOP3.LUT R9, R3, 0x7ffff000, RZ, 0xc0, !PT ;  /* 0x7ffff00003097812 */ /* 0x000fe400078ec0ff */
[----:B------:R-:W-:Y:S02]  /*56b0*/  @!P0 SHF.R.U64 R3, R4, 0x10, R5 ;  /* 0x0000001004038819 */ /* 0x000fe40000001205 */
[----:B------:R-:W-:Y:S01]  /*56c0*/  IADD3 R4, R13, R9, R148 ;  /* 0x000000090d047210 */ /* 0x000fe20007ffe094 */
[----:B------:R-:W-:Y:S01]  /*56d0*/  IMAD.MOV.U32 R9, RZ, RZ, R7 ;  /* 0x000000ffff097224 */ /* 0x000fe200078e0007 */
[----:B------:R-:W-:Y:S02]  /*56e0*/  IADD3 R13, R117, R59, RZ ;  /* 0x0000003b750d7210 */ /* 0x000fe40007ffe0ff */
[----:B------:R-:W-:Y:S01]  /*56f0*/  @!P0 SHF.R.U32.HI R8, RZ, 0x10, R5 ;  /* 0x00000010ff088819 */ /* 0x000fe20000011605 */
[----:B------:R-:W-:Y:S01]  /*5700*/  IMAD.IADD R4, R59, 0x1, R4 ;  /* 0x000000013b047824 */ /* 0x000fe200078e0204 */
[----:B------:R-:W-:Y:S01]  /*5710*/  @!P0 PRMT R38, R39, 0x5410, R38 ;  /* 0x0000541027268816 */ /* 0x000fe20000000026 */
[----:B------:R-:W-:Y:S01]  /*5720*/  IMAD.MOV.U32 R5, RZ, RZ, R6 ;  /* 0x000000ffff057224 */ /* 0x000fe200078e0006 */
[--C-:B------:R-:W-:Y:S02]  /*5730*/  @!P0 SHF.R.U64 R6, R6, 0x10, R7.reuse ;  /* 0x0000001006068819 */ /* 0x100fe40000001207 */
[----:B------:R-:W-:Y:S02]  /*5740*/  SHF.L.U32 R14, R4, 0x1, RZ ;  /* 0x00000001040e7819 */ /* 0x000fe400000006ff */
[----:B------:R-:W-:Y:S02]  /*5750*/  @!P0 SHF.R.U32.HI R4, RZ, 0x10, R7 ;  /* 0x00000010ff048819 */ /* 0x000fe40000011607 */
[----:B------:R-:W-:Y:S01]  /*5760*/  @!P0 PRMT R7, R2, 0x5410, R3 ;  /* 0x0000541002078816 */ /* 0x000fe20000000003 */
[----:B------:R-:W-:Y:S01]  /*5770*/  IMAD.SHL.U32 R2, R13, 0x2, RZ ;  /* 0x000000020d027824 */ /* 0x000fe200078e00ff */
[----:B------:R-:W-:Y:S01]  /*5780*/  @!P0 PRMT R8, R20, 0x5410, R8 ;  /* 0x0000541014088816 */ /* 0x000fe20000000008 */
[----:B------:R-:W1:Y:S01]  /*5790*/  LDS.128 R12, [R14+0xc100] ;  /* 0x00c100000e0c7984 */ /* 0x000e620000000c00 */
[----:B------:R-:W-:Y:S02]  /*57a0*/  @!P0 SHF.L.U32 R3, R7, 0x10, RZ ;  /* 0x0000001007038819 */ /* 0x000fe400000006ff */
[----:B------:R-:W-:Y:S01]  /*57b0*/  @!P0 PRMT R20, R5, 0x5410, R6 ;  /* 0x0000541005148816 */ /* 0x000fe20000000006 */
[----:B------:R-:W-:Y:S01]  /*57c0*/  @!P0 IMAD.U32 R5, R54, 0x10000, RZ ;  /* 0x0001000036058824 */ /* 0x000fe200078e00ff */
[----:B------:R-:W-:Y:S02]  /*57d0*/  @!P0 PRMT R21, R9, 0x5410, R4 ;  /* 0x0000541009158816 */ /* 0x000fe40000000004 */
[----:B------:R-:W-:Y:S01]  /*57e0*/  @!P0 PRMT R35, R35, 0x5410, R37 ;  /* 0x0000541023238816 */ /* 0x000fe20000000025 */
[----:B------:R1:W2:Y:S01]  /*57f0*/  LDS.128 R40, [R2+0xc100] ;  /* 0x00c1000002287984 */ /* 0x0002a20000000c00 */
[----:B------:R-:W-:Y:S01]  /*5800*/  @!P0 PRMT R37, R53, 0x5410, R52 ;  /* 0x0000541035258816 */ /* 0x000fe20000000034 */
[----:B-1----:R-:W-:Y:S04]  /*5810*/  @!P0 IMAD.U32 R2, R12, 0x10000, RZ ;  /* 0x000100000c028824 */ /* 0x002fe800078e00ff */
[C---:B------:R-:W-:Y:S02]  /*5820*/  @!P0 FMUL.FTZ R6, R2.reuse, R5 ;  /* 0x0000000502068220 */ /* 0x040fe40000410000 */
[-C--:B------:R-:W-:Y:S02]  /*5830*/  @!P0 FMUL.FTZ R2, R2, R3.reuse ;  /* 0x0000000302028220 */ /* 0x080fe40000410000 */
[----:B--2---:R-:W-:Y:S04]  /*5840*/  @!P0 IMAD.U32 R4, R40, 0x10000, RZ ;  /* 0x0001000028048824 */ /* 0x004fe800078e00ff */
        /* <DEDUP_REMOVED lines=8> */
[----:B------:R-:W-:Y:S02]  /*58d0*/  @!P0 FFMA.FTZ R7, R6, R4, -R7 ;  /* 0x0000000406078223 */ /* 0x000fe40000010807 */
[----:B------:R-:W-:Y:S01]  /*58e0*/  @!P0 FFMA.FTZ R3, R5, R6, R3 ;  /* 0x0000000605038223 */ /* 0x000fe20000010003 */
[----:B------:R-:W-:Y:S01]  /*58f0*/  @!P0 SHF.L.U32 R5, R8, 0x10, RZ ;  /* 0x0000001008058819 */ /* 0x000fe200000006ff */
[----:B------:R-:W-:Y:S01]  /*5900*/  @!P0 IMAD.U32 R6, R38, 0x10000, RZ ;  /* 0x0001000026068824 */ /* 0x000fe200078e00ff */
[----:B------:R-:W-:Y:S01]  /*5910*/  @!P0 F2FP.BF16.PACK_AB R9, R7, R9 ;  /* 0x000000090709823e */ /* 0x000fe200000010ff */
        /* <DEDUP_REMOVED lines=10> */
[----:B------:R-:W-:Y:S01]  /*59c0*/  @!P0 IMAD.U32 R9, R42, 0x10000, RZ ;  /* 0x000100002a098824 */ /* 0x000fe200078e00ff */
[----:B------:R-:W-:Y:S01]  /*59d0*/  @!P0 LOP3.LUT R8, R41, 0xffff0000, RZ, 0xc0, !PT ;  /* 0xffff000029088812 */ /* 0x000fe200078ec0ff */
[C---:B------:R-:W-:Y:S02]  /*59e0*/  @!P0 FMUL.FTZ R38, R5.reuse, R7 ;  /* 0x0000000705268220 */ /* 0x040fe40000410000 */
[-C--:B------:R-:W-:Y:S02]  /*59f0*/  @!P0 FMUL.FTZ R5, R5, R6.reuse ;  /* 0x0000000605058220 */ /* 0x080fe40000410000 */
[----:B------:R-:W-:Y:S02]  /*5a00*/  @!P0 FFMA.FTZ R38, R8, R6, -R38 ;  /* 0x0000000608268223 */ /* 0x000fe40000010826 */
[----:B------:R-:W-:Y:S01]  /*5a10*/  @!P0 FFMA.FTZ R5, R7, R8, R5 ;  /* 0x0000000807058223 */ /* 0x000fe20000010005 */
[----:B------:R-:W-:Y:S01]  /*5a20*/  @!P0 SHF.L.U32 R8, R35, 0x10, RZ ;  /* 0x0000001023088819 */ /* 0x000fe200000006ff */
[----:B------:R-:W-:Y:S01]  /*5a30*/  @!P0 IMAD.U32 R7, R20, 0x10000, RZ ;  /* 0x0001000014078824 */ /* 0x000fe200078e00ff */
[----:B------:R-:W-:Y:S02]  /*5a40*/  @!P0 F2FP.BF16.PACK_AB R6, R38, R39 ;  /* 0x000000272606823e */ /* 0x000fe400000010ff */
[----:B------:R-:W-:Y:S03]  /*5a50*/  @!P0 F2FP.BF16.PACK_AB R4, R5, R4 ;  /* 0x000000040504823e */ /* 0x000fe600000010ff */
[----:B------:R-:W-:Y:S02]  /*5a60*/  @!P0 IMAD.MOV.U32 R41, RZ, RZ, R6 ;  /* 0x000000ffff298224 */ /* 0x000fe400078e0006 */
[----:B------:R-:W-:Y:S02]  /*5a70*/  @!P0 IMAD.U32 R6, R14, 0x10000, RZ ;  /* 0x000100000e068824 */ /* 0x000fe400078e00ff */
[----:B------:R-:W-:Y:S02]  /*5a80*/  @!P0 IMAD.MOV.U32 R13, RZ, RZ, R4 ;  /* 0x000000ffff0d8224 */ /* 0x000fe400078e0004 */
        /* <DEDUP_REMOVED lines=16> */
[----:B------:R-:W-:Y:S01]  /*5b90*/  @!P0 IMAD.U32 R35, R43, 0x10000, RZ ;  /* 0x000100002b238824 */ /* 0x000fe200078e00ff */
[----:B------:R-:W-:Y:S01]  /*5ba0*/  @!P0 MOV R42, R38 ;  /* 0x00000026002a8202 */ /* 0x000fe20000000f00 */
        /* <DEDUP_REMOVED lines=16> */
[----:B------:R-:W-:Y:S02]  /*5cb0*/  @!P0 F2FP.BF16.PACK_AB R2, R9, R8 ;  /* 0x000000080902823e */ /* 0x000fe400000010ff */
[----:B------:R-:W-:Y:S01]  /*5cc0*/  @!P0 MOV R14, R3 ;  /* 0x00000003000e8202 */ /* 0x000fe20000000f00 */
        /* <DEDUP_REMOVED lines=8> */
.L_x_1744:
[----:B------:R-:W-:Y:S05]  /*5d50*/  BSYNC B0 ;  /* 0x0000000000007941 */ /* 0x000fea0003800000 */
.L_x_1743:
[----:B------:R-:W-:Y:S01]  /*5d60*/  ISETP.GE.AND P0, PT, R30, c[0x0][0x1d4], PT ;  /* 0x000075001e007a0c */ /* 0x000fe20003f06270 */
[----:B------:R-:W-:Y:S01]  /*5d70*/  @!UPT UIADD3 URZ, URZ, URZ, URZ ;  /* 0x0000003f3f3ff290 */ /* 0x000fe2000fffe03f */
[----:B------:R-:W-:Y:S11]  /*5d80*/  BSSY B0, `(.L_x_1745) ;  /* 0x000007c000007945 */ /* 0x000ff60003800000 */
[----:B------:R-:W-:-:S05]  /*5d90*/  @P0 BRA `(.L_x_1746) ;  /* 0x000007a000000947 */ /* 0x000fca0003800000 */
[----:B------:R-:W-:Y:S02]  /*5da0*/  LOP3.LUT P1, RZ, R196, 0x2, RZ, 0xc0, !PT ;  /* 0x00000002c4ff7812 */ /* 0x000fe4000782c0ff */
[----:B------:R-:W-:Y:S02]  /*5db0*/  ISETP.GE.AND P0, PT, R30, c[0x0][0x27c], PT ;  /* 0x00009f001e007a0c */ /* 0x000fe40003f06270 */
[----:B-1----:R-:W-:Y:S04]  /*5dc0*/  SEL R2, R122, R119, !P1 ;  /* 0x000000777a027207 */ /* 0x002fe80004800000 */
[----:B------:R-:W-:Y:S04]  /*5dd0*/  SHF.R.S32.HI R3, RZ, 0x1f, R2 ;  /* 0x0000001fff037819 */ /* 0x000fe80000011402 */
[----:B------:R-:W-:Y:S03]  /*5de0*/  LEA.HI R2, R3, R2, RZ, 0x4 ;  /* 0x0000000203027211 */ /* 0x000fe600078f20ff */
[----:B------:R-:W-:Y:S02]  /*5df0*/  @!P0 SHF.R.U64 R6, R44, 0x10, R45 ;  /* 0x000000102c068819 */ /* 0x000fe4000000122d */
[----:B------:R-:W-:Y:S02]  /*5e00*/  LEA.HI.SX32 R2, R2, R101, 0x1c ;  /* 0x0000006502027211 */ /* 0x000fe400078fe2ff */
[----:B------:R-:W-:Y:S02]  /*5e10*/  @!P0 SHF.R.U64 R4, R16, 0x10, R17 ;  /* 0x0000001010048819 */ /* 0x000fe40000001211 */
[----:B------:R-:W-:Y:S01]  /*5e20*/  SHF.R.S32.HI R3, RZ, 0x1f, R2 ;  /* 0x0000001fff037819 */ /* 0x000fe20000011402 */
[----:B--2---:R-:W-:Y:S01]  /*5e30*/  IMAD.SHL.U32 R35, R2, 0x8, RZ ;  /* 0x0000000802237824 */ /* 0x004fe200078e00ff */
[----:B------:R-:W-:Y:S02]  /*5e40*/  @!P0 SHF.R.U32.HI R8, RZ, 0x10, R45 ;  /* 0x00000010ff088819 */ /* 0x000fe4000001162d */
[----:B------:R-:W-:Y:S02]  /*5e50*/  LEA.HI R2, R3, R2, RZ, 0x3 ;  /* 0x0000000203027211 */ /* 0x000fe400078f18ff */
[----:B------:R-:W-:Y:S02]  /*5e60*/  @!P0 SHF.R.U64 R5, R18, 0x10, R19 ;  /* 0x0000001012058819 */ /* 0x000fe40000001213 */
[----:B------:R-:W-:Y:S01]  /*5e70*/  @!P0 PRMT R18, R55, 0x5410, R6 ;  /* 0x0000541037128816 */ /* 0x000fe20000000006 */
[----:B------:R-:W-:Y:S01]  /*5e80*/  IMAD.SHL.U32 R2, R2, 0x200, RZ ;  /* 0x0000020002027824 */ /* 0x000fe200078e00ff */
[----:B------:R-:W-:Y:S02]  /*5e90*/  LOP3.LUT R3, R208, 0x38, R35, 0xf8, !PT ;  /* 0x00000038d0037812 */ /* 0x000fe400078ef823 */
[----:B------:R-:W-:Y:S02]  /*5ea0*/  @!P0 PRMT R4, R22, 0x5432, R4 ;  /* 0x0000543216048816 */ /* 0x000fe40000000004 */
[----:B------:R-:W-:Y:S02]  /*5eb0*/  LOP3.LUT R3, R3, R147, RZ, 0x3c, !PT ;  /* 0x0000009303037212 */ /* 0x000fe400078e3cff */
[----:B------:R-:W-:Y:S02]  /*5ec0*/  LOP3.LUT R2, R2, 0x7ffff000, RZ, 0xc0, !PT ;  /* 0x7ffff00002027812 */ /* 0x000fe400078ec0ff */
[----:B------:R-:W-:Y:S02]  /*5ed0*/  @!P0 SHF.R.U32.HI R7, RZ, 0x10, R47 ;  /* 0x00000010ff078819 */ /* 0x000fe4000001162f */
[----:B------:R-:W-:Y:S01]  /*5ee0*/  IADD3 R2, R3, R2, R148 ;  /* 0x0000000203027210 */ /* 0x000fe20007ffe094 */
[----:B------:R-:W-:Y:S01]  /*5ef0*/  IMAD.IADD R3, R116, 0x1, R59 ;  /* 0x0000000174037824 */ /* 0x000fe200078e023b */
[----:B------:R-:W-:Y:S02]  /*5f00*/  @!P0 SHF.R.U64 R9, R46, 0x10, R47 ;  /* 0x000000102e098819 */ /* 0x000fe4000000122f */
[C---:B------:R-:W-:Y:S01]  /*5f10*/  @!P0 PRMT R20, R56.reuse, 0x5432, R7 ;  /* 0x0000543238148816 */ /* 0x040fe20000000007 */
[----:B------:R-:W-:Y:S01]  /*5f20*/  IMAD.IADD R2, R59, 0x1, R2 ;  /* 0x000000013b027824 */ /* 0x000fe200078e0202 */
[----:B------:R-:W-:Y:S01]  /*5f30*/  @!P0 PRMT R21, R56, 0x5410, R9 ;  /* 0x0000541038158816 */ /* 0x000fe20000000009 */
[----:B------:R-:W-:Y:S01]  /*5f40*/  IMAD.SHL.U32 R3, R3, 0x2, RZ ;  /* 0x0000000203037824 */ /* 0x000fe200078e00ff */
[----:B------:R-:W-:Y:S01]  /*5f50*/  @!P0 PRMT R16, R23, 0x5410, R5 ;  /* 0x0000541017108816 */ /* 0x000fe20000000005 */
[----:B------:R-:W-:Y:S01]  /*5f60*/  IMAD.SHL.U32 R2, R2, 0x2, RZ ;  /* 0x0000000202027824 */ /* 0x000fe200078e00ff */
[C---:B------:R-:W-:Y:S01]  /*5f70*/  @!P0 LOP3.LUT R5, R4.reuse, 0xffff0000, RZ, 0xc0, !PT ;  /* 0xffff000004058812 */ /* 0x040fe200078ec0ff */
[----:B------:R-:W-:Y:S01]  /*5f80*/  @!P0 IMAD.U32 R7, R4, 0x10000, RZ ;  /* 0x0001000004078824 */ /* 0x000fe200078e00ff */
[----:B------:R1:W2:Y:S08]  /*5f90*/  LDS.128 R40, [R3+0xc100] ;  /* 0x00c1000003287984 */ /* 0x0002b00000000c00 */
[----:B------:R5:W4:Y:S01]  /*5fa0*/  LDS.128 R12, [R2+0xc100] ;  /* 0x00c10000020c7984 */ /* 0x000b220000000c00 */
[----:B-1----:R-:W-:Y:S02]  /*5fb0*/  @!P0 SHF.R.U32.HI R3, RZ, 0x10, R19 ;  /* 0x00000010ff038819 */ /* 0x002fe40000011613 */
[----:B------:R-:W-:Y:S02]  /*5fc0*/  @!P0 PRMT R19, R55, 0x5432, R8 ;  /* 0x0000543237138816 */ /* 0x000fe40000000008 */
[C---:B------:R-:W-:Y:S02]  /*5fd0*/  @!P0 SHF.L.U32 R8, R18.reuse, 0x10, RZ ;  /* 0x0000001012088819 */ /* 0x040fe400000006ff */
[----:B------:R-:W-:Y:S02]  /*5fe0*/  @!P0 PRMT R9, R23, 0x5432, R3 ;  /* 0x0000543217098816 */ /* 0x000fe40000000003 */
[----:B-----5:R-:W-:Y:S02]  /*5ff0*/  @!P0 SHF.R.U32.HI R2, RZ, 0x10, R17 ;  /* 0x00000010ff028819 */ /* 0x020fe40000011611 */
[----:B------:R-:W-:Y:S02]  /*6000*/  @!P0 LOP3.LUT R18, R18, 0xffff0000, RZ, 0xc0, !PT ;  /* 0xffff000012128812 */ /* 0x000fe400078ec0ff */
[----:B------:R-:W-:Y:S01]  /*6010*/  @!P0 PRMT R6, R22, 0x5410, R2 ;  /* 0x0000541016068816 */ /* 0x000fe20000000002 */
[----:B--2---:R-:W-:Y:S02]  /*6020*/  @!P0 IMAD.U32 R17, R40, 0x10000, RZ ;  /* 0x0001000028118824 */ /* 0x004fe400078e00ff */
[C---:B----4-:R-:W-:Y:S01]  /*6030*/  @!P0 IMAD.U32 R2, R12.reuse, 0x10000, RZ ;  /* 0x000100000c028824 */ /* 0x050fe200078e00ff */
[----:B------:R-:W-:Y:S02]  /*6040*/  @!P0 LOP3.LUT R3, R12, 0xffff0000, RZ, 0xc0, !PT ;  /* 0xffff00000c038812 */ /* 0x000fe400078ec0ff */
[----:B------:R-:W-:Y:S01]  /*6050*/  @!P0 SHF.L.U32 R4, R13, 0x10, RZ ;  /* 0x000000100d048819 */ /* 0x000fe200000006ff */
[C---:B------:R-:W-:Y:S02]  /*6060*/  @!P0 FMUL.FTZ R22, R2.reuse, R8 ;  /* 0x0000000802168220 */ /* 0x040fe40000410000 */
[-C--:B------:R-:W-:Y:S02]  /*6070*/  @!P0 FMUL.FTZ R2, R2, R7.reuse ;  /* 0x0000000702028220 */ /* 0x080fe40000410000 */
[----:B------:R-:W-:Y:S01]  /*6080*/  @!P0 FFMA.FTZ R37, R17, R7, -R22 ;  /* 0x0000000711258223 */ /* 0x000fe20000010816 */
[----:B------:R-:W-:Y:S01]  /*6090*/  @!P0 LOP3.LUT R7, R40, 0xffff0000, RZ, 0xc0, !PT ;  /* 0xffff000028078812 */ /* 0x000fe200078ec0ff */
[----:B------:R-:W-:Y:S02]  /*60a0*/  @!P0 FFMA.FTZ R2, R8, R17, R2 ;  /* 0x0000001108028223 */ /* 0x000fe40000010002 */
[C---:B------:R-:W-:Y:S02]  /*60b0*/  @!P0 FMUL.FTZ R17, R3.reuse, R18 ;  /* 0x0000001203118220 */ /* 0x040fe40000410000 */
[-C--:B------:R-:W-:Y:S02]  /*60c0*/  @!P0 FMUL.FTZ R3, R3, R5.reuse ;  /* 0x0000000503038220 */ /* 0x080fe40000410000 */
[----:B------:R-:W-:Y:S02]  /*60d0*/  @!P0 IMAD.U32 R8, R19, 0x10000, RZ ;  /* 0x0001000013088824 */ /* 0x000fe400078e00ff */
        /* <DEDUP_REMOVED lines=12> */
[----:B------:R-:W-:Y:S01]  /*61a0*/  @!P0 F2FP.BF16.PACK_AB R19, R23, R37 ;  /* 0x000000251713823e */ /* 0x000fe200000010ff */
[C---:B------:R-:W-:Y:S02]  /*61b0*/  @!P0 FMUL.FTZ R8, R5.reuse, R17 ;  /* 0x0000001105088220 */ /* 0x040fe40000410000 */
[-C--:B------:R-:W-:Y:S02]  /*61c0*/  @!P0 FMUL.FTZ R5, R5, R6.reuse ;  /* 0x0000000605058220 */ /* 0x080fe40000410000 */
[----:B------:R-:W-:Y:S02]  /*61d0*/  @!P0 FFMA.FTZ R8, R7, R6, -R8 ;  /* 0x0000000607088223 */ /* 0x000fe40000010808 */
[----:B------:R-:W-:Y:S02]  /*61e0*/  @!P0 IMAD.U32 R6, R14, 0x10000, RZ ;  /* 0x000100000e068824 */ /* 0x000fe400078e00ff */
[----:B------:R-:W-:Y:S01]  /*61f0*/  @!P0 FFMA.FTZ R5, R17, R7, R5 ;  /* 0x0000000711058223 */ /* 0x000fe20000010005 */
[----:B------:R-:W-:Y:S01]  /*6200*/  @!P0 F2FP.BF16.PACK_AB R22, R8, R18 ;  /* 0x000000120816823e */ /* 0x000fe200000010ff */
[----:B------:R-:W-:Y:S01]  /*6210*/  @!P0 IMAD.U32 R18, R21, 0x10000, RZ ;  /* 0x0001000015128824 */ /* 0x000fe200078e00ff */
[----:B------:R-:W-:Y:S01]  /*6220*/  @!P0 SHF.L.U32 R8, R16, 0x10, RZ ;  /* 0x0000001010088819 */ /* 0x000fe200000006ff */
[----:B------:R-:W-:Y:S01]  /*6230*/  @!P0 IMAD.MOV.U32 R40, RZ, RZ, R19 ;  /* 0x000000ffff288224 */ /* 0x000fe200078e0013 */
[----:B------:R-:W-:Y:S01]  /*6240*/  @!P0 SHF.L.U32 R7, R15, 0x10, RZ ;  /* 0x000000100f078819 */ /* 0x000fe200000006ff */
[----:B------:R-:W-:Y:S02]  /*6250*/  @!P0 IMAD.MOV.U32 R41, RZ, RZ, R22 ;  /* 0x000000ffff298224 */ /* 0x000fe400078e0016 */
[----:B------:R-:W-:Y:S02]  /*6260*/  @!P0 IMAD.U32 R17, R42, 0x10000, RZ ;  /* 0x000100002a118824 */ /* 0x000fe400078e00ff */
[C---:B------:R-:W-:Y:S02]  /*6270*/  @!P0 FMUL.FTZ R22, R6.reuse, R18 ;  /* 0x0000001206168220 */ /* 0x040fe40000410000 */
[-C--:B------:R-:W-:Y:S02]  /*6280*/  @!P0 FMUL.FTZ R6, R6, R8.reuse ;  /* 0x0000000806068220 */ /* 0x080fe40000410000 */
[----:B------:R-:W-:Y:S02]  /*6290*/  @!P0 IMAD.U32 R19, R20, 0x10000, RZ ;  /* 0x0001000014138824 */ /* 0x000fe400078e00ff */
[----:B------:R-:W-:Y:S02]  /*62a0*/  @!P0 FFMA.FTZ R22, R17, R8, -R22 ;  /* 0x0000000811168223 */ /* 0x000fe40000010816 */
[----:B------:R-:W-:Y:S02]  /*62b0*/  @!P0 FFMA.FTZ R6, R18, R17, R6 ;  /* 0x0000001112068223 */ /* 0x000fe40000010006 */
[----:B------:R-:W-:Y:S02]  /*62c0*/  @!P0 IMAD.U32 R8, R9, 0x10000, RZ ;  /* 0x0001000009088824 */ /* 0x000fe400078e00ff */
[----:B------:R-:W-:Y:S02]  /*62d0*/  @!P0 IMAD.U32 R17, R43, 0x10000, RZ ;  /* 0x000100002b118824 */ /* 0x000fe400078e00ff */
[C---:B------:R-:W-:Y:S02]  /*62e0*/  @!P0 FMUL.FTZ R18, R7.reuse, R19 ;  /* 0x0000001307128220 */ /* 0x040fe40000410000 */
[-C--:B------:R-:W-:Y:S02]  /*62f0*/  @!P0 FMUL.FTZ R7, R7, R8.reuse ;  /* 0x0000000807078220 */ /* 0x080fe40000410000 */
[----:B------:R-:W-:Y:S01]  /*6300*/  @!P0 FFMA.FTZ R37, R17, R8, -R18 ;  /* 0x0000000811258223 */ /* 0x000fe20000010812 */
[----:B------:R-:W-:Y:S02]  /*6310*/  @!P0 LOP3.LUT R18, R20, 0xffff0000, RZ, 0xc0, !PT ;  /* 0xffff000014128812 */ /* 0x000fe400078ec0ff */
[----:B------:R-:W-:Y:S02]  /*6320*/  @!P0 LOP3.LUT R8, R15, 0xffff0000, RZ, 0xc0, !PT ;  /* 0xffff00000f088812 */ /* 0x000fe400078ec0ff */
[----:B------:R-:W-:Y:S02]  /*6330*/  @!P0 F2FP.BF16.PACK_AB R20, R3, R2 ;  /* 0x000000020314823e */ /* 0x000fe400000010ff */
[----:B------:R-:W-:Y:S01]  /*6340*/  @!P0 LOP3.LUT R3, R9, 0xffff0000, RZ, 0xc0, !PT ;  /* 0xffff000009038812 */ /* 0x000fe200078ec0ff */
[----:B------:R-:W-:Y:S01]  /*6350*/  @!P0 FMUL.FTZ R2, R8, R18 ;  /* 0x0000001208028220 */ /* 0x000fe20000410000 */
[----:B------:R-:W-:Y:S01]  /*6360*/  @!P0 LOP3.LUT R9, R43, 0xffff0000, RZ, 0xc0, !PT ;  /* 0xffff00002b098812 */ /* 0x000fe200078ec0ff */
[----:B------:R-:W-:Y:S04]  /*6370*/  @!P0 IMAD.MOV.U32 R12, RZ, RZ, R20 ;  /* 0x000000ffff0c8224 */ /* 0x000fe800078e0014 */
[-C--:B------:R-:W-:Y:S01]  /*6380*/  @!P0 FFMA.FTZ R23, R9, R3.reuse, -R2 ;  /* 0x0000000309178223 */ /* 0x080fe20000010802 */
[----:B------:R-:W-:Y:S01]  /*6390*/  @!P0 LOP3.LUT R2, R14, 0xffff0000, RZ, 0xc0, !PT ;  /* 0xffff00000e028812 */ /* 0x000fe200078ec0ff */
[----:B------:R-:W-:Y:S01]  /*63a0*/  @!P0 FMUL.FTZ R3, R8, R3 ;  /* 0x0000000308038220 */ /* 0x000fe20000410000 */
[----:B------:R-:W-:Y:S02]  /*63b0*/  @!P0 F2FP.BF16.PACK_AB R8, R5, R4 ;  /* 0x000000040508823e */ /* 0x000fe400000010ff */
[----:B------:R-:W-:Y:S02]  /*63c0*/  @!P0 LOP3.LUT R5, R21, 0xffff0000, RZ, 0xc0, !PT ;  /* 0xffff000015058812 */ /* 0x000fe400078ec0ff */
[----:B------:R-:W-:Y:S01]  /*63d0*/  @!P0 LOP3.LUT R4, R16, 0xffff0000, RZ, 0xc0, !PT ;  /* 0xffff000010048812 */ /* 0x000fe200078ec0ff */
[----:B------:R-:W-:Y:S01]  /*63e0*/  @!P0 IMAD.MOV.U32 R13, RZ, RZ, R8 ;  /* 0x000000ffff0d8224 */ /* 0x000fe200078e0008 */
[----:B------:R-:W-:Y:S01]  /*63f0*/  @!P0 LOP3.LUT R8, R42, 0xffff0000, RZ, 0xc0, !PT ;  /* 0xffff00002a088812 */ /* 0x000fe200078ec0ff */
[C---:B------:R-:W-:Y:S02]  /*6400*/  @!P0 FMUL.FTZ R16, R2.reuse, R5 ;  /* 0x0000000502108220 */ /* 0x040fe40000410000 */
[-C--:B------:R-:W-:Y:S02]  /*6410*/  @!P0 FMUL.FTZ R2, R2, R4.reuse ;  /* 0x0000000402028220 */ /* 0x080fe40000410000 */
[----:B------:R-:W-:Y:S02]  /*6420*/  @!P0 FFMA.FTZ R16, R8, R4, -R16 ;  /* 0x0000000408108223 */ /* 0x000fe40000010810 */
[----:B------:R-:W-:Y:S01]  /*6430*/  @!P0 FFMA.FTZ R2, R5, R8, R2 ;  /* 0x0000000805028223 */ /* 0x000fe20000010002 */
[----:B------:R-:W-:Y:S01]  /*6440*/  @!P0 F2FP.BF16.PACK_AB R5, R23, R37 ;  /* 0x000000251705823e */ /* 0x000fe200000010ff */
[----:B------:R-:W-:Y:S01]  /*6450*/  @!P0 FFMA.FTZ R7, R19, R17, R7 ;  /* 0x0000001113078223 */ /* 0x000fe20000010007 */
[----:B------:R-:W-:Y:S01]  /*6460*/  @!P0 F2FP.BF16.PACK_AB R4, R16, R22 ;  /* 0x000000161004823e */ /* 0x000fe200000010ff */
[----:B------:R-:W-:Y:S01]  /*6470*/  @!P0 FFMA.FTZ R3, R18, R9, R3 ;  /* 0x0000000912038223 */ /* 0x000fe20000010003 */
[----:B------:R-:W-:Y:S01]  /*6480*/  @!P0 F2FP.BF16.PACK_AB R2, R2, R6 ;  /* 0x000000060202823e */ /* 0x000fe200000010ff */
[----:B------:R-:W-:Y:S01]  /*6490*/  @!P0 IMAD.MOV.U32 R43, RZ, RZ, R5 ;  /* 0x000000ffff2b8224 */ /* 0x000fe200078e0005 */
[----:B------:R-:W-:Y:S02]  /*64a0*/  @!P0 MOV R42, R4 ;  /* 0x00000004002a8202 */ /* 0x000fe40000000f00 */
[----:B------:R-:W-:Y:S01]  /*64b0*/  @!P0 F2FP.BF16.PACK_AB R3, R3, R7 ;  /* 0x000000070303823e */ /* 0x000fe200000010ff */
[----:B------:R-:W-:Y:S04]  /*64c0*/  @!P0 IMAD.MOV.U32 R14, RZ, RZ, R2 ;  /* 0x000000ffff0e8224 */ /* 0x000fe800078e0002 */
[----:B------:R-:W-:Y:S01]  /*64d0*/  @!P0 IMAD.MOV.U32 R15, RZ, RZ, R3 ;  /* 0x000000ffff0f8224 */ /* 0x000fe200078e0003 */
[C---:B------:R-:W-:Y:S04]  /*64e0*/  LEA R2, P0, R74.reuse, R60, 0x1 ;  /* 0x0000003c4a027211 */ /* 0x040fe800078008ff */
[----:B---3--:R-:W-:Y:S02]  /*64f0*/  LEA.HI.X R3, R74, R61, R97, 0x1, P0 ;  /* 0x0000003d4a037211 */ /* 0x008fe400000f0c61 */
[C---:B------:R-:W-:Y:S03]  /*6500*/  ISETP.GE.AND P0, PT, R35.reuse, c[0x0][0x1d4], PT ;  /* 0x0000750023007a0c */ /* 0x040fe60003f06270 */
[----:B------:R1:W-:Y:S10]  /*6510*/  ST.E.128 [R2.64], R40 ;  /* 0x0000002802007985 */ /* 0x0003f4000c101d08 */
[----:B------:R-:W-:Y:S05]  /*6520*/  @!P0 IMAD.WIDE R4, R35, 0x2, R60 ;  /* 0x0000000223048825 */ /* 0x000fea00078e023c */
[----:B------:R1:W-:Y:S02]  /*6530*/  @!P0 ST.E.128 [R4.64], R12 ;  /* 0x0000000c04008985 */ /* 0x0003e4000c101d08 */
.L_x_1746:
[----:B------:R-:W-:Y:S05]  /*6540*/  BSYNC B0 ;  /* 0x0000000000007941 */ /* 0x000fea0003800000 */
.L_x_1745:
[----:B------:R-:W-:Y:S11]  /*6550*/  ISETP.GE.AND P0, PT, R29, c[0x0][0x1d4], PT ;  /* 0x000075001d007a0c */ /* 0x000ff60003f06270 */
[----:B------:R-:W-:Y:S02]  /*6560*/  @!UPT UIADD3 URZ, URZ, URZ, URZ ;  /* 0x0000003f3f3ff290 */ /* 0x000fe4000fffe03f */
[----:B------:R-:W-:-:S05]  /*6570*/  @P0 BRA `(.L_x_1730) ;  /* 0x00000b2000000947 */ /* 0x000fca0003800000 */
[----:B------:R-:W-:Y:S02]  /*6580*/  LOP3.LUT P1, RZ, R196, 0x4, RZ, 0xc0, !PT ;  /* 0x00000004c4ff7812 */ /* 0x000fe4000782c0ff */
[C---:B----4-:R-:W-:Y:S02]  /*6590*/  LEA R52, P0, R71.reuse, R60, 0x1 ;  /* 0x0000003c47347211 */ /* 0x050fe400078008ff */
[----:B-1----:R-:W-:Y:S02]  /*65a0*/  SEL R2, R122, R119, !P1 ;  /* 0x000000777a027207 */ /* 0x002fe40004800000 */
[----:B---3--:R-:W-:Y:S02]  /*65b0*/  LEA.HI.X R53, R71, R61, R96, 0x1, P0 ;  /* 0x0000003d47357211 */ /* 0x008fe400000f0c60 */
[----:B------:R-:W-:Y:S02]  /*65c0*/  SHF.R.S32.HI R3, RZ, 0x1f, R2 ;  /* 0x0000001fff037819 */ /* 0x000fe40000011402 */
[----:B------:R-:W-:Y:S02]  /*65d0*/  ISETP.GE.AND P0, PT, R29, c[0x0][0x27c], PT ;  /* 0x00009f001d007a0c */ /* 0x000fe40003f06270 */
[----:B------:R-:W-:Y:S04]  /*65e0*/  LEA.HI R2, R3, R2, RZ, 0x4 ;  /* 0x0000000203027211 */ /* 0x000fe800078f20ff */
[----:B------:R-:W-:Y:S04]  /*65f0*/  LEA.HI.SX32 R2, R2, R99, 0x1c ;  /* 0x0000006302027211 */ /* 0x000fe800078fe2ff */
[----:B------:R-:W-:Y:S01]  /*6600*/  SHF.R.S32.HI R3, RZ, 0x1f, R2 ;  /* 0x0000001fff037819 */ /* 0x000fe20000011402 */
[----:B------:R-:W-:Y:S02]  /*6610*/  IMAD.SHL.U32 R38, R2, 0x8, RZ ;  /* 0x0000000802267824 */ /* 0x000fe400078e00ff */
[----:B------:R-:W-:Y:S02]  /*6620*/  @!P0 SHF.R.U32.HI R8, RZ, 0x10, R51 ;  /* 0x00000010ff088819 */ /* 0x000fe40000011633 */
        /* <DEDUP_REMOVED lines=8> */
[----:B------:R-:W-:Y:S01]  /*66b0*/  IADD3 R2, R3, R2, R148 ;  /* 0x0000000203027210 */ /* 0x000fe20007ffe094 */
[----:B------:R-:W-:Y:S01]  /*66c0*/  IMAD.IADD R3, R115, 0x1, R59 ;  /* 0x0000000173037824 */ /* 0x000fe200078e023b */
[----:B------:R-:W-:Y:S02]  /*66d0*/  @!P0 SHF.R.U64 R17, R50, 0x10, R51 ;  /* 0x0000001032118819 */ /* 0x000fe40000001233 */
[----:B------:R-:W-:Y:S01]  /*66e0*/  @!P0 SHF.R.U64 R5, R26, 0x10, R27 ;  /* 0x000000101a058819 */ /* 0x000fe2000000121b */
[----:B------:R-:W-:Y:S01]  /*66f0*/  IMAD.IADD R2, R59, 0x1, R2 ;  /* 0x000000013b027824 */ /* 0x000fe200078e0202 */
[----:B------:R-:W-:Y:S01]  /*6700*/  @!P0 PRMT R26, R58, 0x5432, R17 ;  /* 0x000054323a1a8816 */ /* 0x000fe20000000011 */
[----:B------:R-:W-:Y:S01]  /*6710*/  IMAD.SHL.U32 R3, R3, 0x2, RZ ;  /* 0x0000000203037824 */ /* 0x000fe200078e00ff */
[----:B------:R-:W-:Y:S01]  /*6720*/  @!P0 PRMT R17, R32, 0x5432, R5 ;  /* 0x0000543220118816 */ /* 0x000fe20000000005 */
[----:B------:R-:W-:Y:S01]  /*6730*/  IMAD.SHL.U32 R2, R2, 0x2, RZ ;  /* 0x0000000202027824 */ /* 0x000fe200078e00ff */
[----:B------:R-:W-:Y:S02]  /*6740*/  @!P0 SHF.R.U32.HI R4, RZ, 0x10, R27 ;  /* 0x00000010ff048819 */ /* 0x000fe4000001161b */
[----:B------:R1:W3:Y:S01]  /*6750*/  LDS.128 R40, [R3+0xc100] ;  /* 0x00c1000003287984 */ /* 0x0002e20000000c00 */
[----:B------:R-:W-:Y:S02]  /*6760*/  @!P0 PRMT R16, R57, 0x5432, R7 ;  /* 0x0000543239108816 */ /* 0x000fe40000000007 */
[C---:B------:R-:W-:Y:S02]  /*6770*/  @!P0 SHF.L.U32 R7, R18.reuse, 0x10, RZ ;  /* 0x0000001012078819 */ /* 0x040fe400000006ff */
[----:B------:R-:W-:Y:S01]  /*6780*/  @!P0 LOP3.LUT R18, R18, 0xffff0000, RZ, 0xc0, !PT ;  /* 0xffff000012128812 */ /* 0x000fe200078ec0ff */
[----:B------:R-:W-:Y:S01]  /*6790*/  @!P0 IMAD.U32 R20, R16, 0x10000, RZ ;  /* 0x0001000010148824 */ /* 0x000fe200078e00ff */
[----:B------:R-:W-:Y:S01]  /*67a0*/  @!P0 PRMT R9, R32, 0x5410, R4 ;  /* 0x0000541020098816 */ /* 0x000fe20000000004 */
[----:B------:R4:W5:Y:S01]  /*67b0*/  LDS.128 R12, [R2+0xc100] ;  /* 0x00c10000020c7984 */ /* 0x0009620000000c00 */
[----:B------:R-:W-:Y:S02]  /*67c0*/  @!P0 LOP3.LUT R22, R16, 0xffff0000, RZ, 0xc0, !PT ;  /* 0xffff000010168812 */ /* 0x000fe400078ec0ff */
[----:B------:R-:W-:Y:S02]  /*67d0*/  @!P0 SHF.L.U32 R16, R9, 0x10, RZ ;  /* 0x0000001009108819 */ /* 0x000fe400000006ff */
[----:B-1----:R-:W-:Y:S02]  /*67e0*/  @!P0 SHF.R.U64 R3, R24, 0x10, R25 ;  /* 0x0000001018038819 */ /* 0x002fe40000001219 */
[----:B------:R-:W-:Y:S02]  /*67f0*/  @!P0 PRMT R24, R58, 0x5410, R8 ;  /* 0x000054103a188816 */ /* 0x000fe40000000008 */
[----:B------:R-:W-:Y:S02]  /*6800*/  @!P0 PRMT R3, R31, 0x5432, R3 ;  /* 0x000054321f038816 */ /* 0x000fe40000000003 */
[C---:B------:R-:W-:Y:S01]  /*6810*/  @!P0 LOP3.LUT R32, R24.reuse, 0xffff0000, RZ, 0xc0, !PT ;  /* 0xffff000018208812 */ /* 0x040fe200078ec0ff */
[----:B------:R-:W-:Y:S01]  /*6820*/  @!P0 IMAD.U32 R27, R24, 0x10000, RZ ;  /* 0x00010000181b8824 */ /* 0x000fe200078e00ff */
[----:B----4-:R-:W-:Y:S01]  /*6830*/  @!P0 SHF.R.U32.HI R2, RZ, 0x10, R25 ;  /* 0x00000010ff028819 */ /* 0x010fe20000011619 */
[----:B------:R-:W-:Y:S02]  /*6840*/  @!P0 IMAD.U32 R4, R3, 0x10000, RZ ;  /* 0x0001000003048824 */ /* 0x000fe400078e00ff */
[C---:B------:R-:W-:Y:S01]  /*6850*/  @!P0 IMAD.U32 R24, R26.reuse, 0x10000, RZ ;  /* 0x000100001a188824 */ /* 0x040fe200078e00ff */
[----:B------:R-:W-:Y:S02]  /*6860*/  @!P0 PRMT R6, R31, 0x5410, R2 ;  /* 0x000054101f068816 */ /* 0x000fe40000000002 */
[----:B------:R-:W-:Y:S01]  /*6870*/  @!P0 LOP3.LUT R26, R26, 0xffff0000, RZ, 0xc0, !PT ;  /* 0xffff00001a1a8812 */ /* 0x000fe200078ec0ff */
[----:B---3--:R-:W-:Y:S01]  /*6880*/  @!P0 IMAD.U32 R8, R40, 0x10000, RZ ;  /* 0x0001000028088824 */ /* 0x008fe200078e00ff */
[C---:B------:R-:W-:Y:S01]  /*6890*/  @!P0 LOP3.LUT R23, R41.reuse, 0xffff0000, RZ, 0xc0, !PT ;  /* 0xffff000029178812 */ /* 0x040fe200078ec0ff */
[----:B------:R-:W-:Y:S01]  /*68a0*/  @!P0 IMAD.U32 R21, R41, 0x10000, RZ ;  /* 0x0001000029158824 */ /* 0x000fe200078e00ff */
[C---:B--2---:R-:W-:Y:S01]  /*68b0*/  @!P0 LOP3.LUT R35, R43.reuse, 0xffff0000, RZ, 0xc0, !PT ;  /* 0xffff00002b238812 */ /* 0x044fe200078ec0ff */
[----:B------:R-:W-:Y:S02]  /*68c0*/  @!P0 IMAD.U32 R31, R43, 0x10000, RZ ;  /* 0x000100002b1f8824 */ /* 0x000fe400078e00ff */
[C---:B-----5:R-:W-:Y:S01]  /*68d0*/  @!P0 IMAD.U32 R2, R12.reuse, 0x10000, RZ ;  /* 0x000100000c028824 */ /* 0x060fe200078e00ff */
[----:B------:R-:W-:Y:S03]  /*68e0*/  @!P0 LOP3.LUT R5, R12, 0xffff0000, RZ, 0xc0, !PT ;  /* 0xffff00000c058812 */ /* 0x000fe600078ec0ff */
[C---:B------:R-:W-:Y:S02]  /*68f0*/  @!P0 FMUL.FTZ R19, R2.reuse, R7 ;  /* 0x0000000702138220 */ /* 0x040fe40000410000 */
[-C--:B------:R-:W-:Y:S02]  /*6900*/  @!P0 FMUL.FTZ R2, R2, R4.reuse ;  /* 0x0000000402028220 */ /* 0x080fe40000410000 */
[----:B------:R-:W-:Y:S01]  /*6910*/  @!P0 FFMA.FTZ R49, R8, R4, -R19 ;  /* 0x0000000408318223 */ /* 0x000fe20000010813 */
[----:B------:R-:W-:Y:S01]  /*6920*/  @!P0 LOP3.LUT R19, R40, 0xffff0000, RZ, 0xc0, !PT ;  /* 0xffff000028138812 */ /* 0x000fe200078ec0ff */
[----:B------:R-:W-:Y:S01]  /*6930*/  @!P0 FFMA.FTZ R2, R7, R8, R2 ;  /* 0x0000000807028223 */ /* 0x000fe20000010002 */
[----:B------:R-:W-:Y:S01]  /*6940*/  @!P0 LOP3.LUT R7, R3, 0xffff0000, RZ, 0xc0, !PT ;  /* 0xffff000003078812 */ /* 0x000fe200078ec0ff */
[----:B------:R-:W-:Y:S01]  /*6950*/  @!P0 FMUL.FTZ R8, R5, R18 ;  /* 0x0000001205088220 */ /* 0x000fe20000410000 */
[----:B------:R-:W-:Y:S03]  /*6960*/  @!P0 SHF.L.U32 R4, R13, 0x10, RZ ;  /* 0x000000100d048819 */ /* 0x000fe600000006ff */
[-C--:B------:R-:W-:Y:S01]  /*6970*/  @!P0 FMUL.FTZ R3, R5, R7.reuse ;  /* 0x0000000705038220 */ /* 0x080fe20000410000 */
[----:B------:R-:W-:Y:S01]  /*6980*/  @!P0 LOP3.LUT R5, R13, 0xffff0000, RZ, 0xc0, !PT ;  /* 0xffff00000d058812 */ /* 0x000fe200078ec0ff */
[----:B------:R-:W-:Y:S02]  /*6990*/  @!P0 FFMA.FTZ R48, R19, R7, -R8 ;  /* 0x0000000713308223 */ /* 0x000fe40000010808 */
[C---:B------:R-:W-:Y:S01]  /*69a0*/  @!P0 IMAD.U32 R7, R6.reuse, 0x10000, RZ ;  /* 0x0001000006078824 */ /* 0x040fe200078e00ff */
[----:B------:R-:W-:Y:S01]  /*69b0*/  @!P0 LOP3.LUT R6, R6, 0xffff0000, RZ, 0xc0, !PT ;  /* 0xffff000006068812 */ /* 0x000fe200078ec0ff */
[C---:B------:R-:W-:Y:S02]  /*69c0*/  @!P0 FMUL.FTZ R8, R4.reuse, R20 ;  /* 0x0000001404088220 */ /* 0x040fe40000410000 */
[-C--:B------:R-:W-:Y:S02]  /*69d0*/  @!P0 FMUL.FTZ R4, R4, R7.reuse ;  /* 0x0000000704048220 */ /* 0x080fe40000410000 */
[----:B------:R-:W-:Y:S02]  /*69e0*/  @!P0 FFMA.FTZ R47, R21, R7, -R8 ;  /* 0x00000007152f8223 */ /* 0x000fe40000010808 */
[----:B------:R-:W-:Y:S02]  /*69f0*/  @!P0 FMUL.FTZ R8, R5, R22 ;  /* 0x0000001605088220 */ /* 0x000fe40000410000 */
[----:B------:R-:W-:Y:S02]  /*6a00*/  @!P0 IMAD.U32 R7, R15, 0x10000, RZ ;  /* 0x000100000f078824 */ /* 0x000fe400078e00ff */
[-C--:B------:R-:W-:Y:S02]  /*6a10*/  @!P0 FMUL.FTZ R5, R5, R6.reuse ;  /* 0x0000000605058220 */ /* 0x080fe40000410000 */
[----:B------:R-:W-:Y:S01]  /*6a20*/  @!P0 FFMA.FTZ R46, R23, R6, -R8 ;  /* 0x00000006172e8223 */ /* 0x000fe20000010808 */
[----:B------:R-:W-:Y:S01]  /*6a30*/  @!P0 LOP3.LUT R6, R15, 0xffff0000, RZ, 0xc0, !PT ;  /* 0xffff00000f068812 */ /* 0x000fe200078ec0ff */
[C---:B------:R-:W-:Y:S02]  /*6a40*/  @!P0 FMUL.FTZ R25, R7.reuse, R27 ;  /* 0x0000001b07198220 */ /* 0x040fe40000410000 */
[-C--:B------:R-:W-:Y:S02]  /*6a50*/  @!P0 FMUL.FTZ R8, R7, R16.reuse ;  /* 0x0000001007088220 */ /* 0x080fe40000410000 */
[----:B------:R-:W-:Y:S01]  /*6a60*/  @!P0 FFMA.FTZ R44, R31, R16, -R25 ;  /* 0x000000101f2c8223 */ /* 0x000fe20000010819 */
[----:B------:R-:W-:Y:S01]  /*6a70*/  @!P0 LOP3.LUT R16, R9, 0xffff0000, RZ, 0xc0, !PT ;  /* 0xffff000009108812 */ /* 0x000fe200078ec0ff */
[----:B------:R-:W-:Y:S02]  /*6a80*/  @!P0 FMUL.FTZ R25, R6, R32 ;  /* 0x0000002006198220 */ /* 0x000fe40000410000 */
[----:B------:R-:W-:Y:S02]  /*6a90*/  @!P0 IMAD.U32 R7, R14, 0x10000, RZ ;  /* 0x000100000e078824 */ /* 0x000fe400078e00ff */
[-C--:B------:R-:W-:Y:S02]  /*6aa0*/  @!P0 FMUL.FTZ R9, R6, R16.reuse ;  /* 0x0000001006098220 */ /* 0x080fe40000410000 */
[----:B------:R-:W-:Y:S01]  /*6ab0*/  @!P0 FFMA.FTZ R39, R35, R16, -R25 ;  /* 0x0000001023278223 */ /* 0x000fe20000010819 */
[----:B------:R-:W-:Y:S01]  /*6ac0*/  @!P0 SHF.L.U32 R25, R42, 0x10, RZ ;  /* 0x000000102a198819 */ /* 0x000fe200000006ff */
[----:B------:R-:W-:Y:S02]  /*6ad0*/  @!P0 IMAD.U32 R16, R17, 0x10000, RZ ;  /* 0x0001000011108824 */ /* 0x000fe400078e00ff */
[C---:B------:R-:W-:Y:S02]  /*6ae0*/  @!P0 FMUL.FTZ R37, R7.reuse, R24 ;  /* 0x0000001807258220 */ /* 0x040fe40000410000 */
[-C--:B------:R-:W-:Y:S01]  /*6af0*/  @!P0 FMUL.FTZ R6, R7, R16.reuse ;  /* 0x0000001007068220 */ /* 0x080fe20000410000 */
[----:B------:R-:W-:Y:S01]  /*6b00*/  @!P0 LOP3.LUT R7, R14, 0xffff0000, RZ, 0xc0, !PT ;  /* 0xffff00000e078812 */ /* 0x000fe200078ec0ff */
[----:B------:R-:W-:Y:S01]  /*6b10*/  @!P0 FFMA.FTZ R45, R25, R16, -R37 ;  /* 0x00000010192d8223 */ /* 0x000fe20000010825 */
[----:B------:R-:W-:Y:S01]  /*6b20*/  @!P0 LOP3.LUT R16, R17, 0xffff0000, RZ, 0xc0, !PT ;  /* 0xffff000011108812 */ /* 0x000fe200078ec0ff */
[----:B------:R-:W-:Y:S01]  /*6b30*/  @!P0 FFMA.FTZ R3, R18, R19, R3 ;  /* 0x0000001312038223 */ /* 0x000fe20000010003 */
[----:B------:R-:W-:Y:S01]  /*6b40*/  @!P0 LOP3.LUT R17, R42, 0xffff0000, RZ, 0xc0, !PT ;  /* 0xffff00002a118812 */ /* 0x000fe200078ec0ff */
[C---:B------:R-:W-:Y:S01]  /*6b50*/  @!P0 FMUL.FTZ R18, R7.reuse, R26 ;  /* 0x0000001a07128220 */ /* 0x040fe20000410000 */
[----:B------:R-:W-:Y:S01]  /*6b60*/  @!P0 F2FP.BF16.PACK_AB R19, R48, R49 ;  /* 0x000000313013823e */ /* 0x000fe200000010ff */
[----:B------:R-:W-:Y:S01]  /*6b70*/  @!P0 FFMA.FTZ R4, R20, R21, R4 ;  /* 0x0000001514048223 */ /* 0x000fe20000010004 */
[----:B------:R-:W-:Y:S01]  /*6b80*/  @!P0 F2FP.BF16.PACK_AB R37, R46, R47 ;  /* 0x0000002f2e25823e */ /* 0x000fe200000010ff */
[-C--:B------:R-:W-:Y:S02]  /*6b90*/  @!P0 FMUL.FTZ R7, R7, R16.reuse ;  /* 0x0000001007078220 */ /* 0x080fe40000410000 */
[----:B------:R-:W-:Y:S01]  /*6ba0*/  @!P0 FFMA.FTZ R16, R17, R16, -R18 ;  /* 0x0000001011108223 */ /* 0x000fe20000010812 */
[----:B------:R-:W-:Y:S01]  /*6bb0*/  @!P0 F2FP.BF16.PACK_AB R18, R39, R44 ;  /* 0x0000002c2712823e */ /* 0x000fe200000010ff */
[----:B------:R-:W-:Y:S02]  /*6bc0*/  @!P0 FFMA.FTZ R5, R22, R23, R5 ;  /* 0x0000001716058223 */ /* 0x000fe40000010005 */
[----:B------:R-:W-:Y:S02]  /*6bd0*/  @!P0 FFMA.FTZ R6, R24, R25, R6 ;  /* 0x0000001918068223 */ /* 0x000fe40000010006 */
[----:B------:R-:W-:Y:S01]  /*6be0*/  @!P0 FFMA.FTZ R7, R26, R17, R7 ;  /* 0x000000111a078223 */ /* 0x000fe20000010007 */
[----:B------:R-:W-:Y:S01]  /*6bf0*/  @!P0 F2FP.BF16.PACK_AB R17, R16, R45 ;  /* 0x0000002d1011823e */ /* 0x000fe200000010ff */
[----:B------:R-:W-:Y:S01]  /*6c00*/  @!P0 FFMA.FTZ R8, R27, R31, R8 ;  /* 0x0000001f1b088223 */ /* 0x000fe20000010008 */
[----:B------:R-:W-:Y:S01]  /*6c10*/  @!P0 F2FP.BF16.PACK_AB R16, R3, R2 ;  /* 0x000000020310823e */ /* 0x000fe200000010ff */
[----:B------:R-:W-:Y:S01]  /*6c20*/  @!P0 FFMA.FTZ R9, R32, R35, R9 ;  /* 0x0000002320098223 */ /* 0x000fe20000010009 */
[----:B------:R-:W-:Y:S01]  /*6c30*/  @!P0 F2FP.BF16.PACK_AB R4, R5, R4 ;  /* 0x000000040504823e */ /* 0x000fe200000010ff */
[----:B------:R-:W-:Y:S01]  /*6c40*/  @!P0 IMAD.MOV.U32 R40, RZ, RZ, R19 ;  /* 0x000000ffff288224 */ /* 0x000fe200078e0013 */
[----:B------:R-:W-:Y:S01]  /*6c50*/  @!P0 F2FP.BF16.PACK_AB R3, R7, R6 ;  /* 0x000000060703823e */ /* 0x000fe200000010ff */
[----:B------:R-:W-:Y:S01]  /*6c60*/  @!P0 IMAD.MOV.U32 R41, RZ, RZ, R37 ;  /* 0x000000ffff298224 */ /* 0x000fe200078e0025 */
[----:B------:R-:W-:Y:S01]  /*6c70*/  @!P0 F2FP.BF16.PACK_AB R2, R9, R8 ;  /* 0x000000080902823e */ /* 0x000fe200000010ff */
[----:B------:R-:W-:Y:S01]  /*6c80*/  @!P0 IMAD.MOV.U32 R42, RZ, RZ, R17 ;  /* 0x000000ffff2a8224 */ /* 0x000fe200078e0011 */
[----:B------:R-:W-:Y:S01]  /*6c90*/  @!P0 MOV R12, R16 ;  /* 0x00000010000c8202 */ /* 0x000fe20000000f00 */
[----:B------:R-:W-:Y:S02]  /*6ca0*/  @!P0 IMAD.MOV.U32 R43, RZ, RZ, R18 ;  /* 0x000000ffff2b8224 */ /* 0x000fe400078e0012 */
[----:B------:R-:W-:Y:S02]  /*6cb0*/  @!P0 IMAD.MOV.U32 R13, RZ, RZ, R4 ;  /* 0x000000ffff0d8224 */ /* 0x000fe400078e0004 */
        /* <DEDUP_REMOVED lines=10> */
.L_x_1726:
[----:B------:R-:W-:Y:S01]  /*6d60*/  IMAD.WIDE.U32 R2, R66, c[0x0][0x1e0], RZ ;  /* 0x0000780042027a25 */ /* 0x000fe200078e00ff */
[----:B------:R-:W-:Y:S02]  /*6d70*/  SHF.R.S32.HI R68, RZ, 0x1f, R66 ;  /* 0x0000001fff447819 */ /* 0x000fe40000011442 */
[----:B-----5:R-:W-:Y:S03]  /*6d80*/  SHF.R.S32.HI R69, RZ, 0x1f, R63 ;  /* 0x0000001fff457819 */ /* 0x020fe6000001143f */
[----:B------:R-:W-:Y:S04]  /*6d90*/  IMAD R4, R68, c[0x0][0x1e0], RZ ;  /* 0x0000780044047a24 */ /* 0x000fe800078e02ff */
[----:B------:R-:W-:Y:S04]  /*6da0*/  IMAD R4, R66, c[0x0][0x1e4], R4 ;  /* 0x0000790042047a24 */ /* 0x000fe800078e0204 */
[----:B------:R-:W-:Y:S02]  /*6db0*/  IMAD.IADD R3, R3, 0x1, R4 ;  /* 0x0000000103037824 */ /* 0x000fe400078e0204 */
[----:B------:R-:W-:Y:S02]  /*6dc0*/  IMAD R4, R69, c[0x0][0x1f0], RZ ;  /* 0x00007c0045047a24 */ /* 0x000fe400078e02ff */
[C---:B------:R-:W-:Y:S04]  /*6dd0*/  IMAD.WIDE.U32 R2, R63.reuse, c[0x0][0x1f0], R2 ;  /* 0x00007c003f027a25 */ /* 0x040fe800078e0002 */
[----:B------:R-:W-:Y:S01]  /*6de0*/  IMAD R4, R63, c[0x0][0x1f4], R4 ;  /* 0x00007d003f047a24 */ /* 0x000fe200078e0204 */
[----:B------:R-:W-:Y:S04]  /*6df0*/  IADD3 R2, P0, R72, R2, RZ ;  /* 0x0000000248027210 */ /* 0x000fe80007f1e0ff */
[----:B------:R-:W-:Y:S02]  /*6e00*/  IADD3.X R4, R76, R3, R4, P0, !PT ;  /* 0x000000034c047210 */ /* 0x000fe400007fe404 */
[C---:B------:R-:W-:Y:S04]  /*6e10*/  LEA R3, P0, R2.reuse, c[0x0][0x1c8], 0x1 ;  /* 0x0000720002037a11 */ /* 0x040fe800078008ff */
[----:B------:R-:W-:Y:S02]  /*6e20*/  LEA.HI.X R4, R2, c[0x0][0x1cc], R4, 0x1, P0 ;  /* 0x0000730002047a11 */ /* 0x000fe400000f0c04 */
[----:B------:R-:W2:Y:S08]  /*6e30*/  SHFL.IDX PT, R2, R3, RZ, 0x1c1f ;  /* 0x001c1fff03027589 */ /* 0x000eb000000e0000 */
[----:B------:R3:W4:Y:S02]  /*6e40*/  SHFL.IDX PT, R3, R4, RZ, 0x1c1f ;  /* 0x001c1fff04037589 */ /* 0x00072400000e0000 */
[----:B---3--:R-:W-:Y:S05]  /*6e50*/  IMAD.IADD R4, R70, 0x1, -R8 ;  /* 0x0000000146047824 */ /* 0x008fea00078e0a08 */
[----:B------:R-:W-:Y:S04]  /*6e60*/  IMNMX R67, R4, 0x40, PT ;  /* 0x0000004004437817 */ /* 0x000fe80003800200 */
[----:B------:R-:W-:Y:S11]  /*6e70*/  ISETP.GT.AND P0, PT, R67, R206, PT ;  /* 0x000000ce4300720c */ /* 0x000ff60003f04270 */
[----:B------:R-:W-:Y:S02]  /*6e80*/  @!UPT UIADD3 URZ, URZ, URZ, URZ ;  /* 0x0000003f3f3ff290 */ /* 0x000fe4000fffe03f */
[----:B------:R-:W-:-:S05]  /*6e90*/  @!P0 BRA `(.L_x_1730) ;  /* 0x0000020000008947 */ /* 0x000fca0003800000 */
[----:B--2-4-:R-:W-:Y:S02]  /*6ea0*/  ISETP.GE.AND P1, PT, R104, c[0x0][0x1d4], PT ;  /* 0x0000750068007a0c */ /* 0x014fe40003f26270 */
[----:B------:R-:W-:Y:S02]  /*6eb0*/  ISETP.GE.AND P3, PT, R200, c[0x0][0x1d4], PT ;  /* 0x00007500c8007a0c */ /* 0x000fe40003f66270 */
[C---:B------:R-:W-:Y:S09]  /*6ec0*/  ISETP.GE.AND P2, PT, R199.reuse, c[0x0][0x1d4], PT ;  /* 0x00007500c7007a0c */ /* 0x040ff20003f46270 */
[----:B------:R-:W2:Y:S01]  /*6ed0*/  @!P1 LDS.128 R12, [R64+0xc000] ;  /* 0x00c00000400c9984 */ /* 0x000ea20000000c00 */
[CC--:B------:R-:W-:Y:S04]  /*6ee0*/  @!P1 LEA R4, P0, R104.reuse, R2.reuse, 0x1 ;  /* 0x0000000268049211 */ /* 0x0c0fe800078008ff */
[-C--:B------:R-:W-:Y:S02]  /*6ef0*/  @!P1 LEA.HI.X R5, R104, R3.reuse, R105, 0x1, P0 ;  /* 0x0000000368059211 */ /* 0x080fe400000f0c69 */
[CC--:B------:R-:W-:Y:S04]  /*6f00*/  @!P3 LEA R8, P0, R200.reuse, R2.reuse, 0x1 ;  /* 0x00000002c808b211 */ /* 0x0c0fe800078008ff */
[-C--:B------:R-:W-:Y:S02]  /*6f10*/  @!P3 LEA.HI.X R9, R200, R3.reuse, R215, 0x1, P0 ;  /* 0x00000003c809b211 */ /* 0x080fe400000f0cd7 */
[CC--:B-1----:R-:W-:Y:S04]  /*6f20*/  @!P2 LEA R6, P0, R199.reuse, R2.reuse, 0x1 ;  /* 0x00000002c706a211 */ /* 0x0c2fe800078008ff */
[-C--:B------:R-:W-:Y:S02]  /*6f30*/  @!P2 LEA.HI.X R7, R199, R3.reuse, R214, 0x1, P0 ;  /* 0x00000003c707a211 */ /* 0x080fe400000f0cd6 */
[----:B------:R-:W-:Y:S01]  /*6f40*/  ISETP.GE.AND P0, PT, R30, c[0x0][0x1d4], PT ;  /* 0x000075001e007a0c */ /* 0x000fe20003f06270 */
[----:B--2---:R1:W-:Y:S11]  /*6f50*/  @!P1 ST.E.128 [R4.64], R12 ;  /* 0x0000000c04009985 */ /* 0x0043f6000c101d08 */
[----:B------:R-:W-:Y:S01]  /*6f60*/  @!UPT UIADD3 URZ, URZ, URZ, URZ ;  /* 0x0000003f3f3ff290 */ /* 0x000fe2000fffe03f */
[----:B------:R-:W2:Y:S01]  /*6f70*/  @!P0 LDS.128 R12, [R65+0xc000] ;  /* 0x00c00000410c8984 */ /* 0x000ea20000000c00 */
[----:B-1----:R-:W-:Y:S04]  /*6f80*/  @!P0 IMAD.SHL.U32 R4, R210, 0x8, RZ ;  /* 0x00000008d2048824 */ /* 0x002fe800078e00ff */
[--C-:B------:R-:W-:Y:S05]  /*6f90*/  @!P0 IMAD.WIDE R4, R4, 0x2, R2.reuse ;  /* 0x0000000204048825 */ /* 0x100fea00078e0202 */
[----:B--2---:R1:W-:Y:S01]  /*6fa0*/  @!P0 ST.E.128 [R4.64], R12 ;  /* 0x0000000c04008985 */ /* 0x0043e2000c101d08 */
[----:B------:R-:W-:Y:S11]  /*6fb0*/  ISETP.GE.AND P0, PT, R29, c[0x0][0x1d4], PT ;  /* 0x000075001d007a0c */ /* 0x000ff60003f06270 */
[----:B------:R-:W-:Y:S02]  /*6fc0*/  @!UPT UIADD3 URZ, URZ, URZ, URZ ;  /* 0x0000003f3f3ff290 */ /* 0x000fe4000fffe03f */
[----:B------:R-:W2:Y:S01]  /*6fd0*/  @!P0 LDS.128 R16, [R64+0xe000] ;  /* 0x00e0000040108984 */ /* 0x000ea20000000c00 */
[----:B-1----:R-:W-:Y:S04]  /*6fe0*/  @!P0 IMAD.SHL.U32 R4, R209, 0x8, RZ ;  /* 0x00000008d1048824 */ /* 0x002fe800078e00ff */
[----:B------:R-:W-:Y:S05]  /*6ff0*/  @!P0 IMAD.WIDE R4, R4, 0x2, R2 ;  /* 0x0000000204048825 */ /* 0x000fea00078e0202 */
        /* <DEDUP_REMOVED lines=10> */
.L_x_1730:
[----:B--2-4-:R-:W-:Y:S05]  /*70a0*/  BSYNC B1 ;  /* 0x0000000000017941 */ /* 0x014fea0003800000 */
.L_x_1725:
[----:B------:R-:W-:Y:S01]  /*70b0*/  ISETP.GT.AND P0, PT, R28, R33, PT ;  /* 0x000000211c00720c */ /* 0x000fe20003f04270 */
[----:B-1---5:R-:W-:Y:S01]  /*70c0*/  IMAD R8, R69, c[0x0][0x218], RZ ;  /* 0x0000860045087a24 */ /* 0x022fe200078e02ff */
[C---:B------:R-:W-:Y:S01]  /*70d0*/  ISETP.GE.AND P1, PT, R36.reuse, 0x1, PT ;  /* 0x000000012400780c */ /* 0x040fe20003f26270 */
[----:B------:R-:W-:Y:S01]  /*70e0*/  BSSY B0, `(.L_x_1747) ;  /* 0x000004a000007945 */ /* 0x000fe20003800000 */
[C---:B------:R-:W-:Y:S01]  /*70f0*/  IADD3 R3, R36.reuse, 0x1, RZ ;  /* 0x0000000124037810 */ /* 0x040fe20007ffe0ff */
[----:B------:R-:W-:Y:S08]  /*7100*/  IMAD R8, R63, c[0x0][0x21c], R8 ;  /* 0x000087003f087a24 */ /* 0x000ff000078e0208 */
[----:B------:R-:W-:Y:S01]  /*7110*/  @P0 IMAD R2, R36, 0x6000, R10 ;  /* 0x0000600024020824 */ /* 0x000fe200078e020a */
[----:B------:R-:W-:Y:S01]  /*7120*/  SEL R36, R3, RZ, !P1 ;  /* 0x000000ff03247207 */ /* 0x000fe20004800000 */
[----:B------:R-:W-:Y:S01]  /*7130*/  @P0 IMAD.MOV.U32 R6, RZ, RZ, R80 ;  /* 0x000000ffff060224 */ /* 0x000fe200078e0050 */
[----:B------:R-:W-:Y:S01]  /*7140*/  @P0 IADD3 R3, R28, -0x1, RZ ;  /* 0xffffffff1c030810 */ /* 0x000fe20007ffe0ff */
[----:B------:R-:W-:Y:S03]  /*7150*/  @P0 IMAD.MOV.U32 R7, RZ, RZ, R77 ;  /* 0x000000ffff070224 */ /* 0x000fe600078e004d */
[----:B------:R-:W-:Y:S01]  /*7160*/  @P0 SHF.R.S32.HI R5, RZ, 0x1f, R3 ;  /* 0x0000001fff050819 */ /* 0x000fe20000011403 */
[----:B------:R-:W-:Y:S02]  /*7170*/  @P0 IMAD R4, R127, R3, RZ ;  /* 0x000000037f040224 */ /* 0x000fe400078e02ff */
[-C--:B------:R-:W-:Y:S04]  /*7180*/  @P0 IMAD.WIDE.U32 R6, R3, R133.reuse, R6 ;  /* 0x0000008503060225 */ /* 0x080fe800078e0006 */
[----:B------:R-:W-:Y:S01]  /*7190*/  @P0 IMAD R3, R5, R133, R4 ;  /* 0x0000008505030224 */ /* 0x000fe200078e0204 */
[C---:B------:R-:W-:Y:S03]  /*71a0*/  @P0 LEA R4, P1, R6.reuse, c[0x0][0x250], 0x1 ;  /* 0x0000940006040a11 */ /* 0x040fe600078208ff */
[----:B------:R-:W-:Y:S05]  /*71b0*/  @P0 IMAD.IADD R3, R7, 0x1, R3 ;  /* 0x0000000107030824 */ /* 0x000fea00078e0203 */
[----:B------:R-:W-:Y:S01]  /*71c0*/  @P0 LEA.HI.X R5, R6, c[0x0][0x254], R3, 0x1, P1 ;  /* 0x0000950006050a11 */ /* 0x000fe200008f0c03 */
[----:B------:R-:W-:Y:S02]  /*71d0*/  IMAD R3, R68, c[0x0][0x208], RZ ;  /* 0x0000820044037a24 */ /* 0x000fe400078e02ff */
[C---:B------:R-:W-:Y:S02]  /*71e0*/  IMAD.WIDE.U32 R6, R66.reuse, c[0x0][0x208], RZ ;  /* 0x0000820042067a25 */ /* 0x040fe400078e00ff */
[----:B------:R-:W-:Y:S01]  /*71f0*/  @!PT LDS RZ, [RZ] ;  /* 0x00000000fffff984 */ /* 0x000fe20000000800 */
[----:B------:R-:W-:Y:S01]  /*7200*/  @!PT LDS RZ, [RZ] ;  /* 0x00000000fffff984 */ /* 0x000fe20000000800 */
[----:B------:R-:W-:Y:S01]  /*7210*/  @!PT LDS RZ, [RZ] ;  /* 0x00000000fffff984 */ /* 0x000fe20000000800 */
[----:B------:R1:W-:Y:S02]  /*7220*/  @P0 LDGSTS.E.BYPASS.LTC128B.128 [R2], [R4.64], !P6 ;  /* 0x0000000004020fae */ /* 0x0003e4000f101d48 */
[----:B------:R-:W-:Y:S02]  /*7230*/  IMAD R3, R66, c[0x0][0x20c], R3 ;  /* 0x0000830042037a24 */ /* 0x000fe400078e0203 */
[----:B------:R1:W-:Y:S02]  /*7240*/  @P0 LDGSTS.E.BYPASS.LTC128B.128 [R2+0x2000], [R4.64+0x80], !P5 ;  /* 0x0200008004020fae */ /* 0x0003e4000e901d48 */
[----:B------:R-:W-:Y:S02]  /*7250*/  IMAD.IADD R7, R7, 0x1, R3 ;  /* 0x0000000107077824 */ /* 0x000fe400078e0203 */
[----:B------:R1:W-:Y:S02]  /*7260*/  @P0 LDGSTS.E.BYPASS.LTC128B.128 [R2+0x4000], [R4.64+0x100], !P4 ;  /* 0x0400010004020fae */ /* 0x0003e4000e101d48 */
[----:B------:R-:W-:Y:S05]  /*7270*/  IMAD.WIDE.U32 R6, R63, c[0x0][0x218], R6 ;  /* 0x000086003f067a25 */ /* 0x000fea00078e0006 */
[----:B------:R-:W-:Y:S04]  /*7280*/  IADD3 R3, P1, R92, R6, RZ ;  /* 0x000000065c037210 */ /* 0x000fe80007f3e0ff */
[----:B------:R-:W-:Y:S02]  /*7290*/  IADD3.X R8, R114, R7, R8, P1, !PT ;  /* 0x0000000772087210 */ /* 0x000fe40000ffe408 */
[C---:B------:R-:W-:Y:S04]  /*72a0*/  @P0 LEA R6, P1, R134.reuse, R4, 0x1 ;  /* 0x0000000486060211 */ /* 0x040fe800078208ff */
[----:B------:R-:W-:Y:S02]  /*72b0*/  @P0 LEA.HI.X R7, R134, R5, R126, 0x1, P1 ;  /* 0x0000000586070211 */ /* 0x000fe400008f0c7e */
[C---:B------:R-:W-:Y:S03]  /*72c0*/  LEA R9, P1, R3.reuse, c[0x0][0x1f8], 0x1 ;  /* 0x00007e0003097a11 */ /* 0x040fe600078208ff */
[----:B------:R2:W-:Y:S01]  /*72d0*/  @P0 LDGSTS.E.BYPASS.LTC128B.128 [R2+0x1000], [R6.64], !P6 ;  /* 0x0100000006020fae */ /* 0x0005e2000f101d48 */
[----:B------:R-:W-:Y:S03]  /*72e0*/  LEA.HI.X R3, R3, c[0x0][0x1fc], R8, 0x1, P1 ;  /* 0x00007f0003037a11 */ /* 0x000fe600008f0c08 */
[----:B------:R2:W-:Y:S04]  /*72f0*/  @P0 LDGSTS.E.BYPASS.LTC128B.128 [R2+0x3000], [R6.64+0x80], !P5 ;  /* 0x0300008006020fae */ /* 0x0005e8000e901d48 */
[----:B------:R2:W-:Y:S01]  /*7300*/  @P0 LDGSTS.E.BYPASS.LTC128B.128 [R2+0x5000], [R6.64+0x100], !P4 ;  /* 0x0500010006020fae */ /* 0x0005e2000e101d48 */
[----:B------:R-:W-:Y:S03]  /*7310*/  ISETP.GT.AND P0, PT, R67, R206, PT ;  /* 0x000000ce4300720c */ /* 0x000fe60003f04270 */
[----:B------:R-:W0:Y:S04]  /*7320*/  LDGDEPBAR ;  /* 0x00000000000079af */ /* 0x000e280000000000 */
[----:B-1----:R2:W1:Y:S04]  /*7330*/  SHFL.IDX PT, R4, R9, RZ, 0x1c1f ;  /* 0x001c1fff09047589 */ /* 0x00246800000e0000 */
[----:B------:R2:W4:Y:S01]  /*7340*/  SHFL.IDX PT, R5, R3, RZ, 0x1c1f ;  /* 0x001c1fff03057589 */ /* 0x00052200000e0000 */
[----:B------:R-:W-:Y:S04]  /*7350*/  DEPBAR.LE SB0, 0x2 ;  /* 0x000080800000791a */ /* 0x000fe80000000000 */
[----:B------:R-:W-:Y:S06]  /*7360*/  BAR.SYNC.DEFER_BLOCKING 0x0 ;  /* 0x0000000000007b1d */ /* 0x000fec0000010000 */
[----:B------:R-:W-:-:S05]  /*7370*/  @!P0 BRA `(.L_x_1748) ;  /* 0x0000020000008947 */ /* 0x000fca0003800000 */
[----:B-12-4-:R-:W-:Y:S02]  /*7380*/  ISETP.GE.AND P1, PT, R104, c[0x0][0x1d4], PT ;  /* 0x0000750068007a0c */ /* 0x016fe40003f26270 */
[----:B------:R-:W-:Y:S02]  /*7390*/  ISETP.GE.AND P3, PT, R200, c[0x0][0x1d4], PT ;  /* 0x00007500c8007a0c */ /* 0x000fe40003f66270 */
[C---:B------:R-:W-:Y:S09]  /*73a0*/  ISETP.GE.AND P2, PT, R199.reuse, c[0x0][0x1d4], PT ;  /* 0x00007500c7007a0c */ /* 0x040ff20003f46270 */
[----:B------:R-:W1:Y:S01]  /*73b0*/  @!P1 LDS.128 R12, [R64] ;  /* 0x00000000400c9984 */ /* 0x000e620000000c00 */
[CC--:B------:R-:W-:Y:S04]  /*73c0*/  @!P1 LEA R2, P0, R104.reuse, R4.reuse, 0x1 ;  /* 0x0000000468029211 */ /* 0x0c0fe800078008ff */
[-C--:B------:R-:W-:Y:S02]  /*73d0*/  @!P1 LEA.HI.X R3, R104, R5.reuse, R105, 0x1, P0 ;  /* 0x0000000568039211 */ /* 0x080fe400000f0c69 */
[CC--:B------:R-:W-:Y:S04]  /*73e0*/  @!P3 LEA R8, P0, R200.reuse, R4.reuse, 0x1 ;  /* 0x00000004c808b211 */ /* 0x0c0fe800078008ff */
[-C--:B------:R-:W-:Y:S02]  /*73f0*/  @!P3 LEA.HI.X R9, R200, R5.reuse, R215, 0x1, P0 ;  /* 0x00000005c809b211 */ /* 0x080fe400000f0cd7 */
[CC--:B------:R-:W-:Y:S04]  /*7400*/  @!P2 LEA R6, P0, R199.reuse, R4.reuse, 0x1 ;  /* 0x00000004c706a211 */ /* 0x0c0fe800078008ff */
[-C--:B------:R-:W-:Y:S02]  /*7410*/  @!P2 LEA.HI.X R7, R199, R5.reuse, R214, 0x1, P0 ;  /* 0x00000005c707a211 */ /* 0x080fe400000f0cd6 */
[----:B------:R-:W-:Y:S01]  /*7420*/  ISETP.GE.AND P0, PT, R30, c[0x0][0x1d4], PT ;  /* 0x000075001e007a0c */ /* 0x000fe20003f06270 */
[----:B-1----:R1:W-:Y:S11]  /*7430*/  @!P1 ST.E.128 [R2.64], R12 ;  /* 0x0000000c02009985 */ /* 0x0023f6000c101d08 */
[----:B------:R-:W-:Y:S01]  /*7440*/  @!UPT UIADD3 URZ, URZ, URZ, URZ ;  /* 0x0000003f3f3ff290 */ /* 0x000fe2000fffe03f */
[----:B------:R-:W2:Y:S01]  /*7450*/  @!P0 LDS.128 R12, [R65] ;  /* 0x00000000410c8984 */ /* 0x000ea20000000c00 */
        /* <DEDUP_REMOVED lines=8> */
[----:B--2---:R1:W-:Y:S01]  /*74e0*/  @!P0 ST.E.128 [R2.64], R16 ;  /* 0x0000001002008985 */ /* 0x0043e2000c101d08 */
[C---:B------:R-:W-:Y:S03]  /*74f0*/  ISETP.GE.AND P0, PT, R198.reuse, c[0x0][0x1d4], PT ;  /* 0x00007500c6007a0c */ /* 0x040fe60003f06270 */
[----:B------:R-:W2:Y:S10]  /*7500*/  @!P3 LDS.128 R12, [R65+0x2000] ;  /* 0x00200000410cb984 */ /* 0x000eb40000000c00 */
[C---:B-1----:R-:W-:Y:S04]  /*7510*/  @!P0 LEA R2, P1, R198.reuse, R4, 0x1 ;  /* 0x00000004c6028211 */ /* 0x042fe800078208ff */
[----:B------:R-:W-:Y:S01]  /*7520*/  @!P0 LEA.HI.X R3, R198, R5, R213, 0x1, P1 ;  /* 0x00000005c6038211 */ /* 0x000fe200008f0cd5 */
[----:B--2---:R-:W-:Y:S04]  /*7530*/  @!P3 ST.E.128 [R8.64], R12 ;  /* 0x0000000c0800b985 */ /* 0x004fe8000c101d08 */
[----:B------:R-:W1:Y:S04]  /*7540*/  @!P2 LDS.128 R12, [R64+0x4000] ;  /* 0x00400000400ca984 */ /* 0x000e680000000c00 */
[----:B-1----:R-:W-:Y:S04]  /*7550*/  @!P2 ST.E.128 [R6.64], R12 ;  /* 0x0000000c0600a985 */ /* 0x002fe8000c101d08 */
[----:B------:R-:W1:Y:S04]  /*7560*/  @!P0 LDS.128 R4, [R65+0x4000] ;  /* 0x0040000041048984 */ /* 0x000e680000000c00 */
[----:B-1----:R1:W-:Y:S02]  /*7570*/  @!P0 ST.E.128 [R2.64], R4 ;  /* 0x0000000402008985 */ /* 0x0023e4000c101d08 */
.L_x_1748:
[----:B-12-4-:R-:W-:Y:S05]  /*7580*/  BSYNC B0 ;  /* 0x0000000000007941 */ /* 0x016fea0003800000 */
.L_x_1747:
[C---:B------:R-:W-:Y:S02]  /*7590*/  ISETP.GE.AND P0, PT, R34.reuse, 0x1, PT ;  /* 0x000000012200780c */ /* 0x040fe40003f06270 */
[----:B------:R-:W-:Y:S04]  /*75a0*/  IADD3 R2, R34, 0x1, RZ ;  /* 0x0000000122027810 */ /* 0x000fe80007ffe0ff */
[----:B------:R-:W-:Y:S02]  /*75b0*/  SEL R34, R2, RZ, !P0 ;  /* 0x000000ff02227207 */ /* 0x000fe40004000000 */
[----:B------:R-:W-:Y:S04]  /*75c0*/  IADD3 R2, R28, -0x2, RZ ;  /* 0xfffffffe1c027810 */ /* 0x000fe80007ffe0ff */
[----:B------:R-:W-:Y:S11]  /*75d0*/  ISETP.GE.AND P0, PT, R2, R33, PT ;  /* 0x000000210200720c */ /* 0x000ff60003f06270 */
[----:B------:R-:W-:Y:S02]  /*75e0*/  @!UPT UIADD3 URZ, URZ, URZ, URZ ;  /* 0x0000003f3f3ff290 */ /* 0x000fe4000fffe03f */
[----:B------:R-:W-:Y:S01]  /*75f0*/  @P0 SHF.R.S32.HI R6, RZ, 0x1f, R2 ;  /* 0x0000001fff060819 */ /* 0x000fe20000011402 */
[----:B------:R-:W-:Y:S02]  /*7600*/  @P0 IMAD.MOV.U32 R4, RZ, RZ, R82 ;  /* 0x000000ffff040224 */ /* 0x000fe400078e0052 */
[----:B------:R-:W-:Y:S02]  /*7610*/  @P0 IMAD.MOV.U32 R5, RZ, RZ, R79 ;  /* 0x000000ffff050224 */ /* 0x000fe400078e004f */
[----:B------:R-:W-:Y:S04]  /*7620*/  @P0 IMAD R3, R128, R2, RZ ;  /* 0x0000000280030224 */ /* 0x000fe800078e02ff */
[-C--:B------:R-:W-:Y:S02]  /*7630*/  @P0 IMAD R6, R6, R129.reuse, R3 ;  /* 0x0000008106060224 */ /* 0x080fe400078e0203 */
[----:B------:R-:W-:Y:S04]  /*7640*/  @P0 IMAD.WIDE.U32 R2, R2, R129, R4 ;  /* 0x0000008102020225 */ /* 0x000fe800078e0004 */
[----:B------:R-:W-:Y:S01]  /*7650*/  @P0 IMAD.IADD R3, R3, 0x1, R6 ;  /* 0x0000000103030824 */ /* 0x000fe200078e0206 */
[C---:B------:R-:W-:Y:S04]  /*7660*/  @P0 LEA R4, P1, R2.reuse, c[0x0][0x220], 0x1 ;  /* 0x0000880002040a11 */ /* 0x040fe800078208ff */
[----:B------:R-:W-:Y:S01]  /*7670*/  @P0 LEA.HI.X R5, R2, c[0x0][0x224], R3, 0x1, P1 ;  /* 0x0000890002050a11 */ /* 0x000fe200008f0c03 */
[----:B------:R-:W-:Y:S01]  /*7680*/  @P0 IMAD R2, R36, 0x6000, R11 ;  /* 0x0000600024020824 */ /* 0x000fe200078e020b */
[C---:B------:R-:W-:Y:S04]  /*7690*/  @P0 LEA R6, P1, R130.reuse, R4, 0x1 ;  /* 0x0000000482060211 */ /* 0x040fe800078208ff */
[----:B------:R-:W-:Y:S01]  /*76a0*/  @!PT LDS RZ, [RZ] ;  /* 0x00000000fffff984 */ /* 0x000fe20000000800 */
[----:B------:R-:W-:Y:S01]  /*76b0*/  @!PT LDS RZ, [RZ] ;  /* 0x00000000fffff984 */ /* 0x000fe20000000800 */
[----:B------:R-:W-:Y:S01]  /*76c0*/  @!PT LDS RZ, [RZ] ;  /* 0x00000000fffff984 */ /* 0x000fe20000000800 */
[----:B------:R1:W-:Y:S01]  /*76d0*/  @P0 LDGSTS.E.BYPASS.LTC128B.128 [R2], [R4.64], !P6 ;  /* 0x0000000004020fae */ /* 0x0003e2000f101d48 */
[----:B------:R-:W-:Y:S03]  /*76e0*/  @P0 LEA.HI.X R7, R130, R5, R125, 0x1, P1 ;  /* 0x0000000582070211 */ /* 0x000fe600008f0c7d */
[----:B------:R1:W-:Y:S04]  /*76f0*/  @P0 LDGSTS.E.BYPASS.LTC128B.128 [R2+0x2000], [R4.64+0x80], !P5 ;  /* 0x0200008004020fae */ /* 0x0003e8000e901d48 */
[----:B------:R1:W-:Y:S04]  /*7700*/  @P0 LDGSTS.E.BYPASS.LTC128B.128 [R2+0x4000], [R4.64+0x100], !P4 ;  /* 0x0400010004020fae */ /* 0x0003e8000e101d48 */
[----:B------:R1:W-:Y:S04]  /*7710*/  @P0 LDGSTS.E.BYPASS.LTC128B.128 [R2+0x1000], [R6.64], !P6 ;  /* 0x0100000006020fae */ /* 0x0003e8000f101d48 */
[----:B------:R1:W-:Y:S04]  /*7720*/  @P0 LDGSTS.E.BYPASS.LTC128B.128 [R2+0x3000], [R6.64+0x80], !P5 ;  /* 0x0300008006020fae */ /* 0x0003e8000e901d48 */
[----:B------:R1:W-:Y:S01]  /*7730*/  @P0 LDGSTS.E.BYPASS.LTC128B.128 [R2+0x5000], [R6.64+0x100], !P4 ;  /* 0x0500010006020fae */ /* 0x0003e2000e101d48 */
[C---:B------:R-:W-:Y:S02]  /*7740*/  ISETP.GT.AND P0, PT, R28.reuse, R33, PT ;  /* 0x000000211c00720c */ /* 0x040fe40003f04270 */
[----:B------:R-:W-:Y:S01]  /*7750*/  IADD3 R28, R28, -0x1, RZ ;  /* 0xffffffff1c1c7810 */ /* 0x000fe20007ffe0ff */
[----:B------:R-:W0:Y:S10]  /*7760*/  LDGDEPBAR ;  /* 0x00000000000079af */ /* 0x000e340000000000 */
[----:B------:R-:W-:-:S05]  /*7770*/  @P0 BRA `(.L_x_1749) ;  /* 0xffffb90000000947 */ /* 0x000fca000383ffff */
[----:B------:R-:W-:Y:S01]  /*7780*/  WARPSYNC 0xffffffff ;  /* 0xffffffff00007948 */ /* 0x000fe20003800000 */
[----:B------:R-:W-:Y:S06]  /*7790*/  BAR.SYNC.DEFER_BLOCKING 0x0 ;  /* 0x0000000000007b1d */ /* 0x000fec0000010000 */
.L_x_1724:
        /* <DEDUP_REMOVED lines=32> */
.L_x_1751:
[----:B------:R-:W-:Y:S05]  /*79a0*/  BSYNC B0 ;  /* 0x0000000000007941 */ /* 0x000fea0003800000 */
.L_x_1750:
[----:B------:R-:W-:Y:S01]  /*79b0*/  IMAD R207, R249, R0, RZ ;  /* 0x00000000f9cf7224 */ /* 0x000fe200078e02ff */
[----:B------:R-:W-:Y:S01]  /*79c0*/  MOV R17, RZ ;  /* 0x000000ff00117202 */ /* 0x000fe20000000f00 */
[----:B------:R-:W-:Y:S01]  /*79d0*/  IMAD.MOV.U32 R22, RZ, RZ, RZ ;  /* 0x000000ffff167224 */ /* 0x000fe200078e00ff */
[----:B------:R-:W-:Y:S01]  /*79e0*/  CS2R R54, SRZ ;  /* 0x0000000000367805 */ /* 0x000fe2000001ff00 */
        /* <DEDUP_REMOVED lines=24> */
[----:B---3--:R-:W-:Y:S01]  /*7b70*/  CS2R R60, SRZ ;  /* 0x00000000003c7805 */ /* 0x008fe2000001ff00 */
        /* <DEDUP_REMOVED lines=32> */
[----:B------:R-:W-:Y:S01]  /*7d80*/  IMAD.MOV.U32 R4, RZ, RZ, 0x1 ;  /* 0x00000001ff047424 */ /* 0x000fe200078e00ff */
[----:B------:R-:W-:Y:S02]  /*7d90*/  SHF.R.S32.HI R0, RZ, 0x1f, R149 ;  /* 0x0000001fff007819 */ /* 0x000fe40000011495 */
[----:B------:R-:W-:Y:S02]  /*7da0*/  ISETP.NE.U32.AND P0, PT, RZ, c[0x0][0x348], PT ;  /* 0x0000d200ff007a0c */ /* 0x000fe40003f05070 */
[----:B------:R-:W-:Y:S01]  /*7db0*/  ISETP.NE.AND P1, PT, R4, c[0x0][0x2c4], PT ;  /* 0x0000b10004007a0c */ /* 0x000fe20003f25270 */
        /* <DEDUP_REMOVED lines=40> */
.L_x_1896:
[----:B------:R-:W-:Y:S05]  /*8040*/  BRA.DIV ~URZ, `(.L_x_1754) ;  /* 0x00011ce27f007947 */ /* 0x000fea000b800000 */
[----:B------:R3:W4:Y:S02]  /*8050*/  SHFL.IDX PT, R0, R13, RZ, 0x181f ;  /* 0x00181fff0d007589 */ /* 0x00072400000e0000 */
.L_x_1897:
[----:B------:R-:W-:Y:S01]  /*8060*/  IMAD R48, R150, c[0x0][0x2c4], RZ ;  /* 0x0000b10096307a24 */ /* 0x000fe200078e02ff */
[----:B------:R-:W-:Y:S04]  /*8070*/  BSSY B0, `(.L_x_1755) ;  /* 0x000000f000007945 */ /* 0x000fe80003800000 */
[----:B------:R-:W-:-:S13]  /*8080*/  ISETP.GE.AND P0, PT, R5, R48, PT ;  /* 0x000000300500720c */ /* 0x000fda0003f06270 */
[----:B------:R-:W-:Y:S05]  /*8090*/  @P0 BRA `(.L_x_1756) ;  /* 0x000000c000000947 */ /* 0x000fea0003800000 */
[-C--:B----4-:R-:W-:Y:S02]  /*80a0*/  LEA R8, P2, R202, R0.reuse, 0x1 ;  /* 0x00000000ca087211 */ /* 0x090fe400078408ff */
[-C--:B------:R-:W-:Y:S02]  /*80b0*/  LEA R6, P1, R204, R0.reuse, 0x1 ;  /* 0x00000000cc067211 */ /* 0x080fe400078208ff */
[C---:B------:R-:W-:Y:S02]  /*80c0*/  LEA R2, P0, R205.reuse, R0, 0x1 ;  /* 0x00000000cd027211 */ /* 0x040fe400078008ff */
        /* <DEDUP_REMOVED lines=9> */
.L_x_1756:
[----:B------:R-:W-:Y:S05]  /*8160*/  BSYNC B0 ;  /* 0x0000000000007941 */ /* 0x000fea0003800000 */
.L_x_1755:
[----:B------:R-:W-:Y:S05]  /*8170*/  BRA.DIV ~URZ, `(.L_x_1757) ;  /* 0x00011c227f007947 */ /* 0x000fea000b800000 */
[----:B--2---:R2:W1:Y:S04]  /*8180*/  SHFL.IDX PT, R4, R12, 0x1, 0x181f ;  /* 0x00381f000c047f89 */ /* 0x00446800000e0000 */
[----:B----4-:R2:W4:Y:S02]  /*8190*/  SHFL.IDX PT, R0, R13, 0x1, 0x181f ;  /* 0x00381f000d007f89 */ /* 0x01052400000e0000 */
.L_x_1898:
[----:B------:R-:W-:Y:S01]  /*81a0*/  IADD3 R2, R5, 0x20, RZ ;  /* 0x0000002005027810 */ /* 0x000fe20007ffe0ff */
[----:B------:R-:W-:Y:S03]  /*81b0*/  BSSY B0, `(.L_x_1758) ;  /* 0x000000f000007945 */ /* 0x000fe60003800000 */
[----:B------:R-:W-:-:S13]  /*81c0*/  ISETP.GE.AND P0, PT, R2, R48, PT ;  /* 0x000000300200720c */ /* 0x000fda0003f06270 */
[----:B------:R-:W-:Y:S05]  /*81d0*/  @P0 BRA `(.L_x_1759) ;  /* 0x000000c000000947 */ /* 0x000fea0003800000 */
[-C--:B----4-:R-:W-:Y:S02]  /*81e0*/  LEA R8, P2, R202, R0.reuse, 0x1 ;  /* 0x00000000ca087211 */ /* 0x090fe400078408ff */
[-C--:B------:R-:W-:Y:S02]  /*81f0*/  LEA R6, P1, R204, R0.reuse, 0x1 ;  /* 0x00000000cc067211 */ /* 0x080fe400078208ff */
[C---:B------:R-:W-:Y:S02]  /*8200*/  LEA R2, P0, R205.reuse, R0, 0x1 ;  /* 0x00000000cd027211 */ /* 0x040fe400078008ff */
        /* <DEDUP_REMOVED lines=9> */
.L_x_1759:
[----:B------:R-:W-:Y:S05]  /*82a0*/  BSYNC B0 ;  /* 0x0000000000007941 */ /* 0x000fea0003800000 */
.L_x_1758:
[----:B------:R-:W-:Y:S05]  /*82b0*/  BRA.DIV ~URZ, `(.L_x_1760) ;  /* 0x00011bb27f007947 */ /* 0x000fea000b800000 */
[----:B-1----:R1:W2:Y:S02]  /*82c0*/  SHFL.IDX PT, R4, R12, 0x2, 0x181f ;  /* 0x00581f000c047f89 */ /* 0x0022a400000e0000 */
.L_x_1899:
[----:B------:R-:W-:Y:S05]  /*82d0*/  BRA.DIV ~URZ, `(.L_x_1761) ;  /* 0x00011c027f007947 */ /* 0x000fea000b800000 */
[----:B----4-:R4:W1:Y:S02]  /*82e0*/  SHFL.IDX PT, R0, R13, 0x2, 0x181f ;  /* 0x00581f000d007f89 */ /* 0x01086400000e0000 */
.L_x_1900:
[----:B------:R-:W-:Y:S01]  /*82f0*/  IADD3 R2, R5, 0x40, RZ ;  /* 0x0000004005027810 */ /* 0x000fe20007ffe0ff */
[----:B------:R-:W-:Y:S03]  /*8300*/  BSSY B0, `(.L_x_1762) ;  /* 0x000000f000007945 */ /* 0x000fe60003800000 */
[----:B------:R-:W-:-:S13]  /*8310*/  ISETP.GE.AND P0, PT, R2, R48, PT ;  /* 0x000000300200720c */ /* 0x000fda0003f06270 */
[----:B------:R-:W-:Y:S05]  /*8320*/  @P0 BRA `(.L_x_1763) ;  /* 0x000000c000000947 */ /* 0x000fea0003800000 */
[-C--:B-1----:R-:W-:Y:S02]  /*8330*/  LEA R8, P2, R202, R0.reuse, 0x1 ;  /* 0x00000000ca087211 */ /* 0x082fe400078408ff */
        /* <DEDUP_REMOVED lines=11> */
.L_x_1763:
[----:B------:R-:W-:Y:S05]  /*83f0*/  BSYNC B0 ;  /* 0x0000000000007941 */ /* 0x000fea0003800000 */
.L_x_1762:
[----:B------:R-:W-:Y:S05]  /*8400*/  BRA.DIV ~URZ, `(.L_x_1764) ;  /* 0x00011b427f007947 */ /* 0x000fea000b800000 */
[----:B--2---:R2:W3:Y:S04]  /*8410*/  SHFL.IDX PT, R4, R12, 0x3, 0x181f ;  /* 0x00781f000c047f89 */ /* 0x0044e800000e0000 */
[----:B-1----:R2:W1:Y:S02]  /*8420*/  SHFL.IDX PT, R0, R13, 0x3, 0x181f ;  /* 0x00781f000d007f89 */ /* 0x00246400000e0000 */
.L_x_1901:
[----:B------:R-:W-:Y:S01]  /*8430*/  IADD3 R2, R5, 0x60, RZ ;  /* 0x0000006005027810 */ /* 0x000fe20007ffe0ff */
[----:B-----5:R-:W-:Y:S01]  /*8440*/  IMAD.WIDE.U32 R220, R15, c[0x0][0x2b0], RZ ;  /* 0x0000ac000fdc7a25 */ /* 0x020fe200078e00ff */
[----:B------:R-:W-:-:S02]  /*8450*/  LOP3.LUT R196, R196, 0xfffffffd, RZ, 0xc0, !PT ;  /* 0xfffffffdc4c47812 */ /* 0x000fc400078ec0ff */
[----:B------:R-:W-:-:S13]  /*8460*/  ISETP.GE.AND P0, PT, R2, R48, PT ;  /* 0x000000300200720c */ /* 0x000fda0003f06270 */
[-C--:B-1----:R-:W-:Y:S02]  /*8470*/  @!P0 LEA R8, P3, R202, R0.reuse, 0x1 ;  /* 0x00000000ca088211 */ /* 0x082fe400078608ff */
[----:B------:R-:W-:Y:S02]  /*8480*/  @!P0 LEA R6, P2, R204, R0, 0x1 ;  /* 0x00000000cc068211 */ /* 0x000fe400078408ff */
[CC--:B---3--:R-:W-:Y:S02]  /*8490*/  @!P0 LEA.HI.X R9, R202.reuse, R4.reuse, R203, 0x1, P3 ;  /* 0x00000004ca098211 */ /* 0x0c8fe400018f0ccb */
[----:B------:R-:W-:Y:S02]  /*84a0*/  ISETP.GE.AND P3, PT, R202, c[0x0][0x1d4], PT ;  /* 0x00007500ca007a0c */ /* 0x000fe40003f66270 */
[----:B------:R-:W-:Y:S01]  /*84b0*/  @!P0 LEA.HI.X R7, R204, R4, R212, 0x1, P2 ;  /* 0x00000004cc078211 */ /* 0x000fe200010f0cd4 */
[----:B------:R-:W-:Y:S01]  /*84c0*/  @!PT LDS RZ, [RZ] ;  /* 0x00000000fffff984 */ /* 0x000fe20000000800 */
[----:B------:R-:W-:Y:S01]  /*84d0*/  @!PT LDS RZ, [RZ] ;  /* 0x00000000fffff984 */ /* 0x000fe20000000800 */
[----:B------:R-:W-:Y:S01]  /*84e0*/  @!PT LDS RZ, [RZ] ;  /* 0x00000000fffff984 */ /* 0x000fe20000000800 */
[----:B------:R1:W-:Y:S01]  /*84f0*/  @!P0 LDGSTS.E.BYPASS.LTC128B.128 [R107+0x1b100], [R8.64], !P6 ;  /* 0x1b100000086b8fae */ /* 0x0003e2000f101d48 */
[----:B------:R-:W-:-:S02]  /*8500*/  @!P0 LEA R2, P1, R205, R0, 0x1 ;  /* 0x00000000cd028211 */ /* 0x000fc400078208ff */
[----:B------:R-:W-:Y:S01]  /*8510*/  SHF.R.S32.HI R0, RZ, 0x1f, R15 ;  /* 0x0000001fff007819 */ /* 0x000fe2000001140f */
[----:B------:R1:W-:Y:S01]  /*8520*/  @!P0 LDGSTS.E.BYPASS.LTC128B.128 [R107+0x1f100], [R6.64], !P5 ;  /* 0x1f100000066b8fae */ /* 0x0003e2000e901d48 */
[----:B------:R-:W-:Y:S02]  /*8530*/  ISETP.GE.AND P5, PT, R204, c[0x0][0x1d4], PT ;  /* 0x00007500cc007a0c */ /* 0x000fe40003fa6270 */
[C---:B------:R-:W-:Y:S01]  /*8540*/  ISETP.GE.AND P6, PT, R205.reuse, c[0x0][0x1d4], PT ;  /* 0x00007500cd007a0c */ /* 0x040fe20003fc6270 */
[----:B------:R-:W-:Y:S01]  /*8550*/  IMAD R0, R0, c[0x0][0x2b0], RZ ;  /* 0x0000ac0000007a24 */ /* 0x000fe200078e02ff */
[----:B------:R-:W-:Y:S02]  /*8560*/  @!P0 LEA.HI.X R3, R205, R4, R211, 0x1, P1 ;  /* 0x00000004cd038211 */ /* 0x000fe400008f0cd3 */
[----:B------:R-:W-:Y:S01]  /*8570*/  @P3 LOP3.LUT R196, R196, 0x2, RZ, 0xfc, !PT ;  /* 0x00000002c4c43812 */ /* 0x000fe200078efcff */
[----:B------:R-:W-:Y:S01]  /*8580*/  IMAD R0, R15, c[0x0][0x2b4], R0 ;  /* 0x0000ad000f007a24 */ /* 0x000fe200078e0200 */
[----:B------:R-:W-:Y:S01]  /*8590*/  SEL R149, RZ, 0x10, P6 ;  /* 0x00000010ff957807 */ /* 0x000fe20003000000 */
[----:B------:R1:W-:Y:S01]  /*85a0*/  @!P0 LDGSTS.E.BYPASS.LTC128B.128 [R107+0x23100], [R2.64], !P4 ;  /* 0x23100000026b8fae */ /* 0x0003e2000e101d48 */
[----:B------:R-:W-:Y:S01]  /*85b0*/  LOP3.LUT R196, R196, 0xfffffffe, RZ, 0xc0, !PT ;  /* 0xfffffffec4c47812 */ /* 0x000fe200078ec0ff */
[----:B------:R-:W-:-:S02]  /*85c0*/  IMAD.IADD R232, R221, 0x1, R0 ;  /* 0x00000001dde87824 */ /* 0x000fc400078e0200 */
[----:B------:R-:W0:Y:S01]  /*85d0*/  LDGDEPBAR ;  /* 0x00000000000079af */ /* 0x000e220000000000 */
[----:B------:R-:W-:Y:S01]  /*85e0*/  @P5 LOP3.LUT R196, R196, 0x1, RZ, 0xfc, !PT ;  /* 0x00000001c4c45812 */ /* 0x000fe200078efcff */
[----:B------:R-:W-:Y:S03]  /*85f0*/  WARPSYNC 0xffffffff ;  /* 0xffffffff00007948 */ /* 0x000fe60003800000 */
[----:B------:R-:W-:-:S04]  /*8600*/  LOP3.LUT R196, R196, 0xfffffffb, RZ, 0xc0, !PT ;  /* 0xfffffffbc4c47812 */ /* 0x000fc800078ec0ff */
[----:B------:R-:W-:Y:S02]  /*8610*/  @P6 LOP3.LUT R196, R196, 0x4, RZ, 0xfc, !PT ;  /* 0x00000004c4c46812 */ /* 0x000fe400078efcff */
[----:B------:R-:W-:Y:S01]  /*8620*/  IMAD.MOV.U32 R0, RZ, RZ, c[0x0][0x2b8] ;  /* 0x0000ae00ff007624 */ /* 0x000fe200078e00ff */
[----:B------:R-:W-:Y:S01]  /*8630*/  BAR.SYNC.DEFER_BLOCKING 0x0 ;  /* 0x0000000000007b1d */ /* 0x000fe20000010000 */
[----:B-1----:R-:W-:Y:S01]  /*8640*/  IMAD R2, R22, 0x40, R216 ;  /* 0x0000004016027824 */ /* 0x002fe200078e02d8 */
[----:B------:R-:W-:Y:S01]  /*8650*/  LOP3.LUT R196, R196, 0xfffffff7, RZ, 0xc0, !PT ;  /* 0xfffffff7c4c47812 */ /* 0x000fe200078ec0ff */
[----:B------:R-:W-:Y:S01]  /*8660*/  IMAD.MOV.U32 R189, RZ, RZ, RZ ;  /* 0x000000ffffbd7224 */ /* 0x000fe200078e00ff */
[----:B------:R-:W-:Y:S02]  /*8670*/  ISETP.NE.AND P4, PT, R0, 0x1, PT ;  /* 0x000000010000780c */ /* 0x000fe40003f85270 */
        /* <DEDUP_REMOVED lines=15> */
[----:B------:R-:W-:Y:S01]  /*8770*/  SHF.L.U64.HI R18, R204, 0x1, R212 ;  /* 0x00000001cc127819 */ /* 0x000fe200000102d4 */
[----:B------:R-:W-:Y:S02]  /*8780*/  BSSY B0, `(.L_x_1765) ;  /* 0x00000a8000007945 */ /* 0x000fe40003800000 */
[----:B------:R-:W-:Y:S02]  /*8790*/  IMAD R194, R0, c[0x0][0x2b8], R2 ;  /* 0x0000ae0000c27a24 */ /* 0x000fe400078e0202 */
[----:B------:R-:W-:Y:S02]  /*87a0*/  IMAD R217, R14, c[0x0][0x1ec], R219 ;  /* 0x00007b000ed97a24 */ /* 0x000fe400078e02db */
        /* <DEDUP_REMOVED lines=18> */
[C---:B------:R-:W-:Y:S01]  /*88d0*/  IMAD R4, R189.reuse, c[0x0][0x1f4], R0 ;  /* 0x00007d00bd047a24 */ /* 0x040fe200078e0200 */
[----:B------:R-:W-:Y:S01]  /*88e0*/  IADD3 R0, P0, R2, R218, RZ ;  /* 0x000000da02007210 */ /* 0x000fe20007f1e0ff */
[----:B------:R-:W-:-:S03]  /*88f0*/  IMAD R16, R189, c[0x0][0x21c], R7 ;  /* 0x00008700bd107a24 */ /* 0x000fc600078e0207 */
[----:B------:R-:W-:Y:S02]  /*8900*/  IADD3.X R2, R217, R3, R4, P0, !PT ;  /* 0x00000003d9027210 */ /* 0x000fe400007fe404 */
[----:B------:R-:W-:-:S04]  /*8910*/  LEA R5, P0, R0, c[0x0][0x1c8], 0x1 ;  /* 0x0000720000057a11 */ /* 0x000fc800078008ff */
[----:B------:R-:W-:Y:S01]  /*8920*/  LEA.HI.X R8, R0, c[0x0][0x1cc], R2, 0x1, P0 ;  /* 0x0000730000087a11 */ /* 0x000fe200000f0c02 */
[----:B------:R-:W-:Y:S01]  /*8930*/  IMAD.WIDE.U32 R2, R194, c[0x0][0x208], RZ ;  /* 0x00008200c2027a25 */ /* 0x000fe200078e00ff */
[----:B------:R-:W1:Y:S03]  /*8940*/  SHFL.IDX PT, R0, R5, RZ, 0x181f ;  /* 0x00181fff05007589 */ /* 0x000e6600000e0000 */
[----:B------:R-:W-:Y:S01]  /*8950*/  IMAD.IADD R3, R3, 0x1, R6 ;  /* 0x0000000103037824 */ /* 0x000fe200078e0206 */
[----:B------:R-:W3:Y:S03]  /*8960*/  SHFL.IDX PT, R4, R8, RZ, 0x181f ;  /* 0x00181fff08047589 */ /* 0x000ee600000e0000 */
[----:B------:R-:W-:Y:S01]  /*8970*/  IMAD.WIDE.U32 R2, R189, c[0x0][0x218], R2 ;  /* 0x00008600bd027a25 */ /* 0x000fe200078e0002 */
[----:B------:R-:W5:Y:S04]  /*8980*/  SHFL.IDX PT, R5, R5, 0x1, 0x181f ;  /* 0x00381f0005057f89 */ /* 0x000f6800000e0000 */
[----:B------:R2:W4:Y:S02]  /*8990*/  SHFL.IDX PT, R14, R8, 0x1, 0x181f ;  /* 0x00381f00080e7f89 */ /* 0x00052400000e0000 */
[----:B-12---:R-:W-:-:S02]  /*89a0*/  @P1 LEA R12, P0, R202, R0, 0x1 ;  /* 0x00000000ca0c1211 */ /* 0x006fc400078008ff */
[----:B------:R-:W-:Y:S02]  /*89b0*/  @P1 LEA R6, P2, R204, R0, 0x1 ;  /* 0x00000000cc061211 */ /* 0x000fe400078408ff */
[-C--:B---34-:R-:W-:Y:S02]  /*89c0*/  @P1 LEA.HI.X R13, R202, R4.reuse, R203, 0x1, P0 ;  /* 0x00000004ca0d1211 */ /* 0x098fe400000f0ccb */
[----:B------:R-:W-:-:S03]  /*89d0*/  @P1 LEA.HI.X R7, R204, R4, R212, 0x1, P2 ;  /* 0x00000004cc071211 */ /* 0x000fc600010f0cd4 */
[----:B------:R1:W-:Y:S01]  /*89e0*/  @P1 LDGSTS.E.BYPASS.LTC128B.128 [R107+0xc100], [R12.64], !P3 ;  /* 0x0c1000000c6b1fae */ /* 0x0003e2000d901d48 */
[C---:B------:R-:W-:Y:S02]  /*89f0*/  @P1 LEA R8, P0, R205.reuse, R0, 0x1 ;  /* 0x00000000cd081211 */ /* 0x040fe400078008ff */
[----:B------:R-:W-:Y:S01]  /*8a00*/  IADD3 R0, P2, R2, R222, RZ ;  /* 0x000000de02007210 */ /* 0x000fe20007f5e0ff */
[----:B------:R2:W-:Y:S01]  /*8a10*/  @P1 LDGSTS.E.BYPASS.LTC128B.128 [R107+0xe100], [R6.64], !P5 ;  /* 0x0e100000066b1fae */ /* 0x0005e2000e901d48 */
[----:B------:R-:W-:Y:S02]  /*8a20*/  @P1 LEA.HI.X R9, R205, R4, R211, 0x1, P0 ;  /* 0x00000004cd091211 */ /* 0x000fe400000f0cd3 */
[----:B------:R-:W-:Y:S02]  /*8a30*/  ISETP.GE.AND P0, PT, R15, 0x21, PT ;  /* 0x000000210f00780c */ /* 0x000fe40003f06270 */
[----:B------:R-:W-:Y:S01]  /*8a40*/  IADD3.X R2, R233, R3, R16, P2, !PT ;  /* 0x00000003e9027210 */ /* 0x000fe200017fe410 */
[----:B------:R3:W-:Y:S01]  /*8a50*/  @P1 LDGSTS.E.BYPASS.LTC128B.128 [R107+0x10100], [R8.64], !P6 ;  /* 0x10100000086b1fae */ /* 0x0007e2000f101d48 */
[----:B------:R-:W-:-:S04]  /*8a60*/  LEA R16, P2, R0, c[0x0][0x1f8], 0x1 ;  /* 0x00007e0000107a11 */ /* 0x000fc800078408ff */
[----:B------:R-:W-:Y:S02]  /*8a70*/  LEA.HI.X R19, R0, c[0x0][0x1fc], R2, 0x1, P2 ;  /* 0x00007f0000137a11 */ /* 0x000fe400010f0c02 */
[----:B------:R-:W-:Y:S03]  /*8a80*/  SHFL.IDX PT, R0, R16, 0x1, 0x181f ;  /* 0x00381f0010007f89 */ /* 0x000fe600000e0000 */
[-C--:B-----5:R-:W-:Y:S02]  /*8a90*/  @P0 LEA R4, P2, R204, R5.reuse, 0x1 ;  /* 0x00000005cc040211 */ /* 0x0a0fe400078408ff */
[CC--:B------:R-:W-:Y:S01]  /*8aa0*/  @P0 LEA R2, P1, R205.reuse, R5.reuse, 0x1 ;  /* 0x00000005cd020211 */ /* 0x0c0fe200078208ff */
[----:B-1----:R1:W4:Y:S03]  /*8ab0*/  SHFL.IDX PT, R12, R16, RZ, 0x181f ;  /* 0x00181fff100c7589 */ /* 0x00232600000e0000 */
[----:B------:R-:W-:Y:S01]  /*8ac0*/  @P0 LEA.HI.X R3, R205, R14, R211, 0x1, P1 ;  /* 0x0000000ecd030211 */ /* 0x000fe200008f0cd3 */
[----:B------:R-:W5:Y:S01]  /*8ad0*/  SHFL.IDX PT, R13, R19, RZ, 0x181f ;  /* 0x00181fff130d7589 */ /* 0x000f6200000e0000 */
[----:B--2---:R-:W-:-:S02]  /*8ae0*/  @P0 LEA R6, P3, R202, R5, 0x1 ;  /* 0x00000005ca060211 */ /* 0x004fc400078608ff */
[-C--:B------:R-:W-:Y:S02]  /*8af0*/  @P0 LEA.HI.X R5, R204, R14.reuse, R212, 0x1, P2 ;  /* 0x0000000ecc050211 */ /* 0x080fe400010f0cd4 */
[----:B------:R-:W-:Y:S02]  /*8b00*/  @P0 LEA.HI.X R7, R202, R14, R203, 0x1, P3 ;  /* 0x0000000eca070211 */ /* 0x000fe400018f0ccb */
[----:B------:R-:W-:Y:S02]  /*8b10*/  LOP3.LUT P3, RZ, R196, 0x2, RZ, 0xc0, !PT ;  /* 0x00000002c4ff7812 */ /* 0x000fe4000786c0ff */
[----:B------:R-:W-:Y:S02]  /*8b20*/  ISETP.GE.AND P2, PT, R204, c[0x0][0x1d4], PT ;  /* 0x00007500cc007a0c */ /* 0x000fe40003f46270 */
[----:B------:R-:W-:Y:S02]  /*8b30*/  LOP3.LUT R196, R196, 0xffffffef, RZ, 0xc0, !PT ;  /* 0xffffffefc4c47812 */ /* 0x000fe400078ec0ff */
[----:B-1----:R-:W-:-:S07]  /*8b40*/  SHF.L.U64.HI R16, R205, 0x1, R211 ;  /* 0x00000001cd107819 */ /* 0x002fce00000102d3 */
[----:B------:R1:W-:Y:S01]  /*8b50*/  @P0 LDGSTS.E.BYPASS.LTC128B.128 [R107+0xd100], [R6.64], !P3 ;  /* 0x0d100000066b0fae */ /* 0x0003e2000d901d48 */
[----:B------:R-:W-:-:S03]  /*8b60*/  ISETP.GE.AND P3, PT, R202, c[0x0][0x1d4], PT ;  /* 0x00007500ca007a0c */ /* 0x000fc60003f66270 */
[----:B------:R2:W-:Y:S01]  /*8b70*/  @P0 LDGSTS.E.BYPASS.LTC128B.128 [R107+0xf100], [R4.64], !P5 ;  /* 0x0f100000046b0fae */ /* 0x0005e2000e901d48 */
[----:B------:R-:W-:Y:S02]  /*8b80*/  ISETP.LT.OR P1, PT, R15, 0x1, P3 ;  /* 0x000000010f00780c */ /* 0x000fe40001f21670 */
[----:B------:R-:W-:Y:S01]  /*8b90*/  ISETP.GT.AND P5, PT, R22, R207, PT ;  /* 0x000000cf1600720c */ /* 0x000fe20003fa4270 */
[----:B------:R4:W-:Y:S01]  /*8ba0*/  @P0 LDGSTS.E.BYPASS.LTC128B.128 [R107+0x11100], [R2.64], !P6 ;  /* 0x11100000026b0fae */ /* 0x0009e2000f101d48 */
[----:B------:R-:W-:-:S03]  /*8bb0*/  ISETP.GT.AND P6, PT, R216, 0x3f, PT ;  /* 0x0000003fd800780c */ /* 0x000fc60003fc4270 */
[----:B------:R-:W0:Y:S08]  /*8bc0*/  LDGDEPBAR ;  /* 0x00000000000079af */ /* 0x000e300000000000 */
[----:B------:R-:W-:Y:S01]  /*8bd0*/  @P5 LOP3.LUT R196, R196, 0x10, RZ, 0xfc, !PT ;  /* 0x00000010c4c45812 */ /* 0x000fe200078efcff */
[----:B-1----:R1:W3:Y:S01]  /*8be0*/  SHFL.IDX PT, R6, R19, 0x1, 0x181f ;  /* 0x00381f0013067f89 */ /* 0x0022e200000e0000 */
[----:B----4-:R-:W-:-:S05]  /*8bf0*/  IADD3 R2, P0, R12, R21, RZ ;  /* 0x000000150c027210 */ /* 0x010fca0007f1e0ff */
[----:B-----5:R-:W-:Y:S01]  /*8c00*/  IMAD.X R3, R13, 0x1, R20, P0 ;  /* 0x000000010d037824 */ /* 0x020fe200000e0614 */
[----:B--2---:R-:W-:-:S04]  /*8c10*/  IADD3 R4, P0, R12, R17, RZ ;  /* 0x000000110c047210 */ /* 0x004fc80007f1e0ff */
[----:B------:R2:W-:Y:S01]  /*8c20*/  LDGSTS.E.BYPASS.LTC128B.128 [R107+0x100], [R2.64], !P1 ;  /* 0x00100000026b7fae */ /* 0x0005e2000c901d48 */
[----:B------:R-:W-:Y:S01]  /*8c30*/  IMAD.X R5, R13, 0x1, R18, P0 ;  /* 0x000000010d057824 */ /* 0x000fe200000e0612 */
[----:B------:R-:W-:Y:S02]  /*8c40*/  ISETP.LT.OR P0, PT, R15, 0x1, P2 ;  /* 0x000000010f00780c */ /* 0x000fe40001701670 */
[C---:B------:R-:W-:Y:S01]  /*8c50*/  ISETP.GE.AND P1, PT, R205.reuse, c[0x0][0x1d4], PT ;  /* 0x00007500cd007a0c */ /* 0x040fe20003f26270 */
[----:B-1----:R-:W-:Y:S01]  /*8c60*/  IMAD.SHL.U32 R19, R205, 0x2, RZ ;  /* 0x00000002cd137824 */ /* 0x002fe200078e00ff */
[----:B------:R-:W-:-:S09]  /*8c70*/  ISETP.LT.OR P2, PT, R15, 0x21, P2 ;  /* 0x000000210f00780c */ /* 0x000fd20001741670 */
[----:B------:R1:W-:Y:S02]  /*8c80*/  LDGSTS.E.BYPASS.LTC128B.128 [R107+0x2100], [R4.64], !P0 ;  /* 0x02100000046b7fae */ /* 0x0003e4000c101d48 */
[----:B-1----:R-:W-:-:S05]  /*8c90*/  IADD3 R4, P0, R12, R19, RZ ;  /* 0x000000130c047210 */ /* 0x002fca0007f1e0ff */
[----:B------:R-:W-:Y:S01]  /*8ca0*/  IMAD.X R5, R13, 0x1, R16, P0 ;  /* 0x000000010d057824 */ /* 0x000fe200000e0610 */
[----:B--2---:R-:W-:-:S05]  /*8cb0*/  IADD3 R2, P0, R0, R21, RZ ;  /* 0x0000001500027210 */ /* 0x004fca0007f1e0ff */
[----:B---3--:R-:W-:Y:S01]  /*8cc0*/  IMAD.X R3, R6, 0x1, R20, P0 ;  /* 0x0000000106037824 */ /* 0x008fe200000e0614 */
[C---:B------:R-:W-:Y:S02]  /*8cd0*/  ISETP.LT.OR P0, PT, R15.reuse, 0x1, P1 ;  /* 0x000000010f00780c */ /* 0x040fe40000f01670 */
[----:B------:R-:W-:-:S11]  /*8ce0*/  ISETP.LT.OR P1, PT, R15, 0x21, P1 ;  /* 0x000000210f00780c */ /* 0x000fd60000f21670 */
[----:B------:R1:W-:Y:S01]  /*8cf0*/  LDGSTS.E.BYPASS.LTC128B.128 [R107+0x4100], [R4.64], !P0 ;  /* 0x04100000046b7fae */ /* 0x0003e2000c101d48 */
[----:B------:R-:W-:-:S13]  /*8d00*/  ISETP.LT.OR P0, PT, R15, 0x21, P3 ;  /* 0x000000210f00780c */ /* 0x000fda0001f01670 */
[----:B------:R2:W-:Y:S01]  /*8d10*/  LDGSTS.E.BYPASS.LTC128B.128 [R107+0x1100], [R2.64], !P0 ;  /* 0x01100000026b7fae */ /* 0x0005e2000c101d48 */
[----:B-1----:R-:W-:-:S05]  /*8d20*/  IADD3 R4, P0, R0, R17, RZ ;  /* 0x0000001100047210 */ /* 0x002fca0007f1e0ff */
[----:B------:R-:W-:-:S05]  /*8d30*/  IMAD.X R5, R6, 0x1, R18, P0 ;  /* 0x0000000106057824 */ /* 0x000fca00000e0612 */
[----:B------:R1:W-:Y:S01]  /*8d40*/  LDGSTS.E.BYPASS.LTC128B.128 [R107+0x3100], [R4.64], !P2 ;  /* 0x03100000046b7fae */ /* 0x0003e2000d101d48 */
[----:B--2---:R-:W-:-:S05]  /*8d50*/  IADD3 R2, P0, R0, R19, RZ ;  /* 0x0000001300027210 */ /* 0x004fca0007f1e0ff */
[----:B------:R-:W-:-:S05]  /*8d60*/  IMAD.X R3, R6, 0x1, R16, P0 ;  /* 0x0000000106037824 */ /* 0x000fca00000e0610 */
[----:B------:R1:W-:Y:S04]  /*8d70*/  LDGSTS.E.BYPASS.LTC128B.128 [R107+0x5100], [R2.64], !P1 ;  /* 0x05100000026b7fae */ /* 0x0003e8000c901d48 */
[----:B------:R-:W0:Y:S01]  /*8d80*/  LDGDEPBAR ;  /* 0x00000000000079af */ /* 0x000e220000000000 */
[----:B------:R-:W-:Y:S05]  /*8d90*/  @!P5 BRA `(.L_x_1766) ;  /* 0x000004600000d947 */ /* 0x000fea0003800000 */
[----:B-1----:R-:W-:Y:S01]  /*8da0*/  IMAD R2, R22, 0x40, R234 ;  /* 0x0000004016027824 */ /* 0x002fe200078e02ea */
[----:B------:R-:W-:-:S04]  /*8db0*/  MOV R189, RZ ;  /* 0x000000ff00bd7202 */ /* 0x000fc80000000f00 */
        /* <DEDUP_REMOVED lines=26> */
.L_x_1902:
[----:B------:R-:W-:Y:S05]  /*8f60*/  BRA.DIV ~URZ, `(.L_x_1768) ;  /* 0x000111227f007947 */ /* 0x000fea000b800000 */
[----:B------:R-:W3:Y:S01]  /*8f70*/  SHFL.IDX PT, R0, R14, RZ, 0x181f ;  /* 0x00181fff0e007589 */ /* 0x000ee200000e0000 */
[C---:B------:R-:W-:Y:S02]  /*8f80*/  LOP3.LUT P2, RZ, R196.reuse, 0x2, RZ, 0xc0, !PT ;  /* 0x00000002c4ff7812 */ /* 0x040fe4000784c0ff */
[C---:B------:R-:W-:Y:S02]  /*8f90*/  LOP3.LUT P1, RZ, R196.reuse, 0x1, RZ, 0xc0, !PT ;  /* 0x00000001c4ff7812 */ /* 0x040fe4000782c0ff */
[----:B------:R-:W-:Y:S02]  /*8fa0*/  LOP3.LUT P3, RZ, R196, 0x4, RZ, 0xc0, !PT ;  /* 0x00000004c4ff7812 */ /* 0x000fe4000786c0ff */
[----:B------:R-:W-:Y:S02]  /*8fb0*/  SEL R13, RZ, 0x10, P2 ;  /* 0x00000010ff0d7807 */ /* 0x000fe40001000000 */
[----:B------:R-:W-:-:S02]  /*8fc0*/  SEL R12, RZ, 0x10, P1 ;  /* 0x00000010ff0c7807 */ /* 0x000fc40000800000 */
        /* <DEDUP_REMOVED lines=14> */
.L_x_1903:
        /* <DEDUP_REMOVED lines=21> */
.L_x_1766:
[----:B------:R-:W-:Y:S05]  /*9200*/  BSYNC B0 ;  /* 0x0000000000007941 */ /* 0x000fea0003800000 */
.L_x_1765:
[----:B------:R-:W-:Y:S01]  /*9210*/  ISETP.LT.AND P0, PT, RZ, c[0x0][0x27c], PT ;  /* 0x00009f00ff007a0c */ /* 0x000fe20003f01270 */
[----:B------:R-:W0:Y:S01]  /*9220*/  LDGDEPBAR ;  /* 0x00000000000079af */ /* 0x000e220000000000 */
[----:B------:R-:W-:Y:S11]  /*9230*/  BSSY B2, `(.L_x_1769) ;  /* 0x0000580000027945 */ /* 0x000ff60003800000 */
[----:B------:R-:W-:Y:S05]  /*9240*/  @P0 BRA `(.L_x_1770) ;  /* 0x0000002000000947 */ /* 0x000fea0003800000 */
[----:B------:R-:W-:-:S04]  /*9250*/  DEPBAR.LE SB0, 0x3 ;  /* 0x000080c00000791a */ /* 0x000fc80000000000 */
[----:B------:R-:W-:Y:S05]  /*9260*/  BRA `(.L_x_1771) ;  /* 0x000057c000007947 */ /* 0x000fea0003800000 */
.L_x_1770:
[----:B------:R-:W-:Y:S01]  /*9270*/  SHF.R.S32.HI R0, RZ, 0x1f, R142 ;  /* 0x0000001fff007819 */ /* 0x000fe2000001148e */
[----:B-1----:R-:W-:Y:S01]  /*9280*/  IMAD.WIDE.U32 R4, R142, c[0x0][0x280], RZ ;  /* 0x0000a0008e047a25 */ /* 0x002fe200078e00ff */
[----:B------:R-:W-:-:S03]  /*9290*/  ULDC.U8 UR4, c[0x0][0x298] ;  /* 0x0000a60000047ab9 */ /* 0x000fc60000000000 */
[----:B------:R-:W-:Y:S01]  /*92a0*/  IMAD R2, R0, c[0x0][0x280], RZ ;  /* 0x0000a00000027a24 */ /* 0x000fe200078e02ff */
[----:B------:R-:W-:Y:S01]  /*92b0*/  LEA R6, P0, R4, c[0x0][0x270], 0x1 ;  /* 0x00009c0004067a11 */ /* 0x000fe200078008ff */
[----:B------:R-:W-:Y:S02]  /*92c0*/  IMAD R0, R0, c[0x0][0x290], RZ ;  /* 0x0000a40000007a24 */ /* 0x000fe400078e02ff */
[C---:B------:R-:W-:Y:S02]  /*92d0*/  IMAD R7, R142.reuse, c[0x0][0x284], R2 ;  /* 0x0000a1008e077a24 */ /* 0x040fe400078e0202 */
[----:B------:R-:W-:-:S03]  /*92e0*/  IMAD.WIDE.U32 R2, R142, c[0x0][0x290], RZ ;  /* 0x0000a4008e027a25 */ /* 0x000fc600078e00ff */
[----:B------:R-:W-:Y:S01]  /*92f0*/  IADD3 R7, R7, R5, RZ ;  /* 0x0000000507077210 */ /* 0x000fe20007ffe0ff */
[----:B------:R-:W-:-:S03]  /*9300*/  IMAD R5, R142, c[0x0][0x294], R0 ;  /* 0x0000a5008e057a24 */ /* 0x000fc600078e0200 */
[----:B------:R-:W-:Y:S02]  /*9310*/  LEA.HI.X R0, R4, c[0x0][0x274], R7, 0x1, P0 ;  /* 0x00009d0004007a11 */ /* 0x000fe400000f0c07 */
[C---:B------:R-:W-:Y:S02]  /*9320*/  LEA R12, P0, R2.reuse, c[0x0][0x288], 0x1 ;  /* 0x0000a200020c7a11 */ /* 0x040fe400078008ff */
[----:B------:R-:W-:Y:S02]  /*9330*/  IADD3 R3, R5, R3, RZ ;  /* 0x0000000305037210 */ /* 0x000fe40007ffe0ff */
[----:B------:R-:W-:Y:S02]  /*9340*/  LEA R7, R237, R206, 0x7 ;  /* 0x000000ceed077211 */ /* 0x000fe400078e38ff */
[----:B------:R-:W-:Y:S02]  /*9350*/  LEA.HI.X R5, R2, c[0x0][0x28c], R3, 0x1, P0 ;  /* 0x0000a30002057a11 */ /* 0x000fe400000f0c03 */
[----:B------:R-:W-:-:S13]  /*9360*/  ISETP.NE.AND P0, PT, RZ, UR4, PT ;  /* 0x00000004ff007c0c */ /* 0x000fda000bf05270 */
[----:B------:R-:W-:Y:S05]  /*9370*/  @!P0 BRA `(.L_x_1772) ;  /* 0x00002a9000008947 */ /* 0x000fea0003800000 */
[----:B------:R-:W-:Y:S05]  /*9380*/  BRA.DIV ~URZ, `(.L_x_1773) ;  /* 0x00010f427f007947 */ /* 0x000fea000b800000 */
[----:B------:R1:W2:Y:S02]  /*9390*/  SHFL.IDX PT, R8, R0, RZ, 0x1c1f ;  /* 0x001c1fff00087589 */ /* 0x0002a400000e0000 */
.L_x_1904:
[----:B------:R-:W-:Y:S05]  /*93a0*/  BRA.DIV ~URZ, `(.L_x_1774) ;  /* 0x00010f927f007947 */ /* 0x000fea000b800000 */
[----:B------:R-:W3:Y:S04]  /*93b0*/  SHFL.IDX PT, R4, R6, RZ, 0x1c1f ;  /* 0x001c1fff06047589 */ /* 0x000ee800000e0000 */
[----:B-1----:R-:W1:Y:S04]  /*93c0*/  SHFL.IDX PT, R0, R12, RZ, 0x1c1f ;  /* 0x001c1fff0c007589 */ /* 0x002e6800000e0000 */
[----:B------:R4:W2:Y:S02]  /*93d0*/  SHFL.IDX PT, R30, R5, RZ, 0x1c1f ;  /* 0x001c1fff051e7589 */ /* 0x0008a400000e0000 */
[----:B--2-4-:R-:W-:-:S02]  /*93e0*/  MOV R5, R8 ;  /* 0x0000000800057202 */ /* 0x014fc40000000f00 */
.L_x_1905:
[----:B-1-3--:R-:W-:Y:S01]  /*93f0*/  ISETP.GE.AND P0, PT, R7, R48, PT ;  /* 0x000000300700720c */ /* 0x00afe20003f06270 */
        /* <DEDUP_REMOVED lines=14> */
[----:B------:R-:W2:Y:S04]  /*94e0*/  LDL R42, [R1+0x30] ;  /* 0x00003000012a7983 */ /* 0x000ea80000100800 */
[----:B------:R-:W3:Y:S04]  /*94f0*/  LDL R41, [R1+0x2c] ;  /* 0x00002c0001297983 */ /* 0x000ee80000100800 */
        /* <DEDUP_REMOVED lines=11> */
[----:B------:R-:W-:Y:S01]  /*95b0*/  CS2R R2, SRZ ;  /* 0x0000000000027805 */ /* 0x000fe2000001ff00 */
[----:B------:R-:W-:-:S02]  /*95c0*/  ISETP.GE.AND P2, PT, R145, c[0x0][0x27c], PT ;  /* 0x00009f0091007a0c */ /* 0x000fc40003f46270 */
[----:B------:R-:W-:Y:S01]  /*95d0*/  ISETP.GE.AND P1, PT, R110, c[0x0][0x27c], PT ;  /* 0x00009f006e007a0c */ /* 0x000fe20003f26270 */
[----:B------:R-:W-:Y:S01]  /*95e0*/  CS2R R20, SRZ ;  /* 0x0000000000147805 */ /* 0x000fe2000001ff00 */
[----:B------:R-:W-:Y:S01]  /*95f0*/  CS2R R22, SRZ ;  /* 0x0000000000167805 */ /* 0x000fe2000001ff00 */
[----:B------:R-:W-:Y:S01]  /*9600*/  CS2R R24, SRZ ;  /* 0x0000000000187805 */ /* 0x000fe2000001ff00 */
[----:B------:R-:W-:Y:S01]  /*9610*/  CS2R R26, SRZ ;  /* 0x00000000001a7805 */ /* 0x000fe2000001ff00 */
[----:B------:R-:W-:Y:S02]  /*9620*/  CS2R R28, SRZ ;  /* 0x00000000001c7805 */ /* 0x000fe4000001ff00 */
[----:B--2---:R-:W-:-:S05]  /*9630*/  @!P4 IADD3 R8, P0, R4, R42, RZ ;  /* 0x0000002a0408c210 */ /* 0x004fca0007f1e0ff */
[----:B---3--:R-:W-:Y:S01]  /*9640*/  @!P4 IMAD.X R9, R5, 0x1, R41, P0 ;  /* 0x000000010509c824 */ /* 0x008fe200000e0629 */
[----:B----4-:R-:W-:-:S04]  /*9650*/  @!P3 IADD3 R12, P0, R4, R40, RZ ;  /* 0x00000028040cb210 */ /* 0x010fc80007f1e0ff */
[----:B------:R1:W5:Y:S01]  /*9660*/  @!P4 LD.E.64 R20, [R8.64] ;  /* 0x000000080814c980 */ /* 0x000362000c101b00 */
[----:B------:R-:W-:Y:S01]  /*9670*/  @!P3 IMAD.X R13, R5, 0x1, R39, P0 ;  /* 0x00000001050db824 */ /* 0x000fe200000e0627 */
[----:B------:R-:W-:-:S04]  /*9680*/  @!P2 IADD3 R14, P0, R4, R38, RZ ;  /* 0x00000026040ea210 */ /* 0x000fc80007f1e0ff */
[----:B------:R2:W5:Y:S01]  /*9690*/  @!P3 LD.E.64 R22, [R12.64] ;  /* 0x000000080c16b980 */ /* 0x000562000c101b00 */
[----:B------:R-:W-:Y:S01]  /*96a0*/  @!P2 IMAD.X R15, R5, 0x1, R37, P0 ;  /* 0x00000001050fa824 */ /* 0x000fe200000e0625 */
[----:B------:R-:W-:-:S04]  /*96b0*/  @!P1 IADD3 R16, P0, R4, R36, RZ ;  /* 0x0000002404109210 */ /* 0x000fc80007f1e0ff */
[----:B------:R3:W5:Y:S01]  /*96c0*/  @!P2 LD.E.64 R24, [R14.64] ;  /* 0x000000080e18a980 */ /* 0x000762000c101b00 */
[----:B------:R-:W-:Y:S01]  /*96d0*/  @!P1 IMAD.X R17, R5, 0x1, R35, P0 ;  /* 0x0000000105119824 */ /* 0x000fe200000e0623 */
[----:B------:R-:W-:-:S04]  /*96e0*/  ISETP.GE.AND P0, PT, R144, c[0x0][0x27c], PT ;  /* 0x00009f0090007a0c */ /* 0x000fc80003f06270 */
[----:B------:R4:W5:Y:S09]  /*96f0*/  @!P1 LD.E.64 R26, [R16.64] ;  /* 0x00000008101a9980 */ /* 0x000972000c101b00 */
[----:B------:R-:W-:-:S05]  /*9700*/  @!P0 IADD3 R32, P5, R4, R34, RZ ;  /* 0x0000002204208210 */ /* 0x000fca0007fbe0ff */
[----:B------:R-:W-:Y:S01]  /*9710*/  @!P0 IMAD.X R33, R5, 0x1, R31, P5 ;  /* 0x0000000105218824 */ /* 0x000fe200028e061f */
[----:B------:R-:W-:Y:S01]  /*9720*/  ISETP.GE.AND P5, PT, R108, c[0x0][0x27c], PT ;  /* 0x00009f006c007a0c */ /* 0x000fe20003fa6270 */
[----:B-1----:R-:W-:Y:S01]  /*9730*/  CS2R R8, SRZ ;  /* 0x0000000000087805 */ /* 0x002fe2000001ff00 */
[----:B--2---:R-:W-:Y:S01]  /*9740*/  CS2R R12, SRZ ;  /* 0x00000000000c7805 */ /* 0x004fe2000001ff00 */
[----:B---3--:R-:W-:Y:S01]  /*9750*/  CS2R R14, SRZ ;  /* 0x00000000000e7805 */ /* 0x008fe2000001ff00 */
[----:B------:R1:W5:Y:S09]  /*9760*/  @!P0 LD.E.64 R28, [R32.64] ;  /* 0x00000008201c8980 */ /* 0x000372000c101b00 */
[----:B------:R-:W-:-:S02]  /*9770*/  @!P5 IMAD.MOV.U32 R6, RZ, RZ, R4 ;  /* 0x000000ffff06d224 */ /* 0x000fc400078e0004 */
[----:B------:R-:W-:Y:S02]  /*9780*/  @!P5 IMAD.MOV.U32 R7, RZ, RZ, R5 ;  /* 0x000000ffff07d224 */ /* 0x000fe400078e0005 */
[----:B------:R-:W-:Y:S02]  /*9790*/  @!P5 IMAD.MOV.U32 R4, RZ, RZ, R0 ;  /* 0x000000ffff04d224 */ /* 0x000fe400078e0000 */
[----:B------:R-:W-:Y:S02]  /*97a0*/  @!P5 IMAD.MOV.U32 R5, RZ, RZ, R30 ;  /* 0x000000ffff05d224 */ /* 0x000fe400078e001e */
[----:B------:R-:W-:-:S04]  /*97b0*/  @!P5 IMAD.WIDE R6, R108, 0x2, R6 ;  /* 0x000000026c06d825 */ /* 0x000fc800078e0206 */
[----:B------:R-:W-:Y:S01]  /*97c0*/  @!P5 IMAD.WIDE R4, R108, 0x2, R4 ;  /* 0x000000026c04d825 */ /* 0x000fe200078e0204 */
[----:B------:R2:W5:Y:S04]  /*97d0*/  @!P5 LD.E.64 R18, [R6.64] ;  /* 0x000000080612d980 */ /* 0x000568000c101b00 */
[----:B------:R3:W5:Y:S01]  /*97e0*/  @!P5 LD.E.64 R2, [R4.64] ;  /* 0x000000080402d980 */ /* 0x000762000c101b00 */
[----:B--2---:R-:W-:Y:S01]  /*97f0*/  CS2R R6, SRZ ;  /* 0x0000000000067805 */ /* 0x004fe2000001ff00 */
[----:B---3--:R-:W-:-:S05]  /*9800*/  @!P4 IADD3 R4, P5, R0, R42, RZ ;  /* 0x0000002a0004c210 */ /* 0x008fca0007fbe0ff */
[----:B------:R-:W-:-:S05]  /*9810*/  @!P4 IMAD.X R5, R30, 0x1, R41, P5 ;  /* 0x000000011e05c824 */ /* 0x000fca00028e0629 */
[----:B------:R2:W5:Y:S02]  /*9820*/  @!P4 LD.E.64 R6, [R4.64] ;  /* 0x000000080406c980 */ /* 0x000564000c101b00 */
[----:B--2---:R-:W-:-:S05]  /*9830*/  @!P3 IADD3 R4, P4, R0, R40, RZ ;  /* 0x000000280004b210 */ /* 0x004fca0007f9e0ff */
[----:B------:R-:W-:-:S05]  /*9840*/  @!P3 IMAD.X R5, R30, 0x1, R39, P4 ;  /* 0x000000011e05b824 */ /* 0x000fca00020e0627 */
[----:B------:R2:W5:Y:S02]  /*9850*/  @!P3 LD.E.64 R8, [R4.64] ;  /* 0x000000080408b980 */ /* 0x000564000c101b00 */
[----:B--2---:R-:W-:-:S05]  /*9860*/  @!P2 IADD3 R4, P3, R0, R38, RZ ;  /* 0x000000260004a210 */ /* 0x004fca0007f7e0ff */
[----:B------:R-:W-:-:S05]  /*9870*/  @!P2 IMAD.X R5, R30, 0x1, R37, P3 ;  /* 0x000000011e05a824 */ /* 0x000fca00018e0625 */
[----:B------:R2:W5:Y:S01]  /*9880*/  @!P2 LD.E.64 R12, [R4.64] ;  /* 0x00000008040ca980 */ /* 0x000562000c101b00 */
[----:B----4-:R-:W-:Y:S01]  /*9890*/  CS2R R16, SRZ ;  /* 0x0000000000107805 */ /* 0x010fe2000001ff00 */
[----:B--2---:R-:W-:-:S05]  /*98a0*/  @!P1 IADD3 R4, P2, R0, R36, RZ ;  /* 0x0000002400049210 */ /* 0x004fca0007f5e0ff */
[----:B------:R-:W-:-:S05]  /*98b0*/  @!P1 IMAD.X R5, R30, 0x1, R35, P2 ;  /* 0x000000011e059824 */ /* 0x000fca00010e0623 */
[----:B------:R2:W5:Y:S02]  /*98c0*/  @!P1 LD.E.64 R14, [R4.64] ;  /* 0x00000008040e9980 */ /* 0x000564000c101b00 */
[----:B--2---:R-:W-:-:S05]  /*98d0*/  @!P0 IADD3 R4, P1, R0, R34, RZ ;  /* 0x0000002200048210 */ /* 0x004fca0007f3e0ff */
[----:B------:R-:W-:-:S05]  /*98e0*/  @!P0 IMAD.X R5, R30, 0x1, R31, P1 ;  /* 0x000000011e058824 */ /* 0x000fca00008e061f */
[----:B------:R1:W5:Y:S03]  /*98f0*/  @!P0 LD.E.64 R16, [R4.64] ;  /* 0x0000000804108980 */ /* 0x000366000c101b00 */
.L_x_1776:
[----:B------:R-:W-:Y:S05]  /*9900*/  BSYNC B0 ;  /* 0x0000000000007941 */ /* 0x000fea0003800000 */
.L_x_1775:
[--C-:B-----5:R-:W-:Y:S01]  /*9910*/  IMAD.MOV.U32 R39, RZ, RZ, R27.reuse ;  /* 0x000000ffff277224 */ /* 0x120fe200078e001b */
[----:B------:R-:W-:Y:S01]  /*9920*/  SHF.R.U32.HI R0, RZ, 0x10, R27 ;  /* 0x00000010ff007819 */ /* 0x000fe2000001161b */
[--C-:B------:R-:W-:Y:S01]  /*9930*/  IMAD.MOV.U32 R43, RZ, RZ, R25.reuse ;  /* 0x000000ffff2b7224 */ /* 0x100fe200078e0019 */
[----:B-1----:R-:W-:Y:S01]  /*9940*/  SHF.R.U32.HI R33, RZ, 0x10, R25 ;  /* 0x00000010ff217819 */ /* 0x002fe20000011619 */
[----:B------:R-:W-:Y:S01]  /*9950*/  IMAD.MOV.U32 R40, RZ, RZ, R26 ;  /* 0x000000ffff287224 */ /* 0x000fe200078e001a */
[----:B------:R-:W-:Y:S01]  /*9960*/  PRMT R39, R39, 0x5410, R0 ;  /* 0x0000541027277816 */ /* 0x000fe20000000000 */
[----:B------:R-:W-:Y:S01]  /*9970*/  IMAD.MOV.U32 R31, RZ, RZ, R29 ;  /* 0x000000ffff1f7224 */ /* 0x000fe200078e001d */
[----:B------:R-:W-:Y:S01]  /*9980*/  LOP3.LUT R0, R208, 0x18, R104, 0xf8, !PT ;  /* 0x00000018d0007812 */ /* 0x000fe200078ef868 */
[----:B------:R-:W-:Y:S01]  /*9990*/  IMAD.MOV.U32 R32, RZ, RZ, R28 ;  /* 0x000000ffff207224 */ /* 0x000fe200078e001c */
[----:B------:R-:W-:Y:S01]  /*99a0*/  SHF.R.U64 R34, R26, 0x10, R27 ;  /* 0x000000101a227819 */ /* 0x000fe2000000121b */
[----:B------:R-:W-:Y:S01]  /*99b0*/  IMAD.MOV.U32 R37, RZ, RZ, R2 ;  /* 0x000000ffff257224 */ /* 0x000fe200078e0002 */
[----:B------:R-:W-:Y:S01]  /*99c0*/  SHF.R.U32.HI R26, RZ, 0x10, R29 ;  /* 0x00000010ff1a7819 */ /* 0x000fe2000001161d */
[----:B------:R-:W-:Y:S01]  /*99d0*/  IMAD.MOV.U32 R36, RZ, RZ, R3 ;  /* 0x000000ffff247224 */ /* 0x000fe200078e0003 */
[----:B------:R-:W-:Y:S01]  /*99e0*/  LOP3.LUT R0, R148, R0, R147, 0xf6, !PT ;  /* 0x0000000094007212 */ /* 0x000fe200078ef693 */
[----:B------:R-:W-:Y:S01]  /*99f0*/  IMAD.MOV.U32 R47, RZ, RZ, R23 ;  /* 0x000000ffff2f7224 */ /* 0x000fe200078e0017 */
[----:B------:R-:W-:Y:S01]  /*9a00*/  LOP3.LUT P0, RZ, R240, 0x4, RZ, 0xc0, !PT ;  /* 0x00000004f0ff7812 */ /* 0x000fe2000780c0ff */
[----:B------:R-:W-:Y:S01]  /*9a10*/  IMAD.MOV.U32 R55, RZ, RZ, R19 ;  /* 0x000000ffff377224 */ /* 0x000fe200078e0013 */
[----:B------:R-:W-:Y:S01]  /*9a20*/  PRMT R33, R43, 0x5410, R33 ;  /* 0x000054102b217816 */ /* 0x000fe20000000021 */
[----:B------:R-:W-:Y:S01]  /*9a30*/  IMAD.MOV.U32 R53, RZ, RZ, R20 ;  /* 0x000000ffff357224 */ /* 0x000fe200078e0014 */
[----:B------:R-:W-:Y:S01]  /*9a40*/  PRMT R43, R31, 0x5410, R26 ;  /* 0x000054101f2b7816 */ /* 0x000fe2000000001a */
[----:B------:R-:W-:Y:S01]  /*9a50*/  IMAD.SHL.U32 R26, R0, 0x2, RZ ;  /* 0x00000002001a7824 */ /* 0x000fe200078e00ff */
[----:B------:R-:W-:Y:S01]  /*9a60*/  SHF.R.U64 R30, R28, 0x10, R29 ;  /* 0x000000101c1e7819 */ /* 0x000fe2000000121d */
[----:B------:R-:W-:Y:S01]  /*9a70*/  IMAD.MOV.U32 R52, RZ, RZ, R21 ;  /* 0x000000ffff347224 */ /* 0x000fe200078e0015 */
[--C-:B------:R-:W-:Y:S01]  /*9a80*/  SHF.R.U64 R35, R2, 0x10, R3.reuse ;  /* 0x0000001002237819 */ /* 0x100fe20000001203 */
[----:B------:R-:W-:Y:S01]  /*9a90*/  IMAD R2, R237, -0x80, R48 ;  /* 0xffffff80ed027824 */ /* 0x000fe200078e0230 */
[----:B------:R-:W-:Y:S01]  /*9aa0*/  SHF.R.U32.HI R27, RZ, 0x10, R3 ;  /* 0x00000010ff1b7819 */ /* 0x000fe20000011603 */
[----:B------:R-:W-:Y:S01]  /*9ab0*/  IMAD.MOV.U32 R49, RZ, RZ, R22 ;  /* 0x000000ffff317224 */ /* 0x000fe200078e0016 */
[----:B------:R-:W-:Y:S01]  /*9ac0*/  PRMT R34, R40, 0x5410, R34 ;  /* 0x0000541028227816 */ /* 0x000fe20000000022 */
[----:B------:R-:W-:Y:S01]  /*9ad0*/  IMAD.MOV.U32 R56, RZ, RZ, R18 ;  /* 0x000000ffff387224 */ /* 0x000fe200078e0012 */
[----:B------:R-:W-:Y:S01]  /*9ae0*/  PRMT R40, R32, 0x5410, R30 ;  /* 0x0000541020287816 */ /* 0x000fe2000000001e */
[----:B------:R-:W-:Y:S01]  /*9af0*/  IMAD.MOV.U32 R44, RZ, RZ, R24 ;  /* 0x000000ffff2c7224 */ /* 0x000fe200078e0018 */
[----:B------:R-:W-:Y:S01]  /*9b00*/  PRMT R30, R37, 0x5410, R35 ;  /* 0x00005410251e7816 */ /* 0x000fe20000000023 */
[----:B------:R-:W-:Y:S01]  /*9b10*/  IMAD.MOV.U32 R38, RZ, RZ, R6 ;  /* 0x000000ffff267224 */ /* 0x000fe200078e0006 */
[----:B------:R-:W-:Y:S01]  /*9b20*/  IADD3 R0, R26, 0x18100, RZ ;  /* 0x000181001a007810 */ /* 0x000fe20007ffe0ff */
[----:B------:R-:W-:Y:S01]  /*9b30*/  IMAD.MOV.U32 R29, RZ, RZ, R7 ;  /* 0x000000ffff1d7224 */ /* 0x000fe200078e0007 */
[----:B------:R-:W-:Y:S01]  /*9b40*/  IMNMX R35, R2, 0x80, PT ;  /* 0x0000008002237817 */ /* 0x000fe20003800200 */
[----:B------:R-:W-:-:S04]  /*9b50*/  DEPBAR.LE SB0, 0x3 ;  /* 0x000080c00000791a */ /* 0x000fc80000000000 */
[----:B------:R-:W-:Y:S01]  /*9b60*/  PRMT R31, R36, 0x5410, R27 ;  /* 0x00005410241f7816 */ /* 0x000fe2000000001b */
[----:B------:R-:W-:Y:S01]  /*9b70*/  WARPSYNC 0xffffffff ;  /* 0xffffffff00007948 */ /* 0x000fe20003800000 */
[----:B------:R-:W-:Y:S01]  /*9b80*/  IADD3 R27, R26, 0x18140, RZ ;  /* 0x000181401a1b7810 */ /* 0x000fe20007ffe0ff */
[----:B------:R-:W-:Y:S01]  /*9b90*/  BSSY B1, `(.L_x_1777) ;  /* 0x0000129000017945 */ /* 0x000fe20003800000 */
[----:B------:R-:W-:Y:S02]  /*9ba0*/  @P0 IADD3 R27, R0, -0x40, RZ ;  /* 0xffffffc0001b0810 */ /* 0x000fe40007ffe0ff */
[----:B------:R-:W-:Y:S02]  /*9bb0*/  ISETP.GE.AND P0, PT, R206, R35, PT ;  /* 0x00000023ce00720c */ /* 0x000fe40003f06270 */
[--C-:B------:R-:W-:Y:S02]  /*9bc0*/  SHF.R.U64 R46, R22, 0x10, R23.reuse ;  /* 0x00000010162e7819 */ /* 0x100fe40000001217 */
[----:B------:R-:W-:-:S02]  /*9bd0*/  SHF.R.U32.HI R41, RZ, 0x10, R23 ;  /* 0x00000010ff297819 */ /* 0x000fc40000011617 */
[----:B------:R-:W-:Y:S01]  /*9be0*/  SHF.R.U64 R42, R24, 0x10, R25 ;  /* 0x00000010182a7819 */ /* 0x000fe20000001219 */
[----:B------:R-:W-:Y:S01]  /*9bf0*/  IMAD.MOV.U32 R25, RZ, RZ, R8 ;  /* 0x000000ffff197224 */ /* 0x000fe200078e0008 */
[----:B------:R-:W-:Y:S01]  /*9c00*/  SHF.R.U64 R54, R18, 0x10, R19 ;  /* 0x0000001012367819 */ /* 0x000fe20000001213 */
[----:B------:R-:W-:Y:S01]  /*9c10*/  IMAD.MOV.U32 R24, RZ, RZ, R9 ;  /* 0x000000ffff187224 */ /* 0x000fe200078e0009 */
[----:B------:R-:W-:Y:S02]  /*9c20*/  SHF.R.U32.HI R50, RZ, 0x10, R19 ;  /* 0x00000010ff327819 */ /* 0x000fe40000011613 */
[----:B------:R-:W-:Y:S01]  /*9c30*/  SHF.R.U64 R51, R20, 0x10, R21 ;  /* 0x0000001014337819 */ /* 0x000fe20000001215 */
[----:B------:R-:W-:Y:S01]  /*9c40*/  IMAD.MOV.U32 R20, RZ, RZ, R13 ;  /* 0x000000ffff147224 */ /* 0x000fe200078e000d */
[----:B------:R-:W-:Y:S01]  /*9c50*/  SHF.R.U32.HI R45, RZ, 0x10, R21 ;  /* 0x00000010ff2d7819 */ /* 0x000fe20000011615 */
[----:B------:R-:W-:Y:S01]  /*9c60*/  IMAD.MOV.U32 R21, RZ, RZ, R12 ;  /* 0x000000ffff157224 */ /* 0x000fe200078e000c */
[----:B------:R-:W-:-:S02]  /*9c70*/  SHF.R.U64 R23, R8, 0x10, R9 ;  /* 0x0000001008177819 */ /* 0x000fc40000001209 */
        /* <DEDUP_REMOVED lines=8> */
[----:B------:R-:W-:Y:S02]  /*9d00*/  SHF.R.U32.HI R18, RZ, 0x10, R9 ;  /* 0x00000010ff127819 */ /* 0x000fe40000011609 */
[----:B------:R-:W-:-:S02]  /*9d10*/  SHF.R.U64 R9, R14, 0x10, R15 ;  /* 0x000000100e097819 */ /* 0x000fc4000000120f */
[----:B------:R-:W-:Y:S02]  /*9d20*/  SHF.R.U32.HI R4, RZ, 0x10, R15 ;  /* 0x00000010ff047819 */ /* 0x000fe4000001160f */
        /* <DEDUP_REMOVED lines=18> */
[----:B------:R-:W-:Y:S01]  /*9e50*/  PRMT R32, R6, 0x5410, R3 ;  /* 0x0000541006207816 */ /* 0x000fe20000000003 */
[----:B------:R-:W-:Y:S06]  /*9e60*/  BAR.SYNC.DEFER_BLOCKING 0x0 ;  /* 0x0000000000007b1d */ /* 0x000fec0000010000 */
[----:B------:R-:W-:Y:S05]  /*9e70*/  @P0 BRA `(.L_x_1778) ;  /* 0x00000fa000000947 */ /* 0x000fea0003800000 */
[----:B------:R-:W-:Y:S01]  /*9e80*/  ISETP.GE.AND P0, PT, R108, c[0x0][0x27c], PT ;  /* 0x00009f006c007a0c */ /* 0x000fe20003f06270 */
[----:B------:R-:W-:-:S12]  /*9e90*/  BSSY B0, `(.L_x_1779) ;  /* 0x0000028000007945 */ /* 0x000fd80003800000 */
[----:B------:R-:W-:Y:S05]  /*9ea0*/  @P0 BRA `(.L_x_1780) ;  /* 0x0000026000000947 */ /* 0x000fea0003800000 */
[----:B------:R-:W1:Y:S01]  /*9eb0*/  LDS.128 R4, [R26+0x18100] ;  /* 0x018100001a047984 */ /* 0x000e620000000c00 */
        /* <DEDUP_REMOVED lines=10> */
[-C--:B------:R-:W-:Y:S01]  /*9f60*/  FMUL.FTZ R16, R8, R3.reuse ;  /* 0x0000000308107220 */ /* 0x080fe20000410000 */
[C---:B------:R-:W-:Y:S01]  /*9f70*/  SHF.L.U32 R14, R6.reuse, 0x10, RZ ;  /* 0x00000010060e7819 */ /* 0x040fe200000006ff */
[----:B------:R-:W-:Y:S01]  /*9f80*/  FFMA.FTZ R18, R9, R3, -R17 ;  /* 0x0000000309127223 */ /* 0x000fe20000010811 */
[----:B------:R-:W-:Y:S01]  /*9f90*/  LOP3.LUT R13, R6, 0xffff0000, RZ, 0xc0, !PT ;  /* 0xffff0000060d7812 */ /* 0x000fe200078ec0ff */
[CC--:B------:R-:W-:Y:S01]  /*9fa0*/  FMUL.FTZ R8, R4.reuse, R5.reuse ;  /* 0x0000000504087220 */ /* 0x0c0fe20000410000 */
[----:B------:R-:W-:Y:S01]  /*9fb0*/  LOP3.LUT R6, R7, 0xffff0000, RZ, 0xc0, !PT ;  /* 0xffff000007067812 */ /* 0x000fe200078ec0ff */
[----:B------:R-:W-:Y:S01]  /*9fc0*/  FFMA.FTZ R17, R9, R0, R16 ;  /* 0x0000000009117223 */ /* 0x000fe20000010010 */
[----:B------:R-:W-:Y:S01]  /*9fd0*/  LOP3.LUT R0, R31, 0xffff0000, RZ, 0xc0, !PT ;  /* 0xffff00001f007812 */ /* 0x000fe200078ec0ff */
[-C--:B------:R-:W-:Y:S01]  /*9fe0*/  FMUL.FTZ R7, R4, R2.reuse ;  /* 0x0000000204077220 */ /* 0x080fe20000410000 */
[C---:B------:R-:W-:Y:S01]  /*9ff0*/  SHF.L.U32 R4, R50.reuse, 0x10, RZ ;  /* 0x0000001032047819 */ /* 0x040fe200000006ff */
[----:B------:R-:W-:Y:S01]  /*a000*/  FFMA.FTZ R16, R15, R2, -R8 ;  /* 0x000000020f107223 */ /* 0x000fe20000010808 */
        /* <DEDUP_REMOVED lines=16> */
.L_x_1780:
[----:B------:R-:W-:Y:S05]  /*a110*/  BSYNC B0 ;  /* 0x0000000000007941 */ /* 0x000fea0003800000 */
.L_x_1779:
[----:B------:R-:W-:Y:S01]  /*a120*/  ISETP.GE.AND P0, PT, R146, c[0x0][0x27c], PT ;  /* 0x00009f0092007a0c */ /* 0x000fe20003f06270 */
[----:B------:R-:W-:-:S12]  /*a130*/  BSSY B0, `(.L_x_1781) ;  /* 0x0000028000007945 */ /* 0x000fd80003800000 */
[----:B------:R-:W-:Y:S05]  /*a140*/  @P0 BRA `(.L_x_1782) ;  /* 0x0000026000000947 */ /* 0x000fea0003800000 */
[----:B-1----:R-:W1:Y:S01]  /*a150*/  LDS.128 R4, [R27] ;  /* 0x000000001b047984 */ /* 0x002e620000000c00 */
        /* <DEDUP_REMOVED lines=36> */
[----:B------:R1:W-:Y:S02]  /*a3a0*/  STS.128 [R27], R4 ;  /* 0x000000041b007388 */ /* 0x0003e40000000c00 */
.L_x_1782:
[----:B------:R-:W-:Y:S05]  /*a3b0*/  BSYNC B0 ;  /* 0x0000000000007941 */ /* 0x000fea0003800000 */
.L_x_1781:
        /* <DEDUP_REMOVED lines=41> */
.L_x_1784:
[----:B------:R-:W-:Y:S05]  /*a650*/  BSYNC B0 ;  /* 0x0000000000007941 */ /* 0x000fea0003800000 */
.L_x_1783:
        /* <DEDUP_REMOVED lines=41> */
.L_x_1786:
[----:B------:R-:W-:Y:S05]  /*a8f0*/  BSYNC B0 ;  /* 0x0000000000007941 */ /* 0x000fea0003800000 */
.L_x_1785:
        /* <DEDUP_REMOVED lines=23> */
[----:B------:R-:W-:Y:S01]  /*aa70*/  SHF.L.U32 R4, R39, 0x10, RZ ;  /* 0x0000001027047819 */ /* 0x000fe200000006ff */
        /* <DEDUP_REMOVED lines=17> */
.L_x_1788:
[----:B------:R-:W-:Y:S05]  /*ab90*/  BSYNC B0 ;  /* 0x0000000000007941 */ /* 0x000fea0003800000 */
.L_x_1787:
[----:B------:R-:W-:-:S13]  /*aba0*/  ISETP.GE.AND P0, PT, R144, c[0x0][0x27c], PT ;  /* 0x00009f0090007a0c */ /* 0x000fda0003f06270 */
        /* <DEDUP_REMOVED lines=39> */
.L_x_1778:
[----:B------:R-:W-:Y:S05]  /*ae20*/  BSYNC B1 ;  /* 0x0000000000017941 */ /* 0x000fea0003800000 */
.L_x_1777:
[----:B------:R-:W-:-:S04]  /*ae30*/  IADD3 R0, R206, 0x40, RZ ;  /* 0x00000040ce007810 */ /* 0x000fc80007ffe0ff */
[----:B------:R-:W-:-:S13]  /*ae40*/  ISETP.GE.AND P0, PT, R0, R35, PT ;  /* 0x000000230000720c */ /* 0x000fda0003f06270 */
[----:B------:R-:W-:Y:S05]  /*ae50*/  @P0 BRA `(.L_x_1771) ;  /* 0x00003bd000000947 */ /* 0x000fea0003800000 */
        /* <DEDUP_REMOVED lines=21> */
[C---:B------:R-:W-:Y:S01]  /*afb0*/  LOP3.LUT R0, R31.reuse, 0xffff0000, RZ, 0xc0, !PT ;  /* 0xffff00001f007812 */ /* 0x040fe200078ec0ff */
        /* <DEDUP_REMOVED lines=19> */
.L_x_1790:
[----:B------:R-:W-:Y:S05]  /*b0f0*/  BSYNC B0 ;  /* 0x0000000000007941 */ /* 0x000fea0003800000 */
.L_x_1789:
        /* <DEDUP_REMOVED lines=41> */
.L_x_1792:
[----:B------:R-:W-:Y:S05]  /*b390*/  BSYNC B0 ;  /* 0x0000000000007941 */ /* 0x000fea0003800000 */
.L_x_1791:
        /* <DEDUP_REMOVED lines=41> */
.L_x_1794:
[----:B------:R-:W-:Y:S05]  /*b630*/  BSYNC B0 ;  /* 0x0000000000007941 */ /* 0x000fea0003800000 */
.L_x_1793:
        /* <DEDUP_REMOVED lines=41> */
.L_x_1796:
[----:B------:R-:W-:Y:S05]  /*b8d0*/  BSYNC B0 ;  /* 0x0000000000007941 */ /* 0x000fea0003800000 */
.L_x_1795:
        /* <DEDUP_REMOVED lines=41> */
.L_x_1798:
[----:B------:R-:W-:Y:S05]  /*bb70*/  BSYNC B0 ;  /* 0x0000000000007941 */ /* 0x000fea0003800000 */
.L_x_1797:
        /* <DEDUP_REMOVED lines=41> */
.L_x_1772:
[----:B------:R-:W-:Y:S05]  /*be10*/  BRA.DIV ~URZ, `(.L_x_1799) ;  /* 0x0000e6627f007947 */ /* 0x000fea000b800000 */
[----:B------:R-:W1:Y:S02]  /*be20*/  SHFL.IDX PT, R0, R0, RZ, 0x1c1f ;  /* 0x001c1fff00007589 */ /* 0x000e6400000e0000 */
.L_x_1906:
[----:B------:R-:W-:Y:S05]  /*be30*/  BRA.DIV ~URZ, `(.L_x_1800) ;  /* 0x0000e6b27f007947 */ /* 0x000fea000b800000 */
[----:B------:R2:W3:Y:S01]  /*be40*/  SHFL.IDX PT, R8, R6, RZ, 0x1c1f ;  /* 0x001c1fff06087589 */ /* 0x0004e200000e0000 */
[----:B-1----:R-:W-:-:S03]  /*be50*/  MOV R9, R0 ;  /* 0x0000000000097202 */ /* 0x002fc60000000f00 */
[----:B------:R2:W1:Y:S04]  /*be60*/  SHFL.IDX PT, R35, R5, RZ, 0x1c1f ;  /* 0x001c1fff05237589 */ /* 0x00046800000e0000 */
[----:B------:R2:W4:Y:S02]  /*be70*/  SHFL.IDX PT, R32, R12, RZ, 0x1c1f ;  /* 0x001c1fff0c207589 */ /* 0x00052400000e0000 */
.L_x_1907:
        /* <DEDUP_REMOVED lines=11> */
[----:B--2---:R-:W-:Y:S01]  /*bf30*/  CS2R R12, SRZ ;  /* 0x00000000000c7805 */ /* 0x004fe2000001ff00 */
[----:B------:R-:W-:Y:S01]  /*bf40*/  CS2R R6, SRZ ;  /* 0x0000000000067805 */ /* 0x000fe2000001ff00 */
[----:B------:R-:W-:Y:S01]  /*bf50*/  CS2R R4, SRZ ;  /* 0x0000000000047805 */ /* 0x000fe2000001ff00 */
[----:B------:R-:W-:Y:S05]  /*bf60*/  @P0 BRA `(.L_x_1802) ;  /* 0x0000025000000947 */ /* 0x000fea0003800000 */
[----:B------:R-:W-:Y:S01]  /*bf70*/  ISETP.GE.AND P0, PT, R104, c[0x0][0x27c], PT ;  /* 0x00009f0068007a0c */ /* 0x000fe20003f06270 */
[----:B------:R-:W-:Y:S01]  /*bf80*/  CS2R R22, SRZ ;  /* 0x0000000000167805 */ /* 0x000fe2000001ff00 */
[----:B------:R-:W-:Y:S01]  /*bf90*/  CS2R R20, SRZ ;  /* 0x0000000000147805 */ /* 0x000fe2000001ff00 */
[----:B------:R-:W-:Y:S01]  /*bfa0*/  CS2R R6, SRZ ;  /* 0x0000000000067805 */ /* 0x000fe2000001ff00 */
[----:B------:R-:W-:-:S09]  /*bfb0*/  CS2R R4, SRZ ;  /* 0x0000000000047805 */ /* 0x000fd2000001ff00 */
[C---:B------:R-:W-:Y:S01]  /*bfc0*/  @!P0 IMAD.SHL.U32 R0, R104.reuse, 0x2, RZ ;  /* 0x0000000268008824 */ /* 0x040fe200078e00ff */
[----:B------:R-:W-:-:S04]  /*bfd0*/  @!P0 SHF.L.U64.HI R3, R104, 0x1, R105 ;  /* 0x0000000168038819 */ /* 0x000fc80000010269 */
[----:B---3--:R-:W-:-:S05]  /*bfe0*/  @!P0 IADD3 R12, P1, R8, R0, RZ ;  /* 0x00000000080c8210 */ /* 0x008fca0007f3e0ff */
[----:B------:R-:W-:Y:S01]  /*bff0*/  @!P0 IMAD.X R13, R9, 0x1, R3, P1 ;  /* 0x00000001090d8824 */ /* 0x000fe200008e0603 */
[----:B----4-:R-:W-:Y:S02]  /*c000*/  @!P0 IADD3 R2, P1, R32, R0, RZ ;  /* 0x0000000020028210 */ /* 0x010fe40007f3e0ff */
[----:B------:R-:W-:Y:S02]  /*c010*/  IADD3 R0, R104, 0x20, RZ ;  /* 0x0000002068007810 */ /* 0x000fe40007ffe0ff */
[----:B-1----:R-:W-:Y:S01]  /*c020*/  @!P0 IADD3.X R3, R35, R3, RZ, P1, !PT ;  /* 0x0000000323038210 */ /* 0x002fe20000ffe4ff */
[----:B------:R1:W5:Y:S04]  /*c030*/  @!P0 LD.E.128 R20, [R12.64] ;  /* 0x000000080c148980 */ /* 0x000368000c101d00 */
[----:B------:R2:W5:Y:S01]  /*c040*/  @!P0 LD.E.128 R4, [R2.64] ;  /* 0x0000000802048980 */ /* 0x000562000c101d00 */
[----:B------:R-:W-:Y:S01]  /*c050*/  ISETP.GE.AND P0, PT, R0, c[0x0][0x27c], PT ;  /* 0x00009f0000007a0c */ /* 0x000fe20003f06270 */
[----:B------:R-:W-:Y:S01]  /*c060*/  CS2R R26, SRZ ;  /* 0x00000000001a7805 */ /* 0x000fe2000001ff00 */
[----:B------:R-:W-:Y:S01]  /*c070*/  CS2R R24, SRZ ;  /* 0x0000000000187805 */ /* 0x000fe2000001ff00 */
[----:B------:R-:W-:-:S10]  /*c080*/  CS2R R14, SRZ ;  /* 0x00000000000e7805 */ /* 0x000fd4000001ff00 */
[----:B------:R-:W-:-:S04]  /*c090*/  @!P0 IMAD.SHL.U32 R0, R210, 0x8, RZ ;  /* 0x00000008d2008824 */ /* 0x000fc800078e00ff */
[----:B------:R-:W-:Y:S01]  /*c0a0*/  @!P0 IMAD.WIDE R18, R0, 0x2, R8 ;  /* 0x0000000200128825 */ /* 0x000fe200078e0208 */
[----:B-1----:R-:W-:-:S04]  /*c0b0*/  CS2R R12, SRZ ;  /* 0x00000000000c7805 */ /* 0x002fc8000001ff00 */
[----:B------:R1:W5:Y:S01]  /*c0c0*/  @!P0 LD.E.128 R24, [R18.64] ;  /* 0x0000000812188980 */ /* 0x000362000c101d00 */
[----:B--2---:R-:W-:Y:S01]  /*c0d0*/  MOV R3, R35 ;  /* 0x0000002300037202 */ /* 0x004fe20000000f00 */
[----:B------:R-:W-:-:S04]  /*c0e0*/  IMAD.MOV.U32 R2, RZ, RZ, R32 ;  /* 0x000000ffff027224 */ /* 0x000fc800078e0020 */
[----:B------:R-:W-:Y:S01]  /*c0f0*/  @!P0 IMAD.WIDE R16, R0, 0x2, R2 ;  /* 0x0000000200108825 */ /* 0x000fe200078e0202 */
[----:B------:R-:W-:-:S04]  /*c100*/  IADD3 R0, R104, 0x40, RZ ;  /* 0x0000004068007810 */ /* 0x000fc80007ffe0ff */
[----:B------:R2:W5:Y:S01]  /*c110*/  @!P0 LD.E.128 R12, [R16.64] ;  /* 0x00000008100c8980 */ /* 0x000562000c101d00 */
[----:B------:R-:W-:Y:S01]  /*c120*/  ISETP.GE.AND P0, PT, R0, c[0x0][0x27c], PT ;  /* 0x00009f0000007a0c */ /* 0x000fe20003f06270 */
[----:B------:R-:W-:Y:S01]  /*c130*/  CS2R R30, SRZ ;  /* 0x00000000001e7805 */ /* 0x000fe2000001ff00 */
[----:B------:R-:W-:-:S11]  /*c140*/  CS2R R28, SRZ ;  /* 0x00000000001c7805 */ /* 0x000fd6000001ff00 */
[----:B------:R-:W-:Y:S01]  /*c150*/  @!P0 SHF.L.U32 R0, R209, 0x3, RZ ;  /* 0x00000003d1008819 */ /* 0x000fe200000006ff */
[----:B-1----:R-:W-:-:S04]  /*c160*/  CS2R R18, SRZ ;  /* 0x0000000000127805 */ /* 0x002fc8000001ff00 */
[----:B------:R-:W-:-:S04]  /*c170*/  @!P0 IMAD.WIDE R8, R0, 0x2, R8 ;  /* 0x0000000200088825 */ /* 0x000fc800078e0208 */
[----:B------:R-:W-:Y:S01]  /*c180*/  @!P0 IMAD.WIDE R2, R0, 0x2, R2 ;  /* 0x0000000200028825 */ /* 0x000fe200078e0202 */
[----:B------:R1:W5:Y:S01]  /*c190*/  @!P0 LD.E.128 R28, [R8.64] ;  /* 0x00000008081c8980 */ /* 0x000362000c101d00 */
[----:B--2---:R-:W-:-:S06]  /*c1a0*/  CS2R R16, SRZ ;  /* 0x0000000000107805 */ /* 0x004fcc000001ff00 */
[----:B------:R1:W5:Y:S02]  /*c1b0*/  @!P0 LD.E.128 R16, [R2.64] ;  /* 0x0000000802108980 */ /* 0x000364000c101d00 */
.L_x_1802:
[----:B------:R-:W-:Y:S05]  /*c1c0*/  BSYNC B0 ;  /* 0x0000000000007941 */ /* 0x000fea0003800000 */
.L_x_1801:
[--C-:B-----5:R-:W-:Y:S01]  /*c1d0*/  IMAD.MOV.U32 R43, RZ, RZ, R27.reuse ;  /* 0x000000ffff2b7224 */ /* 0x120fe200078e001b */
[----:B------:R-:W-:Y:S01]  /*c1e0*/  SHF.R.U32.HI R0, RZ, 0x10, R27 ;  /* 0x00000010ff007819 */ /* 0x000fe2000001161b */
[----:B------:R-:W-:Y:S01]  /*c1f0*/  IMAD.MOV.U32 R37, RZ, RZ, R30 ;  /* 0x000000ffff257224 */ /* 0x000fe200078e001e */
[----:B-1----:R-:W-:Y:S01]  /*c200*/  SHF.R.U64 R35, R30, 0x10, R31 ;  /* 0x000000101e237819 */ /* 0x002fe2000000121f */
[----:B------:R-:W-:Y:S01]  /*c210*/  IMAD.MOV.U32 R56, RZ, RZ, R20 ;  /* 0x000000ffff387224 */ /* 0x000fe200078e0014 */
[----:B------:R-:W-:Y:S01]  /*c220*/  PRMT R43, R43, 0x5410, R0 ;  /* 0x000054102b2b7816 */ /* 0x000fe20000000000 */
[----:B------:R-:W-:Y:S01]  /*c230*/  IMAD R0, R237, -0x80, R48 ;  /* 0xffffff80ed007824 */ /* 0x000fe200078e0230 */
[----:B------:R-:W-:Y:S01]  /*c240*/  SHF.R.U64 R51, R22, 0x10, R23 ;  /* 0x0000001016337819 */ /* 0x000fe20000001217 */
[----:B------:R-:W-:Y:S01]  /*c250*/  IMAD.MOV.U32 R55, RZ, RZ, R21 ;  /* 0x000000ffff377224 */ /* 0x000fe200078e0015 */
[--C-:B------:R-:W-:Y:S01]  /*c260*/  SHF.R.U32.HI R45, RZ, 0x10, R23.reuse ;  /* 0x00000010ff2d7819 */ /* 0x100fe20000011617 */
[----:B------:R-:W-:Y:S01]  /*c270*/  IMAD.MOV.U32 R53, RZ, RZ, R22 ;  /* 0x000000ffff357224 */ /* 0x000fe200078e0016 */
[----:B------:R-:W-:Y:S01]  /*c280*/  IMNMX R57, R0, 0x80, PT ;  /* 0x0000008000397817 */ /* 0x000fe20003800200 */
[----:B------:R-:W-:Y:S01]  /*c290*/  IMAD.MOV.U32 R52, RZ, RZ, R23 ;  /* 0x000000ffff347224 */ /* 0x000fe200078e0017 */
[--C-:B------:R-:W-:Y:S01]  /*c2a0*/  SHF.R.U64 R46, R24, 0x10, R25.reuse ;  /* 0x00000010182e7819 */ /* 0x100fe20000001219 */
[----:B------:R-:W-:Y:S01]  /*c2b0*/  IMAD.MOV.U32 R49, RZ, RZ, R24 ;  /* 0x000000ffff317224 */ /* 0x000fe200078e0018 */
[----:B------:R-:W-:Y:S01]  /*c2c0*/  ISETP.GE.AND P0, PT, R206, R57, PT ;  /* 0x00000039ce00720c */ /* 0x000fe20003f06270 */
[--C-:B------:R-:W-:Y:S01]  /*c2d0*/  IMAD.MOV.U32 R47, RZ, RZ, R25.reuse ;  /* 0x000000ffff2f7224 */ /* 0x100fe200078e0019 */
[----:B------:R-:W-:Y:S01]  /*c2e0*/  SHF.R.U32.HI R41, RZ, 0x10, R25 ;  /* 0x00000010ff297819 */ /* 0x000fe20000011619 */
[----:B------:R-:W-:Y:S01]  /*c2f0*/  IMAD.MOV.U32 R44, RZ, RZ, R26 ;  /* 0x000000ffff2c7224 */ /* 0x000fe200078e001a */
[----:B------:R-:W-:Y:S01]  /*c300*/  SHF.R.U64 R42, R26, 0x10, R27 ;  /* 0x000000101a2a7819 */ /* 0x000fe2000000121b */
[--C-:B------:R-:W-:Y:S01]  /*c310*/  IMAD.MOV.U32 R40, RZ, RZ, R29.reuse ;  /* 0x000000ffff287224 */ /* 0x100fe200078e001d */
[----:B------:R-:W-:Y:S01]  /*c320*/  SHF.R.U64 R38, R28, 0x10, R29 ;  /* 0x000000101c267819 */ /* 0x000fe2000000121d */
[----:B------:R-:W-:Y:S01]  /*c330*/  IMAD.MOV.U32 R36, RZ, RZ, R31 ;  /* 0x000000ffff247224 */ /* 0x000fe200078e001f */
[----:B------:R-:W-:Y:S01]  /*c340*/  SHF.R.U32.HI R34, RZ, 0x10, R29 ;  /* 0x00000010ff227819 */ /* 0x000fe2000001161d */
[----:B------:R-:W-:Y:S01]  /*c350*/  IMAD.MOV.U32 R39, RZ, RZ, R28 ;  /* 0x000000ffff277224 */ /* 0x000fe200078e001c */
[----:B------:R-:W-:Y:S01]  /*c360*/  SHF.R.U32.HI R30, RZ, 0x10, R31 ;  /* 0x00000010ff1e7819 */ /* 0x000fe2000001161f */
[----:B----4-:R-:W-:Y:S01]  /*c370*/  IMAD.MOV.U32 R32, RZ, RZ, R5 ;  /* 0x000000ffff207224 */ /* 0x010fe200078e0005 */
        /* <DEDUP_REMOVED lines=9> */
[--C-:B------:R-:W-:Y:S01]  /*c410*/  IMAD.MOV.U32 R24, RZ, RZ, R13.reuse ;  /* 0x000000ffff187224 */ /* 0x100fe200078e000d */
[----:B------:R-:W-:Y:S01]  /*c420*/  SHF.R.U64 R23, R12, 0x10, R13 ;  /* 0x000000100c177819 */ /* 0x000fe2000000120d */
[----:B------:R-:W-:Y:S01]  /*c430*/  IMAD.MOV.U32 R21, RZ, RZ, R14 ;  /* 0x000000ffff157224 */ /* 0x000fe200078e000e */
[----:B------:R-:W-:Y:S01]  /*c440*/  SHF.R.U32.HI R22, RZ, 0x10, R7 ;  /* 0x00000010ff167819 */ /* 0x000fe20000011607 */
[----:B------:R-:W-:Y:S01]  /*c450*/  IMAD.MOV.U32 R20, RZ, RZ, R15 ;  /* 0x000000ffff147224 */ /* 0x000fe200078e000f */
[----:B------:R-:W-:-:S04]  /*c460*/  DEPBAR.LE SB0, 0x3 ;  /* 0x000080c00000791a */ /* 0x000fc80000000000 */
[----:B------:R-:W-:Y:S01]  /*c470*/  IMAD.MOV.U32 R12, RZ, RZ, R16 ;  /* 0x000000ffff0c7224 */ /* 0x000fe200078e0010 */
[----:B------:R-:W-:Y:S01]  /*c480*/  SHF.R.U32.HI R13, RZ, 0x10, R13 ;  /* 0x00000010ff0d7819 */ /* 0x000fe2000001160d */
[----:B------:R-:W-:Y:S01]  /*c490*/  IMAD.MOV.U32 R9, RZ, RZ, R17 ;  /* 0x000000ffff097224 */ /* 0x000fe200078e0011 */
[--C-:B------:R-:W-:Y:S01]  /*c4a0*/  SHF.R.U64 R14, R14, 0x10, R15.reuse ;  /* 0x000000100e0e7819 */ /* 0x100fe2000000120f */
[----:B------:R-:W-:Y:S01]  /*c4b0*/  IMAD.MOV.U32 R6, RZ, RZ, R18 ;  /* 0x000000ffff067224 */ /* 0x000fe200078e0012 */
[----:B------:R-:W-:Y:S01]  /*c4c0*/  SHF.R.U32.HI R7, RZ, 0x10, R15 ;  /* 0x00000010ff077819 */ /* 0x000fe2000001160f */
[----:B------:R-:W-:Y:S01]  /*c4d0*/  IMAD.MOV.U32 R5, RZ, RZ, R19 ;  /* 0x000000ffff057224 */ /* 0x000fe200078e0013 */
[--C-:B---3--:R-:W-:Y:S01]  /*c4e0*/  SHF.R.U64 R8, R16, 0x10, R17.reuse ;  /* 0x0000001010087819 */ /* 0x108fe20000001211 */
[----:B------:R-:W-:Y:S01]  /*c4f0*/  WARPSYNC 0xffffffff ;  /* 0xffffffff00007948 */ /* 0x000fe20003800000 */
[----:B------:R-:W-:Y:S01]  /*c500*/  SHF.R.U32.HI R3, RZ, 0x10, R17 ;  /* 0x00000010ff037819 */ /* 0x000fe20000011611 */
[----:B------:R-:W-:Y:S01]  /*c510*/  BSSY B1, `(.L_x_1803) ;  /* 0x0000132000017945 */ /* 0x000fe20003800000 */
[----:B------:R-:W-:-:S02]  /*c520*/  SHF.R.U64 R4, R18, 0x10, R19 ;  /* 0x0000001012047819 */ /* 0x000fc40000001213 */
[----:B------:R-:W-:Y:S02]  /*c530*/  SHF.R.U32.HI R2, RZ, 0x10, R19 ;  /* 0x00000010ff027819 */ /* 0x000fe40000011613 */
        /* <DEDUP_REMOVED lines=22> */
[----:B------:R-:W-:Y:S01]  /*c6a0*/  PRMT R52, R5, 0x5410, R2 ;  /* 0x0000541005347816 */ /* 0x000fe20000000002 */
[----:B------:R-:W-:Y:S06]  /*c6b0*/  BAR.SYNC.DEFER_BLOCKING 0x0 ;  /* 0x0000000000007b1d */ /* 0x000fec0000010000 */
[----:B------:R-:W-:Y:S05]  /*c6c0*/  @P0 BRA `(.L_x_1804) ;  /* 0x0000116000000947 */ /* 0x000fea0003800000 */
[----:B------:R-:W-:Y:S01]  /*c6d0*/  ISETP.GE.AND P0, PT, R104, c[0x0][0x27c], PT ;  /* 0x00009f0068007a0c */ /* 0x000fe20003f06270 */
[----:B------:R-:W-:-:S12]  /*c6e0*/  BSSY B0, `(.L_x_1805) ;  /* 0x000005c000007945 */ /* 0x000fd80003800000 */
[----:B------:R-:W-:Y:S05]  /*c6f0*/  @P0 BRA `(.L_x_1806) ;  /* 0x000005a000000947 */ /* 0x000fea0003800000 */
[----:B------:R-:W-:Y:S01]  /*c700*/  IMAD.MOV.U32 R3, RZ, RZ, c[0x0][0x27c] ;  /* 0x00009f00ff037624 */ /* 0x000fe200078e00ff */
[----:B------:R-:W-:-:S04]  /*c710*/  LOP3.LUT R2, R208, 0x38, R104, 0xf8, !PT ;  /* 0x00000038d0027812 */ /* 0x000fc800078ef868 */
[----:B------:R-:W-:-:S04]  /*c720*/  LEA.HI R3, R3, R235, RZ, 0x1d ;  /* 0x000000eb03037211 */ /* 0x000fc800078fe8ff */
[----:B------:R-:W-:Y:S02]  /*c730*/  SHF.R.S32.HI R4, RZ, 0x1f, R3 ;  /* 0x0000001fff047819 */ /* 0x000fe40000011403 */
[----:B------:R-:W-:Y:S02]  /*c740*/  SHF.L.U32 R0, R3, 0x3, RZ ;  /* 0x0000000303007819 */ /* 0x000fe400000006ff */
[----:B------:R-:W-:Y:S02]  /*c750*/  LEA.HI R3, R4, R3, RZ, 0x3 ;  /* 0x0000000304037211 */ /* 0x000fe400078f18ff */
[----:B------:R-:W-:Y:S02]  /*c760*/  LOP3.LUT R4, R148, R2, R147, 0xf6, !PT ;  /* 0x0000000294047212 */ /* 0x000fe400078ef693 */
[----:B------:R-:W-:Y:S01]  /*c770*/  LOP3.LUT R0, R208, 0x38, R0, 0xf8, !PT ;  /* 0x00000038d0007812 */ /* 0x000fe200078ef800 */
[----:B------:R-:W-:Y:S01]  /*c780*/  IMAD.SHL.U32 R2, R3, 0x400, RZ ;  /* 0x0000040003027824 */ /* 0x000fe200078e00ff */
[----:B------:R-:W-:-:S02]  /*c790*/  SHF.L.U32 R26, R4, 0x1, RZ ;  /* 0x00000001041a7819 */ /* 0x000fc400000006ff */
[----:B------:R-:W-:Y:S02]  /*c7a0*/  LOP3.LUT R0, R0, R147, RZ, 0x3c, !PT ;  /* 0x0000009300007212 */ /* 0x000fe400078e3cff */
[----:B------:R-:W-:Y:S01]  /*c7b0*/  LOP3.LUT R2, R2, 0x7fffe000, RZ, 0xc0, !PT ;  /* 0x7fffe00002027812 */ /* 0x000fe200078ec0ff */
[----:B------:R-:W1:Y:S03]  /*c7c0*/  LDS.128 R12, [R26+0x18100] ;  /* 0x018100001a0c7984 */ /* 0x000e660000000c00 */
[----:B------:R-:W-:Y:S02]  /*c7d0*/  IADD3 R0, R0, R2, R148 ;  /* 0x0000000200007210 */ /* 0x000fe40007ffe094 */
[----:B------:R-:W-:-:S03]  /*c7e0*/  SHF.L.U32 R2, R33, 0x10, RZ ;  /* 0x0000001021027819 */ /* 0x000fc600000006ff */
[----:B------:R-:W-:Y:S02]  /*c7f0*/  IMAD.SHL.U32 R25, R0, 0x2, RZ ;  /* 0x0000000200197824 */ /* 0x000fe400078e00ff */
[----:B------:R-:W-:-:S03]  /*c800*/  IMAD.U32 R0, R54, 0x10000, RZ ;  /* 0x0001000036007824 */ /* 0x000fc600078e00ff */
[----:B------:R-:W2:Y:S01]  /*c810*/  LDS.128 R4, [R25+0x18100] ;  /* 0x0181000019047984 */ /* 0x000ea20000000c00 */
[----:B-1----:R-:W-:Y:S01]  /*c820*/  SHF.L.U32 R16, R12, 0x10, RZ ;  /* 0x000000100c107819 */ /* 0x002fe200000006ff */
[----:B------:R-:W-:Y:S01]  /*c830*/  IMAD.U32 R18, R13, 0x10000, RZ ;  /* 0x000100000d127824 */ /* 0x000fe200078e00ff */
[C---:B------:R-:W-:Y:S01]  /*c840*/  SHF.L.U32 R19, R14.reuse, 0x10, RZ ;  /* 0x000000100e137819 */ /* 0x040fe200000006ff */
[----:B------:R-:W-:Y:S01]  /*c850*/  IMAD.U32 R22, R15, 0x10000, RZ ;  /* 0x000100000f167824 */ /* 0x000fe200078e00ff */
[----:B------:R-:W-:Y:S02]  /*c860*/  LOP3.LUT R20, R14, 0xffff0000, RZ, 0xc0, !PT ;  /* 0xffff00000e147812 */ /* 0x000fe400078ec0ff */
[----:B------:R-:W-:Y:S02]  /*c870*/  LOP3.LUT R17, R12, 0xffff0000, RZ, 0xc0, !PT ;  /* 0xffff00000c117812 */ /* 0x000fe400078ec0ff */
[----:B------:R-:W-:Y:S02]  /*c880*/  LOP3.LUT R24, R13, 0xffff0000, RZ, 0xc0, !PT ;  /* 0xffff00000d187812 */ /* 0x000fe400078ec0ff */
[----:B------:R-:W-:-:S02]  /*c890*/  LOP3.LUT R23, R15, 0xffff0000, RZ, 0xc0, !PT ;  /* 0xffff00000f177812 */ /* 0x000fc400078ec0ff */
[C---:B--2---:R-:W-:Y:S01]  /*c8a0*/  SHF.L.U32 R3, R4.reuse, 0x10, RZ ;  /* 0x0000001004037819 */ /* 0x044fe200000006ff */
[----:B------:R-:W-:Y:S01]  /*c8b0*/  IMAD.U32 R9, R5, 0x10000, RZ ;  /* 0x0001000005097824 */ /* 0x000fe200078e00ff */
[----:B------:R-:W-:Y:S01]  /*c8c0*/  LOP3.LUT R8, R4, 0xffff0000, RZ, 0xc0, !PT ;  /* 0xffff000004087812 */ /* 0x000fe200078ec0ff */
[----:B------:R-:W-:Y:S01]  /*c8d0*/  IMAD.U32 R13, R7, 0x10000, RZ ;  /* 0x00010000070d7824 */ /* 0x000fe200078e00ff */
[----:B------:R-:W-:Y:S01]  /*c8e0*/  LOP3.LUT R4, R33, 0xffff0000, RZ, 0xc0, !PT ;  /* 0xffff000021047812 */ /* 0x000fe200078ec0ff */
[----:B------:R-:W-:Y:S01]  /*c8f0*/  FMUL.FTZ R14, R3, R2 ;  /* 0x00000002030e7220 */ /* 0x000fe20000410000 */
[----:B------:R-:W-:Y:S02]  /*c900*/  LOP3.LUT R21, R5, 0xffff0000, RZ, 0xc0, !PT ;  /* 0xffff000005157812 */ /* 0x000fe400078ec0ff */
[----:B------:R-:W-:Y:S01]  /*c910*/  SHF.L.U32 R5, R6, 0x10, RZ ;  /* 0x0000001006057819 */ /* 0x000fe200000006ff */
[-C--:B------:R-:W-:Y:S01]  /*c920*/  FFMA.FTZ R32, R16, R0.reuse, -R14 ;  /* 0x0000000010207223 */ /* 0x080fe2000001080e */
[----:B------:R-:W-:Y:S01]  /*c930*/  LOP3.LUT R12, R6, 0xffff0000, RZ, 0xc0, !PT ;  /* 0xffff0000060c7812 */ /* 0x000fe200078ec0ff */
[----:B------:R-:W-:Y:S01]  /*c940*/  FMUL.FTZ R6, R3, R0 ;  /* 0x0000000003067220 */ /* 0x000fe20000410000 */
[----:B------:R-:W-:Y:S01]  /*c950*/  LOP3.LUT R15, R7, 0xffff0000, RZ, 0xc0, !PT ;  /* 0xffff0000070f7812 */ /* 0x000fe200078ec0ff */
[----:B------:R-:W-:Y:S01]  /*c960*/  FMUL.FTZ R7, R8, R4 ;  /* 0x0000000408077220 */ /* 0x000fe20000410000 */
[----:B------:R-:W-:Y:S01]  /*c970*/  LOP3.LUT R3, R54, 0xffff0000, RZ, 0xc0, !PT ;  /* 0xffff000036037812 */ /* 0x000fe200078ec0ff */
[----:B------:R-:W-:Y:S01]  /*c980*/  FFMA.FTZ R31, R16, R2, R6 ;  /* 0x00000002101f7223 */ /* 0x000fe20000010006 */
[----:B------:R-:W-:Y:S01]  /*c990*/  SHF.L.U32 R0, R35, 0x10, RZ ;  /* 0x0000001023007819 */ /* 0x000fe200000006ff */
[----:B------:R-:W-:Y:S01]  /*c9a0*/  IMAD.U32 R2, R50, 0x10000, RZ ;  /* 0x0001000032027824 */ /* 0x000fe200078e00ff */
[----:B------:R-:W-:Y:S01]  /*c9b0*/  SHF.L.U32 R6, R34, 0x10, RZ ;  /* 0x0000001022067819 */ /* 0x000fe200000006ff */
[----:B------:R-:W-:-:S02]  /*c9c0*/  FFMA.FTZ R30, R17, R3, -R7 ;  /* 0x00000003111e7223 */ /* 0x000fc40000010807 */
[C---:B------:R-:W-:Y:S02]  /*c9d0*/  FMUL.FTZ R7, R9.reuse, R0 ;  /* 0x0000000009077220 */ /* 0x040fe40000410000 */
[----:B------:R-:W-:Y:S02]  /*c9e0*/  FMUL.FTZ R8, R8, R3 ;  /* 0x0000000308087220 */ /* 0x000fe40000410000 */
[-C--:B------:R-:W-:Y:S02]  /*c9f0*/  FMUL.FTZ R3, R9, R2.reuse ;  /* 0x0000000209037220 */ /* 0x080fe40000410000 */
[----:B------:R-:W-:Y:S02]  /*ca00*/  FFMA.FTZ R28, R18, R2, -R7 ;  /* 0x00000002121c7223 */ /* 0x000fe40000010807 */
[----:B------:R-:W-:Y:S02]  /*ca10*/  IMAD.U32 R2, R51, 0x10000, RZ ;  /* 0x0001000033027824 */ /* 0x000fe400078e00ff */
[----:B------:R-:W-:-:S02]  /*ca20*/  FFMA.FTZ R29, R17, R4, R8 ;  /* 0x00000004111d7223 */ /* 0x000fc40000010008 */
[----:B------:R-:W-:Y:S01]  /*ca30*/  FFMA.FTZ R27, R18, R0, R3 ;  /* 0x00000000121b7223 */ /* 0x000fe20000010003 */
[----:B------:R-:W-:Y:S01]  /*ca40*/  LOP3.LUT R3, R51, 0xffff0000, RZ, 0xc0, !PT ;  /* 0xffff000033037812 */ /* 0x000fe200078ec0ff */
[C---:B------:R-:W-:Y:S01]  /*ca50*/  FMUL.FTZ R4, R5.reuse, R6 ;  /* 0x0000000605047220 */ /* 0x040fe20000410000 */
[----:B------:R-:W-:Y:S01]  /*ca60*/  LOP3.LUT R0, R34, 0xffff0000, RZ, 0xc0, !PT ;  /* 0xffff000022007812 */ /* 0x000fe200078ec0ff */
[-C--:B------:R-:W-:Y:S01]  /*ca70*/  FMUL.FTZ R9, R5, R2.reuse ;  /* 0x0000000205097220 */ /* 0x080fe20000410000 */
[----:B------:R-:W-:Y:S01]  /*ca80*/  SHF.L.U32 R5, R36, 0x10, RZ ;  /* 0x0000001024057819 */ /* 0x000fe200000006ff */
[----:B------:R-:W-:Y:S02]  /*ca90*/  FFMA.FTZ R18, R19, R2, -R4 ;  /* 0x0000000213127223 */ /* 0x000fe40000010804 */
[----:B------:R-:W-:Y:S02]  /*caa0*/  IMAD.U32 R2, R45, 0x10000, RZ ;  /* 0x000100002d027824 */ /* 0x000fe400078e00ff */
[----:B------:R-:W-:-:S02]  /*cab0*/  FMUL.FTZ R7, R12, R3 ;  /* 0x000000030c077220 */ /* 0x000fc40000410000 */
[----:B------:R-:W-:Y:S02]  /*cac0*/  FMUL.FTZ R4, R13, R5 ;  /* 0x000000050d047220 */ /* 0x000fe40000410000 */
[----:B------:R-:W-:Y:S01]  /*cad0*/  FMUL.FTZ R8, R12, R0 ;  /* 0x000000000c087220 */ /* 0x000fe20000410000 */
[----:B------:R-:W-:Y:S01]  /*cae0*/  F2FP.BF16.PACK_AB R12, R30, R32 ;  /* 0x000000201e0c723e */ /* 0x000fe200000010ff */
        /* <DEDUP_REMOVED lines=15> */
[----:B------:R-:W-:Y:S01]  /*cbe0*/  FFMA.FTZ R8, R24, R4, -R8 ;  /* 0x0000000418087223 */ /* 0x000fe20000010808 */
[----:B------:R-:W-:Y:S01]  /*cbf0*/  F2FP.BF16.PACK_AB R4, R29, R31 ;  /* 0x0000001f1d04723e */ /* 0x000fe200000010ff */
[C---:B------:R-:W-:Y:S01]  /*cc00*/  FFMA.FTZ R3, R23.reuse, R3, -R6 ;  /* 0x0000000317037223 */ /* 0x040fe20000010806 */
[----:B------:R-:W-:Y:S01]  /*cc10*/  F2FP.BF16.PACK_AB R6, R16, R19 ;  /* 0x000000131006723e */ /* 0x000fe200000010ff */
[----:B------:R-:W-:Y:S01]  /*cc20*/  FFMA.FTZ R2, R24, R2, R7 ;  /* 0x0000000218027223 */ /* 0x000fe20000010007 */
[----:B------:R-:W-:Y:S01]  /*cc30*/  F2FP.BF16.PACK_AB R13, R8, R28 ;  /* 0x0000001c080d723e */ /* 0x000fe200000010ff */
[----:B------:R-:W-:Y:S01]  /*cc40*/  FFMA.FTZ R0, R23, R0, R5 ;  /* 0x0000000017007223 */ /* 0x000fe20000010005 */
[----:B------:R-:W-:-:S02]  /*cc50*/  F2FP.BF16.PACK_AB R15, R3, R17 ;  /* 0x00000011030f723e */ /* 0x000fc400000010ff */
[----:B------:R-:W-:Y:S02]  /*cc60*/  F2FP.BF16.PACK_AB R5, R2, R27 ;  /* 0x0000001b0205723e */ /* 0x000fe400000010ff */
[----:B------:R-:W-:Y:S01]  /*cc70*/  F2FP.BF16.PACK_AB R7, R0, R9 ;  /* 0x000000090007723e */ /* 0x000fe200000010ff */
[----:B------:R1:W-:Y:S04]  /*cc80*/  STS.128 [R26+0x18100], R12 ;  /* 0x0181000c1a007388 */ /* 0x0003e80000000c00 */
[----:B------:R1:W-:Y:S02]  /*cc90*/  STS.128 [R25+0x18100], R4 ;  /* 0x0181000419007388 */ /* 0x0003e40000000c00 */
.L_x_1806:
[----:B------:R-:W-:Y:S05]  /*cca0*/  BSYNC B0 ;  /* 0x0000000000007941 */ /* 0x000fea0003800000 */
.L_x_1805:
[----:B------:R-:W-:Y:S01]  /*ccb0*/  IADD3 R0, R104, 0x20, RZ ;  /* 0x0000002068007810 */ /* 0x000fe20007ffe0ff */
[----:B------:R-:W-:Y:S03]  /*ccc0*/  BSSY B0, `(.L_x_1807) ;  /* 0x000005b000007945 */ /* 0x000fe60003800000 */
[----:B------:R-:W-:-:S13]  /*ccd0*/  ISETP.GE.AND P0, PT, R0, c[0x0][0x27c], PT ;  /* 0x00009f0000007a0c */ /* 0x000fda0003f06270 */
        /* <DEDUP_REMOVED lines=13> */
[----:B-1----:R-:W-:Y:S02]  /*cdb0*/  IMAD.SHL.U32 R25, R0, 0x2, RZ ;  /* 0x0000000200197824 */ /* 0x002fe400078e00ff */
[----:B------:R-:W-:-:S03]  /*cdc0*/  IMAD.U32 R0, R46, 0x10000, RZ ;  /* 0x000100002e007824 */ /* 0x000fc600078e00ff */
[----:B------:R-:W1:Y:S02]  /*cdd0*/  LDS.128 R4, [R25+0x18100] ;  /* 0x0181000019047984 */ /* 0x000e640000000c00 */
[C---:B-1----:R-:W-:Y:S01]  /*cde0*/  SHF.L.U32 R3, R4.reuse, 0x10, RZ ;  /* 0x0000001004037819 */ /* 0x042fe200000006ff */
[----:B------:R-:W-:Y:S01]  /*cdf0*/  IMAD.U32 R9, R5, 0x10000, RZ ;  /* 0x0001000005097824 */ /* 0x000fe200078e00ff */
[----:B------:R-:W-:Y:S02]  /*ce00*/  LOP3.LUT R8, R4, 0xffff0000, RZ, 0xc0, !PT ;  /* 0xffff000004087812 */ /* 0x000fe400078ec0ff */
[----:B------:R-:W-:Y:S02]  /*ce10*/  LOP3.LUT R4, R37, 0xffff0000, RZ, 0xc0, !PT ;  /* 0xffff000025047812 */ /* 0x000fe400078ec0ff */
[----:B------:R-:W-:Y:S02]  /*ce20*/  LOP3.LUT R21, R5, 0xffff0000, RZ, 0xc0, !PT ;  /* 0xffff000005157812 */ /* 0x000fe400078ec0ff */
[----:B------:R-:W-:Y:S01]  /*ce30*/  SHF.L.U32 R5, R6, 0x10, RZ ;  /* 0x0000001006057819 */ /* 0x000fe200000006ff */
[----:B--2---:R-:W1:Y:S02]  /*ce40*/  LDS.128 R12, [R32] ;  /* 0x00000000200c7984 */ /* 0x004e640000000c00 */
[----:B-1----:R-:W-:Y:S01]  /*ce50*/  SHF.L.U32 R16, R12, 0x10, RZ ;  /* 0x000000100c107819 */ /* 0x002fe200000006ff */
[----:B------:R-:W-:Y:S01]  /*ce60*/  IMAD.U32 R18, R13, 0x10000, RZ ;  /* 0x000100000d127824 */ /* 0x000fe200078e00ff */
[C---:B------:R-:W-:Y:S01]  /*ce70*/  SHF.L.U32 R19, R14.reuse, 0x10, RZ ;  /* 0x000000100e137819 */ /* 0x040fe200000006ff */
[----:B------:R-:W-:Y:S01]  /*ce80*/  IMAD.U32 R22, R15, 0x10000, RZ ;  /* 0x000100000f167824 */ /* 0x000fe200078e00ff */
[----:B------:R-:W-:Y:S01]  /*ce90*/  LOP3.LUT R20, R14, 0xffff0000, RZ, 0xc0, !PT ;  /* 0xffff00000e147812 */ /* 0x000fe200078ec0ff */
[----:B------:R-:W-:Y:S01]  /*cea0*/  FMUL.FTZ R14, R3, R2 ;  /* 0x00000002030e7220 */ /* 0x000fe20000410000 */
[----:B------:R-:W-:-:S02]  /*ceb0*/  LOP3.LUT R17, R12, 0xffff0000, RZ, 0xc0, !PT ;  /* 0xffff00000c117812 */ /* 0x000fc400078ec0ff */
[----:B------:R-:W-:Y:S01]  /*cec0*/  LOP3.LUT R12, R6, 0xffff0000, RZ, 0xc0, !PT ;  /* 0xffff0000060c7812 */ /* 0x000fe200078ec0ff */
[-C--:B------:R-:W-:Y:S01]  /*ced0*/  FMUL.FTZ R6, R3, R0.reuse ;  /* 0x0000000003067220 */ /* 0x080fe20000410000 */
[----:B------:R-:W-:Y:S01]  /*cee0*/  LOP3.LUT R24, R13, 0xffff0000, RZ, 0xc0, !PT ;  /* 0xffff00000d187812 */ /* 0x000fe200078ec0ff */
[----:B------:R-:W-:Y:S01]  /*cef0*/  IMAD.U32 R13, R7, 0x10000, RZ ;  /* 0x00010000070d7824 */ /* 0x000fe200078e00ff */
[----:B------:R-:W-:Y:S01]  /*cf00*/  LOP3.LUT R23, R15, 0xffff0000, RZ, 0xc0, !PT ;  /* 0xffff00000f177812 */ /* 0x000fe200078ec0ff */
[----:B------:R-:W-:Y:S01]  /*cf10*/  FFMA.FTZ R31, R16, R0, -R14 ;  /* 0x00000000101f7223 */ /* 0x000fe2000001080e */
        /* <DEDUP_REMOVED lines=22> */
[----:B------:R-:W-:Y:S02]  /*d080*/  FMUL.FTZ R7, R12, R3 ;  /* 0x000000030c077220 */ /* 0x000fe40000410000 */
[----:B------:R-:W-:-:S02]  /*d090*/  FMUL.FTZ R4, R13, R5 ;  /* 0x000000050d047220 */ /* 0x000fc40000410000 */
        /* <DEDUP_REMOVED lines=16> */
[-C--:B------:R-:W-:Y:S02]  /*d1a0*/  FMUL.FTZ R5, R15, R3.reuse ;  /* 0x000000030f057220 */ /* 0x080fe40000410000 */
        /* <DEDUP_REMOVED lines=10> */
[----:B------:R1:W-:Y:S04]  /*d250*/  STS.128 [R32], R12 ;  /* 0x0000000c20007388 */ /* 0x0003e80000000c00 */
[----:B------:R1:W-:Y:S02]  /*d260*/  STS.128 [R25+0x18100], R4 ;  /* 0x0181000419007388 */ /* 0x0003e40000000c00 */
.L_x_1808:
[----:B------:R-:W-:Y:S05]  /*d270*/  BSYNC B0 ;  /* 0x0000000000007941 */ /* 0x000fea0003800000 */
.L_x_1807:
        /* <DEDUP_REMOVED lines=18> */
[C---:B-1----:R-:W-:Y:S01]  /*d3a0*/  SHF.L.U32 R3, R4.reuse, 0x10, RZ ;  /* 0x0000001004037819 */ /* 0x042fe200000006ff */
[C---:B------:R-:W-:Y:S01]  /*d3b0*/  IMAD.U32 R9, R5.reuse, 0x10000, RZ ;  /* 0x0001000005097824 */ /* 0x040fe200078e00ff */
        /* <DEDUP_REMOVED lines=71> */
.L_x_1804:
[----:B------:R-:W-:Y:S05]  /*d830*/  BSYNC B1 ;  /* 0x0000000000017941 */ /* 0x000fea0003800000 */
.L_x_1803:
[----:B------:R-:W-:-:S04]  /*d840*/  IADD3 R0, R206, 0x40, RZ ;  /* 0x00000040ce007810 */ /* 0x000fc80007ffe0ff */
[----:B------:R-:W-:-:S13]  /*d850*/  ISETP.GE.AND P0, PT, R0, R57, PT ;  /* 0x000000390000720c */ /* 0x000fda0003f06270 */
[----:B------:R-:W-:Y:S05]  /*d860*/  @P0 BRA `(.L_x_1771) ;  /* 0x000011c000000947 */ /* 0x000fea0003800000 */
[----:B------:R2:W5:Y:S01]  /*d870*/  LDL R58, [R1] ;  /* 0x00000000013a7983 */ /* 0x0005620000100800 */
        /* <DEDUP_REMOVED lines=10> */
[----:B-1----:R-:W3:Y:S01]  /*d920*/  LDL R32, [R1+0x18] ;  /* 0x0000180001207983 */ /* 0x002ee20000100800 */
        /* <DEDUP_REMOVED lines=20> */
[----:B---3--:R-:W1:Y:S02]  /*da70*/  LDS.128 R12, [R32] ;  /* 0x00000000200c7984 */ /* 0x008e640000000c00 */
        /* <DEDUP_REMOVED lines=8> */
[C---:B------:R-:W-:Y:S01]  /*db00*/  FMUL.FTZ R6, R0.reuse, R3 ;  /* 0x0000000300067220 */ /* 0x040fe20000410000 */
        /* <DEDUP_REMOVED lines=12> */
[-C--:B------:R-:W-:Y:S02]  /*dbd0*/  FMUL.FTZ R7, R0, R9.reuse ;  /* 0x0000000900077220 */ /* 0x080fe40000410000 */
[----:B------:R-:W-:Y:S02]  /*dbe0*/  FMUL.FTZ R8, R3, R8 ;  /* 0x0000000803087220 */ /* 0x000fe40000410000 */
[C---:B------:R-:W-:Y:S02]  /*dbf0*/  FMUL.FTZ R3, R2.reuse, R9 ;  /* 0x0000000902037220 */ /* 0x040fe40000410000 */
[----:B------:R-:W-:Y:S02]  /*dc00*/  FFMA.FTZ R27, R2, R18, -R7 ;  /* 0x00000012021b7223 */ /* 0x000fe40000010807 */
[----:B------:R-:W-:Y:S02]  /*dc10*/  IMAD.U32 R2, R51, 0x10000, RZ ;  /* 0x0001000033027824 */ /* 0x000fe400078e00ff */
[----:B------:R-:W-:-:S02]  /*dc20*/  FFMA.FTZ R28, R4, R17, R8 ;  /* 0x00000011041c7223 */ /* 0x000fc40000010008 */
[----:B------:R-:W-:Y:S01]  /*dc30*/  FFMA.FTZ R26, R0, R18, R3 ;  /* 0x00000012001a7223 */ /* 0x000fe20000010003 */
[----:B------:R-:W-:Y:S01]  /*dc40*/  LOP3.LUT R3, R51, 0xffff0000, RZ, 0xc0, !PT ;  /* 0xffff000033037812 */ /* 0x000fe200078ec0ff */
[-C--:B------:R-:W-:Y:S01]  /*dc50*/  FMUL.FTZ R4, R6, R5.reuse ;  /* 0x0000000506047220 */ /* 0x080fe20000410000 */
[----:B------:R-:W-:Y:S01]  /*dc60*/  LOP3.LUT R0, R34, 0xffff0000, RZ, 0xc0, !PT ;  /* 0xffff000022007812 */ /* 0x000fe200078ec0ff */
[----:B------:R-:W-:Y:S01]  /*dc70*/  FMUL.FTZ R9, R2, R5 ;  /* 0x0000000502097220 */ /* 0x000fe20000410000 */
        /* <DEDUP_REMOVED lines=10> */
[C---:B------:R-:W-:Y:S02]  /*dd20*/  FMUL.FTZ R6, R2.reuse, R13 ;  /* 0x0000000d02067220 */ /* 0x040fe40000410000 */
        /* <DEDUP_REMOVED lines=10> */
[C---:B------:R-:W-:Y:S02]  /*ddd0*/  FMUL.FTZ R5, R3.reuse, R15 ;  /* 0x0000000f03057220 */ /* 0x040fe40000410000 */
[----:B------:R-:W-:Y:S01]  /*dde0*/  FFMA.FTZ R8, R4, R24, -R8 ;  /* 0x0000001804087223 */ /* 0x000fe20000010808 */
        /* <DEDUP_REMOVED lines=11> */
.L_x_1810:
[----:B------:R-:W-:Y:S05]  /*dea0*/  BSYNC B0 ;  /* 0x0000000000007941 */ /* 0x000fea0003800000 */
.L_x_1809:
[----:B------:R-:W-:Y:S01]  /*deb0*/  IADD3 R0, R104, 0x20, RZ ;  /* 0x0000002068007810 */ /* 0x000fe20007ffe0ff */
[----:B------:R-:W-:Y:S03]  /*dec0*/  BSSY B0, `(.L_x_1811) ;  /* 0x000005b000007945 */ /* 0x000fe60003800000 */
[----:B------:R-:W-:-:S13]  /*ded0*/  ISETP.GE.AND P0, PT, R0, c[0x0][0x27c], PT ;  /* 0x00009f0000007a0c */ /* 0x000fda0003f06270 */
        /* <DEDUP_REMOVED lines=89> */
.L_x_1812:
[----:B------:R-:W-:Y:S05]  /*e470*/  BSYNC B0 ;  /* 0x0000000000007941 */ /* 0x000fea0003800000 */
.L_x_1811:
[----:B------:R-:W-:-:S04]  /*e480*/  IADD3 R0, R104, 0x40, RZ ;  /* 0x0000004068007810 */ /* 0x000fc80007ffe0ff */
        /* <DEDUP_REMOVED lines=90> */
.L_x_1771:
[----:B------:R-:W-:Y:S05]  /*ea30*/  BSYNC B2 ;  /* 0x0000000000027941 */ /* 0x000fea0003800000 */
.L_x_1769:
[----:B------:R-:W-:-:S04]  /*ea40*/  DEPBAR.LE SB0, 0x2 ;  /* 0x000080800000791a */ /* 0x000fc80000000000 */
[----:B------:R-:W-:Y:S01]  /*ea50*/  WARPSYNC 0xffffffff ;  /* 0xffffffff00007948 */ /* 0x000fe20003800000 */
[----:B------:R-:W-:Y:S01]  /*ea60*/  BAR.SYNC.DEFER_BLOCKING 0x0 ;  /* 0x0000000000007b1d */ /* 0x000fe20000010000 */
[----:B------:R-:W-:Y:S01]  /*ea70*/  IMAD.MOV.U32 R0, RZ, RZ, 0x20 ;  /* 0x00000020ff007424 */ /* 0x000fe200078e00ff */
[----:B------:R-:W-:Y:S02]  /*ea80*/  LOP3.LUT P0, RZ, R182, 0x2, RZ, 0xc0, !PT ;  /* 0x00000002b6ff7812 */ /* 0x000fe4000780c0ff */
[----:B------:R-:W-:Y:S02]  /*ea90*/  LOP3.LUT P1, RZ, R196, 0x10, RZ, 0xc0, !PT ;  /* 0x00000010c4ff7812 */ /* 0x000fe4000782c0ff */
[----:B------:R-:W-:Y:S01]  /*eaa0*/  SEL R177, R0, 0xffffffe0, !P0 ;  /* 0xffffffe000b17807 */ /* 0x000fe20004000000 */
[----:B------:R-:W-:Y:S04]  /*eab0*/  BSSY B0, `(.L_x_1813) ;  /* 0x000004b000007945 */ /* 0x000fe80003800000 */
[----:B------:R-:W-:Y:S01]  /*eac0*/  IMAD.IADD R8, R184, 0x1, R177 ;  /* 0x00000001b8087824 */ /* 0x000fe200078e02b1 */
[----:B-1----:R1:W3:Y:S04]  /*ead0*/  LDSM.16.M88.4 R12, [R178] ;  /* 0x00000000b20c783b */ /* 0x0022e80000000200 */
[----:B------:R1:W4:Y:S04]  /*eae0*/  LDSM.16.M88.4 R36, [R184] ;  /* 0x00000000b824783b */ /* 0x0003280000000200 */
[----:B------:R1:W2:Y:S04]  /*eaf0*/  LDSM.16.M88.4 R48, [R184+0x800] ;  /* 0x00080000b830783b */ /* 0x0002a80000000200 */
[----:B------:R1:W1:Y:S04]  /*eb00*/  LDSM.16.M88.4 R40, [R184+0x1000] ;  /* 0x00100000b828783b */ /* 0x0002680000000200 */
[----:B------:R1:W1:Y:S04]  /*eb10*/  LDSM.16.M88.4 R52, [R184+0x1800] ;  /* 0x00180000b834783b */ /* 0x0002680000000200 */
[----:B------:R1:W1:Y:S04]  /*eb20*/  LDSM.16.M88.4 R4, [R179] ;  /* 0x00000000b304783b */ /* 0x0002680000000200 */
        /* <DEDUP_REMOVED lines=8> */
[C---:B------:R-:W-:Y:S01]  /*ebb0*/  SHF.L.U64.HI R29, R205.reuse, 0x1, R211 ;  /* 0x00000001cd1d7819 */ /* 0x040fe200000102d3 */
[----:B------:R-:W-:Y:S01]  /*ebc0*/  IMAD R0, R0, c[0x0][0x208], RZ ;  /* 0x0000820000007a24 */ /* 0x000fe200078e02ff */
[C---:B------:R-:W-:Y:S01]  /*ebd0*/  SHF.L.U64.HI R27, R204.reuse, 0x1, R212 ;  /* 0x00000001cc1b7819 */ /* 0x040fe200000102d4 */
[----:B------:R-:W-:Y:S01]  /*ebe0*/  IMAD.SHL.U32 R28, R205, 0x2, RZ ;  /* 0x00000002cd1c7824 */ /* 0x000fe200078e00ff */
[----:B------:R-:W-:Y:S01]  /*ebf0*/  SHF.L.U32 R26, R204, 0x1, RZ ;  /* 0x00000001cc1a7819 */ /* 0x000fe200000006ff */
[----:B------:R-:W-:Y:S01]  /*ec00*/  IMAD R0, R194, c[0x0][0x20c], R0 ;  /* 0x00008300c2007a24 */ /* 0x000fe200078e0200 */
[C---:B------:R-:W-:Y:S01]  /*ec10*/  SHF.L.U64.HI R25, R202.reuse, 0x1, R203 ;  /* 0x00000001ca197819 */ /* 0x040fe200000102cb */
[----:B------:R-:W-:Y:S02]  /*ec20*/  IMAD.SHL.U32 R23, R202, 0x2, RZ ;  /* 0x00000002ca177824 */ /* 0x000fe400078e00ff */
[----:B------:R-:W-:Y:S02]  /*ec30*/  IMAD.IADD R3, R3, 0x1, R0 ;  /* 0x0000000103037824 */ /* 0x000fe400078e0200 */
[----:B------:R-:W-:-:S02]  /*ec40*/  IMAD R0, R9, c[0x0][0x218], RZ ;  /* 0x0000860009007a24 */ /* 0x000fc400078e02ff */
[----:B------:R-:W-:-:S04]  /*ec50*/  IMAD.WIDE.U32 R2, R189, c[0x0][0x218], R2 ;  /* 0x00008600bd027a25 */ /* 0x000fc800078e0002 */
[----:B------:R-:W-:Y:S01]  /*ec60*/  IMAD R9, R189, c[0x0][0x21c], R0 ;  /* 0x00008700bd097a24 */ /* 0x000fe200078e0200 */
[----:B------:R-:W-:-:S04]  /*ec70*/  IADD3 R0, P0, R222, R2, RZ ;  /* 0x00000002de007210 */ /* 0x000fc80007f1e0ff */
[----:B------:R-:W-:Y:S02]  /*ec80*/  IADD3.X R2, R233, R3, R9, P0, !PT ;  /* 0x00000003e9027210 */ /* 0x000fe400007fe409 */
[----:B------:R-:W-:-:S04]  /*ec90*/  LEA R24, P0, R0, c[0x0][0x1f8], 0x1 ;  /* 0x00007e0000187a11 */ /* 0x000fc800078008ff */
[----:B------:R-:W-:Y:S01]  /*eca0*/  LEA.HI.X R20, R0, c[0x0][0x1fc], R2, 0x1, P0 ;  /* 0x00007f0000147a11 */ /* 0x000fe200000f0c02 */
[----:B------:R-:W-:Y:S06]  /*ecb0*/  BRA.DIV ~URZ, `(.L_x_1815) ;  /* 0x0000b9727f007947 */ /* 0x000fec000b800000 */
[----:B------:R4:W3:Y:S02]  /*ecc0*/  SHFL.IDX PT, R9, R20, RZ, 0x181f ;  /* 0x00181fff14097589 */ /* 0x0008e400000e0000 */
.L_x_1908:
[----:B------:R-:W-:Y:S05]  /*ecd0*/  BRA.DIV ~URZ, `(.L_x_1816) ;  /* 0x0000b9c27f007947 */ /* 0x000fea000b800000 */
[----:B------:R-:W4:Y:S01]  /*ece0*/  SHFL.IDX PT, R0, R24, RZ, 0x181f ;  /* 0x00181fff18007589 */ /* 0x000f2200000e0000 */
[C---:B------:R-:W-:Y:S02]  /*ecf0*/  LOP3.LUT P3, RZ, R196.reuse, 0x2, RZ, 0xc0, !PT ;  /* 0x00000002c4ff7812 */ /* 0x040fe4000786c0ff */
[C---:B------:R-:W-:Y:S02]  /*ed00*/  LOP3.LUT P2, RZ, R196.reuse, 0x1, RZ, 0xc0, !PT ;  /* 0x00000001c4ff7812 */ /* 0x040fe4000784c0ff */
[----:B------:R-:W-:Y:S02]  /*ed10*/  LOP3.LUT P4, RZ, R196, 0x4, RZ, 0xc0, !PT ;  /* 0x00000004c4ff7812 */ /* 0x000fe4000788c0ff */
[----:B------:R-:W-:Y:S02]  /*ed20*/  SEL R22, RZ, 0x10, P3 ;  /* 0x00000010ff167807 */ /* 0x000fe40001800000 */
[----:B------:R-:W-:-:S02]  /*ed30*/  SEL R21, RZ, 0x10, P2 ;  /* 0x00000010ff157807 */ /* 0x000fc40001000000 */
[C---:B----4-:R-:W-:Y:S02]  /*ed40*/  IADD3 R2, P0, R0.reuse, R23, RZ ;  /* 0x0000001700027210 */ /* 0x050fe40007f1e0ff */
[----:B------:R-:W-:-:S03]  /*ed50*/  IADD3 R18, P1, R0, R26, RZ ;  /* 0x0000001a00127210 */ /* 0x000fc60007f3e0ff */
[C---:B---3--:R-:W-:Y:S01]  /*ed60*/  IMAD.X R3, R9.reuse, 0x1, R25, P0 ;  /* 0x0000000109037824 */ /* 0x048fe200000e0619 */
[----:B------:R-:W-:Y:S01]  /*ed70*/  IADD3 R16, P0, R0, R28, RZ ;  /* 0x0000001c00107210 */ /* 0x000fe20007f1e0ff */
[C---:B------:R-:W-:Y:S01]  /*ed80*/  IMAD.X R19, R9.reuse, 0x1, R27, P1 ;  /* 0x0000000109137824 */ /* 0x040fe200008e061b */
[----:B------:R-:W3:Y:S03]  /*ed90*/  SHFL.IDX PT, R0, R24, 0x1, 0x181f ;  /* 0x00381f0018007f89 */ /* 0x000ee600000e0000 */
[----:B------:R-:W-:Y:S01]  /*eda0*/  IMAD.X R17, R9, 0x1, R29, P0 ;  /* 0x0000000109117824 */ /* 0x000fe200000e061d */
[----:B------:R-:W-:Y:S01]  /*edb0*/  @!PT LDS RZ, [RZ] ;  /* 0x00000000fffff984 */ /* 0x000fe20000000800 */
[----:B------:R4:W-:Y:S04]  /*edc0*/  LDGSTS.E.BYPASS.LTC128B.128 [R107+0x6100], [R2.64], !P3 ;  /* 0x06100000026b7fae */ /* 0x0009e8000d901d48 */
[----:B------:R4:W-:Y:S04]  /*edd0*/  LDGSTS.E.BYPASS.LTC128B.128 [R107+0x8100], [R18.64], !P2 ;  /* 0x08100000126b7fae */ /* 0x0009e8000d101d48 */
[----:B------:R4:W-:Y:S04]  /*ede0*/  LDGSTS.E.BYPASS.LTC128B.128 [R107+0xa100], [R16.64], !P4 ;  /* 0x0a100000106b7fae */ /* 0x0009e8000e101d48 */
[----:B------:R2:W1:Y:S02]  /*edf0*/  SHFL.IDX PT, R9, R20, 0x1, 0x181f ;  /* 0x00381f0014097f89 */ /* 0x00046400000e0000 */
[----:B--2---:R-:W-:-:S02]  /*ee00*/  IMAD.MOV.U32 R20, RZ, RZ, R149 ;  /* 0x000000ffff147224 */ /* 0x004fc400078e0095 */
.L_x_1909:
[----:B---34-:R-:W-:Y:S02]  /*ee10*/  IADD3 R2, -R22, 0x10, RZ ;  /* 0x0000001016027810 */ /* 0x018fe40007ffe1ff */
[----:B------:R-:W-:-:S02]  /*ee20*/  IADD3 R3, -R21, 0x10, RZ ;  /* 0x0000001015037810 */ /* 0x000fc40007ffe1ff */
[----:B------:R-:W-:-:S04]  /*ee30*/  LOP3.LUT R2, R2, 0xf, RZ, 0xc0, !PT ;  /* 0x0000000f02027812 */ /* 0x000fc800078ec0ff */
[-C--:B------:R-:W-:Y:S02]  /*ee40*/  IADD3 R18, P1, P0, R2, R0.reuse, R23 ;  /* 0x0000000002127210 */ /* 0x080fe4000783e017 */
[----:B------:R-:W-:Y:S02]  /*ee50*/  LOP3.LUT R2, R3, 0xf, RZ, 0xc0, !PT ;  /* 0x0000000f03027812 */ /* 0x000fe400078ec0ff */
[----:B------:R-:W-:Y:S02]  /*ee60*/  IADD3 R3, -R20, 0x10, RZ ;  /* 0x0000001014037810 */ /* 0x000fe40007ffe1ff */
[----:B-1----:R-:W-:Y:S02]  /*ee70*/  IADD3.X R19, RZ, R9, R25, P1, P0 ;  /* 0x00000009ff137210 */ /* 0x002fe40000fe0419 */
        /* <DEDUP_REMOVED lines=14> */
.L_x_1814:
[----:B------:R-:W-:Y:S05]  /*ef60*/  BSYNC B0 ;  /* 0x0000000000007941 */ /* 0x000fea0003800000 */
.L_x_1813:
[----:B-1----:R-:W-:Y:S01]  /*ef70*/  IMAD.MOV.U32 R2, RZ, RZ, 0x40 ;  /* 0x00000040ff027424 */ /* 0x002fe200078e00ff */
        /* <DEDUP_REMOVED lines=8> */
[----:B-----5:R-:W1:Y:S03]  /*f000*/  LDSM.16.M88.4 R56, [R2] ;  /* 0x000000000238783b */ /* 0x020e660000000200 */
[C---:B--2---:R-:W-:Y:S01]  /*f010*/  HMMA.16816.F32.BF16 R32, R12.reuse, R48, RZ ;  /* 0x000000300c20723c */ /* 0x044fe200000418ff */
[----:B------:R-:W2:Y:S04]  /*f020*/  LDSM.16.M88.4 R68, [R2+0x800] ;  /* 0x000800000244783b */ /* 0x000ea80000000200 */
[----:B------:R-:W3:Y:S03]  /*f030*/  LDSM.16.M88.4 R76, [R2+0x1000] ;  /* 0x00100000024c783b */ /* 0x000ee60000000200 */
[C---:B------:R-:W-:Y:S01]  /*f040*/  HMMA.16816.F32.BF16 R24, R12.reuse, R36, RZ ;  /* 0x000000240c18723c */ /* 0x040fe200000418ff */
[----:B------:R-:W2:Y:S04]  /*f050*/  LDSM.16.M88.4 R84, [R2+0x1800] ;  /* 0x001800000254783b */ /* 0x000ea80000000200 */
[----:B------:R-:W-:Y:S03]  /*f060*/  LDSM.16.M88.4 R88, [R184+0x3000] ;  /* 0x00300000b858783b */ /* 0x000fe60000000200 */
[C---:B------:R-:W-:Y:S01]  /*f070*/  HMMA.16816.F32.BF16 R48, R12.reuse, R50, RZ ;  /* 0x000000320c30723c */ /* 0x040fe200000418ff */
[----:B------:R-:W-:Y:S04]  /*f080*/  LDSM.16.M88.4 R92, [R0+0x2000] ;  /* 0x00200000005c783b */ /* 0x000fe80000000200 */
[----:B------:R-:W-:Y:S03]  /*f090*/  LDSM.16.M88.4 R96, [R0+0x2800] ;  /* 0x002800000060783b */ /* 0x000fe60000000200 */
[C---:B------:R-:W-:Y:S01]  /*f0a0*/  HMMA.16816.F32.BF16 R44, R12.reuse, R40, RZ ;  /* 0x000000280c2c723c */ /* 0x040fe200000418ff */
[----:B------:R-:W4:Y:S01]  /*f0b0*/  LDL R150, [R1+0x4] ;  /* 0x0000040001967983 */ /* 0x000f220000100800 */
[----:B------:R-:W-:Y:S06]  /*f0c0*/  BSSY B0, `(.L_x_1817) ;  /* 0x000027f000007945 */ /* 0x000fec0003800000 */
[C---:B------:R-:W-:Y:S08]  /*f0d0*/  HMMA.16816.F32.BF16 R40, R12.reuse, R42, RZ ;  /* 0x0000002a0c28723c */ /* 0x040ff000000418ff */
[C---:B------:R-:W-:Y:S08]  /*f0e0*/  HMMA.16816.F32.BF16 R36, R12.reuse, R52, RZ ;  /* 0x000000340c24723c */ /* 0x040ff000000418ff */
[----:B------:R-:W-:Y:S08]  /*f0f0*/  HMMA.16816.F32.BF16 R28, R12, R54, RZ ;  /* 0x000000360c1c723c */ /* 0x000ff000000418ff */
[C---:B------:R-:W-:Y:S08]  /*f100*/  HMMA.16816.F32.BF16 R52, R4.reuse, R62, R20 ;  /* 0x0000003e0434723c */ /* 0x040ff00000041814 */
[C---:B------:R-:W-:Y:S01]  /*f110*/  HMMA.16816.F32.BF16 R20, R4.reuse, R60, R24 ;  /* 0x0000003c0414723c */ /* 0x040fe20000041818 */
[----:B------:R-:W-:Y:S07]  /*f120*/  LDSM.16.M88.4 R24, [R0] ;  /* 0x000000000018783b */ /* 0x000fee0000000200 */
[C---:B------:R-:W-:Y:S08]  /*f130*/  HMMA.16816.F32.BF16 R12, R4.reuse, R64, R32 ;  /* 0x00000040040c723c */ /* 0x040ff00000041820 */
[C---:B------:R-:W-:Y:S08]  /*f140*/  HMMA.16816.F32.BF16 R48, R4.reuse, R66, R48 ;  /* 0x000000420430723c */ /* 0x040ff00000041830 */
[C---:B------:R-:W-:Y:S08]  /*f150*/  HMMA.16816.F32.BF16 R60, R4.reuse, R74, R40 ;  /* 0x0000004a043c723c */ /* 0x040ff00000041828 */
[C---:B------:R-:W-:Y:S01]  /*f160*/  HMMA.16816.F32.BF16 R64, R4.reuse, R72, R44 ;  /* 0x000000480440723c */ /* 0x040fe2000004182c */
[----:B------:R-:W-:Y:S04]  /*f170*/  LDSM.16.M88.4 R44, [R0+0x800] ;  /* 0x00080000002c783b */ /* 0x000fe80000000200 */
[----:B------:R-:W-:Y:S03]  /*f180*/  LDSM.16.M88.4 R72, [R0+0x1800] ;  /* 0x001800000048783b */ /* 0x000fe60000000200 */
[C---:B------:R-:W-:Y:S08]  /*f190*/  HMMA.16816.F32.BF16 R40, R4.reuse, R80, R36 ;  /* 0x000000500428723c */ /* 0x040ff00000041824 */
[----:B------:R-:W-:Y:S01]  /*f1a0*/  HMMA.16816.F32.BF16 R36, R4, R82, R28 ;  /* 0x000000520424723c */ /* 0x000fe2000004181c */
[----:B------:R-:W3:Y:S04]  /*f1b0*/  LDSM.16.M88.4 R4, [R180] ;  /* 0x00000000b404783b */ /* 0x000ee80000000200 */
[----:B------:R-:W-:Y:S03]  /*f1c0*/  LDSM.16.M88.4 R80, [R184+0x2000] ;  /* 0x00200000b850783b */ /* 0x000fe60000000200 */
[C---:B-1----:R-:W-:Y:S08]  /*f1d0*/  HMMA.16816.F32.BF16 R32, R16.reuse, R56, R20 ;  /* 0x000000381020723c */ /* 0x042ff00000041814 */
[C---:B--2---:R-:W-:Y:S01]  /*f1e0*/  HMMA.16816.F32.BF16 R20, R16.reuse, R68, R12 ;  /* 0x000000441014723c */ /* 0x044fe2000004180c */
[----:B------:R-:W-:Y:S07]  /*f1f0*/  LDSM.16.M88.4 R12, [R178+0x4000] ;  /* 0x00400000b20c783b */ /* 0x000fee0000000200 */
[C---:B------:R-:W-:Y:S01]  /*f200*/  HMMA.16816.F32.BF16 R48, R16.reuse, R70, R48 ;  /* 0x000000461030723c */ /* 0x040fe20000041830 */
[----:B------:R-:W1:Y:S07]  /*f210*/  LDSM.16.M88.4 R68, [R0+0x1000] ;  /* 0x001000000044783b */ /* 0x000e6e0000000200 */
[C---:B------:R-:W-:Y:S08]  /*f220*/  HMMA.16816.F32.BF16 R28, R16.reuse, R58, R52 ;  /* 0x0000003a101c723c */ /* 0x040ff00000041834 */
[C---:B---3--:R-:W-:Y:S01]  /*f230*/  HMMA.16816.F32.BF16 R52, R16.reuse, R76, R64 ;  /* 0x0000004c1034723c */ /* 0x048fe20000041840 */
[----:B------:R-:W-:Y:S07]  /*f240*/  LDSM.16.M88.4 R64, [R184+0x3800] ;  /* 0x00380000b840783b */ /* 0x000fee0000000200 */
[C---:B------:R-:W-:Y:S08]  /*f250*/  HMMA.16816.F32.BF16 R40, R16.reuse, R84, R40 ;  /* 0x000000541028723c */ /* 0x040ff00000041828 */
[C---:B------:R-:W-:Y:S01]  /*f260*/  HMMA.16816.F32.BF16 R56, R16.reuse, R78, R60 ;  /* 0x0000004e1038723c */ /* 0x040fe2000004183c */
[----:B------:R-:W-:Y:S07]  /*f270*/  LDSM.16.M88.4 R60, [R8+0x2000] ;  /* 0x00200000083c783b */ /* 0x000fee0000000200 */
[----:B------:R-:W-:Y:S01]  /*f280*/  HMMA.16816.F32.BF16 R36, R16, R86, R36 ;  /* 0x000000561024723c */ /* 0x000fe20000041824 */
[----:B------:R-:W2:Y:S07]  /*f290*/  LDSM.16.M88.4 R84, [R184+0x2800] ;  /* 0x00280000b854783b */ /* 0x000eae0000000200 */
[C---:B------:R-:W-:Y:S08]  /*f2a0*/  HMMA.16816.F32.BF16 R32, R4.reuse, R24, R32 ;  /* 0x000000180420723c */ /* 0x040ff00000041820 */
[C---:B------:R-:W-:Y:S08]  /*f2b0*/  HMMA.16816.F32.BF16 R28, R4.reuse, R26, R28 ;  /* 0x0000001a041c723c */ /* 0x040ff0000004181c */
[C---:B------:R-:W-:Y:S08]  /*f2c0*/  HMMA.16816.F32.BF16 R24, R4.reuse, R44, R20 ;  /* 0x0000002c0418723c */ /* 0x040ff00000041814 */
[C---:B-1----:R-:W-:Y:S08]  /*f2d0*/  HMMA.16816.F32.BF16 R16, R4.reuse, R68, R52 ;  /* 0x000000440410723c */ /* 0x042ff00000041834 */
[C---:B------:R-:W-:Y:S08]  /*f2e0*/  HMMA.16816.F32.BF16 R76, R4.reuse, R72, R40 ;  /* 0x00000048044c723c */ /* 0x040ff00000041828 */
[C---:B------:R-:W-:Y:S01]  /*f2f0*/  HMMA.16816.F32.BF16 R20, R4.reuse, R46, R48 ;  /* 0x0000002e0414723c */ /* 0x040fe20000041830 */
[----:B------:R-:W-:Y:S07]  /*f300*/  LDSM.16.M88.4 R44, [R8+0x2800] ;  /* 0x00280000082c783b */ /* 0x000fee0000000200 */
[C---:B------:R-:W-:Y:S08]  /*f310*/  HMMA.16816.F32.BF16 R68, R4.reuse, R70, R56 ;  /* 0x000000460444723c */ /* 0x040ff00000041838 */
[----:B------:R-:W-:Y:S01]  /*f320*/  HMMA.16816.F32.BF16 R72, R4, R74, R36 ;  /* 0x0000004a0448723c */ /* 0x000fe20000041824 */
[----:B------:R-:W1:Y:S04]  /*f330*/  LDSM.16.M88.4 R4, [R179+0x4000] ;  /* 0x00400000b304783b */ /* 0x000e680000000200 */
[----:B------:R-:W-:Y:S03]  /*f340*/  LDSM.16.M88.4 R36, [R8+0x3000] ;  /* 0x003000000824783b */ /* 0x000fe60000000200 */
[C---:B------:R-:W-:Y:S08]  /*f350*/  HMMA.16816.F32.BF16 R52, R12.reuse, R80, R32 ;  /* 0x000000500c34723c */ /* 0x040ff00000041820 */
[C---:B--2---:R-:W-:Y:S01]  /*f360*/  HMMA.16816.F32.BF16 R48, R12.reuse, R84, R24 ;  /* 0x000000540c30723c */ /* 0x044fe20000041818 */
[----:B------:R-:W-:Y:S07]  /*f370*/  LDSM.16.M88.4 R24, [R180+0x4000] ;  /* 0x00400000b418783b */ /* 0x000fee0000000200 */
[C---:B------:R-:W-:Y:S01]  /*f380*/  HMMA.16816.F32.BF16 R40, R12.reuse, R86, R20 ;  /* 0x000000560c28723c */ /* 0x040fe20000041814 */
[----:B------:R-:W-:Y:S07]  /*f390*/  LDSM.16.M88.4 R84, [R2+0x2000] ;  /* 0x002000000254783b */ /* 0x000fee0000000200 */
[C---:B------:R-:W-:Y:S01]  /*f3a0*/  HMMA.16816.F32.BF16 R32, R12.reuse, R88, R16 ;  /* 0x000000580c20723c */ /* 0x040fe20000041810 */
[----:B------:R-:W2:Y:S07]  /*f3b0*/  LDSM.16.M88.4 R16, [R181+0x4000] ;  /* 0x00400000b510783b */ /* 0x000eae0000000200 */
[----:B------:R-:W-:Y:S08]  /*f3c0*/  HMMA.16816.F32.BF16 R56, R12, R82, R28 ;  /* 0x000000520c38723c */ /* 0x000ff0000004181c */
[----:B-1----:R-:W-:Y:S08]  /*f3d0*/  HMMA.16816.F32.BF16 R20, R4, R60, R52 ;  /* 0x0000003c0414723c */ /* 0x002ff00000041834 */
[C---:B------:R-:W-:Y:S01]  /*f3e0*/  HMMA.16816.F32.BF16 R28, R12.reuse, R90, R68 ;  /* 0x0000005a0c1c723c */ /* 0x040fe20000041844 */
[----:B------:R-:W1:Y:S07]  /*f3f0*/  LDSM.16.M88.4 R88, [R8+0x3800] ;  /* 0x003800000858783b */ /* 0x000e6e0000000200 */
[C---:B------:R-:W-:Y:S01]  /*f400*/  HMMA.16816.F32.BF16 R52, R12.reuse, R64, R76 ;  /* 0x000000400c34723c */ /* 0x040fe2000004184c */
[----:B------:R-:W-:Y:S07]  /*f410*/  LDSM.16.M88.4 R76, [R2+0x3800] ;  /* 0x00380000024c783b */ /* 0x000fee0000000200 */
[----:B------:R-:W-:Y:S01]  /*f420*/  HMMA.16816.F32.BF16 R80, R12, R66, R72 ;  /* 0x000000420c50723c */ /* 0x000fe20000041848 */
[----:B------:R-:W-:Y:S07]  /*f430*/  LDSM.16.M88.4 R64, [R184+0x4000] ;  /* 0x00400000b840783b */ /* 0x000fee0000000200 */
[----:B------:R-:W-:Y:S08]  /*f440*/  HMMA.16816.F32.BF16 R60, R4, R62, R56 ;  /* 0x0000003e043c723c */ /* 0x000ff00000041838 */
[----:B--2---:R-:W-:Y:S01]  /*f450*/  HMMA.16816.F32.BF16 R12, R16, R84, R20 ;  /* 0x00000054100c723c */ /* 0x004fe20000041814 */
[----:B------:R-:W2:Y:S07]  /*f460*/  LDSM.16.M88.4 R20, [R178+0x8000] ;  /* 0x00800000b214783b */ /* 0x000eae0000000200 */
[C---:B------:R-:W-:Y:S01]  /*f470*/  HMMA.16816.F32.BF16 R68, R4.reuse, R46, R40 ;  /* 0x0000002e0444723c */ /* 0x040fe20000041828 */
[----:B------:R-:W3:Y:S07]  /*f480*/  LDSM.16.M88.4 R40, [R2+0x2800] ;  /* 0x002800000228783b */ /* 0x000eee0000000200 */
[C---:B------:R-:W-:Y:S08]  /*f490*/  HMMA.16816.F32.BF16 R72, R4.reuse, R44, R48 ;  /* 0x0000002c0448723c */ /* 0x040ff00000041830 */
[C---:B------:R-:W-:Y:S08]  /*f4a0*/  HMMA.16816.F32.BF16 R56, R4.reuse, R36, R32 ;  /* 0x000000240438723c */ /* 0x040ff00000041820 */
[----:B------:R-:W-:Y:S01]  /*f4b0*/  HMMA.16816.F32.BF16 R48, R4, R38, R28 ;  /* 0x000000260430723c */ /* 0x000fe2000004181c */
[----:B------:R-:W3:Y:S07]  /*f4c0*/  LDSM.16.M88.4 R36, [R2+0x3000] ;  /* 0x003000000224783b */ /* 0x000eee0000000200 */
[----:B------:R-:W-:Y:S01]  /*f4d0*/  HMMA.16816.F32.BF16 R32, R16, R86, R60 ;  /* 0x000000561020723c */ /* 0x000fe2000004183c */
[----:B------:R-:W-:Y:S04]  /*f4e0*/  LDSM.16.M88.4 R84, [R8+0x4000] ;  /* 0x004000000854783b */ /* 0x000fe80000000200 */
[----:B------:R-:W-:Y:S03]  /*f4f0*/  LDSM.16.M88.4 R60, [R0+0x3800] ;  /* 0x00380000003c783b */ /* 0x000fe60000000200 */
[----:B------:R-:W-:Y:S01]  /*f500*/  HMMA.16816.F32.BF16 R28, R24, R92, R12 ;  /* 0x0000005c181c723c */ /* 0x000fe2000004180c */
[----:B------:R-:W4:Y:S07]  /*f510*/  LDSM.16.M88.4 R12, [R179+0x8000] ;  /* 0x00800000b30c783b */ /* 0x000f2e0000000200 */
[----:B-1----:R-:W-:Y:S08]  /*f520*/  HMMA.16816.F32.BF16 R52, R4, R88, R52 ;  /* 0x000000580434723c */ /* 0x002ff00000041834 */
[----:B------:R-:W-:Y:S01]  /*f530*/  HMMA.16816.F32.BF16 R32, R24, R94, R32 ;  /* 0x0000005e1820723c */ /* 0x000fe20000041820 */
[----:B------:R-:W-:Y:S07]  /*f540*/  LDSM.16.M88.4 R92, [R8+0x4800] ;  /* 0x00480000085c783b */ /* 0x000fee0000000200 */
[----:B--2---:R-:W-:Y:S08]  /*f550*/  HMMA.16816.F32.BF16 R28, R20, R64, R28 ;  /* 0x00000040141c723c */ /* 0x004ff0000004181c */
[C---:B---3--:R-:W-:Y:S08]  /*f560*/  HMMA.16816.F32.BF16 R44, R16.reuse, R40, R72 ;  /* 0x00000028102c723c */ /* 0x048ff00000041848 */
[----:B------:R-:W-:Y:S08]  /*f570*/  HMMA.16816.F32.BF16 R72, R16, R42, R68 ;  /* 0x0000002a1048723c */ /* 0x000ff00000041844 */
[----:B------:R-:W-:Y:S01]  /*f580*/  HMMA.16816.F32.BF16 R80, R4, R90, R80 ;  /* 0x0000005a0450723c */ /* 0x000fe20000041850 */
[----:B------:R-:W-:Y:S04]  /*f590*/  LDSM.16.M88.4 R4, [R181+0x8000] ;  /* 0x00800000b504783b */ /* 0x000fe80000000200 */
[----:B------:R-:W-:Y:S03]  /*f5a0*/  LDSM.16.M88.4 R88, [R0+0x4000] ;  /* 0x004000000058783b */ /* 0x000fe60000000200 */
[C---:B------:R-:W-:Y:S01]  /*f5b0*/  HMMA.16816.F32.BF16 R68, R16.reuse, R76, R52 ;  /* 0x0000004c1044723c */ /* 0x040fe20000041834 */
[----:B------:R-:W1:Y:S07]  /*f5c0*/  LDSM.16.M88.4 R52, [R2+0x4000] ;  /* 0x004000000234783b */ /* 0x000e6e0000000200 */
[----:B------:R-:W-:Y:S01]  /*f5d0*/  HMMA.16816.F32.BF16 R100, R16, R36, R56 ;  /* 0x000000241064723c */ /* 0x000fe20000041838 */
[----:B------:R-:W2:Y:S07]  /*f5e0*/  LDSM.16.M88.4 R56, [R184+0x4800] ;  /* 0x00480000b838783b */ /* 0x000eae0000000200 */
[----:B------:R-:W-:Y:S08]  /*f5f0*/  HMMA.16816.F32.BF16 R32, R20, R66, R32 ;  /* 0x000000421420723c */ /* 0x000ff00000041820 */
[----:B----4-:R-:W-:Y:S08]  /*f600*/  HMMA.16816.F32.BF16 R28, R12, R84, R28 ;  /* 0x000000540c1c723c */ /* 0x010ff0000004181c */
[----:B------:R-:W-:Y:S01]  /*f610*/  HMMA.16816.F32.BF16 R112, R16, R38, R48 ;  /* 0x000000261070723c */ /* 0x000fe20000041830 */
[----:B------:R-:W3:Y:S07]  /*f620*/  LDSM.16.M88.4 R48, [R0+0x3000] ;  /* 0x003000000030783b */ /* 0x000eee0000000200 */
[----:B------:R-:W-:Y:S08]  /*f630*/  HMMA.16816.F32.BF16 R40, R24, R96, R44 ;  /* 0x000000601828723c */ /* 0x000ff0000004182c */
[----:B------:R-:W-:Y:S01]  /*f640*/  HMMA.16816.F32.BF16 R64, R16, R78, R80 ;  /* 0x0000004e1040723c */ /* 0x000fe20000041850 */
[----:B------:R-:W4:Y:S04]  /*f650*/  LDSM.16.M88.4 R16, [R180+0x8000] ;  /* 0x00800000b410783b */ /* 0x000f280000000200 */
[----:B------:R-:W4:Y:S03]  /*f660*/  LDSM.16.M88.4 R76, [R184+0x5000] ;  /* 0x00500000b84c783b */ /* 0x000f260000000200 */
[----:B------:R-:W-:Y:S01]  /*f670*/  HMMA.16816.F32.BF16 R44, R24, R98, R72 ;  /* 0x00000062182c723c */ /* 0x000fe20000041848 */
[----:B------:R-:W4:Y:S04]  /*f680*/  LDSM.16.M88.4 R80, [R2+0x4800] ;  /* 0x004800000250783b */ /* 0x000f280000000200 */
[----:B------:R-:W4:Y:S03]  /*f690*/  LDSM.16.M88.4 R72, [R8+0x5000] ;  /* 0x005000000848783b */ /* 0x000f260000000200 */
[----:B------:R-:W-:Y:S08]  /*f6a0*/  HMMA.16816.F32.BF16 R36, R12, R86, R32 ;  /* 0x000000560c24723c */ /* 0x000ff00000041820 */
[----:B-1----:R-:W-:Y:S08]  /*f6b0*/  HMMA.16816.F32.BF16 R28, R4, R52, R28 ;  /* 0x00000034041c723c */ /* 0x002ff0000004181c */
[----:B--2---:R-:W-:Y:S08]  /*f6c0*/  HMMA.16816.F32.BF16 R40, R20, R56, R40 ;  /* 0x000000381428723c */ /* 0x004ff00000041828 */
[----:B---3--:R-:W-:Y:S08]  /*f6d0*/  HMMA.16816.F32.BF16 R32, R24, R48, R100 ;  /* 0x000000301820723c */ /* 0x008ff00000041864 */
[----:B------:R-:W-:Y:S01]  /*f6e0*/  HMMA.16816.F32.BF16 R44, R20, R58, R44 ;  /* 0x0000003a142c723c */ /* 0x000fe2000004182c */
[----:B------:R-:W-:Y:S07]  /*f6f0*/  LDSM.16.M88.4 R56, [R2+0x5000] ;  /* 0x005000000238783b */ /* 0x000fee0000000200 */
[----:B------:R-:W-:Y:S08]  /*f700*/  HMMA.16816.F32.BF16 R36, R4, R54, R36 ;  /* 0x000000360424723c */ /* 0x000ff00000041824 */
[----:B----4-:R-:W-:Y:S08]  /*f710*/  HMMA.16816.F32.BF16 R52, R16, R88, R28 ;  /* 0x000000581034723c */ /* 0x010ff0000004181c */
[----:B------:R-:W-:Y:S08]  /*f720*/  HMMA.16816.F32.BF16 R40, R12, R92, R40 ;  /* 0x0000005c0c28723c */ /* 0x000ff00000041828 */
[C---:B------:R-:W-:Y:S08]  /*f730*/  HMMA.16816.F32.BF16 R84, R24.reuse, R50, R112 ;  /* 0x000000321854723c */ /* 0x040ff00000041870 */
[----:B------:R-:W-:Y:S01]  /*f740*/  HMMA.16816.F32.BF16 R100, R24, R60, R68 ;  /* 0x0000003c1864723c */ /* 0x000fe20000041844 */
[----:B------:R-:W1:Y:S01]  /*f750*/  LDSM.16.M88.4 R68, [R184+0x5800] ;  /* 0x00580000b844783b */ /* 0x000e620000000200 */
[----:B------:R-:W-:-:S06]  /*f760*/  FMUL.FTZ R3, R52, c[0x0][0x320] ;  /* 0x0000c80034037a20 */ /* 0x000fcc0000410000 */
[----:B------:R-:W-:Y:S08]  /*f770*/  HMMA.16816.F32.BF16 R28, R20, R76, R32 ;  /* 0x0000004c141c723c */ /* 0x000ff00000041820 */
[----:B------:R-:W-:Y:S01]  /*f780*/  HMMA.16816.F32.BF16 R96, R24, R62, R64 ;  /* 0x0000003e1860723c */ /* 0x000fe20000041840 */
[----:B------:R-:W2:Y:S04]  /*f790*/  LDSM.16.M88.4 R60, [R0+0x4800] ;  /* 0x00480000003c783b */ /* 0x000ea80000000200 */
[----:B------:R-:W3:Y:S03]  /*f7a0*/  LDSM.16.M88.4 R64, [R0+0x5000] ;  /* 0x005000000040783b */ /* 0x000ee60000000200 */
[----:B------:R-:W-:Y:S08]  /*f7b0*/  HMMA.16816.F32.BF16 R24, R12, R94, R44 ;  /* 0x0000005e0c18723c */ /* 0x000ff0000004182c */
[----:B------:R-:W-:Y:S08]  /*f7c0*/  HMMA.16816.F32.BF16 R48, R16, R90, R36 ;  /* 0x0000005a1030723c */ /* 0x000ff00000041824 */
[----:B------:R-:W-:Y:S01]  /*f7d0*/  HMMA.16816.F32.BF16 R32, R4, R80, R40 ;  /* 0x000000500420723c */ /* 0x000fe20000041828 */
[----:B------:R4:W-:Y:S07]  /*f7e0*/  MUFU.TANH R80, R3 ;  /* 0x0000000300507308 */ /* 0x0009ee0000002400 */
[----:B------:R-:W-:Y:S08]  /*f7f0*/  HMMA.16816.F32.BF16 R40, R20, R78, R84 ;  /* 0x0000004e1428723c */ /* 0x000ff00000041854 */
[----:B------:R-:W-:Y:S01]  /*f800*/  HMMA.16816.F32.BF16 R36, R12, R72, R28 ;  /* 0x000000480c24723c */ /* 0x000fe2000004181c */
[----:B----4-:R-:W-:-:S04]  /*f810*/  FMUL.FTZ R3, R53, c[0x0][0x320] ;  /* 0x0000c80035037a20 */ /* 0x010fc80000410000 */
[----:B------:R4:W-:Y:S03]  /*f820*/  MUFU.TANH R77, R3 ;  /* 0x00000003004d7308 */ /* 0x0009e60000002400 */
[----:B------:R-:W-:Y:S08]  /*f830*/  HMMA.16816.F32.BF16 R24, R4, R82, R24 ;  /* 0x000000520418723c */ /* 0x000ff00000041818 */
[----:B-1----:R-:W-:Y:S01]  /*f840*/  HMMA.16816.F32.BF16 R28, R20, R68, R100 ;  /* 0x00000044141c723c */ /* 0x002fe20000041864 */
[----:B----4-:R-:W-:-:S07]  /*f850*/  FMUL.FTZ R3, R54, c[0x0][0x320] ;  /* 0x0000c80036037a20 */ /* 0x010fce0000410000 */
[----:B--2---:R-:W-:Y:S01]  /*f860*/  HMMA.16816.F32.BF16 R44, R16, R60, R32 ;  /* 0x0000003c102c723c */ /* 0x004fe20000041820 */
[----:B------:R1:W2:Y:S07]  /*f870*/  MUFU.TANH R76, R3 ;  /* 0x00000003004c7308 */ /* 0x0002ae0000002400 */
[----:B------:R-:W-:Y:S08]  /*f880*/  HMMA.16816.F32.BF16 R32, R12, R74, R40 ;  /* 0x0000004a0c20723c */ /* 0x000ff00000041828 */
[----:B------:R-:W-:Y:S01]  /*f890*/  HMMA.16816.F32.BF16 R36, R4, R56, R36 ;  /* 0x000000380424723c */ /* 0x000fe20000041824 */
[----:B-1----:R-:W-:-:S02]  /*f8a0*/  FMUL.FTZ R3, R55, c[0x0][0x320] ;  /* 0x0000c80037037a20 */ /* 0x002fc40000410000 */
[----:B------:R-:W1:Y:S02]  /*f8b0*/  LDSM.16.M88.4 R52, [R8+0x5800] ;  /* 0x005800000834783b */ /* 0x000e640000000200 */
[----:B------:R4:W1:Y:S03]  /*f8c0*/  MUFU.TANH R73, R3 ;  /* 0x0000000300497308 */ /* 0x0008660000002400 */
[----:B------:R-:W-:Y:S08]  /*f8d0*/  HMMA.16816.F32.BF16 R40, R16, R62, R24 ;  /* 0x0000003e1028723c */ /* 0x000ff00000041818 */
[----:B------:R-:W-:Y:S01]  /*f8e0*/  HMMA.16816.F32.BF16 R20, R20, R70, R96 ;  /* 0x000000461414723c */ /* 0x000fe20000041860 */
[----:B----4-:R-:W-:-:S07]  /*f8f0*/  FMUL.FTZ R3, R48, c[0x0][0x320] ;  /* 0x0000c80030037a20 */ /* 0x010fce0000410000 */
[----:B---3--:R-:W-:Y:S01]  /*f900*/  HMMA.16816.F32.BF16 R36, R16, R64, R36 ;  /* 0x000000401024723c */ /* 0x008fe20000041824 */
[----:B------:R3:W4:Y:S02]  /*f910*/  MUFU.TANH R72, R3 ;  /* 0x0000000300487308 */ /* 0x0007240000002400 */
[----:B---3--:R-:W-:-:S05]  /*f920*/  FMUL.FTZ R3, R49, c[0x0][0x320] ;  /* 0x0000c80031037a20 */ /* 0x008fca0000410000 */
[----:B-1----:R-:W-:Y:S01]  /*f930*/  HMMA.16816.F32.BF16 R24, R12, R52, R28 ;  /* 0x000000340c18723c */ /* 0x002fe2000004181c */
[----:B------:R1:W-:Y:S07]  /*f940*/  MUFU.TANH R68, R3 ;  /* 0x0000000300447308 */ /* 0x0003ee0000002400 */
[----:B------:R-:W-:Y:S01]  /*f950*/  HMMA.16816.F32.BF16 R28, R4, R58, R32 ;  /* 0x0000003a041c723c */ /* 0x000fe20000041820 */
[----:B------:R3:W-:Y:S07]  /*f960*/  LDSM.16.M88.4 R32, [R0+0x5800] ;  /* 0x005800000020783b */ /* 0x0007ee0000000200 */
[----:B------:R-:W-:Y:S01]  /*f970*/  HMMA.16816.F32.BF16 R12, R12, R54, R20 ;  /* 0x000000360c0c723c */ /* 0x000fe20000041814 */
[----:B-1----:R-:W-:-:S04]  /*f980*/  FMUL.FTZ R3, R50, c[0x0][0x320] ;  /* 0x0000c80032037a20 */ /* 0x002fc80000410000 */
[----:B------:R1:W1:Y:S01]  /*f990*/  MUFU.TANH R61, R3 ;  /* 0x00000003003d7308 */ /* 0x0002620000002400 */
[----:B---3--:R-:W-:Y:S02]  /*f9a0*/  FMUL.FTZ R0, R40, c[0x0][0x320] ;  /* 0x0000c80028007a20 */ /* 0x008fe40000410000 */
[----:B-1----:R-:W-:Y:S02]  /*f9b0*/  FMUL.FTZ R3, R51, c[0x0][0x320] ;  /* 0x0000c80033037a20 */ /* 0x002fe40000410000 */
[----:B------:R1:W3:Y:S01]  /*f9c0*/  LDSM.16.M88.4 R48, [R2+0x5800] ;  /* 0x005800000230783b */ /* 0x0002e20000000200 */
[----:B------:R-:W-:-:S04]  /*f9d0*/  DEPBAR.LE SB0, 0x2 ;  /* 0x000080800000791a */ /* 0x000fc80000000000 */
[----:B------:R2:W1:Y:S02]  /*f9e0*/  MUFU.TANH R60, R3 ;  /* 0x00000003003c7308 */ /* 0x0004640000002400 */
[----:B--2---:R-:W-:Y:S02]  /*f9f0*/  FMUL.FTZ R3, R44, c[0x0][0x320] ;  /* 0x0000c8002c037a20 */ /* 0x004fe40000410000 */
[----:B-1----:R-:W-:-:S04]  /*fa00*/  FMUL.FTZ R2, R45, c[0x0][0x320] ;  /* 0x0000c8002d027a20 */ /* 0x002fc80000410000 */
[----:B------:R1:W-:Y:S08]  /*fa10*/  MUFU.TANH R45, R0 ;  /* 0x00000000002d7308 */ /* 0x0003f00000002400 */
[----:B------:R2:W-:Y:S01]  /*fa20*/  MUFU.TANH R56, R2 ;  /* 0x0000000200387308 */ /* 0x0005e20000002400 */
[----:B---3--:R-:W-:Y:S01]  /*fa30*/  HMMA.16816.F32.BF16 R20, R4, R48, R24 ;  /* 0x000000300414723c */ /* 0x008fe20000041818 */
[----:B-1----:R-:W-:-:S06]  /*fa40*/  FMUL.FTZ R0, R41, c[0x0][0x320] ;  /* 0x0000c80029007a20 */ /* 0x002fcc0000410000 */
[----:B------:R-:W1:Y:S01]  /*fa50*/  MUFU.TANH R57, R3 ;  /* 0x0000000300397308 */ /* 0x000e620000002400 */
[----:B------:R-:W-:Y:S01]  /*fa60*/  HMMA.16816.F32.BF16 R24, R16, R66, R28 ;  /* 0x000000421018723c */ /* 0x000fe2000004181c */
[----:B--2---:R-:W-:-:S06]  /*fa70*/  FMUL.FTZ R2, R46, c[0x0][0x320] ;  /* 0x0000c8002e027a20 */ /* 0x004fcc0000410000 */
[----:B------:R2:W-:Y:S01]  /*fa80*/  MUFU.TANH R46, R0 ;  /* 0x00000000002e7308 */ /* 0x0005e20000002400 */
[----:B------:R-:W-:Y:S01]  /*fa90*/  HMMA.16816.F32.BF16 R12, R4, R50, R12 ;  /* 0x00000032040c723c */ /* 0x000fe2000004180c */
[----:B------:R-:W-:Y:S06]  /*faa0*/  BAR.SYNC.DEFER_BLOCKING 0x0 ;  /* 0x0000000000007b1d */ /* 0x000fec0000010000 */
[----:B------:R3:W1:Y:S01]  /*fab0*/  MUFU.TANH R52, R2 ;  /* 0x0000000200347308 */ /* 0x0006620000002400 */
[----:B------:R-:W-:Y:S01]  /*fac0*/  HMMA.16816.F32.BF16 R4, R16, R32, R20 ;  /* 0x000000201004723c */ /* 0x000fe20000041814 */
[----:B--2---:R-:W-:-:S06]  /*fad0*/  FMUL.FTZ R0, R42, c[0x0][0x320] ;  /* 0x0000c8002a007a20 */ /* 0x004fcc0000410000 */
[----:B------:R2:W-:Y:S01]  /*fae0*/  MUFU.TANH R44, R0 ;  /* 0x00000000002c7308 */ /* 0x0005e20000002400 */
[----:B---3--:R-:W-:-:S08]  /*faf0*/  FMUL.FTZ R2, R47, c[0x0][0x320] ;  /* 0x0000c8002f027a20 */ /* 0x008fd00000410000 */
[----:B------:R-:W-:Y:S01]  /*fb00*/  HMMA.16816.F32.BF16 R12, R16, R34, R12 ;  /* 0x00000022100c723c */ /* 0x000fe2000004180c */
[----:B------:R-:W-:Y:S01]  /*fb10*/  LDSM.16.MT88.4 R48, [R186] ;  /* 0x00000000ba30783b */ /* 0x000fe20000004200 */
[----:B------:R3:W1:Y:S01]  /*fb20*/  MUFU.TANH R47, R2 ;  /* 0x00000002002f7308 */ /* 0x0006620000002400 */
[----:B--2---:R-:W-:-:S05]  /*fb30*/  FMUL.FTZ R0, R43, c[0x0][0x320] ;  /* 0x0000c8002b007a20 */ /* 0x004fca0000410000 */
[----:B------:R-:W-:Y:S02]  /*fb40*/  FMUL.FTZ R3, R4, c[0x0][0x320] ;  /* 0x0000c80004037a20 */ /* 0x000fe40000410000 */
[----:B------:R2:W1:Y:S01]  /*fb50*/  MUFU.TANH R42, R0 ;  /* 0x00000000002a7308 */ /* 0x0004620000002400 */
[----:B------:R-:W-:Y:S02]  /*fb60*/  FMUL.FTZ R4, R5, c[0x0][0x320] ;  /* 0x0000c80005047a20 */ /* 0x000fe40000410000 */
[----:B------:R-:W-:Y:S02]  /*fb70*/  FMUL.FTZ R8, R6, c[0x0][0x320] ;  /* 0x0000c80006087a20 */ /* 0x000fe40000410000 */
[----:B------:R-:W-:Y:S02]  /*fb80*/  FMUL.FTZ R9, R7, c[0x0][0x320] ;  /* 0x0000c80007097a20 */ /* 0x000fe40000410000 */
[----:B---3--:R-:W-:Y:S01]  /*fb90*/  FMUL.FTZ R2, R26, c[0x0][0x320] ;  /* 0x0000c8001a027a20 */ /* 0x008fe20000410000 */
[----:B------:R3:W-:Y:S01]  /*fba0*/  MUFU.TANH R31, R3 ;  /* 0x00000003001f7308 */ /* 0x0007e20000002400 */
[----:B--2---:R-:W-:-:S07]  /*fbb0*/  FMUL.FTZ R0, R36, c[0x0][0x320] ;  /* 0x0000c80024007a20 */ /* 0x004fce0000410000 */
[----:B------:R2:W-:Y:S08]  /*fbc0*/  MUFU.TANH R30, R2 ;  /* 0x00000002001e7308 */ /* 0x0005f00000002400 */
[----:B------:R1:W1:Y:S01]  /*fbd0*/  MUFU.TANH R41, R0 ;  /* 0x0000000000297308 */ /* 0x0002620000002400 */
[----:B---3--:R-:W-:Y:S02]  /*fbe0*/  FMUL.FTZ R3, R12, c[0x0][0x320] ;  /* 0x0000c8000c037a20 */ /* 0x008fe40000410000 */
[----:B--2---:R-:W-:-:S05]  /*fbf0*/  FMUL.FTZ R2, R27, c[0x0][0x320] ;  /* 0x0000c8001b027a20 */ /* 0x004fca0000410000 */
[----:B------:R-:W-:Y:S01]  /*fc00*/  MUFU.TANH R29, R8 ;  /* 0x00000008001d7308 */ /* 0x000fe20000002400 */
[----:B-1----:R-:W-:-:S07]  /*fc10*/  FMUL.FTZ R0, R37, c[0x0][0x320] ;  /* 0x0000c80025007a20 */ /* 0x002fce0000410000 */
[----:B------:R-:W-:Y:S08]  /*fc20*/  MUFU.TANH R28, R2 ;  /* 0x00000002001c7308 */ /* 0x000ff00000002400 */
[----:B------:R1:W-:Y:S08]  /*fc30*/  MUFU.TANH R40, R0 ;  /* 0x0000000000287308 */ /* 0x0003f00000002400 */
[----:B------:R-:W-:Y:S01]  /*fc40*/  MUFU.TANH R8, R3 ;  /* 0x0000000300087308 */ /* 0x000fe20000002400 */
[----:B-1----:R-:W-:-:S07]  /*fc50*/  FMUL.FTZ R0, R38, c[0x0][0x320] ;  /* 0x0000c80026007a20 */ /* 0x002fce0000410000 */
[----:B------:R1:W-:Y:S08]  /*fc60*/  MUFU.TANH R32, R4 ;  /* 0x0000000400207308 */ /* 0x0003f00000002400 */
[----:B------:R2:W3:Y:S01]  /*fc70*/  MUFU.TANH R38, R0 ;  /* 0x0000000000267308 */ /* 0x0004e20000002400 */
[----:B-1----:R-:W-:-:S07]  /*fc80*/  FMUL.FTZ R4, R13, c[0x0][0x320] ;  /* 0x0000c8000d047a20 */ /* 0x002fce0000410000 */
[----:B------:R-:W-:Y:S01]  /*fc90*/  MUFU.TANH R27, R9 ;  /* 0x00000009001b7308 */ /* 0x000fe20000002400 */
[----:B--2---:R-:W-:-:S07]  /*fca0*/  FMUL.FTZ R0, R39, c[0x0][0x320] ;  /* 0x0000c80027007a20 */ /* 0x004fce0000410000 */
[----:B------:R1:W-:Y:S08]  /*fcb0*/  MUFU.TANH R9, R4 ;  /* 0x0000000400097308 */ /* 0x0003f00000002400 */
[----:B------:R2:W2:Y:S01]  /*fcc0*/  MUFU.TANH R33, R0 ;  /* 0x0000000000217308 */ /* 0x0004a20000002400 */
[----:B-1----:R-:W-:Y:S02]  /*fcd0*/  FMUL.FTZ R4, R14, c[0x0][0x320] ;  /* 0x0000c8000e047a20 */ /* 0x002fe40000410000 */
[----:B--2---:R-:W-:-:S05]  /*fce0*/  FMUL.FTZ R0, R24, c[0x0][0x320] ;  /* 0x0000c80018007a20 */ /* 0x004fca0000410000 */
[----:B------:R1:W2:Y:S02]  /*fcf0*/  MUFU.TANH R36, R0 ;  /* 0x0000000000247308 */ /* 0x0002a40000002400 */
[----:B-1----:R-:W-:-:S06]  /*fd00*/  FMUL.FTZ R0, R25, c[0x0][0x320] ;  /* 0x0000c80019007a20 */ /* 0x002fcc0000410000 */
        /* <DEDUP_REMOVED lines=10> */
[----:B----4-:R-:W-:Y:S02]  /*fdb0*/  FSEL R7, R72, -INF , P0 ;  /* 0xff80000048077808 */ /* 0x010fe40000000000 */
[----:B------:R-:W-:Y:S02]  /*fdc0*/  FMNMX.FTZ R2, R5, R6, !PT ;  /* 0x0000000605027209 */ /* 0x000fe40007810000 */
[----:B------:R-:W-:Y:S02]  /*fdd0*/  FSEL R20, R61, -INF , P0 ;  /* 0xff8000003d147808 */ /* 0x000fe40000000000 */
[----:B------:R-:W-:-:S02]  /*fde0*/  ISETP.GT.AND P0, PT, R0, 0x10, PT ;  /* 0x000000100000780c */ /* 0x000fc40003f04270 */
[----:B------:R-:W-:Y:S02]  /*fdf0*/  FSEL R16, R68, -INF , P1 ;  /* 0xff80000044107808 */ /* 0x000fe40000800000 */
[----:B------:R-:W-:Y:S01]  /*fe00*/  FMNMX.FTZ R2, R7, R2, !PT ;  /* 0x0000000207027209 */ /* 0x000fe20007810000 */
[----:B------:R-:W-:Y:S01]  /*fe10*/  LDSM.16.MT88.4 R68, [R185+0x2800] ;  /* 0x00280000b944783b */ /* 0x000fe20000004200 */
[----:B------:R-:W-:Y:S02]  /*fe20*/  FSEL R21, R60, -INF , P1 ;  /* 0xff8000003c157808 */ /* 0x000fe40000800000 */
[----:B------:R-:W-:Y:S01]  /*fe30*/  ISETP.GT.AND P1, PT, R0, 0x11, PT ;  /* 0x000000110000780c */ /* 0x000fe20003f24270 */
[----:B------:R-:W-:Y:S01]  /*fe40*/  LDSM.16.MT88.4 R60, [R185+0x2000] ;  /* 0x00200000b93c783b */ /* 0x000fe20000004200 */
[----:B------:R-:W-:Y:S02]  /*fe50*/  FSEL R17, R57, -INF , P0 ;  /* 0xff80000039117808 */ /* 0x000fe40000000000 */
[----:B------:R-:W-:-:S02]  /*fe60*/  FMNMX.FTZ R2, R16, R2, !PT ;  /* 0x0000000210027209 */ /* 0x000fc40007810000 */
[----:B------:R-:W-:Y:S02]  /*fe70*/  FSEL R25, R52, -INF , P0 ;  /* 0xff80000034197808 */ /* 0x000fe40000000000 */
[----:B------:R-:W-:Y:S01]  /*fe80*/  ISETP.GT.AND P0, PT, R0, 0x18, PT ;  /* 0x000000180000780c */ /* 0x000fe20003f04270 */
[----:B------:R-:W-:Y:S01]  /*fe90*/  LDSM.16.MT88.4 R52, [R186+0x800] ;  /* 0x00080000ba34783b */ /* 0x000fe20000004200 */
[----:B------:R-:W-:Y:S02]  /*fea0*/  FSEL R22, R56, -INF , P1 ;  /* 0xff80000038167808 */ /* 0x000fe40000800000 */
[----:B------:R-:W-:Y:S02]  /*feb0*/  FMNMX.FTZ R2, R17, R2, !PT ;  /* 0x0000000211027209 */ /* 0x000fe40007810000 */
[----:B------:R-:W-:Y:S02]  /*fec0*/  FSEL R26, R47, -INF , P1 ;  /* 0xff8000002f1a7808 */ /* 0x000fe40000800000 */
[----:B------:R-:W-:-:S02]  /*fed0*/  ISETP.GT.AND P1, PT, R0, 0x19, PT ;  /* 0x000000190000780c */ /* 0x000fc40003f24270 */
[----:B------:R-:W-:Y:S02]  /*fee0*/  FSEL R23, R45, -INF , P0 ;  /* 0xff8000002d177808 */ /* 0x000fe40000000000 */
[----:B------:R-:W-:Y:S02]  /*fef0*/  FMNMX.FTZ R2, R22, R2, !PT ;  /* 0x0000000216027209 */ /* 0x000fe40007810000 */
[----:B------:R-:W-:Y:S02]  /*ff00*/  FSEL R56, R44, -INF , P0 ;  /* 0xff8000002c387808 */ /* 0x000fe40000000000 */
[----:B------:R-:W-:Y:S02]  /*ff10*/  ISETP.GT.AND P0, PT, R0, 0x20, PT ;  /* 0x000000200000780c */ /* 0x000fe40003f04270 */
[----:B------:R-:W-:Y:S02]  /*ff20*/  FSEL R24, R46, -INF , P1 ;  /* 0xff8000002e187808 */ /* 0x000fe40000800000 */
[----:B------:R-:W-:-:S02]  /*ff30*/  FMNMX.FTZ R2, R23, R2, !PT ;  /* 0x0000000217027209 */ /* 0x000fc40007810000 */
[----:B------:R-:W-:Y:S02]  /*ff40*/  FSEL R57, R42, -INF , P1 ;  /* 0xff8000002a397808 */ /* 0x000fe40000800000 */
[----:B------:R-:W-:Y:S02]  /*ff50*/  ISETP.GT.AND P1, PT, R0, 0x21, PT ;  /* 0x000000210000780c */ /* 0x000fe40003f24270 */
[----:B------:R-:W-:Y:S02]  /*ff60*/  FSEL R93, R41, -INF , P0 ;  /* 0xff800000295d7808 */ /* 0x000fe40000000000 */
[----:B------:R-:W-:Y:S02]  /*ff70*/  FMNMX.FTZ R2, R24, R2, !PT ;  /* 0x0000000218027209 */ /* 0x000fe40007810000 */
[----:B------:R-:W-:Y:S02]  /*ff80*/  FMNMX.FTZ R3, R18, R19, !PT ;  /* 0x0000001312037209 */ /* 0x000fe40007810000 */
[----:B---3--:R-:W-:-:S02]  /*ff90*/  FSEL R98, R38, -INF , P0 ;  /* 0xff80000026627808 */ /* 0x008fc40000000000 */
[----:B------:R-:W-:Y:S02]  /*ffa0*/  ISETP.GT.AND P0, PT, R0, 0x28, PT ;  /* 0x000000280000780c */ /* 0x000fe40003f04270 */
[----:B------:R-:W-:Y:S02]  /*ffb0*/  FSEL R92, R40, -INF , P1 ;  /* 0xff800000285c7808 */ /* 0x000fe40000800000 */
[----:B------:R-:W-:Y:S01]  /*ffc0*/  FMNMX.FTZ R2, R93, R2, !PT ;  /* 0x000000025d027209 */ /* 0x000fe20007810000 */
[----:B------:R-:W-:Y:S01]  /*ffd0*/  LDSM.16.MT88.4 R40, [R150] ;  /* 0x000000009628783b */ /* 0x000fe20000004200 */
[----:B------:R-:W-:Y:S02]  /*ffe0*/  FMNMX.FTZ R3, R20, R3, !PT ;  /* 0x0000000314037209 */ /* 0x000fe40007810000 */
[----:B------:R-:W-:Y:S02]  /*fff0*/  FSEL R99, R33, -INF , P1 ;  /* 0xff80000021637808 */ /* 0x000fe40000800000 */
[----:B------:R-:W-:-:S02]  /*10000*/  ISETP.GT.AND P1, PT, R0, 0x29, PT ;  /* 0x000000290000780c */ /* 0x000fc40003f24270 */
[----:B--2---:R-:W-:Y:S02]  /*10010*/  FSEL R89, R36, -INF , P0 ;  /* 0xff80000024597808 */ /* 0x004fe40000000000 */
[----:B------:R-:W-:Y:S02]  /*10020*/  FMNMX.FTZ R2, R92, R2, !PT ;  /* 0x000000025c027209 */ /* 0x000fe40007810000 */
[----:B------:R-:W-:Y:S02]  /*10030*/  FMNMX.FTZ R3, R21, R3, !PT ;  /* 0x0000000315037209 */ /* 0x000fe40007810000 */
[----:B------:R-:W-:Y:S02]  /*10040*/  FSEL R97, R30, -INF , P0 ;  /* 0xff8000001e617808 */ /* 0x000fe40000000000 */
[----:B------:R-:W-:Y:S02]  /*10050*/  ISETP.GT.AND P0, PT, R0, 0x30, PT ;  /* 0x000000300000780c */ /* 0x000fe40003f04270 */
[----:B------:R-:W-:-:S02]  /*10060*/  FSEL R88, R37, -INF , P1 ;  /* 0xff80000025587808 */ /* 0x000fc40000800000 */
[----:B------:R-:W-:Y:S01]  /*10070*/  FMNMX.FTZ R2, R89, R2, !PT ;  /* 0x0000000259027209 */ /* 0x000fe20007810000 */
[----:B------:R-:W-:Y:S01]  /*10080*/  LDSM.16.MT88.4 R36, [R185+0x800] ;  /* 0x00080000b924783b */ /* 0x000fe20000004200 */
[----:B------:R-:W-:Y:S02]  /*10090*/  FMNMX.FTZ R3, R25, R3, !PT ;  /* 0x0000000319037209 */ /* 0x000fe40007810000 */
[----:B------:R-:W-:Y:S02]  /*100a0*/  ISETP.GT.AND P2, PT, R0, 0x31, PT ;  /* 0x000000310000780c */ /* 0x000fe40003f44270 */
[----:B------:R-:W-:Y:S02]  /*100b0*/  FSEL R87, R31, -INF , P0 ;  /* 0xff8000001f577808 */ /* 0x000fe40000000000 */
[----:B------:R-:W-:Y:S02]  /*100c0*/  FMNMX.FTZ R2, R88, R2, !PT ;  /* 0x0000000258027209 */ /* 0x000fe40007810000 */
[----:B------:R-:W-:-:S02]  /*100d0*/  FMNMX.FTZ R3, R26, R3, !PT ;  /* 0x000000031a037209 */ /* 0x000fc40007810000 */
[----:B------:R-:W-:Y:S02]  /*100e0*/  FSEL R96, R28, -INF , P1 ;  /* 0xff8000001c607808 */ /* 0x000fe40000800000 */
[----:B------:R-:W-:Y:S02]  /*100f0*/  FSEL R95, R29, -INF , P0 ;  /* 0xff8000001d5f7808 */ /* 0x000fe40000000000 */
[C---:B------:R-:W-:Y:S02]  /*10100*/  ISETP.GT.AND P1, PT, R0.reuse, 0x38, PT ;  /* 0x000000380000780c */ /* 0x040fe40003f24270 */
[----:B------:R-:W-:Y:S02]  /*10110*/  ISETP.GT.AND P0, PT, R0, 0x39, PT ;  /* 0x000000390000780c */ /* 0x000fe40003f04270 */
[----:B------:R-:W-:Y:S02]  /*10120*/  FSEL R86, R32, -INF , P2 ;  /* 0xff80000020567808 */ /* 0x000fe40001000000 */
[----:B------:R-:W-:Y:S01]  /*10130*/  FMNMX.FTZ R0, R87, R2, !PT ;  /* 0x0000000257007209 */ /* 0x000fe20007810000 */
[----:B------:R-:W-:Y:S01]  /*10140*/  LDSM.16.MT88.4 R32, [R245+0x800] ;  /* 0x00080000f520783b */ /* 0x000fe20000004200 */
[----:B------:R-:W-:-:S02]  /*10150*/  FMNMX.FTZ R3, R56, R3, !PT ;  /* 0x0000000338037209 */ /* 0x000fc40007810000 */
[----:B------:R-:W-:Y:S02]  /*10160*/  FSEL R85, R8, -INF , P1 ;  /* 0xff80000008557808 */ /* 0x000fe40000800000 */
[----:B------:R-:W-:Y:S01]  /*10170*/  FMNMX.FTZ R0, R86, R0, !PT ;  /* 0x0000000056007209 */ /* 0x000fe20007810000 */
[----:B------:R-:W1:Y:S01]  /*10180*/  MUFU.TANH R8, R4 ;  /* 0x0000000400087308 */ /* 0x000e620000002400 */
[----:B------:R-:W-:Y:S01]  /*10190*/  FMNMX.FTZ R2, R57, R3, !PT ;  /* 0x0000000339027209 */ /* 0x000fe20007810000 */
[----:B------:R-:W-:Y:S01]  /*101a0*/  FMUL.FTZ R3, R15, c[0x0][0x320] ;  /* 0x0000c8000f037a20 */ /* 0x000fe20000410000 */
[----:B------:R-:W-:Y:S01]  /*101b0*/  FSEL R84, R9, -INF , P0 ;  /* 0xff80000009547808 */ /* 0x000fe20000000000 */
[----:B------:R-:W-:Y:S01]  /*101c0*/  LDSM.16.MT88.4 R12, [R185] ;  /* 0x00000000b90c783b */ /* 0x000fe20000004200 */
[----:B------:R-:W-:Y:S02]  /*101d0*/  FMNMX.FTZ R0, R85, R0, !PT ;  /* 0x0000000055007209 */ /* 0x000fe40007810000 */
[----:B------:R-:W-:Y:S01]  /*101e0*/  FMNMX.FTZ R2, R98, R2, !PT ;  /* 0x0000000262027209 */ /* 0x000fe20007810000 */
[----:B------:R2:W3:Y:S01]  /*101f0*/  MUFU.TANH R4, R3 ;  /* 0x0000000300047308 */ /* 0x0004e20000002400 */
[----:B------:R-:W-:-:S02]  /*10200*/  FMNMX.FTZ R0, R84, R0, !PT ;  /* 0x0000000054007209 */ /* 0x000fc40007810000 */
[----:B------:R-:W-:Y:S02]  /*10210*/  FMNMX.FTZ R2, R99, R2, !PT ;  /* 0x0000000263027209 */ /* 0x000fe40007810000 */
[----:B------:R-:W-:Y:S02]  /*10220*/  FSEL R94, R27, -INF , P2 ;  /* 0xff8000001b5e7808 */ /* 0x000fe40001000000 */
[----:B------:R-:W-:Y:S02]  /*10230*/  FMNMX.FTZ R2, R97, R2, !PT ;  /* 0x0000000261027209 */ /* 0x000fe40007810000 */
[----:B-1----:R-:W-:Y:S02]  /*10240*/  FSEL R91, R8, -INF , P1 ;  /* 0xff800000085b7808 */ /* 0x002fe40000800000 */
[----:B------:R-:W-:-:S04]  /*10250*/  FMNMX.FTZ R2, R96, R2, !PT ;  /* 0x0000000260027209 */ /* 0x000fc80007810000 */
[----:B------:R-:W-:Y:S01]  /*10260*/  FMNMX.FTZ R2, R95, R2, !PT ;  /* 0x000000025f027209 */ /* 0x000fe20007810000 */
[----:B--2---:R-:W1:Y:S01]  /*10270*/  SHFL.BFLY PT, R3, R0, 0x2, 0x1f ;  /* 0x0c401f0000037f89 */ /* 0x004e6200000e0000 */
[----:B---3--:R-:W-:Y:S02]  /*10280*/  FSEL R90, R4, -INF , P0 ;  /* 0xff800000045a7808 */ /* 0x008fe40000000000 */
[----:B------:R-:W-:-:S04]  /*10290*/  FMNMX.FTZ R2, R94, R2, !PT ;  /* 0x000000025e027209 */ /* 0x000fc80007810000 */
[----:B------:R-:W-:-:S04]  /*102a0*/  FMNMX.FTZ R2, R91, R2, !PT ;  /* 0x000000025b027209 */ /* 0x000fc80007810000 */
[----:B------:R-:W-:Y:S02]  /*102b0*/  FMNMX.FTZ R2, R90, R2, !PT ;  /* 0x000000025a027209 */ /* 0x000fe40007810000 */
[----:B-1----:R-:W-:-:S03]  /*102c0*/  FMNMX.FTZ R0, R0, R3, !PT ;  /* 0x0000000300007209 */ /* 0x002fc60007810000 */
[----:B------:R-:W1:Y:S04]  /*102d0*/  SHFL.BFLY PT, R3, R2, 0x2, 0x1f ;  /* 0x0c401f0002037f89 */ /* 0x000e6800000e0000 */
[----:B------:R-:W2:Y:S01]  /*102e0*/  SHFL.BFLY PT, R4, R0, 0x1, 0x1f ;  /* 0x0c201f0000047f89 */ /* 0x000ea200000e0000 */
[----:B-1----:R-:W-:Y:S02]  /*102f0*/  FMNMX.FTZ R3, R2, R3, !PT ;  /* 0x0000000302037209 */ /* 0x002fe40007810000 */
[----:B--2---:R-:W-:-:S03]  /*10300*/  FMNMX.FTZ R9, R0, R4, !PT ;  /* 0x0000000400097209 */ /* 0x004fc60007810000 */
[----:B------:R-:W1:Y:S01]  /*10310*/  SHFL.BFLY PT, R4, R3, 0x1, 0x1f ;  /* 0x0c201f0003047f89 */ /* 0x000e6200000e0000 */
[C---:B------:R-:W-:Y:S01]  /*10320*/  FSETP.NEU.FTZ.AND P0, PT, R9.reuse, -INF , PT ;  /* 0xff8000000900780b */ /* 0x040fe20003f1d000 */
[----:B------:R-:W-:-:S05]  /*10330*/  FMUL.FTZ R2, R9, c[0x0][0x2d0] ;  /* 0x0000b40009027a20 */ /* 0x000fca0000410000 */
[----:B------:R-:W-:-:S05]  /*10340*/  FSEL R2, R2, RZ, P0 ;  /* 0x000000ff02027208 */ /* 0x000fca0000000000 */
[----:B------:R-:W-:-:S04]  /*10350*/  FFMA.FTZ R0, R5, c[0x0][0x2d0], -R2 ;  /* 0x0000b40005007a23 */ /* 0x000fc80000010802 */
[----:B------:R2:W-:Y:S01]  /*10360*/  MUFU.EX2 R67, R0 ;  /* 0x0000000000437308 */ /* 0x0005e20000000800 */
[----:B-1----:R-:W-:Y:S01]  /*10370*/  FMNMX.FTZ R8, R3, R4, !PT ;  /* 0x0000000403087209 */ /* 0x002fe20007810000 */
[----:B------:R-:W-:-:S03]  /*10380*/  FFMA.FTZ R3, R16, c[0x0][0x2d0], -R2 ;  /* 0x0000b40010037a23 */ /* 0x000fc60000010802 */
[----:B------:R-:W-:-:S03]  /*10390*/  FSETP.NEU.FTZ.AND P0, PT, R8, -INF , PT ;  /* 0xff8000000800780b */ /* 0x000fc60003f1d000 */
[----:B------:R1:W-:Y:S01]  /*103a0*/  MUFU.EX2 R77, R3 ;  /* 0x00000003004d7308 */ /* 0x0003e20000000800 */
[----:B--2---:R-:W-:-:S07]  /*103b0*/  FFMA.FTZ R0, R6, c[0x0][0x2d0], -R2 ;  /* 0x0000b40006007a23 */ /* 0x004fce0000010802 */
[----:B------:R2:W3:Y:S01]  /*103c0*/  MUFU.EX2 R66, R0 ;  /* 0x0000000000427308 */ /* 0x0004e20000000800 */
[----:B-1----:R-:W-:-:S07]  /*103d0*/  FFMA.FTZ R3, R17, c[0x0][0x2d0], -R2 ;  /* 0x0000b40011037a23 */ /* 0x002fce0000010802 */
[----:B------:R-:W-:Y:S01]  /*103e0*/  MUFU.EX2 R78, R3 ;  /* 0x00000003004e7308 */ /* 0x000fe20000000800 */
[----:B--2---:R-:W-:Y:S01]  /*103f0*/  FFMA.FTZ R0, R7, c[0x0][0x2d0], -R2 ;  /* 0x0000b40007007a23 */ /* 0x004fe20000010802 */
[----:B---3--:R-:W-:Y:S01]  /*10400*/  F2FP.BF16.PACK_AB R16, R66, R67 ;  /* 0x000000434210723e */ /* 0x008fe200000010ff */
[----:B------:R-:W1:Y:S05]  /*10410*/  LDSM.16.MT88.4 R4, [R245] ;  /* 0x00000000f504783b */ /* 0x000e6a0000004200 */
[----:B------:R2:W3:Y:S02]  /*10420*/  MUFU.EX2 R74, R0 ;  /* 0x00000000004a7308 */ /* 0x0004e40000000800 */
[----:B--2---:R-:W-:-:S05]  /*10430*/  FMUL.FTZ R0, R8, c[0x0][0x2d0] ;  /* 0x0000b40008007a20 */ /* 0x004fca0000410000 */
[----:B------:R-:W-:-:S05]  /*10440*/  FSEL R0, R0, RZ, P0 ;  /* 0x000000ff00007208 */ /* 0x000fca0000000000 */
[----:B------:R-:W-:Y:S01]  /*10450*/  FFMA.FTZ R3, R18, c[0x0][0x2d0], -R0 ;  /* 0x0000b40012037a23 */ /* 0x000fe20000010800 */
[----:B---3--:R-:W-:-:S03]  /*10460*/  F2FP.BF16.PACK_AB R18, R77, R74 ;  /* 0x0000004a4d12723e */ /* 0x008fc600000010ff */
        /* <DEDUP_REMOVED lines=10> */
[----:B------:R2:W3:Y:S02]  /*10510*/  MUFU.EX2 R79, R3 ;  /* 0x00000003004f7308 */ /* 0x0004e40000000800 */
[C---:B------:R-:W-:Y:S08]  /*10520*/  HMMA.16816.F32.BF16 R44, R16.reuse, R12, RZ ;  /* 0x0000000c102c723c */ /* 0x040ff000000418ff */
[----:B------:R-:W-:Y:S01]  /*10530*/  HMMA.16816.F32.BF16 R28, R16, R14, RZ ;  /* 0x0000000e101c723c */ /* 0x000fe200000418ff */
[----:B--2---:R-:W-:Y:S01]  /*10540*/  FFMA.FTZ R3, R23, c[0x0][0x2d0], -R2 ;  /* 0x0000b40017037a23 */ /* 0x004fe20000010802 */
[----:B---3--:R-:W-:-:S03]  /*10550*/  F2FP.BF16.PACK_AB R12, R79, R78 ;  /* 0x0000004e4f0c723e */ /* 0x008fc600000010ff */
[----:B------:R2:W-:Y:S03]  /*10560*/  MUFU.EX2 R82, R3 ;  /* 0x0000000300527308 */ /* 0x0005e60000000800 */
[----:B-1----:R-:W-:Y:S01]  /*10570*/  HMMA.16816.F32.BF16 R20, R16, R6, RZ ;  /* 0x000000061014723c */ /* 0x002fe200000418ff */
[----:B--2---:R-:W-:-:S04]  /*10580*/  FFMA.FTZ R3, R24, c[0x0][0x2d0], -R2 ;  /* 0x0000b40018037a23 */ /* 0x004fc80000010802 */
[----:B------:R1:W2:Y:S02]  /*10590*/  MUFU.EX2 R83, R3 ;  /* 0x0000000300537308 */ /* 0x0002a40000000800 */
[----:B-1----:R-:W-:Y:S01]  /*105a0*/  FFMA.FTZ R3, R25, c[0x0][0x2d0], -R0 ;  /* 0x0000b40019037a23 */ /* 0x002fe20000010800 */
[----:B--2---:R-:W-:-:S05]  /*105b0*/  F2FP.BF16.PACK_AB R14, R83, R82 ;  /* 0x00000052530e723e */ /* 0x004fca00000010ff */
[----:B------:R1:W-:Y:S02]  /*105c0*/  MUFU.EX2 R72, R3 ;  /* 0x0000000300487308 */ /* 0x0003e40000000800 */
[--C-:B-1----:R-:W-:Y:S02]  /*105d0*/  FFMA.FTZ R3, R26, c[0x0][0x2d0], -R0.reuse ;  /* 0x0000b4001a037a23 */ /* 0x102fe40000010800 */
[C---:B------:R-:W-:Y:S04]  /*105e0*/  HMMA.16816.F32.BF16 R24, R16.reuse, R4, RZ ;  /* 0x000000041018723c */ /* 0x040fe800000418ff */
[----:B------:R1:W2:Y:S04]  /*105f0*/  MUFU.EX2 R76, R3 ;  /* 0x00000003004c7308 */ /* 0x0002a80000000800 */
[----:B------:R-:W-:Y:S01]  /*10600*/  HMMA.16816.F32.BF16 R4, R16, R48, RZ ;  /* 0x000000301004723c */ /* 0x000fe200000418ff */
[----:B-1----:R-:W-:Y:S01]  /*10610*/  FFMA.FTZ R3, R56, c[0x0][0x2d0], -R0 ;  /* 0x0000b40038037a23 */ /* 0x002fe20000010800 */
[----:B--2---:R-:W-:-:S03]  /*10620*/  F2FP.BF16.PACK_AB R13, R76, R72 ;  /* 0x000000484c0d723e */ /* 0x004fc600000010ff */
[----:B------:R1:W-:Y:S02]  /*10630*/  MUFU.EX2 R81, R3 ;  /* 0x0000000300517308 */ /* 0x0003e40000000800 */
[----:B-1----:R-:W-:Y:S02]  /*10640*/  FFMA.FTZ R3, R57, c[0x0][0x2d0], -R0 ;  /* 0x0000b40039037a23 */ /* 0x002fe40000010800 */
[----:B------:R-:W1:Y:S04]  /*10650*/  LDSM.16.MT88.4 R56, [R246+0x800] ;  /* 0x00080000f638783b */ /* 0x000e680000004200 */
[----:B------:R-:W2:Y:S02]  /*10660*/  MUFU.EX2 R80, R3 ;  /* 0x0000000300507308 */ /* 0x000ea40000000800 */
[----:B--2---:R-:W-:Y:S01]  /*10670*/  F2FP.BF16.PACK_AB R15, R80, R81 ;  /* 0x00000051500f723e */ /* 0x004fe200000010ff */
[----:B------:R-:W-:-:S04]  /*10680*/  FADD.FTZ R3, R67, R66 ;  /* 0x0000004243037221 */ /* 0x000fc80000010000 */
[----:B------:R-:W-:Y:S02]  /*10690*/  FADD.FTZ R3, R74, R3 ;  /* 0x000000034a037221 */ /* 0x000fe40000010000 */
[C---:B------:R-:W-:Y:S08]  /*106a0*/  HMMA.16816.F32.BF16 R228, R12.reuse, R32, R24 ;  /* 0x000000200ce4723c */ /* 0x040ff00000041818 */
[----:B------:R-:W-:Y:S01]  /*106b0*/  HMMA.16816.F32.BF16 R124, R12, R34, R20 ;  /* 0x000000220c7c723c */ /* 0x000fe20000041814 */
[----:B------:R-:W-:Y:S07]  /*106c0*/  LDSM.16.MT88.4 R32, [R245+0x2800] ;  /* 0x00280000f520783b */ /* 0x000fee0000004200 */
[C---:B------:R-:W-:Y:S08]  /*106d0*/  HMMA.16816.F32.BF16 R24, R16.reuse, R40, RZ ;  /* 0x000000281018723c */ /* 0x040ff000000418ff */
[----:B------:R-:W-:Y:S01]  /*106e0*/  HMMA.16816.F32.BF16 R20, R16, R42, RZ ;  /* 0x0000002a1014723c */ /* 0x000fe200000418ff */
[----:B------:R-:W2:Y:S07]  /*106f0*/  LDSM.16.MT88.4 R40, [R245+0x2000] ;  /* 0x00200000f528783b */ /* 0x000eae0000004200 */
[C---:B------:R-:W-:Y:S01]  /*10700*/  HMMA.16816.F32.BF16 R140, R12.reuse, R36, R44 ;  /* 0x000000240c8c723c */ /* 0x040fe2000004182c */
[----:B------:R-:W3:Y:S07]  /*10710*/  LDSM.16.MT88.4 R44, [R186+0x2000] ;  /* 0x00200000ba2c783b */ /* 0x000eee0000004200 */
[----:B------:R-:W-:Y:S08]  /*10720*/  HMMA.16816.F32.BF16 R224, R12, R52, R4 ;  /* 0x000000340ce0723c */ /* 0x000ff00000041804 */
[----:B------:R-:W-:Y:S08]  /*10730*/  HMMA.16816.F32.BF16 R4, R16, R60, RZ ;  /* 0x0000003c1004723c */ /* 0x000ff000000418ff */
[C---:B------:R-:W-:Y:S01]  /*10740*/  HMMA.16816.F32.BF16 R132, R12.reuse, R38, R28 ;  /* 0x000000260c84723c */ /* 0x040fe2000004181c */
[----:B------:R-:W4:Y:S07]  /*10750*/  LDSM.16.MT88.4 R36, [R186+0x2800] ;  /* 0x00280000ba24783b */ /* 0x000f2e0000004200 */
[C---:B-1----:R-:W-:Y:S08]  /*10760*/  HMMA.16816.F32.BF16 R172, R12.reuse, R56, R24 ;  /* 0x000000380cac723c */ /* 0x042ff00000041818 */
[----:B------:R-:W-:Y:S08]  /*10770*/  HMMA.16816.F32.BF16 R164, R12, R58, R20 ;  /* 0x0000003a0ca4723c */ /* 0x000ff00000041814 */
[C---:B--2---:R-:W-:Y:S08]  /*10780*/  HMMA.16816.F32.BF16 R24, R16.reuse, R40, RZ ;  /* 0x000000281018723c */ /* 0x044ff000000418ff */
[----:B------:R-:W-:Y:S01]  /*10790*/  HMMA.16816.F32.BF16 R20, R16, R42, RZ ;  /* 0x0000002a1014723c */ /* 0x000fe200000418ff */
[----:B------:R-:W1:Y:S07]  /*107a0*/  LDSM.16.MT88.4 R40, [R246+0x2000] ;  /* 0x00200000f628783b */ /* 0x000e6e0000004200 */
[----:B------:R-:W-:Y:S08]  /*107b0*/  HMMA.16816.F32.BF16 R168, R12, R68, R4 ;  /* 0x000000440ca8723c */ /* 0x000ff00000041804 */
[C---:B---3--:R-:W-:Y:S08]  /*107c0*/  HMMA.16816.F32.BF16 R4, R16.reuse, R44, RZ ;  /* 0x0000002c1004723c */ /* 0x048ff000000418ff */
[----:B------:R-:W-:Y:S08]  /*107d0*/  HMMA.16816.F32.BF16 R28, R16, R50, RZ ;  /* 0x00000032101c723c */ /* 0x000ff000000418ff */
[C---:B------:R-:W-:Y:S01]  /*107e0*/  HMMA.16816.F32.BF16 R56, R12.reuse, R32, R24 ;  /* 0x000000200c38723c */ /* 0x040fe20000041818 */
[----:B------:R-:W2:Y:S06]  /*107f0*/  LDSM.16.MT88.4 R24, [R246+0x2800] ;  /* 0x00280000f618783b */ /* 0x000eac0000004200 */
[--C-:B------:R-:W-:Y:S01]  /*10800*/  FFMA.FTZ R32, R89, c[0x0][0x2d0], -R2.reuse ;  /* 0x0000b40059207a23 */ /* 0x100fe20000010802 */
[----:B----4-:R-:W-:Y:S01]  /*10810*/  HMMA.16816.F32.BF16 R160, R12, R36, R4 ;  /* 0x000000240ca0723c */ /* 0x010fe20000041804 */
[----:B------:R-:W-:-:S06]  /*10820*/  FFMA.FTZ R33, R88, c[0x0][0x2d0], -R2 ;  /* 0x0000b40058217a23 */ /* 0x000fcc0000010802 */
[--C-:B------:R-:W-:Y:S01]  /*10830*/  FFMA.FTZ R37, R95, c[0x0][0x2d0], -R0.reuse ;  /* 0x0000b4005f257a23 */ /* 0x100fe20000010800 */
[----:B------:R-:W-:Y:S01]  /*10840*/  HMMA.16816.F32.BF16 R116, R12, R54, R28 ;  /* 0x000000360c74723c */ /* 0x000fe2000004181c */
[----:B------:R-:W-:-:S07]  /*10850*/  FFMA.FTZ R36, R94, c[0x0][0x2d0], -R0 ;  /* 0x0000b4005e247a23 */ /* 0x000fce0000010800 */
[C---:B-1----:R-:W-:Y:S07]  /*10860*/  HMMA.16816.F32.BF16 R4, R16.reuse, R40, RZ ;  /* 0x000000281004723c */ /* 0x042fee00000418ff */
[--C-:B------:R-:W-:Y:S01]  /*10870*/  FFMA.FTZ R40, R87, c[0x0][0x2d0], -R2.reuse ;  /* 0x0000b40057287a23 */ /* 0x100fe20000010802 */
[----:B------:R-:W-:Y:S01]  /*10880*/  HMMA.16816.F32.BF16 R28, R16, R62, RZ ;  /* 0x0000003e101c723c */ /* 0x000fe200000418ff */
[----:B------:R-:W-:-:S07]  /*10890*/  FFMA.FTZ R41, R86, c[0x0][0x2d0], -R2 ;  /* 0x0000b40056297a23 */ /* 0x000fce0000010802 */
[C---:B------:R-:W-:Y:S07]  /*108a0*/  HMMA.16816.F32.BF16 R60, R12.reuse, R34, R20 ;  /* 0x000000220c3c723c */ /* 0x040fee0000041814 */
[--C-:B------:R-:W-:Y:S01]  /*108b0*/  FFMA.FTZ R35, R97, c[0x0][0x2d0], -R0.reuse ;  /* 0x0000b40061237a23 */ /* 0x100fe20000010800 */
[----:B--2---:R-:W-:Y:S01]  /*108c0*/  HMMA.16816.F32.BF16 R156, R12, R24, R4 ;  /* 0x000000180c9c723c */ /* 0x004fe20000041804 */
[----:B------:R-:W-:-:S07]  /*108d0*/  FFMA.FTZ R34, R96, c[0x0][0x2d0], -R0 ;  /* 0x0000b40060227a23 */ /* 0x000fce0000010800 */
[----:B------:R-:W-:Y:S01]  /*108e0*/  HMMA.16816.F32.BF16 R48, R12, R70, R28 ;  /* 0x000000460c30723c */ /* 0x000fe2000004181c */
[----:B------:R-:W1:Y:S07]  /*108f0*/  LDSM.16.MT88.4 R28, [R185+0x4000] ;  /* 0x00400000b91c783b */ /* 0x000e6e0000004200 */
[C---:B------:R-:W-:Y:S07]  /*10900*/  HMMA.16816.F32.BF16 R4, R16.reuse, R42, RZ ;  /* 0x0000002a1004723c */ /* 0x040fee00000418ff */
[--C-:B------:R-:W-:Y:S01]  /*10910*/  FFMA.FTZ R42, R85, c[0x0][0x2d0], -R2.reuse ;  /* 0x0000b400552a7a23 */ /* 0x100fe20000010802 */
[----:B------:R-:W-:Y:S01]  /*10920*/  HMMA.16816.F32.BF16 R20, R16, R46, RZ ;  /* 0x0000002e1014723c */ /* 0x000fe200000418ff */
[----:B------:R-:W-:-:S02]  /*10930*/  FFMA.FTZ R43, R84, c[0x0][0x2d0], -R2 ;  /* 0x0000b400542b7a23 */ /* 0x000fc40000010802 */
[----:B------:R-:W-:Y:S11]  /*10940*/  LDSM.16.MT88.4 R84, [R245+0x5800] ;  /* 0x00580000f554783b */ /* 0x000ff60000004200 */
[----:B------:R-:W-:Y:S02]  /*10950*/  @!UPT UIADD3 URZ, URZ, URZ, URZ ;  /* 0x0000003f3f3ff290 */ /* 0x000fe4000fffe03f */
[C---:B------:R-:W-:Y:S01]  /*10960*/  HMMA.16816.F32.BF16 R128, R12.reuse, R26, R4 ;  /* 0x0000001a0c80723c */ /* 0x040fe20000041804 */
[----:B------:R-:W2:Y:S07]  /*10970*/  LDSM.16.MT88.4 R24, [R185+0x4800] ;  /* 0x00480000b918783b */ /* 0x000eae0000004200 */
[----:B------:R-:W-:Y:S07]  /*10980*/  HMMA.16816.F32.BF16 R136, R12, R38, R20 ;  /* 0x000000260c88723c */ /* 0x000fee0000041814 */
[----:B------:R-:W-:Y:S01]  /*10990*/  FADD.FTZ R21, R65, R64 ;  /* 0x0000004041157221 */ /* 0x000fe20000010000 */
[----:B-1----:R-:W-:Y:S01]  /*109a0*/  HMMA.16816.F32.BF16 R4, R16, R28, RZ ;  /* 0x0000001c1004723c */ /* 0x002fe200000418ff */
[----:B------:R-:W-:-:S02]  /*109b0*/  FADD.FTZ R20, R77, R3 ;  /* 0x000000034d147221 */ /* 0x000fc40000010000 */
[----:B------:R-:W-:Y:S02]  /*109c0*/  FADD.FTZ R21, R73, R21 ;  /* 0x0000001549157221 */ /* 0x000fe40000010000 */
[----:B------:R-:W-:Y:S02]  /*109d0*/  FFMA.FTZ R39, R91, c[0x0][0x2d0], -R0 ;  /* 0x0000b4005b277a23 */ /* 0x000fe40000010800 */
[----:B------:R-:W-:Y:S02]  /*109e0*/  FADD.FTZ R3, R75, R21 ;  /* 0x000000154b037221 */ /* 0x000fe40000010000 */
[----:B------:R-:W-:Y:S02]  /*109f0*/  FFMA.FTZ R28, R93, c[0x0][0x2d0], -R2 ;  /* 0x0000b4005d1c7a23 */ /* 0x000fe40000010802 */
[----:B------:R-:W-:Y:S02]  /*10a00*/  FADD.FTZ R3, R72, R3 ;  /* 0x0000000348037221 */ /* 0x000fe40000010000 */
[----:B------:R-:W-:-:S11]  /*10a10*/  FFMA.FTZ R38, R90, c[0x0][0x2d0], -R0 ;  /* 0x0000b4005a267a23 */ /* 0x000fd60000010800 */
[----:B--2---:R-:W-:Y:S08]  /*10a20*/  HMMA.16816.F32.BF16 R120, R12, R24, R4 ;  /* 0x000000180c78723c */ /* 0x004ff00000041804 */
[----:B------:R-:W-:Y:S07]  /*10a30*/  HMMA.16816.F32.BF16 R4, R16, R30, RZ ;  /* 0x0000001e1004723c */ /* 0x000fee00000418ff */
[----:B------:R-:W-:-:S02]  /*10a40*/  FFMA.FTZ R30, R92, c[0x0][0x2d0], -R2 ;  /* 0x0000b4005c1e7a23 */ /* 0x000fc40000010802 */
[----:B------:R-:W-:Y:S02]  /*10a50*/  FADD.FTZ R31, R76, R3 ;  /* 0x000000034c1f7221 */ /* 0x000fe40000010000 */
[----:B------:R-:W1:Y:S08]  /*10a60*/  MUFU.EX2 R3, R28 ;  /* 0x0000001c00037308 */ /* 0x000e700000000800 */
[----:B------:R2:W3:Y:S05]  /*10a70*/  MUFU.EX2 R2, R30 ;  /* 0x0000001e00027308 */ /* 0x0004ea0000000800 */
[----:B------:R-:W-:Y:S01]  /*10a80*/  HMMA.16816.F32.BF16 R112, R12, R26, R4 ;  /* 0x0000001a0c70723c */ /* 0x000fe20000041804 */
[----:B------:R-:W-:Y:S06]  /*10a90*/  LDSM.16.MT88.4 R24, [R245+0x4800] ;  /* 0x00480000f518783b */ /* 0x000fec0000004200 */
[----:B------:R-:W-:-:S02]  /*10aa0*/  FADD.FTZ R4, R78, R20 ;  /* 0x000000144e047221 */ /* 0x000fc40000010000 */
[----:B------:R-:W4:Y:S02]  /*10ab0*/  LDSM.16.MT88.4 R20, [R245+0x4000] ;  /* 0x00400000f514783b */ /* 0x000f240000004200 */
[----:B------:R-:W-:Y:S02]  /*10ac0*/  FADD.FTZ R29, R79, R4 ;  /* 0x000000044f1d7221 */ /* 0x000fe40000010000 */
[----:B----4-:R-:W-:Y:S01]  /*10ad0*/  HMMA.16816.F32.BF16 R4, R16, R20, RZ ;  /* 0x000000141004723c */ /* 0x010fe200000418ff */
[----:B------:R-:W4:Y:S11]  /*10ae0*/  MUFU.EX2 R20, R32 ;  /* 0x0000002000147308 */ /* 0x000f360000000800 */
[----:B------:R-:W-:Y:S11]  /*10af0*/  @!UPT UIADD3 URZ, URZ, URZ, URZ ;  /* 0x0000003f3f3ff290 */ /* 0x000ff6000fffe03f */
[----:B------:R-:W-:Y:S01]  /*10b00*/  @!UPT UIADD3 URZ, URZ, URZ, URZ ;  /* 0x0000003f3f3ff290 */ /* 0x000fe2000fffe03f */
[----:B------:R-:W-:Y:S08]  /*10b10*/  HMMA.16816.F32.BF16 R68, R12, R24, R4 ;  /* 0x000000180c44723c */ /* 0x000ff00000041804 */
[----:B------:R-:W-:Y:S11]  /*10b20*/  HMMA.16816.F32.BF16 R4, R16, R22, RZ ;  /* 0x000000161004723c */ /* 0x000ff600000418ff */
[----:B------:R-:W-:Y:S11]  /*10b30*/  @!UPT UIADD3 URZ, URZ, URZ, URZ ;  /* 0x0000003f3f3ff290 */ /* 0x000ff6000fffe03f */
[----:B------:R-:W-:Y:S02]  /*10b40*/  @!UPT UIADD3 URZ, URZ, URZ, URZ ;  /* 0x0000003f3f3ff290 */ /* 0x000fe4000fffe03f */
[----:B------:R-:W-:Y:S01]  /*10b50*/  HMMA.16816.F32.BF16 R152, R12, R26, R4 ;  /* 0x0000001a0c98723c */ /* 0x000fe20000041804 */
[----:B------:R-:W-:Y:S01]  /*10b60*/  MUFU.EX2 R7, R33 ;  /* 0x0000002100077308 */ /* 0x000fe20000000800 */
[----:B------:R-:W-:Y:S05]  /*10b70*/  LDSM.16.MT88.4 R24, [R186+0x4800] ;  /* 0x00480000ba18783b */ /* 0x000fea0000004200 */
[----:B------:R-:W-:Y:S02]  /*10b80*/  FADD.FTZ R4, R82, R29 ;  /* 0x0000001d52047221 */ /* 0x000fe40000010000 */
[----:B------:R-:W-:Y:S02]  /*10b90*/  FADD.FTZ R5, R81, R31 ;  /* 0x0000001f51057221 */ /* 0x000fe40000010000 */
[----:B--2---:R-:W2:Y:S01]  /*10ba0*/  LDSM.16.MT88.4 R28, [R186+0x4000] ;  /* 0x00400000ba1c783b */ /* 0x004ea20000004200 */
[----:B------:R-:W-:-:S02]  /*10bb0*/  FFMA.FTZ R6, R98, c[0x0][0x2d0], -R0 ;  /* 0x0000b40062067a23 */ /* 0x000fc40000010800 */
[----:B------:R-:W-:Y:S02]  /*10bc0*/  FADD.FTZ R22, R80, R5 ;  /* 0x0000000550167221 */ /* 0x000fe40000010000 */
[----:B------:R-:W-:Y:S02]  /*10bd0*/  FFMA.FTZ R5, R99, c[0x0][0x2d0], -R0 ;  /* 0x0000b40063057a23 */ /* 0x000fe40000010800 */
[----:B------:R-:W4:Y:S01]  /*10be0*/  MUFU.EX2 R6, R6 ;  /* 0x0000000600067308 */ /* 0x000f220000000800 */
[----:B------:R-:W-:-:S04]  /*10bf0*/  FADD.FTZ R4, R83, R4 ;  /* 0x0000000453047221 */ /* 0x000fc80000010000 */
[----:B-1----:R-:W-:-:S03]  /*10c00*/  FADD.FTZ R4, R3, R4 ;  /* 0x0000000403047221 */ /* 0x002fc60000010000 */
[----:B------:R-:W1:Y:S01]  /*10c10*/  MUFU.EX2 R5, R5 ;  /* 0x0000000500057308 */ /* 0x000e620000000800 */
[C---:B---3--:R-:W-:Y:S01]  /*10c20*/  FADD.FTZ R21, R2.reuse, R4 ;  /* 0x0000000402157221 */ /* 0x048fe20000010000 */
[----:B------:R-:W-:-:S03]  /*10c30*/  F2FP.BF16.PACK_AB R4, R2, R3 ;  /* 0x000000030204723e */ /* 0x000fc600000010ff */
[----:B----4-:R-:W-:Y:S02]  /*10c40*/  FADD.FTZ R2, R20, R21 ;  /* 0x0000001514027221 */ /* 0x010fe40000010000 */
[----:B------:R-:W-:Y:S01]  /*10c50*/  FADD.FTZ R0, R6, R22 ;  /* 0x0000001606007221 */ /* 0x000fe20000010000 */
[----:B------:R-:W-:Y:S01]  /*10c60*/  MUFU.EX2 R3, R41 ;  /* 0x0000002900037308 */ /* 0x000fe20000000800 */
[----:B------:R-:W-:Y:S02]  /*10c70*/  FADD.FTZ R32, R7, R2 ;  /* 0x0000000207207221 */ /* 0x000fe40000010000 */
[C---:B-1----:R-:W-:Y:S01]  /*10c80*/  FADD.FTZ R33, R5.reuse, R0 ;  /* 0x0000000005217221 */ /* 0x042fe20000010000 */
[----:B------:R-:W-:-:S04]  /*10c90*/  F2FP.BF16.PACK_AB R5, R5, R6 ;  /* 0x000000060505723e */ /* 0x000fc800000010ff */
[----:B------:R-:W1:Y:S01]  /*10ca0*/  MUFU.EX2 R2, R35 ;  /* 0x0000002300027308 */ /* 0x000e620000000800 */
[----:B------:R-:W-:Y:S02]  /*10cb0*/  F2FP.BF16.PACK_AB R6, R7, R20 ;  /* 0x000000140706723e */ /* 0x000fe400000010ff */
[C---:B--2---:R-:W-:Y:S05]  /*10cc0*/  HMMA.16816.F32.BF16 R20, R16.reuse, R28, RZ ;  /* 0x0000001c1014723c */ /* 0x044fea00000418ff */
[----:B------:R-:W2:Y:S03]  /*10cd0*/  MUFU.EX2 R0, R34 ;  /* 0x0000002200007308 */ /* 0x000ea60000000800 */
[----:B------:R-:W-:Y:S01]  /*10ce0*/  HMMA.16816.F32.BF16 R28, R16, R30, RZ ;  /* 0x0000001e101c723c */ /* 0x000fe200000418ff */
[----:B-1----:R-:W-:Y:S11]  /*10cf0*/  FADD.FTZ R7, R2, R33 ;  /* 0x0000002102077221 */ /* 0x002ff60000010000 */
[----:B------:R-:W-:Y:S04]  /*10d00*/  @!UPT UIADD3 URZ, URZ, URZ, URZ ;  /* 0x0000003f3f3ff290 */ /* 0x000fe8000fffe03f */
[C---:B------:R-:W-:Y:S01]  /*10d10*/  HMMA.16816.F32.BF16 R52, R12.reuse, R24, R20 ;  /* 0x000000180c34723c */ /* 0x040fe20000041814 */
[----:B------:R-:W1:Y:S07]  /*10d20*/  MUFU.EX2 R20, R40 ;  /* 0x0000002800147308 */ /* 0x000e6e0000000800 */
[----:B------:R-:W-:Y:S01]  /*10d30*/  HMMA.16816.F32.BF16 R44, R12, R26, R28 ;  /* 0x0000001a0c2c723c */ /* 0x000fe2000004181c */
[----:B------:R-:W3:Y:S06]  /*10d40*/  MUFU.EX2 R24, R42 ;  /* 0x0000002a00187308 */ /* 0x000eec0000000800 */
[C---:B--2---:R-:W-:Y:S01]  /*10d50*/  FADD.FTZ R26, R0.reuse, R7 ;  /* 0x00000007001a7221 */ /* 0x044fe20000010000 */
[----:B------:R-:W-:Y:S01]  /*10d60*/  F2FP.BF16.PACK_AB R7, R0, R2 ;  /* 0x000000020007723e */ /* 0x000fe200000010ff */
[----:B------:R-:W2:Y:S01]  /*10d70*/  MUFU.EX2 R22, R37 ;  /* 0x0000002500167308 */ /* 0x000ea20000000800 */
[----:B-1----:R-:W-:Y:S01]  /*10d80*/  FADD.FTZ R25, R20, R32 ;  /* 0x0000002014197221 */ /* 0x002fe20000010000 */
[----:B------:R-:W-:-:S03]  /*10d90*/  F2FP.BF16.PACK_AB R100, R3, R20 ;  /* 0x000000140364723e */ /* 0x000fc600000010ff */
[----:B------:R-:W-:-:S03]  /*10da0*/  FADD.FTZ R2, R3, R25 ;  /* 0x0000001903027221 */ /* 0x000fc60000010000 */
[----:B------:R-:W1:Y:S01]  /*10db0*/  MUFU.EX2 R21, R36 ;  /* 0x0000002400157308 */ /* 0x000e620000000800 */
[----:B---3--:R-:W-:-:S07]  /*10dc0*/  FADD.FTZ R2, R24, R2 ;  /* 0x0000000218027221 */ /* 0x008fce0000010000 */
[----:B------:R-:W3:Y:S01]  /*10dd0*/  MUFU.EX2 R23, R43 ;  /* 0x0000002b00177308 */ /* 0x000ee20000000800 */
[----:B--2---:R-:W-:-:S04]  /*10de0*/  FADD.FTZ R0, R22, R26 ;  /* 0x0000001a16007221 */ /* 0x004fc80000010000 */
[C---:B-1----:R-:W-:Y:S01]  /*10df0*/  FADD.FTZ R3, R21.reuse, R0 ;  /* 0x0000000015037221 */ /* 0x042fe20000010000 */
[----:B------:R-:W-:Y:S02]  /*10e00*/  F2FP.BF16.PACK_AB R101, R21, R22 ;  /* 0x000000161565723e */ /* 0x000fe400000010ff */
[----:B------:R-:W-:Y:S01]  /*10e10*/  MUFU.EX2 R0, R38 ;  /* 0x0000002600007308 */ /* 0x000fe20000000800 */
[C---:B---3--:R-:W-:Y:S01]  /*10e20*/  FADD.FTZ R201, R23.reuse, R2 ;  /* 0x0000000217c97221 */ /* 0x048fe20000010000 */
[----:B------:R-:W-:-:S06]  /*10e30*/  F2FP.BF16.PACK_AB R102, R23, R24 ;  /* 0x000000181766723e */ /* 0x000fcc00000010ff */
[----:B------:R-:W1:Y:S01]  /*10e40*/  MUFU.EX2 R2, R39 ;  /* 0x0000002700027308 */ /* 0x000e620000000800 */
[----:B------:R-:W2:Y:S01]  /*10e50*/  LDSM.16.MT88.4 R20, [R150+0x4000] ;  /* 0x004000009614783b */ /* 0x000ea20000004200 */
[----:B-1----:R-:W-:Y:S01]  /*10e60*/  F2FP.BF16.PACK_AB R103, R0, R2 ;  /* 0x000000020067723e */ /* 0x002fe200000010ff */
[----:B------:R-:W-:-:S04]  /*10e70*/  FADD.FTZ R3, R2, R3 ;  /* 0x0000000302037221 */ /* 0x000fc80000010000 */
[----:B------:R-:W-:Y:S01]  /*10e80*/  FADD.FTZ R197, R0, R3 ;  /* 0x0000000300c57221 */ /* 0x000fe20000010000 */
[----:B------:R-:W-:-:S04]  /*10e90*/  IADD3 R0, R106, -0x3, RZ ;  /* 0xfffffffd6a007810 */ /* 0x000fc80007ffe0ff */
[----:B------:R-:W-:Y:S01]  /*10ea0*/  ISETP.GE.AND P0, PT, R0, R207, PT ;  /* 0x000000cf0000720c */ /* 0x000fe20003f06270 */
[C---:B--2---:R-:W-:Y:S08]  /*10eb0*/  HMMA.16816.F32.BF16 R24, R16.reuse, R20, RZ ;  /* 0x000000141018723c */ /* 0x044ff000000418ff */
        /* <DEDUP_REMOVED lines=13> */
[----:B------:R-:W-:Y:S01]  /*10f90*/  IMAD.MOV.U32 R225, RZ, RZ, 0x1f ;  /* 0x0000001fffe17424 */ /* 0x000fe200078e00ff */
[----:B------:R-:W-:Y:S01]  /*10fa0*/  HMMA.16816.F32.BF16 R32, R4, R14, R116 ;  /* 0x0000000e0420723c */ /* 0x000fe20000041874 */
[----:B------:R-:W1:Y:S01]  /*10fb0*/  LDSM.16.MT88.4 R12, [R246+0x1000] ;  /* 0x00100000f60c783b */ /* 0x000e620000004200 */
[----:B------:R-:W-:-:S06]  /*10fc0*/  IMAD.MOV.U32 R224, RZ, RZ, -0x1 ;  /* 0xffffffffffe07424 */ /* 0x000fcc00078e00ff */
        /* <DEDUP_REMOVED lines=15> */
[----:B------:R-:W1:Y:S04]  /*110c0*/  LDSM.16.MT88.4 R12, [R185+0x5000] ;  /* 0x00500000b90c783b */ /* 0x000e680000004200 */
[----:B------:R-:W3:Y:S03]  /*110d0*/  LDSM.16.MT88.4 R128, [R245+0x1800] ;  /* 0x00180000f580783b */ /* 0x000ee60000004200 */
[C---:B--2---:R-:W-:Y:S08]  /*110e0*/  HMMA.16816.F32.BF16 R140, R100.reuse, R136, R140 ;  /* 0x00000088648c723c */ /* 0x044ff0000004188c */
[----:B------:R-:W-:Y:S08]  /*110f0*/  HMMA.16816.F32.BF16 R136, R100, R138, R20 ;  /* 0x0000008a6488723c */ /* 0x000ff00000041814 */
[C---:B-1----:R-:W-:Y:S01]  /*11100*/  HMMA.16816.F32.BF16 R88, R4.reuse, R12, R120 ;  /* 0x0000000c0458723c */ /* 0x042fe20000041878 */
[----:B------:R-:W1:Y:S07]  /*11110*/  LDSM.16.MT88.4 R120, [R186+0x1800] ;  /* 0x00180000ba78783b */ /* 0x000e6e0000004200 */
[----:B------:R-:W-:Y:S01]  /*11120*/  HMMA.16816.F32.BF16 R92, R4, R14, R112 ;  /* 0x0000000e045c723c */ /* 0x000fe20000041870 */
[----:B------:R-:W2:Y:S04]  /*11130*/  LDSM.16.MT88.4 R12, [R245+0x5000] ;  /* 0x00500000f50c783b */ /* 0x000ea80000004200 */
[----:B------:R-:W4:Y:S03]  /*11140*/  LDSM.16.MT88.4 R112, [R246+0x1800] ;  /* 0x00180000f670783b */ /* 0x000f260000004200 */
[C---:B---3--:R-:W-:Y:S08]  /*11150*/  HMMA.16816.F32.BF16 R132, R100.reuse, R128, R132 ;  /* 0x000000806484723c */ /* 0x048ff00000041884 */
[C---:B------:R-:W-:Y:S08]  /*11160*/  HMMA.16816.F32.BF16 R128, R100.reuse, R130, R28 ;  /* 0x000000826480723c */ /* 0x040ff0000004181c */
[----:B-1----:R-:W-:Y:S08]  /*11170*/  HMMA.16816.F32.BF16 R124, R100, R120, R124 ;  /* 0x00000078647c723c */ /* 0x002ff0000004187c */
[C---:B--2---:R-:W-:Y:S01]  /*11180*/  HMMA.16816.F32.BF16 R96, R4.reuse, R12, R68 ;  /* 0x0000000c0460723c */ /* 0x044fe20000041844 */
[----:B------:R-:W-:Y:S07]  /*11190*/  LDSM.16.MT88.4 R68, [R246+0x3800] ;  /* 0x00380000f644783b */ /* 0x000fee0000004200 */
[----:B------:R-:W-:Y:S01]  /*111a0*/  HMMA.16816.F32.BF16 R152, R4, R14, R152 ;  /* 0x0000000e0498723c */ /* 0x000fe20000041898 */
[----:B------:R-:W1:Y:S07]  /*111b0*/  LDSM.16.MT88.4 R12, [R186+0x5000] ;  /* 0x00500000ba0c783b */ /* 0x000e6e0000004200 */
[C---:B----4-:R-:W-:Y:S08]  /*111c0*/  HMMA.16816.F32.BF16 R116, R100.reuse, R112, R116 ;  /* 0x000000706474723c */ /* 0x050ff00000041874 */
[C---:B------:R-:W-:Y:S08]  /*111d0*/  HMMA.16816.F32.BF16 R120, R100.reuse, R122, R32 ;  /* 0x0000007a6478723c */ /* 0x040ff00000041820 */
[----:B------:R-:W-:Y:S08]  /*111e0*/  HMMA.16816.F32.BF16 R112, R100, R114, R36 ;  /* 0x000000726470723c */ /* 0x000ff00000041824 */
[C---:B-1----:R-:W-:Y:S01]  /*111f0*/  HMMA.16816.F32.BF16 R156, R4.reuse, R14, R44 ;  /* 0x0000000e049c723c */ /* 0x042fe2000004182c */
[----:B------:R-:W1:Y:S07]  /*11200*/  LDSM.16.MT88.4 R44, [R185+0x3800] ;  /* 0x00380000b92c783b */ /* 0x000e6e0000004200 */
[----:B------:R-:W-:Y:S01]  /*11210*/  HMMA.16816.F32.BF16 R160, R4, R12, R52 ;  /* 0x0000000c04a0723c */ /* 0x000fe20000041834 */
[----:B------:R-:W2:Y:S04]  /*11220*/  LDSM.16.MT88.4 R52, [R245+0x3800] ;  /* 0x00380000f534783b */ /* 0x000ea80000004200 */
[----:B------:R-:W3:Y:S03]  /*11230*/  LDSM.16.MT88.4 R12, [R246+0x5000] ;  /* 0x00500000f60c783b */ /* 0x000ee60000004200 */
[C---:B-1----:R-:W-:Y:S08]  /*11240*/  HMMA.16816.F32.BF16 R40, R100.reuse, R44, R40 ;  /* 0x0000002c6428723c */ /* 0x042ff00000041828 */
[C---:B------:R-:W-:Y:S08]  /*11250*/  HMMA.16816.F32.BF16 R44, R100.reuse, R46, R48 ;  /* 0x0000002e642c723c */ /* 0x040ff00000041830 */
[C---:B--2---:R-:W-:Y:S08]  /*11260*/  HMMA.16816.F32.BF16 R48, R100.reuse, R52, R56 ;  /* 0x000000346430723c */ /* 0x044ff00000041838 */
[----:B------:R-:W-:Y:S01]  /*11270*/  HMMA.16816.F32.BF16 R52, R100, R54, R60 ;  /* 0x000000366434723c */ /* 0x000fe2000004183c */
[----:B------:R-:W1:Y:S07]  /*11280*/  LDSM.16.MT88.4 R60, [R186+0x3800] ;  /* 0x00380000ba3c783b */ /* 0x000e6e0000004200 */
[C---:B---3--:R-:W-:Y:S08]  /*11290*/  HMMA.16816.F32.BF16 R24, R4.reuse, R12, R24 ;  /* 0x0000000c0418723c */ /* 0x048ff00000041818 */
[----:B------:R-:W-:Y:S01]  /*112a0*/  HMMA.16816.F32.BF16 R16, R4, R14, R16 ;  /* 0x0000000e0410723c */ /* 0x000fe20000041810 */
[----:B------:R-:W2:Y:S07]  /*112b0*/  LDSM.16.MT88.4 R4, [R246+0x5800] ;  /* 0x00580000f604783b */ /* 0x000eae0000004200 */
[C---:B-1----:R-:W-:Y:S08]  /*112c0*/  HMMA.16816.F32.BF16 R56, R100.reuse, R60, R64 ;  /* 0x0000003c6438723c */ /* 0x042ff00000041840 */
[C---:B------:R-:W-:Y:S01]  /*112d0*/  HMMA.16816.F32.BF16 R64, R100.reuse, R68, R76 ;  /* 0x000000446440723c */ /* 0x040fe2000004184c */
[----:B------:R-:W1:Y:S07]  /*112e0*/  LDSM.16.MT88.4 R76, [R185+0x5800] ;  /* 0x00580000b94c783b */ /* 0x000e6e0000004200 */
[C---:B------:R-:W-:Y:S08]  /*112f0*/  HMMA.16816.F32.BF16 R60, R100.reuse, R62, R72 ;  /* 0x0000003e643c723c */ /* 0x040ff00000041848 */
[C---:B------:R-:W-:Y:S08]  /*11300*/  HMMA.16816.F32.BF16 R68, R100.reuse, R70, R80 ;  /* 0x000000466444723c */ /* 0x040ff00000041850 */
[C---:B------:R-:W-:Y:S08]  /*11310*/  HMMA.16816.F32.BF16 R80, R100.reuse, R84, R96 ;  /* 0x000000546450723c */ /* 0x040ff00000041860 */
[C---:B------:R-:W-:Y:S08]  /*11320*/  HMMA.16816.F32.BF16 R84, R100.reuse, R86, R152 ;  /* 0x000000566454723c */ /* 0x040ff00000041898 */
[C---:B--2---:R-:W-:Y:S08]  /*11330*/  HMMA.16816.F32.BF16 R96, R100.reuse, R4, R24 ;  /* 0x000000046460723c */ /* 0x044ff00000041818 */
[C---:B-1----:R-:W-:Y:S08]  /*11340*/  HMMA.16816.F32.BF16 R72, R100.reuse, R76, R88 ;  /* 0x0000004c6448723c */ /* 0x042ff00000041858 */
[C---:B------:R-:W-:Y:S01]  /*11350*/  HMMA.16816.F32.BF16 R76, R100.reuse, R78, R92 ;  /* 0x0000004e644c723c */ /* 0x040fe2000004185c */
[----:B------:R-:W1:Y:S07]  /*11360*/  LDSM.16.MT88.4 R92, [R186+0x5800] ;  /* 0x00580000ba5c783b */ /* 0x000e6e0000004200 */
[C---:B-1----:R-:W-:Y:S08]  /*11370*/  HMMA.16816.F32.BF16 R88, R100.reuse, R92, R160 ;  /* 0x0000005c6458723c */ /* 0x042ff000000418a0 */
        /* <DEDUP_REMOVED lines=19> */
[C---:B------:R-:W-:Y:S01]  /*114b0*/  SHF.L.U64.HI R18, R205.reuse, 0x1, R211 ;  /* 0x00000001cd127819 */ /* 0x040fe200000102d3 */
[----:B------:R-:W-:Y:S01]  /*114c0*/  IMAD.SHL.U32 R17, R205, 0x2, RZ ;  /* 0x00000002cd117824 */ /* 0x000fe200078e00ff */
[----:B------:R-:W-:Y:S01]  /*114d0*/  SHF.L.U64.HI R16, R204, 0x1, R212 ;  /* 0x00000001cc107819 */ /* 0x000fe200000102d4 */
[----:B------:R-:W-:Y:S01]  /*114e0*/  IMAD R194, R0, c[0x0][0x2b8], R2 ;  /* 0x0000ae0000c27a24 */ /* 0x000fe200078e0202 */
[----:B------:R-:W-:Y:S01]  /*114f0*/  SHF.L.U64.HI R14, R202, 0x1, R203 ;  /* 0x00000001ca0e7819 */ /* 0x000fe200000102cb */
[----:B------:R-:W-:Y:S02]  /*11500*/  IMAD.SHL.U32 R15, R204, 0x2, RZ ;  /* 0x00000002cc0f7824 */ /* 0x000fe400078e00ff */
[----:B------:R-:W-:Y:S01]  /*11510*/  IMAD.WIDE.U32 R2, R194, c[0x0][0x1e0], RZ ;  /* 0x00007800c2027a25 */ /* 0x000fe200078e00ff */
[----:B------:R-:W-:-:S03]  /*11520*/  SHF.R.S32.HI R0, RZ, 0x1f, R194 ;  /* 0x0000001fff007819 */ /* 0x000fc600000114c2 */
[----:B------:R-:W-:Y:S02]  /*11530*/  IMAD.SHL.U32 R7, R202, 0x2, RZ ;  /* 0x00000002ca077824 */ /* 0x000fe400078e00ff */
        /* <DEDUP_REMOVED lines=13> */
.L_x_1910:
[----:B------:R-:W-:Y:S05]  /*11610*/  BRA.DIV ~URZ, `(.L_x_1820) ;  /* 0x000093327f007947 */ /* 0x000fea000b800000 */
[----:B------:R-:W3:Y:S01]  /*11620*/  SHFL.IDX PT, R0, R6, RZ, 0x181f ;  /* 0x00181fff06007589 */ /* 0x000ee200000e0000 */
[C---:B------:R-:W-:Y:S01]  /*11630*/  LOP3.LUT P2, RZ, R196.reuse, 0x2, RZ, 0xc0, !PT ;  /* 0x00000002c4ff7812 */ /* 0x040fe2000784c0ff */
[----:B------:R-:W-:Y:S01]  /*11640*/  IMAD.MOV.U32 R12, RZ, RZ, R149 ;  /* 0x000000ffff0c7224 */ /* 0x000fe200078e0095 */
[C---:B------:R-:W-:Y:S02]  /*11650*/  LOP3.LUT P1, RZ, R196.reuse, 0x1, RZ, 0xc0, !PT ;  /* 0x00000001c4ff7812 */ /* 0x040fe4000782c0ff */
[----:B------:R-:W-:Y:S02]  /*11660*/  LOP3.LUT P3, RZ, R196, 0x4, RZ, 0xc0, !PT ;  /* 0x00000004c4ff7812 */ /* 0x000fe4000786c0ff */
[----:B------:R-:W-:Y:S02]  /*11670*/  SEL R13, RZ, 0x10, P1 ;  /* 0x00000010ff0d7807 */ /* 0x000fe40000800000 */
[----:B---3--:R-:W-:-:S05]  /*11680*/  IADD3 R2, P0, R0, R7, RZ ;  /* 0x0000000700027210 */ /* 0x008fca0007f1e0ff */
[----:B--2---:R-:W-:-:S05]  /*11690*/  IMAD.X R3, R4, 0x1, R14, P0 ;  /* 0x0000000104037824 */ /* 0x004fca00000e060e */
[----:B------:R-:W-:Y:S01]  /*116a0*/  @!PT LDS RZ, [RZ] ;  /* 0x00000000fffff984 */ /* 0x000fe20000000800 */
[----:B------:R-:W-:Y:S01]  /*116b0*/  @!PT LDS RZ, [RZ] ;  /* 0x00000000fffff984 */ /* 0x000fe20000000800 */
[----:B------:R2:W-:Y:S02]  /*116c0*/  LDGSTS.E.BYPASS.LTC128B.128 [R107+0xc100], [R2.64], !P2 ;  /* 0x0c100000026b7fae */ /* 0x0005e4000d101d48 */
[----:B--2---:R-:W-:-:S05]  /*116d0*/  IADD3 R2, P0, R0, R15, RZ ;  /* 0x0000000f00027210 */ /* 0x004fca0007f1e0ff */
[----:B------:R-:W-:-:S05]  /*116e0*/  IMAD.X R3, R4, 0x1, R16, P0 ;  /* 0x0000000104037824 */ /* 0x000fca00000e0610 */
[----:B------:R2:W-:Y:S02]  /*116f0*/  LDGSTS.E.BYPASS.LTC128B.128 [R107+0xe100], [R2.64], !P1 ;  /* 0x0e100000026b7fae */ /* 0x0005e4000c901d48 */
[----:B--2---:R-:W-:Y:S02]  /*11700*/  IADD3 R2, P0, R0, R17, RZ ;  /* 0x0000001100027210 */ /* 0x004fe40007f1e0ff */
[----:B------:R-:W2:Y:S03]  /*11710*/  SHFL.IDX PT, R0, R6, 0x1, 0x181f ;  /* 0x00381f0006007f89 */ /* 0x000ea600000e0000 */
[----:B------:R-:W-:Y:S02]  /*11720*/  IMAD.X R3, R4, 0x1, R18, P0 ;  /* 0x0000000104037824 */ /* 0x000fe400000e0612 */
[----:B------:R3:W4:Y:S04]  /*11730*/  SHFL.IDX PT, R4, R5, 0x1, 0x181f ;  /* 0x00381f0005047f89 */ /* 0x00072800000e0000 */
[----:B------:R1:W-:Y:S02]  /*11740*/  LDGSTS.E.BYPASS.LTC128B.128 [R107+0x10100], [R2.64], !P3 ;  /* 0x10100000026b7fae */ /* 0x0003e4000d901d48 */
[----:B-1-3--:R-:W-:-:S04]  /*11750*/  SEL R5, RZ, 0x10, P2 ;  /* 0x00000010ff057807 */ /* 0x00afc80001000000 */
.L_x_1911:
[C---:B--2---:R-:W-:Y:S02]  /*11760*/  IADD3 R2, -R5.reuse, 0x10, RZ ;  /* 0x0000001005027810 */ /* 0x044fe40007ffe1ff */
[----:B------:R-:W-:-:S02]  /*11770*/  ISETP.NE.U32.AND P2, PT, R5, RZ, PT ;  /* 0x000000ff0500720c */ /* 0x000fc40003f45070 */
[----:B------:R-:W-:-:S04]  /*11780*/  LOP3.LUT R2, R2, 0xf, RZ, 0xc0, !PT ;  /* 0x0000000f02027812 */ /* 0x000fc800078ec0ff */
[----:B------:R-:W-:-:S04]  /*11790*/  IADD3 R2, P1, P0, R2, R0, R7 ;  /* 0x0000000002027210 */ /* 0x000fc8000783e007 */
[----:B----4-:R-:W-:-:S05]  /*117a0*/  IADD3.X R3, RZ, R4, R14, P1, P0 ;  /* 0x00000004ff037210 */ /* 0x010fca0000fe040e */
[----:B------:R-:W-:Y:S01]  /*117b0*/  @!PT LDS RZ, [RZ] ;  /* 0x00000000fffff984 */ /* 0x000fe20000000800 */
[----:B------:R-:W-:Y:S01]  /*117c0*/  @!PT LDS RZ, [RZ] ;  /* 0x00000000fffff984 */ /* 0x000fe20000000800 */
[----:B------:R-:W-:Y:S01]  /*117d0*/  @!PT LDS RZ, [RZ] ;  /* 0x00000000fffff984 */ /* 0x000fe20000000800 */
[----:B------:R1:W-:Y:S02]  /*117e0*/  LDGSTS.E.BYPASS.LTC128B.128.ZFILL [R107+0xd100], [R2.64], P2 ;  /* 0x0d100000026b7fae */ /* 0x0003e40009141d48 */
[----:B-1----:R-:W-:-:S04]  /*117f0*/  IADD3 R2, -R13, 0x10, RZ ;  /* 0x000000100d027810 */ /* 0x002fc80007ffe1ff */
[----:B------:R-:W-:-:S04]  /*11800*/  LOP3.LUT R2, R2, 0xf, RZ, 0xc0, !PT ;  /* 0x0000000f02027812 */ /* 0x000fc800078ec0ff */
[----:B------:R-:W-:Y:S02]  /*11810*/  IADD3 R6, P1, P0, R2, R0, R15 ;  /* 0x0000000002067210 */ /* 0x000fe4000783e00f */
[----:B------:R-:W-:Y:S02]  /*11820*/  IADD3 R2, -R12, 0x10, RZ ;  /* 0x000000100c027810 */ /* 0x000fe40007ffe1ff */
[----:B------:R-:W-:Y:S02]  /*11830*/  IADD3.X R7, RZ, R4, R16, P1, P0 ;  /* 0x00000004ff077210 */ /* 0x000fe40000fe0410 */
[----:B------:R-:W-:-:S04]  /*11840*/  LOP3.LUT R2, R2, 0xf, RZ, 0xc0, !PT ;  /* 0x0000000f02027812 */ /* 0x000fc800078ec0ff */
[----:B------:R-:W-:-:S04]  /*11850*/  IADD3 R2, P1, P0, R2, R0, R17 ;  /* 0x0000000002027210 */ /* 0x000fc8000783e011 */
[----:B------:R-:W-:Y:S02]  /*11860*/  IADD3.X R3, RZ, R4, R18, P1, P0 ;  /* 0x00000004ff037210 */ /* 0x000fe40000fe0412 */
[----:B------:R-:W-:Y:S02]  /*11870*/  ISETP.NE.U32.AND P1, PT, R13, RZ, PT ;  /* 0x000000ff0d00720c */ /* 0x000fe40003f25070 */
[----:B------:R-:W-:-:S11]  /*11880*/  ISETP.NE.U32.AND P0, PT, R12, RZ, PT ;  /* 0x000000ff0c00720c */ /* 0x000fd60003f05070 */
[----:B------:R1:W-:Y:S04]  /*11890*/  LDGSTS.E.BYPASS.LTC128B.128.ZFILL [R107+0xf100], [R6.64], P1 ;  /* 0x0f100000066b7fae */ /* 0x0003e80008941d48 */
[----:B------:R1:W-:Y:S02]  /*118a0*/  LDGSTS.E.BYPASS.LTC128B.128.ZFILL [R107+0x11100], [R2.64], P0 ;  /* 0x11100000026b7fae */ /* 0x0003e40008141d48 */
.L_x_1818:
[----:B------:R-:W-:Y:S05]  /*118b0*/  BSYNC B0 ;  /* 0x0000000000007941 */ /* 0x000fea0003800000 */
.L_x_1817:
        /* <DEDUP_REMOVED lines=9> */
.L_x_1831:
        /* <DEDUP_REMOVED lines=9> */
[----:B------:R2:W4:Y:S04]  /*119e0*/  LDSM.16.M88.4 R12, [R8] ;  /* 0x00000000080c783b */ /* 0x0005280000000200 */
[----:B------:R2:W1:Y:S04]  /*119f0*/  LDSM.16.M88.4 R20, [R8+0x800] ;  /* 0x000800000814783b */ /* 0x0004680000000200 */
        /* <DEDUP_REMOVED lines=8> */
[C---:B------:R-:W-:Y:S01]  /*11a80*/  IMAD.SHL.U32 R26, R205.reuse, 0x2, RZ ;  /* 0x00000002cd1a7824 */ /* 0x040fe200078e00ff */
[----:B-1----:R-:W-:Y:S01]  /*11a90*/  SHF.R.S32.HI R2, RZ, 0x1f, R194 ;  /* 0x0000001fff027819 */ /* 0x002fe200000114c2 */
[----:B------:R-:W-:Y:S01]  /*11aa0*/  IMAD.SHL.U32 R17, R202, 0x2, RZ ;  /* 0x00000002ca117824 */ /* 0x000fe200078e00ff */
[----:B------:R-:W-:Y:S02]  /*11ab0*/  SHF.R.S32.HI R5, RZ, 0x1f, R189 ;  /* 0x0000001fff057819 */ /* 0x000fe400000114bd */
[----:B------:R-:W-:Y:S01]  /*11ac0*/  SHF.L.U64.HI R27, R205, 0x1, R211 ;  /* 0x00000001cd1b7819 */ /* 0x000fe200000102d3 */
[----:B------:R-:W-:Y:S01]  /*11ad0*/  IMAD R4, R2, c[0x0][0x208], RZ ;  /* 0x0000820002047a24 */ /* 0x000fe200078e02ff */
[----:B------:R-:W-:Y:S01]  /*11ae0*/  SHF.L.U64.HI R25, R204, 0x1, R212 ;  /* 0x00000001cc197819 */ /* 0x000fe200000102d4 */
[----:B------:R-:W-:Y:S01]  /*11af0*/  IMAD.WIDE.U32 R2, R194, c[0x0][0x208], RZ ;  /* 0x00008200c2027a25 */ /* 0x000fe200078e00ff */
[----:B------:R-:W-:Y:S02]  /*11b00*/  SHF.L.U32 R24, R204, 0x1, RZ ;  /* 0x00000001cc187819 */ /* 0x000fe400000006ff */
[----:B------:R-:W-:Y:S01]  /*11b10*/  SHF.L.U64.HI R19, R202, 0x1, R203 ;  /* 0x00000001ca137819 */ /* 0x000fe200000102cb */
        /* <DEDUP_REMOVED lines=10> */
[----:B------:R1:W2:Y:S02]  /*11bc0*/  SHFL.IDX PT, R5, R9, RZ, 0x181f ;  /* 0x00181fff09057589 */ /* 0x0002a400000e0000 */
.L_x_1912:
[----:B------:R-:W-:-:S05]  /*11bd0*/  BRA.DIV ~URZ, `(.L_x_1825) ;  /* 0x000090227f007947 */ /* 0x000fca000b800000 */
[----:B------:R-:W5:Y:S01]  /*11be0*/  SHFL.IDX PT, R2, R16, RZ, 0x181f ;  /* 0x00181fff10027589 */ /* 0x000f6200000e0000 */
[----:B------:R-:W-:Y:S01]  /*11bf0*/  LOP3.LUT P3, RZ, R196, 0x2, RZ, 0xc0, !PT ;  /* 0x00000002c4ff7812 */ /* 0x000fe2000786c0ff */
[----:B------:R-:W-:Y:S01]  /*11c00*/  IMAD R4, R190, 0x6000, R10 ;  /* 0x00006000be047824 */ /* 0x000fe200078e020a */
[C---:B------:R-:W-:Y:S02]  /*11c10*/  LOP3.LUT P2, RZ, R196.reuse, 0x1, RZ, 0xc0, !PT ;  /* 0x00000001c4ff7812 */ /* 0x040fe4000784c0ff */
[----:B------:R-:W-:Y:S02]  /*11c20*/  LOP3.LUT P1, RZ, R196, 0x4, RZ, 0xc0, !PT ;  /* 0x00000004c4ff7812 */ /* 0x000fe4000782c0ff */
[----:B------:R-:W-:Y:S02]  /*11c30*/  SEL R18, RZ, 0x10, P2 ;  /* 0x00000010ff127807 */ /* 0x000fe40001000000 */
[C---:B-----5:R-:W-:Y:S05]  /*11c40*/  IADD3 R6, P0, R2.reuse, R17, RZ ;  /* 0x0000001102067210 */ /* 0x060fea0007f1e0ff */
[C---:B--2---:R-:W-:Y:S05]  /*11c50*/  IMAD.X R7, R5.reuse, 0x1, R19, P0 ;  /* 0x0000000105077824 */ /* 0x044fea00000e0613 */
[----:B------:R-:W-:Y:S01]  /*11c60*/  @!PT LDS RZ, [RZ] ;  /* 0x00000000fffff984 */ /* 0x000fe20000000800 */
[----:B------:R-:W-:Y:S01]  /*11c70*/  @!PT LDS RZ, [RZ] ;  /* 0x00000000fffff984 */ /* 0x000fe20000000800 */
[----:B------:R2:W-:Y:S02]  /*11c80*/  LDGSTS.E.BYPASS.LTC128B.128 [R4], [R6.64], !P3 ;  /* 0x0000000006047fae */ /* 0x0005e4000d901d48 */
[C---:B--2---:R-:W-:Y:S05]  /*11c90*/  IADD3 R6, P0, R2.reuse, R24, RZ ;  /* 0x0000001802067210 */ /* 0x044fea0007f1e0ff */
[C---:B------:R-:W-:Y:S01]  /*11ca0*/  IMAD.X R7, R5.reuse, 0x1, R25, P0 ;  /* 0x0000000105077824 */ /* 0x040fe200000e0619 */
[----:B------:R-:W-:Y:S04]  /*11cb0*/  IADD3 R2, P0, R2, R26, RZ ;  /* 0x0000001a02027210 */ /* 0x000fe80007f1e0ff */
[----:B------:R2:W-:Y:S01]  /*11cc0*/  LDGSTS.E.BYPASS.LTC128B.128 [R4+0x2000], [R6.64], !P2 ;  /* 0x0200000006047fae */ /* 0x0005e2000d101d48 */
[----:B------:R-:W-:Y:S03]  /*11cd0*/  IMAD.X R3, R5, 0x1, R27, P0 ;  /* 0x0000000105037824 */ /* 0x000fe600000e061b */
[----:B------:R5:W1:Y:S04]  /*11ce0*/  SHFL.IDX PT, R5, R9, 0x1, 0x181f ;  /* 0x00381f0009057f89 */ /* 0x000a6800000e0000 */
[----:B------:R4:W-:Y:S01]  /*11cf0*/  LDGSTS.E.BYPASS.LTC128B.128 [R4+0x4000], [R2.64], !P1 ;  /* 0x0400000002047fae */ /* 0x0009e2000c901d48 */
[----:B--2---:R-:W-:Y:S02]  /*11d00*/  SEL R6, RZ, 0x10, P3 ;  /* 0x00000010ff067807 */ /* 0x004fe40001800000 */
[----:B-1---5:R-:W-:Y:S01]  /*11d10*/  SEL R9, RZ, 0x10, P1 ;  /* 0x00000010ff097807 */ /* 0x022fe20000800000 */
[----:B----4-:R1:W2:Y:S04]  /*11d20*/  SHFL.IDX PT, R2, R16, 0x1, 0x181f ;  /* 0x00381f0010027f89 */ /* 0x0102a800000e0000 */
.L_x_1913:
[C---:B------:R-:W-:Y:S02]  /*11d30*/  IADD3 R3, -R6.reuse, 0x10, RZ ;  /* 0x0000001006037810 */ /* 0x040fe40007ffe1ff */
[----:B------:R-:W-:Y:S02]  /*11d40*/  ISETP.NE.U32.AND P2, PT, R6, RZ, PT ;  /* 0x000000ff0600720c */ /* 0x000fe40003f45070 */
[----:B------:R-:W-:Y:S04]  /*11d50*/  LOP3.LUT R3, R3, 0xf, RZ, 0xc0, !PT ;  /* 0x0000000f03037812 */ /* 0x000fe800078ec0ff */
[-C--:B-12---:R-:W-:Y:S02]  /*11d60*/  IADD3 R16, P1, P0, R3, R2.reuse, R17 ;  /* 0x0000000203107210 */ /* 0x086fe4000783e011 */
[C---:B------:R-:W-:Y:S02]  /*11d70*/  IADD3 R3, -R18.reuse, 0x10, RZ ;  /* 0x0000001012037810 */ /* 0x040fe40007ffe1ff */
[-C--:B------:R-:W-:Y:S02]  /*11d80*/  IADD3.X R17, RZ, R5.reuse, R19, P1, P0 ;  /* 0x00000005ff117210 */ /* 0x080fe40000fe0413 */
[----:B------:R-:W-:Y:S03]  /*11d90*/  LOP3.LUT R3, R3, 0xf, RZ, 0xc0, !PT ;  /* 0x0000000f03037812 */ /* 0x000fe600078ec0ff */
[----:B------:R-:W-:Y:S01]  /*11da0*/  @!PT LDS RZ, [RZ] ;  /* 0x00000000fffff984 */ /* 0x000fe20000000800 */
[----:B------:R-:W-:Y:S01]  /*11db0*/  @!PT LDS RZ, [RZ] ;  /* 0x00000000fffff984 */ /* 0x000fe20000000800 */
[----:B------:R-:W-:Y:S01]  /*11dc0*/  @!PT LDS RZ, [RZ] ;  /* 0x00000000fffff984 */ /* 0x000fe20000000800 */
[----:B------:R1:W-:Y:S01]  /*11dd0*/  LDGSTS.E.BYPASS.LTC128B.128.ZFILL [R4+0x1000], [R16.64], P2 ;  /* 0x0100000010047fae */ /* 0x0003e20009141d48 */
[-C--:B------:R-:W-:Y:S02]  /*11de0*/  IADD3 R6, P1, P0, R3, R2.reuse, R24 ;  /* 0x0000000203067210 */ /* 0x080fe4000783e018 */
[----:B------:R-:W-:Y:S02]  /*11df0*/  IADD3 R3, -R9, 0x10, RZ ;  /* 0x0000001009037810 */ /* 0x000fe40007ffe1ff */
        /* <DEDUP_REMOVED lines=8> */
.L_x_1823:
[----:B------:R-:W-:Y:S05]  /*11e80*/  BSYNC B0 ;  /* 0x0000000000007941 */ /* 0x000fea0003800000 */
.L_x_1822:
[----:B------:R-:W0:Y:S01]  /*11e90*/  LDGDEPBAR ;  /* 0x00000000000079af */ /* 0x000e220000000000 */
[----:B------:R-:W-:Y:S01]  /*11ea0*/  WARPSYNC 0xffffffff ;  /* 0xffffffff00007948 */ /* 0x000fe20003800000 */
[C---:B-1-34-:R-:W-:Y:S01]  /*11eb0*/  HMMA.16816.F32.BF16 R4, R36.reuse, R12, RZ ;  /* 0x0000000c2404723c */ /* 0x05afe200000418ff */
[----:B------:R-:W-:Y:S02]  /*11ec0*/  IMAD.MOV.U32 R2, RZ, RZ, 0x40 ;  /* 0x00000040ff027424 */ /* 0x000fe400078e00ff */
[----:B------:R-:W-:Y:S01]  /*11ed0*/  LOP3.LUT P0, RZ, R182, 0x4, RZ, 0xc0, !PT ;  /* 0x00000004b6ff7812 */ /* 0x000fe2000780c0ff */
[C-C-:B------:R-:W-:Y:S03]  /*11ee0*/  IMAD.IADD R3, R177.reuse, 0x1, R8.reuse ;  /* 0x00000001b1037824 */ /* 0x140fe600078e0208 */
[----:B------:R-:W-:Y:S01]  /*11ef0*/  SEL R2, R2, 0xffffffc0, !P0 ;  /* 0xffffffc002027807 */ /* 0x000fe20004000000 */
[C---:B------:R-:W-:Y:S01]  /*11f00*/  HMMA.16816.F32.BF16 R12, R36.reuse, R14, RZ ;  /* 0x0000000e240c723c */ /* 0x040fe200000418ff */
[----:B------:R-:W-:Y:S03]  /*11f10*/  ISETP.GE.AND P0, PT, R190, 0x1, PT ;  /* 0x00000001be00780c */ /* 0x000fe60003f06270 */
[C---:B------:R-:W-:Y:S02]  /*11f20*/  IMAD.IADD R9, R2.reuse, 0x1, R8 ;  /* 0x0000000102097824 */ /* 0x040fe400078e0208 */
[----:B------:R-:W-:Y:S01]  /*11f30*/  IMAD.IADD R150, R2, 0x1, R149 ;  /* 0x0000000102967824 */ /* 0x000fe200078e0295 */
[----:B------:R-:W-:Y:S01]  /*11f40*/  IADD3 R2, R177, R8, R2 ;  /* 0x00000008b1027210 */ /* 0x000fe20007ffe002 */
[C---:B------:R-:W-:Y:S08]  /*11f50*/  HMMA.16816.F32.BF16 R16, R36.reuse, R20, RZ ;  /* 0x000000142410723c */ /* 0x040ff000000418ff */
        /* <DEDUP_REMOVED lines=20> */
[----:B------:R-:W1:Y:S07]  /*120a0*/  LDSM.16.M88.4 R160, [R9+0x1800] ;  /* 0x0018000009a0783b */ /* 0x000e6e0000000200 */
[C---:B---3--:R-:W-:Y:S08]  /*120b0*/  HMMA.16816.F32.BF16 R16, R152.reuse, R156, R16 ;  /* 0x0000009c9810723c */ /* 0x048ff00000041810 */
[C---:B------:R-:W-:Y:S01]  /*120c0*/  HMMA.16816.F32.BF16 R20, R152.reuse, R158, R20 ;  /* 0x0000009e9814723c */ /* 0x040fe20000041814 */
[----:B------:R-:W-:Y:S07]  /*120d0*/  LDSM.16.M88.4 R156, [R180] ;  /* 0x00000000b49c783b */ /* 0x000fee0000000200 */
[C---:B------:R-:W-:Y:S08]  /*120e0*/  HMMA.16816.F32.BF16 R24, R152.reuse, R164, R24 ;  /* 0x000000a49818723c */ /* 0x040ff00000041818 */
[C---:B------:R-:W-:Y:S01]  /*120f0*/  HMMA.16816.F32.BF16 R28, R152.reuse, R166, R28 ;  /* 0x000000a6981c723c */ /* 0x040fe2000004181c */
[----:B------:R-:W3:Y:S07]  /*12100*/  LDSM.16.M88.4 R164, [R150] ;  /* 0x0000000096a4783b */ /* 0x000eee0000000200 */
[C---:B-1----:R-:W-:Y:S08]  /*12110*/  HMMA.16816.F32.BF16 R32, R152.reuse, R160, R32 ;  /* 0x000000a09820723c */ /* 0x042ff00000041820 */
[----:B------:R-:W-:Y:S01]  /*12120*/  HMMA.16816.F32.BF16 R36, R152, R162, R36 ;  /* 0x000000a29824723c */ /* 0x000fe20000041824 */
[----:B------:R-:W1:Y:S08]  /*12130*/  LDSM.16.M88.4 R152, [R150+0x800] ;  /* 0x000800009698783b */ /* 0x000e700000000200 */
[----:B------:R-:W4:Y:S01]  /*12140*/  LDSM.16.M88.4 R160, [R150+0x1000] ;  /* 0x0010000096a0783b */ /* 0x000f220000000200 */
[C---:B---3--:R-:W-:Y:S08]  /*12150*/  HMMA.16816.F32.BF16 R4, R156.reuse, R164, R4 ;  /* 0x000000a49c04723c */ /* 0x048ff00000041804 */
[C---:B------:R-:W-:Y:S01]  /*12160*/  HMMA.16816.F32.BF16 R12, R156.reuse, R166, R12 ;  /* 0x000000a69c0c723c */ /* 0x040fe2000004180c */
[----:B------:R-:W-:Y:S07]  /*12170*/  LDSM.16.M88.4 R164, [R178+0x4000] ;  /* 0x00400000b2a4783b */ /* 0x000fee0000000200 */
[C---:B-1----:R-:W-:Y:S08]  /*12180*/  HMMA.16816.F32.BF16 R16, R156.reuse, R152, R16 ;  /* 0x000000989c10723c */ /* 0x042ff00000041810 */
[C---:B------:R-:W-:Y:S01]  /*12190*/  HMMA.16816.F32.BF16 R20, R156.reuse, R154, R20 ;  /* 0x0000009a9c14723c */ /* 0x040fe20000041814 */
[----:B------:R-:W1:Y:S07]  /*121a0*/  LDSM.16.M88.4 R152, [R150+0x1800] ;  /* 0x001800009698783b */ /* 0x000e6e0000000200 */
[C---:B----4-:R-:W-:Y:S08]  /*121b0*/  HMMA.16816.F32.BF16 R24, R156.reuse, R160, R24 ;  /* 0x000000a09c18723c */ /* 0x050ff00000041818 */
[C---:B------:R-:W-:Y:S01]  /*121c0*/  HMMA.16816.F32.BF16 R28, R156.reuse, R162, R28 ;  /* 0x000000a29c1c723c */ /* 0x040fe2000004181c */
[----:B------:R-:W3:Y:S07]  /*121d0*/  LDSM.16.M88.4 R160, [R8+0x2000] ;  /* 0x0020000008a0783b */ /* 0x000eee0000000200 */
[C---:B-1----:R-:W-:Y:S08]  /*121e0*/  HMMA.16816.F32.BF16 R32, R156.reuse, R152, R32 ;  /* 0x000000989c20723c */ /* 0x042ff00000041820 */
[----:B------:R-:W-:Y:S01]  /*121f0*/  HMMA.16816.F32.BF16 R36, R156, R154, R36 ;  /* 0x0000009a9c24723c */ /* 0x000fe20000041824 */
[----:B------:R-:W1:Y:S07]  /*12200*/  LDSM.16.M88.4 R152, [R8+0x2800] ;  /* 0x002800000898783b */ /* 0x000e6e0000000200 */
[C---:B---3--:R-:W-:Y:S01]  /*12210*/  HMMA.16816.F32.BF16 R4, R164.reuse, R160, R4 ;  /* 0x000000a0a404723c */ /* 0x048fe20000041804 */
[----:B------:R-:W3:Y:S07]  /*12220*/  LDSM.16.M88.4 R156, [R8+0x3000] ;  /* 0x00300000089c783b */ /* 0x000eee0000000200 */
[C---:B------:R-:W-:Y:S01]  /*12230*/  HMMA.16816.F32.BF16 R12, R164.reuse, R162, R12 ;  /* 0x000000a2a40c723c */ /* 0x040fe2000004180c */
[----:B------:R-:W4:Y:S07]  /*12240*/  LDSM.16.M88.4 R160, [R8+0x3800] ;  /* 0x0038000008a0783b */ /* 0x000f2e0000000200 */
[C---:B-1----:R-:W-:Y:S08]  /*12250*/  HMMA.16816.F32.BF16 R16, R164.reuse, R152, R16 ;  /* 0x00000098a410723c */ /* 0x042ff00000041810 */
        /* <DEDUP_REMOVED lines=8> */
[----:B------:R-:W-:Y:S01]  /*122e0*/  LDSM.16.M88.4 R164, [R3+0x3800] ;  /* 0x0038000003a4783b */ /* 0x000fe20000000200 */
[C---:B-1----:R-:W-:Y:S08]  /*122f0*/  HMMA.16816.F32.BF16 R4, R152.reuse, R156, R4 ;  /* 0x0000009c9804723c */ /* 0x042ff00000041804 */
[C---:B------:R-:W-:Y:S01]  /*12300*/  HMMA.16816.F32.BF16 R12, R152.reuse, R158, R12 ;  /* 0x0000009e980c723c */ /* 0x040fe2000004180c */
[----:B------:R-:W1:Y:S07]  /*12310*/  LDSM.16.M88.4 R156, [R3+0x3000] ;  /* 0x00300000039c783b */ /* 0x000e6e0000000200 */
[C---:B---3--:R-:W-:Y:S08]  /*12320*/  HMMA.16816.F32.BF16 R16, R152.reuse, R160, R16 ;  /* 0x000000a09810723c */ /* 0x048ff00000041810 */
[C---:B------:R-:W-:Y:S01]  /*12330*/  HMMA.16816.F32.BF16 R20, R152.reuse, R162, R20 ;  /* 0x000000a29814723c */ /* 0x040fe20000041814 */
[----:B------:R-:W-:Y:S07]  /*12340*/  LDSM.16.M88.4 R160, [R9+0x2000] ;  /* 0x0020000009a0783b */ /* 0x000fee0000000200 */
[C---:B-1----:R-:W-:Y:S08]  /*12350*/  HMMA.16816.F32.BF16 R24, R152.reuse, R156, R24 ;  /* 0x0000009c9818723c */ /* 0x042ff00000041818 */
[C---:B------:R-:W-:Y:S01]  /*12360*/  HMMA.16816.F32.BF16 R28, R152.reuse, R158, R28 ;  /* 0x0000009e981c723c */ /* 0x040fe2000004181c */
[----:B------:R-:W1:Y:S07]  /*12370*/  LDSM.16.M88.4 R156, [R181+0x4000] ;  /* 0x00400000b59c783b */ /* 0x000e6e0000000200 */
[C---:B------:R-:W-:Y:S08]  /*12380*/  HMMA.16816.F32.BF16 R32, R152.reuse, R164, R32 ;  /* 0x000000a49820723c */ /* 0x040ff00000041820 */
        /* <DEDUP_REMOVED lines=28> */
[----:B------:R-:W4:Y:S01]  /*12550*/  LDSM.16.M88.4 R164, [R8+0x5000] ;  /* 0x0050000008a4783b */ /* 0x000f220000000200 */
[C---:B-1----:R-:W-:Y:S08]  /*12560*/  HMMA.16816.F32.BF16 R4, R156.reuse, R160, R4 ;  /* 0x000000a09c04723c */ /* 0x042ff00000041804 */
[C---:B------:R-:W-:Y:S01]  /*12570*/  HMMA.16816.F32.BF16 R12, R156.reuse, R162, R12 ;  /* 0x000000a29c0c723c */ /* 0x040fe2000004180c */
[----:B------:R-:W1:Y:S07]  /*12580*/  LDSM.16.M88.4 R160, [R8+0x5800] ;  /* 0x0058000008a0783b */ /* 0x000e6e0000000200 */
[C---:B---3--:R-:W-:Y:S08]  /*12590*/  HMMA.16816.F32.BF16 R16, R156.reuse, R152, R16 ;  /* 0x000000989c10723c */ /* 0x048ff00000041810 */
[C---:B------:R-:W-:Y:S01]  /*125a0*/  HMMA.16816.F32.BF16 R20, R156.reuse, R154, R20 ;  /* 0x0000009a9c14723c */ /* 0x040fe20000041814 */
[----:B------:R-:W-:Y:S07]  /*125b0*/  LDSM.16.M88.4 R152, [R179+0x8000] ;  /* 0x00800000b398783b */ /* 0x000fee0000000200 */
[C---:B----4-:R-:W-:Y:S08]  /*125c0*/  HMMA.16816.F32.BF16 R24, R156.reuse, R164, R24 ;  /* 0x000000a49c18723c */ /* 0x050ff00000041818 */
[C---:B------:R-:W-:Y:S01]  /*125d0*/  HMMA.16816.F32.BF16 R28, R156.reuse, R166, R28 ;  /* 0x000000a69c1c723c */ /* 0x040fe2000004181c */
[----:B------:R-:W3:Y:S07]  /*125e0*/  LDSM.16.M88.4 R164, [R149+0x4000] ;  /* 0x0040000095a4783b */ /* 0x000eee0000000200 */
        /* <DEDUP_REMOVED lines=9> */
[----:B------:R-:W-:Y:S07]  /*12680*/  LDSM.16.M88.4 R156, [R181+0x8000] ;  /* 0x00800000b59c783b */ /* 0x000fee0000000200 */
[C---:B----4-:R-:W-:Y:S08]  /*12690*/  HMMA.16816.F32.BF16 R24, R152.reuse, R160, R24 ;  /* 0x000000a09818723c */ /* 0x050ff00000041818 */
        /* <DEDUP_REMOVED lines=9> */
[C---:B------:R-:W-:Y:S08]  /*12730*/  HMMA.16816.F32.BF16 R16, R156.reuse, R164, R16 ;  /* 0x000000a49c10723c */ /* 0x040ff00000041810 */
[C---:B------:R-:W-:Y:S01]  /*12740*/  HMMA.16816.F32.BF16 R20, R156.reuse, R166, R20 ;  /* 0x000000a69c14723c */ /* 0x040fe20000041814 */
[----:B------:R-:W4:Y:S07]  /*12750*/  LDSM.16.M88.4 R164, [R180+0x8000] ;  /* 0x00800000b4a4783b */ /* 0x000f2e0000000200 */
[C---:B---3--:R-:W-:Y:S08]  /*12760*/  HMMA.16816.F32.BF16 R24, R156.reuse, R152, R24 ;  /* 0x000000989c18723c */ /* 0x048ff00000041818 */
[C---:B------:R-:W-:Y:S01]  /*12770*/  HMMA.16816.F32.BF16 R28, R156.reuse, R154, R28 ;  /* 0x0000009a9c1c723c */ /* 0x040fe2000004181c */
[----:B------:R-:W3:Y:S07]  /*12780*/  LDSM.16.M88.4 R152, [R2+0x4800] ;  /* 0x004800000298783b */ /* 0x000eee0000000200 */
[C---:B-1----:R-:W-:Y:S08]  /*12790*/  HMMA.16816.F32.BF16 R32, R156.reuse, R160, R32 ;  /* 0x000000a09c20723c */ /* 0x042ff00000041820 */
[----:B------:R-:W-:Y:S08]  /*127a0*/  HMMA.16816.F32.BF16 R36, R156, R162, R36 ;  /* 0x000000a29c24723c */ /* 0x000ff00000041824 */
[C---:B----4-:R-:W-:Y:S08]  /*127b0*/  HMMA.16816.F32.BF16 R4, R164.reuse, R168, R4 ;  /* 0x000000a8a404723c */ /* 0x050ff00000041804 */
[C---:B------:R-:W-:Y:S08]  /*127c0*/  HMMA.16816.F32.BF16 R12, R164.reuse, R170, R12 ;  /* 0x000000aaa40c723c */ /* 0x040ff0000004180c */
[C---:B---3--:R-:W-:Y:S08]  /*127d0*/  HMMA.16816.F32.BF16 R16, R164.reuse, R152, R16 ;  /* 0x00000098a410723c */ /* 0x048ff00000041810 */
[----:B------:R-:W-:Y:S01]  /*127e0*/  FMUL.FTZ R3, R4, c[0x0][0x320] ;  /* 0x0000c80004037a20 */ /* 0x000fe20000410000 */
[C---:B------:R-:W-:Y:S03]  /*127f0*/  HMMA.16816.F32.BF16 R20, R164.reuse, R154, R20 ;  /* 0x0000009aa414723c */ /* 0x040fe60000041814 */
[----:B------:R1:W-:Y:S04]  /*12800*/  MUFU.TANH R157, R3 ;  /* 0x00000003009d7308 */ /* 0x0003e80000002400 */
[----:B------:R-:W-:Y:S02]  /*12810*/  FMUL.FTZ R9, R13, c[0x0][0x320] ;  /* 0x0000c8000d097a20 */ /* 0x000fe40000410000 */
[----:B--2---:R-:W-:Y:S04]  /*12820*/  FMUL.FTZ R8, R15, c[0x0][0x320] ;  /* 0x0000c8000f087a20 */ /* 0x004fe80000410000 */
        /* <DEDUP_REMOVED lines=39> */
[----:B------:R-:W-:Y:S01]  /*12aa0*/  MUFU.TANH R7, R7 ;  /* 0x0000000700077308 */ /* 0x000fe20000002400 */
[----:B---3--:R-:W-:Y:S09]  /*12ab0*/  FMUL.FTZ R3, R19, c[0x0][0x320] ;  /* 0x0000c80013037a20 */ /* 0x008ff20000410000 */
[----:B------:R1:W3:Y:S01]  /*12ac0*/  MUFU.TANH R158, R3 ;  /* 0x00000003009e7308 */ /* 0x0002e20000002400 */
[----:B--2---:R-:W-:Y:S09]  /*12ad0*/  FMUL.FTZ R4, R39, c[0x0][0x320] ;  /* 0x0000c80027047a20 */ /* 0x004ff20000410000 */
[----:B------:R2:W-:Y:S10]  /*12ae0*/  MUFU.TANH R19, R2 ;  /* 0x0000000200137308 */ /* 0x0005f40000002400 */
[----:B------:R3:W-:Y:S01]  /*12af0*/  MUFU.TANH R12, R4 ;  /* 0x00000004000c7308 */ /* 0x0007e20000002400 */
[----:B-1----:R-:W-:Y:S09]  /*12b00*/  FMUL.FTZ R3, R20, c[0x0][0x320] ;  /* 0x0000c80014037a20 */ /* 0x002ff20000410000 */
[----:B------:R1:W-:Y:S01]  /*12b10*/  MUFU.TANH R150, R3 ;  /* 0x0000000300967308 */ /* 0x0003e20000002400 */
[----:B--2---:R-:W-:Y:S09]  /*12b20*/  FMUL.FTZ R2, R27, c[0x0][0x320] ;  /* 0x0000c8001b027a20 */ /* 0x004ff20000410000 */
[----:B------:R-:W-:Y:S01]  /*12b30*/  MUFU.TANH R6, R6 ;  /* 0x0000000600067308 */ /* 0x000fe20000002400 */
[----:B---3--:R-:W-:Y:S04]  /*12b40*/  IADD3 R4, R190, 0x1, RZ ;  /* 0x00000001be047810 */ /* 0x008fe80007ffe0ff */
[----:B------:R-:W-:Y:S01]  /*12b50*/  SEL R190, R4, RZ, !P0 ;  /* 0x000000ff04be7207 */ /* 0x000fe20004000000 */
[----:B-1----:R-:W-:Y:S04]  /*12b60*/  FMUL.FTZ R3, R24, c[0x0][0x320] ;  /* 0x0000c80018037a20 */ /* 0x002fe80000410000 */
[----:B------:R1:W2:Y:S10]  /*12b70*/  MUFU.TANH R24, R2 ;  /* 0x0000000200187308 */ /* 0x0002b40000002400 */
[----:B------:R3:W-:Y:S01]  /*12b80*/  MUFU.TANH R21, R3 ;  /* 0x0000000300157308 */ /* 0x0007e20000002400 */
[----:B-1----:R-:W-:Y:S09]  /*12b90*/  FMUL.FTZ R2, R28, c[0x0][0x320] ;  /* 0x0000c8001c027a20 */ /* 0x002ff20000410000 */
[----:B------:R1:W-:Y:S01]  /*12ba0*/  MUFU.TANH R18, R2 ;  /* 0x0000000200127308 */ /* 0x0003e20000002400 */
        /* <DEDUP_REMOVED lines=11> */
[----:B------:R-:W1:Y:S03]  /*12c60*/  MUFU.TANH R20, R2 ;  /* 0x0000000200147308 */ /* 0x000e660000002400 */
[----:B------:R-:W-:Y:S04]  /*12c70*/  FMNMX.FTZ R3, R155, R3, !PT ;  /* 0x000000039b037209 */ /* 0x000fe80007810000 */
[----:B------:R-:W-:Y:S04]  /*12c80*/  FMNMX.FTZ R3, R154, R3, !PT ;  /* 0x000000039a037209 */ /* 0x000fe80007810000 */
[----:B------:R-:W-:Y:S04]  /*12c90*/  FMNMX.FTZ R3, R26, R3, !PT ;  /* 0x000000031a037209 */ /* 0x000fe80007810000 */
[----:B--2---:R-:W-:Y:S04]  /*12ca0*/  FMNMX.FTZ R3, R24, R3, !PT ;  /* 0x0000000318037209 */ /* 0x004fe80007810000 */
[----:B------:R-:W-:Y:S04]  /*12cb0*/  FMNMX.FTZ R3, R23, R3, !PT ;  /* 0x0000000317037209 */ /* 0x000fe80007810000 */
[----:B-1----:R-:W-:Y:S01]  /*12cc0*/  FMNMX.FTZ R3, R20, R3, !PT ;  /* 0x0000000314037209 */ /* 0x002fe20007810000 */
[----:B------:R-:W-:Y:S04]  /*12cd0*/  FMUL.FTZ R2, R32, c[0x0][0x320] ;  /* 0x0000c80020027a20 */ /* 0x000fe80000410000 */
[----:B------:R1:W-:Y:S02]  /*12ce0*/  MUFU.TANH R13, R2 ;  /* 0x00000002000d7308 */ /* 0x0003e40000002400 */
[----:B-1----:R-:W-:Y:S08]  /*12cf0*/  FMUL.FTZ R2, R34, c[0x0][0x320] ;  /* 0x0000c80022027a20 */ /* 0x002ff00000410000 */
        /* <DEDUP_REMOVED lines=25> */
.L_x_1914:
        /* <DEDUP_REMOVED lines=11> */
[----:B------:R-:W2:Y:S01]  /*12f40*/  MUFU.EX2 R2, R0 ;  /* 0x0000000000027308 */ /* 0x000ea20000000800 */
        /* <DEDUP_REMOVED lines=15> */
[----:B------:R-:W-:Y:S02]  /*13040*/  FFMA.FTZ R192, R6, c[0x0][0x2d0], -R3 ;  /* 0x0000b40006c07a23 */ /* 0x000fe40000010803 */
[C---:B--2---:R-:W-:Y:S01]  /*13050*/  FMUL.FTZ R36, R2.reuse, R112 ;  /* 0x0000007002247220 */ /* 0x044fe20000410000 */
[----:B------:R-:W2:Y:S01]  /*13060*/  MUFU.EX2 R3, R4 ;  /* 0x0000000400037308 */ /* 0x000ea20000000800 */
[C---:B------:R-:W-:Y:S02]  /*13070*/  FMUL.FTZ R37, R2.reuse, R113 ;  /* 0x0000007102257220 */ /* 0x040fe40000410000 */
[C---:B------:R-:W-:Y:S02]  /*13080*/  FMUL.FTZ R21, R2.reuse, R129 ;  /* 0x0000008102157220 */ /* 0x040fe40000410000 */
[C---:B-1----:R-:W-:Y:S02]  /*13090*/  FFMA.FTZ R0, R2.reuse, R201, R7 ;  /* 0x000000c902007223 */ /* 0x042fe40000010007 */
[C---:B------:R-:W-:Y:S02]  /*130a0*/  FMUL.FTZ R32, R2.reuse, R116 ;  /* 0x0000007402207220 */ /* 0x040fe40000410000 */
[C---:B------:R-:W-:Y:S01]  /*130b0*/  FMUL.FTZ R33, R2.reuse, R117 ;  /* 0x0000007502217220 */ /* 0x040fe20000410000 */
[----:B------:R1:W-:Y:S01]  /*130c0*/  MUFU.EX2 R17, R28 ;  /* 0x0000001c00117308 */ /* 0x0003e20000000800 */
[C---:B------:R-:W-:Y:S02]  /*130d0*/  FMUL.FTZ R40, R2.reuse, R40 ;  /* 0x0000002802287220 */ /* 0x040fe40000410000 */
[C---:B------:R-:W-:Y:S02]  /*130e0*/  FMUL.FTZ R41, R2.reuse, R41 ;  /* 0x0000002902297220 */ /* 0x040fe40000410000 */
[C---:B---3--:R-:W-:Y:S02]  /*130f0*/  FMUL.FTZ R25, R2.reuse, R125 ;  /* 0x0000007d02197220 */ /* 0x048fe40000410000 */
[C---:B------:R-:W-:Y:S02]  /*13100*/  FMUL.FTZ R44, R2.reuse, R44 ;  /* 0x0000002c022c7220 */ /* 0x040fe40000410000 */
[C---:B------:R-:W-:Y:S01]  /*13110*/  FMUL.FTZ R45, R2.reuse, R45 ;  /* 0x0000002d022d7220 */ /* 0x040fe20000410000 */
[----:B------:R-:W-:Y:S01]  /*13120*/  MUFU.EX2 R13, R27 ;  /* 0x0000001b000d7308 */ /* 0x000fe20000000800 */
[C---:B------:R-:W-:Y:S02]  /*13130*/  FMUL.FTZ R48, R2.reuse, R48 ;  /* 0x0000003002307220 */ /* 0x040fe40000410000 */
[C---:B------:R-:W-:Y:S01]  /*13140*/  FMUL.FTZ R49, R2.reuse, R49 ;  /* 0x0000003102317220 */ /* 0x040fe20000410000 */
[C---:B--2---:R-:W-:Y:S01]  /*13150*/  F2FP.BF16.PACK_AB R152, R3.reuse, R7 ;  /* 0x000000070398723e */ /* 0x044fe200000010ff */
[----:B------:R-:W-:Y:S02]  /*13160*/  FADD.FTZ R6, R3, R0 ;  /* 0x0000000003067221 */ /* 0x000fe40000010000 */
[----:B------:R-:W2:Y:S01]  /*13170*/  SHFL.BFLY PT, R0, R5, 0x2, 0x1f ;  /* 0x0c401f0005007f89 */ /* 0x000ea200000e0000 */
[C---:B------:R-:W-:Y:S02]  /*13180*/  FMUL.FTZ R52, R2.reuse, R52 ;  /* 0x0000003402347220 */ /* 0x040fe40000410000 */
[----:B------:R3:W4:Y:S01]  /*13190*/  MUFU.EX2 R19, R29 ;  /* 0x0000001d00137308 */ /* 0x0007220000000800 */
[C---:B------:R-:W-:Y:S02]  /*131a0*/  FMUL.FTZ R53, R2.reuse, R53 ;  /* 0x0000003502357220 */ /* 0x040fe40000410000 */
[C---:B------:R-:W-:Y:S02]  /*131b0*/  FMUL.FTZ R56, R2.reuse, R56 ;  /* 0x0000003802387220 */ /* 0x040fe40000410000 */
[C---:B-1----:R-:W-:Y:S02]  /*131c0*/  FMUL.FTZ R28, R2.reuse, R120 ;  /* 0x00000078021c7220 */ /* 0x042fe40000410000 */
        /* <DEDUP_REMOVED lines=9> */
[----:B--2---:R-:W-:Y:S01]  /*13260*/  FMNMX.FTZ R0, R5, R0, !PT ;  /* 0x0000000005007209 */ /* 0x004fe20007810000 */
        /* <DEDUP_REMOVED lines=21> */
[----:B------:R-:W-:Y:S01]  /*133c0*/  FADD.FTZ R0, -R8, R106 ;  /* 0x0000006a08007221 */ /* 0x000fe20000010100 */
[----:B------:R-:W-:Y:S01]  /*133d0*/  IADD3 R106, R186, R151, RZ ;  /* 0x00000097ba6a7210 */ /* 0x000fe20007ffe0ff */
[--C-:B------:R-:W-:Y:S02]  /*133e0*/  FFMA.FTZ R4, R168, c[0x0][0x2d0], -R3.reuse ;  /* 0x0000b400a8047a23 */ /* 0x100fe40000010803 */
        /* <DEDUP_REMOVED lines=11> */
[--C-:B------:R-:W-:Y:S01]  /*134a0*/  FFMA.FTZ R161, R154, c[0x0][0x2d0], -R3.reuse ;  /* 0x0000b4009aa17a23 */ /* 0x100fe20000010803 */
[----:B------:R-:W-:Y:S01]  /*134b0*/  F2FP.BF16.PACK_AB R154, R13, R17 ;  /* 0x000000110d9a723e */ /* 0x000fe200000010ff */
[--C-:B------:R-:W-:Y:S02]  /*134c0*/  FFMA.FTZ R163, R26, c[0x0][0x2d0], -R3.reuse ;  /* 0x0000b4001aa37a23 */ /* 0x100fe40000010803 */
[--C-:B------:R-:W-:Y:S02]  /*134d0*/  FFMA.FTZ R162, R24, c[0x0][0x2d0], -R3.reuse ;  /* 0x0000b40018a27a23 */ /* 0x100fe40000010803 */
[--C-:B------:R-:W-:Y:S01]  /*134e0*/  FFMA.FTZ R166, R23, c[0x0][0x2d0], -R3.reuse ;  /* 0x0000b40017a67a23 */ /* 0x100fe20000010803 */
[----:B------:R-:W3:Y:S01]  /*134f0*/  MUFU.EX2 R0, R0 ;  /* 0x0000000000007308 */ /* 0x000ee20000000800 */
[--C-:B------:R-:W-:Y:S02]  /*13500*/  FFMA.FTZ R167, R20, c[0x0][0x2d0], -R3.reuse ;  /* 0x0000b40014a77a23 */ /* 0x100fe40000010803 */
[--C-:B------:R-:W-:Y:S02]  /*13510*/  FFMA.FTZ R168, R16, c[0x0][0x2d0], -R3.reuse ;  /* 0x0000b40010a87a23 */ /* 0x100fe40000010803 */
[----:B------:R-:W-:Y:S02]  /*13520*/  FFMA.FTZ R195, R12, c[0x0][0x2d0], -R3 ;  /* 0x0000b4000cc37a23 */ /* 0x000fe40000010803 */
[----:B------:R-:W-:Y:S02]  /*13530*/  FADD.FTZ R3, R17, R6 ;  /* 0x0000000611037221 */ /* 0x000fe40000010000 */
[C---:B-1----:R-:W-:Y:S01]  /*13540*/  FMUL.FTZ R4, R2.reuse, R140 ;  /* 0x0000008c02047220 */ /* 0x042fe20000410000 */
[----:B------:R-:W-:Y:S01]  /*13550*/  MUFU.EX2 R161, R161 ;  /* 0x000000a100a17308 */ /* 0x000fe20000000800 */
[----:B------:R-:W-:Y:S02]  /*13560*/  FADD.FTZ R3, R13, R3 ;  /* 0x000000030d037221 */ /* 0x000fe40000010000 */
[----:B------:R-:W-:Y:S01]  /*13570*/  FMUL.FTZ R13, R2, R137 ;  /* 0x00000089020d7220 */ /* 0x000fe20000410000 */
[----:B--2---:R-:W-:Y:S01]  /*13580*/  F2FP.BF16.PACK_AB R153, R14, R15 ;  /* 0x0000000f0e99723e */ /* 0x004fe200000010ff */
[C---:B------:R-:W-:Y:S02]  /*13590*/  FMUL.FTZ R5, R2.reuse, R141 ;  /* 0x0000008d02057220 */ /* 0x040fe40000410000 */
[C---:B------:R-:W-:Y:S02]  /*135a0*/  FMUL.FTZ R12, R2.reuse, R136 ;  /* 0x00000088020c7220 */ /* 0x040fe40000410000 */
[C---:B------:R-:W-:Y:S01]  /*135b0*/  FMUL.FTZ R16, R2.reuse, R132 ;  /* 0x0000008402107220 */ /* 0x040fe20000410000 */
[----:B------:R1:W-:Y:S01]  /*135c0*/  MUFU.EX2 R136, R18 ;  /* 0x0000001200887308 */ /* 0x0003e20000000800 */
[C---:B------:R-:W-:Y:S02]  /*135d0*/  FMUL.FTZ R17, R2.reuse, R133 ;  /* 0x0000008502117220 */ /* 0x040fe40000410000 */
[C---:B------:R-:W-:Y:S02]  /*135e0*/  FMUL.FTZ R20, R2.reuse, R128 ;  /* 0x0000008002147220 */ /* 0x040fe40000410000 */
[C---:B------:R-:W-:Y:S02]  /*135f0*/  FMUL.FTZ R24, R2.reuse, R124 ;  /* 0x0000007c02187220 */ /* 0x040fe40000410000 */
[----:B------:R-:W-:Y:S01]  /*13600*/  FMUL.FTZ R101, R2, R101 ;  /* 0x0000006502657220 */ /* 0x000fe20000410000 */
[----:B------:R-:W-:Y:S01]  /*13610*/  IADD3 R2, R185, R151, RZ ;  /* 0x00000097b9027210 */ /* 0x000fe20007ffe0ff */
[----:B------:R-:W-:Y:S01]  /*13620*/  FADD.FTZ R3, R22, R3 ;  /* 0x0000000316037221 */ /* 0x000fe20000010000 */
[----:B------:R-:W2:Y:S01]  /*13630*/  MUFU.EX2 R133, R7 ;  /* 0x0000000700857308 */ /* 0x000ea20000000800 */
[C---:B---3--:R-:W-:Y:S02]  /*13640*/  FMUL.FTZ R38, R0.reuse, R114 ;  /* 0x0000007200267220 */ /* 0x048fe40000410000 */
[----:B------:R-:W3:Y:S01]  /*13650*/  LDSM.16.MT88.4 R156, [R2] ;  /* 0x00000000029c783b */ /* 0x000ee20000004200 */
[----:B------:R-:W-:Y:S01]  /*13660*/  FADD.FTZ R117, R19, R3 ;  /* 0x0000000313757221 */ /* 0x000fe20000010000 */
[----:B------:R-:W-:Y:S01]  /*13670*/  IADD3 R3, R183, R2, RZ ;  /* 0x00000002b7037210 */ /* 0x000fe20007ffe0ff */
[C---:B------:R-:W-:Y:S02]  /*13680*/  FMUL.FTZ R39, R0.reuse, R115 ;  /* 0x0000007300277220 */ /* 0x040fe40000410000 */
[C---:B------:R-:W-:Y:S02]  /*13690*/  FFMA.FTZ R6, R0.reuse, R197, R15 ;  /* 0x000000c500067223 */ /* 0x040fe4000001000f */
[----:B------:R-:W-:Y:S01]  /*136a0*/  FMUL.FTZ R15, R0, R139 ;  /* 0x0000008b000f7220 */ /* 0x000fe20000410000 */
[----:B------:R-:W4:Y:S01]  /*136b0*/  LDSM.16.MT88.4 R112, [R3] ;  /* 0x000000000370783b */ /* 0x000f220000004200 */
[----:B------:R-:W-:Y:S01]  /*136c0*/  FADD.FTZ R129, R14, R6 ;  /* 0x000000060e817221 */ /* 0x000fe20000010000 */
[----:B------:R-:W-:Y:S01]  /*136d0*/  MUFU.EX2 R132, R160 ;  /* 0x000000a000847308 */ /* 0x000fe20000000800 */
[C---:B------:R-:W-:Y:S02]  /*136e0*/  FMUL.FTZ R6, R0.reuse, R142 ;  /* 0x0000008e00067220 */ /* 0x040fe40000410000 */
[C---:B------:R-:W-:Y:S02]  /*136f0*/  FMUL.FTZ R14, R0.reuse, R138 ;  /* 0x0000008a000e7220 */ /* 0x040fe40000410000 */
[C---:B-1----:R-:W-:Y:S02]  /*13700*/  FMUL.FTZ R18, R0.reuse, R134 ;  /* 0x0000008600127220 */ /* 0x042fe40000410000 */
[C---:B------:R-:W-:Y:S02]  /*13710*/  FMUL.FTZ R19, R0.reuse, R135 ;  /* 0x0000008700137220 */ /* 0x040fe40000410000 */
[----:B------:R-:W-:Y:S01]  /*13720*/  FMUL.FTZ R22, R0, R130 ;  /* 0x0000008200167220 */ /* 0x000fe20000410000 */
[----:B------:R-:W-:Y:S01]  /*13730*/  MUFU.EX2 R124, R170 ;  /* 0x000000aa007c7308 */ /* 0x000fe20000000800 */
[----:B--2---:R-:W-:Y:S01]  /*13740*/  F2FP.BF16.PACK_AB R155, R136, R133 ;  /* 0x00000085889b723e */ /* 0x004fe200000010ff */
[C---:B------:R-:W-:Y:S02]  /*13750*/  FMUL.FTZ R7, R0.reuse, R143 ;  /* 0x0000008f00077220 */ /* 0x040fe40000410000 */
[C---:B------:R-:W-:Y:S02]  /*13760*/  FMUL.FTZ R31, R0.reuse, R123 ;  /* 0x0000007b001f7220 */ /* 0x040fe40000410000 */
[----:B------:R-:W-:Y:S02]  /*13770*/  FADD.FTZ R129, R133, R129 ;  /* 0x0000008185817221 */ /* 0x000fe40000010000 */
[C---:B------:R-:W-:Y:S02]  /*13780*/  FMUL.FTZ R23, R0.reuse, R131 ;  /* 0x0000008300177220 */ /* 0x040fe40000410000 */
[----:B------:R-:W-:Y:S01]  /*13790*/  MUFU.EX2 R130, R150 ;  /* 0x0000009600827308 */ /* 0x000fe20000000800 */
[C---:B------:R-:W-:Y:S02]  /*137a0*/  FMUL.FTZ R26, R0.reuse, R126 ;  /* 0x0000007e001a7220 */ /* 0x040fe40000410000 */
[C---:B------:R-:W-:Y:S02]  /*137b0*/  FMUL.FTZ R27, R0.reuse, R127 ;  /* 0x0000007f001b7220 */ /* 0x040fe40000410000 */
[C---:B------:R-:W-:Y:S02]  /*137c0*/  FMUL.FTZ R30, R0.reuse, R122 ;  /* 0x0000007a001e7220 */ /* 0x040fe40000410000 */
[C---:B------:R-:W-:Y:S02]  /*137d0*/  FMUL.FTZ R34, R0.reuse, R118 ;  /* 0x0000007600227220 */ /* 0x040fe40000410000 */
[C---:B------:R-:W-:Y:S01]  /*137e0*/  FMUL.FTZ R35, R0.reuse, R119 ;  /* 0x0000007700237220 */ /* 0x040fe20000410000 */
[C---:B---3--:R-:W-:Y:S01]  /*137f0*/  HMMA.16816.F32.BF16 R4, R152.reuse, R156, R4 ;  /* 0x0000009c9804723c */ /* 0x048fe20000041804 */
[----:B------:R-:W-:Y:S04]  /*13800*/  MUFU.EX2 R131, R149 ;  /* 0x0000009500837308 */ /* 0x000fe80000000800 */
[C---:B------:R-:W-:Y:S02]  /*13810*/  FMUL.FTZ R42, R0.reuse, R42 ;  /* 0x0000002a002a7220 */ /* 0x040fe40000410000 */
[C---:B------:R-:W-:Y:S01]  /*13820*/  FMUL.FTZ R43, R0.reuse, R43 ;  /* 0x0000002b002b7220 */ /* 0x040fe20000410000 */
[C---:B------:R-:W-:Y:S03]  /*13830*/  HMMA.16816.F32.BF16 R12, R152.reuse, R158, R12 ;  /* 0x0000009e980c723c */ /* 0x040fe6000004180c */
[----:B------:R-:W1:Y:S01]  /*13840*/  MUFU.EX2 R119, R165 ;  /* 0x000000a500777308 */ /* 0x000e620000000800 */
[C---:B------:R-:W-:Y:S02]  /*13850*/  FMUL.FTZ R46, R0.reuse, R46 ;  /* 0x0000002e002e7220 */ /* 0x040fe40000410000 */
[C---:B------:R-:W-:Y:S02]  /*13860*/  FMUL.FTZ R47, R0.reuse, R47 ;  /* 0x0000002f002f7220 */ /* 0x040fe40000410000 */
[C---:B----4-:R-:W-:Y:S04]  /*13870*/  HMMA.16816.F32.BF16 R16, R152.reuse, R112, R16 ;  /* 0x000000709810723c */ /* 0x050fe80000041810 */
[C---:B------:R-:W-:Y:S01]  /*13880*/  FMUL.FTZ R50, R0.reuse, R50 ;  /* 0x0000003200327220 */ /* 0x040fe20000410000 */
[----:B------:R-:W2:Y:S01]  /*13890*/  MUFU.EX2 R118, R164 ;  /* 0x000000a400767308 */ /* 0x000ea20000000800 */
[C---:B------:R-:W-:Y:S02]  /*138a0*/  FMUL.FTZ R51, R0.reuse, R51 ;  /* 0x0000003300337220 */ /* 0x040fe40000410000 */
[C---:B------:R-:W-:Y:S01]  /*138b0*/  HMMA.16816.F32.BF16 R20, R152.reuse, R114, R20 ;  /* 0x000000729814723c */ /* 0x040fe20000041814 */
[----:B------:R-:W3:Y:S03]  /*138c0*/  LDSM.16.MT88.4 R112, [R106] ;  /* 0x000000006a70783b */ /* 0x000ee60000004200 */
        /* <DEDUP_REMOVED lines=22> */
[C---:B---3--:R-:W-:Y:S03]  /*13a30*/  HMMA.16816.F32.BF16 R24, R152.reuse, R112, R24 ;  /* 0x000000709818723c */ /* 0x048fe60000041818 */
[C---:B------:R-:W-:Y:S02]  /*13a40*/  FMUL.FTZ R90, R0.reuse, R90 ;  /* 0x0000005a005a7220 */ /* 0x040fe40000410000 */
[C---:B------:R-:W-:Y:S01]  /*13a50*/  FMUL.FTZ R91, R0.reuse, R91 ;  /* 0x0000005b005b7220 */ /* 0x040fe20000410000 */
[----:B------:R-:W-:Y:S01]  /*13a60*/  MUFU.EX2 R127, R174 ;  /* 0x000000ae007f7308 */ /* 0x000fe20000000800 */
[C---:B------:R-:W-:Y:S01]  /*13a70*/  FMUL.FTZ R94, R0.reuse, R94 ;  /* 0x0000005e005e7220 */ /* 0x040fe20000410000 */
[C---:B------:R-:W-:Y:S04]  /*13a80*/  HMMA.16816.F32.BF16 R28, R152.reuse, R114, R28 ;  /* 0x00000072981c723c */ /* 0x040fe8000004181c */
[C---:B------:R-:W-:Y:S02]  /*13a90*/  FMUL.FTZ R95, R0.reuse, R95 ;  /* 0x0000005f005f7220 */ /* 0x040fe40000410000 */
[C---:B------:R-:W-:Y:S02]  /*13aa0*/  FMUL.FTZ R98, R0.reuse, R98 ;  /* 0x0000006200627220 */ /* 0x040fe40000410000 */
[C---:B------:R-:W-:Y:S01]  /*13ab0*/  FMUL.FTZ R99, R0.reuse, R99 ;  /* 0x0000006300637220 */ /* 0x040fe20000410000 */
[----:B------:R-:W-:Y:S03]  /*13ac0*/  MUFU.EX2 R126, R193 ;  /* 0x000000c1007e7308 */ /* 0x000fe60000000800 */
[C---:B------:R-:W-:Y:S02]  /*13ad0*/  FMUL.FTZ R102, R0.reuse, R102 ;  /* 0x0000006600667220 */ /* 0x040fe40000410000 */
[----:B------:R-:W-:Y:S01]  /*13ae0*/  FMUL.FTZ R103, R0, R103 ;  /* 0x0000006700677220 */ /* 0x000fe20000410000 */
[----:B------:R-:W-:Y:S01]  /*13af0*/  IADD3 R0, R183, R106, RZ ;  /* 0x0000006ab7007210 */ /* 0x000fe20007ffe0ff */
[----:B-1----:R-:W-:Y:S03]  /*13b00*/  FADD.FTZ R117, R119, R117 ;  /* 0x0000007577757221 */ /* 0x002fe60000010000 */
[----:B------:R-:W-:Y:S01]  /*13b10*/  MUFU.EX2 R157, R168 ;  /* 0x000000a8009d7308 */ /* 0x000fe20000000800 */
[----:B------:R-:W1:Y:S01]  /*13b20*/  LDSM.16.MT88.4 R112, [R0] ;  /* 0x000000000070783b */ /* 0x000e620000004200 */
[C---:B--2---:R-:W-:Y:S01]  /*13b30*/  FADD.FTZ R122, R118.reuse, R117 ;  /* 0x00000075767a7221 */ /* 0x044fe20000010000 */
[----:B------:R-:W-:Y:S02]  /*13b40*/  F2FP.BF16.PACK_AB R118, R118, R119 ;  /* 0x000000777676723e */ /* 0x000fe400000010ff */
[----:B------:R-:W-:Y:S02]  /*13b50*/  F2FP.BF16.PACK_AB R117, R131, R130 ;  /* 0x000000828375723e */ /* 0x000fe400000010ff */
[----:B------:R-:W-:Y:S03]  /*13b60*/  F2FP.BF16.PACK_AB R119, R161, R132 ;  /* 0x00000084a177723e */ /* 0x000fe600000010ff */
[----:B------:R-:W2:Y:S10]  /*13b70*/  MUFU.EX2 R156, R169 ;  /* 0x000000a9009c7308 */ /* 0x000eb40000000800 */
[----:B------:R-:W-:Y:S10]  /*13b80*/  MUFU.EX2 R151, R175 ;  /* 0x000000af00977308 */ /* 0x000ff40000000800 */
[----:B------:R-:W3:Y:S01]  /*13b90*/  MUFU.EX2 R150, R195 ;  /* 0x000000c300967308 */ /* 0x000ee20000000800 */
        /* <DEDUP_REMOVED lines=27> */
[----:B--2---:R-:W-:Y:S02]  /*13d50*/  F2FP.BF16.PACK_AB R153, R156, R157 ;  /* 0x0000009d9c99723e */ /* 0x004fe400000010ff */
        /* <DEDUP_REMOVED lines=35> */
[----:B------:R-:W-:Y:S01]  /*13f90*/  FADD.FTZ R112, R121, R122 ;  /* 0x0000007a79707221 */ /* 0x000fe20000010000 */
[----:B------:R-:W-:Y:S01]  /*13fa0*/  HMMA.16816.F32.BF16 R100, R116, R114, R100 ;  /* 0x000000727464723c */ /* 0x000fe20000041864 */
[----:B------:R-:W1:Y:S03]  /*13fb0*/  LDSM.16.MT88.4 R116, [R2+0x1000] ;  /* 0x001000000274783b */ /* 0x000e660000004200 */
[C---:B------:R-:W-:Y:S01]  /*13fc0*/  FADD.FTZ R113, R120.reuse, R112 ;  /* 0x0000007078717221 */ /* 0x040fe20000010000 */
[----:B------:R-:W-:Y:S02]  /*13fd0*/  F2FP.BF16.PACK_AB R112, R120, R121 ;  /* 0x000000797870723e */ /* 0x000fe400000010ff */
[C---:B------:R-:W-:Y:S01]  /*13fe0*/  F2FP.BF16.PACK_AB R114, R124.reuse, R125 ;  /* 0x0000007d7c72723e */ /* 0x040fe200000010ff */
[----:B------:R-:W-:Y:S01]  /*13ff0*/  FADD.FTZ R113, R125, R113 ;  /* 0x000000717d717221 */ /* 0x000fe20000010000 */
[----:B------:R-:W2:Y:S01]  /*14000*/  LDSM.16.MT88.4 R120, [R3+0x1000] ;  /* 0x001000000378783b */ /* 0x000ea20000004200 */
[----:B------:R-:W3:Y:S02]  /*14010*/  MUFU.EX2 R125, R192 ;  /* 0x000000c0007d7308 */ /* 0x000ee40000000800 */
[----:B------:R-:W-:Y:S01]  /*14020*/  FADD.FTZ R128, R124, R113 ;  /* 0x000000717c807221 */ /* 0x000fe20000010000 */
[----:B------:R-:W-:Y:S02]  /*14030*/  F2FP.BF16.PACK_AB R113, R162, R163 ;  /* 0x000000a3a271723e */ /* 0x000fe400000010ff */
[----:B------:R-:W-:Y:S05]  /*14040*/  F2FP.BF16.PACK_AB R115, R159, R158 ;  /* 0x0000009e9f73723e */ /* 0x000fea00000010ff */
[----:B------:R-:W4:Y:S01]  /*14050*/  MUFU.EX2 R124, R191 ;  /* 0x000000bf007c7308 */ /* 0x000f220000000800 */
[----:B---3--:R-:W-:Y:S01]  /*14060*/  F2FP.BF16.PACK_AB R154, R125, R126 ;  /* 0x0000007e7d9a723e */ /* 0x008fe200000010ff */
[C---:B-1----:R-:W-:Y:S05]  /*14070*/  HMMA.16816.F32.BF16 R4, R112.reuse, R116, R4 ;  /* 0x000000747004723c */ /* 0x042fea0000041804 */
[----:B----4-:R-:W-:Y:S03]  /*14080*/  F2FP.BF16.PACK_AB R152, R124, R127 ;  /* 0x0000007f7c98723e */ /* 0x010fe600000010ff */
        /* <DEDUP_REMOVED lines=33> */
[----:B------:R-:W-:Y:S02]  /*142a0*/  FADD.FTZ R117, R130, R117 ;  /* 0x0000007582757221 */ /* 0x000fe40000010000 */
[----:B------:R-:W-:Y:S02]  /*142b0*/  FADD.FTZ R116, R127, R128 ;  /* 0x000000807f747221 */ /* 0x000fe40000010000 */
[C---:B--2---:R-:W-:Y:S04]  /*142c0*/  HMMA.16816.F32.BF16 R96, R112.reuse, R120, R96 ;  /* 0x000000787060723c */ /* 0x044fe80000041860 */
[----:B------:R-:W-:Y:S02]  /*142d0*/  FADD.FTZ R117, R131, R117 ;  /* 0x0000007583757221 */ /* 0x000fe40000010000 */
[----:B------:R-:W2:Y:S01]  /*142e0*/  LDSM.16.MT88.4 R128, [R3+0x1800] ;  /* 0x001800000380783b */ /* 0x000ea20000004200 */
[----:B------:R-:W-:Y:S01]  /*142f0*/  FADD.FTZ R116, R124, R116 ;  /* 0x000000747c747221 */ /* 0x000fe20000010000 */
[----:B------:R-:W-:Y:S04]  /*14300*/  HMMA.16816.F32.BF16 R100, R112, R122, R100 ;  /* 0x0000007a7064723c */ /* 0x000fe80000041864 */
[----:B------:R-:W-:Y:S02]  /*14310*/  FADD.FTZ R116, R126, R116 ;  /* 0x000000747e747221 */ /* 0x000fe40000010000 */
[----:B------:R-:W-:Y:S01]  /*14320*/  FADD.FTZ R149, R132, R117 ;  /* 0x0000007584957221 */ /* 0x000fe20000010000 */
[----:B------:R-:W-:Y:S01]  /*14330*/  LDSM.16.MT88.4 R112, [R0+0x1800] ;  /* 0x001800000070783b */ /* 0x000fe20000004200 */
[----:B------:R-:W-:Y:S07]  /*14340*/  FADD.FTZ R201, R125, R116 ;  /* 0x000000747dc97221 */ /* 0x000fee0000010000 */
[----:B------:R-:W3:Y:S01]  /*14350*/  LDSM.16.MT88.4 R116, [R106+0x1800] ;  /* 0x001800006a74783b */ /* 0x000ee20000004200 */
[C---:B-1----:R-:W-:Y:S07]  /*14360*/  HMMA.16816.F32.BF16 R140, R152.reuse, R136, R4 ;  /* 0x00000088988c723c */ /* 0x042fee0000041804 */
[----:B------:R-:W1:Y:S01]  /*14370*/  LDSM.16.MT88.4 R4, [R2+0x3800] ;  /* 0x003800000204783b */ /* 0x000e620000004200 */
[C---:B------:R-:W-:Y:S07]  /*14380*/  HMMA.16816.F32.BF16 R136, R152.reuse, R138, R12 ;  /* 0x0000008a9888723c */ /* 0x040fee000004180c */
[----:B------:R-:W4:Y:S01]  /*14390*/  LDSM.16.MT88.4 R12, [R3+0x3800] ;  /* 0x00380000030c783b */ /* 0x000f220000004200 */
[C---:B--2---:R-:W-:Y:S07]  /*143a0*/  HMMA.16816.F32.BF16 R132, R152.reuse, R128, R16 ;  /* 0x000000809884723c */ /* 0x044fee0000041810 */
[----:B------:R-:W2:Y:S01]  /*143b0*/  LDSM.16.MT88.4 R16, [R106+0x3800] ;  /* 0x003800006a10783b */ /* 0x000ea20000004200 */
[C---:B------:R-:W-:Y:S07]  /*143c0*/  HMMA.16816.F32.BF16 R128, R152.reuse, R130, R20 ;  /* 0x000000829880723c */ /* 0x040fee0000041814 */
[----:B------:R-:W-:Y:S01]  /*143d0*/  LDSM.16.MT88.4 R20, [R3+0x5800] ;  /* 0x005800000314783b */ /* 0x000fe20000004200 */
[C---:B---3--:R-:W-:Y:S07]  /*143e0*/  HMMA.16816.F32.BF16 R124, R152.reuse, R116, R24 ;  /* 0x00000074987c723c */ /* 0x048fee0000041818 */
[----:B------:R-:W-:Y:S01]  /*143f0*/  LDSM.16.MT88.4 R24, [R106+0x5800] ;  /* 0x005800006a18783b */ /* 0x000fe20000004200 */
[C---:B------:R-:W-:Y:S08]  /*14400*/  HMMA.16816.F32.BF16 R120, R152.reuse, R118, R28 ;  /* 0x000000769878723c */ /* 0x040ff0000004181c */
[C---:B------:R-:W-:Y:S08]  /*14410*/  HMMA.16816.F32.BF16 R116, R152.reuse, R112, R32 ;  /* 0x000000709874723c */ /* 0x040ff00000041820 */
[C---:B------:R-:W-:Y:S08]  /*14420*/  HMMA.16816.F32.BF16 R112, R152.reuse, R114, R36 ;  /* 0x000000729870723c */ /* 0x040ff00000041824 */
[C---:B-1----:R-:W-:Y:S08]  /*14430*/  HMMA.16816.F32.BF16 R40, R152.reuse, R4, R40 ;  /* 0x000000049828723c */ /* 0x042ff00000041828 */
[C---:B------:R-:W-:Y:S01]  /*14440*/  HMMA.16816.F32.BF16 R44, R152.reuse, R6, R44 ;  /* 0x00000006982c723c */ /* 0x040fe2000004182c */
[----:B------:R-:W1:Y:S07]  /*14450*/  LDSM.16.MT88.4 R4, [R0+0x3800] ;  /* 0x003800000004783b */ /* 0x000e6e0000004200 */
[C---:B----4-:R-:W-:Y:S08]  /*14460*/  HMMA.16816.F32.BF16 R48, R152.reuse, R12, R48 ;  /* 0x0000000c9830723c */ /* 0x050ff00000041830 */
[C---:B------:R-:W-:Y:S01]  /*14470*/  HMMA.16816.F32.BF16 R52, R152.reuse, R14, R52 ;  /* 0x0000000e9834723c */ /* 0x040fe20000041834 */
[----:B------:R3:W4:Y:S07]  /*14480*/  LDSM.16.MT88.4 R12, [R2+0x5800] ;  /* 0x00580000020c783b */ /* 0x00072e0000004200 */
[C---:B--2---:R-:W-:Y:S08]  /*14490*/  HMMA.16816.F32.BF16 R56, R152.reuse, R16, R56 ;  /* 0x000000109838723c */ /* 0x044ff00000041838 */
[C---:B------:R-:W-:Y:S01]  /*144a0*/  HMMA.16816.F32.BF16 R60, R152.reuse, R18, R60 ;  /* 0x00000012983c723c */ /* 0x040fe2000004183c */
[----:B------:R2:W5:Y:S03]  /*144b0*/  LDSM.16.MT88.4 R16, [R0+0x5800] ;  /* 0x005800000010783b */ /* 0x0005660000004200 */
[----:B---3--:R-:W-:Y:S04]  /*144c0*/  IADD3 R2, R188, -0x2, RZ ;  /* 0xfffffffebc027810 */ /* 0x008fe80007ffe0ff */
[C---:B-1----:R-:W-:Y:S03]  /*144d0*/  HMMA.16816.F32.BF16 R64, R152.reuse, R4, R64 ;  /* 0x000000049840723c */ /* 0x042fe60000041840 */
[----:B------:R-:W-:Y:S05]  /*144e0*/  ISETP.GE.AND P0, PT, R2, R207, PT ;  /* 0x000000cf0200720c */ /* 0x000fea0003f06270 */
[C---:B------:R-:W-:Y:S04]  /*144f0*/  HMMA.16816.F32.BF16 R68, R152.reuse, R6, R68 ;  /* 0x000000069844723c */ /* 0x040fe80000041844 */
[----:B--2---:R-:W-:Y:S04]  /*14500*/  FADD.FTZ R0, R161, R149 ;  /* 0x00000095a1007221 */ /* 0x004fe80000010000 */
        /* <DEDUP_REMOVED lines=12> */
[C---:B-----5:R-:W-:Y:S04]  /*145d0*/  HMMA.16816.F32.BF16 R96, R152.reuse, R16, R96 ;  /* 0x000000109860723c */ /* 0x060fe80000041860 */
[----:B------:R-:W-:Y:S04]  /*145e0*/  FADD.FTZ R0, R151, R0 ;  /* 0x0000000097007221 */ /* 0x000fe80000010000 */
[----:B------:R-:W-:Y:S04]  /*145f0*/  HMMA.16816.F32.BF16 R100, R152, R18, R100 ;  /* 0x000000129864723c */ /* 0x000fe80000041864 */
[----:B------:R-:W-:Y:S04]  /*14600*/  FADD.FTZ R197, R150, R0 ;  /* 0x0000000096c57221 */ /* 0x000fe80000010000 */
[----:B------:R-:W-:-:S11]  /*14610*/  @!P0 BRA `(.L_x_1828) ;  /* 0x000004f000008947 */ /* 0x000fd60003800000 */
[C---:B------:R-:W-:Y:S01]  /*14620*/  SHF.L.U64.HI R20, R205.reuse, 0x1, R211 ;  /* 0x00000001cd147819 */ /* 0x040fe200000102d3 */
[----:B------:R-:W-:Y:S01]  /*14630*/  IMAD.MOV.U32 R226, RZ, RZ, c[0x0][0x2b8] ;  /* 0x0000ae00ffe27624 */ /* 0x000fe200078e00ff */
[----:B------:R-:W-:Y:S01]  /*14640*/  SHF.L.U64.HI R18, R204, 0x1, R212 ;  /* 0x00000001cc127819 */ /* 0x000fe200000102d4 */
[----:B------:R-:W-:Y:S01]  /*14650*/  IMAD R2, R188, 0x40, R234 ;  /* 0x00000040bc027824 */ /* 0x000fe200078e02ea */
[----:B------:R-:W-:Y:S01]  /*14660*/  SHF.L.U32 R17, R204, 0x1, RZ ;  /* 0x00000001cc117819 */ /* 0x000fe200000006ff */
[----:B------:R-:W-:Y:S01]  /*14670*/  IMAD.MOV.U32 R189, RZ, RZ, RZ ;  /* 0x000000ffffbd7224 */ /* 0x000fe200078e00ff */
[----:B------:R-:W-:Y:S01]  /*14680*/  ISETP.NE.AND P1, PT, R226, 0x1, PT ;  /* 0x00000001e200780c */ /* 0x000fe20003f25270 */
[----:B------:R-:W-:Y:S01]  /*14690*/  IMAD.SHL.U32 R19, R205, 0x2, RZ ;  /* 0x00000002cd137824 */ /* 0x000fe200078e00ff */
[----:B------:R-:W-:Y:S01]  /*146a0*/  IADD3 R2, R2, -0x80, R216 ;  /* 0xffffff8002027810 */ /* 0x000fe20007ffe0d8 */
[C---:B------:R-:W-:Y:S01]  /*146b0*/  IMAD.SHL.U32 R13, R202.reuse, 0x2, RZ ;  /* 0x00000002ca0d7824 */ /* 0x040fe200078e00ff */
[----:B------:R-:W-:Y:S03]  /*146c0*/  SHF.L.U64.HI R16, R202, 0x1, R203 ;  /* 0x00000001ca107819 */ /* 0x000fe600000102cb */
[--C-:B------:R-:W-:Y:S06]  /*146d0*/  IMAD.MOV.U32 R0, RZ, RZ, R2.reuse ;  /* 0x000000ffff007224 */ /* 0x100fec00078e0002 */
[----:B------:R-:W-:Y:S05]  /*146e0*/  @P1 IMAD.HI.U32 R3, R2, c[0x0][0x2bc], RZ ;  /* 0x0000af0002031a27 */ /* 0x000fea00078e00ff */
[----:B------:R-:W-:Y:S04]  /*146f0*/  @P1 SHF.R.U32.HI R0, RZ, c[0x0][0x2c0], R3 ;  /* 0x0000b000ff001a19 */ /* 0x000fe80000011603 */
[C---:B------:R-:W-:Y:S04]  /*14700*/  @!P6 IADD3 R3, P0, R0.reuse, R220, RZ ;  /* 0x000000dc0003e210 */ /* 0x040fe80007f1e0ff */
[C---:B------:R-:W-:Y:S02]  /*14710*/  @!P6 LEA.HI.X.SX32 R5, R0.reuse, R232, 0x1, P0 ;  /* 0x000000e80005e211 */ /* 0x040fe400000f0eff */
[C---:B------:R-:W-:Y:S02]  /*14720*/  @!P6 LEA R4, P0, R3.reuse, c[0x0][0x2a0], 0x2 ;  /* 0x0000a8000304ea11 */ /* 0x040fe400078010ff */
[----:B------:R-:W-:Y:S02]  /*14730*/  IADD3 R0, -R0, RZ, RZ ;  /* 0x000000ff00007210 */ /* 0x000fe40007ffe1ff */
[----:B------:R-:W-:Y:S03]  /*14740*/  @!P6 LEA.HI.X R5, R3, c[0x0][0x2a4], R5, 0x2, P0 ;  /* 0x0000a9000305ea11 */ /* 0x000fe600000f1405 */
[----:B------:R-:W-:Y:S02]  /*14750*/  IMAD R194, R0, c[0x0][0x2b8], R2 ;  /* 0x0000ae0000c27a24 */ /* 0x000fe400078e0202 */
[----:B------:R-:W2:Y:S02]  /*14760*/  @!P6 LDG.E R189, [R4.64] ;  /* 0x0000000804bde981 */ /* 0x000ea4000c1e1900 */
[----:B------:R-:W-:Y:S01]  /*14770*/  IMAD.WIDE.U32 R2, R194, c[0x0][0x1e0], RZ ;  /* 0x00007800c2027a25 */ /* 0x000fe200078e00ff */
[----:B------:R-:W-:Y:S05]  /*14780*/  SHF.R.S32.HI R0, RZ, 0x1f, R194 ;  /* 0x0000001fff007819 */ /* 0x000fea00000114c2 */
        /* <DEDUP_REMOVED lines=13> */
.L_x_1915:
[----:B------:R-:W-:-:S05]  /*14860*/  BRA.DIV ~URZ, `(.L_x_1830) ;  /* 0x000066a27f007947 */ /* 0x000fca000b800000 */
[----:B------:R-:W3:Y:S01]  /*14870*/  SHFL.IDX PT, R2, R12, RZ, 0x181f ;  /* 0x00181fff0c027589 */ /* 0x000ee200000e0000 */
[----:B------:R-:W-:Y:S01]  /*14880*/  LOP3.LUT P3, RZ, R196, 0x2, RZ, 0xc0, !PT ;  /* 0x00000002c4ff7812 */ /* 0x000fe2000786c0ff */
[----:B------:R-:W-:Y:S01]  /*14890*/  IMAD R0, R190, 0x6000, R11 ;  /* 0x00006000be007824 */ /* 0x000fe200078e020b */
[C---:B------:R-:W-:Y:S02]  /*148a0*/  LOP3.LUT P2, RZ, R196.reuse, 0x1, RZ, 0xc0, !PT ;  /* 0x00000001c4ff7812 */ /* 0x040fe4000784c0ff */
[----:B------:R-:W-:Y:S02]  /*148b0*/  LOP3.LUT P1, RZ, R196, 0x4, RZ, 0xc0, !PT ;  /* 0x00000004c4ff7812 */ /* 0x000fe4000782c0ff */
[----:B------:R-:W-:Y:S02]  /*148c0*/  SEL R15, RZ, 0x10, P2 ;  /* 0x00000010ff0f7807 */ /* 0x000fe40001000000 */
[----:B------:R-:W-:Y:S02]  /*148d0*/  SEL R14, RZ, 0x10, P1 ;  /* 0x00000010ff0e7807 */ /* 0x000fe40000800000 */
[----:B---3--:R-:W-:Y:S05]  /*148e0*/  IADD3 R6, P0, R2, R13, RZ ;  /* 0x0000000d02067210 */ /* 0x008fea0007f1e0ff */
[----:B--2---:R-:W-:Y:S05]  /*148f0*/  IMAD.X R7, R4, 0x1, R16, P0 ;  /* 0x0000000104077824 */ /* 0x004fea00000e0610 */
[----:B------:R-:W-:Y:S01]  /*14900*/  @!PT LDS RZ, [RZ] ;  /* 0x00000000fffff984 */ /* 0x000fe20000000800 */
[----:B------:R-:W-:Y:S01]  /*14910*/  @!PT LDS RZ, [RZ] ;  /* 0x00000000fffff984 */ /* 0x000fe20000000800 */
[----:B------:R2:W-:Y:S02]  /*14920*/  LDGSTS.E.BYPASS.LTC128B.128 [R0], [R6.64], !P3 ;  /* 0x0000000006007fae */ /* 0x0005e4000d901d48 */
[----:B--2---:R-:W-:Y:S05]  /*14930*/  IADD3 R6, P0, R2, R17, RZ ;  /* 0x0000001102067210 */ /* 0x004fea0007f1e0ff */
[----:B------:R-:W-:Y:S01]  /*14940*/  IMAD.X R7, R4, 0x1, R18, P0 ;  /* 0x0000000104077824 */ /* 0x000fe200000e0612 */
[----:B------:R-:W-:Y:S04]  /*14950*/  IADD3 R2, P0, R2, R19, RZ ;  /* 0x0000001302027210 */ /* 0x000fe80007f1e0ff */
[----:B------:R2:W-:Y:S01]  /*14960*/  LDGSTS.E.BYPASS.LTC128B.128 [R0+0x2000], [R6.64], !P2 ;  /* 0x0200000006007fae */ /* 0x0005e2000d101d48 */
[----:B------:R-:W-:Y:S03]  /*14970*/  IMAD.X R3, R4, 0x1, R20, P0 ;  /* 0x0000000104037824 */ /* 0x000fe600000e0614 */
[----:B------:R3:W4:Y:S04]  /*14980*/  SHFL.IDX PT, R4, R5, 0x1, 0x181f ;  /* 0x00381f0005047f89 */ /* 0x00072800000e0000 */
[----:B------:R5:W-:Y:S01]  /*14990*/  LDGSTS.E.BYPASS.LTC128B.128 [R0+0x4000], [R2.64], !P1 ;  /* 0x0400000002007fae */ /* 0x000be2000c901d48 */
[----:B-1-3--:R-:W-:Y:S03]  /*149a0*/  SEL R5, RZ, 0x10, P3 ;  /* 0x00000010ff057807 */ /* 0x00afe60001800000 */
[----:B-----5:R2:W1:Y:S04]  /*149b0*/  SHFL.IDX PT, R2, R12, 0x1, 0x181f ;  /* 0x00381f000c027f89 */ /* 0x02046800000e0000 */
.L_x_1916:
[C---:B----4-:R-:W-:Y:S02]  /*149c0*/  IADD3 R3, -R5.reuse, 0x10, RZ ;  /* 0x0000001005037810 */ /* 0x050fe40007ffe1ff */
[----:B------:R-:W-:Y:S02]  /*149d0*/  ISETP.NE.U32.AND P2, PT, R5, RZ, PT ;  /* 0x000000ff0500720c */ /* 0x000fe40003f45070 */
[----:B------:R-:W-:Y:S04]  /*149e0*/  LOP3.LUT R3, R3, 0xf, RZ, 0xc0, !PT ;  /* 0x0000000f03037812 */ /* 0x000fe800078ec0ff */
[----:B-12---:R-:W-:Y:S02]  /*149f0*/  IADD3 R12, P1, P0, R3, R2, R13 ;  /* 0x00000002030c7210 */ /* 0x006fe4000783e00d */
[----:B------:R-:W-:Y:S02]  /*14a00*/  IADD3 R3, -R15, 0x10, RZ ;  /* 0x000000100f037810 */ /* 0x000fe40007ffe1ff */
[----:B------:R-:W-:Y:S02]  /*14a10*/  IADD3.X R13, RZ, R4, R16, P1, P0 ;  /* 0x00000004ff0d7210 */ /* 0x000fe40000fe0410 */
[----:B------:R-:W-:Y:S03]  /*14a20*/  LOP3.LUT R3, R3, 0xf, RZ, 0xc0, !PT ;  /* 0x0000000f03037812 */ /* 0x000fe600078ec0ff */
[----:B------:R-:W-:Y:S01]  /*14a30*/  @!PT LDS RZ, [RZ] ;  /* 0x00000000fffff984 */ /* 0x000fe20000000800 */
[----:B------:R-:W-:Y:S01]  /*14a40*/  @!PT LDS RZ, [RZ] ;  /* 0x00000000fffff984 */ /* 0x000fe20000000800 */
[----:B------:R-:W-:Y:S01]  /*14a50*/  @!PT LDS RZ, [RZ] ;  /* 0x00000000fffff984 */ /* 0x000fe20000000800 */
[----:B------:R1:W-:Y:S01]  /*14a60*/  LDGSTS.E.BYPASS.LTC128B.128.ZFILL [R0+0x1000], [R12.64], P2 ;  /* 0x010000000c007fae */ /* 0x0003e20009141d48 */
[----:B------:R-:W-:Y:S02]  /*14a70*/  IADD3 R6, P1, P0, R3, R2, R17 ;  /* 0x0000000203067210 */ /* 0x000fe4000783e011 */
[C---:B------:R-:W-:Y:S02]  /*14a80*/  IADD3 R3, -R14.reuse, 0x10, RZ ;  /* 0x000000100e037810 */ /* 0x040fe40007ffe1ff */
[----:B------:R-:W-:Y:S02]  /*14a90*/  IADD3.X R7, RZ, R4, R18, P1, P0 ;  /* 0x00000004ff077210 */ /* 0x000fe40000fe0412 */
[----:B------:R-:W-:Y:S04]  /*14aa0*/  LOP3.LUT R3, R3, 0xf, RZ, 0xc0, !PT ;  /* 0x0000000f03037812 */ /* 0x000fe800078ec0ff */
[----:B------:R-:W-:Y:S04]  /*14ab0*/  IADD3 R2, P1, P0, R3, R2, R19 ;  /* 0x0000000203027210 */ /* 0x000fe8000783e013 */
[----:B------:R-:W-:Y:S02]  /*14ac0*/  IADD3.X R3, RZ, R4, R20, P1, P0 ;  /* 0x00000004ff037210 */ /* 0x000fe40000fe0414 */
[----:B------:R-:W-:Y:S02]  /*14ad0*/  ISETP.NE.U32.AND P1, PT, R15, RZ, PT ;  /* 0x000000ff0f00720c */ /* 0x000fe40003f25070 */
[----:B------:R-:W-:Y:S11]  /*14ae0*/  ISETP.NE.U32.AND P0, PT, R14, RZ, PT ;  /* 0x000000ff0e00720c */ /* 0x000ff60003f05070 */
[----:B------:R1:W-:Y:S04]  /*14af0*/  LDGSTS.E.BYPASS.LTC128B.128.ZFILL [R0+0x3000], [R6.64], P1 ;  /* 0x0300000006007fae */ /* 0x0003e80008941d48 */
[----:B------:R1:W-:Y:S02]  /*14b00*/  LDGSTS.E.BYPASS.LTC128B.128.ZFILL [R0+0x5000], [R2.64], P0 ;  /* 0x0500000002007fae */ /* 0x0003e40008141d48 */
.L_x_1828:
[----:B------:R-:W-:Y:S05]  /*14b10*/  BSYNC B0 ;  /* 0x0000000000007941 */ /* 0x000fea0003800000 */
.L_x_1827:
        /* <DEDUP_REMOVED lines=10> */
.L_x_1821:
[----:B------:R-:W-:Y:S05]  /*14bc0*/  BRA.DIV ~URZ, `(.L_x_1832) ;  /* 0x000065927f007947 */ /* 0x000fea000b800000 */
[----:B------:R2:W3:Y:S02]  /*14bd0*/  SHFL.BFLY PT, R0, R201, 0x2, 0x1f ;  /* 0x0c401f00c9007f89 */ /* 0x0004e400000e0000 */
.L_x_1917:
[----:B---3--:R-:W-:Y:S01]  /*14be0*/  FADD.FTZ R0, R0, R201 ;  /* 0x000000c900007221 */ /* 0x008fe20000010000 */
[----:B------:R-:W-:Y:S05]  /*14bf0*/  BRA.DIV ~URZ, `(.L_x_1833) ;  /* 0x000065c27f007947 */ /* 0x000fea000b800000 */
[----:B-1----:R-:W1:Y:S04]  /*14c00*/  SHFL.BFLY PT, R2, R197, 0x2, 0x1f ;  /* 0x0c401f00c5027f89 */ /* 0x002e6800000e0000 */
[----:B------:R-:W3:Y:S01]  /*14c10*/  SHFL.BFLY PT, R5, R0, 0x1, 0x1f ;  /* 0x0c201f0000057f89 */ /* 0x000ee200000e0000 */
[----:B-1----:R-:W-:-:S02]  /*14c20*/  FADD.FTZ R4, R2, R197 ;  /* 0x000000c502047221 */ /* 0x002fc40000010000 */
[----:B---3--:R-:W-:-:S03]  /*14c30*/  FADD.FTZ R0, R0, R5 ;  /* 0x0000000500007221 */ /* 0x008fc60000010000 */
[----:B------:R1:W3:Y:S04]  /*14c40*/  SHFL.BFLY PT, R3, R4, 0x1, 0x1f ;  /* 0x0c201f0004037f89 */ /* 0x0002e800000e0000 */
.L_x_1918:
[----:B------:R-:W-:Y:S01]  /*14c50*/  FSETP.NE.FTZ.AND P1, PT, R0, RZ, PT ;  /* 0x000000ff0000720b */ /* 0x000fe20003f35000 */
[----:B---3--:R-:W-:Y:S01]  /*14c60*/  FADD.FTZ R3, R3, R4 ;  /* 0x0000000403037221 */ /* 0x008fe20000010000 */
[----:B------:R-:W-:Y:S02]  /*14c70*/  MOV R2, RZ ;  /* 0x000000ff00027202 */ /* 0x000fe40000000f00 */
[----:B------:R-:W-:Y:S02]  /*14c80*/  MOV R22, 0xff800000 ;  /* 0xff80000000167802 */ /* 0x000fe40000000f00 */
[----:B------:R-:W-:Y:S02]  /*14c90*/  FSETP.NE.FTZ.AND P0, PT, R3, RZ, PT ;  /* 0x000000ff0300720b */ /* 0x000fe40003f15000 */
[----:B-1----:R-:W-:Y:S02]  /*14ca0*/  MOV R4, 0x1 ;  /* 0x0000000100047802 */ /* 0x002fe40000000f00 */
[----:B------:R-:W-:-:S03]  /*14cb0*/  MOV R17, 0xff800000 ;  /* 0xff80000000117802 */ /* 0x000fc60000000f00 */
[----:B------:R-:W1:Y:S08]  /*14cc0*/  @P1 MUFU.LG2 R5, R0 ;  /* 0x0000000000051308 */ /* 0x000e700000000c00 */
[----:B------:R3:W4:Y:S01]  /*14cd0*/  @P1 MUFU.RCP R2, R0 ;  /* 0x0000000000021308 */ /* 0x0007220000001000 */
[----:B-1----:R-:W-:Y:S01]  /*14ce0*/  @P1 FMUL.FTZ R5, R5, 0.69314718246459960938 ;  /* 0x3f31721805051820 */ /* 0x002fe20000410000 */
[----:B---3--:R-:W-:Y:S01]  /*14cf0*/  @P1 MOV R0, 0x3f317218 ;  /* 0x3f31721800001802 */ /* 0x008fe20000000f00 */
[----:B----4-:R-:W-:-:S02]  /*14d00*/  FMUL.FTZ R38, R2, R124 ;  /* 0x0000007c02267220 */ /* 0x010fc40000410000 */
[----:B------:R-:W-:Y:S02]  /*14d10*/  FMUL.FTZ R39, R2, R125 ;  /* 0x0000007d02277220 */ /* 0x000fe40000410000 */
[----:B------:R-:W-:Y:S02]  /*14d20*/  @P1 FMUL.FTZ R0, R0, c[0x0][0x2d0] ;  /* 0x0000b40000001a20 */ /* 0x000fe40000410000 */
[----:B------:R-:W-:Y:S02]  /*14d30*/  FMUL.FTZ R124, R2, R72 ;  /* 0x00000048027c7220 */ /* 0x000fe40000410000 */
[----:B------:R-:W-:Y:S01]  /*14d40*/  @P1 FFMA.FTZ R22, R0, R9, R5 ;  /* 0x0000000900161223 */ /* 0x000fe20000010005 */
[----:B------:R-:W-:Y:S01]  /*14d50*/  MOV R0, RZ ;  /* 0x000000ff00007202 */ /* 0x000fe20000000f00 */
[C---:B------:R-:W-:Y:S02]  /*14d60*/  FMUL.FTZ R125, R2.reuse, R73 ;  /* 0x00000049027d7220 */ /* 0x040fe40000410000 */
[----:B------:R-:W-:-:S02]  /*14d70*/  FMUL.FTZ R72, R2, R76 ;  /* 0x0000004c02487220 */ /* 0x000fc40000410000 */
[C---:B------:R-:W-:Y:S01]  /*14d80*/  FMUL.FTZ R73, R2.reuse, R77 ;  /* 0x0000004d02497220 */ /* 0x040fe20000410000 */
[----:B------:R-:W1:Y:S01]  /*14d90*/  @P0 MUFU.RCP R0, R3 ;  /* 0x0000000300000308 */ /* 0x000e620000001000 */
        /* <DEDUP_REMOVED lines=43> */
[C---:B-1----:R-:W-:Y:S02]  /*15050*/  FMUL.FTZ R100, R0.reuse, R114 ;  /* 0x0000007200647220 */ /* 0x042fe40000410000 */
[C---:B------:R-:W-:Y:S02]  /*15060*/  FMUL.FTZ R101, R0.reuse, R115 ;  /* 0x0000007300657220 */ /* 0x040fe40000410000 */
[C---:B------:R-:W-:Y:S02]  /*15070*/  FMUL.FTZ R136, R0.reuse, R42 ;  /* 0x0000002a00887220 */ /* 0x040fe40000410000 */
[C---:B------:R-:W-:Y:S02]  /*15080*/  FMUL.FTZ R137, R0.reuse, R43 ;  /* 0x0000002b00897220 */ /* 0x040fe40000410000 */
[----:B------:R-:W-:-:S02]  /*15090*/  FMUL.FTZ R114, R0, R46 ;  /* 0x0000002e00727220 */ /* 0x000fc40000410000 */
[C---:B------:R-:W-:Y:S02]  /*150a0*/  FMUL.FTZ R115, R0.reuse, R47 ;  /* 0x0000002f00737220 */ /* 0x040fe40000410000 */
[C---:B------:R-:W-:Y:S02]  /*150b0*/  FMUL.FTZ R88, R0.reuse, R138 ;  /* 0x0000008a00587220 */ /* 0x040fe40000410000 */
[----:B------:R-:W-:Y:S01]  /*150c0*/  FMUL.FTZ R89, R0, R139 ;  /* 0x0000008b00597220 */ /* 0x000fe20000410000 */
[----:B---3--:R-:W-:Y:S01]  /*150d0*/  @P0 MOV R3, 0x3f317218 ;  /* 0x3f31721800030802 */ /* 0x008fe20000000f00 */
        /* <DEDUP_REMOVED lines=44> */
.L_x_1752:
        /* <DEDUP_REMOVED lines=16> */
.L_x_1835:
[----:B------:R-:W-:Y:S05]  /*154a0*/  BSYNC B0 ;  /* 0x0000000000007941 */ /* 0x000fea0003800000 */
.L_x_1834:
[----:B------:R-:W-:Y:S01]  /*154b0*/  PRMT R0, R0, 0x9910, RZ ;  /* 0x0000991000007816 */ /* 0x000fe200000000ff */
[----:B------:R-:W-:Y:S01]  /*154c0*/  BSSY B1, `(.L_x_1836) ;  /* 0x000038c000017945 */ /* 0x000fe20003800000 */
[----:B------:R-:W-:Y:S02]  /*154d0*/  IMAD.MOV.U32 R35, RZ, RZ, R236 ;  /* 0x000000ffff237224 */ /* 0x000fe400078e00ec */
[----:B------:R-:W-:-:S13]  /*154e0*/  ISETP.NE.AND P0, PT, R0, RZ, PT ;  /* 0x000000ff0000720c */ /* 0x000fda0003f05270 */
[----:B------:R-:W-:Y:S05]  /*154f0*/  @!P0 BRA `(.L_x_1837) ;  /* 0x00002cd000008947 */ /* 0x000fea0003800000 */
[----:B------:R-:W-:Y:S01]  /*15500*/  SHF.R.S32.HI R2, RZ, 0x1f, R187 ;  /* 0x0000001fff027819 */ /* 0x000fe200000114bb */
[----:B------:R-:W-:Y:S01]  /*15510*/  WARPSYNC 0xffffffff ;  /* 0xffffffff00007948 */ /* 0x000fe20003800000 */
[----:B------:R-:W-:Y:S01]  /*15520*/  BAR.SYNC.DEFER_BLOCKING 0x1, 0x100 ;  /* 0x0044000000007b1d */ /* 0x000fe20000010000 */
[----:B------:R-:W-:Y:S01]  /*15530*/  LOP3.LUT R0, R147, R208, RZ, 0xfc, !PT ;  /* 0x000000d093007212 */ /* 0x000fe200078efcff */
[----:B------:R-:W-:Y:S01]  /*15540*/  IMAD.MOV.U32 R6, RZ, RZ, 0x20 ;  /* 0x00000020ff067424 */ /* 0x000fe200078e00ff */
[----:B------:R-:W-:Y:S01]  /*15550*/  LEA.HI R2, R2, R187, RZ, 0x5 ;  /* 0x000000bb02027211 */ /* 0x000fe200078f28ff */
[----:B------:R-:W-:Y:S01]  /*15560*/  IMAD.MOV.U32 R9, RZ, RZ, 0x40 ;  /* 0x00000040ff097424 */ /* 0x000fe200078e00ff */
[----:B------:R-:W-:Y:S01]  /*15570*/  F2FP.BF16.PACK_AB R5, R89, R88 ;  /* 0x000000585905723e */ /* 0x000fe200000010ff */
[----:B------:R-:W-:Y:S01]  /*15580*/  IMAD.MOV.U32 R16, RZ, RZ, c[0x0][0x388] ;  /* 0x0000e200ff107624 */ /* 0x000fe200078e00ff */
[----:B------:R-:W-:Y:S02]  /*15590*/  SHF.R.S32.HI R2, RZ, 0x5, R2 ;  /* 0x00000005ff027819 */ /* 0x000fe40000011402 */
[----:B------:R-:W-:-:S02]  /*155a0*/  F2FP.BF16.PACK_AB R7, R39, R38 ;  /* 0x000000262707723e */ /* 0x000fc400000010ff */
[----:B------:R-:W-:Y:S01]  /*155b0*/  F2FP.BF16.PACK_AB R8, R117, R116 ;  /* 0x000000747508723e */ /* 0x000fe200000010ff */
[----:B------:R-:W-:Y:S01]  /*155c0*/  IMAD.SHL.U32 R2, R2, 0x400, RZ ;  /* 0x0000040002027824 */ /* 0x000fe200078e00ff */
[----:B------:R-:W-:-:S03]  /*155d0*/  F2FP.BF16.PACK_AB R12, R77, R76 ;  /* 0x0000004c4d0c723e */ /* 0x000fc600000010ff */
[----:B------:R-:W-:Y:S01]  /*155e0*/  IMAD R3, R235, 0x2, R2 ;  /* 0x00000002eb037824 */ /* 0x000fe200078e0202 */
[----:B------:R-:W-:-:S03]  /*155f0*/  LOP3.LUT R2, R240, 0x1, RZ, 0xc0, !PT ;  /* 0x00000001f0027812 */ /* 0x000fc600078ec0ff */
[----:B------:R-:W-:Y:S01]  /*15600*/  IMAD.IADD R0, R3, 0x1, R0 ;  /* 0x0000000103007824 */ /* 0x000fe200078e0200 */
[----:B------:R-:W-:Y:S02]  /*15610*/  ISETP.NE.U32.AND P0, PT, R2, 0x1, PT ;  /* 0x000000010200780c */ /* 0x000fe40003f05070 */
[----:B------:R-:W-:Y:S01]  /*15620*/  F2FP.BF16.PACK_AB R3, R27, R26 ;  /* 0x0000001a1b03723e */ /* 0x000fe200000010ff */
[----:B------:R-:W-:Y:S01]  /*15630*/  IMAD.SHL.U32 R0, R0, 0x2, RZ ;  /* 0x0000000200007824 */ /* 0x000fe200078e00ff */
[----:B------:R-:W-:Y:S02]  /*15640*/  R2P PR, R240, 0x6 ;  /* 0x00000006f0007804 */ /* 0x000fe40000000000 */
[----:B------:R-:W-:Y:S02]  /*15650*/  ISETP.NE.U32.AND P3, PT, RZ, c[0x0][0x500], PT ;  /* 0x00014000ff007a0c */ /* 0x000fe40003f65070 */
[C---:B------:R-:W-:Y:S01]  /*15660*/  IADD3 R4, R0.reuse, 0x80, RZ ;  /* 0x0000008000047810 */ /* 0x040fe20007ffe0ff */
[----:B------:R1:W-:Y:S01]  /*15670*/  STS [R0+0x80], R3 ;  /* 0x0000800300007388 */ /* 0x0003e20000000800 */
[----:B------:R-:W-:-:S02]  /*15680*/  IADD3 R2, R0, 0x70, RZ ;  /* 0x0000007000027810 */ /* 0x000fc40007ffe0ff */
[----:B------:R-:W-:Y:S02]  /*15690*/  SEL R6, R6, 0xffffffe0, !P1 ;  /* 0xffffffe006067807 */ /* 0x000fe40004800000 */
[----:B------:R-:W-:Y:S02]  /*156a0*/  @P0 IADD3 R2, R4, 0x10, RZ ;  /* 0x0000001004020810 */ /* 0x000fe40007ffe0ff */
[----:B------:R-:W-:Y:S02]  /*156b0*/  F2FP.BF16.PACK_AB R4, R97, R96 ;  /* 0x000000606104723e */ /* 0x000fe400000010ff */
[----:B------:R-:W-:Y:S02]  /*156c0*/  SEL R9, R9, 0xffffffc0, !P2 ;  /* 0xffffffc009097807 */ /* 0x000fe40005000000 */
[----:B------:R-:W-:Y:S01]  /*156d0*/  ISETP.NE.U32.AND P0, PT, RZ, c[0x0][0x508], PT ;  /* 0x00014200ff007a0c */ /* 0x000fe20003f05070 */
[----:B------:R3:W-:Y:S01]  /*156e0*/  STS [R0+0x480], R4 ;  /* 0x0004800400007388 */ /* 0x0007e20000000800 */
[----:B------:R-:W-:Y:S01]  /*156f0*/  ISETP.NE.AND.EX P3, PT, RZ, c[0x0][0x504], PT, P3 ;  /* 0x00014100ff007a0c */ /* 0x000fe20003f65330 */
[----:B------:R-:W-:Y:S01]  /*15700*/  IMAD.IADD R13, R9, 0x1, R2 ;  /* 0x00000001090d7824 */ /* 0x000fe200078e0202 */
[----:B------:R-:W-:Y:S01]  /*15710*/  ISETP.NE.AND.EX P2, PT, RZ, c[0x0][0x50c], PT, P0 ;  /* 0x00014300ff007a0c */ /* 0x000fe20003f45300 */
[----:B------:R4:W-:Y:S01]  /*15720*/  STS [R2+0x400], R5 ;  /* 0x0004000502007388 */ /* 0x0009e20000000800 */
[----:B-1----:R-:W-:-:S05]  /*15730*/  F2FP.BF16.PACK_AB R3, R29, R28 ;  /* 0x0000001c1d03723e */ /* 0x002fca00000010ff */
[----:B------:R1:W-:Y:S01]  /*15740*/  STS [R2], R3 ;  /* 0x0000000302007388 */ /* 0x0003e20000000800 */
[----:B---3--:R-:W-:Y:S02]  /*15750*/  F2FP.BF16.PACK_AB R4, R31, R30 ;  /* 0x0000001e1f04723e */ /* 0x008fe400000010ff */
[----:B----4-:R-:W-:Y:S01]  /*15760*/  F2FP.BF16.PACK_AB R5, R37, R36 ;  /* 0x000000242505723e */ /* 0x010fe200000010ff */
[----:B-1----:R-:W-:-:S05]  /*15770*/  IMAD.IADD R3, R0, 0x1, R6 ;  /* 0x0000000100037824 */ /* 0x002fca00078e0206 */
[----:B------:R1:W-:Y:S02]  /*15780*/  STS [R3+0x80], R4 ;  /* 0x0000800403007388 */ /* 0x0003e40000000800 */
[----:B-1----:R-:W-:Y:S01]  /*15790*/  IMAD.IADD R4, R6, 0x1, R2 ;  /* 0x0000000106047824 */ /* 0x002fe200078e0202 */
[----:B------:R-:W-:-:S05]  /*157a0*/  F2FP.BF16.PACK_AB R6, R135, R134 ;  /* 0x000000868706723e */ /* 0x000fca00000010ff */
[----:B------:R1:W-:Y:S04]  /*157b0*/  STS [R3+0x480], R6 ;  /* 0x0004800603007388 */ /* 0x0003e80000000800 */
[----:B------:R3:W-:Y:S01]  /*157c0*/  STS [R4], R5 ;  /* 0x0000000504007388 */ /* 0x0007e20000000800 */
[----:B-1----:R-:W-:Y:S01]  /*157d0*/  IMAD.IADD R6, R0, 0x1, R9 ;  /* 0x0000000100067824 */ /* 0x002fe200078e0209 */
[----:B---3--:R-:W-:-:S05]  /*157e0*/  F2FP.BF16.PACK_AB R5, R131, R130 ;  /* 0x000000828305723e */ /* 0x008fca00000010ff */
[----:B------:R1:W-:Y:S04]  /*157f0*/  STS [R4+0x400], R5 ;  /* 0x0004000504007388 */ /* 0x0003e80000000800 */
[----:B------:R3:W-:Y:S01]  /*15800*/  STS [R6+0x80], R7 ;  /* 0x0000800706007388 */ /* 0x0007e20000000800 */
[----:B-1----:R-:W-:Y:S02]  /*15810*/  F2FP.BF16.PACK_AB R5, R93, R92 ;  /* 0x0000005c5d05723e */ /* 0x002fe400000010ff */
[----:B---3--:R-:W-:-:S03]  /*15820*/  F2FP.BF16.PACK_AB R7, R121, R120 ;  /* 0x000000787907723e */ /* 0x008fc600000010ff */
[----:B------:R1:W-:Y:S04]  /*15830*/  STS [R6+0x480], R5 ;  /* 0x0004800506007388 */ /* 0x0003e80000000800 */
[----:B------:R3:W-:Y:S01]  /*15840*/  STS [R13], R7 ;  /* 0x000000070d007388 */ /* 0x0007e20000000800 */
[----:B-1----:R-:W-:Y:S02]  /*15850*/  F2FP.BF16.PACK_AB R5, R123, R122 ;  /* 0x0000007a7b05723e */ /* 0x002fe400000010ff */
[----:B---3--:R-:W-:-:S03]  /*15860*/  F2FP.BF16.PACK_AB R7, R119, R118 ;  /* 0x000000767707723e */ /* 0x008fc600000010ff */
[----:B------:R1:W-:Y:S02]  /*15870*/  STS [R13+0x400], R5 ;  /* 0x000400050d007388 */ /* 0x0003e40000000800 */
[----:B-1----:R-:W-:-:S05]  /*15880*/  IMAD.IADD R5, R9, 0x1, R3 ;  /* 0x0000000109057824 */ /* 0x002fca00078e0203 */
[----:B------:R1:W-:Y:S04]  /*15890*/  STS [R5+0x80], R8 ;  /* 0x0000800805007388 */ /* 0x0003e80000000800 */
[----:B------:R3:W-:Y:S01]  /*158a0*/  STS [R5+0x480], R7 ;  /* 0x0004800705007388 */ /* 0x0007e20000000800 */
[----:B-1----:R-:W-:Y:S01]  /*158b0*/  F2FP.BF16.PACK_AB R8, R101, R100 ;  /* 0x000000646508723e */ /* 0x002fe200000010ff */
[----:B---3--:R-:W-:Y:S01]  /*158c0*/  IMAD.IADD R7, R4, 0x1, R9 ;  /* 0x0000000104077824 */ /* 0x008fe200078e0209 */
[----:B------:R-:W-:-:S04]  /*158d0*/  F2FP.BF16.PACK_AB R9, R113, R112 ;  /* 0x000000707109723e */ /* 0x000fc800000010ff */
[----:B------:R1:W-:Y:S04]  /*158e0*/  STS [R7+0x400], R8 ;  /* 0x0004000807007388 */ /* 0x0003e80000000800 */
[----:B------:R3:W-:Y:S01]  /*158f0*/  STS [R7], R9 ;  /* 0x0000000907007388 */ /* 0x0007e20000000800 */
[----:B-1----:R-:W-:Y:S02]  /*15900*/  F2FP.BF16.PACK_AB R8, R137, R136 ;  /* 0x000000888908723e */ /* 0x002fe400000010ff */
[----:B---3--:R-:W-:-:S03]  /*15910*/  F2FP.BF16.PACK_AB R9, R41, R40 ;  /* 0x000000282909723e */ /* 0x008fc600000010ff */
[----:B------:R1:W-:Y:S04]  /*15920*/  STS [R0+0x4480], R8 ;  /* 0x0044800800007388 */ /* 0x0003e80000000800 */
[----:B------:R3:W-:Y:S01]  /*15930*/  STS [R0+0x4080], R9 ;  /* 0x0040800900007388 */ /* 0x0007e20000000800 */
        /* <DEDUP_REMOVED lines=35> */
[----:B------:R3:W-:Y:S04]  /*15b70*/  STS [R2+0x8400], R0 ;  /* 0x0084000002007388 */ /* 0x0007e80000000800 */
[----:B------:R-:W-:Y:S01]  /*15b80*/  STS [R3+0x8080], R12 ;  /* 0x0080800c03007388 */ /* 0x000fe20000000800 */
[----:B-1----:R-:W-:Y:S02]  /*15b90*/  F2FP.BF16.PACK_AB R8, R67, R66 ;  /* 0x000000424308723e */ /* 0x002fe400000010ff */
[----:B---3--:R-:W-:-:S03]  /*15ba0*/  F2FP.BF16.PACK_AB R2, R81, R80 ;  /* 0x000000505102723e */ /* 0x008fc600000010ff */
[----:B------:R1:W-:Y:S01]  /*15bb0*/  STS [R3+0x8480], R8 ;  /* 0x0084800803007388 */ /* 0x0003e20000000800 */
[----:B------:R-:W-:-:S03]  /*15bc0*/  F2FP.BF16.PACK_AB R0, R83, R82 ;  /* 0x000000525300723e */ /* 0x000fc600000010ff */
[----:B------:R3:W-:Y:S04]  /*15bd0*/  STS [R4+0x8000], R2 ;  /* 0x0080000204007388 */ /* 0x0007e80000000800 */
[----:B------:R4:W-:Y:S01]  /*15be0*/  STS [R4+0x8400], R0 ;  /* 0x0084000004007388 */ /* 0x0009e20000000800 */
[C---:B-1----:R-:W-:Y:S02]  /*15bf0*/  @P2 IADD3 R8, P0, R242.reuse, c[0x0][0x508], RZ ;  /* 0x00014200f2082a10 */ /* 0x042fe40007f1e0ff */
[----:B---3--:R-:W-:Y:S02]  /*15c00*/  F2FP.BF16.PACK_AB R2, R133, R132 ;  /* 0x000000848502723e */ /* 0x008fe400000010ff */
[----:B------:R-:W-:Y:S02]  /*15c10*/  @P2 IADD3.X R9, R243, c[0x0][0x50c], RZ, P0, !PT ;  /* 0x00014300f3092a10 */ /* 0x000fe400007fe4ff */
[----:B----4-:R-:W-:Y:S01]  /*15c20*/  F2FP.BF16.PACK_AB R0, R79, R78 ;  /* 0x0000004e4f00723e */ /* 0x010fe200000010ff */
[----:B------:R1:W-:Y:S01]  /*15c30*/  STS [R6+0x8080], R2 ;  /* 0x0080800206007388 */ /* 0x0003e20000000800 */
[----:B------:R-:W-:-:S03]  /*15c40*/  IADD3 R4, P1, R242, c[0x0][0x500], RZ ;  /* 0x00014000f2047a10 */ /* 0x000fc60007f3e0ff */
        /* <DEDUP_REMOVED lines=11> */
[----:B------:R1:W-:Y:S01]  /*15d00*/  STS [R7+0x8400], R2 ;  /* 0x0084000207007388 */ /* 0x0003e20000000800 */
[----:B------:R-:W-:-:S03]  /*15d10*/  IADD3.X R5, R243, c[0x0][0x504], RZ, P1, !PT ;  /* 0x00014100f3057a10 */ /* 0x000fc60000ffe4ff */
[----:B------:R3:W-:Y:S04]  /*15d20*/  STS [R7+0x8000], R0 ;  /* 0x0080000007007388 */ /* 0x0007e80000000800 */
[----:B------:R-:W-:Y:S01]  /*15d30*/  BAR.SYNC.DEFER_BLOCKING 0x1, 0x100 ;  /* 0x0044000000007b1d */ /* 0x000fe20000010000 */
[----:B-1----:R-:W-:-:S05]  /*15d40*/  IMAD.MOV.U32 R2, RZ, RZ, RZ ;  /* 0x000000ffff027224 */ /* 0x002fca00078e00ff */
[----:B------:R1:W5:Y:S04]  /*15d50*/  @P2 LDG.E R16, [R8.64] ;  /* 0x0000000808102981 */ /* 0x000368000c1e1900 */
[----:B------:R1:W5:Y:S01]  /*15d60*/  @P3 LDG.E R2, [R4.64] ;  /* 0x0000000804023981 */ /* 0x000362000c1e1900 */
[----:B------:R-:W-:-:S04]  /*15d70*/  ISETP.NE.AND P0, PT, R248, RZ, PT ;  /* 0x000000fff800720c */ /* 0x000fc80003f05270 */
[----:B---3--:R-:W-:Y:S01]  /*15d80*/  SEL R0, R248, c[0x0][0x3d4], P0 ;  /* 0x0000f500f8007a07 */ /* 0x008fe20000000000 */
[----:B------:R-:W-:Y:S05]  /*15d90*/  @P2 BRA `(.L_x_1838) ;  /* 0x0000004000002947 */ /* 0x000fea0003800000 */
[----:B------:R-:W-:Y:S05]  /*15da0*/  @!P3 BRA `(.L_x_1838) ;  /* 0x000000300000b947 */ /* 0x000fea0003800000 */
[----:B-----5:R3:W4:Y:S04]  /*15db0*/  LDG.E R16, [R4.64] ;  /* 0x0000000804107981 */ /* 0x020728000c1e1900 */
[----:B-1-3--:R-:W4:Y:S02]  /*15dc0*/  LDG.E R4, [R4.64+0x4] ;  /* 0x0000040804047981 */ /* 0x00af24000c1e1900 */
[----:B----4-:R-:W-:Y:S02]  /*15dd0*/  IADD3 R16, -R16, R4, RZ ;  /* 0x0000000410107210 */ /* 0x010fe40007ffe1ff */
.L_x_1838:
[----:B------:R-:W-:Y:S01]  /*15de0*/  IMAD.MOV.U32 R12, RZ, RZ, 0x368 ;  /* 0x00000368ff0c7424 */ /* 0x000fe200078e00ff */
[----:B------:R-:W-:Y:S01]  /*15df0*/  ISETP.GT.AND P2, PT, R0, 0x1, PT ;  /* 0x000000010000780c */ /* 0x000fe20003f44270 */
        /* <DEDUP_REMOVED lines=9> */
[----:B------:R-:W2:Y:S08]  /*15e90*/  LDC.64 R20, c[0x0][R12+0x178] ;  /* 0x00005e000c147b82 */ /* 0x000eb00000000a00 */
[----:B------:R1:W2:Y:S01]  /*15ea0*/  LDC.64 R18, c[0x0][R12+0x160] ;  /* 0x000058000c127b82 */ /* 0x0002a20000000a00 */
[----:B----4-:R-:W-:-:S04]  /*15eb0*/  IMAD R3, R7, R0, RZ ;  /* 0x0000000007037224 */ /* 0x010fc800078e02ff */
[C---:B------:R-:W-:Y:S02]  /*15ec0*/  IMAD R4, R6.reuse, R4, R3 ;  /* 0x0000000406047224 */ /* 0x040fe400078e0203 */
[----:B------:R-:W-:-:S04]  /*15ed0*/  IMAD.WIDE.U32 R6, R6, R0, RZ ;  /* 0x0000000006067225 */ /* 0x000fc800078e00ff */
[-C--:B-1----:R-:W-:Y:S02]  /*15ee0*/  IMAD R3, R9, R5.reuse, RZ ;  /* 0x0000000509037224 */ /* 0x082fe400078e02ff */
[----:B------:R-:W-:-:S04]  /*15ef0*/  IMAD.WIDE.U32 R8, R8, R5, RZ ;  /* 0x0000000508087225 */ /* 0x000fc800078e00ff */
[----:B------:R-:W-:Y:S01]  /*15f00*/  IMAD.IADD R13, R9, 0x1, R3 ;  /* 0x00000001090d7824 */ /* 0x000fe200078e0203 */
[----:B-----5:R-:W-:Y:S01]  /*15f10*/  IADD3 R14, P4, P3, R6, R8, R2 ;  /* 0x00000008060e7210 */ /* 0x020fe20007b9e002 */
[----:B------:R-:W-:Y:S01]  /*15f20*/  IMAD.IADD R15, R7, 0x1, R4 ;  /* 0x00000001070f7824 */ /* 0x000fe200078e0204 */
[----:B------:R-:W-:Y:S01]  /*15f30*/  SEL R6, R249, RZ, P2 ;  /* 0x000000fff9067207 */ /* 0x000fe20001000000 */
[----:B------:R-:W-:-:S04]  /*15f40*/  IMAD.MOV.U32 R3, RZ, RZ, c[0x0][0x4e8] ;  /* 0x00013a00ff037624 */ /* 0x000fc800078e00ff */
[-C--:B--2---:R-:W-:Y:S01]  /*15f50*/  IMAD R9, R21, R6.reuse, RZ ;  /* 0x0000000615097224 */ /* 0x084fe200078e02ff */
[----:B------:R-:W-:Y:S01]  /*15f60*/  ISETP.NE.AND P5, PT, R3, 0x1, PT ;  /* 0x000000010300780c */ /* 0x000fe20003fa5270 */
[----:B------:R-:W-:Y:S02]  /*15f70*/  IMAD.WIDE.U32 R6, R20, R6, RZ ;  /* 0x0000000614067225 */ /* 0x000fe400078e00ff */
[----:B------:R-:W2:Y:S02]  /*15f80*/  LDL R20, [R1+0x48] ;  /* 0x0000480001147983 */ /* 0x000ea40000100800 */
[----:B------:R-:W-:Y:S02]  /*15f90*/  IMAD.IADD R12, R7, 0x1, R9 ;  /* 0x00000001070c7824 */ /* 0x000fe400078e0209 */
[----:B---3--:R-:W-:-:S06]  /*15fa0*/  IMAD R3, R237, 0x80, R23 ;  /* 0x00000080ed037824 */ /* 0x008fcc00078e0217 */
[----:B------:R-:W-:-:S04]  /*15fb0*/  @P5 IMAD.HI.U32 R8, R3, c[0x0][0x4ec], RZ ;  /* 0x00013b0003085a27 */ /* 0x000fc800078e00ff */
[----:B------:R-:W-:Y:S01]  /*15fc0*/  IMAD.MOV.U32 R4, RZ, RZ, R3 ;  /* 0x000000ffff047224 */ /* 0x000fe200078e0003 */
[----:B------:R-:W-:Y:S02]  /*15fd0*/  @P5 SHF.R.U32.HI R4, RZ, c[0x0][0x4f0], R8 ;  /* 0x00013c00ff045a19 */ /* 0x000fe40000011608 */
[----:B------:R-:W-:Y:S02]  /*15fe0*/  SHF.R.S32.HI R8, RZ, 0x1f, R2 ;  /* 0x0000001fff087819 */ /* 0x000fe40000011402 */
[----:B------:R-:W-:Y:S02]  /*15ff0*/  IADD3 R6, P1, P0, R4, R14, R6 ;  /* 0x0000000e04067210 */ /* 0x000fe4000783e006 */
[--C-:B------:R-:W-:Y:S01]  /*16000*/  SHF.R.S32.HI R9, RZ, 0x1f, R4.reuse ;  /* 0x0000001fff097819 */ /* 0x100fe20000011404 */
[----:B------:R-:W-:Y:S01]  /*16010*/  IMAD.MOV R4, RZ, RZ, -R4 ;  /* 0x000000ffff047224 */ /* 0x000fe200078e0a04 */
[----:B------:R-:W-:-:S03]  /*16020*/  IADD3.X R7, R15, R13, R8, P4, P3 ;  /* 0x0000000d0f077210 */ /* 0x000fc600027e6408 */
[----:B------:R-:W-:Y:S01]  /*16030*/  IMAD R4, R4, c[0x0][0x4e8], R3 ;  /* 0x00013a0004047a24 */ /* 0x000fe200078e0203 */
[----:B------:R-:W-:-:S03]  /*16040*/  IADD3.X R7, R9, R7, R12, P1, P0 ;  /* 0x0000000709077210 */ /* 0x000fc60000fe040c */
[----:B------:R-:W-:Y:S01]  /*16050*/  IMAD R9, R19, R4, RZ ;  /* 0x0000000413097224 */ /* 0x000fe200078e02ff */
[----:B------:R-:W-:-:S05]  /*16060*/  SHF.R.S32.HI R12, RZ, 0x1f, R4 ;  /* 0x0000001fff0c7819 */ /* 0x000fca0000011404 */
[C---:B------:R-:W-:Y:S02]  /*16070*/  IMAD R9, R18.reuse, R12, R9 ;  /* 0x0000000c12097224 */ /* 0x040fe400078e0209 */
[----:B------:R-:W-:Y:S02]  /*16080*/  IMAD.MOV.U32 R12, RZ, RZ, c[0x0][0x4a8] ;  /* 0x00012a00ff0c7624 */ /* 0x000fe400078e00ff */
[----:B------:R-:W-:Y:S01]  /*16090*/  IMAD.WIDE.U32 R6, R18, R4, R6 ;  /* 0x0000000412067225 */ /* 0x000fe200078e0006 */
[----:B------:R-:W-:Y:S02]  /*160a0*/  SHF.R.S32.HI R23, RZ, 0x1f, R187 ;  /* 0x0000001fff177819 */ /* 0x000fe400000114bb */
[----:B------:R-:W-:Y:S01]  /*160b0*/  SEL R12, R12, c[0x0][0x450], P2 ;  /* 0x000114000c0c7a07 */ /* 0x000fe20001000000 */
[----:B------:R-:W-:Y:S02]  /*160c0*/  IMAD.MOV.U32 R13, RZ, RZ, c[0x0][0x4ac] ;  /* 0x00012b00ff0d7624 */ /* 0x000fe400078e00ff */
[----:B------:R-:W-:Y:S01]  /*160d0*/  IMAD.IADD R4, R7, 0x1, R9 ;  /* 0x0000000107047824 */ /* 0x000fe200078e0209 */
[----:B------:R-:W-:-:S02]  /*160e0*/  LEA R12, P0, R6, R12, 0x2 ;  /* 0x0000000c060c7211 */ /* 0x000fc400078010ff */
[----:B------:R-:W-:Y:S02]  /*160f0*/  SEL R13, R13, c[0x0][0x454], P2 ;  /* 0x000115000d0d7a07 */ /* 0x000fe40001000000 */
[----:B------:R-:W-:Y:S02]  /*16100*/  LEA.HI R23, R23, R187, RZ, 0x5 ;  /* 0x000000bb17177211 */ /* 0x000fe400078f28ff */
[----:B------:R-:W-:Y:S02]  /*16110*/  LEA.HI.X R6, R6, R13, R4, 0x2, P0 ;  /* 0x0000000d06067211 */ /* 0x000fe400000f1404 */
[----:B------:R-:W-:Y:S01]  /*16120*/  LOP3.LUT R23, R23, 0xffffffe0, RZ, 0xc0, !PT ;  /* 0xffffffe017177812 */ /* 0x000fe200078ec0ff */
[----:B------:R-:W-:Y:S04]  /*16130*/  SHFL.IDX PT, R14, R12, RZ, 0x1c1f ;  /* 0x001c1fff0c0e7589 */ /* 0x000fe800000e0000 */
[----:B------:R-:W1:Y:S01]  /*16140*/  SHFL.IDX PT, R15, R6, RZ, 0x1c1f ;  /* 0x001c1fff060f7589 */ /* 0x000e6200000e0000 */
[----:B------:R-:W-:-:S03]  /*16150*/  IMAD.IADD R23, R187, 0x1, -R23 ;  /* 0x00000001bb177824 */ /* 0x000fc600078e0a17 */
[----:B------:R-:W-:Y:S01]  /*16160*/  SHFL.IDX PT, R12, R12, 0x1, 0x1c1f ;  /* 0x003c1f000c0c7f89 */ /* 0x000fe200000e0000 */
[----:B------:R-:W-:-:S03]  /*16170*/  IMAD R4, R16, c[0x0][0x4e8], RZ ;  /* 0x00013a0010047a24 */ /* 0x000fc600078e02ff */
[----:B------:R2:W3:Y:S01]  /*16180*/  SHFL.IDX PT, R13, R6, 0x1, 0x1c1f ;  /* 0x003c1f00060d7f89 */ /* 0x0004e200000e0000 */
[----:B------:R-:W-:Y:S01]  /*16190*/  LOP3.LUT P0, RZ, R23, 0x3, RZ, 0xc0, !PT ;  /* 0x0000000317ff7812 */ /* 0x000fe2000780c0ff */
[----:B--2---:R-:W-:-:S05]  /*161a0*/  IMAD R6, R237, 0x80, R20 ;  /* 0x00000080ed067824 */ /* 0x004fca00078e0214 */
[C---:B------:R-:W-:Y:S02]  /*161b0*/  IADD3 R7, R6.reuse, 0x8, RZ ;  /* 0x0000000806077810 */ /* 0x040fe40007ffe0ff */
[-C--:B------:R-:W-:Y:S02]  /*161c0*/  ISETP.GE.OR P1, PT, R6, R4.reuse, P0 ;  /* 0x000000040600720c */ /* 0x080fe40000726670 */
[----:B------:R-:W-:-:S11]  /*161d0*/  ISETP.GE.OR P0, PT, R7, R4, P0 ;  /* 0x000000040700720c */ /* 0x000fd60000706670 */
[----:B-1----:R1:W-:Y:S01]  /*161e0*/  @!P1 ST.E [R14.64], R22 ;  /* 0x000000160e009985 */ /* 0x0023e2000c101908 */
[----:B------:R-:W-:-:S03]  /*161f0*/  ISETP.GE.AND P1, PT, R7, R4, PT ;  /* 0x000000040700720c */ /* 0x000fc60003f26270 */
[----:B---3--:R2:W-:Y:S01]  /*16200*/  @!P0 ST.E [R12.64], R17 ;  /* 0x000000110c008985 */ /* 0x0085e2000c101908 */
[----:B------:R-:W-:Y:S02]  /*16210*/  ISETP.GE.AND P0, PT, R6, R4, PT ;  /* 0x000000040600720c */ /* 0x000fe40003f06270 */
[----:B-1----:R-:W-:Y:S01]  /*16220*/  P2R R15, PR, RZ, 0x2 ;  /* 0x00000002ff0f7803 */ /* 0x002fe20000000000 */
[----:B------:R-:W-:Y:S05]  /*16230*/  @P2 BRA `(.L_x_1839) ;  /* 0x000007c000002947 */ /* 0x000fea0003800000 */
[----:B------:R-:W-:Y:S01]  /*16240*/  IMAD R8, R8, c[0x0][0x3a0], RZ ;  /* 0x0000e80008087a24 */ /* 0x000fe200078e02ff */
[----:B------:R-:W-:Y:S01]  /*16250*/  SHF.R.S32.HI R9, RZ, 0x1f, R0 ;  /* 0x0000001fff097819 */ /* 0x000fe20000011400 */
[C---:B------:R-:W-:Y:S01]  /*16260*/  IMAD.WIDE.U32 R6, R2.reuse, c[0x0][0x3a0], RZ ;  /* 0x0000e80002067a25 */ /* 0x040fe200078e00ff */
[----:B------:R1:W3:Y:S01]  /*16270*/  LDS.128 R24, [R107+0x80] ;  /* 0x000080006b187984 */ /* 0x0002e20000000c00 */
[C---:B--2---:R-:W-:Y:S02]  /*16280*/  LEA R12, R237.reuse, R241, 0x7 ;  /* 0x000000f1ed0c7211 */ /* 0x044fe400078e38ff */
[----:B------:R-:W-:Y:S01]  /*16290*/  IMAD R2, R2, c[0x0][0x3a4], R8 ;  /* 0x0000e90002027a24 */ /* 0x000fe200078e0208 */
[----:B------:R-:W-:Y:S01]  /*162a0*/  LEA R8, R237, R216, 0x7 ;  /* 0x000000d8ed087211 */ /* 0x000fe200078e38ff */
[----:B------:R1:W2:Y:S03]  /*162b0*/  LDS.128 R40, [R107+0x1080] ;  /* 0x001080006b287984 */ /* 0x0002a60000000c00 */
[----:B------:R-:W-:Y:S01]  /*162c0*/  IADD3 R3, R7, R2, RZ ;  /* 0x0000000207037210 */ /* 0x000fe20007ffe0ff */
[----:B------:R1:W4:Y:S01]  /*162d0*/  LDS.128 R52, [R107+0x2080] ;  /* 0x002080006b347984 */ /* 0x0003220000000c00 */
        /* <DEDUP_REMOVED lines=30> */
[----:B------:R-:W-:-:S04]  /*164c0*/  LEA R14, P0, R2, c[0x0][0x380], 0x1 ;  /* 0x0000e000020e7a11 */ /* 0x000fc800078008ff */
[----:B------:R-:W-:-:S04]  /*164d0*/  IADD3 R0, R3, R0, RZ ;  /* 0x0000000003007210 */ /* 0x000fc80007ffe0ff */
[----:B------:R-:W-:Y:S01]  /*164e0*/  LEA.HI.X R13, R2, c[0x0][0x384], R0, 0x1, P0 ;  /* 0x0000e100020d7a11 */ /* 0x000fe200000f0c00 */
[----:B------:R-:W-:Y:S05]  /*164f0*/  BRA.DIV ~URZ, `(.L_x_1840) ;  /* 0x00004db27f007947 */ /* 0x000fea000b800000 */
[----:B--234-:R2:W3:Y:S02]  /*16500*/  SHFL.IDX PT, R5, R13, RZ, 0x181f ;  /* 0x00181fff0d057589 */ /* 0x01c4e400000e0000 */
.L_x_1919:
[----:B------:R-:W-:Y:S05]  /*16510*/  BRA.DIV ~URZ, `(.L_x_1841) ;  /* 0x00004e027f007947 */ /* 0x000fea000b800000 */
[----:B------:R4:W2:Y:S02]  /*16520*/  SHFL.IDX PT, R0, R14, RZ, 0x181f ;  /* 0x00181fff0e007589 */ /* 0x0008a400000e0000 */
.L_x_1920:
[----:B------:R-:W-:Y:S01]  /*16530*/  ISETP.GE.AND P0, PT, R12, R4, PT ;  /* 0x000000040c00720c */ /* 0x000fe20003f06270 */
[----:B------:R-:W-:-:S12]  /*16540*/  BSSY B0, `(.L_x_1842) ;  /* 0x000000e000007945 */ /* 0x000fd80003800000 */
[----:B------:R-:W-:Y:S05]  /*16550*/  @P0 BRA `(.L_x_1843) ;  /* 0x000000c000000947 */ /* 0x000fea0003800000 */
[----:B------:R-:W-:Y:S02]  /*16560*/  ISETP.GE.AND P2, PT, R202, c[0x0][0x3c8], PT ;  /* 0x0000f200ca007a0c */ /* 0x000fe40003f46270 */
[----:B------:R-:W-:Y:S02]  /*16570*/  ISETP.GE.AND P1, PT, R204, c[0x0][0x3c8], PT ;  /* 0x0000f200cc007a0c */ /* 0x000fe40003f26270 */
[----:B------:R-:W-:-:S09]  /*16580*/  ISETP.GE.AND P0, PT, R205, c[0x0][0x3c8], PT ;  /* 0x0000f200cd007a0c */ /* 0x000fd20003f06270 */
        /* <DEDUP_REMOVED lines=9> */
.L_x_1843:
[----:B------:R-:W-:Y:S05]  /*16620*/  BSYNC B0 ;  /* 0x0000000000007941 */ /* 0x000fea0003800000 */
.L_x_1842:
[----:B------:R-:W-:Y:S05]  /*16630*/  BRA.DIV ~URZ, `(.L_x_1844) ;  /* 0x00004d527f007947 */ /* 0x000fea000b800000 */
[----:B---3--:R3:W4:Y:S04]  /*16640*/  SHFL.IDX PT, R5, R13, 0x1, 0x181f ;  /* 0x00381f000d057f89 */ /* 0x00872800000e0000 */
[----:B--2---:R3:W2:Y:S02]  /*16650*/  SHFL.IDX PT, R0, R14, 0x1, 0x181f ;  /* 0x00381f000e007f89 */ /* 0x0046a400000e0000 */
.L_x_1921:
        /* <DEDUP_REMOVED lines=16> */
.L_x_1846:
[----:B------:R-:W-:Y:S05]  /*16760*/  BSYNC B0 ;  /* 0x0000000000007941 */ /* 0x000fea0003800000 */
.L_x_1845:
[----:B------:R-:W-:Y:S05]  /*16770*/  BRA.DIV ~URZ, `(.L_x_1847) ;  /* 0x00004ce27f007947 */ /* 0x000fea000b800000 */
[----:B----4-:R4:W3:Y:S02]  /*16780*/  SHFL.IDX PT, R5, R13, 0x2, 0x181f ;  /* 0x00581f000d057f89 */ /* 0x0108e400000e0000 */
.L_x_1922:
[----:B------:R-:W-:Y:S05]  /*16790*/  BRA.DIV ~URZ, `(.L_x_1848) ;  /* 0x00004d327f007947 */ /* 0x000fea000b800000 */
[----:B--2---:R2:W4:Y:S02]  /*167a0*/  SHFL.IDX PT, R0, R14, 0x2, 0x181f ;  /* 0x00581f000e007f89 */ /* 0x00452400000e0000 */
.L_x_1923:
        /* <DEDUP_REMOVED lines=16> */
.L_x_1850:
[----:B------:R-:W-:Y:S05]  /*168b0*/  BSYNC B0 ;  /* 0x0000000000007941 */ /* 0x000fea0003800000 */
.L_x_1849:
[----:B------:R-:W-:Y:S05]  /*168c0*/  BRA.DIV ~URZ, `(.L_x_1851) ;  /* 0x00004c727f007947 */ /* 0x000fea000b800000 */
[----:B---3--:R3:W2:Y:S04]  /*168d0*/  SHFL.IDX PT, R6, R13, 0x3, 0x181f ;  /* 0x00781f000d067f89 */ /* 0x0086a800000e0000 */
[----:B----4-:R3:W4:Y:S02]  /*168e0*/  SHFL.IDX PT, R0, R14, 0x3, 0x181f ;  /* 0x00781f000e007f89 */ /* 0x01072400000e0000 */
.L_x_1924:
[----:B------:R-:W-:-:S04]  /*168f0*/  IADD3 R2, R12, 0x60, RZ ;  /* 0x000000600c027810 */ /* 0x000fc80007ffe0ff */
[----:B------:R-:W-:-:S13]  /*16900*/  ISETP.GE.AND P0, PT, R2, R4, PT ;  /* 0x000000040200720c */ /* 0x000fda0003f06270 */
[----:B------:R-:W-:Y:S05]  /*16910*/  @P0 BRA `(.L_x_1852) ;  /* 0x0000246000000947 */ /* 0x000fea0003800000 */
[----:B------:R-:W-:Y:S02]  /*16920*/  ISETP.GE.AND P1, PT, R202, c[0x0][0x3c8], PT ;  /* 0x0000f200ca007a0c */ /* 0x000fe40003f26270 */
[----:B------:R-:W-:-:S11]  /*16930*/  ISETP.GE.AND P0, PT, R204, c[0x0][0x3c8], PT ;  /* 0x0000f200cc007a0c */ /* 0x000fd60003f06270 */
        /* <DEDUP_REMOVED lines=12> */
.L_x_1839:
[----:B------:R-:W-:Y:S02]  /*16a00*/  IMAD R8, R8, c[0x0][0x408], RZ ;  /* 0x0001020008087a24 */ /* 0x000fe400078e02ff */
[----:B------:R-:W-:-:S04]  /*16a10*/  IMAD.WIDE.U32 R6, R2, c[0x0][0x408], RZ ;  /* 0x0001020002067a25 */ /* 0x000fc800078e00ff */
[----:B------:R-:W-:-:S05]  /*16a20*/  IMAD R2, R2, c[0x0][0x40c], R8 ;  /* 0x0001030002027a24 */ /* 0x000fca00078e0208 */
[----:B------:R-:W-:Y:S02]  /*16a30*/  IADD3 R7, R7, R2, RZ ;  /* 0x0000000207077210 */ /* 0x000fe40007ffe0ff */
[----:B------:R-:W-:-:S03]  /*16a40*/  SHF.R.S32.HI R2, RZ, 0x1f, R0 ;  /* 0x0000001fff027819 */ /* 0x000fc60000011400 */
[----:B------:R-:W-:-:S04]  /*16a50*/  IMAD.WIDE.U32 R6, R5, c[0x0][0x438], R6 ;  /* 0x00010e0005067a25 */ /* 0x000fc800078e0006 */
[----:B------:R-:W-:Y:S01]  /*16a60*/  IMAD R2, R2, c[0x0][0x440], RZ ;  /* 0x0001100002027a24 */ /* 0x000fe200078e02ff */
[----:B------:R-:W-:Y:S01]  /*16a70*/  MOV R4, R6 ;  /* 0x0000000600047202 */ /* 0x000fe20000000f00 */
[----:B------:R-:W-:Y:S02]  /*16a80*/  IMAD R5, R5, c[0x0][0x43c], R7 ;  /* 0x00010f0005057a24 */ /* 0x000fe400078e0207 */
[----:B------:R-:W-:-:S04]  /*16a90*/  @P5 IMAD.HI.U32 R7, R3, c[0x0][0x4ec], RZ ;  /* 0x00013b0003075a27 */ /* 0x000fc800078e00ff */
[C---:B------:R-:W-:Y:S02]  /*16aa0*/  IMAD R2, R0.reuse, c[0x0][0x444], R2 ;  /* 0x0001110000027a24 */ /* 0x040fe400078e0202 */
[----:B------:R-:W-:Y:S01]  /*16ab0*/  IMAD.WIDE.U32 R4, R0, c[0x0][0x440], R4 ;  /* 0x0001100000047a25 */ /* 0x000fe200078e0004 */
[----:B------:R-:W-:Y:S02]  /*16ac0*/  MOV R0, R3 ;  /* 0x0000000300007202 */ /* 0x000fe40000000f00 */
[----:B------:R-:W-:Y:S02]  /*16ad0*/  @P5 SHF.R.U32.HI R0, RZ, c[0x0][0x4f0], R7 ;  /* 0x00013c00ff005a19 */ /* 0x000fe40000011607 */
        /* <DEDUP_REMOVED lines=19> */
.L_x_1925:
[----:B------:R-:W-:Y:S05]  /*16c10*/  BRA.DIV ~URZ, `(.L_x_1854) ;  /* 0x00004a627f007947 */ /* 0x000fea000b800000 */
[----:B------:R4:W1:Y:S02]  /*16c20*/  SHFL.IDX PT, R0, R14, RZ, 0x1c1f ;  /* 0x001c1fff0e007589 */ /* 0x00086400000e0000 */
.L_x_1926:
[----:B------:R-:W-:Y:S01]  /*16c30*/  BSSY B0, `(.L_x_1855) ;  /* 0x00000a4000007945 */ /* 0x000fe20003800000 */
[----:B------:R-:W-:Y:S05]  /*16c40*/  @P0 BRA `(.L_x_1856) ;  /* 0x00000a2000000947 */ /* 0x000fea0003800000 */
[C---:B------:R-:W-:Y:S02]  /*16c50*/  IADD3 R9, R250.reuse, 0x8, RZ ;  /* 0x00000008fa097810 */ /* 0x040fe40007ffe0ff */
[C---:B------:R-:W-:Y:S02]  /*16c60*/  ISETP.GE.AND P1, PT, R250.reuse, c[0x0][0x3c8], PT ;  /* 0x0000f200fa007a0c */ /* 0x040fe40003f26270 */
[----:B------:R-:W-:Y:S02]  /*16c70*/  ISETP.GE.AND P0, PT, R9, c[0x0][0x3c8], PT ;  /* 0x0000f20009007a0c */ /* 0x000fe40003f06270 */
[C---:B--2---:R-:W-:Y:S02]  /*16c80*/  IADD3 R12, R250.reuse, 0x10, RZ ;  /* 0x00000010fa0c7810 */ /* 0x044fe40007ffe0ff */
[----:B------:R-:W-:-:S02]  /*16c90*/  IADD3 R8, R250, 0x18, RZ ;  /* 0x00000018fa087810 */ /* 0x000fc40007ffe0ff */
[----:B------:R-:W-:Y:S02]  /*16ca0*/  IADD3 R13, R250, 0x8, RZ ;  /* 0x00000008fa0d7810 */ /* 0x000fe40007ffe0ff */
[----:B------:R-:W-:Y:S02]  /*16cb0*/  ISETP.GE.AND P3, PT, R12, c[0x0][0x3c8], PT ;  /* 0x0000f2000c007a0c */ /* 0x000fe40003f66270 */
[----:B------:R-:W-:Y:S01]  /*16cc0*/  ISETP.GE.AND P4, PT, R8, c[0x0][0x3c8], PT ;  /* 0x0000f20008007a0c */ /* 0x000fe20003f86270 */
[----:B-1----:R-:W-:Y:S01]  /*16cd0*/  @!P1 IMAD.MOV.U32 R6, RZ, RZ, R0 ;  /* 0x000000ffff069224 */ /* 0x002fe200078e0000 */
[----:B------:R-:W-:Y:S01]  /*16ce0*/  SHF.R.S32.HI R13, RZ, 0x1f, R13 ;  /* 0x0000001fff0d7819 */ /* 0x000fe2000001140d */
[----:B---3--:R-:W-:Y:S01]  /*16cf0*/  @!P1 IMAD.MOV.U32 R7, RZ, RZ, R4 ;  /* 0x000000ffff079224 */ /* 0x008fe200078e0004 */
[C---:B------:R-:W-:Y:S02]  /*16d00*/  @!P0 LEA R2, P2, R9.reuse, R0, 0x2 ;  /* 0x0000000009028211 */ /* 0x040fe400078410ff */
[C---:B------:R-:W-:Y:S01]  /*16d10*/  IADD3 R16, R250.reuse, 0x20, RZ ;  /* 0x00000020fa107810 */ /* 0x040fe20007ffe0ff */
[----:B------:R-:W-:Y:S01]  /*16d20*/  @!P1 IMAD.WIDE R6, R250, 0x4, R6 ;  /* 0x00000004fa069825 */ /* 0x000fe200078e0206 */
[----:B------:R-:W-:-:S02]  /*16d30*/  @!P0 LEA.HI.X R3, R9, R4, R13, 0x2, P2 ;  /* 0x0000000409038211 */ /* 0x000fc400010f140d */
[C---:B------:R-:W-:Y:S02]  /*16d40*/  IADD3 R9, R250.reuse, 0x28, RZ ;  /* 0x00000028fa097810 */ /* 0x040fe40007ffe0ff */
[----:B------:R-:W-:Y:S01]  /*16d50*/  IADD3 R17, R250, 0x10, RZ ;  /* 0x00000010fa117810 */ /* 0x000fe20007ffe0ff */
[----:B------:R1:W-:Y:S01]  /*16d60*/  @!P1 ST.E.64 [R6.64], R26 ;  /* 0x0000001a06009985 */ /* 0x0003e2000c101b08 */
[----:B------:R-:W-:Y:S02]  /*16d70*/  ISETP.GE.AND P2, PT, R16, c[0x0][0x3c8], PT ;  /* 0x0000f20010007a0c */ /* 0x000fe40003f46270 */
[----:B------:R-:W-:Y:S01]  /*16d80*/  IADD3 R13, R250, 0x18, RZ ;  /* 0x00000018fa0d7810 */ /* 0x000fe20007ffe0ff */
[----:B------:R2:W-:Y:S01]  /*16d90*/  @!P0 ST.E.64 [R2.64], R28 ;  /* 0x0000001c02008985 */ /* 0x0005e2000c101b08 */
[----:B------:R-:W-:Y:S02]  /*16da0*/  ISETP.GE.AND P1, PT, R9, c[0x0][0x3c8], PT ;  /* 0x0000f20009007a0c */ /* 0x000fe40003f26270 */
[----:B------:R-:W-:-:S02]  /*16db0*/  SHF.R.S32.HI R17, RZ, 0x1f, R17 ;  /* 0x0000001fff117819 */ /* 0x000fc40000011411 */
[----:B------:R-:W-:Y:S02]  /*16dc0*/  SHF.R.S32.HI R13, RZ, 0x1f, R13 ;  /* 0x0000001fff0d7819 */ /* 0x000fe4000001140d */
[C---:B------:R-:W-:Y:S02]  /*16dd0*/  IADD3 R18, R250.reuse, 0x60, RZ ;  /* 0x00000060fa127810 */ /* 0x040fe40007ffe0ff */
[----:B------:R-:W-:Y:S02]  /*16de0*/  IADD3 R19, R250, 0x80, RZ ;  /* 0x00000080fa137810 */ /* 0x000fe40007ffe0ff */
[----:B------:R-:W-:Y:S02]  /*16df0*/  SHF.R.S32.HI R18, RZ, 0x1f, R18 ;  /* 0x0000001fff127819 */ /* 0x000fe40000011412 */
[----:B------:R-:W-:Y:S02]  /*16e00*/  SHF.R.S32.HI R19, RZ, 0x1f, R19 ;  /* 0x0000001fff137819 */ /* 0x000fe40000011413 */
[----:B-1----:R-:W-:-:S02]  /*16e10*/  @!P3 LEA R6, P5, R12, R0, 0x2 ;  /* 0x000000000c06b211 */ /* 0x002fc400078a10ff */
[----:B--2---:R-:W-:Y:S02]  /*16e20*/  @!P4 LEA R2, P0, R8, R0, 0x2 ;  /* 0x000000000802c211 */ /* 0x004fe400078010ff */
[-C--:B------:R-:W-:Y:S02]  /*16e30*/  @!P3 LEA.HI.X R7, R12, R4.reuse, R17, 0x2, P5 ;  /* 0x000000040c07b211 */ /* 0x080fe400028f1411 */
[----:B------:R-:W-:Y:S02]  /*16e40*/  @!P4 LEA.HI.X R3, R8, R4, R13, 0x2, P0 ;  /* 0x000000040803c211 */ /* 0x000fe400000f140d */
[C---:B------:R-:W-:Y:S01]  /*16e50*/  IADD3 R12, R250.reuse, 0x30, RZ ;  /* 0x00000030fa0c7810 */ /* 0x040fe20007ffe0ff */
[----:B------:R1:W-:Y:S01]  /*16e60*/  @!P3 ST.E.64 [R6.64], R30 ;  /* 0x0000001e0600b985 */ /* 0x0003e2000c101b08 */
[C---:B------:R-:W-:Y:S02]  /*16e70*/  IADD3 R17, R250.reuse, 0x20, RZ ;  /* 0x00000020fa117810 */ /* 0x040fe40007ffe0ff */
[C---:B------:R-:W-:Y:S01]  /*16e80*/  IADD3 R8, R250.reuse, 0x38, RZ ;  /* 0x00000038fa087810 */ /* 0x040fe20007ffe0ff */
[----:B------:R2:W-:Y:S01]  /*16e90*/  @!P4 ST.E.64 [R2.64], R36 ;  /* 0x000000240200c985 */ /* 0x0005e2000c101b08 */
[----:B------:R-:W-:-:S02]  /*16ea0*/  IADD3 R13, R250, 0x28, RZ ;  /* 0x00000028fa0d7810 */ /* 0x000fc40007ffe0ff */
[----:B------:R-:W-:Y:S02]  /*16eb0*/  ISETP.GE.AND P3, PT, R12, c[0x0][0x3c8], PT ;  /* 0x0000f2000c007a0c */ /* 0x000fe40003f66270 */
[----:B------:R-:W-:Y:S02]  /*16ec0*/  SHF.R.S32.HI R17, RZ, 0x1f, R17 ;  /* 0x0000001fff117819 */ /* 0x000fe40000011411 */
[----:B------:R-:W-:Y:S02]  /*16ed0*/  ISETP.GE.AND P4, PT, R8, c[0x0][0x3c8], PT ;  /* 0x0000f20008007a0c */ /* 0x000fe40003f86270 */
[----:B------:R-:W-:Y:S02]  /*16ee0*/  SHF.R.S32.HI R13, RZ, 0x1f, R13 ;  /* 0x0000001fff0d7819 */ /* 0x000fe4000001140d */
[-C--:B-1----:R-:W-:Y:S02]  /*16ef0*/  @!P2 LEA R6, P5, R16, R0.reuse, 0x2 ;  /* 0x000000001006a211 */ /* 0x082fe400078a10ff */
[----:B--2---:R-:W-:-:S02]  /*16f00*/  @!P1 LEA R2, P0, R9, R0, 0x2 ;  /* 0x0000000009029211 */ /* 0x004fc400078010ff */
[-C--:B------:R-:W-:Y:S02]  /*16f10*/  @!P2 LEA.HI.X R7, R16, R4.reuse, R17, 0x2, P5 ;  /* 0x000000041007a211 */ /* 0x080fe400028f1411 */
[----:B------:R-:W-:Y:S02]  /*16f20*/  @!P1 LEA.HI.X R3, R9, R4, R13, 0x2, P0 ;  /* 0x0000000409039211 */ /* 0x000fe400000f140d */
[C---:B------:R-:W-:Y:S01]  /*16f30*/  IADD3 R16, R250.reuse, 0x40, RZ ;  /* 0x00000040fa107810 */ /* 0x040fe20007ffe0ff */
[----:B------:R1:W-:Y:S01]  /*16f40*/  @!P2 ST.E.64 [R6.64], R38 ;  /* 0x000000260600a985 */ /* 0x0003e2000c101b08 */
[C---:B------:R-:W-:Y:S02]  /*16f50*/  IADD3 R9, R250.reuse, 0x48, RZ ;  /* 0x00000048fa097810 */ /* 0x040fe40007ffe0ff */
[----:B------:R-:W-:Y:S01]  /*16f60*/  IADD3 R17, R250, 0x30, RZ ;  /* 0x00000030fa117810 */ /* 0x000fe20007ffe0ff */
[----:B------:R2:W-:Y:S01]  /*16f70*/  @!P1 ST.E.64 [R2.64], R120 ;  /* 0x0000007802009985 */ /* 0x0005e2000c101b08 */
[----:B------:R-:W-:-:S02]  /*16f80*/  ISETP.GE.AND P2, PT, R16, c[0x0][0x3c8], PT ;  /* 0x0000f20010007a0c */ /* 0x000fc40003f46270 */
[----:B------:R-:W-:Y:S02]  /*16f90*/  IADD3 R13, R250, 0x38, RZ ;  /* 0x00000038fa0d7810 */ /* 0x000fe40007ffe0ff */
[----:B------:R-:W-:Y:S02]  /*16fa0*/  ISETP.GE.AND P1, PT, R9, c[0x0][0x3c8], PT ;  /* 0x0000f20009007a0c */ /* 0x000fe40003f26270 */
[----:B------:R-:W-:Y:S02]  /*16fb0*/  SHF.R.S32.HI R17, RZ, 0x1f, R17 ;  /* 0x0000001fff117819 */ /* 0x000fe40000011411 */
        /* <DEDUP_REMOVED lines=39> */
[----:B------:R-:W-:Y:S02]  /*17230*/  ISETP.GE.AND P4, PT, R8, c[0x0][0x3c8], PT ;  /* 0x0000f20008007a0c */ /* 0x000fe40003f86270 */
[----:B------:R-:W-:Y:S02]  /*17240*/  SHF.R.S32.HI R13, RZ, 0x1f, R13 ;  /* 0x0000001fff0d7819 */ /* 0x000fe4000001140d */
[----:B------:R-:W-:Y:S02]  /*17250*/  IADD3 R16, R250, 0x80, RZ ;  /* 0x00000080fa107810 */ /* 0x000fe40007ffe0ff */
[-C--:B-1----:R-:W-:Y:S02]  /*17260*/  @!P2 LEA R6, P5, R17, R0.reuse, 0x2 ;  /* 0x000000001106a211 */ /* 0x082fe400078a10ff */
[----:B--2---:R-:W-:Y:S02]  /*17270*/  @!P1 LEA R2, P0, R9, R0, 0x2 ;  /* 0x0000000009029211 */ /* 0x004fe400078010ff */
[----:B------:R-:W-:-:S02]  /*17280*/  @!P2 LEA.HI.X R7, R17, R4, R18, 0x2, P5 ;  /* 0x000000041107a211 */ /* 0x000fc400028f1412 */
[----:B------:R-:W-:Y:S02]  /*17290*/  @!P1 LEA.HI.X R3, R9, R4, R13, 0x2, P0 ;  /* 0x0000000409039211 */ /* 0x000fe400000f140d */
[C---:B------:R-:W-:Y:S01]  /*172a0*/  IADD3 R17, R250.reuse, 0x88, RZ ;  /* 0x00000088fa117810 */ /* 0x040fe20007ffe0ff */
[----:B------:R1:W-:Y:S01]  /*172b0*/  @!P2 ST.E.64 [R6.64], R56 ;  /* 0x000000380600a985 */ /* 0x0003e2000c101b08 */
[C---:B------:R-:W-:Y:S02]  /*172c0*/  IADD3 R18, R250.reuse, 0x70, RZ ;  /* 0x00000070fa127810 */ /* 0x040fe40007ffe0ff */
[----:B------:R-:W-:Y:S01]  /*172d0*/  IADD3 R9, R250, 0x78, RZ ;  /* 0x00000078fa097810 */ /* 0x000fe20007ffe0ff */
[----:B------:R2:W-:Y:S01]  /*172e0*/  @!P1 ST.E.64 [R2.64], R60 ;  /* 0x0000003c02009985 */ /* 0x0005e2000c101b08 */
[----:B------:R-:W-:Y:S02]  /*172f0*/  ISETP.GE.AND P1, PT, R17, c[0x0][0x3c8], PT ;  /* 0x0000f20011007a0c */ /* 0x000fe40003f26270 */
[----:B------:R-:W-:-:S02]  /*17300*/  ISETP.GE.AND P2, PT, R16, c[0x0][0x3c8], PT ;  /* 0x0000f20010007a0c */ /* 0x000fc40003f46270 */
[----:B------:R-:W-:Y:S02]  /*17310*/  SHF.R.S32.HI R18, RZ, 0x1f, R18 ;  /* 0x0000001fff127819 */ /* 0x000fe40000011412 */
[----:B------:R-:W-:Y:S02]  /*17320*/  SHF.R.S32.HI R9, RZ, 0x1f, R9 ;  /* 0x0000001fff097819 */ /* 0x000fe40000011409 */
[----:B------:R-:W-:-:S04]  /*17330*/  IADD3 R13, R250, 0x90, RZ ;  /* 0x00000090fa0d7810 */ /* 0x000fc80007ffe0ff */
[----:B------:R-:W-:Y:S02]  /*17340*/  ISETP.GE.AND P6, PT, R13, c[0x0][0x3c8], PT ;  /* 0x0000f2000d007a0c */ /* 0x000fe40003fc6270 */
[-C--:B-1----:R-:W-:Y:S02]  /*17350*/  @!P3 LEA R6, P5, R12, R0.reuse, 0x2 ;  /* 0x000000000c06b211 */ /* 0x082fe400078a10ff */
[----:B--2---:R-:W-:Y:S02]  /*17360*/  @!P4 LEA R2, P0, R8, R0, 0x2 ;  /* 0x000000000802c211 */ /* 0x004fe400078010ff */
[-C--:B------:R-:W-:Y:S02]  /*17370*/  @!P3 LEA.HI.X R7, R12, R4.reuse, R18, 0x2, P5 ;  /* 0x000000040c07b211 */ /* 0x080fe400028f1412 */
[----:B------:R-:W-:Y:S02]  /*17380*/  @!P4 LEA.HI.X R3, R8, R4, R9, 0x2, P0 ;  /* 0x000000040803c211 */ /* 0x000fe400000f1409 */
[C---:B------:R-:W-:Y:S01]  /*17390*/  IADD3 R18, R250.reuse, 0x88, RZ ;  /* 0x00000088fa127810 */ /* 0x040fe20007ffe0ff */
[----:B------:R1:W-:Y:S01]  /*173a0*/  @!P3 ST.E.64 [R6.64], R64 ;  /* 0x000000400600b985 */ /* 0x0003e2000c101b08 */
[----:B------:R-:W-:-:S02]  /*173b0*/  IADD3 R12, R250, 0x98, RZ ;  /* 0x00000098fa0c7810 */ /* 0x000fc40007ffe0ff */
[----:B------:R-:W-:Y:S01]  /*173c0*/  SHF.R.S32.HI R18, RZ, 0x1f, R18 ;  /* 0x0000001fff127819 */ /* 0x000fe20000011412 */
[----:B------:R2:W-:Y:S01]  /*173d0*/  @!P4 ST.E.64 [R2.64], R68 ;  /* 0x000000440200c985 */ /* 0x0005e2000c101b08 */
[----:B------:R-:W-:Y:S02]  /*173e0*/  @!P2 LEA R8, P0, R16, R0, 0x2 ;  /* 0x000000001008a211 */ /* 0x000fe400078010ff */
[----:B------:R-:W-:Y:S02]  /*173f0*/  ISETP.GE.AND P5, PT, R12, c[0x0][0x3c8], PT ;  /* 0x0000f2000c007a0c */ /* 0x000fe40003fa6270 */
[----:B------:R-:W-:Y:S02]  /*17400*/  @!P2 LEA.HI.X R9, R16, R4, R19, 0x2, P0 ;  /* 0x000000041009a211 */ /* 0x000fe400000f1413 */
[C---:B------:R-:W-:Y:S02]  /*17410*/  IADD3 R16, R250.reuse, 0xa0, RZ ;  /* 0x000000a0fa107810 */ /* 0x040fe40007ffe0ff */
[----:B------:R-:W-:Y:S01]  /*17420*/  IADD3 R19, R250, 0xa8, RZ ;  /* 0x000000a8fa137810 */ /* 0x000fe20007ffe0ff */
[----:B------:R-:W-:Y:S01]  /*17430*/  @!P2 ST.E.64 [R8.64], R124 ;  /* 0x0000007c0800a985 */ /* 0x000fe2000c101b08 */
[----:B------:R-:W-:-:S02]  /*17440*/  ISETP.GE.AND P4, PT, R16, c[0x0][0x3c8], PT ;  /* 0x0000f20010007a0c */ /* 0x000fc40003f86270 */
[----:B------:R-:W-:Y:S02]  /*17450*/  SHF.R.S32.HI R19, RZ, 0x1f, R19 ;  /* 0x0000001fff137819 */ /* 0x000fe40000011413 */
[-C--:B-1----:R-:W-:Y:S02]  /*17460*/  @!P6 LEA R6, P0, R13, R0.reuse, 0x2 ;  /* 0x000000000d06e211 */ /* 0x082fe400078010ff */
[----:B--2---:R-:W-:-:S04]  /*17470*/  @!P1 LEA R2, P3, R17, R0, 0x2 ;  /* 0x0000000011029211 */ /* 0x004fc800078610ff */
        /* <DEDUP_REMOVED lines=10> */
[----:B------:R-:W-:Y:S02]  /*17520*/  ISETP.GE.AND P0, PT, R251, c[0x0][0x3c8], PT ;  /* 0x0000f200fb007a0c */ /* 0x000fe40003f06270 */
[----:B------:R-:W-:Y:S02]  /*17530*/  SHF.R.S32.HI R13, RZ, 0x1f, R13 ;  /* 0x0000001fff0d7819 */ /* 0x000fe4000001140d */
[----:B------:R-:W-:-:S04]  /*17540*/  IADD3 R17, R250, 0xa0, RZ ;  /* 0x000000a0fa117810 */ /* 0x000fc80007ffe0ff */
[----:B------:R-:W-:Y:S02]  /*17550*/  SHF.R.S32.HI R17, RZ, 0x1f, R17 ;  /* 0x0000001fff117819 */ /* 0x000fe40000011411 */
[----:B-1----:R-:W-:-:S04]  /*17560*/  @!P5 LEA R2, P3, R12, R0, 0x2 ;  /* 0x000000000c02d211 */ /* 0x002fc800078610ff */
[----:B------:R-:W-:Y:S02]  /*17570*/  @!P5 LEA.HI.X R3, R12, R4, R13, 0x2, P3 ;  /* 0x000000040c03d211 */ /* 0x000fe400018f140d */
[-C--:B------:R-:W-:Y:S02]  /*17580*/  @!P4 LEA R12, P6, R16, R0.reuse, 0x2 ;  /* 0x00000000100cc211 */ /* 0x080fe400078c10ff */
[----:B------:R-:W-:Y:S01]  /*17590*/  @!P2 LEA R8, P3, R18, R0, 0x2 ;  /* 0x000000001208a211 */ /* 0x000fe200078610ff */
[----:B------:R1:W-:Y:S01]  /*175a0*/  @!P5 ST.E.64 [R2.64], R80 ;  /* 0x000000500200d985 */ /* 0x0003e2000c101b08 */
[----:B------:R-:W-:Y:S02]  /*175b0*/  @!P4 LEA.HI.X R13, R16, R4, R17, 0x2, P6 ;  /* 0x00000004100dc211 */ /* 0x000fe400030f1411 */
[----:B--2---:R-:W-:Y:S02]  /*175c0*/  @!P1 LEA R6, P5, R252, R0, 0x2 ;  /* 0x00000000fc069211 */ /* 0x004fe400078a10ff */
[----:B------:R-:W-:Y:S01]  /*175d0*/  SHF.R.S32.HI R17, RZ, 0x1f, R252 ;  /* 0x0000001fff117819 */ /* 0x000fe200000114fc */
[----:B------:R2:W-:Y:S01]  /*175e0*/  @!P4 ST.E.64 [R12.64], R132 ;  /* 0x000000840c00c985 */ /* 0x0005e2000c101b08 */
[----:B------:R-:W-:-:S02]  /*175f0*/  @!P2 LEA.HI.X R9, R18, R4, R19, 0x2, P3 ;  /* 0x000000041209a211 */ /* 0x000fc400018f1413 */
[----:B------:R-:W-:Y:S02]  /*17600*/  SHF.R.S32.HI R16, RZ, 0x1f, R251 ;  /* 0x0000001fff107819 */ /* 0x000fe400000114fb */
[----:B------:R-:W-:Y:S01]  /*17610*/  @!P1 LEA.HI.X R7, R252, R4, R17, 0x2, P5 ;  /* 0x00000004fc079211 */ /* 0x000fe200028f1411 */
[----:B------:R2:W-:Y:S04]  /*17620*/  @!P2 ST.E.64 [R8.64], R128 ;  /* 0x000000800800a985 */ /* 0x0005e8000c101b08 */
[----:B------:R2:W-:Y:S01]  /*17630*/  @!P1 ST.E.64 [R6.64], R84 ;  /* 0x0000005406009985 */ /* 0x0005e2000c101b08 */
[----:B-1----:R-:W-:-:S04]  /*17640*/  @!P0 LEA R2, P3, R251, R0, 0x2 ;  /* 0x00000000fb028211 */ /* 0x002fc800078610ff */
[----:B------:R-:W-:-:S05]  /*17650*/  @!P0 LEA.HI.X R3, R251, R4, R16, 0x2, P3 ;  /* 0x00000004fb038211 */ /* 0x000fca00018f1410 */
[----:B------:R2:W-:Y:S04]  /*17660*/  @!P0 ST.E.64 [R2.64], R24 ;  /* 0x0000001802008985 */ /* 0x0005e8000c101b08 */
.L_x_1856:
[----:B------:R-:W-:Y:S05]  /*17670*/  BSYNC B0 ;  /* 0x0000000000007941 */ /* 0x000fea0003800000 */
.L_x_1855:
[----:B------:R-:W-:Y:S05]  /*17680*/  BRA.DIV ~URZ, `(.L_x_1857) ;  /* 0x000040627f007947 */ /* 0x000fea000b800000 */
[----:B---3--:R3:W2:Y:S04]  /*17690*/  SHFL.IDX PT, R4, R5, 0x1, 0x1c1f ;  /* 0x003c1f0005047f89 */ /* 0x0086a800000e0000 */
[----:B-1----:R3:W1:Y:S02]  /*176a0*/  SHFL.IDX PT, R0, R14, 0x1, 0x1c1f ;  /* 0x003c1f000e007f89 */ /* 0x00266400000e0000 */
.L_x_1927:
        /* <DEDUP_REMOVED lines=8> */
[C---:B------:R-:W-:Y:S01]  /*17730*/  IADD3 R9, R250.reuse, 0x8, RZ ;  /* 0x00000008fa097810 */ /* 0x040fe20007ffe0ff */
        /* <DEDUP_REMOVED lines=46> */
[----:B------:R-:W-:-:S04]  /*17a20*/  IADD3 R13, R250, 0x50, RZ ;  /* 0x00000050fa0d7810 */ /* 0x000fc80007ffe0ff */
[----:B------:R-:W-:Y:S02]  /*17a30*/  ISETP.GE.AND P0, PT, R13, c[0x0][0x3c8], PT ;  /* 0x0000f2000d007a0c */ /* 0x000fe40003f06270 */
        /* <DEDUP_REMOVED lines=39> */
[C---:B------:R-:W-:Y:S02]  /*17cb0*/  IADD3 R13, R250.reuse, 0x70, RZ ;  /* 0x00000070fa0d7810 */ /* 0x040fe40007ffe0ff */
[----:B------:R-:W-:Y:S01]  /*17cc0*/  SHF.R.S32.HI R17, RZ, 0x1f, R17 ;  /* 0x0000001fff117819 */ /* 0x000fe20000011411 */
        /* <DEDUP_REMOVED lines=11> */
[----:B------:R-:W-:Y:S01]  /*17d80*/  ISETP.GE.AND P0, PT, R5, c[0x0][0x3c8], PT ;  /* 0x0000f20005007a0c */ /* 0x000fe20003f06270 */
[----:B------:R2:W-:Y:S01]  /*17d90*/  @!P4 ST.E.64 [R6.64], R126 ;  /* 0x0000007e0600c985 */ /* 0x0005e2000c101b08 */
[----:B------:R-:W-:-:S02]  /*17da0*/  IADD3 R16, R250, 0x70, RZ ;  /* 0x00000070fa107810 */ /* 0x000fc40007ffe0ff */
[C---:B------:R-:W-:Y:S01]  /*17db0*/  IADD3 R15, R250.reuse, 0x88, RZ ;  /* 0x00000088fa0f7810 */ /* 0x040fe20007ffe0ff */
[----:B------:R3:W-:Y:S01]  /*17dc0*/  @!P3 ST.E.64 [R2.64], R46 ;  /* 0x0000002e0200b985 */ /* 0x0007e2000c101b08 */
[----:B-1----:R-:W-:Y:S02]  /*17dd0*/  @!P2 LEA R8, P3, R13, R0, 0x2 ;  /* 0x000000000d08a211 */ /* 0x002fe400078610ff */
[----:B------:R-:W-:Y:S02]  /*17de0*/  SHF.R.S32.HI R16, RZ, 0x1f, R16 ;  /* 0x0000001fff107819 */ /* 0x000fe40000011410 */
[----:B------:R-:W-:Y:S02]  /*17df0*/  ISETP.GE.AND P5, PT, R15, c[0x0][0x3c8], PT ;  /* 0x0000f2000f007a0c */ /* 0x000fe40003fa6270 */
[----:B------:R-:W-:Y:S02]  /*17e00*/  @!P2 LEA.HI.X R9, R13, R4, R16, 0x2, P3 ;  /* 0x000000040d09a211 */ /* 0x000fe400018f1410 */
[----:B------:R-:W-:-:S02]  /*17e10*/  IADD3 R13, R250, 0x80, RZ ;  /* 0x00000080fa0d7810 */ /* 0x000fc40007ffe0ff */
[C---:B------:R-:W-:Y:S01]  /*17e20*/  IADD3 R16, R250.reuse, 0x78, RZ ;  /* 0x00000078fa107810 */ /* 0x040fe20007ffe0ff */
[----:B------:R-:W-:Y:S01]  /*17e30*/  @!P2 ST.E.64 [R8.64], R140 ;  /* 0x0000008c0800a985 */ /* 0x000fe2000c101b08 */
[C---:B------:R-:W-:Y:S02]  /*17e40*/  IADD3 R12, R250.reuse, 0x90, RZ ;  /* 0x00000090fa0c7810 */ /* 0x040fe40007ffe0ff */
[----:B------:R-:W-:Y:S02]  /*17e50*/  SHF.R.S32.HI R13, RZ, 0x1f, R13 ;  /* 0x0000001fff0d7819 */ /* 0x000fe4000001140d */
[----:B------:R-:W-:Y:S02]  /*17e60*/  SHF.R.S32.HI R16, RZ, 0x1f, R16 ;  /* 0x0000001fff107819 */ /* 0x000fe40000011410 */
[----:B------:R-:W-:-:S04]  /*17e70*/  IADD3 R17, R250, 0x88, RZ ;  /* 0x00000088fa117810 */ /* 0x000fc80007ffe0ff */
[----:B------:R-:W-:Y:S02]  /*17e80*/  SHF.R.S32.HI R17, RZ, 0x1f, R17 ;  /* 0x0000001fff117819 */ /* 0x000fe40000011411 */
        /* <DEDUP_REMOVED lines=16> */
[----:B------:R-:W-:Y:S02]  /*17f90*/  ISETP.GE.AND P1, PT, R14, c[0x0][0x3c8], PT ;  /* 0x0000f2000e007a0c */ /* 0x000fe40003f26270 */
        /* <DEDUP_REMOVED lines=18> */
[----:B------:R-:W-:Y:S02]  /*180c0*/  IADD3 R15, R250, 0xa8, RZ ;  /* 0x000000a8fa0f7810 */ /* 0x000fe40007ffe0ff */
[----:B------:R-:W-:Y:S01]  /*180d0*/  SHF.R.S32.HI R5, RZ, 0x1f, R252 ;  /* 0x0000001fff057819 */ /* 0x000fe200000114fc */
[----:B------:R1:W-:Y:S01]  /*180e0*/  @!P3 ST.E.64 [R12.64], R82 ;  /* 0x000000520c00b985 */ /* 0x0003e2000c101b08 */
[----:B------:R-:W-:Y:S02]  /*180f0*/  SHF.R.S32.HI R15, RZ, 0x1f, R15 ;  /* 0x0000001fff0f7819 */ /* 0x000fe4000001140f */
[----:B------:R-:W-:Y:S01]  /*18100*/  @!P0 LEA R2, P4, R252, R0, 0x2 ;  /* 0x00000000fc028211 */ /* 0x000fe200078810ff */
[----:B------:R1:W-:Y:S01]  /*18110*/  @!P2 ST.E.64 [R8.64], R78 ;  /* 0x0000004e0800a985 */ /* 0x0003e2000c101b08 */
[----:B------:R-:W-:-:S02]  /*18120*/  @!P1 LEA.HI.X R7, R14, R4, R15, 0x2, P5 ;  /* 0x000000040e079211 */ /* 0x000fc400028f140f */
        /* <DEDUP_REMOVED lines=10> */
.L_x_1837:
        /* <DEDUP_REMOVED lines=16> */
[----:B-1----:R1:W3:Y:S04]  /*182d0*/  LDG.E R4, [R2.64] ;  /* 0x0000000802047981 */ /* 0x0022e8000c1e1900 */
[----:B-1----:R-:W3:Y:S02]  /*182e0*/  LDG.E R2, [R2.64+0x4] ;  /* 0x0000040802027981 */ /* 0x002ee4000c1e1900 */
[----:B---3-5:R-:W-:Y:S02]  /*182f0*/  IADD3 R21, -R4, R2, RZ ;  /* 0x0000000204157210 */ /* 0x028fe40007ffe1ff */
.L_x_1858:
[----:B------:R-:W-:Y:S01]  /*18300*/  ISETP.GT.AND P0, PT, R187, 0x7f, PT ;  /* 0x0000007fbb00780c */ /* 0x000fe20003f04270 */
[----:B------:R-:W-:Y:S01]  /*18310*/  BSSY B0, `(.L_x_1859) ;  /* 0x0000035000007945 */ /* 0x000fe20003800000 */
[----:B------:R-:W-:Y:S02]  /*18320*/  LOP3.LUT R8, R238, 0xffff, RZ, 0xc0, !PT ;  /* 0x0000ffffee087812 */ /* 0x000fe400078ec0ff */
[----:B------:R-:W-:-:S02]  /*18330*/  SEL R9, R244, RZ, !P3 ;  /* 0x000000fff4097207 */ /* 0x000fc40005800000 */
[----:B------:R-:W-:Y:S02]  /*18340*/  SEL R23, R247, RZ, !P3 ;  /* 0x000000fff7177207 */ /* 0x000fe40005800000 */
[----:B-----5:R-:W-:-:S05]  /*18350*/  SHF.R.S32.HI R19, RZ, 0x1f, R0 ;  /* 0x0000001fff137819 */ /* 0x020fca0000011400 */
[----:B------:R-:W-:Y:S05]  /*18360*/  @P0 BRA `(.L_x_1860) ;  /* 0x000002f000000947 */ /* 0x000fea0003800000 */
[----:B-1----:R-:W-:Y:S01]  /*18370*/  IMAD R2, R21, c[0x0][0x4e8], RZ ;  /* 0x00013a0015027a24 */ /* 0x002fe200078e02ff */
        /* <DEDUP_REMOVED lines=9> */
[----:B------:R1:W2:Y:S02]  /*18410*/  LDC.64 R14, c[0x0][R2+0x160] ;  /* 0x00005800020e7b82 */ /* 0x0002a40000000a00 */
[----:B-1----:R-:W-:-:S02]  /*18420*/  IMAD.MOV.U32 R2, RZ, RZ, c[0x0][0x4e8] ;  /* 0x00013a00ff027624 */ /* 0x002fc400078e00ff */
[-C--:B---3--:R-:W-:Y:S02]  /*18430*/  IMAD R3, R13, R9.reuse, RZ ;  /* 0x000000090d037224 */ /* 0x088fe400078e02ff */
[----:B------:R-:W-:Y:S01]  /*18440*/  IMAD.WIDE.U32 R4, R12, R9, RZ ;  /* 0x000000090c047225 */ /* 0x000fe200078e00ff */
[----:B------:R-:W-:Y:S02]  /*18450*/  ISETP.NE.AND P0, PT, R2, 0x1, PT ;  /* 0x000000010200780c */ /* 0x000fe40003f05270 */
[----:B------:R-:W-:Y:S01]  /*18460*/  MOV R2, R18 ;  /* 0x0000001200027202 */ /* 0x000fe20000000f00 */
[----:B------:R-:W-:Y:S01]  /*18470*/  IMAD R12, R12, R23, R3 ;  /* 0x000000170c0c7224 */ /* 0x000fe200078e0203 */
[----:B------:R-:W-:Y:S01]  /*18480*/  SEL R3, R249, RZ, P2 ;  /* 0x000000fff9037207 */ /* 0x000fe20001000000 */
[-C--:B----4-:R-:W-:Y:S02]  /*18490*/  IMAD R13, R7, R8.reuse, RZ ;  /* 0x00000008070d7224 */ /* 0x090fe400078e02ff */
[----:B------:R-:W-:-:S04]  /*184a0*/  IMAD.WIDE.U32 R6, R6, R8, RZ ;  /* 0x0000000806067225 */ /* 0x000fc800078e00ff */
[----:B------:R-:W-:Y:S01]  /*184b0*/  IMAD.IADD R13, R7, 0x1, R13 ;  /* 0x00000001070d7824 */ /* 0x000fe200078e020d */
[----:B------:R-:W-:Y:S01]  /*184c0*/  IADD3 R7, R5, R12, RZ ;  /* 0x0000000c05077210 */ /* 0x000fe20007ffe0ff */
[----:B------:R-:W-:-:S04]  /*184d0*/  @P0 IMAD.HI.U32 R22, R18, c[0x0][0x4ec], RZ ;  /* 0x00013b0012160a27 */ /* 0x000fc800078e00ff */
[-C--:B-----5:R-:W-:Y:S01]  /*184e0*/  IMAD R12, R17, R3.reuse, RZ ;  /* 0x00000003110c7224 */ /* 0x0a0fe200078e02ff */
[----:B------:R-:W-:Y:S02]  /*184f0*/  @P0 SHF.R.U32.HI R2, RZ, c[0x0][0x4f0], R22 ;  /* 0x00013c00ff020a19 */ /* 0x000fe40000011616 */
[----:B------:R-:W-:Y:S01]  /*18500*/  IADD3 R22, P1, P0, R4, R6, R0 ;  /* 0x0000000604167210 */ /* 0x000fe2000783e000 */
[----:B------:R-:W-:-:S03]  /*18510*/  IMAD.WIDE.U32 R4, R16, R3, RZ ;  /* 0x0000000310047225 */ /* 0x000fc600078e00ff */
[----:B------:R-:W-:Y:S01]  /*18520*/  IADD3.X R13, R7, R13, R19, P1, P0 ;  /* 0x0000000d070d7210 */ /* 0x000fe20000fe0413 */
[----:B------:R-:W-:Y:S01]  /*18530*/  IMAD.MOV R6, RZ, RZ, -R2 ;  /* 0x000000ffff067224 */ /* 0x000fe200078e0a02 */
[----:B------:R-:W-:Y:S02]  /*18540*/  IADD3 R7, R5, R12, RZ ;  /* 0x0000000c05077210 */ /* 0x000fe40007ffe0ff */
[----:B------:R-:W-:Y:S01]  /*18550*/  IADD3 R4, P1, P0, R2, R22, R4 ;  /* 0x0000001602047210 */ /* 0x000fe2000783e004 */
[----:B------:R-:W-:Y:S01]  /*18560*/  IMAD R3, R6, c[0x0][0x4e8], R18 ;  /* 0x00013a0006037a24 */ /* 0x000fe200078e0212 */
[----:B------:R-:W-:-:S03]  /*18570*/  SHF.R.S32.HI R5, RZ, 0x1f, R2 ;  /* 0x0000001fff057819 */ /* 0x000fc60000011402 */
[----:B--2---:R-:W-:Y:S01]  /*18580*/  IMAD R2, R15, R3, RZ ;  /* 0x000000030f027224 */ /* 0x004fe200078e02ff */
[----:B------:R-:W-:Y:S02]  /*18590*/  SHF.R.S32.HI R6, RZ, 0x1f, R3 ;  /* 0x0000001fff067819 */ /* 0x000fe40000011403 */
[----:B------:R-:W-:Y:S01]  /*185a0*/  IADD3.X R5, R5, R13, R7, P1, P0 ;  /* 0x0000000d05057210 */ /* 0x000fe20000fe0407 */
[----:B------:R-:W-:Y:S02]  /*185b0*/  IMAD.MOV.U32 R7, RZ, RZ, c[0x0][0x4a8] ;  /* 0x00012a00ff077624 */ /* 0x000fe400078e00ff */
[C---:B------:R-:W-:Y:S02]  /*185c0*/  IMAD R6, R14.reuse, R6, R2 ;  /* 0x000000060e067224 */ /* 0x040fe400078e0202 */
[----:B------:R-:W-:Y:S01]  /*185d0*/  IMAD.WIDE.U32 R2, R14, R3, R4 ;  /* 0x000000030e027225 */ /* 0x000fe200078e0004 */
[----:B------:R-:W-:Y:S02]  /*185e0*/  MOV R5, c[0x0][0x4ac] ;  /* 0x00012b0000057a02 */ /* 0x000fe40000000f00 */
[----:B------:R-:W-:Y:S01]  /*185f0*/  SEL R4, R7, c[0x0][0x450], P2 ;  /* 0x0001140007047a07 */ /* 0x000fe20001000000 */
[----:B------:R-:W-:Y:S01]  /*18600*/  IMAD.IADD R3, R3, 0x1, R6 ;  /* 0x0000000103037824 */ /* 0x000fe200078e0206 */
[----:B------:R-:W-:-:S02]  /*18610*/  SEL R5, R5, c[0x0][0x454], P2 ;  /* 0x0001150005057a07 */ /* 0x000fc40001000000 */
[----:B------:R-:W-:-:S04]  /*18620*/  LEA R4, P0, R2, R4, 0x2 ;  /* 0x0000000402047211 */ /* 0x000fc800078010ff */
[----:B------:R-:W-:Y:S02]  /*18630*/  LEA.HI.X R5, R2, R5, R3, 0x2, P0 ;  /* 0x0000000502057211 */ /* 0x000fe400000f1403 */
[----:B------:R-:W-:-:S05]  /*18640*/  MOV R2, 0xff800000 ;  /* 0xff80000000027802 */ /* 0x000fca0000000f00 */
[----:B------:R1:W-:Y:S02]  /*18650*/  STG.E [R4.64], R2 ;  /* 0x0000000204007986 */ /* 0x0003e4000c101908 */
.L_x_1860:
[----:B------:R-:W-:Y:S05]  /*18660*/  BSYNC B0 ;  /* 0x0000000000007941 */ /* 0x000fea0003800000 */
.L_x_1859:
        /* <DEDUP_REMOVED lines=9> */
[----:B------:R-:W-:Y:S01]  /*18700*/  LEA R4, R237, R216, 0x7 ;  /* 0x000000d8ed047211 */ /* 0x000fe200078e38ff */
        /* <DEDUP_REMOVED lines=25> */
.L_x_1928:
[----:B------:R-:W-:Y:S05]  /*188a0*/  BRA.DIV ~URZ, `(.L_x_1862) ;  /* 0x00002f827f007947 */ /* 0x000fea000b800000 */
[----:B------:R4:W1:Y:S02]  /*188b0*/  SHFL.IDX PT, R0, R14, RZ, 0x181f ;  /* 0x00181fff0e007589 */ /* 0x00086400000e0000 */
.L_x_1929:
[----:B------:R-:W-:Y:S01]  /*188c0*/  IMAD R12, R21, c[0x0][0x4e8], RZ ;  /* 0x00013a00150c7a24 */ /* 0x000fe200078e02ff */
[----:B------:R-:W-:Y:S04]  /*188d0*/  BSSY B0, `(.L_x_1863) ;  /* 0x000000f000007945 */ /* 0x000fe80003800000 */
[----:B------:R-:W-:-:S13]  /*188e0*/  ISETP.GE.AND P0, PT, R13, R12, PT ;  /* 0x0000000c0d00720c */ /* 0x000fda0003f06270 */
[----:B------:R-:W-:Y:S05]  /*188f0*/  @P0 BRA `(.L_x_1864) ;  /* 0x000000c000000947 */ /* 0x000fea0003800000 */
[----:B------:R-:W-:Y:S02]  /*18900*/  ISETP.GE.AND P2, PT, R202, c[0x0][0x3c8], PT ;  /* 0x0000f200ca007a0c */ /* 0x000fe40003f46270 */
[----:B------:R-:W-:Y:S02]  /*18910*/  ISETP.GE.AND P1, PT, R204, c[0x0][0x3c8], PT ;  /* 0x0000f200cc007a0c */ /* 0x000fe40003f26270 */
[----:B------:R-:W-:-:S09]  /*18920*/  ISETP.GE.AND P0, PT, R205, c[0x0][0x3c8], PT ;  /* 0x0000f200cd007a0c */ /* 0x000fd20003f06270 */
        /* <DEDUP_REMOVED lines=9> */
.L_x_1864:
[----:B------:R-:W-:Y:S05]  /*189c0*/  BSYNC B0 ;  /* 0x0000000000007941 */ /* 0x000fea0003800000 */
.L_x_1863:
[----:B------:R-:W-:Y:S05]  /*189d0*/  BRA.DIV ~URZ, `(.L_x_1865) ;  /* 0x00002ec27f007947 */ /* 0x000fea000b800000 */
[----:B---3--:R3:W2:Y:S04]  /*189e0*/  SHFL.IDX PT, R4, R5, 0x1, 0x181f ;  /* 0x00381f0005047f89 */ /* 0x0086a800000e0000 */
[----:B-1----:R3:W1:Y:S02]  /*189f0*/  SHFL.IDX PT, R0, R14, 0x1, 0x181f ;  /* 0x00381f000e007f89 */ /* 0x00266400000e0000 */
.L_x_1930:
        /* <DEDUP_REMOVED lines=16> */
.L_x_1867:
[----:B------:R-:W-:Y:S05]  /*18b00*/  BSYNC B0 ;  /* 0x0000000000007941 */ /* 0x000fea0003800000 */
.L_x_1866:
[----:B------:R-:W-:Y:S05]  /*18b10*/  BRA.DIV ~URZ, `(.L_x_1868) ;  /* 0x00002e527f007947 */ /* 0x000fea000b800000 */
[----:B--2---:R2:W3:Y:S02]  /*18b20*/  SHFL.IDX PT, R4, R5, 0x2, 0x181f ;  /* 0x00581f0005047f89 */ /* 0x0044e400000e0000 */
.L_x_1931:
[----:B------:R-:W-:Y:S05]  /*18b30*/  BRA.DIV ~URZ, `(.L_x_1869) ;  /* 0x00002ea27f007947 */ /* 0x000fea000b800000 */
[----:B-1----:R1:W2:Y:S02]  /*18b40*/  SHFL.IDX PT, R0, R14, 0x2, 0x181f ;  /* 0x00581f000e007f89 */ /* 0x0022a400000e0000 */
.L_x_1932:
        /* <DEDUP_REMOVED lines=16> */
.L_x_1871:
[----:B------:R-:W-:Y:S05]  /*18c50*/  BSYNC B0 ;  /* 0x0000000000007941 */ /* 0x000fea0003800000 */
.L_x_1870:
[----:B------:R-:W-:Y:S05]  /*18c60*/  BRA.DIV ~URZ, `(.L_x_1872) ;  /* 0x00002de27f007947 */ /* 0x000fea000b800000 */
[----:B---3--:R3:W1:Y:S04]  /*18c70*/  SHFL.IDX PT, R4, R5, 0x3, 0x181f ;  /* 0x00781f0005047f89 */ /* 0x00866800000e0000 */
[----:B--2---:R3:W2:Y:S02]  /*18c80*/  SHFL.IDX PT, R0, R14, 0x3, 0x181f ;  /* 0x00781f000e007f89 */ /* 0x0046a400000e0000 */
.L_x_1933:
[----:B------:R-:W-:-:S04]  /*18c90*/  IADD3 R13, R13, 0x60, RZ ;  /* 0x000000600d0d7810 */ /* 0x000fc80007ffe0ff */
        /* <DEDUP_REMOVED lines=14> */
.L_x_1852:
[----:B------:R-:W-:Y:S05]  /*18d80*/  BSYNC B1 ;  /* 0x0000000000017941 */ /* 0x000fea0003800000 */
.L_x_1836:
        /* <DEDUP_REMOVED lines=12> */
.L_x_1934:
[----:B------:R-:W-:Y:S05]  /*18e50*/  BRA.DIV ~URZ, `(.L_x_1875) ;  /* 0x00002d327f007947 */ /* 0x000fea000b800000 */
[----:B------:R2:W3:Y:S02]  /*18e60*/  SHFL.IDX PT, R6, R35, 0x1, 0x1f ;  /* 0x00201f0023067f89 */ /* 0x0004e400000e0000 */
.L_x_1935:
[----:B-1----:R-:W-:Y:S02]  /*18e70*/  IMAD.IADD R0, R239, 0x1, R16 ;  /* 0x00000001ef007824 */ /* 0x002fe400078e0210 */
[----:B------:R-:W-:-:S03]  /*18e80*/  IMAD.MOV.U32 R7, RZ, RZ, RZ ;  /* 0x000000ffff077224 */ /* 0x000fc600078e00ff */
[----:B------:R-:W-:-:S13]  /*18e90*/  ISETP.GE.OR P0, PT, R0, c[0x0][0x53c], !P6 ;  /* 0x00014f0000007a0c */ /* 0x000fda0007706670 */
[----:B------:R-:W-:Y:S01]  /*18ea0*/  @!P0 MOV R2, 0x4 ;  /* 0x0000000400028802 */ /* 0x000fe20000000f00 */
[----:B------:R-:W-:-:S04]  /*18eb0*/  @!P0 IMAD.MOV.U32 R4, RZ, RZ, 0x4 ;  /* 0x00000004ff048424 */ /* 0x000fc800078e00ff */
        /* <DEDUP_REMOVED lines=13> */
.L_x_1936:
        /* <DEDUP_REMOVED lines=16> */
.L_x_1937:
[----:B---3--:R-:W-:Y:S01]  /*19090*/  IMAD R0, R0, c[0x0][0x538], RZ ;  /* 0x00014e0000007a24 */ /* 0x008fe200078e02ff */
[----:B------:R-:W-:Y:S04]  /*190a0*/  BSSY B1, `(.L_x_1878) ;  /* 0x000007e000017945 */ /* 0x000fe80003800000 */
[----:B------:R-:W-:-:S04]  /*190b0*/  IADD3 R6, R0, R6, RZ ;  /* 0x0000000600067210 */ /* 0x000fc80007ffe0ff */
[----:B----4-:R-:W-:-:S13]  /*190c0*/  ISETP.GT.AND P0, PT, R6, R9, PT ;  /* 0x000000090600720c */ /* 0x010fda0003f04270 */
[----:B------:R-:W-:Y:S05]  /*190d0*/  @P0 BRA `(.L_x_1879) ;  /* 0x0000025000000947 */ /* 0x000fea0003800000 */
.L_x_1883:
        /* <DEDUP_REMOVED lines=17> */
.L_x_1938:
        /* <DEDUP_REMOVED lines=16> */
.L_x_1939:
[----:B---3--:R-:W-:-:S05]  /*192f0*/  IMAD R0, R0, c[0x0][0x538], RZ ;  /* 0x00014e0000007a24 */ /* 0x008fca00078e02ff */
[----:B------:R-:W-:-:S04]  /*19300*/  IADD3 R6, R0, R6, RZ ;  /* 0x0000000600067210 */ /* 0x000fc80007ffe0ff */
[----:B------:R-:W-:-:S13]  /*19310*/  ISETP.GT.AND P0, PT, R6, R9, PT ;  /* 0x000000090600720c */ /* 0x000fda0003f04270 */
[----:B-12---:R-:W-:Y:S05]  /*19320*/  @!P0 BRA `(.L_x_1883) ;  /* 0xfffffdb000008947 */ /* 0x006fea000383ffff */
.L_x_1879:
[----:B------:R-:W-:-:S05]  /*19330*/  IADD3 R14, -R0, R6, RZ ;  /* 0x00000006000e7210 */ /* 0x000fca0007ffe1ff */
[----:B------:R-:W-:-:S05]  /*19340*/  IMAD R0, R4, c[0x0][0x538], R14 ;  /* 0x00014e0004007a24 */ /* 0x000fca00078e020e */
[----:B------:R-:W-:Y:S01]  /*19350*/  ISETP.GT.AND P0, PT, R0, R9, PT ;  /* 0x000000090000720c */ /* 0x000fe20003f04270 */
[----:B------:R-:W-:-:S12]  /*19360*/  BRA.DIV ~URZ, `(.L_x_1884) ;  /* 0x00002c827f007947 */ /* 0x000fd8000b800000 */
[----:B------:R-:W-:-:S04]  /*19370*/  VOTE.ANY R0, PT, !P0 ;  /* 0x0000000000007806 */ /* 0x000fc800040e0100 */
.L_x_1940:
[----:B------:R3:W4:Y:S01]  /*19380*/  POPC R13, R0 ;  /* 0x00000000000d7309 */ /* 0x0007220000000000 */
[----:B------:R-:W-:Y:S05]  /*19390*/  BRA.DIV ~URZ, `(.L_x_1885) ;  /* 0x00002c927f007947 */ /* 0x000fea000b800000 */
[----:B----4-:R4:W1:Y:S04]  /*193a0*/  SHFL.IDX PT, R12, R7, R13, 0x1f ;  /* 0x00001f0d070c7589 */ /* 0x01086800000e0000 */
[----:B------:R4:W2:Y:S02]  /*193b0*/  SHFL.IDX PT, R5, R8, R13, 0x1f ;  /* 0x00001f0d08057589 */ /* 0x0008a400000e0000 */
.L_x_1941:
[----:B------:R-:W-:Y:S01]  /*193c0*/  ISETP.NE.AND P0, PT, R0, RZ, PT ;  /* 0x000000ff0000720c */ /* 0x000fe20003f05270 */
[----:B------:R-:W-:-:S12]  /*193d0*/  BSSY B0, `(.L_x_1886) ;  /* 0x0000005000007945 */ /* 0x000fd80003800000 */
[----:B------:R-:W-:Y:S05]  /*193e0*/  @!P0 BRA `(.L_x_1887) ;  /* 0x0000003000008947 */ /* 0x000fea0003800000 */
[----:B---3--:R-:W-:Y:S01]  /*193f0*/  IADD3 R0, R13, -0x1, RZ ;  /* 0xffffffff0d007810 */ /* 0x008fe20007ffe0ff */
[----:B------:R-:W-:Y:S05]  /*19400*/  BRA.DIV ~URZ, `(.L_x_1888) ;  /* 0x00002cf27f007947 */ /* 0x000fea000b800000 */
[----:B------:R3:W4:Y:S02]  /*19410*/  SHFL.IDX PT, R15, R4, R0, 0x1f ;  /* 0x00001f00040f7589 */ /* 0x00072400000e0000 */
.L_x_1887:
[----:B------:R-:W-:Y:S05]  /*19420*/  BSYNC B0 ;  /* 0x0000000000007941 */ /* 0x000fea0003800000 */
.L_x_1886:
[----:B-1----:R-:W-:Y:S01]  /*19430*/  IABS R2, R12 ;  /* 0x0000000c00027213 */ /* 0x002fe20000000000 */
[----:B----4-:R-:W-:Y:S01]  /*19440*/  IMAD R236, R15, c[0x0][0x538], R14 ;  /* 0x00014e000fec7a24 */ /* 0x010fe200078e020e */
[----:B--2---:R-:W-:Y:S01]  /*19450*/  IABS R3, R5 ;  /* 0x0000000500037213 */ /* 0x004fe20000000000 */
[----:B------:R-:W-:Y:S01]  /*19460*/  IMAD.IADD R239, R13, 0x1, R239 ;  /* 0x000000010def7824 */ /* 0x000fe200078e02ef */
[----:B------:R-:W1:Y:S01]  /*19470*/  I2F.RP R6, R2 ;  /* 0x0000000200067306 */ /* 0x000e620000209400 */
[----:B------:R-:W-:Y:S01]  /*19480*/  IMAD.IADD R8, R9, 0x1, -R236 ;  /* 0x0000000109087824 */ /* 0x000fe200078e0aec */
[----:B---3--:R-:W-:-:S04]  /*19490*/  MOV R4, R3 ;  /* 0x0000000300047202 */ /* 0x008fc80000000f00 */
[----:B------:R-:W-:Y:S02]  /*194a0*/  IABS R9, R8 ;  /* 0x0000000800097213 */ /* 0x000fe40000000000 */
[----:B------:R-:W-:Y:S08]  /*194b0*/  I2F.RP R14, R4 ;  /* 0x00000004000e7306 */ /* 0x000ff00000209400 */
[----:B-1----:R-:W1:Y:S02]  /*194c0*/  MUFU.RCP R6, R6 ;  /* 0x0000000600067308 */ /* 0x002e640000001000 */
[----:B-1----:R-:W-:-:S06]  /*194d0*/  IADD3 R6, R6, 0xffffffe, RZ ;  /* 0x0ffffffe06067810 */ /* 0x002fcc0007ffe0ff */
[----:B------:R-:W1:Y:S02]  /*194e0*/  F2I.FTZ.U32.TRUNC.NTZ R7, R6 ;  /* 0x0000000600077305 */ /* 0x000e64000021f000 */
[----:B-1----:R-:W-:-:S04]  /*194f0*/  IMAD.MOV R0, RZ, RZ, -R7 ;  /* 0x000000ffff007224 */ /* 0x002fc800078e0a07 */
[----:B------:R-:W-:Y:S01]  /*19500*/  IMAD.MOV.U32 R6, RZ, RZ, R0 ;  /* 0x000000ffff067224 */ /* 0x000fe200078e0000 */
[----:B------:R-:W-:-:S03]  /*19510*/  IABS R0, R12 ;  /* 0x0000000c00007213 */ /* 0x000fc60000000000 */
[----:B------:R-:W-:Y:S02]  /*19520*/  IMAD R3, R6, R2, RZ ;  /* 0x0000000206037224 */ /* 0x000fe400078e02ff */
[----:B------:R-:W-:Y:S02]  /*19530*/  IMAD.MOV.U32 R6, RZ, RZ, RZ ;  /* 0x000000ffff067224 */ /* 0x000fe400078e00ff */
[----:B------:R-:W-:Y:S02]  /*19540*/  IMAD.MOV R0, RZ, RZ, -R0 ;  /* 0x000000ffff007224 */ /* 0x000fe400078e0a00 */
[----:B------:R-:W-:-:S03]  /*19550*/  IMAD.HI.U32 R7, R7, R3, R6 ;  /* 0x0000000307077227 */ /* 0x000fc600078e0006 */
[----:B------:R-:W-:Y:S01]  /*19560*/  MOV R6, R0 ;  /* 0x0000000000067202 */ /* 0x000fe20000000f00 */
[----:B------:R-:W-:-:S04]  /*19570*/  IMAD.MOV.U32 R3, RZ, RZ, R9 ;  /* 0x000000ffff037224 */ /* 0x000fc800078e0009 */
        /* <DEDUP_REMOVED lines=26> */
[----:B------:R-:W-:-:S05]  /*19720*/  IMAD R3, R2, R6, R3 ;  /* 0x0000000602037224 */ /* 0x000fca00078e0203 */
[----:B------:R-:W-:-:S13]  /*19730*/  ISETP.GT.U32.AND P0, PT, R4, R3, PT ;  /* 0x000000030400720c */ /* 0x000fda0003f04070 */
[----:B------:R-:W-:Y:S01]  /*19740*/  @!P0 IMAD.IADD R3, R3, 0x1, -R4 ;  /* 0x0000000103038824 */ /* 0x000fe200078e0a04 */
[----:B------:R-:W-:Y:S02]  /*19750*/  @!P0 IADD3 R2, R2, 0x1, RZ ;  /* 0x0000000102028810 */ /* 0x000fe40007ffe0ff */
[----:B------:R-:W-:Y:S02]  /*19760*/  ISETP.NE.AND P0, PT, R5, RZ, PT ;  /* 0x000000ff0500720c */ /* 0x000fe40003f05270 */
[----:B------:R-:W-:Y:S01]  /*19770*/  ISETP.GE.U32.AND P2, PT, R3, R4, PT ;  /* 0x000000040300720c */ /* 0x000fe20003f46070 */
[C---:B------:R-:W-:Y:S01]  /*19780*/  IMAD R4, R0.reuse, R12, RZ ;  /* 0x0000000c00047224 */ /* 0x040fe200078e02ff */
[----:B------:R-:W-:-:S04]  /*19790*/  LOP3.LUT R3, R0, R5, RZ, 0x3c, !PT ;  /* 0x0000000500037212 */ /* 0x000fc800078e3cff */
[----:B------:R-:W-:Y:S02]  /*197a0*/  ISETP.GE.AND P1, PT, R3, RZ, PT ;  /* 0x000000ff0300720c */ /* 0x000fe40003f26270 */
[----:B------:R-:W-:-:S05]  /*197b0*/  IADD3 R237, R8, -R4, RZ ;  /* 0x8000000408ed7210 */ /* 0x000fca0007ffe0ff */
        /* <DEDUP_REMOVED lines=8> */
.L_x_1880:
[----:B------:R-:W-:Y:S01]  /*19840*/  IMAD.MOV.U32 R236, RZ, RZ, R9 ;  /* 0x000000ffffec7224 */ /* 0x000fe200078e0009 */
[----:B------:R-:W-:Y:S01]  /*19850*/  MOV R238, RZ ;  /* 0x000000ff00ee7202 */ /* 0x000fe20000000f00 */
[----:B------:R-:W-:Y:S01]  /*19860*/  IMAD.MOV.U32 R237, RZ, RZ, RZ ;  /* 0x000000ffffed7224 */ /* 0x000fe200078e00ff */
[----:B------:R-:W-:Y:S02]  /*19870*/  MOV R239, c[0x0][0x53c] ;  /* 0x00014f0000ef7a02 */ /* 0x000fe40000000f00 */
.L_x_1889:
[----:B------:R-:W-:Y:S05]  /*19880*/  BSYNC B1 ;  /* 0x0000000000017941 */ /* 0x000fea0003800000 */
.L_x_1878:
[----:B------:R-:W-:Y:S01]  /*19890*/  WARPSYNC 0xffffffff ;  /* 0xffffffff00007948 */ /* 0x000fe20003800000 */
[----:B------:R-:W-:Y:S01]  /*198a0*/  BAR.SYNC.DEFER_BLOCKING 0x4, 0x100 ;  /* 0x0104000000007b1d */ /* 0x000fe20000010000 */
[----:B------:R-:W-:-:S13]  /*198b0*/  ISETP.NE.AND P0, PT, R16, RZ, PT ;  /* 0x000000ff1000720c */ /* 0x000fda0003f05270 */
[----:B------:R3:W-:Y:S04]  /*198c0*/  @!P0 STS.128 [0x24100], R236 ;  /* 0x024100ecff008388 */ /* 0x0007e80000000c00 */
[----:B------:R-:W-:Y:S06]  /*198d0*/  BAR.ARV 0x5, 0x100 ;  /* 0x0144000000007b1d */ /* 0x000fec0000002000 */
.L_x_1873:
[----:B-1----:R-:W-:-:S13]  /*198e0*/  ISETP.GE.AND P0, PT, R239, c[0x0][0x53c], PT ;  /* 0x00014f00ef007a0c */ /* 0x002fda0003f06270 */
[----:B--23--:R-:W-:Y:S01]  /*198f0*/  @P0 CALL.REL.NOINC `(.L_x_1890) ;  /* 0x0000001000000944 */ /* 0x00cfe20003c00000 */
[----:B------:R-:W-:Y:S05]  /*19900*/  BRA `(.L_x_1891) ;  /* 0xfffe80f000007947 */ /* 0x000fea000383ffff */
.L_x_1890:
[----:B------:R-:W-:Y:S05]  /*19910*/  EXIT ;  /* 0x000000000000794d */ /* 0x000fea0003800000 */
.L_x_1710:
[----:B------:R-:W-:Y:S01]  /*19920*/  IMAD.MOV.U32 R0, RZ, RZ, R5 ;  /* 0x000000ffff007224 */ /* 0x000fe200078e0005 */
[----:B------:R-:W-:Y:S02]  /*19930*/  MOV R3, 0x1 ;  /* 0x0000000100037802 */ /* 0x000fe40000000f00 */
[----:B------:R-:W-:Y:S02]  /*19940*/  MOV R2, 0x19960 ;  /* 0x0001996000027802 */ /* 0x000fe40000000f00 */
[----:B--2---:R-:W-:Y:S05]  /*19950*/  CALL.REL.NOINC `($__internal_32_$__cuda_sm70_shflsync_up_p) ;  /* 0x000028a000007944 */ /* 0x004fea0003c00000 */
[----:B------:R-:W-:Y:S01]  /*19960*/  MOV R0, R4 ;  /* 0x0000000400007202 */ /* 0x000fe20000000f00 */
[----:B------:R-:W-:Y:S05]  /*19970*/  BRA `(.L_x_1892) ;  /* 0xfffe6ad000007947 */ /* 0x000fea000383ffff */
.L_x_1711:
[----:B------:R-:W-:Y:S01]  /*19980*/  IMAD.MOV.U32 R0, RZ, RZ, R5 ;  /* 0x000000ffff007224 */ /* 0x000fe200078e0005 */
[----:B------:R-:W-:Y:S02]  /*19990*/  MOV R3, 0x2 ;  /* 0x0000000200037802 */ /* 0x000fe40000000f00 */
[----:B------:R-:W-:Y:S02]  /*199a0*/  MOV R2, 0x199c0 ;  /* 0x000199c000027802 */ /* 0x000fe40000000f00 */
[----:B--2---:R-:W-:Y:S05]  /*199b0*/  CALL.REL.NOINC `($__internal_32_$__cuda_sm70_shflsync_up_p) ;  /* 0x0000284000007944 */ /* 0x004fea0003c00000 */
[----:B------:R-:W-:Y:S01]  /*199c0*/  SEL R4, R4, RZ, P4 ;  /* 0x000000ff04047207 */ /* 0x000fe20002000000 */
[----:B------:R-:W-:Y:S01]  /*199d0*/  IMAD.MOV.U32 R3, RZ, RZ, 0x4 ;  /* 0x00000004ff037424 */ /* 0x000fe200078e00ff */
[----:B------:R-:W-:-:S03]  /*199e0*/  MOV R2, 0x19a10 ;  /* 0x00019a1000027802 */ /* 0x000fc60000000f00 */
[----:B------:R-:W-:Y:S02]  /*199f0*/  IMAD.IADD R0, R5, 0x1, R4 ;  /* 0x0000000105007824 */ /* 0x000fe400078e0204 */
[----:B------:R-:W-:Y:S05]  /*19a00*/  CALL.REL.NOINC `($__internal_32_$__cuda_sm70_shflsync_up_p) ;  /* 0x000027f000007944 */ /* 0x000fea0003c00000 */
        /* <DEDUP_REMOVED lines=12> */
[----:B------:R-:W-:Y:S02]  /*19ad0*/  MOV R3, 0x1f ;  /* 0x0000001f00037802 */ /* 0x000fe40000000f00 */
[----:B------:R-:W-:Y:S01]  /*19ae0*/  MOV R2, 0x19b20 ;  /* 0x00019b2000027802 */ /* 0x000fe20000000f00 */
[----:B------:R-:W-:-:S04]  /*19af0*/  IMAD.IADD R4, R0, 0x1, R4 ;  /* 0x0000000100047824 */ /* 0x000fc800078e0204 */
[----:B------:R-:W-:Y:S02]  /*19b00*/  IMAD.MOV.U32 R33, RZ, RZ, R4 ;  /* 0x000000ffff217224 */ /* 0x000fe400078e0004 */
[----:B------:R-:W-:Y:S05]  /*19b10*/  CALL.REL.NOINC `($__internal_31_$__cuda_sm70_shflsync_idx_p) ;  /* 0x0000269000007944 */ /* 0x000fea0003c00000 */
[----:B------:R-:W-:Y:S01]  /*19b20*/  MOV R0, R34 ;  /* 0x0000002200007202 */ /* 0x000fe20000000f00 */
[----:B------:R-:W-:Y:S05]  /*19b30*/  BRA `(.L_x_1893) ;  /* 0xfffe6a1000007947 */ /* 0x000fea000383ffff */
.L_x_1713:
[----:B------:R-:W-:Y:S02]  /*19b40*/  SEL R0, RZ, 0x1, P0 ;  /* 0x00000001ff007807 */ /* 0x000fe40000000000 */
[----:B------:R-:W-:Y:S02]  /*19b50*/  MOV R2, 0x19b70 ;  /* 0x00019b7000027802 */ /* 0x000fe40000000f00 */
[----:B--2---:R-:W-:Y:S05]  /*19b60*/  CALL.REL.NOINC `($__internal_33_$__cuda_sm70_votesync_ballot) ;  /* 0x000026f000007944 */ /* 0x004fea0003c00000 */
[----:B------:R-:W-:Y:S05]  /*19b70*/  BRA `(.L_x_1894) ;  /* 0xfffe6a6000007947 */ /* 0x000fea000383ffff */
.L_x_1714:
[----:B------:R-:W-:Y:S01]  /*19b80*/  IMAD.MOV.U32 R33, RZ, RZ, R8 ;  /* 0x000000ffff217224 */ /* 0x000fe200078e0008 */
[----:B---3--:R-:W-:Y:S01]  /*19b90*/  MOV R32, R12 ;  /* 0x0000000c00207202 */ /* 0x008fe20000000f00 */
[----:B------:R-:W-:Y:S01]  /*19ba0*/  IMAD.MOV.U32 R3, RZ, RZ, 0x1f ;  /* 0x0000001fff037424 */ /* 0x000fe200078e00ff */
[----:B------:R-:W-:Y:S02]  /*19bb0*/  MOV R2, 0x19bd0 ;  /* 0x00019bd000027802 */ /* 0x000fe40000000f00 */
[----:B-12---:R-:W-:Y:S05]  /*19bc0*/  CALL.REL.NOINC `($__internal_31_$__cuda_sm70_shflsync_idx_p) ;  /* 0x000025e000007944 */ /* 0x006fea0003c00000 */
[----:B------:R-:W-:Y:S01]  /*19bd0*/  IMAD.MOV.U32 R11, RZ, RZ, R34 ;  /* 0x000000ffff0b7224 */ /* 0x000fe200078e0022 */
[----:B------:R-:W-:Y:S01]  /*19be0*/  MOV R33, R7 ;  /* 0x0000000700217202 */ /* 0x000fe20000000f00 */
[----:B------:R-:W-:Y:S01]  /*19bf0*/  IMAD.MOV.U32 R5, RZ, RZ, RZ ;  /* 0x000000ffff057224 */ /* 0x000fe200078e00ff */
[----:B------:R-:W-:Y:S01]  /*19c00*/  MOV R32, R12 ;  /* 0x0000000c00207202 */ /* 0x000fe20000000f00 */
[----:B------:R-:W-:Y:S01]  /*19c10*/  IMAD.MOV.U32 R3, RZ, RZ, 0x1f ;  /* 0x0000001fff037424 */ /* 0x000fe200078e00ff */
[----:B------:R-:W-:-:S02]  /*19c20*/  MOV R2, 0x19c40 ;  /* 0x00019c4000027802 */ /* 0x000fc40000000f00 */
[----:B------:R-:W-:Y:S05]  /*19c30*/  CALL.REL.NOINC `($__internal_31_$__cuda_sm70_shflsync_idx_p) ;  /* 0x0000257000007944 */ /* 0x000fea0003c00000 */
[----:B------:R-:W-:Y:S01]  /*19c40*/  MOV R10, R34 ;  /* 0x00000022000a7202 */ /* 0x000fe20000000f00 */
[----:B------:R-:W-:Y:S05]  /*19c50*/  BRA `(.L_x_1895) ;  /* 0xfffe69d000007947 */ /* 0x000fea000383ffff */
.L_x_1717:
[----:B------:R-:W-:Y:S01]  /*19c60*/  IMAD.MOV.U32 R33, RZ, RZ, R4 ;  /* 0x000000ffff217224 */ /* 0x000fe200078e0004 */
[----:B------:R-:W-:-:S02]  /*19c70*/  MOV R3, 0x1f ;  /* 0x0000001f00037802 */ /* 0x000fc40000000f00 */
[----:B------:R-:W-:Y:S02]  /*19c80*/  MOV R2, 0x19ca0 ;  /* 0x00019ca000027802 */ /* 0x000fe40000000f00 */
[----:B-1234-:R-:W-:Y:S05]  /*19c90*/  CALL.REL.NOINC `($__internal_31_$__cuda_sm70_shflsync_idx_p) ;  /* 0x0000251000007944 */ /* 0x01efea0003c00000 */
[----:B------:R-:W-:Y:S01]  /*19ca0*/  MOV R5, R34 ;  /* 0x0000002200057202 */ /* 0x000fe20000000f00 */
[----:B------:R-:W-:Y:S05]  /*19cb0*/  BRA `(.L_x_1716) ;  /* 0xfffe69d000007947 */ /* 0x000fea000383ffff */
.L_x_1753:
[----:B------:R-:W-:Y:S01]  /*19cc0*/  IMAD.MOV.U32 R33, RZ, RZ, R12 ;  /* 0x000000ffff217224 */ /* 0x000fe200078e000c */
[----:B------:R-:W-:Y:S01]  /*19cd0*/  MOV R32, RZ ;  /* 0x000000ff00207202 */ /* 0x000fe20000000f00 */
[----:B------:R-:W-:Y:S01]  /*19ce0*/  IMAD.MOV.U32 R3, RZ, RZ, 0x181f ;  /* 0x0000181fff037424 */ /* 0x000fe200078e00ff */
[----:B------:R-:W-:Y:S02]  /*19cf0*/  MOV R2, 0x19d10 ;  /* 0x00019d1000027802 */ /* 0x000fe40000000f00 */
[----:B-----5:R-:W-:Y:S05]  /*19d00*/  CALL.REL.NOINC `($__internal_31_$__cuda_sm70_shflsync_idx_p) ;  /* 0x000024a000007944 */ /* 0x020fea0003c00000 */
[----:B------:R-:W-:Y:S01]  /*19d10*/  MOV R4, R34 ;  /* 0x0000002200047202 */ /* 0x000fe20000000f00 */
[----:B------:R-:W-:Y:S05]  /*19d20*/  BRA `(.L_x_1896) ;  /* 0xfffee31000007947 */ /* 0x000fea000383ffff */
.L_x_1754:
[----:B------:R-:W-:Y:S01]  /*19d30*/  IMAD.MOV.U32 R33, RZ, RZ, R13 ;  /* 0x000000ffff217224 */ /* 0x000fe200078e000d */
[----:B------:R-:W-:Y:S01]  /*19d40*/  MOV R32, RZ ;  /* 0x000000ff00207202 */ /* 0x000fe20000000f00 */
[----:B------:R-:W-:Y:S01]  /*19d50*/  IMAD.MOV.U32 R3, RZ, RZ, 0x181f ;  /* 0x0000181fff037424 */ /* 0x000fe200078e00ff */
[----:B------:R-:W-:Y:S02]  /*19d60*/  MOV R2, 0x19d80 ;  /* 0x00019d8000027802 */ /* 0x000fe40000000f00 */
[----:B-12--5:R-:W-:Y:S05]  /*19d70*/  CALL.REL.NOINC `($__internal_31_$__cuda_sm70_shflsync_idx_p) ;  /* 0x0000243000007944 */ /* 0x026fea0003c00000 */
[----:B------:R-:W-:Y:S01]  /*19d80*/  MOV R0, R34 ;  /* 0x0000002200007202 */ /* 0x000fe20000000f00 */
[----:B------:R-:W-:Y:S05]  /*19d90*/  BRA `(.L_x_1897) ;  /* 0xfffee2c000007947 */ /* 0x000fea000383ffff */
.L_x_1757:
[----:B------:R-:W-:Y:S01]  /*19da0*/  IMAD.MOV.U32 R33, RZ, RZ, R12 ;  /* 0x000000ffff217224 */ /* 0x000fe200078e000c */
[----:B------:R-:W-:Y:S01]  /*19db0*/  MOV R32, 0x1 ;  /* 0x0000000100207802 */ /* 0x000fe20000000f00 */
[----:B--2---:R-:W-:Y:S01]  /*19dc0*/  IMAD.MOV.U32 R3, RZ, RZ, 0x181f ;  /* 0x0000181fff037424 */ /* 0x004fe200078e00ff */
[----:B------:R-:W-:-:S02]  /*19dd0*/  MOV R2, 0x19df0 ;  /* 0x00019df000027802 */ /* 0x000fc40000000f00 */
[----:B-1-345:R-:W-:Y:S05]  /*19de0*/  CALL.REL.NOINC `($__internal_31_$__cuda_sm70_shflsync_idx_p) ;  /* 0x000023c000007944 */ /* 0x03afea0003c00000 */
[----:B------:R-:W-:Y:S01]  /*19df0*/  IMAD.MOV.U32 R4, RZ, RZ, R34 ;  /* 0x000000ffff047224 */ /* 0x000fe200078e0022 */
[----:B------:R-:W-:Y:S01]  /*19e00*/  MOV R32, 0x1 ;  /* 0x0000000100207802 */ /* 0x000fe20000000f00 */
[----:B------:R-:W-:Y:S01]  /*19e10*/  IMAD.MOV.U32 R33, RZ, RZ, R13 ;  /* 0x000000ffff217224 */ /* 0x000fe200078e000d */
[----:B------:R-:W-:-:S02]  /*19e20*/  MOV R3, 0x181f ;  /* 0x0000181f00037802 */ /* 0x000fc40000000f00 */
[----:B------:R-:W-:Y:S02]  /*19e30*/  MOV R2, 0x19e50 ;  /* 0x00019e5000027802 */ /* 0x000fe40000000f00 */
[----:B------:R-:W-:Y:S05]  /*19e40*/  CALL.REL.NOINC `($__internal_31_$__cuda_sm70_shflsync_idx_p) ;  /* 0x0000236000007944 */ /* 0x000fea0003c00000 */
[----:B------:R-:W-:Y:S01]  /*19e50*/  MOV R0, R34 ;  /* 0x0000002200007202 */ /* 0x000fe20000000f00 */
[----:B------:R-:W-:Y:S05]  /*19e60*/  BRA `(.L_x_1898) ;  /* 0xfffee33000007947 */ /* 0x000fea000383ffff */
.L_x_1760:
[----:B------:R-:W-:Y:S01]  /*19e70*/  IMAD.MOV.U32 R33, RZ, RZ, R12 ;  /* 0x000000ffff217224 */ /* 0x000fe200078e000c */
[----:B------:R-:W-:Y:S01]  /*19e80*/  MOV R32, 0x2 ;  /* 0x0000000200207802 */ /* 0x000fe20000000f00 */
[----:B-1----:R-:W-:Y:S01]  /*19e90*/  IMAD.MOV.U32 R3, RZ, RZ, 0x181f ;  /* 0x0000181fff037424 */ /* 0x002fe200078e00ff */
[----:B------:R-:W-:Y:S02]  /*19ea0*/  MOV R2, 0x19ec0 ;  /* 0x00019ec000027802 */ /* 0x000fe40000000f00 */
[----:B--2345:R-:W-:Y:S05]  /*19eb0*/  CALL.REL.NOINC `($__internal_31_$__cuda_sm70_shflsync_idx_p) ;  /* 0x000022f000007944 */ /* 0x03cfea0003c00000 */
[----:B------:R-:W-:Y:S01]  /*19ec0*/  MOV R4, R34 ;  /* 0x0000002200047202 */ /* 0x000fe20000000f00 */
[----:B------:R-:W-:Y:S05]  /*19ed0*/  BRA `(.L_x_1899) ;  /* 0xfffee3f000007947 */ /* 0x000fea000383ffff */
.L_x_1761:
[----:B------:R-:W-:Y:S01]  /*19ee0*/  IMAD.MOV.U32 R33, RZ, RZ, R13 ;  /* 0x000000ffff217224 */ /* 0x000fe200078e000d */
[----:B------:R-:W-:Y:S01]  /*19ef0*/  MOV R32, 0x2 ;  /* 0x0000000200207802 */ /* 0x000fe20000000f00 */
[----:B------:R-:W-:Y:S01]  /*19f00*/  IMAD.MOV.U32 R3, RZ, RZ, 0x181f ;  /* 0x0000181fff037424 */ /* 0x000fe200078e00ff */
[----:B------:R-:W-:Y:S02]  /*19f10*/  MOV R2, 0x19f30 ;  /* 0x00019f3000027802 */ /* 0x000fe40000000f00 */
[----:B-12345:R-:W-:Y:S05]  /*19f20*/  CALL.REL.NOINC `($__internal_31_$__cuda_sm70_shflsync_idx_p) ;  /* 0x0000228000007944 */ /* 0x03efea0003c00000 */
[----:B------:R-:W-:Y:S01]  /*19f30*/  MOV R0, R34 ;  /* 0x0000002200007202 */ /* 0x000fe20000000f00 */
[----:B------:R-:W-:Y:S05]  /*19f40*/  BRA `(.L_x_1900) ;  /* 0xfffee3a000007947 */ /* 0x000fea000383ffff */
.L_x_1764:
[----:B------:R-:W-:Y:S01]  /*19f50*/  IMAD.MOV.U32 R33, RZ, RZ, R12 ;  /* 0x000000ffff217224 */ /* 0x000fe200078e000c */
[----:B------:R-:W-:Y:S01]  /*19f60*/  MOV R32, 0x3 ;  /* 0x0000000300207802 */ /* 0x000fe20000000f00 */
[----:B-1----:R-:W-:Y:S01]  /*19f70*/  IMAD.MOV.U32 R3, RZ, RZ, 0x181f ;  /* 0x0000181fff037424 */ /* 0x002fe200078e00ff */
[----:B------:R-:W-:-:S02]  /*19f80*/  MOV R2, 0x19fa0 ;  /* 0x00019fa000027802 */ /* 0x000fc40000000f00 */
[----:B--2345:R-:W-:Y:S05]  /*19f90*/  CALL.REL.NOINC `($__internal_31_$__cuda_sm70_shflsync_idx_p) ;  /* 0x0000221000007944 */ /* 0x03cfea0003c00000 */
        /* <DEDUP_REMOVED lines=8> */
.L_x_1767:
[----:B------:R-:W-:Y:S01]  /*1a020*/  IMAD.MOV.U32 R33, RZ, RZ, R5 ;  /* 0x000000ffff217224 */ /* 0x000fe200078e0005 */
[----:B------:R-:W-:Y:S01]  /*1a030*/  MOV R32, RZ ;  /* 0x000000ff00207202 */ /* 0x000fe20000000f00 */
[----:B------:R-:W-:Y:S01]  /*1a040*/  IMAD.MOV.U32 R3, RZ, RZ, 0x181f ;  /* 0x0000181fff037424 */ /* 0x000fe200078e00ff */
[----:B------:R-:W-:Y:S02]  /*1a050*/  MOV R2, 0x1a070 ;  /* 0x0001a07000027802 */ /* 0x000fe40000000f00 */
[----:B------:R-:W-:Y:S05]  /*1a060*/  CALL.REL.NOINC `($__internal_31_$__cuda_sm70_shflsync_idx_p) ;  /* 0x0000214000007944 */ /* 0x000fea0003c00000 */
[----:B------:R-:W-:Y:S01]  /*1a070*/  MOV R4, R34 ;  /* 0x0000002200047202 */ /* 0x000fe20000000f00 */
[----:B------:R-:W-:Y:S05]  /*1a080*/  BRA `(.L_x_1902) ;  /* 0xfffeeed000007947 */ /* 0x000fea000383ffff */
.L_x_1768:
[----:B------:R-:W-:Y:S01]  /*1a090*/  IMAD.MOV.U32 R33, RZ, RZ, R14 ;  /* 0x000000ffff217224 */ /* 0x000fe200078e000e */
[----:B------:R-:W-:Y:S01]  /*1a0a0*/  MOV R32, RZ ;  /* 0x000000ff00207202 */ /* 0x000fe20000000f00 */
[----:B------:R-:W-:Y:S01]  /*1a0b0*/  IMAD.MOV.U32 R3, RZ, RZ, 0x181f ;  /* 0x0000181fff037424 */ /* 0x000fe200078e00ff */
[----:B------:R-:W-:Y:S02]  /*1a0c0*/  MOV R2, 0x1a0e0 ;  /* 0x0001a0e000027802 */ /* 0x000fe40000000f00 */
[----:B-12---:R-:W-:Y:S05]  /*1a0d0*/  CALL.REL.NOINC `($__internal_31_$__cuda_sm70_shflsync_idx_p) ;  /* 0x000020d000007944 */ /* 0x006fea0003c00000 */
[----:B------:R-:W-:Y:S01]  /*1a0e0*/  IADD3 R8, P0, R34, R21, RZ ;  /* 0x0000001522087210 */ /* 0x000fe20007f1e0ff */
[----:B------:R-:W-:Y:S01]  /*1a0f0*/  IMAD.MOV.U32 R33, RZ, RZ, R5 ;  /* 0x000000ffff217224 */ /* 0x000fe200078e0005 */
[C---:B------:R-:W-:Y:S01]  /*1a100*/  LOP3.LUT P2, RZ, R196.reuse, 0x2, RZ, 0xc0, !PT ;  /* 0x00000002c4ff7812 */ /* 0x040fe2000784c0ff */
[----:B------:R-:W-:Y:S01]  /*1a110*/  IMAD.MOV.U32 R32, RZ, RZ, 0x1 ;  /* 0x00000001ff207424 */ /* 0x000fe200078e00ff */
[----:B------:R-:W-:Y:S01]  /*1a120*/  LOP3.LUT P1, RZ, R196, 0x1, RZ, 0xc0, !PT ;  /* 0x00000001c4ff7812 */ /* 0x000fe2000782c0ff */
[----:B------:R-:W-:Y:S01]  /*1a130*/  IMAD.X R9, R4, 0x1, R20, P0 ;  /* 0x0000000104097824 */ /* 0x000fe200000e0614 */
[----:B------:R-:W-:-:S02]  /*1a140*/  IADD3 R6, P0, R34, R17, RZ ;  /* 0x0000001122067210 */ /* 0x000fc40007f1e0ff */
[----:B------:R-:W-:Y:S02]  /*1a150*/  LOP3.LUT P3, RZ, R196, 0x4, RZ, 0xc0, !PT ;  /* 0x00000004c4ff7812 */ /* 0x000fe4000786c0ff */
[----:B------:R-:W-:Y:S01]  /*1a160*/  SEL R13, RZ, 0x10, P2 ;  /* 0x00000010ff0d7807 */ /* 0x000fe20001000000 */
[----:B------:R-:W-:Y:S01]  /*1a170*/  IMAD.X R7, R4, 0x1, R18, P0 ;  /* 0x0000000104077824 */ /* 0x000fe200000e0612 */
[----:B------:R-:W-:Y:S02]  /*1a180*/  IADD3 R2, P0, R34, R19, RZ ;  /* 0x0000001322027210 */ /* 0x000fe40007f1e0ff */
[----:B------:R-:W-:Y:S01]  /*1a190*/  SEL R12, RZ, 0x10, P1 ;  /* 0x00000010ff0c7807 */ /* 0x000fe20000800000 */
[----:B------:R-:W-:Y:S01]  /*1a1a0*/  @!PT LDS RZ, [RZ] ;  /* 0x00000000fffff984 */ /* 0x000fe20000000800 */
[----:B------:R-:W-:Y:S01]  /*1a1b0*/  @!PT LDS RZ, [RZ] ;  /* 0x00000000fffff984 */ /* 0x000fe20000000800 */
[----:B------:R-:W-:Y:S01]  /*1a1c0*/  @!PT LDS RZ, [RZ] ;  /* 0x00000000fffff984 */ /* 0x000fe20000000800 */
[----:B------:R1:W-:Y:S02]  /*1a1d0*/  LDGSTS.E.BYPASS.LTC128B.128 [R107+0x12100], [R8.64], !P2 ;  /* 0x12100000086b7fae */ /* 0x0003e4000d101d48 */
[----:B------:R-:W-:Y:S02]  /*1a1e0*/  IMAD.X R3, R4, 0x1, R16, P0 ;  /* 0x0000000104037824 */ /* 0x000fe400000e0610 */
[----:B------:R2:W-:Y:S04]  /*1a1f0*/  LDGSTS.E.BYPASS.LTC128B.128 [R107+0x14100], [R6.64], !P1 ;  /* 0x14100000066b7fae */ /* 0x0005e8000c901d48 */
[----:B------:R3:W-:Y:S01]  /*1a200*/  LDGSTS.E.BYPASS.LTC128B.128 [R107+0x16100], [R2.64], !P3 ;  /* 0x16100000026b7fae */ /* 0x0007e2000d901d48 */
[----:B-1----:R-:W-:-:S02]  /*1a210*/  IMAD.MOV.U32 R9, RZ, RZ, R149 ;  /* 0x000000ffff097224 */ /* 0x002fc400078e0095 */
[----:B---3--:R-:W-:Y:S01]  /*1a220*/  IMAD.MOV.U32 R3, RZ, RZ, 0x181f ;  /* 0x0000181fff037424 */ /* 0x008fe200078e00ff */
[----:B------:R-:W-:Y:S02]  /*1a230*/  MOV R2, 0x1a250 ;  /* 0x0001a25000027802 */ /* 0x000fe40000000f00 */
[----:B--2---:R-:W-:Y:S05]  /*1a240*/  CALL.REL.NOINC `($__internal_31_$__cuda_sm70_shflsync_idx_p) ;  /* 0x00001f6000007944 */ /* 0x004fea0003c00000 */
[----:B------:R-:W-:Y:S01]  /*1a250*/  IMAD.MOV.U32 R8, RZ, RZ, R34 ;  /* 0x000000ffff087224 */ /* 0x000fe200078e0022 */
[----:B------:R-:W-:Y:S01]  /*1a260*/  MOV R32, 0x1 ;  /* 0x0000000100207802 */ /* 0x000fe20000000f00 */
[----:B------:R-:W-:Y:S01]  /*1a270*/  IMAD.MOV.U32 R33, RZ, RZ, R14 ;  /* 0x000000ffff217224 */ /* 0x000fe200078e000e */
[----:B------:R-:W-:Y:S02]  /*1a280*/  MOV R3, 0x181f ;  /* 0x0000181f00037802 */ /* 0x000fe40000000f00 */
[----:B------:R-:W-:Y:S02]  /*1a290*/  MOV R2, 0x1a2b0 ;  /* 0x0001a2b000027802 */ /* 0x000fe40000000f00 */
[----:B------:R-:W-:Y:S05]  /*1a2a0*/  CALL.REL.NOINC `($__internal_31_$__cuda_sm70_shflsync_idx_p) ;  /* 0x00001f0000007944 */ /* 0x000fea0003c00000 */
[----:B------:R-:W-:Y:S01]  /*1a2b0*/  MOV R0, R34 ;  /* 0x0000002200007202 */ /* 0x000fe20000000f00 */
[----:B------:R-:W-:Y:S05]  /*1a2c0*/  BRA `(.L_x_1903) ;  /* 0xfffeede000007947 */ /* 0x000fea000383ffff */
.L_x_1773:
[----:B------:R-:W-:Y:S01]  /*1a2d0*/  IMAD.MOV.U32 R33, RZ, RZ, R0 ;  /* 0x000000ffff217224 */ /* 0x000fe200078e0000 */
[----:B------:R-:W-:Y:S01]  /*1a2e0*/  MOV R32, RZ ;  /* 0x000000ff00207202 */ /* 0x000fe20000000f00 */
[----:B------:R-:W-:Y:S01]  /*1a2f0*/  IMAD.MOV.U32 R3, RZ, RZ, 0x1c1f ;  /* 0x00001c1fff037424 */ /* 0x000fe200078e00ff */
[----:B------:R-:W-:-:S02]  /*1a300*/  MOV R2, 0x1a320 ;  /* 0x0001a32000027802 */ /* 0x000fc40000000f00 */
[----:B------:R-:W-:Y:S05]  /*1a310*/  CALL.REL.NOINC `($__internal_31_$__cuda_sm70_shflsync_idx_p) ;  /* 0x00001e9000007944 */ /* 0x000fea0003c00000 */
[----:B------:R-:W-:Y:S01]  /*1a320*/  MOV R8, R34 ;  /* 0x0000002200087202 */ /* 0x000fe20000000f00 */
[----:B------:R-:W-:Y:S05]  /*1a330*/  BRA `(.L_x_1904) ;  /* 0xfffef06000007947 */ /* 0x000fea000383ffff */
.L_x_1774:
[----:B------:R-:W-:Y:S01]  /*1a340*/  IMAD.MOV.U32 R33, RZ, RZ, R6 ;  /* 0x000000ffff217224 */ /* 0x000fe200078e0006 */
[----:B------:R-:W-:Y:S01]  /*1a350*/  MOV R32, RZ ;  /* 0x000000ff00207202 */ /* 0x000fe20000000f00 */
[----:B------:R-:W-:Y:S01]  /*1a360*/  IMAD.MOV.U32 R3, RZ, RZ, 0x1c1f ;  /* 0x00001c1fff037424 */ /* 0x000fe200078e00ff */
[----:B------:R-:W-:-:S02]  /*1a370*/  MOV R2, 0x1a390 ;  /* 0x0001a39000027802 */ /* 0x000fc40000000f00 */
[----:B-12---:R-:W-:Y:S05]  /*1a380*/  CALL.REL.NOINC `($__internal_31_$__cuda_sm70_shflsync_idx_p) ;  /* 0x00001e2000007944 */ /* 0x006fea0003c00000 */
[----:B------:R-:W-:Y:S01]  /*1a390*/  IMAD.MOV.U32 R33, RZ, RZ, R5 ;  /* 0x000000ffff217224 */ /* 0x000fe200078e0005 */
[----:B------:R-:W-:Y:S01]  /*1a3a0*/  MOV R32, RZ ;  /* 0x000000ff00207202 */ /* 0x000fe20000000f00 */
[----:B------:R-:W-:Y:S01]  /*1a3b0*/  IMAD.MOV.U32 R3, RZ, RZ, 0x1c1f ;  /* 0x00001c1fff037424 */ /* 0x000fe200078e00ff */
[----:B------:R-:W-:Y:S01]  /*1a3c0*/  MOV R4, R34 ;  /* 0x0000002200047202 */ /* 0x000fe20000000f00 */
[----:B------:R-:W-:Y:S01]  /*1a3d0*/  IMAD.MOV.U32 R5, RZ, RZ, R8 ;  /* 0x000000ffff057224 */ /* 0x000fe200078e0008 */
[----:B------:R-:W-:-:S02]  /*1a3e0*/  MOV R2, 0x1a400 ;  /* 0x0001a40000027802 */ /* 0x000fc40000000f00 */
[----:B------:R-:W-:Y:S05]  /*1a3f0*/  CALL.REL.NOINC `($__internal_31_$__cuda_sm70_shflsync_idx_p) ;  /* 0x00001db000007944 */ /* 0x000fea0003c00000 */
[----:B------:R-:W-:Y:S01]  /*1a400*/  IMAD.MOV.U32 R30, RZ, RZ, R34 ;  /* 0x000000ffff1e7224 */ /* 0x000fe200078e0022 */
[----:B------:R-:W-:Y:S01]  /*1a410*/  MOV R32, RZ ;  /* 0x000000ff00207202 */ /* 0x000fe20000000f00 */
[----:B------:R-:W-:Y:S01]  /*1a420*/  IMAD.MOV.U32 R33, RZ, RZ, R12 ;  /* 0x000000ffff217224 */ /* 0x000fe200078e000c */
[----:B------:R-:W-:-:S02]  /*1a430*/  MOV R3, 0x1c1f ;  /* 0x00001c1f00037802 */ /* 0x000fc40000000f00 */
[----:B------:R-:W-:Y:S02]  /*1a440*/  MOV R2, 0x1a460 ;  /* 0x0001a46000027802 */ /* 0x000fe40000000f00 */
[----:B------:R-:W-:Y:S05]  /*1a450*/  CALL.REL.NOINC `($__internal_31_$__cuda_sm70_shflsync_idx_p) ;  /* 0x00001d5000007944 */ /* 0x000fea0003c00000 */
[----:B------:R-:W-:Y:S01]  /*1a460*/  MOV R0, R34 ;  /* 0x0000002200007202 */ /* 0x000fe20000000f00 */
[----:B------:R-:W-:Y:S05]  /*1a470*/  BRA `(.L_x_1905) ;  /* 0xfffeef7000007947 */ /* 0x000fea000383ffff */
.L_x_1799:
[----:B------:R-:W-:Y:S01]  /*1a480*/  IMAD.MOV.U32 R33, RZ, RZ, R0 ;  /* 0x000000ffff217224 */ /* 0x000fe200078e0000 */
[----:B------:R-:W-:Y:S01]  /*1a490*/  MOV R32, RZ ;  /* 0x000000ff00207202 */ /* 0x000fe20000000f00 */
[----:B------:R-:W-:Y:S01]  /*1a4a0*/  IMAD.MOV.U32 R3, RZ, RZ, 0x1c1f ;  /* 0x00001c1fff037424 */ /* 0x000fe200078e00ff */
[----:B------:R-:W-:Y:S02]  /*1a4b0*/  MOV R2, 0x1a4d0 ;  /* 0x0001a4d000027802 */ /* 0x000fe40000000f00 */
[----:B------:R-:W-:Y:S05]  /*1a4c0*/  CALL.REL.NOINC `($__internal_31_$__cuda_sm70_shflsync_idx_p) ;  /* 0x00001ce000007944 */ /* 0x000fea0003c00000 */
[----:B------:R-:W-:Y:S01]  /*1a4d0*/  MOV R0, R34 ;  /* 0x0000002200007202 */ /* 0x000fe20000000f00 */
[----:B------:R-:W-:Y:S05]  /*1a4e0*/  BRA `(.L_x_1906) ;  /* 0xffff194000007947 */ /* 0x000fea000383ffff */
.L_x_1800:
[----:B------:R-:W-:Y:S01]  /*1a4f0*/  IMAD.MOV.U32 R33, RZ, RZ, R6 ;  /* 0x000000ffff217224 */ /* 0x000fe200078e0006 */
[----:B------:R-:W-:Y:S01]  /*1a500*/  MOV R32, RZ ;  /* 0x000000ff00207202 */ /* 0x000fe20000000f00 */
[----:B------:R-:W-:Y:S01]  /*1a510*/  IMAD.MOV.U32 R3, RZ, RZ, 0x1c1f ;  /* 0x00001c1fff037424 */ /* 0x000fe200078e00ff */
[----:B------:R-:W-:Y:S02]  /*1a520*/  MOV R2, 0x1a540 ;  /* 0x0001a54000027802 */ /* 0x000fe40000000f00 */
[----:B-1----:R-:W-:Y:S05]  /*1a530*/  CALL.REL.NOINC `($__internal_31_$__cuda_sm70_shflsync_idx_p) ;  /* 0x00001c7000007944 */ /* 0x002fea0003c00000 */
        /* <DEDUP_REMOVED lines=15> */
.L_x_1815:
[----:B------:R-:W-:Y:S01]  /*1a630*/  IMAD.MOV.U32 R33, RZ, RZ, R20 ;  /* 0x000000ffff217224 */ /* 0x000fe200078e0014 */
[----:B------:R-:W-:Y:S01]  /*1a640*/  MOV R32, RZ ;  /* 0x000000ff00207202 */ /* 0x000fe20000000f00 */
[----:B------:R-:W-:Y:S01]  /*1a650*/  IMAD.MOV.U32 R3, RZ, RZ, 0x181f ;  /* 0x0000181fff037424 */ /* 0x000fe200078e00ff */
[----:B------:R-:W-:Y:S02]  /*1a660*/  MOV R2, 0x1a680 ;  /* 0x0001a68000027802 */ /* 0x000fe40000000f00 */
[----:B-12345:R-:W-:Y:S05]  /*1a670*/  CALL.REL.NOINC `($__internal_31_$__cuda_sm70_shflsync_idx_p) ;  /* 0x00001b3000007944 */ /* 0x03efea0003c00000 */
[----:B------:R-:W-:Y:S01]  /*1a680*/  MOV R9, R34 ;  /* 0x0000002200097202 */ /* 0x000fe20000000f00 */
[----:B------:R-:W-:Y:S05]  /*1a690*/  BRA `(.L_x_1908) ;  /* 0xffff463000007947 */ /* 0x000fea000383ffff */
.L_x_1816:
[----:B------:R-:W-:Y:S01]  /*1a6a0*/  IMAD.MOV.U32 R33, RZ, RZ, R24 ;  /* 0x000000ffff217224 */ /* 0x000fe200078e0018 */
[----:B------:R-:W-:Y:S01]  /*1a6b0*/  MOV R32, RZ ;  /* 0x000000ff00207202 */ /* 0x000fe20000000f00 */
[----:B------:R-:W-:Y:S01]  /*1a6c0*/  IMAD.MOV.U32 R3, RZ, RZ, 0x181f ;  /* 0x0000181fff037424 */ /* 0x000fe200078e00ff */
[----:B------:R-:W-:Y:S02]  /*1a6d0*/  MOV R2, 0x1a6f0 ;  /* 0x0001a6f000027802 */ /* 0x000fe40000000f00 */
[----:B-12345:R-:W-:Y:S05]  /*1a6e0*/  CALL.REL.NOINC `($__internal_31_$__cuda_sm70_shflsync_idx_p) ;  /* 0x00001ac000007944 */ /* 0x03efea0003c00000 */
[----:B------:R-:W-:Y:S01]  /*1a6f0*/  LOP3.LUT P2, RZ, R196, 0x2, RZ, 0xc0, !PT ;  /* 0x00000002c4ff7812 */ /* 0x000fe2000784c0ff */
[----:B------:R-:W-:Y:S01]  /*1a700*/  IMAD.MOV.U32 R33, RZ, RZ, R20 ;  /* 0x000000ffff217224 */ /* 0x000fe200078e0014 */
[----:B------:R-:W-:Y:S01]  /*1a710*/  IADD3 R2, P0, R34, R23, RZ ;  /* 0x0000001722027210 */ /* 0x000fe20007f1e0ff */
[----:B------:R-:W-:Y:S01]  /*1a720*/  IMAD.MOV.U32 R20, RZ, RZ, R149 ;  /* 0x000000ffff147224 */ /* 0x000fe200078e0095 */
[C---:B------:R-:W-:Y:S01]  /*1a730*/  LOP3.LUT P1, RZ, R196.reuse, 0x1, RZ, 0xc0, !PT ;  /* 0x00000001c4ff7812 */ /* 0x040fe2000782c0ff */
[----:B------:R-:W-:Y:S01]  /*1a740*/  IMAD.MOV.U32 R32, RZ, RZ, 0x1 ;  /* 0x00000001ff207424 */ /* 0x000fe200078e00ff */
[----:B------:R-:W-:Y:S01]  /*1a750*/  LOP3.LUT P3, RZ, R196, 0x4, RZ, 0xc0, !PT ;  /* 0x00000004c4ff7812 */ /* 0x000fe2000786c0ff */
[----:B------:R-:W-:Y:S01]  /*1a760*/  IMAD.X R3, R9, 0x1, R25, P0 ;  /* 0x0000000109037824 */ /* 0x000fe200000e0619 */
[----:B------:R-:W-:-:S02]  /*1a770*/  SEL R22, RZ, 0x10, P2 ;  /* 0x00000010ff167807 */ /* 0x000fc40001000000 */
[----:B------:R-:W-:-:S03]  /*1a780*/  SEL R21, RZ, 0x10, P1 ;  /* 0x00000010ff157807 */ /* 0x000fc60000800000 */
[----:B------:R-:W-:Y:S01]  /*1a790*/  @!PT LDS RZ, [RZ] ;  /* 0x00000000fffff984 */ /* 0x000fe20000000800 */
[----:B------:R-:W-:Y:S01]  /*1a7a0*/  @!PT LDS RZ, [RZ] ;  /* 0x00000000fffff984 */ /* 0x000fe20000000800 */
[----:B------:R-:W-:Y:S01]  /*1a7b0*/  @!PT LDS RZ, [RZ] ;  /* 0x00000000fffff984 */ /* 0x000fe20000000800 */
[----:B------:R1:W-:Y:S02]  /*1a7c0*/  LDGSTS.E.BYPASS.LTC128B.128 [R107+0x6100], [R2.64], !P2 ;  /* 0x06100000026b7fae */ /* 0x0003e4000d101d48 */
[----:B-1----:R-:W-:-:S05]  /*1a7d0*/  IADD3 R2, P0, R34, R26, RZ ;  /* 0x0000001a22027210 */ /* 0x002fca0007f1e0ff */
[----:B------:R-:W-:-:S05]  /*1a7e0*/  IMAD.X R3, R9, 0x1, R27, P0 ;  /* 0x0000000109037824 */ /* 0x000fca00000e061b */
[----:B------:R1:W-:Y:S02]  /*1a7f0*/  LDGSTS.E.BYPASS.LTC128B.128 [R107+0x8100], [R2.64], !P1 ;  /* 0x08100000026b7fae */ /* 0x0003e4000c901d48 */
[----:B-1----:R-:W-:-:S05]  /*1a800*/  IADD3 R2, P0, R34, R28, RZ ;  /* 0x0000001c22027210 */ /* 0x002fca0007f1e0ff */
[----:B------:R-:W-:-:S05]  /*1a810*/  IMAD.X R3, R9, 0x1, R29, P0 ;  /* 0x0000000109037824 */ /* 0x000fca00000e061d */
[----:B------:R1:W-:Y:S02]  /*1a820*/  LDGSTS.E.BYPASS.LTC128B.128 [R107+0xa100], [R2.64], !P3 ;  /* 0x0a100000026b7fae */ /* 0x0003e4000d901d48 */
[----:B-1----:R-:W-:Y:S01]  /*1a830*/  IMAD.MOV.U32 R3, RZ, RZ, 0x181f ;  /* 0x0000181fff037424 */ /* 0x002fe200078e00ff */
[----:B------:R-:W-:Y:S02]  /*1a840*/  MOV R2, 0x1a860 ;  /* 0x0001a86000027802 */ /* 0x000fe40000000f00 */
[----:B------:R-:W-:Y:S05]  /*1a850*/  CALL.REL.NOINC `($__internal_31_$__cuda_sm70_shflsync_idx_p) ;  /* 0x0000195000007944 */ /* 0x000fea0003c00000 */
        /* <DEDUP_REMOVED lines=8> */
.L_x_1819:
[----:B------:R-:W-:Y:S01]  /*1a8e0*/  IMAD.MOV.U32 R33, RZ, RZ, R5 ;  /* 0x000000ffff217224 */ /* 0x000fe200078e0005 */
[----:B------:R-:W-:Y:S01]  /*1a8f0*/  MOV R32, RZ ;  /* 0x000000ff00207202 */ /* 0x000fe20000000f00 */
[----:B------:R-:W-:Y:S01]  /*1a900*/  IMAD.MOV.U32 R3, RZ, RZ, 0x181f ;  /* 0x0000181fff037424 */ /* 0x000fe200078e00ff */
[----:B------:R-:W-:-:S02]  /*1a910*/  MOV R2, 0x1a930 ;  /* 0x0001a93000027802 */ /* 0x000fc40000000f00 */
[----:B------:R-:W-:Y:S05]  /*1a920*/  CALL.REL.NOINC `($__internal_31_$__cuda_sm70_shflsync_idx_p) ;  /* 0x0000188000007944 */ /* 0x000fea0003c00000 */
[----:B------:R-:W-:Y:S01]  /*1a930*/  MOV R4, R34 ;  /* 0x0000002200047202 */ /* 0x000fe20000000f00 */
[----:B------:R-:W-:Y:S05]  /*1a940*/  BRA `(.L_x_1910) ;  /* 0xffff6cc000007947 */ /* 0x000fea000383ffff */
.L_x_1820:
[----:B------:R-:W-:Y:S01]  /*1a950*/  IMAD.MOV.U32 R33, RZ, RZ, R6 ;  /* 0x000000ffff217224 */ /* 0x000fe200078e0006 */
[----:B------:R-:W-:Y:S01]  /*1a960*/  MOV R32, RZ ;  /* 0x000000ff00207202 */ /* 0x000fe20000000f00 */
[----:B------:R-:W-:Y:S01]  /*1a970*/  IMAD.MOV.U32 R3, RZ, RZ, 0x181f ;  /* 0x0000181fff037424 */ /* 0x000fe200078e00ff */
[----:B------:R-:W-:-:S02]  /*1a980*/  MOV R2, 0x1a9a0 ;  /* 0x0001a9a000027802 */ /* 0x000fc40000000f00 */
[----:B-12---:R-:W-:Y:S05]  /*1a990*/  CALL.REL.NOINC `($__internal_31_$__cuda_sm70_shflsync_idx_p) ;  /* 0x0000181000007944 */ /* 0x006fea0003c00000 */
[----:B------:R-:W-:Y:S01]  /*1a9a0*/  IADD3 R20, P0, R34, R7, RZ ;  /* 0x0000000722147210 */ /* 0x000fe20007f1e0ff */
[----:B------:R-:W-:Y:S01]  /*1a9b0*/  IMAD.MOV.U32 R33, RZ, RZ, R5 ;  /* 0x000000ffff217224 */ /* 0x000fe200078e0005 */
[C---:B------:R-:W-:Y:S01]  /*1a9c0*/  LOP3.LUT P2, RZ, R196.reuse, 0x2, RZ, 0xc0, !PT ;  /* 0x00000002c4ff7812 */ /* 0x040fe2000784c0ff */
[----:B------:R-:W-:Y:S01]  /*1a9d0*/  IMAD.MOV.U32 R12, RZ, RZ, R149 ;  /* 0x000000ffff0c7224 */ /* 0x000fe200078e0095 */
[----:B------:R-:W-:Y:S01]  /*1a9e0*/  LOP3.LUT P1, RZ, R196, 0x1, RZ, 0xc0, !PT ;  /* 0x00000001c4ff7812 */ /* 0x000fe2000782c0ff */
[----:B------:R-:W-:Y:S01]  /*1a9f0*/  IMAD.X R21, R4, 0x1, R14, P0 ;  /* 0x0000000104157824 */ /* 0x000fe200000e060e */
[----:B------:R-:W-:Y:S01]  /*1aa00*/  IADD3 R2, P0, R34, R15, RZ ;  /* 0x0000000f22027210 */ /* 0x000fe20007f1e0ff */
[----:B------:R-:W-:Y:S01]  /*1aa10*/  IMAD.MOV.U32 R32, RZ, RZ, 0x1 ;  /* 0x00000001ff207424 */ /* 0x000fe200078e00ff */
[----:B------:R-:W-:-:S02]  /*1aa20*/  LOP3.LUT P3, RZ, R196, 0x4, RZ, 0xc0, !PT ;  /* 0x00000004c4ff7812 */ /* 0x000fc4000786c0ff */
[----:B------:R-:W-:Y:S01]  /*1aa30*/  SEL R5, RZ, 0x10, P2 ;  /* 0x00000010ff057807 */ /* 0x000fe20001000000 */
[----:B------:R-:W-:Y:S01]  /*1aa40*/  IMAD.X R3, R4, 0x1, R16, P0 ;  /* 0x0000000104037824 */ /* 0x000fe200000e0610 */
[----:B------:R-:W-:-:S03]  /*1aa50*/  SEL R13, RZ, 0x10, P1 ;  /* 0x00000010ff0d7807 */ /* 0x000fc60000800000 */
[----:B------:R-:W-:Y:S01]  /*1aa60*/  @!PT LDS RZ, [RZ] ;  /* 0x00000000fffff984 */ /* 0x000fe20000000800 */
[----:B------:R-:W-:Y:S01]  /*1aa70*/  @!PT LDS RZ, [RZ] ;  /* 0x00000000fffff984 */ /* 0x000fe20000000800 */
[----:B------:R-:W-:Y:S01]  /*1aa80*/  @!PT LDS RZ, [RZ] ;  /* 0x00000000fffff984 */ /* 0x000fe20000000800 */
[----:B------:R1:W-:Y:S04]  /*1aa90*/  LDGSTS.E.BYPASS.LTC128B.128 [R107+0xc100], [R20.64], !P2 ;  /* 0x0c100000146b7fae */ /* 0x0003e8000d101d48 */
[----:B------:R2:W-:Y:S02]  /*1aaa0*/  LDGSTS.E.BYPASS.LTC128B.128 [R107+0xe100], [R2.64], !P1 ;  /* 0x0e100000026b7fae */ /* 0x0005e4000c901d48 */
[----:B--2---:R-:W-:-:S05]  /*1aab0*/  IADD3 R2, P0, R34, R17, RZ ;  /* 0x0000001122027210 */ /* 0x004fca0007f1e0ff */
[----:B------:R-:W-:-:S05]  /*1aac0*/  IMAD.X R3, R4, 0x1, R18, P0 ;  /* 0x0000000104037824 */ /* 0x000fca00000e0612 */
[----:B------:R2:W-:Y:S02]  /*1aad0*/  LDGSTS.E.BYPASS.LTC128B.128 [R107+0x10100], [R2.64], !P3 ;  /* 0x10100000026b7fae */ /* 0x0005e4000d901d48 */
[----:B--2---:R-:W-:Y:S01]  /*1aae0*/  IMAD.MOV.U32 R3, RZ, RZ, 0x181f ;  /* 0x0000181fff037424 */ /* 0x004fe200078e00ff */
[----:B------:R-:W-:Y:S02]  /*1aaf0*/  MOV R2, 0x1ab10 ;  /* 0x0001ab1000027802 */ /* 0x000fe40000000f00 */
[----:B-1----:R-:W-:Y:S05]  /*1ab00*/  CALL.REL.NOINC `($__internal_31_$__cuda_sm70_shflsync_idx_p) ;  /* 0x000016a000007944 */ /* 0x002fea0003c00000 */
        /* <DEDUP_REMOVED lines=8> */
.L_x_1824:
[----:B------:R-:W-:Y:S01]  /*1ab90*/  MOV R32, RZ ;  /* 0x000000ff00207202 */ /* 0x000fe20000000f00 */
[----:B------:R-:W-:Y:S01]  /*1aba0*/  IMAD.MOV.U32 R33, RZ, RZ, R9 ;  /* 0x000000ffff217224 */ /* 0x000fe200078e0009 */
[----:B------:R-:W-:Y:S01]  /*1abb0*/  MOV R2, 0x1abe0 ;  /* 0x0001abe000027802 */ /* 0x000fe20000000f00 */
[----:B------:R-:W-:Y:S02]  /*1abc0*/  IMAD.MOV.U32 R3, RZ, RZ, 0x181f ;  /* 0x0000181fff037424 */ /* 0x000fe400078e00ff */
[----:B--234-:R-:W-:Y:S05]  /*1abd0*/  CALL.REL.NOINC `($__internal_31_$__cuda_sm70_shflsync_idx_p) ;  /* 0x000015d000007944 */ /* 0x01cfea0003c00000 */
[----:B------:R-:W-:Y:S01]  /*1abe0*/  MOV R5, R34 ;  /* 0x0000002200057202 */ /* 0x000fe20000000f00 */
[----:B------:R-:W-:-:S05]  /*1abf0*/  BRA `(.L_x_1912) ;  /* 0xffff6fd000007947 */ /* 0x000fca000383ffff */
.L_x_1825:
[----:B------:R-:W-:Y:S01]  /*1ac00*/  MOV R32, RZ ;  /* 0x000000ff00207202 */ /* 0x000fe20000000f00 */
[----:B------:R-:W-:Y:S01]  /*1ac10*/  IMAD.MOV.U32 R33, RZ, RZ, R16 ;  /* 0x000000ffff217224 */ /* 0x000fe200078e0010 */
[----:B------:R-:W-:Y:S01]  /*1ac20*/  MOV R2, 0x1ac50 ;  /* 0x0001ac5000027802 */ /* 0x000fe20000000f00 */
[----:B------:R-:W-:Y:S02]  /*1ac30*/  IMAD.MOV.U32 R3, RZ, RZ, 0x181f ;  /* 0x0000181fff037424 */ /* 0x000fe400078e00ff */
[----:B-1234-:R-:W-:Y:S05]  /*1ac40*/  CALL.REL.NOINC `($__internal_31_$__cuda_sm70_shflsync_idx_p) ;  /* 0x0000156000007944 */ /* 0x01efea0003c00000 */
[----:B------:R-:W-:Y:S01]  /*1ac50*/  LOP3.LUT P3, RZ, R196, 0x2, RZ, 0xc0, !PT ;  /* 0x00000002c4ff7812 */ /* 0x000fe2000786c0ff */
[----:B------:R-:W-:Y:S01]  /*1ac60*/  IMAD R4, R190, 0x6000, R10 ;  /* 0x00006000be047824 */ /* 0x000fe200078e020a */
[----:B------:R-:W-:Y:S01]  /*1ac70*/  IADD3 R2, P0, R34, R17, RZ ;  /* 0x0000001122027210 */ /* 0x000fe20007f1e0ff */
[----:B------:R-:W-:Y:S01]  /*1ac80*/  IMAD.MOV.U32 R33, RZ, RZ, R9 ;  /* 0x000000ffff217224 */ /* 0x000fe200078e0009 */
[C---:B------:R-:W-:Y:S01]  /*1ac90*/  LOP3.LUT P2, RZ, R196.reuse, 0x1, RZ, 0xc0, !PT ;  /* 0x00000001c4ff7812 */ /* 0x040fe2000784c0ff */
[----:B------:R-:W-:Y:S01]  /*1aca0*/  IMAD.MOV.U32 R32, RZ, RZ, 0x1 ;  /* 0x00000001ff207424 */ /* 0x000fe200078e00ff */
[----:B------:R-:W-:Y:S01]  /*1acb0*/  LOP3.LUT P1, RZ, R196, 0x4, RZ, 0xc0, !PT ;  /* 0x00000004c4ff7812 */ /* 0x000fe2000782c0ff */
[C---:B------:R-:W-:Y:S01]  /*1acc0*/  IMAD.X R3, R5.reuse, 0x1, R19, P0 ;  /* 0x0000000105037824 */ /* 0x040fe200000e0613 */
[C---:B------:R-:W-:Y:S02]  /*1acd0*/  IADD3 R6, P0, R34.reuse, R24, RZ ;  /* 0x0000001822067210 */ /* 0x040fe40007f1e0ff */
[----:B------:R-:W-:Y:S02]  /*1ace0*/  SEL R18, RZ, 0x10, P2 ;  /* 0x00000010ff127807 */ /* 0x000fe40001000000 */
[----:B------:R-:W-:Y:S01]  /*1acf0*/  SEL R9, RZ, 0x10, P1 ;  /* 0x00000010ff097807 */ /* 0x000fe20000800000 */
[----:B------:R-:W-:Y:S01]  /*1ad00*/  @!PT LDS RZ, [RZ] ;  /* 0x00000000fffff984 */ /* 0x000fe20000000800 */
[----:B------:R-:W-:Y:S01]  /*1ad10*/  @!PT LDS RZ, [RZ] ;  /* 0x00000000fffff984 */ /* 0x000fe20000000800 */
[----:B------:R-:W-:Y:S01]  /*1ad20*/  @!PT LDS RZ, [RZ] ;  /* 0x00000000fffff984 */ /* 0x000fe20000000800 */
[----:B------:R1:W-:Y:S01]  /*1ad30*/  LDGSTS.E.BYPASS.LTC128B.128 [R4], [R2.64], !P3 ;  /* 0x0000000002047fae */ /* 0x0003e2000d901d48 */
[C---:B------:R-:W-:Y:S05]  /*1ad40*/  IMAD.X R7, R5.reuse, 0x1, R25, P0 ;  /* 0x0000000105077824 */ /* 0x040fea00000e0619 */
[----:B------:R2:W-:Y:S01]  /*1ad50*/  LDGSTS.E.BYPASS.LTC128B.128 [R4+0x2000], [R6.64], !P2 ;  /* 0x0200000006047fae */ /* 0x0005e2000d101d48 */
[----:B-1----:R-:W-:Y:S05]  /*1ad60*/  IADD3 R2, P0, R34, R26, RZ ;  /* 0x0000001a22027210 */ /* 0x002fea0007f1e0ff */
[----:B------:R-:W-:Y:S01]  /*1ad70*/  IMAD.X R3, R5, 0x1, R27, P0 ;  /* 0x0000000105037824 */ /* 0x000fe200000e061b */
[----:B--2---:R-:W-:Y:S04]  /*1ad80*/  SEL R6, RZ, 0x10, P3 ;  /* 0x00000010ff067807 */ /* 0x004fe80001800000 */
[----:B------:R1:W-:Y:S02]  /*1ad90*/  LDGSTS.E.BYPASS.LTC128B.128 [R4+0x4000], [R2.64], !P1 ;  /* 0x0400000002047fae */ /* 0x0003e4000c901d48 */
[----:B-1----:R-:W-:Y:S01]  /*1ada0*/  MOV R2, 0x1add0 ;  /* 0x0001add000027802 */ /* 0x002fe20000000f00 */
[----:B------:R-:W-:Y:S02]  /*1adb0*/  IMAD.MOV.U32 R3, RZ, RZ, 0x181f ;  /* 0x0000181fff037424 */ /* 0x000fe400078e00ff */
[----:B------:R-:W-:Y:S05]  /*1adc0*/  CALL.REL.NOINC `($__internal_31_$__cuda_sm70_shflsync_idx_p) ;  /* 0x000013e000007944 */ /* 0x000fea0003c00000 */
[----:B------:R-:W-:Y:S01]  /*1add0*/  MOV R32, 0x1 ;  /* 0x0000000100207802 */ /* 0x000fe20000000f00 */
[----:B------:R-:W-:Y:S01]  /*1ade0*/  IMAD.MOV.U32 R5, RZ, RZ, R34 ;  /* 0x000000ffff057224 */ /* 0x000fe200078e0022 */
[----:B------:R-:W-:Y:S01]  /*1adf0*/  MOV R3, 0x181f ;  /* 0x0000181f00037802 */ /* 0x000fe20000000f00 */
[----:B------:R-:W-:Y:S01]  /*1ae00*/  IMAD.MOV.U32 R33, RZ, RZ, R16 ;  /* 0x000000ffff217224 */ /* 0x000fe200078e0010 */
[----:B------:R-:W-:Y:S02]  /*1ae10*/  MOV R2, 0x1ae30 ;  /* 0x0001ae3000027802 */ /* 0x000fe40000000f00 */
[----:B------:R-:W-:Y:S05]  /*1ae20*/  CALL.REL.NOINC `($__internal_31_$__cuda_sm70_shflsync_idx_p) ;  /* 0x0000138000007944 */ /* 0x000fea0003c00000 */
[----:B------:R-:W-:Y:S01]  /*1ae30*/  MOV R2, R34 ;  /* 0x0000002200027202 */ /* 0x000fe20000000f00 */
[----:B------:R-:W-:-:S05]  /*1ae40*/  BRA `(.L_x_1913) ;  /* 0xffff6ee000007947 */ /* 0x000fca000383ffff */
.L_x_1826:
[----:B------:R-:W-:Y:S02]  /*1ae50*/  MOV R3, 0x2 ;  /* 0x0000000200037802 */ /* 0x000fe40000000f00 */
[----:B------:R-:W-:Y:S02]  /*1ae60*/  MOV R2, 0x1ae80 ;  /* 0x0001ae8000027802 */ /* 0x000fe40000000f00 */
[----:B------:R-:W-:Y:S05]  /*1ae70*/  CALL.REL.NOINC `($__internal_30_$__cuda_sm70_shflsync_bfly_p) ;  /* 0x000012f000007944 */ /* 0x000fea0003c00000 */
[----:B------:R-:W-:Y:S01]  /*1ae80*/  MOV R2, R22 ;  /* 0x0000001600027202 */ /* 0x000fe20000000f00 */
[----:B------:R-:W-:-:S05]  /*1ae90*/  BRA `(.L_x_1914) ;  /* 0xffff7ff000007947 */ /* 0x000fca000383ffff */
.L_x_1829:
[----:B------:R-:W-:Y:S01]  /*1aea0*/  MOV R32, RZ ;  /* 0x000000ff00207202 */ /* 0x000fe20000000f00 */
[----:B------:R-:W-:Y:S01]  /*1aeb0*/  IMAD.MOV.U32 R33, RZ, RZ, R5 ;  /* 0x000000ffff217224 */ /* 0x000fe200078e0005 */
[----:B------:R-:W-:Y:S01]  /*1aec0*/  MOV R2, 0x1aef0 ;  /* 0x0001aef000027802 */ /* 0x000fe20000000f00 */
[----:B------:R-:W-:Y:S02]  /*1aed0*/  IMAD.MOV.U32 R3, RZ, RZ, 0x181f ;  /* 0x0000181fff037424 */ /* 0x000fe400078e00ff */
[----:B------:R-:W-:Y:S05]  /*1aee0*/  CALL.REL.NOINC `($__internal_31_$__cuda_sm70_shflsync_idx_p) ;  /* 0x000012c000007944 */ /* 0x000fea0003c00000 */
[----:B------:R-:W-:Y:S01]  /*1aef0*/  MOV R4, R34 ;  /* 0x0000002200047202 */ /* 0x000fe20000000f00 */
[----:B------:R-:W-:-:S05]  /*1af00*/  BRA `(.L_x_1915) ;  /* 0xffff995000007947 */ /* 0x000fca000383ffff */
.L_x_1830:
[----:B------:R-:W-:Y:S01]  /*1af10*/  MOV R32, RZ ;  /* 0x000000ff00207202 */ /* 0x000fe20000000f00 */
[----:B------:R-:W-:Y:S01]  /*1af20*/  IMAD.MOV.U32 R33, RZ, RZ, R12 ;  /* 0x000000ffff217224 */ /* 0x000fe200078e000c */
[----:B------:R-:W-:Y:S01]  /*1af30*/  MOV R2, 0x1af60 ;  /* 0x0001af6000027802 */ /* 0x000fe20000000f00 */
[----:B------:R-:W-:Y:S02]  /*1af40*/  IMAD.MOV.U32 R3, RZ, RZ, 0x181f ;  /* 0x0000181fff037424 */ /* 0x000fe400078e00ff */
[----:B-12---:R-:W-:Y:S05]  /*1af50*/  CALL.REL.NOINC `($__internal_31_$__cuda_sm70_shflsync_idx_p) ;  /* 0x0000125000007944 */ /* 0x006fea0003c00000 */
[----:B------:R-:W-:Y:S01]  /*1af60*/  LOP3.LUT P3, RZ, R196, 0x2, RZ, 0xc0, !PT ;  /* 0x00000002c4ff7812 */ /* 0x000fe2000786c0ff */
[----:B------:R-:W-:Y:S01]  /*1af70*/  IMAD R0, R190, 0x6000, R11 ;  /* 0x00006000be007824 */ /* 0x000fe200078e020b */
[----:B------:R-:W-:Y:S01]  /*1af80*/  IADD3 R2, P0, R34, R13, RZ ;  /* 0x0000000d22027210 */ /* 0x000fe20007f1e0ff */
[----:B------:R-:W-:Y:S01]  /*1af90*/  IMAD.MOV.U32 R33, RZ, RZ, R5 ;  /* 0x000000ffff217224 */ /* 0x000fe200078e0005 */
[C---:B------:R-:W-:Y:S01]  /*1afa0*/  LOP3.LUT P2, RZ, R196.reuse, 0x1, RZ, 0xc0, !PT ;  /* 0x00000001c4ff7812 */ /* 0x040fe2000784c0ff */
[----:B------:R-:W-:Y:S01]  /*1afb0*/  IMAD.MOV.U32 R32, RZ, RZ, 0x1 ;  /* 0x00000001ff207424 */ /* 0x000fe200078e00ff */
[----:B------:R-:W-:Y:S01]  /*1afc0*/  LOP3.LUT P1, RZ, R196, 0x4, RZ, 0xc0, !PT ;  /* 0x00000004c4ff7812 */ /* 0x000fe2000782c0ff */
[----:B------:R-:W-:Y:S01]  /*1afd0*/  IMAD.X R3, R4, 0x1, R16, P0 ;  /* 0x0000000104037824 */ /* 0x000fe200000e0610 */
[----:B------:R-:W-:Y:S02]  /*1afe0*/  IADD3 R6, P0, R34, R17, RZ ;  /* 0x0000001122067210 */ /* 0x000fe40007f1e0ff */
[----:B------:R-:W-:Y:S02]  /*1aff0*/  SEL R5, RZ, 0x10, P3 ;  /* 0x00000010ff057807 */ /* 0x000fe40001800000 */
[----:B------:R-:W-:Y:S01]  /*1b000*/  SEL R15, RZ, 0x10, P2 ;  /* 0x00000010ff0f7807 */ /* 0x000fe20001000000 */
[----:B------:R-:W-:Y:S01]  /*1b010*/  @!PT LDS RZ, [RZ] ;  /* 0x00000000fffff984 */ /* 0x000fe20000000800 */
[----:B------:R-:W-:Y:S01]  /*1b020*/  @!PT LDS RZ, [RZ] ;  /* 0x00000000fffff984 */ /* 0x000fe20000000800 */
[----:B------:R-:W-:Y:S01]  /*1b030*/  @!PT LDS RZ, [RZ] ;  /* 0x00000000fffff984 */ /* 0x000fe20000000800 */
[----:B------:R1:W-:Y:S01]  /*1b040*/  LDGSTS.E.BYPASS.LTC128B.128 [R0], [R2.64], !P3 ;  /* 0x0000000002007fae */ /* 0x0003e2000d901d48 */
[----:B------:R-:W-:Y:S01]  /*1b050*/  IMAD.X R7, R4, 0x1, R18, P0 ;  /* 0x0000000104077824 */ /* 0x000fe200000e0612 */
[----:B------:R-:W-:Y:S04]  /*1b060*/  SEL R14, RZ, 0x10, P1 ;  /* 0x00000010ff0e7807 */ /* 0x000fe80000800000 */
[----:B------:R2:W-:Y:S01]  /*1b070*/  LDGSTS.E.BYPASS.LTC128B.128 [R0+0x2000], [R6.64], !P2 ;  /* 0x0200000006007fae */ /* 0x0005e2000d101d48 */
[----:B-1----:R-:W-:Y:S05]  /*1b080*/  IADD3 R2, P0, R34, R19, RZ ;  /* 0x0000001322027210 */ /* 0x002fea0007f1e0ff */
[----:B------:R-:W-:Y:S05]  /*1b090*/  IMAD.X R3, R4, 0x1, R20, P0 ;  /* 0x0000000104037824 */ /* 0x000fea00000e0614 */
[----:B------:R1:W-:Y:S02]  /*1b0a0*/  LDGSTS.E.BYPASS.LTC128B.128 [R0+0x4000], [R2.64], !P1 ;  /* 0x0400000002007fae */ /* 0x0003e4000c901d48 */
[----:B-1----:R-:W-:Y:S01]  /*1b0b0*/  MOV R2, 0x1b0e0 ;  /* 0x0001b0e000027802 */ /* 0x002fe20000000f00 */
[----:B------:R-:W-:Y:S02]  /*1b0c0*/  IMAD.MOV.U32 R3, RZ, RZ, 0x181f ;  /* 0x0000181fff037424 */ /* 0x000fe400078e00ff */
[----:B--2---:R-:W-:Y:S05]  /*1b0d0*/  CALL.REL.NOINC `($__internal_31_$__cuda_sm70_shflsync_idx_p) ;  /* 0x000010d000007944 */ /* 0x004fea0003c00000 */
        /* <DEDUP_REMOVED lines=8> */
.L_x_1832:
[----:B------:R-:W-:Y:S01]  /*1b160*/  IMAD.MOV.U32 R4, RZ, RZ, R201 ;  /* 0x000000ffff047224 */ /* 0x000fe200078e00c9 */
[----:B-1----:R-:W-:-:S02]  /*1b170*/  MOV R3, 0x2 ;  /* 0x0000000200037802 */ /* 0x002fc40000000f00 */
[----:B------:R-:W-:Y:S02]  /*1b180*/  MOV R2, 0x1b1a0 ;  /* 0x0001b1a000027802 */ /* 0x000fe40000000f00 */
[----:B------:R-:W-:Y:S05]  /*1b190*/  CALL.REL.NOINC `($__internal_30_$__cuda_sm70_shflsync_bfly_p) ;  /* 0x00000fd000007944 */ /* 0x000fea0003c00000 */
[----:B------:R-:W-:Y:S01]  /*1b1a0*/  MOV R0, R22 ;  /* 0x0000001600007202 */ /* 0x000fe20000000f00 */
[----:B------:R-:W-:Y:S05]  /*1b1b0*/  BRA `(.L_x_1917) ;  /* 0xffff9a2000007947 */ /* 0x000fea000383ffff */
.L_x_1833:
[----:B------:R-:W-:Y:S01]  /*1b1c0*/  IMAD.MOV.U32 R4, RZ, RZ, R0 ;  /* 0x000000ffff047224 */ /* 0x000fe200078e0000 */
[----:B-1----:R-:W-:Y:S02]  /*1b1d0*/  MOV R3, 0x1 ;  /* 0x0000000100037802 */ /* 0x002fe40000000f00 */
[----:B------:R-:W-:Y:S02]  /*1b1e0*/  MOV R2, 0x1b200 ;  /* 0x0001b20000027802 */ /* 0x000fe40000000f00 */
[----:B--2---:R-:W-:Y:S05]  /*1b1f0*/  CALL.REL.NOINC `($__internal_30_$__cuda_sm70_shflsync_bfly_p) ;  /* 0x00000f7000007944 */ /* 0x004fea0003c00000 */
[----:B------:R-:W-:Y:S01]  /*1b200*/  FADD.FTZ R0, R0, R22 ;  /* 0x0000001600007221 */ /* 0x000fe20000010000 */
[----:B------:R-:W-:Y:S02]  /*1b210*/  MOV R4, R197 ;  /* 0x000000c500047202 */ /* 0x000fe40000000f00 */
[----:B------:R-:W-:Y:S02]  /*1b220*/  MOV R3, 0x2 ;  /* 0x0000000200037802 */ /* 0x000fe40000000f00 */
[----:B------:R-:W-:Y:S02]  /*1b230*/  MOV R2, 0x1b250 ;  /* 0x0001b25000027802 */ /* 0x000fe40000000f00 */
[----:B------:R-:W-:Y:S05]  /*1b240*/  CALL.REL.NOINC `($__internal_30_$__cuda_sm70_shflsync_bfly_p) ;  /* 0x00000f2000007944 */ /* 0x000fea0003c00000 */
[----:B------:R-:W-:Y:S01]  /*1b250*/  FADD.FTZ R4, R197, R22 ;  /* 0x00000016c5047221 */ /* 0x000fe20000010000 */
[----:B------:R-:W-:-:S02]  /*1b260*/  MOV R3, 0x1 ;  /* 0x0000000100037802 */ /* 0x000fc40000000f00 */
[----:B------:R-:W-:Y:S02]  /*1b270*/  MOV R2, 0x1b290 ;  /* 0x0001b29000027802 */ /* 0x000fe40000000f00 */
[----:B------:R-:W-:Y:S05]  /*1b280*/  CALL.REL.NOINC `($__internal_30_$__cuda_sm70_shflsync_bfly_p) ;  /* 0x00000ee000007944 */ /* 0x000fea0003c00000 */
[----:B------:R-:W-:Y:S01]  /*1b290*/  MOV R3, R22 ;  /* 0x0000001600037202 */ /* 0x000fe20000000f00 */
[----:B------:R-:W-:Y:S05]  /*1b2a0*/  BRA `(.L_x_1918) ;  /* 0xffff99a000007947 */ /* 0x000fea000383ffff */
.L_x_1840:
[----:B--234-:R-:W-:Y:S01]  /*1b2b0*/  IMAD.MOV.U32 R33, RZ, RZ, R13 ;  /* 0x000000ffff217224 */ /* 0x01cfe200078e000d */
[----:B------:R-:W-:Y:S01]  /*1b2c0*/  MOV R32, RZ ;  /* 0x000000ff00207202 */ /* 0x000fe20000000f00 */
[----:B------:R-:W-:Y:S01]  /*1b2d0*/  IMAD.MOV.U32 R3, RZ, RZ, 0x181f ;  /* 0x0000181fff037424 */ /* 0x000fe200078e00ff */
[----:B------:R-:W-:Y:S02]  /*1b2e0*/  MOV R2, 0x1b300 ;  /* 0x0001b30000027802 */ /* 0x000fe40000000f00 */
[----:B-1----:R-:W-:Y:S05]  /*1b2f0*/  CALL.REL.NOINC `($__internal_31_$__cuda_sm70_shflsync_idx_p) ;  /* 0x00000eb000007944 */ /* 0x002fea0003c00000 */
[----:B------:R-:W-:Y:S01]  /*1b300*/  MOV R5, R34 ;  /* 0x0000002200057202 */ /* 0x000fe20000000f00 */
[----:B------:R-:W-:Y:S05]  /*1b310*/  BRA `(.L_x_1919) ;  /* 0xffffb1f000007947 */ /* 0x000fea000383ffff */
.L_x_1841:
[----:B------:R-:W-:Y:S01]  /*1b320*/  IMAD.MOV.U32 R33, RZ, RZ, R14 ;  /* 0x000000ffff217224 */ /* 0x000fe200078e000e */
[----:B------:R-:W-:Y:S01]  /*1b330*/  MOV R32, RZ ;  /* 0x000000ff00207202 */ /* 0x000fe20000000f00 */
[----:B------:R-:W-:Y:S01]  /*1b340*/  IMAD.MOV.U32 R3, RZ, RZ, 0x181f ;  /* 0x0000181fff037424 */ /* 0x000fe200078e00ff */
[----:B------:R-:W-:Y:S02]  /*1b350*/  MOV R2, 0x1b370 ;  /* 0x0001b37000027802 */ /* 0x000fe40000000f00 */
[----:B-123--:R-:W-:Y:S05]  /*1b360*/  CALL.REL.NOINC `($__internal_31_$__cuda_sm70_shflsync_idx_p) ;  /* 0x00000e4000007944 */ /* 0x00efea0003c00000 */
[----:B------:R-:W-:Y:S01]  /*1b370*/  MOV R0, R34 ;  /* 0x0000002200007202 */ /* 0x000fe20000000f00 */
[----:B------:R-:W-:Y:S05]  /*1b380*/  BRA `(.L_x_1920) ;  /* 0xffffb1a000007947 */ /* 0x000fea000383ffff */
.L_x_1844:
[----:B------:R-:W-:Y:S01]  /*1b390*/  IMAD.MOV.U32 R33, RZ, RZ, R13 ;  /* 0x000000ffff217224 */ /* 0x000fe200078e000d */
[----:B------:R-:W-:Y:S01]  /*1b3a0*/  MOV R32, 0x1 ;  /* 0x0000000100207802 */ /* 0x000fe20000000f00 */
[----:B--2---:R-:W-:Y:S01]  /*1b3b0*/  IMAD.MOV.U32 R3, RZ, RZ, 0x181f ;  /* 0x0000181fff037424 */ /* 0x004fe200078e00ff */
[----:B------:R-:W-:-:S02]  /*1b3c0*/  MOV R2, 0x1b3e0 ;  /* 0x0001b3e000027802 */ /* 0x000fc40000000f00 */
[----:B-1-34-:R-:W-:Y:S05]  /*1b3d0*/  CALL.REL.NOINC `($__internal_31_$__cuda_sm70_shflsync_idx_p) ;  /* 0x00000dd000007944 */ /* 0x01afea0003c00000 */
        /* <DEDUP_REMOVED lines=8> */
.L_x_1847:
[----:B------:R-:W-:Y:S01]  /*1b460*/  IMAD.MOV.U32 R33, RZ, RZ, R13 ;  /* 0x000000ffff217224 */ /* 0x000fe200078e000d */
[----:B------:R-:W-:Y:S01]  /*1b470*/  MOV R32, 0x2 ;  /* 0x0000000200207802 */ /* 0x000fe20000000f00 */
[----:B--2---:R-:W-:Y:S01]  /*1b480*/  IMAD.MOV.U32 R3, RZ, RZ, 0x181f ;  /* 0x0000181fff037424 */ /* 0x004fe200078e00ff */
[----:B------:R-:W-:Y:S02]  /*1b490*/  MOV R2, 0x1b4b0 ;  /* 0x0001b4b000027802 */ /* 0x000fe40000000f00 */
[----:B-1-34-:R-:W-:Y:S05]  /*1b4a0*/  CALL.REL.NOINC `($__internal_31_$__cuda_sm70_shflsync_idx_p) ;  /* 0x00000d0000007944 */ /* 0x01afea0003c00000 */
[----:B------:R-:W-:Y:S01]  /*1b4b0*/  MOV R5, R34 ;  /* 0x0000002200057202 */ /* 0x000fe20000000f00 */
[----:B------:R-:W-:Y:S05]  /*1b4c0*/  BRA `(.L_x_1922) ;  /* 0xffffb2c000007947 */ /* 0x000fea000383ffff */
.L_x_1848:
[----:B------:R-:W-:Y:S01]  /*1b4d0*/  IMAD.MOV.U32 R33, RZ, RZ, R14 ;  /* 0x000000ffff217224 */ /* 0x000fe200078e000e */
[----:B------:R-:W-:Y:S01]  /*1b4e0*/  MOV R32, 0x2 ;  /* 0x0000000200207802 */ /* 0x000fe20000000f00 */
[----:B--2---:R-:W-:Y:S01]  /*1b4f0*/  IMAD.MOV.U32 R3, RZ, RZ, 0x181f ;  /* 0x0000181fff037424 */ /* 0x004fe200078e00ff */
[----:B------:R-:W-:Y:S02]  /*1b500*/  MOV R2, 0x1b520 ;  /* 0x0001b52000027802 */ /* 0x000fe40000000f00 */
[----:B-1-34-:R-:W-:Y:S05]  /*1b510*/  CALL.REL.NOINC `($__internal_31_$__cuda_sm70_shflsync_idx_p) ;  /* 0x00000c9000007944 */ /* 0x01afea0003c00000 */
[----:B------:R-:W-:Y:S01]  /*1b520*/  MOV R0, R34 ;  /* 0x0000002200007202 */ /* 0x000fe20000000f00 */
[----:B------:R-:W-:Y:S05]  /*1b530*/  BRA `(.L_x_1923) ;  /* 0xffffb27000007947 */ /* 0x000fea000383ffff */
.L_x_1851:
[----:B------:R-:W-:Y:S01]  /*1b540*/  IMAD.MOV.U32 R33, RZ, RZ, R13 ;  /* 0x000000ffff217224 */ /* 0x000fe200078e000d */
[----:B------:R-:W-:Y:S01]  /*1b550*/  MOV R32, 0x3 ;  /* 0x0000000300207802 */ /* 0x000fe20000000f00 */
[----:B---3--:R-:W-:Y:S01]  /*1b560*/  IMAD.MOV.U32 R3, RZ, RZ, 0x181f ;  /* 0x0000181fff037424 */ /* 0x008fe200078e00ff */
        /* <DEDUP_REMOVED lines=10> */
.L_x_1853:
[----:B------:R-:W-:Y:S01]  /*1b610*/  IMAD.MOV.U32 R33, RZ, RZ, R5 ;  /* 0x000000ffff217224 */ /* 0x000fe200078e0005 */
[----:B------:R-:W-:Y:S01]  /*1b620*/  MOV R32, RZ ;  /* 0x000000ff00207202 */ /* 0x000fe20000000f00 */
[----:B------:R-:W-:Y:S01]  /*1b630*/  IMAD.MOV.U32 R3, RZ, RZ, 0x1c1f ;  /* 0x00001c1fff037424 */ /* 0x000fe200078e00ff */
[----:B------:R-:W-:Y:S02]  /*1b640*/  MOV R2, 0x1b660 ;  /* 0x0001b66000027802 */ /* 0x000fe40000000f00 */
[----:B--2---:R-:W-:Y:S05]  /*1b650*/  CALL.REL.NOINC `($__internal_31_$__cuda_sm70_shflsync_idx_p) ;  /* 0x00000b5000007944 */ /* 0x004fea0003c00000 */
[----:B------:R-:W-:Y:S01]  /*1b660*/  MOV R4, R34 ;  /* 0x0000002200047202 */ /* 0x000fe20000000f00 */
[----:B------:R-:W-:Y:S05]  /*1b670*/  BRA `(.L_x_1925) ;  /* 0xffffb59000007947 */ /* 0x000fea000383ffff */
.L_x_1854:
[----:B------:R-:W-:Y:S01]  /*1b680*/  IMAD.MOV.U32 R33, RZ, RZ, R14 ;  /* 0x000000ffff217224 */ /* 0x000fe200078e000e */
[----:B------:R-:W-:Y:S01]  /*1b690*/  MOV R32, RZ ;  /* 0x000000ff00207202 */ /* 0x000fe20000000f00 */
[----:B------:R-:W-:Y:S01]  /*1b6a0*/  IMAD.MOV.U32 R3, RZ, RZ, 0x1c1f ;  /* 0x00001c1fff037424 */ /* 0x000fe200078e00ff */
[----:B------:R-:W-:Y:S02]  /*1b6b0*/  MOV R2, 0x1b6d0 ;  /* 0x0001b6d000027802 */ /* 0x000fe40000000f00 */
[----:B-123--:R-:W-:Y:S05]  /*1b6c0*/  CALL.REL.NOINC `($__internal_31_$__cuda_sm70_shflsync_idx_p) ;  /* 0x00000ae000007944 */ /* 0x00efea0003c00000 */
[----:B------:R-:W-:Y:S01]  /*1b6d0*/  MOV R0, R34 ;  /* 0x0000002200007202 */ /* 0x000fe20000000f00 */
[----:B------:R-:W-:Y:S05]  /*1b6e0*/  BRA `(.L_x_1926) ;  /* 0xffffb54000007947 */ /* 0x000fea000383ffff */
.L_x_1857:
        /* <DEDUP_REMOVED lines=13> */
.L_x_1861:
[----:B------:R-:W-:Y:S01]  /*1b7c0*/  IMAD.MOV.U32 R33, RZ, RZ, R5 ;  /* 0x000000ffff217224 */ /* 0x000fe200078e0005 */
[----:B------:R-:W-:Y:S01]  /*1b7d0*/  MOV R32, RZ ;  /* 0x000000ff00207202 */ /* 0x000fe20000000f00 */
[----:B------:R-:W-:Y:S01]  /*1b7e0*/  IMAD.MOV.U32 R3, RZ, RZ, 0x181f ;  /* 0x0000181fff037424 */ /* 0x000fe200078e00ff */
[----:B------:R-:W-:Y:S02]  /*1b7f0*/  MOV R2, 0x1b810 ;  /* 0x0001b81000027802 */ /* 0x000fe40000000f00 */
[----:B--2---:R-:W-:Y:S05]  /*1b800*/  CALL.REL.NOINC `($__internal_31_$__cuda_sm70_shflsync_idx_p) ;  /* 0x000009a000007944 */ /* 0x004fea0003c00000 */
[----:B------:R-:W-:Y:S01]  /*1b810*/  MOV R4, R34 ;  /* 0x0000002200047202 */ /* 0x000fe20000000f00 */
[----:B------:R-:W-:Y:S05]  /*1b820*/  BRA `(.L_x_1928) ;  /* 0xffffd07000007947 */ /* 0x000fea000383ffff */
.L_x_1862:
[----:B------:R-:W-:Y:S01]  /*1b830*/  IMAD.MOV.U32 R33, RZ, RZ, R14 ;  /* 0x000000ffff217224 */ /* 0x000fe200078e000e */
[----:B------:R-:W-:Y:S01]  /*1b840*/  MOV R32, RZ ;  /* 0x000000ff00207202 */ /* 0x000fe20000000f00 */
[----:B------:R-:W-:Y:S01]  /*1b850*/  IMAD.MOV.U32 R3, RZ, RZ, 0x181f ;  /* 0x0000181fff037424 */ /* 0x000fe200078e00ff */
[----:B------:R-:W-:Y:S02]  /*1b860*/  MOV R2, 0x1b880 ;  /* 0x0001b88000027802 */ /* 0x000fe40000000f00 */
[----:B-123--:R-:W-:Y:S05]  /*1b870*/  CALL.REL.NOINC `($__internal_31_$__cuda_sm70_shflsync_idx_p) ;  /* 0x0000093000007944 */ /* 0x00efea0003c00000 */
[----:B------:R-:W-:Y:S01]  /*1b880*/  MOV R0, R34 ;  /* 0x0000002200007202 */ /* 0x000fe20000000f00 */
[----:B------:R-:W-:Y:S05]  /*1b890*/  BRA `(.L_x_1929) ;  /* 0xffffd02000007947 */ /* 0x000fea000383ffff */
.L_x_1865:
[----:B------:R-:W-:Y:S01]  /*1b8a0*/  IMAD.MOV.U32 R33, RZ, RZ, R5 ;  /* 0x000000ffff217224 */ /* 0x000fe200078e0005 */
[----:B------:R-:W-:Y:S01]  /*1b8b0*/  MOV R32, 0x1 ;  /* 0x0000000100207802 */ /* 0x000fe20000000f00 */
[----:B-1----:R-:W-:Y:S01]  /*1b8c0*/  IMAD.MOV.U32 R3, RZ, RZ, 0x181f ;  /* 0x0000181fff037424 */ /* 0x002fe200078e00ff */
[----:B------:R-:W-:-:S02]  /*1b8d0*/  MOV R2, 0x1b8f0 ;  /* 0x0001b8f000027802 */ /* 0x000fc40000000f00 */
[----:B--234-:R-:W-:Y:S05]  /*1b8e0*/  CALL.REL.NOINC `($__internal_31_$__cuda_sm70_shflsync_idx_p) ;  /* 0x000008c000007944 */ /* 0x01cfea0003c00000 */
        /* <DEDUP_REMOVED lines=8> */
.L_x_1868:
[----:B------:R-:W-:Y:S01]  /*1b970*/  IMAD.MOV.U32 R33, RZ, RZ, R5 ;  /* 0x000000ffff217224 */ /* 0x000fe200078e0005 */
[----:B------:R-:W-:Y:S01]  /*1b980*/  MOV R32, 0x2 ;  /* 0x0000000200207802 */ /* 0x000fe20000000f00 */
[----:B-1----:R-:W-:Y:S01]  /*1b990*/  IMAD.MOV.U32 R3, RZ, RZ, 0x181f ;  /* 0x0000181fff037424 */ /* 0x002fe200078e00ff */
[----:B------:R-:W-:Y:S02]  /*1b9a0*/  MOV R2, 0x1b9c0 ;  /* 0x0001b9c000027802 */ /* 0x000fe40000000f00 */
[----:B--234-:R-:W-:Y:S05]  /*1b9b0*/  CALL.REL.NOINC `($__internal_31_$__cuda_sm70_shflsync_idx_p) ;  /* 0x000007f000007944 */ /* 0x01cfea0003c00000 */
[----:B------:R-:W-:Y:S01]  /*1b9c0*/  MOV R4, R34 ;  /* 0x0000002200047202 */ /* 0x000fe20000000f00 */
[----:B------:R-:W-:Y:S05]  /*1b9d0*/  BRA `(.L_x_1931) ;  /* 0xffffd15000007947 */ /* 0x000fea000383ffff */
.L_x_1869:
[----:B------:R-:W-:Y:S01]  /*1b9e0*/  IMAD.MOV.U32 R33, RZ, RZ, R14 ;  /* 0x000000ffff217224 */ /* 0x000fe200078e000e */
[----:B------:R-:W-:Y:S01]  /*1b9f0*/  MOV R32, 0x2 ;  /* 0x0000000200207802 */ /* 0x000fe20000000f00 */
[----:B-1----:R-:W-:Y:S01]  /*1ba00*/  IMAD.MOV.U32 R3, RZ, RZ, 0x181f ;  /* 0x0000181fff037424 */ /* 0x002fe200078e00ff */
[----:B------:R-:W-:Y:S02]  /*1ba10*/  MOV R2, 0x1ba30 ;  /* 0x0001ba3000027802 */ /* 0x000fe40000000f00 */
[----:B--234-:R-:W-:Y:S05]  /*1ba20*/  CALL.REL.NOINC `($__internal_31_$__cuda_sm70_shflsync_idx_p) ;  /* 0x0000078000007944 */ /* 0x01cfea0003c00000 */
[----:B------:R-:W-:Y:S01]  /*1ba30*/  MOV R0, R34 ;  /* 0x0000002200007202 */ /* 0x000fe20000000f00 */
[----:B------:R-:W-:Y:S05]  /*1ba40*/  BRA `(.L_x_1932) ;  /* 0xffffd10000007947 */ /* 0x000fea000383ffff */
.L_x_1872:
        /* <DEDUP_REMOVED lines=13> */
.L_x_1874:
[----:B------:R-:W-:Y:S01]  /*1bb20*/  IMAD.MOV.U32 R33, RZ, RZ, R35 ;  /* 0x000000ffff217224 */ /* 0x000fe200078e0023 */
[----:B------:R-:W-:Y:S01]  /*1bb30*/  MOV R32, RZ ;  /* 0x000000ff00207202 */ /* 0x000fe20000000f00 */
[----:B------:R-:W-:Y:S01]  /*1bb40*/  IMAD.MOV.U32 R3, RZ, RZ, 0x1f ;  /* 0x0000001fff037424 */ /* 0x000fe200078e00ff */
[----:B------:R-:W-:Y:S02]  /*1bb50*/  MOV R2, 0x1bb70 ;  /* 0x0001bb7000027802 */ /* 0x000fe40000000f00 */
[----:B-1-3--:R-:W-:Y:S05]  /*1bb60*/  CALL.REL.NOINC `($__internal_31_$__cuda_sm70_shflsync_idx_p) ;  /* 0x0000064000007944 */ /* 0x00afea0003c00000 */
[----:B------:R-:W-:Y:S01]  /*1bb70*/  MOV R9, R34 ;  /* 0x0000002200097202 */ /* 0x000fe20000000f00 */
[----:B------:R-:W-:Y:S05]  /*1bb80*/  BRA `(.L_x_1934) ;  /* 0xffffd2c000007947 */ /* 0x000fea000383ffff */
.L_x_1875:
[----:B------:R-:W-:Y:S01]  /*1bb90*/  IMAD.MOV.U32 R33, RZ, RZ, R35 ;  /* 0x000000ffff217224 */ /* 0x000fe200078e0023 */
[----:B------:R-:W-:Y:S01]  /*1bba0*/  MOV R32, 0x1 ;  /* 0x0000000100207802 */ /* 0x000fe20000000f00 */
[----:B------:R-:W-:Y:S01]  /*1bbb0*/  IMAD.MOV.U32 R3, RZ, RZ, 0x1f ;  /* 0x0000001fff037424 */ /* 0x000fe200078e00ff */
[----:B------:R-:W-:Y:S02]  /*1bbc0*/  MOV R2, 0x1bbe0 ;  /* 0x0001bbe000027802 */ /* 0x000fe40000000f00 */
[----:B-1234-:R-:W-:Y:S05]  /*1bbd0*/  CALL.REL.NOINC `($__internal_31_$__cuda_sm70_shflsync_idx_p) ;  /* 0x000005d000007944 */ /* 0x01efea0003c00000 */
[----:B------:R-:W-:Y:S01]  /*1bbe0*/  MOV R6, R34 ;  /* 0x0000002200067202 */ /* 0x000fe20000000f00 */
[----:B------:R-:W-:Y:S05]  /*1bbf0*/  BRA `(.L_x_1935) ;  /* 0xffffd27000007947 */ /* 0x000fea000383ffff */
.L_x_1876:
[----:B------:R-:W-:Y:S02]  /*1bc00*/  MOV R3, 0x1 ;  /* 0x0000000100037802 */ /* 0x000fe40000000f00 */
[----:B------:R-:W-:-:S02]  /*1bc10*/  MOV R2, 0x1bc30 ;  /* 0x0001bc3000027802 */ /* 0x000fc40000000f00 */
[----:B--2-4-:R-:W-:Y:S05]  /*1bc20*/  CALL.REL.NOINC `($__internal_32_$__cuda_sm70_shflsync_up_p) ;  /* 0x000005d000007944 */ /* 0x014fea0003c00000 */
[----:B------:R-:W-:Y:S05]  /*1bc30*/  BRA `(.L_x_1936) ;  /* 0xffffd35000007947 */ /* 0x000fea000383ffff */
.L_x_1877:
[----:B------:R-:W-:Y:S02]  /*1bc40*/  MOV R3, 0x2 ;  /* 0x0000000200037802 */ /* 0x000fe40000000f00 */
[----:B------:R-:W-:-:S02]  /*1bc50*/  MOV R2, 0x1bc70 ;  /* 0x0001bc7000027802 */ /* 0x000fc40000000f00 */
[----:B--2-4-:R-:W-:Y:S05]  /*1bc60*/  CALL.REL.NOINC `($__internal_32_$__cuda_sm70_shflsync_up_p) ;  /* 0x0000059000007944 */ /* 0x014fea0003c00000 */
        /* <DEDUP_REMOVED lines=24> */
.L_x_1881:
[----:B------:R-:W-:Y:S02]  /*1bdf0*/  MOV R3, 0x1 ;  /* 0x0000000100037802 */ /* 0x000fe40000000f00 */
[----:B------:R-:W-:Y:S02]  /*1be00*/  MOV R2, 0x1be20 ;  /* 0x0001be2000027802 */ /* 0x000fe40000000f00 */
[----:B--2---:R-:W-:Y:S05]  /*1be10*/  CALL.REL.NOINC `($__internal_32_$__cuda_sm70_shflsync_up_p) ;  /* 0x000003e000007944 */ /* 0x004fea0003c00000 */
[----:B------:R-:W-:Y:S01]  /*1be20*/  MOV R2, R4 ;  /* 0x0000000400027202 */ /* 0x000fe20000000f00 */
[----:B------:R-:W-:Y:S05]  /*1be30*/  BRA `(.L_x_1938) ;  /* 0xffffd3b000007947 */ /* 0x000fea000383ffff */
.L_x_1882:
        /* <DEDUP_REMOVED lines=27> */
.L_x_1884:
[----:B------:R-:W-:Y:S02]  /*1bff0*/  SEL R0, RZ, 0x1, P0 ;  /* 0x00000001ff007807 */ /* 0x000fe40000000000 */
[----:B------:R-:W-:Y:S02]  /*1c000*/  MOV R2, 0x1c020 ;  /* 0x0001c02000027802 */ /* 0x000fe40000000f00 */
[----:B-12---:R-:W-:Y:S05]  /*1c010*/  CALL.REL.NOINC `($__internal_33_$__cuda_sm70_votesync_ballot) ;  /* 0x0000024000007944 */ /* 0x006fea0003c00000 */
[----:B------:R-:W-:Y:S05]  /*1c020*/  BRA `(.L_x_1940) ;  /* 0xffffd35000007947 */ /* 0x000fea000383ffff */
.L_x_1885:
[----:B------:R-:W-:Y:S01]  /*1c030*/  IMAD.MOV.U32 R33, RZ, RZ, R7 ;  /* 0x000000ffff217224 */ /* 0x000fe200078e0007 */
[----:B----4-:R-:W-:Y:S01]  /*1c040*/  MOV R32, R13 ;  /* 0x0000000d00207202 */ /* 0x010fe20000000f00 */
[----:B------:R-:W-:Y:S01]  /*1c050*/  IMAD.MOV.U32 R3, RZ, RZ, 0x1f ;  /* 0x0000001fff037424 */ /* 0x000fe200078e00ff */
[----:B------:R-:W-:Y:S02]  /*1c060*/  MOV R2, 0x1c080 ;  /* 0x0001c08000027802 */ /* 0x000fe40000000f00 */
[----:B-123--:R-:W-:Y:S05]  /*1c070*/  CALL.REL.NOINC `($__internal_31_$__cuda_sm70_shflsync_idx_p) ;  /* 0x0000013000007944 */ /* 0x00efea0003c00000 */
[----:B------:R-:W-:Y:S01]  /*1c080*/  IMAD.MOV.U32 R12, RZ, RZ, R34 ;  /* 0x000000ffff0c7224 */ /* 0x000fe200078e0022 */
[----:B------:R-:W-:Y:S01]  /*1c090*/  MOV R32, R13 ;  /* 0x0000000d00207202 */ /* 0x000fe20000000f00 */
[----:B------:R-:W-:Y:S01]  /*1c0a0*/  IMAD.MOV.U32 R33, RZ, RZ, R8 ;  /* 0x000000ffff217224 */ /* 0x000fe200078e0008 */
[----:B------:R-:W-:Y:S02]  /*1c0b0*/  MOV R3, 0x1f ;  /* 0x0000001f00037802 */ /* 0x000fe40000000f00 */
[----:B------:R-:W-:-:S02]  /*1c0c0*/  MOV R2, 0x1c0e0 ;  /* 0x0001c0e000027802 */ /* 0x000fc40000000f00 */
[----:B------:R-:W-:Y:S05]  /*1c0d0*/  CALL.REL.NOINC `($__internal_31_$__cuda_sm70_shflsync_idx_p) ;  /* 0x000000d000007944 */ /* 0x000fea0003c00000 */
[----:B------:R-:W-:Y:S01]  /*1c0e0*/  MOV R5, R34 ;  /* 0x0000002200057202 */ /* 0x000fe20000000f00 */
[----:B------:R-:W-:Y:S05]  /*1c0f0*/  BRA `(.L_x_1941) ;  /* 0xffffd2c000007947 */ /* 0x000fea000383ffff */
.L_x_1888:
[----:B------:R-:W-:Y:S01]  /*1c100*/  IMAD.MOV.U32 R33, RZ, RZ, R4 ;  /* 0x000000ffff217224 */ /* 0x000fe200078e0004 */
[----:B------:R-:W-:Y:S01]  /*1c110*/  MOV R32, R0 ;  /* 0x0000000000207202 */ /* 0x000fe20000000f00 */
[----:B------:R-:W-:Y:S01]  /*1c120*/  IMAD.MOV.U32 R3, RZ, RZ, 0x1f ;  /* 0x0000001fff037424 */ /* 0x000fe200078e00ff */
[----:B------:R-:W-:-:S02]  /*1c130*/  MOV R2, 0x1c150 ;  /* 0x0001c15000027802 */ /* 0x000fc40000000f00 */
[----:B-12-4-:R-:W-:Y:S05]  /*1c140*/  CALL.REL.NOINC `($__internal_31_$__cuda_sm70_shflsync_idx_p) ;  /* 0x0000006000007944 */ /* 0x016fea0003c00000 */
[----:B------:R-:W-:Y:S01]  /*1c150*/  MOV R15, R34 ;  /* 0x00000022000f7202 */ /* 0x000fe20000000f00 */
[----:B------:R-:W-:Y:S05]  /*1c160*/  BRA `(.L_x_1887) ;  /* 0xffffd2b000007947 */ /* 0x000fea000383ffff */
        .weak           $__internal_30_$__cuda_sm70_shflsync_bfly_p
        .type           $__internal_30_$__cuda_sm70_shflsync_bfly_p,@function
        .size           $__internal_30_$__cuda_sm70_shflsync_bfly_p,($__internal_31_$__cuda_sm70_shflsync_idx_p - $__internal_30_$__cuda_sm70_shflsync_bfly_p)
$__internal_30_$__cuda_sm70_shflsync_bfly_p:
[----:B------:R-:W-:Y:S04]  /*1c170*/  WARPSYNC R224 ;  /* 0x000000e000007348 */ /* 0x000fe80003800000 */
[----:B------:R1:W2:Y:S02]  /*1c180*/  SHFL.BFLY PT, R22, R4, R3, R225 ;  /* 0x0c00000304167389 */ /* 0x0002a400000e00e1 */
[----:B-1----:R-:W-:-:S04]  /*1c190*/  MOV R3, 0x0 ;  /* 0x0000000000037802 */ /* 0x002fc80000000f00 */
[----:B--2---:R-:W-:Y:S05]  /*1c1a0*/  RET.REL.NODEC R2 `(_ZN7cutlass13device_kernelIN5flash19enable_sm80_to_sm89INS1_16FlashAttnFwdSm80INS1_25CollectiveMainloopFwdSm80ILi8ELi2ELb0EN4cute5tupleIJNS5_1CILi128EEENS7_ILi64EEENS7_ILi192EEEEEELi192ENS_10bfloat16_tEfNS_4arch4Sm80ELb0ELb0ELb1ELb1ELb1ELb1ELb1ELb1EEENS1_21CollectiveEpilogueFwdINS6_IJS8_SA_S9_EEENS6_IJNS7_ILi1EEESI_SI_EEESC_SE_Li256ELb1ELb1ELb1ELb0EEENS1_36VarlenDynamicPersistentTileSchedulerILi128ELi64ELi256ELi256ELb1ELb1ELb0ELb0ELb1ELb1EEEEEEEEEvNT_6ParamsE) ;  /* 0xfffe3e5002007950 */ /* 0x004fea0003c3ffff */
        .weak           $__internal_31_$__cuda_sm70_shflsync_idx_p
        .type           $__internal_31_$__cuda_sm70_shflsync_idx_p,@function
        .size           $__internal_31_$__cuda_sm70_shflsync_idx_p,($__internal_32_$__cuda_sm70_shflsync_up_p - $__internal_31_$__cuda_sm70_shflsync_idx_p)
$__internal_31_$__cuda_sm70_shflsync_idx_p:
[----:B------:R-:W-:-:S04]  /*1c1b0*/  MOV R34, 0xffffffff ;  /* 0xffffffff00227802 */ /* 0x000fc80000000f00 */
[----:B------:R-:W-:Y:S04]  /*1c1c0*/  WARPSYNC R34 ;  /* 0x0000002200007348 */ /* 0x000fe80003800000 */
[----:B------:R1:W2:Y:S02]  /*1c1d0*/  SHFL.IDX PT, R34, R33, R32, R3 ;  /* 0x0000002021227389 */ /* 0x0002a400000e0003 */
[----:B-1----:R-:W-:-:S04]  /*1c1e0*/  MOV R3, 0x0 ;  /* 0x0000000000037802 */ /* 0x002fc80000000f00 */
[----:B--2---:R-:W-:Y:S05]  /*1c1f0*/  RET.REL.NODEC R2 `(_ZN7cutlass13device_kernelIN5flash19enable_sm80_to_sm89INS1_16FlashAttnFwdSm80INS1_25CollectiveMainloopFwdSm80ILi8ELi2ELb0EN4cute5tupleIJNS5_1CILi128EEENS7_ILi64EEENS7_ILi192EEEEEELi192ENS_10bfloat16_tEfNS_4arch4Sm80ELb0ELb0ELb1ELb1ELb1ELb1ELb1ELb1EEENS1_21CollectiveEpilogueFwdINS6_IJS8_SA_S9_EEENS6_IJNS7_ILi1EEESI_SI_EEESC_SE_Li256ELb1ELb1ELb1ELb0EEENS1_36VarlenDynamicPersistentTileSchedulerILi128ELi64ELi256ELi256ELb1ELb1ELb0ELb0ELb1ELb1EEEEEEEEEvNT_6ParamsE) ;  /* 0xfffe3e0002007950 */ /* 0x004fea0003c3ffff */
        .weak           $__internal_32_$__cuda_sm70_shflsync_up_p
        .type           $__internal_32_$__cuda_sm70_shflsync_up_p,@function
        .size           $__internal_32_$__cuda_sm70_shflsync_up_p,($__internal_33_$__cuda_sm70_votesync_ballot - $__internal_32_$__cuda_sm70_shflsync_up_p)
$__internal_32_$__cuda_sm70_shflsync_up_p:
[----:B------:R-:W-:Y:S02]  /*1c200*/  MOV R4, RZ ;  /* 0x000000ff00047202 */ /* 0x000fe40000000f00 */
[----:B------:R-:W-:-:S04]  /*1c210*/  MOV R12, 0xffffffff ;  /* 0xffffffff000c7802 */ /* 0x000fc80000000f00 */
[----:B------:R-:W-:Y:S04]  /*1c220*/  WARPSYNC R12 ;  /* 0x0000000c00007348 */ /* 0x000fe80003800000 */
[----:B------:R1:W2:Y:S02]  /*1c230*/  SHFL.UP PT, R4, R0, R3, R4 ;  /* 0x0400000300047389 */ /* 0x0002a400000e0004 */
[----:B-1----:R-:W-:-:S04]  /*1c240*/  MOV R3, 0x0 ;  /* 0x0000000000037802 */ /* 0x002fc80000000f00 */
[----:B--2---:R-:W-:Y:S05]  /*1c250*/  RET.REL.NODEC R2 `(_ZN7cutlass13device_kernelIN5flash19enable_sm80_to_sm89INS1_16FlashAttnFwdSm80INS1_25CollectiveMainloopFwdSm80ILi8ELi2ELb0EN4cute5tupleIJNS5_1CILi128EEENS7_ILi64EEENS7_ILi192EEEEEELi192ENS_10bfloat16_tEfNS_4arch4Sm80ELb0ELb0ELb1ELb1ELb1ELb1ELb1ELb1EEENS1_21CollectiveEpilogueFwdINS6_IJS8_SA_S9_EEENS6_IJNS7_ILi1EEESI_SI_EEESC_SE_Li256ELb1ELb1ELb1ELb0EEENS1_36VarlenDynamicPersistentTileSchedulerILi128ELi64ELi256ELi256ELb1ELb1ELb0ELb0ELb1ELb1EEEEEEEEEvNT_6ParamsE) ;  /* 0xfffe3da002007950 */ /* 0x004fea0003c3ffff */
        .weak           $__internal_33_$__cuda_sm70_votesync_ballot
        .type           $__internal_33_$__cuda_sm70_votesync_ballot,@function
        .size           $__internal_33_$__cuda_sm70_votesync_ballot,(.L_x_6252 - $__internal_33_$__cuda_sm70_votesync_ballot)
$__internal_33_$__cuda_sm70_votesync_ballot:
[----:B------:R-:W-:Y:S01]  /*1c260*/  ISETP.NE.U32.AND P0, PT, R0, 0x1, PT ;  /* 0x000000010000780c */ /* 0x000fe20003f05070 */
[----:B------:R-:W-:-:S04]  /*1c270*/  IMAD.MOV.U32 R3, RZ, RZ, -0x1 ;  /* 0xffffffffff037424 */ /* 0x000fc800078e00ff */
[----:B------:R-:W-:Y:S08]  /*1c280*/  WARPSYNC R3 ;  /* 0x0000000300007348 */ /* 0x000ff00003800000 */
[----:B------:R-:W-:-:S04]  /*1c290*/  VOTE.ANY R0, PT, !P0 ;  /* 0x0000000000007806 */ /* 0x000fc800040e0100 */
[----:B------:R-:W-:Y:S01]  /*1c2a0*/  LOP3.LUT R0, R0, R3, RZ, 0xc0, !PT ;  /* 0x0000000300007212 */ /* 0x000fe200078ec0ff */
[----:B------:R-:W-:-:S04]  /*1c2b0*/  IMAD.MOV.U32 R3, RZ, RZ, 0x0 ;  /* 0x00000000ff037424 */ /* 0x000fc800078e00ff */
[----:B------:R-:W-:Y:S05]  /*1c2c0*/  RET.REL.NODEC R2 `(_ZN7cutlass13device_kernelIN5flash19enable_sm80_to_sm89INS1_16FlashAttnFwdSm80INS1_25CollectiveMainloopFwdSm80ILi8ELi2ELb0EN4cute5tupleIJNS5_1CILi128EEENS7_ILi64EEENS7_ILi192EEEEEELi192ENS_10bfloat16_tEfNS_4arch4Sm80ELb0ELb0ELb1ELb1ELb1ELb1ELb1ELb1EEENS1_21CollectiveEpilogueFwdINS6_IJS8_SA_S9_EEENS6_IJNS7_ILi1EEESI_SI_EEESC_SE_Li256ELb1ELb1ELb1ELb0EEENS1_36VarlenDynamicPersistentTileSchedulerILi128ELi64ELi256ELi256ELb1ELb1ELb0ELb0ELb1ELb1EEEEEEEEEvNT_6ParamsE) ;  /* 0xfffe3d3002007950 */ /* 0x000fea0003c3ffff */
.L_x_1942:
        /* <DEDUP_REMOVED lines=11> */
.L_x_6252:


//--------------------- .text._ZN7cutlass13device_kernelIN5flash19enable_sm80_to_sm89INS1_16FlashAttnFwdSm80INS1_25CollectiveMainloopFwdSm80ILi8ELi2ELb0EN4cute5tupleIJNS5_1CILi128EEENS7_ILi64EEENS7_ILi192EEEEEELi192ENS_10bfloat16_tEfNS_4arch4Sm80ELb0ELb1ELb1ELb0ELb1ELb0ELb1ELb1EEENS1_21CollectiveEpilogueFwdINS6_IJS8_SA_S9_EEENS6_IJNS7_ILi1EEESI_SI_EEESC_SE_Li256ELb0ELb1ELb1ELb0EEENS1_19SingleTileSchedulerILb0ELb1ELb1ELi128EEEEEEEEEvNT_6ParamsE --------------------------
	.section	.text._ZN7cutlass13device_kernelIN5flash19enable_sm80_to_sm89INS1_16FlashAttnFwdSm80INS1_25CollectiveMainloopFwdSm80ILi8ELi2ELb0EN4cute5tupleIJNS5_1CILi128EEENS7_ILi64EEENS7_ILi192EEEEEELi192ENS_10bfloat16_tEfNS_4arch4Sm80ELb0ELb1ELb1ELb0ELb1ELb0ELb1ELb1EEENS1_21CollectiveEpilogueFwdINS6_IJS8_SA_S9_EEENS6_IJNS7_ILi1EEESI_SI_EEESC_SE_Li256ELb0ELb1ELb1ELb0EEENS1_19SingleTileSchedulerILb0ELb1ELb1ELi128EEEEEEEEEvNT_6ParamsE,"ax",@progbits
	.sectioninfo	@"SHI_REGISTERS=250"
	.align	128
.text._ZN7cutlass13device_kernelIN5flash19enable_sm80_to_sm89INS1_16FlashAttnFwdSm80INS1_25CollectiveMainloopFwdSm80ILi8ELi2ELb0EN4cute5tupleIJNS5_1CILi128EEENS7_ILi64EEENS7_ILi192EEEEEELi192ENS_10bfloat16_tEfNS_4arch4Sm80ELb0ELb1ELb1ELb0ELb1ELb0ELb1ELb1EEENS1_21CollectiveEpilogueFwdINS6_IJS8_SA_S9_EEENS6_IJNS7_ILi1EEESI_SI_EEESC_SE_Li256ELb0ELb1ELb1ELb0EEENS1_19SingleTileSchedulerILb0ELb1ELb1ELi128EEEEEEEEEvNT_6ParamsE:
        .type           _ZN7cutlass13device_kernelIN5flash19enable_sm80_to_sm89INS1_16FlashAttnFwdSm80INS1_25CollectiveMainloopFwdSm80ILi8ELi2ELb0EN4cute5tupleIJNS5_1CILi128EEENS7_ILi64EEENS7_ILi192EEEEEELi192ENS_10bfloat16_tEfNS_4arch4Sm80ELb0ELb1ELb1ELb0ELb1ELb0ELb1ELb1EEENS1_21CollectiveEpilogueFwdINS6_IJS8_SA_S9_EEENS6_IJNS7_ILi1EEESI_SI_EEESC_SE_Li256ELb0ELb1ELb1ELb0EEENS1_19SingleTileSchedulerILb0ELb1ELb1ELi128EEEEEEEEEvNT_6ParamsE,@function
        .size           _ZN7cutlass13device_kernelIN5flash19enable_sm80_to_sm89INS1_16FlashAttnFwdSm80INS1_25CollectiveMainloopFwdSm80ILi8ELi2ELb0EN4cute5tupleIJNS5_1CILi128EEENS7_ILi64EEENS7_ILi192EEEEEELi192ENS_10bfloat16_tEfNS_4arch4Sm80ELb0ELb1ELb1ELb0ELb1ELb0ELb1ELb1EEENS1_21CollectiveEpilogueFwdINS6_IJS8_SA_S9_EEENS6_IJNS7_ILi1EEESI_SI_EEESC_SE_Li256ELb0ELb1ELb1ELb0EEENS1_19SingleTileSchedulerILb0ELb1ELb1ELi128EEEEEEEEEvNT_6ParamsE,(.L_x_6257 - _ZN7cutlass13device_kernelIN5flash19enable_sm80_to_sm89INS1_16FlashAttnFwdSm80INS1_25CollectiveMainloopFwdSm80ILi8ELi2ELb0EN4cute5tupleIJNS5_1CILi128EEENS7_ILi64EEENS7_ILi192EEEEEELi192ENS_10bfloat16_tEfNS_4arch4Sm80ELb0ELb1ELb1ELb0ELb1ELb0ELb1ELb1EEENS1_21CollectiveEpilogueFwdINS6_IJS8_SA_S9_EEENS6_IJNS7_ILi1EEESI_SI_EEESC_SE_Li256ELb0ELb1ELb1ELb0EEENS1_19SingleTileSchedulerILb0ELb1ELb1ELi128EEEEEEEEEvNT_6ParamsE)
        .other          _ZN7cutlass13device_kernelIN5flash19enable_sm80_to_sm89INS1_16FlashAttnFwdSm80INS1_25CollectiveMainloopFwdSm80ILi8ELi2ELb0EN4cute5tupleIJNS5_1CILi128EEENS7_ILi64EEENS7_ILi192EEEEEELi192ENS_10bfloat16_tEfNS_4arch4Sm80ELb0ELb1ELb1ELb0ELb1ELb0ELb1ELb1EEENS1_21CollectiveEpilogueFwdINS6_IJS8_SA_S9_EEENS6_IJNS7_ILi1EEESI_SI_EEESC_SE_Li256ELb0ELb1ELb1ELb0EEENS1_19SingleTileSchedulerILb0ELb1ELb1ELi128EEEEEEEEEvNT_6ParamsE,@"STO_CUDA_ENTRY STV_DEFAULT"
_ZN7cutlass13device_kernelIN5flash19enable_sm80_to_sm89INS1_16FlashAttnFwdSm80INS1_25CollectiveMainloopFwdSm80ILi8ELi2ELb0EN4cute5tupleIJNS5_1CILi128EEENS7_ILi64EEENS7_ILi192EEEEEELi192ENS_10bfloat16_tEfNS_4arch4Sm80ELb0ELb1ELb1ELb0ELb1ELb0ELb1ELb1EEENS1_21CollectiveEpilogueFwdINS6_IJS8_SA_S9_EEENS6_IJNS7_ILi1EEESI_SI_EEESC_SE_Li256ELb0ELb1ELb1ELb0EEENS1_19SingleTileSchedulerILb0ELb1ELb1ELi128EEEEEEEEEvNT_6ParamsE:
        /* <DEDUP_REMOVED lines=17> */
.L_x_1943:
[----:B------:R-:W-:Y:S02]  /*0110*/  ULDC.64 UR4, c[0x0][0x550] ;  /* 0x0001540000047ab9 */ /* 0x000fe40000000a00 */
[----:B------:R-:W-:Y:S02]  /*0120*/  UISETP.NE.AND UP0, UPT, UR4, 0x1, UPT ;  /* 0x000000010400788c */ /* 0x000fe4000bf05270 */
[----:B------:R-:W-:-:S02]  /*0130*/  UIMAD.WIDE.U32 UR10, UR6, UR5, URZ ;  /* 0x00000005060a72a5 */ /* 0x000fc4000f8e003f */
[----:B------:R-:W-:Y:S02]  /*0140*/  ULDC UR4, c[0x0][0x558] ;  /* 0x0001560000047ab9 */ /* 0x000fe40000000800 */
[----:B------:R-:W-:-:S05]  /*0150*/  UMOV UR14, UR6 ;  /* 0x00000006000e7c82 */ /* 0x000fca0008000000 */
[----:B------:R-:W-:-:S03]  /*0160*/  @UP0 USHF.R.U32.HI UR14, URZ, UR4, UR11 ;  /* 0x000000043f0e0299 */ /* 0x000fc6000801160b */
.L_x_1944:
[----:B------:R-:W-:Y:S01]  /*0170*/  ISETP.LE.AND P0, PT, RZ, UR8, PT ;  /* 0x00000008ff007c0c */ /* 0x000fe2000bf03270 */
[----:B------:R-:W-:Y:S02]  /*0180*/  UIADD3 UR4, -UR14, URZ, URZ ;  /* 0x0000003f0e047290 */ /* 0x000fe4000fffe13f */
[----:B------:R-:W-:Y:S02]  /*0190*/  ULDC UR7, c[0x0][0x550] ;  /* 0x0001540000077ab9 */ /* 0x000fe40000000800 */
[----:B------:R-:W-:-:S08]  /*01a0*/  UIMAD UR7, UR4, UR7, UR6 ;  /* 0x00000007040772a4 */ /* 0x000fd0000f8e0206 */
[----:B------:R-:W-:Y:S05]  /*01b0*/  @!P0 EXIT ;  /* 0x000000000000894d */ /* 0x000fea0003800000 */
[----:B------:R-:W-:Y:S01]  /*01c0*/  ULDC.64 UR4, c[0x0][0x370] ;  /* 0x0000dc0000047ab9 */ /* 0x000fe20000000a00 */
[----:B------:R-:W-:Y:S01]  /*01d0*/  IMAD.MOV.U32 R202, RZ, RZ, RZ ;  /* 0x000000ffffca7224 */ /* 0x000fe200078e00ff */
[----:B------:R-:W-:Y:S02]  /*01e0*/  UISETP.NE.U32.AND UP0, UPT, URZ, UR4, UPT ;  /* 0x000000043f00728c */ /* 0x000fe4000bf05070 */
[----:B------:R-:W-:Y:S02]  /*01f0*/  ULDC.64 UR10, c[0x0][0x370] ;  /* 0x0000dc00000a7ab9 */ /* 0x000fe40000000a00 */
[----:B------:R-:W-:Y:S01]  /*0200*/  UISETP.NE.AND.EX UP0, UPT, URZ, UR5, UPT, UP0 ;  /* 0x000000053f00728c */ /* 0x000fe2000bf05300 */
[----:B------:R-:W1:Y:S01]  /*0210*/  S2UR UR6, SR_CTAID.X ;  /* 0x00000000000679c3 */ /* 0x000e620000002500 */
[----:B------:R-:W-:Y:S02]  /*0220*/  ULDC UR12, c[0x0][0x2ac] ;  /* 0x0000ab00000c7ab9 */ /* 0x000fe40000000800 */
[----:B------:R-:W-:-:S02]  /*0230*/  ULDC.64 UR20, c[0x0][0x118] ;  /* 0x0000460000147ab9 */ /* 0x000fc40000000a00 */
[----:B------:R-:W-:-:S05]  /*0240*/  PLOP3.LUT P0, PT, PT, PT, UP0, 0x80, 0x0 ;  /* 0x000000000000781c */ /* 0x000fca0003f0f008 */
[----:B------:R-:W-:Y:S02]  /*0250*/  @UP0 UMOV UR4, 0x4 ;  /* 0x0000000400040882 */ /* 0x000fe40000000000 */
[----:B------:R-:W-:-:S06]  /*0260*/  @UP0 UIMAD.WIDE UR4, UR8, UR4, UR10 ;  /* 0x00000004080402a5 */ /* 0x000fcc000f8e020a */
[----:B------:R-:W-:Y:S01]  /*0270*/  MOV R2, UR4 ;  /* 0x0000000400027c02 */ /* 0x000fe20008000f00 */
[----:B------:R-:W-:Y:S01]  /*0280*/  ULDC UR4, c[0x0][0x2c4] ;  /* 0x0000b10000047ab9 */ /* 0x000fe20000000800 */
[----:B------:R-:W-:Y:S01]  /*0290*/  IMAD.U32 R3, RZ, RZ, UR5 ;  /* 0x00000005ff037e24 */ /* 0x000fe2000f8e00ff */
[----:B------:R-:W-:Y:S02]  /*02a0*/  UISETP.NE.AND UP1, UPT, UR4, 0x1, UPT ;  /* 0x000000010400788c */ /* 0x000fe4000bf25270 */
[----:B-1----:R-:W-:Y:S02]  /*02b0*/  USHF.L.U32 UR24, UR6, 0x7, URZ ;  /* 0x0000000706187899 */ /* 0x002fe4000800063f */
[----:B------:R1:W5:Y:S01]  /*02c0*/  @P0 LDG.E R202, [R2.64] ;  /* 0x0000001402ca0981 */ /* 0x000362000c1e1900 */
[----:B------:R-:W-:Y:S02]  /*02d0*/  ULDC.64 UR4, c[0x0][0x2c8] ;  /* 0x0000b20000047ab9 */ /* 0x000fe40000000a00 */
[----:B------:R-:W-:-:S04]  /*02e0*/  UIADD3 UR9, UR24, 0x7f, URZ ;  /* 0x0000007f18097890 */ /* 0x000fc8000fffe03f */
[----:B------:R-:W-:-:S04]  /*02f0*/  @UP1 UIADD3 UR10, UR24, 0x7f, URZ ;  /* 0x0000007f180a1890 */ /* 0x000fc8000fffe03f */
[----:B------:R-:W-:-:S03]  /*0300*/  UIMAD.WIDE.U32 UR10, UR10, UR4, URZ ;  /* 0x000000040a0a72a5 */ /* 0x000fc6000f8e003f */
[----:B------:R-:W-:Y:S02]  /*0310*/  ULDC UR4, c[0x0][0x1d0] ;  /* 0x0000740000047ab9 */ /* 0x000fe40000000800 */
[----:B------:R-:W-:Y:S02]  /*0320*/  @UP1 USHF.R.U32.HI UR9, URZ, UR5, UR11 ;  /* 0x000000053f091299 */ /* 0x000fe4000801160b */
[----:B------:R-:W-:Y:S02]  /*0330*/  UIMAD UR12, UR12, UR4, URZ ;  /* 0x000000040c0c72a4 */ /* 0x000fe4000f8e023f */
[----:B------:R-:W-:Y:S02]  /*0340*/  UMOV UR10, 0x1 ;  /* 0x00000001000a7882 */ /* 0x000fe40000000000 */
[----:B------:R-:W-:Y:S02]  /*0350*/  ULDC.64 UR4, c[0x0][0x328] ;  /* 0x0000ca0000047ab9 */ /* 0x000fe40000000a00 */
[----:B------:R-:W-:-:S02]  /*0360*/  UISETP.LE.AND UP0, UPT, UR10, UR5, UPT ;  /* 0x000000050a00728c */ /* 0x000fc4000bf03270 */
[----:B------:R-:W-:Y:S02]  /*0370*/  ULDC UR11, c[0x0][0x168] ;  /* 0x00005a00000b7ab9 */ /* 0x000fe40000000800 */
[----:B------:R-:W-:Y:S02]  /*0380*/  UIADD3 UR11, UR12, -UR11, UR10 ;  /* 0x8000000b0c0b7290 */ /* 0x000fe4000fffe00a */
[----:B------:R-:W-:Y:S02]  /*0390*/  PLOP3.LUT P0, PT, PT, PT, UP0, 0x40, 0x0 ;  /* 0x000000000000781c */ /* 0x000fe40003f0e808 */
[----:B------:R-:W-:-:S04]  /*03a0*/  UIADD3 UR5, UR11, UR9, URZ ;  /* 0x000000090b057290 */ /* 0x000fc8000fffe03f */
[----:B------:R-:W-:-:S07]  /*03b0*/  UIADD3 UR9, UR5, UR4, URZ ;  /* 0x0000000405097290 */ /* 0x000fce000fffe03f */
[----:B------:R-:W-:Y:S05]  /*03c0*/  @P0 BRA `(.L_x_1945) ;  /* 0x0000016000000947 */ /* 0x000fea0003800000 */
[----:B-1----:R-:W-:Y:S01]  /*03d0*/  ISETP.LT.AND P0, PT, RZ, UR5, PT ;  /* 0x00000005ff007c0c */ /* 0x002fe2000bf01270 */
        /* <DEDUP_REMOVED lines=11> */
.L_x_1946:
[----:B------:R-:W-:Y:S02]  /*0490*/  ULDC UR4, c[0x0][0x32c] ;  /* 0x0000cb0000047ab9 */ /* 0x000fe40000000800 */
[----:B------:R-:W-:-:S03]  /*04a0*/  UISETP.NE.AND UP2, UPT, UR10, UR4, UPT ;  /* 0x000000040a00728c */ /* 0x000fc6000bf45270 */
[----:B------:R-:W-:Y:S02]  /*04b0*/  ULDC.64 UR4, c[0x0][0x330] ;  /* 0x0000cc0000047ab9 */ /* 0x000fe40000000a00 */
[----:B------:R-:W-:-:S07]  /*04c0*/  UIMAD.WIDE.U32 UR16, UR11, UR4, URZ ;  /* 0x000000040b1072a5 */ /* 0x000fce000f8e003f */
[----:B------:R-:W-:Y:S02]  /*04d0*/  @UP2 UMOV UR13, UR17 ;  /* 0x00000011000d2c82 */ /* 0x000fe40008000000 */
[----:B------:R-:W-:Y:S02]  /*04e0*/  @UP2 USHF.R.U32.HI UR11, URZ, UR5, UR13 ;  /* 0x000000053f0b2299 */ /* 0x000fe4000801160d */
.L_x_1947:
[----:B------:R-:W-:Y:S02]  /*04f0*/  ULDC UR4, c[0x0][0x32c] ;  /* 0x0000cb0000047ab9 */ /* 0x000fe40000000800 */
[----:B------:R-:W-:-:S04]  /*0500*/  UIMAD UR4, UR11, UR4, UR4 ;  /* 0x000000040b0472a4 */ /* 0x000fc8000f8e0204 */
[----:B------:R-:W-:-:S04]  /*0510*/  UISETP.LT.AND UP2, UPT, UR9, UR4, UPT ;  /* 0x000000040900728c */ /* 0x000fc8000bf41270 */
[----:B------:R-:W-:Y:S02]  /*0520*/  USEL UR9, UR9, UR4, UP2 ;  /* 0x0000000409097287 */ /* 0x000fe40009000000 */
.L_x_1945:
[----:B-1----:R-:W-:Y:S01]  /*0530*/  UIADD3 UR10, UR12, 0x3f, URZ ;  /* 0x0000003f0c0a7890 */ /* 0x002fe2000fffe03f */
        /* <DEDUP_REMOVED lines=33> */
.L_x_1949:
[----:B------:R-:W-:Y:S02]  /*0750*/  ULDC UR4, c[0x0][0x32c] ;  /* 0x0000cb0000047ab9 */ /* 0x000fe40000000800 */
[----:B------:R-:W-:-:S03]  /*0760*/  UISETP.NE.AND UP2, UPT, UR4, 0x1, UPT ;  /* 0x000000010400788c */ /* 0x000fc6000bf45270 */
[----:B------:R-:W-:Y:S02]  /*0770*/  ULDC.64 UR4, c[0x0][0x330] ;  /* 0x0000cc0000047ab9 */ /* 0x000fe40000000a00 */
[----:B------:R-:W-:-:S07]  /*0780*/  UIMAD.WIDE.U32 UR16, UR11, UR4, URZ ;  /* 0x000000040b1072a5 */ /* 0x000fce000f8e003f */
[----:B------:R-:W-:Y:S02]  /*0790*/  @UP2 UMOV UR13, UR17 ;  /* 0x00000011000d2c82 */ /* 0x000fe40008000000 */
[----:B------:R-:W-:Y:S02]  /*07a0*/  @UP2 USHF.R.U32.HI UR11, URZ, UR5, UR13 ;  /* 0x000000053f0b2299 */ /* 0x000fe4000801160d */
.L_x_1950:
[----:B------:R-:W-:Y:S02]  /*07b0*/  ULDC UR4, c[0x0][0x32c] ;  /* 0x0000cb0000047ab9 */ /* 0x000fe40000000800 */
[----:B------:R-:W-:-:S04]  /*07c0*/  UIMAD UR4, UR11, UR4, URZ ;  /* 0x000000040b0472a4 */ /* 0x000fc8000f8e023f */
[----:B------:R-:W-:-:S04]  /*07d0*/  UISETP.LT.AND UP2, UPT, UR10, UR4, UPT ;  /* 0x000000040a00728c */ /* 0x000fc8000bf41270 */
[----:B------:R-:W-:-:S04]  /*07e0*/  USEL UR10, UR10, UR4, !UP2 ;  /* 0x000000040a0a7287 */ /* 0x000fc8000d000000 */
.L_x_1948:
        /* <DEDUP_REMOVED lines=16> */
[-C--:B------:R-:W-:Y:S01]  /*08f0*/  IABS R2, R0.reuse ;  /* 0x0000000000027213 */ /* 0x080fe20000000000 */
[----:B------:R-:W-:Y:S01]  /*0900*/  UIADD3 UR17, -UR11, UR17, URZ ;  /* 0x000000110b117290 */ /* 0x000fe2000fffe13f */
[----:B------:R-:W-:Y:S02]  /*0910*/  IABS R0, R0 ;  /* 0x0000000000007213 */ /* 0x000fe40000000000 */
[----:B------:R1:W2:Y:S03]  /*0920*/  R2UR UR16, R2 ;  /* 0x00000000021073c2 */ /* 0x0002a600000e0000 */
[----:B------:R-:W-:Y:S01]  /*0930*/  IMAD.U32 R4, RZ, RZ, UR17 ;  /* 0x00000011ff047e24 */ /* 0x000fe2000f8e00ff */
[----:B------:R-:W-:Y:S01]  /*0940*/  ULOP3.LUT UR17, UR17, UR5, URZ, 0x3c, !UPT ;  /* 0x0000000511117292 */ /* 0x000fe2000f8e3c3f */
[----:B------:R-:W-:-:S04]  /*0950*/  IMAD.MOV R0, RZ, RZ, -R0 ;  /* 0x000000ffff007224 */ /* 0x000fc800078e0a00 */
[----:B------:R-:W3:Y:S01]  /*0960*/  R2UR UR10, R0 ;  /* 0x00000000000a73c2 */ /* 0x000ee200000e0000 */
[----:B-1----:R-:W-:Y:S01]  /*0970*/  IABS R2, R4 ;  /* 0x0000000400027213 */ /* 0x002fe20000000000 */
[----:B--2---:R-:W1:Y:S06]  /*0980*/  I2F.RP R5, UR16 ;  /* 0x0000001000057d06 */ /* 0x004e6c0008209400 */
[----:B------:R-:W2:Y:S02]  /*0990*/  R2UR UR13, R2 ;  /* 0x00000000020d73c2 */ /* 0x000ea400000e0000 */
[----:B-1----:R-:W1:Y:S02]  /*09a0*/  MUFU.RCP R3, R5 ;  /* 0x0000000500037308 */ /* 0x002e640000001000 */
[----:B-1----:R-:W-:-:S06]  /*09b0*/  IADD3 R3, R3, 0xffffffe, RZ ;  /* 0x0ffffffe03037810 */ /* 0x002fcc0007ffe0ff */
[----:B------:R-:W1:Y:S02]  /*09c0*/  F2I.FTZ.U32.TRUNC.NTZ R3, R3 ;  /* 0x0000000300037305 */ /* 0x000e64000021f000 */
[----:B-1----:R-:W1:Y:S02]  /*09d0*/  R2UR UR19, R3 ;  /* 0x00000000031373c2 */ /* 0x002e6400000e0000 */
[----:B-1----:R-:W-:-:S04]  /*09e0*/  UIADD3 UR4, URZ, -UR19, URZ ;  /* 0x800000133f047290 */ /* 0x002fc8000fffe03f */
[----:B------:R-:W-:-:S04]  /*09f0*/  UIMAD UR4, UR4, UR16, URZ ;  /* 0x00000010040472a4 */ /* 0x000fc8000f8e023f */
[----:B------:R-:W-:-:S04]  /*0a00*/  UIMAD.WIDE.U32 UR18, UR19, UR4, UR18 ;  /* 0x00000004131272a5 */ /* 0x000fc8000f8e0012 */
[----:B--2---:R-:W-:-:S04]  /*0a10*/  UIMAD.WIDE.U32 UR18, UR19, UR13, URZ ;  /* 0x0000000d131272a5 */ /* 0x004fc8000f8e003f */
[----:B---3--:R-:W-:-:S04]  /*0a20*/  UIMAD UR10, UR19, UR10, UR13 ;  /* 0x0000000a130a72a4 */ /* 0x008fc8000f8e020d */
        /* <DEDUP_REMOVED lines=10> */
.L_x_1951:
        /* <DEDUP_REMOVED lines=72> */
[----:B------:R1:W2:Y:S01]  /*0f50*/  @P2 LDG.E R4, [R4.64] ;  /* 0x0000001404042981 */ /* 0x0002a2000c1e1900 */
[-C--:B------:R-:W-:Y:S01]  /*0f60*/  LEA.HI R20, R94, R7.reuse, RZ, 0x3 ;  /* 0x000000075e147211 */ /* 0x080fe200078f18ff */
[----:B------:R-:W-:Y:S01]  /*0f70*/  UIMAD UR9, UR9, UR4, URZ ;  /* 0x00000004090972a4 */ /* 0x000fe2000f8e023f */
[----:B------:R-:W-:Y:S01]  /*0f80*/  PLOP3.LUT P0, PT, PT, PT, UP1, 0x80, 0x0 ;  /* 0x000000000000781c */ /* 0x000fe20003f0f018 */
[----:B------:R-:W-:Y:S01]  /*0f90*/  UIMAD.WIDE.U32 UR16, UR14, UR4, URZ ;  /* 0x000000040e1072a5 */ /* 0x000fe2000f8e003f */
[----:B------:R-:W-:Y:S01]  /*0fa0*/  LOP3.LUT R0, R20, 0xfffffff8, RZ, 0xc0, !PT ;  /* 0xfffffff814007812 */ /* 0x000fe200078ec0ff */
[----:B------:R-:W-:Y:S01]  /*0fb0*/  UIMAD UR9, UR14, UR5, UR9 ;  /* 0x000000050e0972a4 */ /* 0x000fe2000f8e0209 */
[----:B------:R-:W-:Y:S01]  /*0fc0*/  SHF.R.S32.HI R20, RZ, 0x3, R20 ;  /* 0x00000003ff147819 */ /* 0x000fe20000011414 */
[----:B------:R-:W-:Y:S01]  /*0fd0*/  USHF.R.S32.HI UR10, URZ, 0x1f, UR8 ;  /* 0x0000001f3f0a7899 */ /* 0x000fe20008011408 */
[-C--:B------:R-:W-:Y:S01]  /*0fe0*/  LEA.HI R21, R94, R7.reuse, RZ, 0x4 ;  /* 0x000000075e157211 */ /* 0x080fe200078f20ff */
        /* <DEDUP_REMOVED lines=10> */
[----:B------:R-:W-:Y:S01]  /*1090*/  IADD3 R2, R201, UR24, RZ ;  /* 0x00000018c9027c10 */ /* 0x000fe2000fffe0ff */
[----:B------:R-:W-:Y:S01]  /*10a0*/  ULDC UR4, c[0x0][0x168] ;  /* 0x00005a0000047ab9 */ /* 0x000fe20000000800 */
[----:B------:R-:W-:Y:S01]  /*10b0*/  IMAD.MOV.U32 R188, RZ, RZ, 0x10 ;  /* 0x00000010ffbc7424 */ /* 0x000fe200078e00ff */
[----:B------:R-:W-:Y:S01]  /*10c0*/  UIADD3 UR5, UR17, UR5, URZ ;  /* 0x0000000511057290 */ /* 0x000fe2000fffe03f */
[----:B------:R-:W-:Y:S01]  /*10d0*/  IMAD.U32 R9, RZ, RZ, UR17 ;  /* 0x00000011ff097e24 */ /* 0x000fe2000f8e00ff */
[----:B------:R-:W-:Y:S01]  /*10e0*/  LEA.HI R11, R94, R7, RZ, 0x6 ;  /* 0x000000075e0b7211 */ /* 0x000fe200078f30ff */
[----:B------:R-:W-:Y:S01]  /*10f0*/  @P1 IMAD.HI.U32 R0, R2, c[0x0][0x2c8], RZ ;  /* 0x0000b20002001a27 */ /* 0x000fe200078e00ff */
[----:B------:R-:W-:Y:S01]  /*1100*/  IADD3 R10, R207, 0x40, RZ ;  /* 0x00000040cf0a7810 */ /* 0x000fe20007ffe0ff */
[----:B------:R-:W-:Y:S01]  /*1110*/  BSSY B0, `(.L_x_1953) ;  /* 0x0000041000007945 */ /* 0x000fe20003800000 */
[----:B------:R-:W-:Y:S01]  /*1120*/  LOP3.LUT P1, RZ, R209, 0x4, RZ, 0xc0, !PT ;  /* 0x00000004d1ff7812 */ /* 0x000fe2000782c0ff */
[----:B------:R-:W-:Y:S01]  /*1130*/  IMAD.MOV.U32 R3, RZ, RZ, R2 ;  /* 0x000000ffff037224 */ /* 0x000fe200078e0002 */
[----:B------:R-:W-:Y:S01]  /*1140*/  @P0 SHF.R.U32.HI R3, RZ, c[0x0][0x2cc], R0 ;  /* 0x0000b300ff030a19 */ /* 0x000fe20000011600 */
[----:B------:R-:W-:Y:S01]  /*1150*/  IMAD.U32 R8, RZ, RZ, UR16 ;  /* 0x00000010ff087e24 */ /* 0x000fe2000f8e00ff */
[----:B------:R-:W-:Y:S01]  /*1160*/  ISETP.GE.AND P3, PT, R10, c[0x0][0x198], PT ;  /* 0x000066000a007a0c */ /* 0x000fe20003f66270 */
[----:B------:R-:W-:Y:S01]  /*1170*/  IMAD.U32 R9, RZ, RZ, UR5 ;  /* 0x00000005ff097e24 */ /* 0x000fe2000f8e00ff */
[--C-:B------:R-:W-:Y:S01]  /*1180*/  SHF.R.S32.HI R0, RZ, 0x1f, R3.reuse ;  /* 0x0000001fff007819 */ /* 0x100fe20000011403 */
[----:B-1----:R-:W-:Y:S01]  /*1190*/  IMAD.MOV R5, RZ, RZ, -R3 ;  /* 0x000000ffff057224 */ /* 0x002fe200078e0a03 */
[----:B------:R-:W-:Y:S01]  /*11a0*/  ULDC UR5, c[0x0][0x2c4] ;  /* 0x0000b10000057ab9 */ /* 0x000fe20000000800 */
[----:B------:R-:W-:Y:S01]  /*11b0*/  IMAD.WIDE.U32 R8, R3, c[0x0][0x1b0], R8 ;  /* 0x00006c0003087a25 */ /* 0x000fe200078e0008 */
[----:B------:R-:W-:-:S03]  /*11c0*/  UIMAD UR4, UR5, UR4, URZ ;  /* 0x00000004050472a4 */ /* 0x000fc6000f8e023f */
[----:B------:R-:W-:Y:S02]  /*11d0*/  IMAD R2, R5, c[0x0][0x2c4], R2 ;  /* 0x0000b10005027a24 */ /* 0x000fe400078e0202 */
[----:B------:R-:W-:Y:S02]  /*11e0*/  IMAD R0, R0, c[0x0][0x1b0], RZ ;  /* 0x00006c0000007a24 */ /* 0x000fe400078e02ff */
[----:B------:R-:W-:Y:S01]  /*11f0*/  IMAD.SHL.U32 R11, R11, 0x8, RZ ;  /* 0x000000080b0b7824 */ /* 0x000fe200078e00ff */
[----:B------:R-:W-:Y:S01]  /*1200*/  SHF.R.S32.HI R5, RZ, 0x1f, R2 ;  /* 0x0000001fff057819 */ /* 0x000fe20000011402 */
[----:B------:R-:W-:Y:S01]  /*1210*/  IMAD R3, R3, c[0x0][0x1b4], R0 ;  /* 0x00006d0003037a24 */ /* 0x000fe200078e0200 */
[----:B------:R-:W-:-:S03]  /*1220*/  LOP3.LUT R0, R21, 0xfffffff0, RZ, 0xc0, !PT ;  /* 0xfffffff015007812 */ /* 0x000fc600078ec0ff */
[----:B------:R-:W-:Y:S02]  /*1230*/  IMAD R5, R5, c[0x0][0x1a8], RZ ;  /* 0x00006a0005057a24 */ /* 0x000fe400078e02ff */
[----:B------:R-:W-:Y:S02]  /*1240*/  IMAD.IADD R9, R9, 0x1, R3 ;  /* 0x0000000109097824 */ /* 0x000fe400078e0203 */
[----:B------:R-:W-:Y:S02]  /*1250*/  IMAD.IADD R19, R7, 0x1, -R0 ;  /* 0x0000000107137824 */ /* 0x000fe400078e0a00 */
[C---:B------:R-:W-:Y:S02]  /*1260*/  IMAD R5, R2.reuse, c[0x0][0x1ac], R5 ;  /* 0x00006b0002057a24 */ /* 0x040fe400078e0205 */
[----:B------:R-:W-:Y:S01]  /*1270*/  IMAD.WIDE.U32 R2, R2, c[0x0][0x1a8], R8 ;  /* 0x00006a0002027a25 */ /* 0x000fe200078e0008 */
[----:B------:R-:W-:Y:S02]  /*1280*/  SHF.R.S32.HI R0, RZ, 0x1f, R19 ;  /* 0x0000001fff007819 */ /* 0x000fe40000011413 */
[----:B------:R-:W-:Y:S01]  /*1290*/  SHF.R.U32.HI R9, RZ, 0x3, R200 ;  /* 0x00000003ff097819 */ /* 0x000fe200000116c8 */
[----:B------:R-:W-:Y:S01]  /*12a0*/  IMAD.IADD R3, R3, 0x1, R5 ;  /* 0x0000000103037824 */ /* 0x000fe200078e0205 */
[----:B------:R-:W-:-:S02]  /*12b0*/  LEA R5, P0, R2, c[0x0][0x160], 0x1 ;  /* 0x0000580002057a11 */ /* 0x000fc400078008ff */
[----:B------:R-:W-:Y:S02]  /*12c0*/  LEA.HI R0, R0, R19, RZ, 0x3 ;  /* 0x0000001300007211 */ /* 0x000fe400078f18ff */
[----:B------:R-:W-:Y:S01]  /*12d0*/  LEA.HI.X R3, R2, c[0x0][0x164], R3, 0x1, P0 ;  /* 0x0000590002037a11 */ /* 0x000fe200000f0c03 */
[----:B------:R1:W3:Y:S01]  /*12e0*/  SHFL.IDX PT, R12, R5, RZ, 0x181f ;  /* 0x00181fff050c7589 */ /* 0x0002e200000e0000 */
[----:B------:R-:W-:Y:S02]  /*12f0*/  LOP3.LUT R2, R0, 0xfffffff8, RZ, 0xc0, !PT ;  /* 0xfffffff800027812 */ /* 0x000fe400078ec0ff */
[----:B------:R-:W-:Y:S01]  /*1300*/  LOP3.LUT P0, RZ, R209, 0x2, RZ, 0xc0, !PT ;  /* 0x00000002d1ff7812 */ /* 0x000fe2000780c0ff */
[----:B------:R1:W4:Y:S01]  /*1310*/  SHFL.IDX PT, R13, R3, RZ, 0x181f ;  /* 0x00181fff030d7589 */ /* 0x00032200000e0000 */
[----:B------:R-:W-:Y:S01]  /*1320*/  LOP3.LUT R200, R200, 0x38, R207, 0xf8, !PT ;  /* 0x00000038c8c87812 */ /* 0x000fe200078ef8cf */
[----:B------:R-:W-:Y:S01]  /*1330*/  IMAD.IADD R19, R19, 0x1, -R2 ;  /* 0x0000000113137824 */ /* 0x000fe200078e0a02 */
[----:B------:R-:W-:-:S02]  /*1340*/  IADD3 R2, R20, UR24, RZ ;  /* 0x0000001814027c10 */ /* 0x000fc4000fffe0ff */
[----:B------:R-:W-:Y:S02]  /*1350*/  LOP3.LUT R200, R200, R9, RZ, 0x3c, !PT ;  /* 0x00000009c8c87212 */ /* 0x000fe400078e3cff */
[----:B------:R-:W-:Y:S02]  /*1360*/  ISETP.GE.AND P5, PT, R2, UR4, PT ;  /* 0x0000000402007c0c */ /* 0x000fe4000bfa6270 */
[----:B------:R-:W-:Y:S02]  /*1370*/  IADD3 R9, R207, 0x80, RZ ;  /* 0x00000080cf097810 */ /* 0x000fe40007ffe0ff */
[----:B------:R-:W-:Y:S02]  /*1380*/  LOP3.LUT R200, R200, 0xfffffe00, R11, 0xf8, !PT ;  /* 0xfffffe00c8c87812 */ /* 0x000fe400078ef80b */
[----:B------:R-:W-:Y:S01]  /*1390*/  ISETP.GE.AND P4, PT, R9, c[0x0][0x198], PT ;  /* 0x0000660009007a0c */ /* 0x000fe20003f86270 */
[----:B--2---:R2:W1:Y:S02]  /*13a0*/  @P2 R2UR UR9, R4 ;  /* 0x00000000040923c2 */ /* 0x00446400000e0000 */
[----:B-1----:R-:W-:Y:S01]  /*13b0*/  @!UP2 UMOV UR9, UR8 ;  /* 0x000000080009ac82 */ /* 0x002fe20008000000 */
[----:B------:R-:W-:-:S02]  /*13c0*/  ISETP.GE.AND P2, PT, R207, c[0x0][0x198], PT ;  /* 0x00006600cf007a0c */ /* 0x000fc40003f46270 */
[----:B--2---:R-:W-:Y:S01]  /*13d0*/  P2R R4, PR, RZ, 0x1 ;  /* 0x00000001ff047803 */ /* 0x004fe20000000000 */
[----:B------:R-:W-:Y:S01]  /*13e0*/  IMAD.MOV.U32 R4, RZ, RZ, 0x20 ;  /* 0x00000020ff047424 */ /* 0x000fe200078e00ff */
[----:B------:R-:W-:-:S04]  /*13f0*/  LOP3.LUT P0, RZ, R19, 0x2, RZ, 0xc0, !PT ;  /* 0x0000000213ff7812 */ /* 0x000fc8000780c0ff */
[----:B------:R-:W-:Y:S02]  /*1400*/  SEL R188, R188, 0xfffffff0, !P0 ;  /* 0xfffffff0bcbc7807 */ /* 0x000fe40004000000 */
[----:B------:R-:W-:-:S04]  /*1410*/  LOP3.LUT P0, RZ, R19, 0x4, RZ, 0xc0, !PT ;  /* 0x0000000413ff7812 */ /* 0x000fc8000780c0ff */
[----:B------:R-:W-:Y:S01]  /*1420*/  SEL R4, R4, 0xffffffe0, !P0 ;  /* 0xffffffe004047807 */ /* 0x000fe20004000000 */
[----:B------:R-:W-:Y:S05]  /*1430*/  @P5 BRA `(.L_x_1954) ;  /* 0x000000e000005947 */ /* 0x000fea0003800000 */
[----:B---34-:R-:W-:Y:S01]  /*1440*/  SHF.R.S32.HI R11, RZ, 0x1f, R10 ;  /* 0x0000001fff0b7819 */ /* 0x018fe2000001140a */
[----:B------:R-:W-:Y:S01]  /*1450*/  IMAD.WIDE R14, R207, 0x2, R12 ;  /* 0x00000002cf0e7825 */ /* 0x000fe200078e020c */
        /* <DEDUP_REMOVED lines=12> */
.L_x_1954:
[----:B---34-:R-:W-:Y:S05]  /*1520*/  BSYNC B0 ;  /* 0x0000000000007941 */ /* 0x018fea0003800000 */
.L_x_1953:
[----:B------:R-:W-:Y:S01]  /*1530*/  IADD3 R6, R2, 0x20, RZ ;  /* 0x0000002002067810 */ /* 0x000fe20007ffe0ff */
[----:B-1----:R1:W2:Y:S01]  /*1540*/  SHFL.IDX PT, R13, R3, 0x1, 0x181f ;  /* 0x00381f00030d7f89 */ /* 0x0022a200000e0000 */
        /* <DEDUP_REMOVED lines=18> */
.L_x_1956:
[----:B------:R-:W-:Y:S05]  /*1670*/  BSYNC B0 ;  /* 0x0000000000007941 */ /* 0x000fea0003800000 */
.L_x_1955:
        /* <DEDUP_REMOVED lines=20> */
.L_x_1958:
[----:B------:R-:W-:Y:S05]  /*17c0*/  BSYNC B0 ;  /* 0x0000000000007941 */ /* 0x000fea0003800000 */
.L_x_1957:
[----:B---3--:R-:W-:Y:S01]  /*17d0*/  SHFL.IDX PT, R16, R5, 0x3, 0x181f ;  /* 0x00781f0005107f89 */ /* 0x008fe200000e0000 */
[----:B------:R-:W-:Y:S01]  /*17e0*/  IADD3 R2, R2, 0x60, RZ ;  /* 0x0000006002027810 */ /* 0x000fe20007ffe0ff */
[----:B------:R-:W-:Y:S01]  /*17f0*/  UIADD3 UR13, UR7, -0x1, URZ ;  /* 0xffffffff070d7890 */ /* 0x000fe2000fffe03f */
[----:B------:R-:W-:Y:S01]  /*1800*/  SHF.R.S32.HI R194, RZ, 0x1f, R9 ;  /* 0x0000001fffc27819 */ /* 0x000fe20000011409 */
[----:B------:R3:W1:Y:S01]  /*1810*/  SHFL.IDX PT, R17, R3, 0x3, 0x181f ;  /* 0x00781f0003117f89 */ /* 0x00066200000e0000 */
[----:B------:R-:W-:Y:S01]  /*1820*/  ISETP.GE.AND P0, PT, R2, UR4, PT ;  /* 0x0000000402007c0c */ /* 0x000fe2000bf06270 */
[----:B------:R-:W-:Y:S01]  /*1830*/  IMAD.MOV.U32 R195, RZ, RZ, c[0x0][0x2b8] ;  /* 0x0000ae00ffc37624 */ /* 0x000fe200078e00ff */
[----:B------:R-:W-:Y:S01]  /*1840*/  USHF.L.U32 UR25, UR13, 0x6, URZ ;  /* 0x000000060d197899 */ /* 0x000fe2000800063f */
[----:B------:R-:W-:Y:S01]  /*1850*/  LEA.HI R194, R194, R9, RZ, 0x3 ;  /* 0x00000009c2c27211 */ /* 0x000fe200078f18ff */
[----:B------:R-:W-:Y:S01]  /*1860*/  IMAD.SHL.U32 R133, R200, 0x2, RZ ;  /* 0x00000002c8857824 */ /* 0x000fe200078e00ff */
[----:B------:R-:W-:Y:S01]  /*1870*/  USHF.R.S32.HI UR8, URZ, 0x1f, UR9 ;  /* 0x0000001f3f087899 */ /* 0x000fe20008011409 */
[----:B------:R-:W-:Y:S01]  /*1880*/  ISETP.NE.AND P5, PT, R195, 0x1, PT ;  /* 0x00000001c300780c */ /* 0x000fe20003fa5270 */
[----:B------:R-:W-:Y:S01]  /*1890*/  ULDC.64 UR4, c[0x0][0x2b0] ;  /* 0x0000ac0000047ab9 */ /* 0x000fe20000000a00 */
[----:B------:R-:W-:Y:S01]  /*18a0*/  LOP3.LUT R194, R194, 0xfffffff8, RZ, 0xc0, !PT ;  /* 0xfffffff8c2c27812 */ /* 0x000fe200078ec0ff */
[----:B------:R-:W-:Y:S01]  /*18b0*/  UIMAD UR8, UR8, UR4, URZ ;  /* 0x00000004080872a4 */ /* 0x000fe2000f8e023f */
[----:B------:R-:W-:Y:S01]  /*18c0*/  IADD3 R199, R201, UR25, RZ ;  /* 0x00000019c9c77c10 */ /* 0x000fe2000fffe0ff */
[----:B------:R-:W-:Y:S01]  /*18d0*/  UIMAD.WIDE.U32 UR18, UR9, UR4, URZ ;  /* 0x00000004091272a5 */ /* 0x000fe2000f8e003f */
[----:B------:R-:W-:Y:S01]  /*18e0*/  P2R R2, PR, RZ, 0x20 ;  /* 0x00000020ff027803 */ /* 0x000fe20000000000 */
[----:B------:R-:W-:Y:S01]  /*18f0*/  UIMAD UR5, UR9, UR5, UR8 ;  /* 0x00000005090572a4 */ /* 0x000fe2000f8e0208 */
[----:B------:R-:W-:Y:S01]  /*1900*/  IMAD.MOV.U32 R198, RZ, RZ, RZ ;  /* 0x000000ffffc67224 */ /* 0x000fe200078e00ff */
[----:B------:R-:W-:-:S02]  /*1910*/  P2R R11, PR, RZ, 0x2 ;  /* 0x00000002ff0b7803 */ /* 0x000fc40000000000 */
[----:B------:R-:W-:Y:S01]  /*1920*/  UIADD3 UR10, UR19, UR5, URZ ;  /* 0x00000005130a7290 */ /* 0x000fe2000fffe03f */
[----:B-123--:R-:W-:Y:S01]  /*1930*/  SHF.R.S32.HI R3, RZ, 0x1f, R10 ;  /* 0x0000001fff037819 */ /* 0x00efe2000001140a */
[----:B----4-:R-:W-:Y:S01]  /*1940*/  @!P0 IMAD.WIDE R12, R207, 0x2, R16 ;  /* 0x00000002cf0c8825 */ /* 0x010fe200078e0210 */
[----:B------:R-:W-:Y:S02]  /*1950*/  USHF.R.S32.HI UR8, URZ, 0x1f, UR14 ;  /* 0x0000001f3f087899 */ /* 0x000fe4000801140e */
[----:B------:R-:W-:Y:S01]  /*1960*/  LEA.HI R192, R3, R10, RZ, 0x3 ;  /* 0x0000000a03c07211 */ /* 0x000fe200078f18ff */
[----:B------:R-:W-:Y:S01]  /*1970*/  ULDC.64 UR4, c[0x0][0x1e8] ;  /* 0x00007a0000047ab9 */ /* 0x000fe20000000a00 */
[----:B------:R-:W-:Y:S01]  /*1980*/  @!PT LDS RZ, [RZ] ;  /* 0x00000000fffff984 */ /* 0x000fe20000000800 */
[----:B------:R1:W-:Y:S01]  /*1990*/  @!P0 LDGSTS.E.BYPASS.LTC128B.128 [R133+0x1b100], [R12.64], !P2 ;  /* 0x1b1000000c858fae */ /* 0x0003e2000d101d54 */
[C---:B------:R-:W-:Y:S01]  /*19a0*/  ISETP.GE.AND P2, PT, R199.reuse, UR12, PT ;  /* 0x0000000cc7007c0c */ /* 0x040fe2000bf46270 */
[----:B-----5:R-:W-:Y:S01]  /*19b0*/  IMAD.IADD R199, R199, 0x1, R202 ;  /* 0x00000001c7c77824 */ /* 0x020fe200078e02ca */
[----:B------:R-:W-:-:S02]  /*19c0*/  LOP3.LUT R192, R192, 0xfffffff8, RZ, 0xc0, !PT ;  /* 0xfffffff8c0c07812 */ /* 0x000fc400078ec0ff */
[----:B------:R-:W-:Y:S01]  /*19d0*/  ISETP.GT.OR P2, PT, R201, 0x3f, P2 ;  /* 0x0000003fc900780c */ /* 0x000fe20001744670 */
[----:B------:R-:W-:-:S04]  /*19e0*/  @P5 IMAD.HI.U32 R3, R199, c[0x0][0x2bc], RZ ;  /* 0x0000af00c7035a27 */ /* 0x000fc800078e00ff */
[----:B------:R-:W-:-:S04]  /*19f0*/  @!P0 IMAD.WIDE R14, R192, 0x2, R16 ;  /* 0x00000002c00e8825 */ /* 0x000fc800078e0210 */
[----:B------:R-:W-:Y:S01]  /*1a00*/  @!P0 IMAD.WIDE R16, R194, 0x2, R16 ;  /* 0x00000002c2108825 */ /* 0x000fe200078e0210 */
[----:B------:R2:W-:Y:S03]  /*1a10*/  @!P0 LDGSTS.E.BYPASS.LTC128B.128 [R133+0x1f100], [R14.64], !P3 ;  /* 0x1f1000000e858fae */ /* 0x0005e6000d901d54 */
[----:B------:R-:W-:Y:S01]  /*1a20*/  IMAD.MOV.U32 R2, RZ, RZ, R199 ;  /* 0x000000ffff027224 */ /* 0x000fe200078e00c7 */
[----:B------:R3:W-:Y:S01]  /*1a30*/  @!P0 LDGSTS.E.BYPASS.LTC128B.128 [R133+0x23100], [R16.64], !P4 ;  /* 0x2310000010858fae */ /* 0x0007e2000e101d54 */
[----:B------:R-:W-:-:S03]  /*1a40*/  @P5 SHF.R.U32.HI R2, RZ, c[0x0][0x2c0], R3 ;  /* 0x0000b000ff025a19 */ /* 0x000fc60000011603 */
[----:B------:R-:W0:Y:S01]  /*1a50*/  LDGDEPBAR ;  /* 0x00000000000079af */ /* 0x000e220000000000 */
[----:B------:R-:W-:-:S04]  /*1a60*/  @!P2 IADD3 R6, P3, R2, UR18, RZ ;  /* 0x000000120206ac10 */ /* 0x000fc8000ff7e0ff */
[----:B------:R-:W-:Y:S02]  /*1a70*/  @!P2 LEA.HI.X.SX32 R3, R2, UR10, 0x1, P3 ;  /* 0x0000000a0203ac11 */ /* 0x000fe400098f0eff */
[----:B-1----:R-:W-:-:S04]  /*1a80*/  @!P2 LEA R12, P3, R6, c[0x0][0x2a0], 0x2 ;  /* 0x0000a800060caa11 */ /* 0x002fc800078610ff */
[----:B------:R-:W-:Y:S01]  /*1a90*/  @!P2 LEA.HI.X R13, R6, c[0x0][0x2a4], R3, 0x2, P3 ;  /* 0x0000a900060daa11 */ /* 0x000fe200018f1403 */
[----:B------:R-:W-:Y:S06]  /*1aa0*/  BAR.SYNC.DEFER_BLOCKING 0x0 ;  /* 0x0000000000007b1d */ /* 0x000fec0000010000 */
[----:B------:R-:W4:Y:S01]  /*1ab0*/  @!P2 LDG.E R198, [R12.64] ;  /* 0x000000140cc6a981 */ /* 0x000f22000c1e1900 */
[----:B------:R-:W-:Y:S01]  /*1ac0*/  IMAD.MOV R2, RZ, RZ, -R2 ;  /* 0x000000ffff027224 */ /* 0x000fe200078e0a02 */
[----:B------:R-:W-:Y:S01]  /*1ad0*/  UIMAD UR9, UR8, UR4, URZ ;  /* 0x00000004080972a4 */ /* 0x000fe2000f8e023f */
[----:B------:R-:W-:Y:S01]  /*1ae0*/  ISETP.GE.AND P5, PT, R207, c[0x0][0x1d4], PT ;  /* 0x00007500cf007a0c */ /* 0x000fe20003fa6270 */
[----:B------:R-:W-:Y:S01]  /*1af0*/  UIMAD.WIDE.U32 UR16, UR14, UR4, URZ ;  /* 0x000000040e1072a5 */ /* 0x000fe2000f8e003f */
[----:B------:R-:W-:Y:S01]  /*1b00*/  IMAD R199, R2, c[0x0][0x2b8], R199 ;  /* 0x0000ae0002c77a24 */ /* 0x000fe200078e02c7 */
[----:B------:R-:W-:Y:S01]  /*1b10*/  UIMAD UR9, UR14, UR5, UR9 ;  /* 0x000000050e0972a4 */ /* 0x000fe2000f8e0209 */
[----:B------:R-:W-:Y:S01]  /*1b20*/  ISETP.GE.AND P4, PT, R10, c[0x0][0x1d4], PT ;  /* 0x000075000a007a0c */ /* 0x000fe20003f86270 */
[----:B------:R-:W-:Y:S01]  /*1b30*/  UISETP.GT.AND UP2, UPT, UR13, UR11, UPT ;  /* 0x0000000b0d00728c */ /* 0x000fe2000bf44270 */
[----:B------:R-:W-:Y:S01]  /*1b40*/  IMAD.WIDE.U32 R22, R199, c[0x0][0x1e0], RZ ;  /* 0x00007800c7167a25 */ /* 0x000fe200078e00ff */
[----:B--2---:R-:W-:Y:S01]  /*1b50*/  SHF.R.S32.HI R14, RZ, 0x1f, R199 ;  /* 0x0000001fff0e7819 */ /* 0x004fe200000114c7 */
[----:B------:R-:W-:Y:S01]  /*1b60*/  UIADD3 UR9, UR17, UR9, URZ ;  /* 0x0000000911097290 */ /* 0x000fe2000fffe03f */
[----:B------:R-:W-:Y:S01]  /*1b70*/  ISETP.GE.AND P6, PT, R9, c[0x0][0x1d4], PT ;  /* 0x0000750009007a0c */ /* 0x000fe20003fc6270 */
[----:B---3--:R-:W-:Y:S01]  /*1b80*/  IMAD.MOV.U32 R16, RZ, RZ, R22 ;  /* 0x000000ffff107224 */ /* 0x008fe200078e0016 */
[----:B------:R-:W-:Y:S01]  /*1b90*/  ULDC.64 UR4, c[0x0][0x210] ;  /* 0x0000840000047ab9 */ /* 0x000fe20000000a00 */
[C---:B------:R-:W-:Y:S01]  /*1ba0*/  IMAD R2, R14.reuse, c[0x0][0x1e0], RZ ;  /* 0x000078000e027a24 */ /* 0x040fe200078e02ff */
[----:B------:R-:W-:Y:S01]  /*1bb0*/  UIMAD UR8, UR8, UR4, URZ ;  /* 0x00000004080872a4 */ /* 0x000fe2000f8e023f */
[----:B------:R-:W-:Y:S01]  /*1bc0*/  IMAD R14, R14, c[0x0][0x208], RZ ;  /* 0x000082000e0e7a24 */ /* 0x000fe200078e02ff */
[----:B------:R-:W-:Y:S01]  /*1bd0*/  UIMAD.WIDE.U32 UR22, UR14, UR4, URZ ;  /* 0x000000040e1672a5 */ /* 0x000fe2000f8e003f */
[C---:B------:R-:W-:Y:S01]  /*1be0*/  IMAD R2, R199.reuse, c[0x0][0x1e4], R2 ;  /* 0x00007900c7027a24 */ /* 0x040fe200078e0202 */
[----:B------:R-:W-:Y:S01]  /*1bf0*/  UIMAD UR8, UR14, UR5, UR8 ;  /* 0x000000050e0872a4 */ /* 0x000fe2000f8e0208 */
[----:B------:R-:W-:Y:S01]  /*1c00*/  IMAD R14, R199, c[0x0][0x20c], R14 ;  /* 0x00008300c70e7a24 */ /* 0x000fe200078e020e */
[----:B------:R-:W-:Y:S01]  /*1c10*/  ISETP.GE.AND P3, PT, R207, c[0x0][0x1d4], PT ;  /* 0x00007500cf007a0c */ /* 0x000fe20003f66270 */
[----:B------:R-:W-:Y:S01]  /*1c20*/  IMAD.IADD R17, R23, 0x1, R2 ;  /* 0x0000000117117824 */ /* 0x000fe200078e0202 */
[----:B------:R-:W-:Y:S01]  /*1c30*/  UIADD3 UR8, UR23, UR8, URZ ;  /* 0x0000000817087290 */ /* 0x000fe2000fffe03f */
[----:B------:R-:W-:Y:S01]  /*1c40*/  IMAD.WIDE.U32 R22, R199, c[0x0][0x208], RZ ;  /* 0x00008200c7167a25 */ /* 0x000fe200078e00ff */
[----:B------:R-:W-:-:S02]  /*1c50*/  LEA.HI R92, R94, R7, RZ, 0x5 ;  /* 0x000000075e5c7211 */ /* 0x000fc400078f28ff */
[----:B------:R-:W-:Y:S01]  /*1c60*/  SHF.R.S32.HI R132, RZ, 0x1f, R207 ;  /* 0x0000001fff847819 */ /* 0x000fe200000114cf */
[----:B------:R-:W-:Y:S01]  /*1c70*/  IMAD.IADD R15, R23, 0x1, R14 ;  /* 0x00000001170f7824 */ /* 0x000fe200078e020e */
[----:B------:R-:W-:Y:S01]  /*1c80*/  SEL R208, RZ, 0x10, P6 ;  /* 0x00000010ffd07807 */ /* 0x000fe20003000000 */
[----:B------:R-:W-:Y:S01]  /*1c90*/  IMAD.MOV.U32 R14, RZ, RZ, R22 ;  /* 0x000000ffff0e7224 */ /* 0x000fe200078e0016 */
[----:B------:R-:W-:Y:S02]  /*1ca0*/  IADD3 R196, R133, 0x100, RZ ;  /* 0x0000010085c47810 */ /* 0x000fe40007ffe0ff */
[----:B------:R-:W-:Y:S02]  /*1cb0*/  SHF.R.S32.HI R197, RZ, 0x1f, R194 ;  /* 0x0000001fffc57819 */ /* 0x000fe400000114c2 */
[----:B----4-:R-:W-:Y:S01]  /*1cc0*/  SHF.R.S32.HI R3, RZ, 0x1f, R198 ;  /* 0x0000001fff037819 */ /* 0x010fe200000114c6 */
[----:B------:R-:W-:-:S04]  /*1cd0*/  IMAD.WIDE.U32 R12, R198, c[0x0][0x1f0], R16 ;  /* 0x00007c00c60c7a25 */ /* 0x000fc800078e0010 */
[C---:B------:R-:W-:Y:S01]  /*1ce0*/  IMAD R5, R3.reuse, c[0x0][0x1f0], RZ ;  /* 0x00007c0003057a24 */ /* 0x040fe200078e02ff */
[----:B------:R-:W-:Y:S01]  /*1cf0*/  IADD3 R12, P0, R12, UR16, RZ ;  /* 0x000000100c0c7c10 */ /* 0x000fe2000ff1e0ff */
[----:B------:R-:W-:Y:S02]  /*1d00*/  IMAD R3, R3, c[0x0][0x218], RZ ;  /* 0x0000860003037a24 */ /* 0x000fe400078e02ff */
[C---:B------:R-:W-:Y:S02]  /*1d10*/  IMAD R2, R198.reuse, c[0x0][0x1f4], R5 ;  /* 0x00007d00c6027a24 */ /* 0x040fe400078e0205 */
[----:B------:R-:W-:-:S03]  /*1d20*/  IMAD.WIDE.U32 R14, R198, c[0x0][0x218], R14 ;  /* 0x00008600c60e7a25 */ /* 0x000fc600078e000e */
[----:B------:R-:W-:Y:S01]  /*1d30*/  IADD3.X R5, R13, UR9, R2, P0, !PT ;  /* 0x000000090d057c10 */ /* 0x000fe200087fe402 */
[----:B------:R-:W-:Y:S01]  /*1d40*/  IMAD R3, R198, c[0x0][0x21c], R3 ;  /* 0x00008700c6037a24 */ /* 0x000fe200078e0203 */
[----:B------:R-:W-:-:S04]  /*1d50*/  LEA R13, P0, R12, c[0x0][0x1c8], 0x1 ;  /* 0x000072000c0d7a11 */ /* 0x000fc800078008ff */
[----:B------:R-:W-:Y:S01]  /*1d60*/  LEA.HI.X R12, R12, c[0x0][0x1cc], R5, 0x1, P0 ;  /* 0x000073000c0c7a11 */ /* 0x000fe200000f0c05 */
[----:B------:R-:W-:Y:S01]  /*1d70*/  SHFL.IDX PT, R16, R13, RZ, 0x181f ;  /* 0x00181fff0d107589 */ /* 0x000fe200000e0000 */
[----:B------:R-:W-:-:S03]  /*1d80*/  IMAD.U32 R5, RZ, RZ, UR25 ;  /* 0x00000019ff057e24 */ /* 0x000fc6000f8e00ff */
[----:B------:R-:W1:Y:S02]  /*1d90*/  SHFL.IDX PT, R17, R12, RZ, 0x181f ;  /* 0x00181fff0c117589 */ /* 0x000e6400000e0000 */
[----:B------:R-:W-:Y:S02]  /*1da0*/  IADD3 R2, -R20, UR12, -R5 ;  /* 0x0000000c14027c10 */ /* 0x000fe4000fffe905 */
[----:B------:R-:W-:Y:S02]  /*1db0*/  SHFL.IDX PT, R28, R13, 0x1, 0x181f ;  /* 0x00381f000d1c7f89 */ /* 0x000fe400000e0000 */
[----:B------:R-:W-:Y:S02]  /*1dc0*/  ISETP.GE.AND P0, PT, R2, 0x1, PT ;  /* 0x000000010200780c */ /* 0x000fe40003f06270 */
[----:B------:R2:W3:Y:S11]  /*1dd0*/  SHFL.IDX PT, R29, R12, 0x1, 0x181f ;  /* 0x00381f000c1d7f89 */ /* 0x0004f600000e0000 */
[----:B-1----:R-:W-:-:S04]  /*1de0*/  @P0 IMAD.WIDE R24, R207, 0x2, R16 ;  /* 0x00000002cf180825 */ /* 0x002fc800078e0210 */
[--C-:B------:R-:W-:Y:S01]  /*1df0*/  @P0 IMAD.WIDE R22, R192, 0x2, R16.reuse ;  /* 0x00000002c0160825 */ /* 0x100fe200078e0210 */
[----:B------:R1:W-:Y:S03]  /*1e00*/  @P0 LDGSTS.E.BYPASS.LTC128B.128 [R133+0xc100], [R24.64], !P5 ;  /* 0x0c10000018850fae */ /* 0x0003e6000e901d54 */
[----:B------:R-:W-:Y:S01]  /*1e10*/  @P0 IMAD.WIDE R16, R194, 0x2, R16 ;  /* 0x00000002c2100825 */ /* 0x000fe200078e0210 */
[----:B------:R4:W-:Y:S03]  /*1e20*/  @P0 LDGSTS.E.BYPASS.LTC128B.128 [R133+0xe100], [R22.64], !P4 ;  /* 0x0e10000016850fae */ /* 0x0009e6000e101d54 */
[----:B--2---:R-:W-:Y:S01]  /*1e30*/  IMAD.WIDE R12, R207, 0x2, RZ ;  /* 0x00000002cf0c7825 */ /* 0x004fe200078e02ff */
[----:B------:R2:W-:Y:S01]  /*1e40*/  @P0 LDGSTS.E.BYPASS.LTC128B.128 [R133+0x10100], [R16.64], !P6 ;  /* 0x1010000010850fae */ /* 0x0005e2000f101d54 */
[----:B------:R-:W-:-:S04]  /*1e50*/  IADD3 R5, P0, R14, UR22, RZ ;  /* 0x000000160e057c10 */ /* 0x000fc8000ff1e0ff */
[----:B------:R-:W-:Y:S02]  /*1e60*/  IADD3.X R14, R15, UR8, R3, P0, !PT ;  /* 0x000000080f0e7c10 */ /* 0x000fe400087fe403 */
[----:B------:R-:W-:-:S04]  /*1e70*/  LEA R15, P0, R5, c[0x0][0x1f8], 0x1 ;  /* 0x00007e00050f7a11 */ /* 0x000fc800078008ff */
[----:B------:R-:W-:Y:S01]  /*1e80*/  LEA.HI.X R14, R5, c[0x0][0x1fc], R14, 0x1, P0 ;  /* 0x00007f00050e7a11 */ /* 0x000fe200000f0c0e */
[----:B------:R-:W2:Y:S01]  /*1e90*/  SHFL.IDX PT, R6, R15, RZ, 0x181f ;  /* 0x00181fff0f067589 */ /* 0x000ea200000e0000 */
[----:B------:R-:W-:-:S03]  /*1ea0*/  ISETP.GT.AND P0, PT, R2, 0x20, PT ;  /* 0x000000200200780c */ /* 0x000fc60003f04270 */
[----:B------:R-:W2:Y:S01]  /*1eb0*/  SHFL.IDX PT, R8, R14, RZ, 0x181f ;  /* 0x00181fff0e087589 */ /* 0x000ea200000e0000 */
[----:B-1----:R-:W-:-:S03]  /*1ec0*/  IMAD.WIDE R24, R192, 0x2, RZ ;  /* 0x00000002c0187825 */ /* 0x002fc600078e02ff */
[----:B------:R-:W1:Y:S01]  /*1ed0*/  SHFL.IDX PT, R3, R15, 0x1, 0x181f ;  /* 0x00381f000f037f89 */ /* 0x000e6200000e0000 */
[----:B----4-:R-:W-:-:S03]  /*1ee0*/  IMAD.WIDE R22, R194, 0x2, RZ ;  /* 0x00000002c2167825 */ /* 0x010fc600078e02ff */
[----:B------:R4:W1:Y:S02]  /*1ef0*/  SHFL.IDX PT, R5, R14, 0x1, 0x181f ;  /* 0x00381f000e057f89 */ /* 0x00086400000e0000 */
[----:B---3--:R-:W-:-:S04]  /*1f00*/  @P0 IMAD.WIDE R26, R207, 0x2, R28 ;  /* 0x00000002cf1a0825 */ /* 0x008fc800078e021c */
[--C-:B------:R-:W-:Y:S01]  /*1f10*/  @P0 IMAD.WIDE R30, R192, 0x2, R28.reuse ;  /* 0x00000002c01e0825 */ /* 0x100fe200078e021c */
[----:B------:R3:W-:Y:S03]  /*1f20*/  @P0 LDGSTS.E.BYPASS.LTC128B.128 [R133+0xd100], [R26.64], !P5 ;  /* 0x0d1000001a850fae */ /* 0x0007e6000e901d54 */
[----:B------:R-:W-:Y:S01]  /*1f30*/  @P0 IMAD.WIDE R28, R194, 0x2, R28 ;  /* 0x00000002c21c0825 */ /* 0x000fe200078e021c */
[----:B------:R3:W-:Y:S04]  /*1f40*/  @P0 LDGSTS.E.BYPASS.LTC128B.128 [R133+0xf100], [R30.64], !P4 ;  /* 0x0f1000001e850fae */ /* 0x0007e8000e101d54 */
[----:B------:R3:W-:Y:S01]  /*1f50*/  @P0 LDGSTS.E.BYPASS.LTC128B.128 [R133+0x11100], [R28.64], !P6 ;  /* 0x111000001c850fae */ /* 0x0007e2000f101d54 */
[----:B--2---:R-:W-:-:S03]  /*1f60*/  IADD3 R16, P0, R6, R12, RZ ;  /* 0x0000000c06107210 */ /* 0x004fc60007f1e0ff */
[----:B------:R-:W0:Y:S02]  /*1f70*/  LDGDEPBAR ;  /* 0x00000000000079af */ /* 0x000e240000000000 */
[----:B------:R-:W-:Y:S01]  /*1f80*/  IMAD.X R17, R8, 0x1, R13, P0 ;  /* 0x0000000108117824 */ /* 0x000fe200000e060d */
[----:B----4-:R-:W-:-:S05]  /*1f90*/  IADD3 R14, P0, R6, R24, RZ ;  /* 0x00000018060e7210 */ /* 0x010fca0007f1e0ff */
[----:B------:R-:W-:Y:S01]  /*1fa0*/  IMAD.X R15, R8, 0x1, R25, P0 ;  /* 0x00000001080f7824 */ /* 0x000fe200000e0619 */
[----:B-1----:R-:W-:-:S05]  /*1fb0*/  IADD3 R12, P0, R12, R3, RZ ;  /* 0x000000030c0c7210 */ /* 0x002fca0007f1e0ff */
[----:B------:R-:W-:Y:S01]  /*1fc0*/  IMAD.X R13, R13, 0x1, R5, P0 ;  /* 0x000000010d0d7824 */ /* 0x000fe200000e0605 */
[----:B---3--:R-:W-:Y:S02]  /*1fd0*/  IADD3 R26, P0, R6, R22, RZ ;  /* 0x00000016061a7210 */ /* 0x008fe40007f1e0ff */
[----:B------:R-:W-:-:S03]  /*1fe0*/  SHF.R.S32.HI R6, RZ, 0x5, R92 ;  /* 0x00000005ff067819 */ /* 0x000fc6000001145c */
[----:B------:R-:W-:Y:S01]  /*1ff0*/  IMAD.X R27, R8, 0x1, R23, P0 ;  /* 0x00000001081b7824 */ /* 0x000fe200000e0617 */
[----:B------:R-:W-:-:S05]  /*2000*/  IADD3 R24, P0, R24, R3, RZ ;  /* 0x0000000318187210 */ /* 0x000fca0007f1e0ff */
[----:B------:R-:W-:Y:S01]  /*2010*/  IMAD.X R25, R25, 0x1, R5, P0 ;  /* 0x0000000119197824 */ /* 0x000fe200000e0605 */
[----:B------:R-:W-:Y:S02]  /*2020*/  IADD3 R22, P0, R22, R3, RZ ;  /* 0x0000000316167210 */ /* 0x000fe40007f1e0ff */
[----:B------:R-:W-:-:S03]  /*2030*/  SHF.R.S32.HI R3, RZ, 0x1f, R192 ;  /* 0x0000001fff037819 */ /* 0x000fc600000114c0 */
[----:B------:R-:W-:Y:S01]  /*2040*/  IMAD.X R23, R23, 0x1, R5, P0 ;  /* 0x0000000117177824 */ /* 0x000fe200000e0605 */
[C---:B------:R-:W-:Y:S02]  /*2050*/  ISETP.LT.OR P0, PT, R2.reuse, 0x1, P3 ;  /* 0x000000010200780c */ /* 0x040fe40001f01670 */
[----:B------:R-:W-:-:S11]  /*2060*/  ISETP.LT.OR P3, PT, R2, 0x21, P3 ;  /* 0x000000210200780c */ /* 0x000fd60001f61670 */
[----:B------:R1:W-:Y:S01]  /*2070*/  LDGSTS.E.BYPASS.LTC128B.128 [R133+0x100], [R16.64], !P0 ;  /* 0x0010000010857fae */ /* 0x0003e2000c101d54 */
[----:B------:R-:W-:-:S04]  /*2080*/  ISETP.GE.AND P0, PT, R10, c[0x0][0x1d4], PT ;  /* 0x000075000a007a0c */ /* 0x000fc80003f06270 */
[C---:B------:R-:W-:Y:S02]  /*2090*/  ISETP.LT.OR P2, PT, R2.reuse, 0x1, P0 ;  /* 0x000000010200780c */ /* 0x040fe40000741670 */
[----:B------:R-:W-:-:S11]  /*20a0*/  ISETP.LT.OR P0, PT, R2, 0x21, P0 ;  /* 0x000000210200780c */ /* 0x000fd60000701670 */
[----:B------:R1:W-:Y:S01]  /*20b0*/  LDGSTS.E.BYPASS.LTC128B.128 [R133+0x2100], [R14.64], !P2 ;  /* 0x021000000e857fae */ /* 0x0003e2000d101d54 */
[----:B------:R-:W-:-:S04]  /*20c0*/  ISETP.GE.AND P2, PT, R9, c[0x0][0x1d4], PT ;  /* 0x0000750009007a0c */ /* 0x000fc80003f46270 */
[----:B------:R-:W-:-:S13]  /*20d0*/  ISETP.LT.OR P1, PT, R2, 0x1, P2 ;  /* 0x000000010200780c */ /* 0x000fda0001721670 */
[----:B------:R1:W-:Y:S01]  /*20e0*/  LDGSTS.E.BYPASS.LTC128B.128 [R133+0x4100], [R26.64], !P1 ;  /* 0x041000001a857fae */ /* 0x0003e2000c901d54 */
[----:B------:R-:W-:-:S03]  /*20f0*/  ISETP.NE.AND P1, PT, R11, RZ, PT ;  /* 0x000000ff0b00720c */ /* 0x000fc60003f25270 */
[----:B------:R1:W-:Y:S01]  /*2100*/  LDGSTS.E.BYPASS.LTC128B.128 [R133+0x1100], [R12.64], !P3 ;  /* 0x011000000c857fae */ /* 0x0003e2000d901d54 */
[----:B------:R-:W-:-:S03]  /*2110*/  ISETP.GT.AND P3, PT, R201, 0x3f, PT ;  /* 0x0000003fc900780c */ /* 0x000fc60003f64270 */
[----:B------:R1:W-:Y:S01]  /*2120*/  LDGSTS.E.BYPASS.LTC128B.128 [R133+0x3100], [R24.64], !P0 ;  /* 0x0310000018857fae */ /* 0x0003e2000c101d54 */
[----:B------:R-:W-:-:S13]  /*2130*/  ISETP.LT.OR P0, PT, R2, 0x21, P2 ;  /* 0x000000210200780c */ /* 0x000fda0001701670 */
[----:B------:R1:W-:Y:S01]  /*2140*/  LDGSTS.E.BYPASS.LTC128B.128 [R133+0x5100], [R22.64], !P0 ;  /* 0x0510000016857fae */ /* 0x0003e2000c101d54 */
[----:B------:R-:W-:-:S03]  /*2150*/  PLOP3.LUT P0, PT, PT, PT, UP2, 0x40, 0x0 ;  /* 0x000000000000781c */ /* 0x000fc60003f0e828 */
[----:B------:R-:W0:Y:S10]  /*2160*/  LDGDEPBAR ;  /* 0x00000000000079af */ /* 0x000e340000000000 */
[----:B------:R-:W-:Y:S05]  /*2170*/  @P0 BRA `(.L_x_1959) ;  /* 0x0000042000000947 */ /* 0x000fea0003800000 */
[----:B------:R-:W-:Y:S01]  /*2180*/  ISETP.NE.AND P2, PT, R195, 0x1, PT ;  /* 0x00000001c300780c */ /* 0x000fe20003f45270 */
[----:B------:R-:W-:Y:S01]  /*2190*/  IMAD.MOV.U32 R198, RZ, RZ, RZ ;  /* 0x000000ffffc67224 */ /* 0x000fe200078e00ff */
[----:B------:R-:W-:-:S04]  /*21a0*/  IADD3 R199, R201, UR25, R202 ;  /* 0x00000019c9c77c10 */ /* 0x000fc8000fffe0ca */
[----:B------:R-:W-:-:S05]  /*21b0*/  IADD3 R199, R199, -0x40, RZ ;  /* 0xffffffc0c7c77810 */ /* 0x000fca0007ffe0ff */
[----:B------:R-:W-:Y:S02]  /*21c0*/  IMAD.MOV.U32 R2, RZ, RZ, R199 ;  /* 0x000000ffff027224 */ /* 0x000fe400078e00c7 */
[----:B------:R-:W-:-:S05]  /*21d0*/  @P2 IMAD.HI.U32 R5, R199, c[0x0][0x2bc], RZ ;  /* 0x0000af00c7052a27 */ /* 0x000fca00078e00ff */
[----:B------:R-:W-:-:S04]  /*21e0*/  @P2 SHF.R.U32.HI R2, RZ, c[0x0][0x2c0], R5 ;  /* 0x0000b000ff022a19 */ /* 0x000fc80000011605 */
[----:B------:R-:W-:-:S04]  /*21f0*/  @!P3 IADD3 R10, P0, R2, UR18, RZ ;  /* 0x00000012020abc10 */ /* 0x000fc8000ff1e0ff */
[----:B------:R-:W-:Y:S02]  /*2200*/  @!P3 LEA.HI.X.SX32 R5, R2, UR10, 0x1, P0 ;  /* 0x0000000a0205bc11 */ /* 0x000fe400080f0eff */
[----:B------:R-:W-:-:S04]  /*2210*/  @!P3 LEA R8, P0, R10, c[0x0][0x2a0], 0x2 ;  /* 0x0000a8000a08ba11 */ /* 0x000fc800078010ff */
[----:B------:R-:W-:-:S05]  /*2220*/  @!P3 LEA.HI.X R9, R10, c[0x0][0x2a4], R5, 0x2, P0 ;  /* 0x0000a9000a09ba11 */ /* 0x000fca00000f1405 */
[----:B------:R-:W2:Y:S01]  /*2230*/  @!P3 LDG.E R198, [R8.64] ;  /* 0x0000001408c6b981 */ /* 0x000ea2000c1e1900 */
[----:B------:R-:W-:Y:S01]  /*2240*/  IMAD.MOV R2, RZ, RZ, -R2 ;  /* 0x000000ffff027224 */ /* 0x000fe200078e0a02 */
[C---:B-1----:R-:W-:Y:S01]  /*2250*/  SHF.L.U64.HI R13, R207.reuse, 0x1, R132 ;  /* 0x00000001cf0d7819 */ /* 0x042fe20000010284 */
[----:B------:R-:W-:Y:S01]  /*2260*/  IMAD.SHL.U32 R12, R207, 0x2, RZ ;  /* 0x00000002cf0c7824 */ /* 0x000fe200078e00ff */
        /* <DEDUP_REMOVED lines=8> */
[----:B--2---:R-:W-:-:S03]  /*22f0*/  SHF.R.S32.HI R5, RZ, 0x1f, R198 ;  /* 0x0000001fff057819 */ /* 0x004fc600000114c6 */
[----:B------:R-:W-:Y:S01]  /*2300*/  IMAD.WIDE.U32 R8, R198, c[0x0][0x1f0], R10 ;  /* 0x00007c00c6087a25 */ /* 0x000fe200078e000a */
[----:B------:R-:W-:Y:S02]  /*2310*/  SEL R11, RZ, 0x10, P5 ;  /* 0x00000010ff0b7807 */ /* 0x000fe40002800000 */
[----:B------:R-:W-:Y:S01]  /*2320*/  SHF.L.U64.HI R10, R192, 0x1, R3 ;  /* 0x00000001c00a7819 */ /* 0x000fe20000010203 */
[----:B------:R-:W-:Y:S01]  /*2330*/  IMAD R5, R5, c[0x0][0x1f0], RZ ;  /* 0x00007c0005057a24 */ /* 0x000fe200078e02ff */
[----:B------:R-:W-:Y:S02]  /*2340*/  IADD3 R14, P0, R8, UR16, RZ ;  /* 0x00000010080e7c10 */ /* 0x000fe4000ff1e0ff */
[----:B------:R-:W-:Y:S01]  /*2350*/  IADD3 R25, -R11, 0x10, RZ ;  /* 0x000000100b197810 */ /* 0x000fe20007ffe1ff */
[----:B------:R-:W-:Y:S01]  /*2360*/  IMAD R2, R198, c[0x0][0x1f4], R5 ;  /* 0x00007d00c6027a24 */ /* 0x000fe200078e0205 */
[----:B------:R-:W-:Y:S02]  /*2370*/  SEL R8, RZ, 0x10, P4 ;  /* 0x00000010ff087807 */ /* 0x000fe40002000000 */
[----:B------:R-:W-:-:S02]  /*2380*/  LOP3.LUT R25, R25, 0xf, RZ, 0xc0, !PT ;  /* 0x0000000f19197812 */ /* 0x000fc400078ec0ff */
[----:B------:R-:W-:Y:S01]  /*2390*/  IADD3.X R9, R9, UR9, R2, P0, !PT ;  /* 0x0000000909097c10 */ /* 0x000fe200087fe402 */
[----:B------:R-:W-:Y:S01]  /*23a0*/  IMAD.SHL.U32 R2, R194, 0x2, RZ ;  /* 0x00000002c2027824 */ /* 0x000fe200078e00ff */
[----:B------:R-:W-:Y:S02]  /*23b0*/  LEA R15, P0, R14, c[0x0][0x1c8], 0x1 ;  /* 0x000072000e0f7a11 */ /* 0x000fe400078008ff */
[----:B------:R-:W-:Y:S02]  /*23c0*/  IADD3 R22, -R8, 0x10, RZ ;  /* 0x0000001008167810 */ /* 0x000fe40007ffe1ff */
[----:B------:R-:W-:Y:S01]  /*23d0*/  LEA.HI.X R14, R14, c[0x0][0x1cc], R9, 0x1, P0 ;  /* 0x000073000e0e7a11 */ /* 0x000fe200000f0c09 */
[----:B------:R-:W1:Y:S01]  /*23e0*/  SHFL.IDX PT, R16, R15, 0x1, 0x181f ;  /* 0x00381f000f107f89 */ /* 0x000e6200000e0000 */
[----:B------:R-:W-:Y:S01]  /*23f0*/  IMAD.SHL.U32 R9, R192, 0x2, RZ ;  /* 0x00000002c0097824 */ /* 0x000fe200078e00ff */
[----:B------:R-:W-:Y:S02]  /*2400*/  LOP3.LUT R22, R22, 0xf, RZ, 0xc0, !PT ;  /* 0x0000000f16167812 */ /* 0x000fe400078ec0ff */
[----:B------:R-:W2:Y:S01]  /*2410*/  SHFL.IDX PT, R18, R14, 0x1, 0x181f ;  /* 0x00381f000e127f89 */ /* 0x000ea200000e0000 */
[----:B------:R-:W-:-:S03]  /*2420*/  SHF.L.U64.HI R5, R194, 0x1, R197 ;  /* 0x00000001c2057819 */ /* 0x000fc600000102c5 */
[----:B------:R-:W3:Y:S04]  /*2430*/  SHFL.IDX PT, R15, R15, RZ, 0x181f ;  /* 0x00181fff0f0f7589 */ /* 0x000ee800000e0000 */
[----:B------:R-:W4:Y:S01]  /*2440*/  SHFL.IDX PT, R14, R14, RZ, 0x181f ;  /* 0x00181fff0e0e7589 */ /* 0x000f2200000e0000 */
[----:B-1----:R-:W-:-:S04]  /*2450*/  IADD3 R24, P2, P0, R25, R16, R12 ;  /* 0x0000001019187210 */ /* 0x002fc8000785e00c */
[----:B--2---:R-:W-:Y:S02]  /*2460*/  IADD3.X R25, RZ, R18, R13, P2, P0 ;  /* 0x00000012ff197210 */ /* 0x004fe400017e040d */
[----:B------:R-:W-:-:S04]  /*2470*/  IADD3 R22, P2, P0, R22, R16, R9 ;  /* 0x0000001016167210 */ /* 0x000fc8000785e009 */
[----:B------:R-:W-:Y:S02]  /*2480*/  IADD3.X R23, RZ, R18, R10, P2, P0 ;  /* 0x00000012ff177210 */ /* 0x000fe400017e040a */
[----:B------:R-:W-:-:S04]  /*2490*/  IADD3 R16, P2, P0, R17, R16, R2 ;  /* 0x0000001011107210 */ /* 0x000fc8000785e002 */
[----:B------:R-:W-:Y:S02]  /*24a0*/  IADD3.X R17, RZ, R18, R5, P2, P0 ;  /* 0x00000012ff117210 */ /* 0x000fe400017e0405 */
[----:B---3--:R-:W-:-:S05]  /*24b0*/  IADD3 R12, P0, R15, R12, RZ ;  /* 0x0000000c0f0c7210 */ /* 0x008fca0007f1e0ff */
[----:B----4-:R-:W-:Y:S01]  /*24c0*/  IMAD.X R13, R14, 0x1, R13, P0 ;  /* 0x000000010e0d7824 */ /* 0x010fe200000e060d */
        /* <DEDUP_REMOVED lines=13> */
.L_x_1959:
[----:B------:R-:W0:Y:S01]  /*25a0*/  LDGDEPBAR ;  /* 0x00000000000079af */ /* 0x000e220000000000 */
[----:B------:R-:W-:Y:S01]  /*25b0*/  SHF.R.S32.HI R2, RZ, 0x4, R21 ;  /* 0x00000004ff027819 */ /* 0x000fe20000011415 */
[C---:B------:R-:W-:Y:S01]  /*25c0*/  IMAD.SHL.U32 R5, R209.reuse, 0x40, RZ ;  /* 0x00000040d1057824 */ /* 0x040fe200078e00ff */
[----:B------:R-:W-:Y:S01]  /*25d0*/  LOP3.LUT P0, RZ, R209, 0x2, RZ, 0xc0, !PT ;  /* 0x00000002d1ff7812 */ /* 0x000fe2000780c0ff */
[----:B------:R-:W-:Y:S01]  /*25e0*/  IMAD.SHL.U32 R20, R20, 0x8, RZ ;  /* 0x0000000814147824 */ /* 0x000fe200078e00ff */
[----:B------:R-:W-:Y:S01]  /*25f0*/  LEA.HI R21, R21, R2, RZ, 0x1 ;  /* 0x0000000215157211 */ /* 0x000fe200078f08ff */
[----:B------:R-:W-:Y:S01]  /*2600*/  IMAD.SHL.U32 R19, R19, 0x40, RZ ;  /* 0x0000004013137824 */ /* 0x000fe200078e00ff */
[----:B------:R-:W-:Y:S01]  /*2610*/  LOP3.LUT R5, R5, 0x1c0, RZ, 0xc0, !PT ;  /* 0x000001c005057812 */ /* 0x000fe200078ec0ff */
[----:B------:R-:W-:Y:S01]  /*2620*/  IMAD.MOV.U32 R186, RZ, RZ, 0x20 ;  /* 0x00000020ffba7424 */ /* 0x000fe200078e00ff */
[----:B------:R-:W-:Y:S01]  /*2630*/  LOP3.LUT R21, R21, 0xfffffffe, RZ, 0xc0, !PT ;  /* 0xfffffffe15157812 */ /* 0x000fe200078ec0ff */
[----:B------:R-:W-:Y:S01]  /*2640*/  IMAD.SHL.U32 R188, R188, 0x2, RZ ;  /* 0x00000002bcbc7824 */ /* 0x000fe200078e00ff */
[----:B------:R-:W-:-:S02]  /*2650*/  LOP3.LUT R20, R5, 0x8, R20, 0xf8, !PT ;  /* 0x0000000805147812 */ /* 0x000fc400078ef814 */
[----:B------:R-:W-:Y:S01]  /*2660*/  SHF.R.U32.HI R5, RZ, 0x3, R5 ;  /* 0x00000003ff057819 */ /* 0x000fe20000011605 */
[----:B------:R-:W-:Y:S01]  /*2670*/  IMAD.IADD R21, R2, 0x1, -R21 ;  /* 0x0000000102157824 */ /* 0x000fe200078e0a15 */
[----:B------:R-:W-:Y:S02]  /*2680*/  LOP3.LUT R19, R19, 0x1c0, RZ, 0xc0, !PT ;  /* 0x000001c013137812 */ /* 0x000fe400078ec0ff */
[----:B------:R-:W-:Y:S01]  /*2690*/  LOP3.LUT R20, R20, R5, RZ, 0x3c, !PT ;  /* 0x0000000514147212 */ /* 0x000fe200078e3cff */
[C---:B------:R-:W-:Y:S01]  /*26a0*/  IMAD.SHL.U32 R2, R21.reuse, 0x8, RZ ;  /* 0x0000000815027824 */ /* 0x040fe200078e00ff */
[----:B------:R-:W-:Y:S01]  /*26b0*/  SEL R186, R186, 0xffffffe0, !P0 ;  /* 0xffffffe0baba7807 */ /* 0x000fe20004000000 */
[----:B------:R-:W-:Y:S01]  /*26c0*/  IMAD.SHL.U32 R5, R0, 0x40, RZ ;  /* 0x0000004000057824 */ /* 0x000fe200078e00ff */
[----:B------:R-:W-:Y:S01]  /*26d0*/  PLOP3.LUT P0, PT, PT, PT, UP2, 0x40, 0x0 ;  /* 0x000000000000781c */ /* 0x000fe20003f0e828 */
[----:B------:R-:W-:Y:S01]  /*26e0*/  IMAD R189, R21, 0x200, R20 ;  /* 0x0000020015bd7824 */ /* 0x000fe200078e0214 */
[----:B------:R-:W-:Y:S01]  /*26f0*/  LOP3.LUT R2, R19, 0x8, R2, 0xf8, !PT ;  /* 0x0000000813027812 */ /* 0x000fe200078ef802 */
[----:B------:R-:W-:-:S04]  /*2700*/  DEPBAR.LE SB0, 0x3 ;  /* 0x000080c00000791a */ /* 0x000fc80000000000 */
[----:B------:R-:W-:-:S04]  /*2710*/  DEPBAR.LE SB0, 0x2 ;  /* 0x000080800000791a */ /* 0x000fc80000000000 */
[----:B------:R-:W-:Y:S01]  /*2720*/  SHF.R.U32.HI R19, RZ, 0x3, R19 ;  /* 0x00000003ff137819 */ /* 0x000fe20000011613 */
[----:B------:R-:W-:Y:S01]  /*2730*/  IMAD.SHL.U32 R189, R189, 0x2, RZ ;  /* 0x00000002bdbd7824 */ /* 0x000fe200078e00ff */
[----:B------:R-:W-:Y:S01]  /*2740*/  LOP3.LUT R5, R5, 0xfffffe00, RZ, 0xc0, !PT ;  /* 0xfffffe0005057812 */ /* 0x000fe200078ec0ff */
[----:B------:R-:W-:Y:S01]  /*2750*/  BAR.SYNC.DEFER_BLOCKING 0x0 ;  /* 0x0000000000007b1d */ /* 0x000fe20000010000 */
[----:B------:R-:W-:Y:S01]  /*2760*/  LOP3.LUT R2, R2, R19, RZ, 0x3c, !PT ;  /* 0x0000001302027212 */ /* 0x000fe200078e3cff */
[----:B------:R-:W-:Y:S02]  /*2770*/  IMAD.IADD R96, R189, 0x1, R186 ;  /* 0x00000001bd607824 */ /* 0x000fe400078e02ba */
[----:B------:R-:W-:-:S04]  /*2780*/  IMAD R9, R6, 0x400, R5 ;  /* 0x0000040006097824 */ /* 0x000fc800078e0205 */
[----:B------:R-:W-:-:S04]  /*2790*/  IMAD.IADD R0, R2, 0x1, R9 ;  /* 0x0000000102007824 */ /* 0x000fc800078e0209 */
[C---:B------:R-:W-:Y:S01]  /*27a0*/  IMAD.SHL.U32 R8, R0.reuse, 0x2, RZ ;  /* 0x0000000200087824 */ /* 0x040fe200078e00ff */
[----:B------:R-:W-:-:S05]  /*27b0*/  LEA R191, R0, 0x18100, 0x1 ;  /* 0x0001810000bf7811 */ /* 0x000fca00078e08ff */
[----:B------:R-:W-:Y:S01]  /*27c0*/  IMAD.IADD R187, R191, 0x1, R188 ;  /* 0x00000001bfbb7824 */ /* 0x000fe200078e02bc */
[----:B------:R2:W3:Y:S04]  /*27d0*/  LDSM.16.M88.4 R56, [R189+0xc100] ;  /* 0x00c10000bd38783b */ /* 0x0004e80000000200 */
[----:B-1----:R2:W1:Y:S04]  /*27e0*/  LDSM.16.M88.4 R24, [R189+0xc900] ;  /* 0x00c90000bd18783b */ /* 0x0024680000000200 */
        /* <DEDUP_REMOVED lines=8> */
[----:B------:R-:W-:Y:S05]  /*2870*/  @P0 BRA `(.L_x_1960) ;  /* 0x0000034000000947 */ /* 0x000fea0003800000 */
[----:B------:R-:W-:Y:S01]  /*2880*/  SHF.R.S32.HI R0, RZ, 0x1f, R199 ;  /* 0x0000001fff007819 */ /* 0x000fe200000114c7 */
[----:B------:R-:W-:Y:S01]  /*2890*/  IMAD.WIDE.U32 R16, R199, c[0x0][0x208], RZ ;  /* 0x00008200c7107a25 */ /* 0x000fe200078e00ff */
[----:B------:R-:W-:-:S02]  /*28a0*/  SHF.R.S32.HI R19, RZ, 0x1f, R198 ;  /* 0x0000001fff137819 */ /* 0x000fc400000114c6 */
[----:B------:R-:W-:Y:S01]  /*28b0*/  SEL R20, RZ, 0x10, P5 ;  /* 0x00000010ff147807 */ /* 0x000fe20002800000 */
[----:B------:R-:W-:Y:S01]  /*28c0*/  IMAD R0, R0, c[0x0][0x208], RZ ;  /* 0x0000820000007a24 */ /* 0x000fe200078e02ff */
[----:B------:R-:W-:Y:S01]  /*28d0*/  SHF.L.U64.HI R22, R207, 0x1, R132 ;  /* 0x00000001cf167819 */ /* 0x000fe20000010284 */
[----:B------:R-:W-:Y:S01]  /*28e0*/  IMAD R19, R19, c[0x0][0x218], RZ ;  /* 0x0000860013137a24 */ /* 0x000fe200078e02ff */
[----:B------:R-:W-:Y:S01]  /*28f0*/  IADD3 R38, -R20, 0x10, RZ ;  /* 0x0000001014267810 */ /* 0x000fe20007ffe1ff */
[----:B------:R-:W-:Y:S01]  /*2900*/  IMAD R0, R199, c[0x0][0x20c], R0 ;  /* 0x00008300c7007a24 */ /* 0x000fe200078e0200 */
[----:B------:R-:W-:Y:S01]  /*2910*/  IADD3 R29, -R208, 0x10, RZ ;  /* 0x00000010d01d7810 */ /* 0x000fe20007ffe1ff */
[----:B------:R-:W-:Y:S01]  /*2920*/  IMAD.SHL.U32 R21, R207, 0x2, RZ ;  /* 0x00000002cf157824 */ /* 0x000fe200078e00ff */
[----:B------:R-:W-:Y:S01]  /*2930*/  LOP3.LUT R38, R38, 0xf, RZ, 0xc0, !PT ;  /* 0x0000000f26267812 */ /* 0x000fe200078ec0ff */
[----:B------:R-:W-:Y:S01]  /*2940*/  IMAD.IADD R17, R17, 0x1, R0 ;  /* 0x0000000111117824 */ /* 0x000fe200078e0200 */
[----:B------:R-:W-:Y:S01]  /*2950*/  LOP3.LUT R29, R29, 0xf, RZ, 0xc0, !PT ;  /* 0x0000000f1d1d7812 */ /* 0x000fe200078ec0ff */
[----:B------:R-:W-:Y:S01]  /*2960*/  IMAD R0, R198, c[0x0][0x21c], R19 ;  /* 0x00008700c6007a24 */ /* 0x000fe200078e0213 */
[----:B------:R-:W-:Y:S01]  /*2970*/  SHF.L.U64.HI R19, R192, 0x1, R3 ;  /* 0x00000001c0137819 */ /* 0x000fe20000010203 */
[----:B------:R-:W-:-:S04]  /*2980*/  IMAD.WIDE.U32 R16, R198, c[0x0][0x218], R16 ;  /* 0x00008600c6107a25 */ /* 0x000fc800078e0010 */
[----:B------:R-:W-:Y:S01]  /*2990*/  IMAD.SHL.U32 R18, R192, 0x2, RZ ;  /* 0x00000002c0127824 */ /* 0x000fe200078e00ff */
[----:B------:R-:W-:Y:S02]  /*29a0*/  IADD3 R23, P0, R16, UR22, RZ ;  /* 0x0000001610177c10 */ /* 0x000fe4000ff1e0ff */
[C---:B------:R-:W-:Y:S02]  /*29b0*/  SHF.L.U64.HI R16, R194.reuse, 0x1, R197 ;  /* 0x00000001c2107819 */ /* 0x040fe400000102c5 */
[----:B------:R-:W-:Y:S02]  /*29c0*/  IADD3.X R0, R17, UR8, R0, P0, !PT ;  /* 0x0000000811007c10 */ /* 0x000fe400087fe400 */
[C---:B------:R-:W-:Y:S02]  /*29d0*/  LEA R28, P0, R23.reuse, c[0x0][0x1f8], 0x1 ;  /* 0x00007e00171c7a11 */ /* 0x040fe400078008ff */
[----:B------:R-:W-:Y:S02]  /*29e0*/  SEL R17, RZ, 0x10, P4 ;  /* 0x00000010ff117807 */ /* 0x000fe40002000000 */
[----:B------:R-:W-:Y:S01]  /*29f0*/  LEA.HI.X R23, R23, c[0x0][0x1fc], R0, 0x1, P0 ;  /* 0x00007f0017177a11 */ /* 0x000fe200000f0c00 */
[----:B------:R-:W5:Y:S01]  /*2a00*/  SHFL.IDX PT, R30, R28, 0x1, 0x181f ;  /* 0x00381f001c1e7f89 */ /* 0x000f6200000e0000 */
[----:B------:R-:W-:Y:S01]  /*2a10*/  IADD3 R37, -R17, 0x10, RZ ;  /* 0x0000001011257810 */ /* 0x000fe20007ffe1ff */
[----:B------:R-:W-:-:S02]  /*2a20*/  IMAD.SHL.U32 R0, R194, 0x2, RZ ;  /* 0x00000002c2007824 */ /* 0x000fc400078e00ff */
[----:B------:R-:W2:Y:S01]  /*2a30*/  SHFL.IDX PT, R31, R23, 0x1, 0x181f ;  /* 0x00381f00171f7f89 */ /* 0x000ea200000e0000 */
[----:B------:R-:W-:-:S03]  /*2a40*/  LOP3.LUT R37, R37, 0xf, RZ, 0xc0, !PT ;  /* 0x0000000f25257812 */ /* 0x000fc600078ec0ff */
[----:B------:R-:W-:Y:S01]  /*2a50*/  SHFL.IDX PT, R23, R23, RZ, 0x181f ;  /* 0x00181fff17177589 */ /* 0x000fe200000e0000 */
[----:B-----5:R-:W-:-:S04]  /*2a60*/  IADD3 R38, P2, P0, R38, R30, R21 ;  /* 0x0000001e26267210 */ /* 0x020fc8000785e015 */
[----:B--2---:R-:W-:Y:S02]  /*2a70*/  IADD3.X R39, RZ, R31, R22, P2, P0 ;  /* 0x0000001fff277210 */ /* 0x004fe400017e0416 */
[----:B------:R-:W-:-:S04]  /*2a80*/  IADD3 R36, P2, P0, R37, R30, R18 ;  /* 0x0000001e25247210 */ /* 0x000fc8000785e012 */
[-C--:B------:R-:W-:Y:S02]  /*2a90*/  IADD3.X R37, RZ, R31.reuse, R19, P2, P0 ;  /* 0x0000001fff257210 */ /* 0x080fe400017e0413 */
[----:B------:R-:W-:Y:S02]  /*2aa0*/  IADD3 R30, P2, P0, R29, R30, R0 ;  /* 0x0000001e1d1e7210 */ /* 0x000fe4000785e000 */
[----:B------:R-:W2:Y:S02]  /*2ab0*/  SHFL.IDX PT, R29, R28, RZ, 0x181f ;  /* 0x00181fff1c1d7589 */ /* 0x000ea400000e0000 */
[----:B------:R-:W-:Y:S02]  /*2ac0*/  IADD3.X R31, RZ, R31, R16, P2, P0 ;  /* 0x0000001fff1f7210 */ /* 0x000fe400017e0410 */
[----:B--2---:R-:W-:-:S05]  /*2ad0*/  IADD3 R44, P0, R29, R21, RZ ;  /* 0x000000151d2c7210 */ /* 0x004fca0007f1e0ff */
        /* <DEDUP_REMOVED lines=14> */
.L_x_1960:
[----:B------:R-:W-:Y:S01]  /*2bc0*/  IMAD.MOV.U32 R0, RZ, RZ, 0x40 ;  /* 0x00000040ff007424 */ /* 0x000fe200078e00ff */
[C---:B-123--:R-:W-:Y:S01]  /*2bd0*/  HMMA.16816.F32.BF16 R16, R8.reuse, R56, RZ ;  /* 0x000000380810723c */ /* 0x04efe200000418ff */
[C---:B------:R-:W-:Y:S01]  /*2be0*/  IMAD R185, R4.reuse, 0x2, R191 ;  /* 0x0000000204b97824 */ /* 0x040fe200078e02bf */
[----:B------:R-:W-:Y:S01]  /*2bf0*/  LDSM.16.M88.4 R76, [R191+0x8000] ;  /* 0x00800000bf4c783b */ /* 0x000fe20000000200 */
[----:B------:R-:W-:Y:S01]  /*2c00*/  IMAD R184, R4, 0x2, R187 ;  /* 0x0000000204b87824 */ /* 0x000fe200078e02bb */
[----:B------:R-:W-:Y:S01]  /*2c10*/  SEL R193, R0, 0xffffffc0, !P1 ;  /* 0xffffffc000c17807 */ /* 0x000fe20004800000 */
[----:B------:R-:W-:Y:S01]  /*2c20*/  UIADD3 UR26, UR12, 0x1, -UR25 ;  /* 0x000000010c1a7890 */ /* 0x000fe2000fffe819 */
[----:B------:R-:W-:Y:S01]  /*2c30*/  LDSM.16.M88.4 R36, [R185] ;  /* 0x00000000b924783b */ /* 0x000fe20000000200 */
[----:B------:R-:W-:Y:S01]  /*2c40*/  PLOP3.LUT P0, PT, PT, PT, UP1, 0x80, 0x0 ;  /* 0x000000000000781c */ /* 0x000fe20003f0f018 */
[C---:B------:R-:W-:Y:S01]  /*2c50*/  HMMA.16816.F32.BF16 R28, R8.reuse, R24, RZ ;  /* 0x00000018081c723c */ /* 0x040fe200000418ff */
[----:B------:R-:W-:Y:S01]  /*2c60*/  IADD3 R93, R189, R193, RZ ;  /* 0x000000c1bd5d7210 */ /* 0x000fe20007ffe0ff */
[----:B------:R-:W-:Y:S01]  /*2c70*/  IMAD.IADD R0, R193, 0x1, R96 ;  /* 0x00000001c1007824 */ /* 0x000fe200078e0260 */
[----:B------:R-:W-:Y:S01]  /*2c80*/  LDSM.16.M88.4 R80, [R189+0x11900] ;  /* 0x01190000bd50783b */ /* 0x000fe20000000200 */
[----:B------:R-:W-:Y:S01]  /*2c90*/  ULDC UR13, c[0x0][0x324] ;  /* 0x0000c900000d7ab9 */ /* 0x000fe20000000800 */
[----:B------:R-:W-:Y:S01]  /*2ca0*/  IMAD.IADD R135, R5, 0x1, R2 ;  /* 0x0000000105877824 */ /* 0x000fe200078e0202 */
[----:B------:R-:W-:Y:S01]  /*2cb0*/  ULDC UR5, c[0x0][0x2ac] ;  /* 0x0000ab0000057ab9 */ /* 0x000fe20000000800 */
[----:B------:R-:W1:Y:S01]  /*2cc0*/  LDSM.16.M88.4 R20, [R93+0xc100] ;  /* 0x00c100005d14783b */ /* 0x000e620000000200 */
[----:B----4-:R-:W-:Y:S01]  /*2cd0*/  HMMA.16816.F32.BF16 R52, R8, R48, RZ ;  /* 0x000000300834723c */ /* 0x010fe200000418ff */
[----:B------:R-:W-:-:S02]  /*2ce0*/  ULDC UR4, c[0x0][0x1d0] ;  /* 0x0000740000047ab9 */ /* 0x000fc40000000800 */
[----:B------:R-:W-:Y:S01]  /*2cf0*/  LDSM.16.M88.4 R68, [R93+0xd900] ;  /* 0x00d900005d44783b */ /* 0x000fe20000000200 */
[----:B------:R-:W-:Y:S02]  /*2d00*/  UIMAD UR4, UR5, UR4, -UR25 ;  /* 0x00000004050472a4 */ /* 0x000fe4000f8e0a19 */
[----:B------:R-:W-:Y:S01]  /*2d10*/  ULOP3.LUT UR13, URZ, UR13, URZ, 0x33, !UPT ;  /* 0x0000000d3f0d7292 */ /* 0x000fe2000f8e333f */
[----:B------:R-:W-:Y:S01]  /*2d20*/  LDSM.16.M88.4 R88, [R96+0x10100] ;  /* 0x010100006058783b */ /* 0x000fe20000000200 */
[C---:B------:R-:W-:Y:S03]  /*2d30*/  HMMA.16816.F32.BF16 R56, R8.reuse, R58, RZ ;  /* 0x0000003a0838723c */ /* 0x040fe600000418ff */
[----:B------:R-:W-:Y:S04]  /*2d40*/  LDSM.16.M88.4 R84, [R93+0x10100] ;  /* 0x010100005d54783b */ /* 0x000fe80000000200 */
[----:B------:R-:W0:Y:S01]  /*2d50*/  LDGDEPBAR ;  /* 0x00000000000079af */ /* 0x000e220000000000 */
[C---:B------:R-:W-:Y:S08]  /*2d60*/  HMMA.16816.F32.BF16 R24, R8.reuse, R26, RZ ;  /* 0x0000001a0818723c */ /* 0x040ff000000418ff */
[C---:B------:R-:W-:Y:S08]  /*2d70*/  HMMA.16816.F32.BF16 R48, R8.reuse, R50, RZ ;  /* 0x000000320830723c */ /* 0x040ff000000418ff */
[C---:B------:R-:W-:Y:S08]  /*2d80*/  HMMA.16816.F32.BF16 R44, R8.reuse, R12, RZ ;  /* 0x0000000c082c723c */ /* 0x040ff000000418ff */
[----:B------:R-:W-:Y:S01]  /*2d90*/  HMMA.16816.F32.BF16 R8, R8, R14, RZ ;  /* 0x0000000e0808723c */ /* 0x000fe200000418ff */
[----:B------:R-:W2:Y:S07]  /*2da0*/  LDSM.16.M88.4 R12, [R93+0xc900] ;  /* 0x00c900005d0c783b */ /* 0x000eae0000000200 */
        /* <DEDUP_REMOVED lines=11> */
[----:B------:R-:W3:Y:S04]  /*2e60*/  LDSM.16.M88.4 R8, [R93+0xd100] ;  /* 0x00d100005d08783b */ /* 0x000ee80000000200 */
[----:B------:R-:W4:Y:S03]  /*2e70*/  LDSM.16.M88.4 R32, [R184] ;  /* 0x00000000b820783b */ /* 0x000f260000000200 */
[C---:B-1----:R-:W-:Y:S08]  /*2e80*/  HMMA.16816.F32.BF16 R16, R36.reuse, R20, R16 ;  /* 0x000000142410723c */ /* 0x042ff00000041810 */
[C---:B------:R-:W-:Y:S01]  /*2e90*/  HMMA.16816.F32.BF16 R56, R36.reuse, R22, R56 ;  /* 0x000000162438723c */ /* 0x040fe20000041838 */
[----:B------:R-:W1:Y:S07]  /*2ea0*/  LDSM.16.M88.4 R20, [R0+0xc900] ;  /* 0x00c900000014783b */ /* 0x000e6e0000000200 */
[C---:B--2---:R-:W-:Y:S08]  /*2eb0*/  HMMA.16816.F32.BF16 R28, R36.reuse, R12, R28 ;  /* 0x0000000c241c723c */ /* 0x044ff0000004181c */
[C---:B------:R-:W-:Y:S01]  /*2ec0*/  HMMA.16816.F32.BF16 R24, R36.reuse, R14, R24 ;  /* 0x0000000e2418723c */ /* 0x040fe20000041818 */
[----:B------:R-:W-:Y:S07]  /*2ed0*/  LDSM.16.M88.4 R12, [R191+0x4000] ;  /* 0x00400000bf0c783b */ /* 0x000fee0000000200 */
[C---:B------:R-:W-:Y:S08]  /*2ee0*/  HMMA.16816.F32.BF16 R44, R36.reuse, R68, R44 ;  /* 0x00000044242c723c */ /* 0x040ff0000004182c */
[C---:B---3--:R-:W-:Y:S08]  /*2ef0*/  HMMA.16816.F32.BF16 R52, R36.reuse, R8, R52 ;  /* 0x000000082434723c */ /* 0x048ff00000041834 */
[C---:B------:R-:W-:Y:S01]  /*2f00*/  HMMA.16816.F32.BF16 R48, R36.reuse, R10, R48 ;  /* 0x0000000a2430723c */ /* 0x040fe20000041830 */
[----:B------:R-:W2:Y:S07]  /*2f10*/  LDSM.16.M88.4 R8, [R189+0xe100] ;  /* 0x00e10000bd08783b */ /* 0x000eae0000000200 */
[----:B------:R-:W-:Y:S01]  /*2f20*/  HMMA.16816.F32.BF16 R72, R36, R70, R72 ;  /* 0x000000462448723c */ /* 0x000fe20000041848 */
[----:B------:R-:W3:Y:S04]  /*2f30*/  LDSM.16.M88.4 R36, [R189+0xe900] ;  /* 0x00e90000bd24783b */ /* 0x000ee80000000200 */
[----:B------:R-:W-:Y:S03]  /*2f40*/  LDSM.16.M88.4 R68, [R187+0x8000] ;  /* 0x00800000bb44783b */ /* 0x000fe60000000200 */
[C---:B----4-:R-:W-:Y:S08]  /*2f50*/  HMMA.16816.F32.BF16 R16, R32.reuse, R40, R16 ;  /* 0x000000282010723c */ /* 0x050ff00000041810 */
[C---:B------:R-:W-:Y:S01]  /*2f60*/  HMMA.16816.F32.BF16 R56, R32.reuse, R42, R56 ;  /* 0x0000002a2038723c */ /* 0x040fe20000041838 */
[----:B------:R-:W4:Y:S07]  /*2f70*/  LDSM.16.M88.4 R40, [R189+0xf100] ;  /* 0x00f10000bd28783b */ /* 0x000f2e0000000200 */
[C---:B-1----:R-:W-:Y:S08]  /*2f80*/  HMMA.16816.F32.BF16 R28, R32.reuse, R20, R28 ;  /* 0x00000014201c723c */ /* 0x042ff0000004181c */
[C---:B------:R-:W-:Y:S01]  /*2f90*/  HMMA.16816.F32.BF16 R24, R32.reuse, R22, R24 ;  /* 0x000000162018723c */ /* 0x040fe20000041818 */
[----:B------:R-:W1:Y:S07]  /*2fa0*/  LDSM.16.M88.4 R20, [R189+0xf900] ;  /* 0x00f90000bd14783b */ /* 0x000e6e0000000200 */
[C---:B------:R-:W-:Y:S08]  /*2fb0*/  HMMA.16816.F32.BF16 R52, R32.reuse, R64, R52 ;  /* 0x000000402034723c */ /* 0x040ff00000041834 */
[C---:B------:R-:W-:Y:S01]  /*2fc0*/  HMMA.16816.F32.BF16 R48, R32.reuse, R66, R48 ;  /* 0x000000422030723c */ /* 0x040fe20000041830 */
[----:B------:R-:W-:Y:S07]  /*2fd0*/  LDSM.16.M88.4 R64, [R96+0x11100] ;  /* 0x011100006040783b */ /* 0x000fee0000000200 */
[C---:B------:R-:W-:Y:S08]  /*2fe0*/  HMMA.16816.F32.BF16 R44, R32.reuse, R60, R44 ;  /* 0x0000003c202c723c */ /* 0x040ff0000004182c */
[----:B------:R-:W-:Y:S01]  /*2ff0*/  HMMA.16816.F32.BF16 R72, R32, R62, R72 ;  /* 0x0000003e2048723c */ /* 0x000fe20000041848 */
[----:B------:R-:W-:Y:S04]  /*3000*/  LDSM.16.M88.4 R32, [R187+0x4000] ;  /* 0x00400000bb20783b */ /* 0x000fe80000000200 */
[----:B------:R-:W-:Y:S03]  /*3010*/  LDSM.16.M88.4 R60, [R96+0xe900] ;  /* 0x00e90000603c783b */ /* 0x000fe60000000200 */
[C---:B--2---:R-:W-:Y:S08]  /*3020*/  HMMA.16816.F32.BF16 R16, R12.reuse, R8, R16 ;  /* 0x000000080c10723c */ /* 0x044ff00000041810 */
[C---:B------:R-:W-:Y:S01]  /*3030*/  HMMA.16816.F32.BF16 R56, R12.reuse, R10, R56 ;  /* 0x0000000a0c38723c */ /* 0x040fe20000041838 */
[----:B------:R-:W2:Y:S07]  /*3040*/  LDSM.16.M88.4 R8, [R96+0xe100] ;  /* 0x00e100006008783b */ /* 0x000eae0000000200 */
[C---:B---3--:R-:W-:Y:S08]  /*3050*/  HMMA.16816.F32.BF16 R28, R12.reuse, R36, R28 ;  /* 0x000000240c1c723c */ /* 0x048ff0000004181c */
[C---:B------:R-:W-:Y:S01]  /*3060*/  HMMA.16816.F32.BF16 R24, R12.reuse, R38, R24 ;  /* 0x000000260c18723c */ /* 0x040fe20000041818 */
[----:B------:R-:W3:Y:S07]  /*3070*/  LDSM.16.M88.4 R36, [R96+0xf100] ;  /* 0x00f100006024783b */ /* 0x000eee0000000200 */
[C---:B----4-:R-:W-:Y:S08]  /*3080*/  HMMA.16816.F32.BF16 R52, R12.reuse, R40, R52 ;  /* 0x000000280c34723c */ /* 0x050ff00000041834 */
[C---:B------:R-:W-:Y:S01]  /*3090*/  HMMA.16816.F32.BF16 R48, R12.reuse, R42, R48 ;  /* 0x0000002a0c30723c */ /* 0x040fe20000041830 */
[----:B------:R-:W4:Y:S07]  /*30a0*/  LDSM.16.M88.4 R40, [R96+0xf900] ;  /* 0x00f900006028783b */ /* 0x000f2e0000000200 */
[C---:B-1----:R-:W-:Y:S08]  /*30b0*/  HMMA.16816.F32.BF16 R44, R12.reuse, R20, R44 ;  /* 0x000000140c2c723c */ /* 0x042ff0000004182c */
[----:B------:R-:W-:Y:S01]  /*30c0*/  HMMA.16816.F32.BF16 R72, R12, R22, R72 ;  /* 0x000000160c48723c */ /* 0x000fe20000041848 */
[----:B------:R-:W-:Y:S04]  /*30d0*/  LDSM.16.M88.4 R20, [R185+0x4000] ;  /* 0x00400000b914783b */ /* 0x000fe80000000200 */
[----:B------:R-:W1:Y:S03]  /*30e0*/  LDSM.16.M88.4 R12, [R93+0xe100] ;  /* 0x00e100005d0c783b */ /* 0x000e660000000200 */
[C---:B--2---:R-:W-:Y:S08]  /*30f0*/  HMMA.16816.F32.BF16 R16, R32.reuse, R8, R16 ;  /* 0x000000082010723c */ /* 0x044ff00000041810 */
[C---:B------:R-:W-:Y:S01]  /*3100*/  HMMA.16816.F32.BF16 R56, R32.reuse, R10, R56 ;  /* 0x0000000a2038723c */ /* 0x040fe20000041838 */
[----:B------:R-:W2:Y:S07]  /*3110*/  LDSM.16.M88.4 R8, [R93+0xe900] ;  /* 0x00e900005d08783b */ /* 0x000eae0000000200 */
[C---:B------:R-:W-:Y:S08]  /*3120*/  HMMA.16816.F32.BF16 R28, R32.reuse, R60, R28 ;  /* 0x0000003c201c723c */ /* 0x040ff0000004181c */
[C---:B------:R-:W-:Y:S01]  /*3130*/  HMMA.16816.F32.BF16 R24, R32.reuse, R62, R24 ;  /* 0x0000003e2018723c */ /* 0x040fe20000041818 */
[----:B------:R-:W5:Y:S07]  /*3140*/  LDSM.16.M88.4 R60, [R93+0xf100] ;  /* 0x00f100005d3c783b */ /* 0x000f6e0000000200 */
[C---:B---3--:R-:W-:Y:S08]  /*3150*/  HMMA.16816.F32.BF16 R52, R32.reuse, R36, R52 ;  /* 0x000000242034723c */ /* 0x048ff00000041834 */
[C---:B------:R-:W-:Y:S01]  /*3160*/  HMMA.16816.F32.BF16 R48, R32.reuse, R38, R48 ;  /* 0x000000262030723c */ /* 0x040fe20000041830 */
[----:B------:R-:W3:Y:S07]  /*3170*/  LDSM.16.M88.4 R36, [R93+0xf900] ;  /* 0x00f900005d24783b */ /* 0x000eee0000000200 */
[C---:B----4-:R-:W-:Y:S08]  /*3180*/  HMMA.16816.F32.BF16 R44, R32.reuse, R40, R44 ;  /* 0x00000028202c723c */ /* 0x050ff0000004182c */
[----:B------:R-:W-:Y:S01]  /*3190*/  HMMA.16816.F32.BF16 R72, R32, R42, R72 ;  /* 0x0000002a2048723c */ /* 0x000fe20000041848 */
[----:B------:R-:W-:Y:S04]  /*31a0*/  LDSM.16.M88.4 R32, [R184+0x4000] ;  /* 0x00400000b820783b */ /* 0x000fe80000000200 */
[----:B------:R-:W-:Y:S03]  /*31b0*/  LDSM.16.M88.4 R40, [R0+0xf100] ;  /* 0x00f100000028783b */ /* 0x000fe60000000200 */
[C---:B-1----:R-:W-:Y:S08]  /*31c0*/  HMMA.16816.F32.BF16 R16, R20.reuse, R12, R16 ;  /* 0x0000000c1410723c */ /* 0x042ff00000041810 */
[C---:B------:R-:W-:Y:S01]  /*31d0*/  HMMA.16816.F32.BF16 R56, R20.reuse, R14, R56 ;  /* 0x0000000e1438723c */ /* 0x040fe20000041838 */
[----:B------:R-:W1:Y:S07]  /*31e0*/  LDSM.16.M88.4 R12, [R0+0xe100] ;  /* 0x00e10000000c783b */ /* 0x000e6e0000000200 */
[C---:B--2---:R-:W-:Y:S08]  /*31f0*/  HMMA.16816.F32.BF16 R28, R20.reuse, R8, R28 ;  /* 0x00000008141c723c */ /* 0x044ff0000004181c */
[C---:B------:R-:W-:Y:S01]  /*3200*/  HMMA.16816.F32.BF16 R24, R20.reuse, R10, R24 ;  /* 0x0000000a1418723c */ /* 0x040fe20000041818 */
[----:B------:R-:W2:Y:S07]  /*3210*/  LDSM.16.M88.4 R8, [R0+0xe900] ;  /* 0x00e900000008783b */ /* 0x000eae0000000200 */
[C---:B-----5:R-:W-:Y:S08]  /*3220*/  HMMA.16816.F32.BF16 R52, R20.reuse, R60, R52 ;  /* 0x0000003c1434723c */ /* 0x060ff00000041834 */
[C---:B------:R-:W-:Y:S01]  /*3230*/  HMMA.16816.F32.BF16 R48, R20.reuse, R62, R48 ;  /* 0x0000003e1430723c */ /* 0x040fe20000041830 */
[----:B------:R-:W-:Y:S07]  /*3240*/  LDSM.16.M88.4 R60, [R96+0x11900] ;  /* 0x01190000603c783b */ /* 0x000fee0000000200 */
[C---:B---3--:R-:W-:Y:S08]  /*3250*/  HMMA.16816.F32.BF16 R44, R20.reuse, R36, R44 ;  /* 0x00000024142c723c */ /* 0x048ff0000004182c */
[----:B------:R-:W-:Y:S01]  /*3260*/  HMMA.16816.F32.BF16 R72, R20, R38, R72 ;  /* 0x000000261448723c */ /* 0x000fe20000041848 */
[----:B------:R-:W3:Y:S04]  /*3270*/  LDSM.16.M88.4 R20, [R189+0x10100] ;  /* 0x01010000bd14783b */ /* 0x000ee80000000200 */
[----:B------:R-:W-:Y:S03]  /*3280*/  LDSM.16.M88.4 R36, [R0+0xf900] ;  /* 0x00f900000024783b */ /* 0x000fe60000000200 */
[C---:B-1----:R-:W-:Y:S08]  /*3290*/  HMMA.16816.F32.BF16 R16, R32.reuse, R12, R16 ;  /* 0x0000000c2010723c */ /* 0x042ff00000041810 */
[C---:B------:R-:W-:Y:S01]  /*32a0*/  HMMA.16816.F32.BF16 R56, R32.reuse, R14, R56 ;  /* 0x0000000e2038723c */ /* 0x040fe20000041838 */
[----:B------:R-:W1:Y:S07]  /*32b0*/  LDSM.16.M88.4 R12, [R189+0x10900] ;  /* 0x01090000bd0c783b */ /* 0x000e6e0000000200 */
[C---:B--2---:R-:W-:Y:S08]  /*32c0*/  HMMA.16816.F32.BF16 R28, R32.reuse, R8, R28 ;  /* 0x00000008201c723c */ /* 0x044ff0000004181c */
[C---:B------:R-:W-:Y:S01]  /*32d0*/  HMMA.16816.F32.BF16 R24, R32.reuse, R10, R24 ;  /* 0x0000000a2018723c */ /* 0x040fe20000041818 */
[----:B------:R-:W2:Y:S07]  /*32e0*/  LDSM.16.M88.4 R8, [R189+0x11100] ;  /* 0x01110000bd08783b */ /* 0x000eae0000000200 */
[----:B------:R-:W-:Y:S08]  /*32f0*/  HMMA.16816.F32.BF16 R52, R32, R40, R52 ;  /* 0x000000282034723c */ /* 0x000ff00000041834 */
[C---:B---3--:R-:W-:Y:S08]  /*3300*/  HMMA.16816.F32.BF16 R16, R76.reuse, R20, R16 ;  /* 0x000000144c10723c */ /* 0x048ff00000041810 */
[----:B------:R-:W-:Y:S01]  /*3310*/  HMMA.16816.F32.BF16 R56, R76, R22, R56 ;  /* 0x000000164c38723c */ /* 0x000fe20000041838 */
[----:B------:R-:W3:Y:S07]  /*3320*/  LDSM.16.M88.4 R20, [R96+0x10900] ;  /* 0x010900006014783b */ /* 0x000eee0000000200 */
[----:B------:R-:W-:Y:S01]  /*3330*/  HMMA.16816.F32.BF16 R48, R32, R42, R48 ;  /* 0x0000002a2030723c */ /* 0x000fe20000041830 */
[----:B------:R-:W-:Y:S07]  /*3340*/  LDSM.16.M88.4 R40, [R185+0x8000] ;  /* 0x00800000b928783b */ /* 0x000fee0000000200 */
[C---:B-1----:R-:W-:Y:S08]  /*3350*/  HMMA.16816.F32.BF16 R28, R76.reuse, R12, R28 ;  /* 0x0000000c4c1c723c */ /* 0x042ff0000004181c */
[----:B------:R-:W-:Y:S01]  /*3360*/  HMMA.16816.F32.BF16 R24, R76, R14, R24 ;  /* 0x0000000e4c18723c */ /* 0x000fe20000041818 */
[----:B------:R-:W-:Y:S07]  /*3370*/  LDSM.16.M88.4 R12, [R0+0x10100] ;  /* 0x01010000000c783b */ /* 0x000fee0000000200 */
[C---:B------:R-:W-:Y:S08]  /*3380*/  HMMA.16816.F32.BF16 R44, R32.reuse, R36, R44 ;  /* 0x00000024202c723c */ /* 0x040ff0000004182c */
[----:B------:R-:W-:Y:S01]  /*3390*/  HMMA.16816.F32.BF16 R72, R32, R38, R72 ;  /* 0x000000262048723c */ /* 0x000fe20000041848 */
[----:B------:R-:W1:Y:S04]  /*33a0*/  LDSM.16.M88.4 R36, [R93+0x10900] ;  /* 0x010900005d24783b */ /* 0x000e680000000200 */
[----:B------:R-:W-:Y:S03]  /*33b0*/  LDSM.16.M88.4 R32, [R93+0x11100] ;  /* 0x011100005d20783b */ /* 0x000fe60000000200 */
[C---:B--2---:R-:W-:Y:S08]  /*33c0*/  HMMA.16816.F32.BF16 R52, R76.reuse, R8, R52 ;  /* 0x000000084c34723c */ /* 0x044ff00000041834 */
[----:B------:R-:W-:Y:S01]  /*33d0*/  HMMA.16816.F32.BF16 R48, R76, R10, R48 ;  /* 0x0000000a4c30723c */ /* 0x000fe20000041830 */
[----:B------:R-:W-:Y:S07]  /*33e0*/  LDSM.16.M88.4 R8, [R184+0x8000] ;  /* 0x00800000b808783b */ /* 0x000fee0000000200 */
[C---:B---3--:R-:W-:Y:S08]  /*33f0*/  HMMA.16816.F32.BF16 R28, R68.reuse, R20, R28 ;  /* 0x00000014441c723c */ /* 0x048ff0000004181c */
[----:B------:R-:W-:Y:S01]  /*3400*/  HMMA.16816.F32.BF16 R24, R68, R22, R24 ;  /* 0x000000164418723c */ /* 0x000fe20000041818 */
[----:B------:R-:W2:Y:S07]  /*3410*/  LDSM.16.M88.4 R20, [R0+0x10900] ;  /* 0x010900000014783b */ /* 0x000eae0000000200 */
[----:B------:R-:W-:Y:S08]  /*3420*/  HMMA.16816.F32.BF16 R44, R76, R80, R44 ;  /* 0x000000504c2c723c */ /* 0x000ff0000004182c */
[C---:B------:R-:W-:Y:S08]  /*3430*/  HMMA.16816.F32.BF16 R52, R68.reuse, R64, R52 ;  /* 0x000000404434723c */ /* 0x040ff00000041834 */
[----:B------:R-:W-:Y:S01]  /*3440*/  HMMA.16816.F32.BF16 R48, R68, R66, R48 ;  /* 0x000000424430723c */ /* 0x000fe20000041830 */
[----:B------:R-:W3:Y:S07]  /*3450*/  LDSM.16.M88.4 R64, [R93+0x11900] ;  /* 0x011900005d40783b */ /* 0x000eee0000000200 */
[C---:B-1----:R-:W-:Y:S08]  /*3460*/  HMMA.16816.F32.BF16 R28, R40.reuse, R36, R28 ;  /* 0x00000024281c723c */ /* 0x042ff0000004181c */
[----:B------:R-:W-:Y:S01]  /*3470*/  HMMA.16816.F32.BF16 R24, R40, R38, R24 ;  /* 0x000000262818723c */ /* 0x000fe20000041818 */
[----:B------:R-:W-:Y:S07]  /*3480*/  LDSM.16.M88.4 R36, [R0+0x11100] ;  /* 0x011100000024783b */ /* 0x000fee0000000200 */
[----:B------:R-:W-:Y:S08]  /*3490*/  HMMA.16816.F32.BF16 R16, R68, R88, R16 ;  /* 0x000000584410723c */ /* 0x000ff00000041810 */
[----:B------:R-:W-:Y:S08]  /*34a0*/  HMMA.16816.F32.BF16 R72, R76, R82, R72 ;  /* 0x000000524c48723c */ /* 0x000ff00000041848 */
[----:B------:R-:W-:Y:S08]  /*34b0*/  HMMA.16816.F32.BF16 R44, R68, R60, R44 ;  /* 0x0000003c442c723c */ /* 0x000ff0000004182c */
[C---:B--2---:R-:W-:Y:S08]  /*34c0*/  HMMA.16816.F32.BF16 R28, R8.reuse, R20, R28 ;  /* 0x00000014081c723c */ /* 0x044ff0000004181c */
[----:B------:R-:W-:Y:S01]  /*34d0*/  HMMA.16816.F32.BF16 R24, R8, R22, R24 ;  /* 0x000000160818723c */ /* 0x000fe20000041818 */
[----:B------:R1:W2:Y:S07]  /*34e0*/  LDSM.16.M88.4 R20, [R0+0x11900] ;  /* 0x011900000014783b */ /* 0x0002ae0000000200 */
[----:B------:R-:W-:Y:S08]  /*34f0*/  HMMA.16816.F32.BF16 R16, R40, R84, R16 ;  /* 0x000000542810723c */ /* 0x000ff00000041810 */
[----:B------:R-:W-:Y:S08]  /*3500*/  HMMA.16816.F32.BF16 R72, R68, R62, R72 ;  /* 0x0000003e4448723c */ /* 0x000ff00000041848 */
[----:B---3--:R-:W-:Y:S01]  /*3510*/  HMMA.16816.F32.BF16 R44, R40, R64, R44 ;  /* 0x00000040282c723c */ /* 0x008fe2000004182c */
[----:B-1----:R-:W-:Y:S01]  /*3520*/  FMUL.FTZ R0, R24, c[0x0][0x320] ;  /* 0x0000c80018007a20 */ /* 0x002fe20000410000 */
[----:B------:R-:W-:-:S04]  /*3530*/  LEA.HI R24, R94, R7, RZ, 0x2 ;  /* 0x000000075e187211 */ /* 0x000fc800078f10ff */
[----:B------:R-:W-:Y:S01]  /*3540*/  LOP3.LUT R24, R24, 0xfffffffc, RZ, 0xc0, !PT ;  /* 0xfffffffc18187812 */ /* 0x000fe200078ec0ff */
[----:B------:R-:W1:Y:S01]  /*3550*/  MUFU.TANH R0, R0 ;  /* 0x0000000000007308 */ /* 0x000e620000002400 */
[----:B------:R-:W-:Y:S08]  /*3560*/  HMMA.16816.F32.BF16 R16, R8, R12, R16 ;  /* 0x0000000c0810723c */ /* 0x000ff00000041810 */
[----:B------:R-:W-:Y:S08]  /*3570*/  HMMA.16816.F32.BF16 R56, R68, R90, R56 ;  /* 0x0000005a4438723c */ /* 0x000ff00000041838 */
[----:B------:R-:W-:Y:S08]  /*3580*/  HMMA.16816.F32.BF16 R72, R40, R66, R72 ;  /* 0x000000422848723c */ /* 0x000ff00000041848 */
[----:B--2---:R-:W-:Y:S01]  /*3590*/  HMMA.16816.F32.BF16 R44, R8, R20, R44 ;  /* 0x00000014082c723c */ /* 0x004fe2000004182c */
[----:B------:R-:W-:-:S02]  /*35a0*/  FMUL.FTZ R13, R18, c[0x0][0x320] ;  /* 0x0000c800120d7a20 */ /* 0x000fc40000410000 */
[----:B------:R-:W-:Y:S02]  /*35b0*/  FMUL.FTZ R18, R25, c[0x0][0x320] ;  /* 0x0000c80019127a20 */ /* 0x000fe40000410000 */
[----:B------:R-:W-:Y:S02]  /*35c0*/  FMUL.FTZ R12, R16, c[0x0][0x320] ;  /* 0x0000c800100c7a20 */ /* 0x000fe40000410000 */
[----:B------:R-:W-:Y:S01]  /*35d0*/  SHF.R.S32.HI R21, RZ, 0x1f, R6 ;  /* 0x0000001fff157819 */ /* 0x000fe20000011406 */
[----:B------:R-:W-:Y:S01]  /*35e0*/  HMMA.16816.F32.BF16 R56, R40, R86, R56 ;  /* 0x000000562838723c */ /* 0x000fe20000041838 */
[----:B------:R-:W-:Y:S01]  /*35f0*/  LOP3.LUT R20, R92, 0xffffffe0, RZ, 0xc0, !PT ;  /* 0xffffffe05c147812 */ /* 0x000fe200078ec0ff */
[----:B------:R-:W-:Y:S01]  /*3600*/  FMUL.FTZ R16, R17, c[0x0][0x320] ;  /* 0x0000c80011107a20 */ /* 0x000fe20000410000 */
[-C--:B------:R-:W-:Y:S01]  /*3610*/  LEA.HI R21, R21, R6.reuse, RZ, 0x3 ;  /* 0x0000000615157211 */ /* 0x080fe200078f18ff */
[----:B------:R-:W-:Y:S01]  /*3620*/  FMUL.FTZ R17, R29, c[0x0][0x320] ;  /* 0x0000c8001d117a20 */ /* 0x000fe20000410000 */
[----:B------:R-:W-:Y:S01]  /*3630*/  IADD3 R20, -R20, R7, RZ ;  /* 0x0000000714147210 */ /* 0x000fe20007ffe1ff */
[----:B------:R-:W-:Y:S01]  /*3640*/  IMAD.IADD R7, R7, 0x1, -R24 ;  /* 0x0000000107077824 */ /* 0x000fe200078e0a18 */
[----:B------:R-:W-:Y:S01]  /*3650*/  LOP3.LUT R21, R21, 0xffffff8, RZ, 0xc0, !PT ;  /* 0x0ffffff815157812 */ /* 0x000fe200078ec0ff */
[----:B------:R-:W-:Y:S01]  /*3660*/  HMMA.16816.F32.BF16 R72, R8, R22, R72 ;  /* 0x000000160848723c */ /* 0x000fe20000041848 */
[----:B------:R-:W-:Y:S01]  /*3670*/  SHF.R.S32.HI R25, RZ, 0x1f, R20 ;  /* 0x0000001fff197819 */ /* 0x000fe20000011414 */
[----:B------:R-:W2:Y:S01]  /*3680*/  MUFU.TANH R12, R12 ;  /* 0x0000000c000c7308 */ /* 0x000ea20000002400 */
[----:B------:R-:W-:-:S02]  /*3690*/  IADD3 R21, -R21, R6, RZ ;  /* 0x0000000615157210 */ /* 0x000fc40007ffe1ff */
[----:B------:R-:W-:Y:S02]  /*36a0*/  LEA.HI R6, R25, R20, RZ, 0x2 ;  /* 0x0000001419067211 */ /* 0x000fe400078f10ff */
[----:B------:R-:W-:Y:S01]  /*36b0*/  LEA.HI R23, R7, R7, RZ, 0x1 ;  /* 0x0000000707177211 */ /* 0x000fe200078f08ff */
[C---:B------:R-:W-:Y:S01]  /*36c0*/  HMMA.16816.F32.BF16 R52, R40.reuse, R32, R52 ;  /* 0x000000202834723c */ /* 0x040fe20000041834 */
[----:B------:R-:W-:Y:S01]  /*36d0*/  LEA.HI.SX32 R22, R6, UR24, 0x1e ;  /* 0x0000001806167c11 */ /* 0x000fe2000f8ff2ff */
[----:B------:R-:W-:Y:S01]  /*36e0*/  FMUL.FTZ R44, R44, c[0x0][0x320] ;  /* 0x0000c8002c2c7a20 */ /* 0x000fe20000410000 */
[----:B------:R-:W-:Y:S01]  /*36f0*/  LOP3.LUT R24, R23, 0x1ffffffe, RZ, 0xc0, !PT ;  /* 0x1ffffffe17187812 */ /* 0x000fe200078ec0ff */
[----:B------:R-:W-:Y:S01]  /*3700*/  FMUL.FTZ R45, R45, c[0x0][0x320] ;  /* 0x0000c8002d2d7a20 */ /* 0x000fe20000410000 */
[----:B------:R-:W3:Y:S01]  /*3710*/  MUFU.TANH R16, R16 ;  /* 0x0000001000107308 */ /* 0x000ee20000002400 */
[----:B------:R-:W-:Y:S01]  /*3720*/  IMAD R21, R21, 0x10, R22 ;  /* 0x0000001015157824 */ /* 0x000fe200078e0216 */
[----:B------:R-:W-:Y:S01]  /*3730*/  IADD3 R24, R7, -R24, RZ ;  /* 0x8000001807187210 */ /* 0x000fe20007ffe0ff */
[----:B------:R-:W-:Y:S04]  /*3740*/  HMMA.16816.F32.BF16 R48, R40, R34, R48 ;  /* 0x000000222830723c */ /* 0x000fe80000041830 */
[----:B------:R-:W-:Y:S01]  /*3750*/  IMAD R203, R24, 0x8, R21 ;  /* 0x0000000818cb7824 */ /* 0x000fe200078e0215 */
[----:B------:R-:W4:Y:S03]  /*3760*/  MUFU.TANH R13, R13 ;  /* 0x0000000d000d7308 */ /* 0x000f260000002400 */
[----:B------:R-:W-:Y:S01]  /*3770*/  @P0 IMAD.HI.U32 R7, R203, c[0x0][0x2c8], RZ ;  /* 0x0000b200cb070a27 */ /* 0x000fe200078e00ff */
[----:B------:R-:W-:Y:S01]  /*3780*/  PLOP3.LUT P0, PT, PT, PT, UP1, 0x80, 0x0 ;  /* 0x000000000000781c */ /* 0x000fe20003f0f018 */
[----:B------:R-:W-:Y:S02]  /*3790*/  HMMA.16816.F32.BF16 R56, R8, R14, R56 ;  /* 0x0000000e0838723c */ /* 0x000fe40000041838 */
[----:B------:R-:W-:Y:S01]  /*37a0*/  FMUL.FTZ R72, R72, c[0x0][0x320] ;  /* 0x0000c80048487a20 */ /* 0x000fe20000410000 */
[----:B------:R-:W1:Y:S01]  /*37b0*/  MUFU.TANH R17, R17 ;  /* 0x0000001100117308 */ /* 0x000e620000002400 */
[----:B------:R-:W-:-:S04]  /*37c0*/  FMUL.FTZ R73, R73, c[0x0][0x320] ;  /* 0x0000c80049497a20 */ /* 0x000fc80000410000 */
[C---:B------:R-:W-:Y:S03]  /*37d0*/  HMMA.16816.F32.BF16 R52, R8.reuse, R36, R52 ;  /* 0x000000240834723c */ /* 0x040fe60000041834 */
[----:B------:R-:W1:Y:S05]  /*37e0*/  MUFU.TANH R18, R18 ;  /* 0x0000001200127308 */ /* 0x000e6a0000002400 */
[----:B------:R-:W-:Y:S03]  /*37f0*/  HMMA.16816.F32.BF16 R48, R8, R38, R48 ;  /* 0x000000260830723c */ /* 0x000fe60000041830 */
[----:B------:R1:W1:Y:S04]  /*3800*/  MUFU.TANH R175, R44 ;  /* 0x0000002c00af7308 */ /* 0x0002680000002400 */
[----:B------:R-:W-:Y:S01]  /*3810*/  MOV R8, R203 ;  /* 0x000000cb00087202 */ /* 0x000fe20000000f00 */
[----:B------:R-:W-:Y:S01]  /*3820*/  FMUL.FTZ R11, R28, c[0x0][0x320] ;  /* 0x0000c8001c0b7a20 */ /* 0x000fe20000410000 */
[----:B------:R-:W-:Y:S01]  /*3830*/  @P0 SHF.R.U32.HI R8, RZ, c[0x0][0x2cc], R7 ;  /* 0x0000b300ff080a19 */ /* 0x000fe20000011607 */
[----:B------:R-:W-:Y:S01]  /*3840*/  FMUL.FTZ R15, R57, c[0x0][0x320] ;  /* 0x0000c800390f7a20 */ /* 0x000fe20000410000 */
[----:B------:R-:W-:Y:S01]  /*3850*/  LOP3.LUT R9, R6, 0x7ffffffc, RZ, 0xc0, !PT ;  /* 0x7ffffffc06097812 */ /* 0x000fe200078ec0ff */
[----:B------:R-:W-:Y:S01]  /*3860*/  FMUL.FTZ R21, R56, c[0x0][0x320] ;  /* 0x0000c80038157a20 */ /* 0x000fe20000410000 */
[----:B------:R-:W-:Y:S01]  /*3870*/  PLOP3.LUT P0, PT, PT, PT, UP0, 0x40, 0x0 ;  /* 0x000000000000781c */ /* 0x000fe20003f0e808 */
[----:B------:R-:W5:Y:S01]  /*3880*/  SHFL.IDX PT, R7, R8, RZ, 0x1c1f ;  /* 0x001c1fff08077589 */ /* 0x000f6200000e0000 */
[----:B------:R1:W1:Y:S01]  /*3890*/  MUFU.TANH R173, R45 ;  /* 0x0000002d00ad7308 */ /* 0x0002620000002400 */
[----:B------:R-:W-:Y:S01]  /*38a0*/  IMAD.IADD R204, R20, 0x1, -R9 ;  /* 0x0000000114cc7824 */ /* 0x000fe200078e0a09 */
[----:B------:R-:W-:Y:S01]  /*38b0*/  MOV R9, UR26 ;  /* 0x0000001a00097c02 */ /* 0x000fe20008000f00 */
[----:B------:R-:W-:-:S02]  /*38c0*/  FMUL.FTZ R52, R52, c[0x0][0x320] ;  /* 0x0000c80034347a20 */ /* 0x000fc40000410000 */
[----:B------:R-:W-:Y:S02]  /*38d0*/  IMAD.SHL.U32 R204, R204, 0x2, RZ ;  /* 0x00000002cccc7824 */ /* 0x000fe400078e00ff */
[----:B------:R-:W-:Y:S01]  /*38e0*/  FMUL.FTZ R53, R53, c[0x0][0x320] ;  /* 0x0000c80035357a20 */ /* 0x000fe20000410000 */
[----:B------:R1:W1:Y:S01]  /*38f0*/  MUFU.TANH R161, R52 ;  /* 0x0000003400a17308 */ /* 0x0002620000002400 */
[----:B------:R-:W-:Y:S01]  /*3900*/  FMUL.FTZ R48, R48, c[0x0][0x320] ;  /* 0x0000c80030307a20 */ /* 0x000fe20000410000 */
[----:B------:R-:W-:Y:S01]  /*3910*/  IADD3 R14, R9, -c[0x0][0x168], -R204 ;  /* 0x80005a00090e7a10 */ /* 0x000fe20007ffe8cc */
[----:B------:R-:W-:Y:S01]  /*3920*/  FMUL.FTZ R49, R49, c[0x0][0x320] ;  /* 0x0000c80031317a20 */ /* 0x000fe20000410000 */
[----:B------:R-:W-:Y:S02]  /*3930*/  IADD3 R10, -R204, UR4, RZ ;  /* 0x00000004cc0a7c10 */ /* 0x000fe4000fffe1ff */
[C---:B------:R-:W-:Y:S02]  /*3940*/  IADD3 R20, R14.reuse, c[0x0][0x328], RZ ;  /* 0x0000ca000e147a10 */ /* 0x040fe40007ffe0ff */
[----:B------:R1:W1:Y:S01]  /*3950*/  MUFU.TANH R171, R53 ;  /* 0x0000003500ab7308 */ /* 0x0002620000002400 */
[----:B------:R-:W-:-:S02]  /*3960*/  IADD3 R14, R14, UR13, RZ ;  /* 0x0000000d0e0e7c10 */ /* 0x000fc4000fffe0ff */
[----:B-----5:R-:W-:-:S05]  /*3970*/  IADD3 R9, R20, R7, RZ ;  /* 0x0000000714097210 */ /* 0x020fca0007ffe0ff */
[----:B------:R1:W1:Y:S01]  /*3980*/  MUFU.TANH R167, R48 ;  /* 0x0000003000a77308 */ /* 0x0002620000002400 */
[----:B------:R-:W-:Y:S02]  /*3990*/  IADD3 R2, R14, R7, RZ ;  /* 0x000000070e027210 */ /* 0x000fe40007ffe0ff */
[----:B------:R-:W-:-:S05]  /*39a0*/  IMNMX R22, R9, R10, PT ;  /* 0x0000000a09167217 */ /* 0x000fca0003800200 */
[----:B------:R1:W1:Y:S08]  /*39b0*/  MUFU.TANH R163, R49 ;  /* 0x0000003100a37308 */ /* 0x0002700000002400 */
[----:B------:R1:W1:Y:S08]  /*39c0*/  MUFU.TANH R143, R72 ;  /* 0x00000048008f7308 */ /* 0x0002700000002400 */
[----:B------:R1:W1:Y:S08]  /*39d0*/  MUFU.TANH R141, R73 ;  /* 0x00000049008d7308 */ /* 0x0002700000002400 */
[----:B------:R-:W1:Y:S08]  /*39e0*/  MUFU.TANH R11, R11 ;  /* 0x0000000b000b7308 */ /* 0x000e700000002400 */
[----:B------:R-:W1:Y:S08]  /*39f0*/  MUFU.TANH R15, R15 ;  /* 0x0000000f000f7308 */ /* 0x000e700000002400 */
[----:B------:R-:W1:Y:S01]  /*3a00*/  MUFU.TANH R21, R21 ;  /* 0x0000001500157308 */ /* 0x000e620000002400 */
[----:B------:R-:W-:Y:S05]  /*3a10*/  @P0 BRA `(.L_x_1961) ;  /* 0x0000017000000947 */ /* 0x000fea0003800000 */
[----:B--234-:R-:W-:Y:S01]  /*3a20*/  IMAD.U32 R6, RZ, RZ, UR12 ;  /* 0x0000000cff067e24 */ /* 0x01cfe2000f8e00ff */
        /* <DEDUP_REMOVED lines=11> */
.L_x_1963:
[----:B------:R-:W-:-:S04]  /*3ae0*/  MOV R5, c[0x0][0x32c] ;  /* 0x0000cb0000057a02 */ /* 0x000fc80000000f00 */
[----:B------:R-:W-:-:S13]  /*3af0*/  ISETP.NE.AND P0, PT, R5, 0x1, PT ;  /* 0x000000010500780c */ /* 0x000fda0003f05270 */
[----:B------:R-:W-:-:S05]  /*3b00*/  @P0 IMAD.HI.U32 R5, R6, c[0x0][0x330], RZ ;  /* 0x0000cc0006050a27 */ /* 0x000fca00078e00ff */
[----:B------:R-:W-:Y:S02]  /*3b10*/  @P0 SHF.R.U32.HI R6, RZ, c[0x0][0x334], R5 ;  /* 0x0000cd00ff060a19 */ /* 0x000fe40000011605 */
.L_x_1964:
[----:B------:R-:W-:Y:S05]  /*3b20*/  BSYNC B0 ;  /* 0x0000000000007941 */ /* 0x000fea0003800000 */
.L_x_1962:
[----:B------:R-:W-:-:S04]  /*3b30*/  IMAD.MOV.U32 R5, RZ, RZ, c[0x0][0x32c] ;  /* 0x0000cb00ff057624 */ /* 0x000fc800078e00ff */
[----:B------:R-:W-:-:S04]  /*3b40*/  IMAD R5, R6, R5, -UR25 ;  /* 0x8000001906057e24 */ /* 0x000fc8000f8e0205 */
[----:B------:R-:W-:-:S05]  /*3b50*/  IMAD.IADD R7, R5, 0x1, -R204 ;  /* 0x0000000105077824 */ /* 0x000fca00078e0acc */
[----:B------:R-:W-:Y:S02]  /*3b60*/  IADD3 R5, R7, c[0x0][0x32c], RZ ;  /* 0x0000cb0007057a10 */ /* 0x000fe40007ffe0ff */
[----:B------:R-:W-:Y:S02]  /*3b70*/  IMNMX R2, R2, R7, !PT ;  /* 0x0000000702027217 */ /* 0x000fe40007800200 */
[----:B------:R-:W-:Y:S02]  /*3b80*/  IMNMX R22, R22, R5, PT ;  /* 0x0000000516167217 */ /* 0x000fe40003800200 */
.L_x_1961:
[----:B--234-:R-:W-:Y:S01]  /*3b90*/  ISETP.LT.AND P1, PT, RZ, UR7, PT ;  /* 0x00000007ff007c0c */ /* 0x01cfe2000bf21270 */
[----:B------:R-:W2:Y:S01]  /*3ba0*/  SHFL.IDX PT, R25, R8, 0x1, 0x1c1f ;  /* 0x003c1f0008197f89 */ /* 0x000ea200000e0000 */
[----:B------:R-:W-:Y:S02]  /*3bb0*/  FMUL.FTZ R59, R59, c[0x0][0x320] ;  /* 0x0000c8003b3b7a20 */ /* 0x000fe40000410000 */
[----:B------:R-:W-:Y:S01]  /*3bc0*/  ISETP.GT.AND P0, PT, R2, RZ, P1 ;  /* 0x000000ff0200720c */ /* 0x000fe20000f04270 */
[----:B------:R-:W-:Y:S01]  /*3bd0*/  FMUL.FTZ R50, R50, c[0x0][0x320] ;  /* 0x0000c80032327a20 */ /* 0x000fe20000410000 */
[----:B------:R3:W4:Y:S01]  /*3be0*/  MUFU.TANH R152, R59 ;  /* 0x0000003b00987308 */ /* 0x0007220000002400 */
[----:B------:R-:W-:Y:S01]  /*3bf0*/  FMUL.FTZ R51, R51, c[0x0][0x320] ;  /* 0x0000c80033337a20 */ /* 0x000fe20000410000 */
[----:B------:R-:W-:Y:S01]  /*3c00*/  ISETP.LT.OR P0, PT, R22, 0x1, P0 ;  /* 0x000000011600780c */ /* 0x000fe20000701670 */
[----:B------:R-:W-:-:S02]  /*3c10*/  FMUL.FTZ R46, R46, c[0x0][0x320] ;  /* 0x0000c8002e2e7a20 */ /* 0x000fc40000410000 */
[----:B------:R-:W-:Y:S01]  /*3c20*/  FMUL.FTZ R47, R47, c[0x0][0x320] ;  /* 0x0000c8002f2f7a20 */ /* 0x000fe20000410000 */
[----:B------:R-:W-:Y:S01]  /*3c30*/  FSEL R6, R12, -INF , !P0 ;  /* 0xff8000000c067808 */ /* 0x000fe20004000000 */
[----:B------:R-:W-:Y:S01]  /*3c40*/  FMUL.FTZ R12, R31, c[0x0][0x320] ;  /* 0x0000c8001f0c7a20 */ /* 0x000fe20000410000 */
[----:B------:R-:W-:Y:S01]  /*3c50*/  ISETP.GT.AND P0, PT, R2, 0x1, P1 ;  /* 0x000000010200780c */ /* 0x000fe20000f04270 */
[----:B------:R-:W-:Y:S01]  /*3c60*/  FMUL.FTZ R74, R74, c[0x0][0x320] ;  /* 0x0000c8004a4a7a20 */ /* 0x000fe20000410000 */
[----:B------:R3:W1:Y:S01]  /*3c70*/  MUFU.TANH R170, R50 ;  /* 0x0000003200aa7308 */ /* 0x0006620000002400 */
[----:B------:R-:W-:Y:S01]  /*3c80*/  FMUL.FTZ R75, R75, c[0x0][0x320] ;  /* 0x0000c8004b4b7a20 */ /* 0x000fe20000410000 */
[----:B------:R-:W-:Y:S01]  /*3c90*/  ISETP.LT.OR P0, PT, R22, 0x2, P0 ;  /* 0x000000021600780c */ /* 0x000fe20000701670 */
[----:B------:R-:W-:Y:S02]  /*3ca0*/  FMUL.FTZ R54, R54, c[0x0][0x320] ;  /* 0x0000c80036367a20 */ /* 0x000fe40000410000 */
[----:B------:R-:W-:Y:S01]  /*3cb0*/  FMUL.FTZ R55, R55, c[0x0][0x320] ;  /* 0x0000c80037377a20 */ /* 0x000fe20000410000 */
[----:B------:R-:W-:Y:S01]  /*3cc0*/  FSEL R23, R16, -INF , !P0 ;  /* 0xff80000010177808 */ /* 0x000fe20004000000 */
[----:B------:R-:W-:Y:S01]  /*3cd0*/  FMUL.FTZ R16, R58, c[0x0][0x320] ;  /* 0x0000c8003a107a20 */ /* 0x000fe20000410000 */
[----:B------:R-:W-:Y:S01]  /*3ce0*/  ISETP.GT.AND P0, PT, R2, 0x8, P1 ;  /* 0x000000080200780c */ /* 0x000fe20000f04270 */
[----:B------:R3:W1:Y:S03]  /*3cf0*/  MUFU.TANH R176, R51 ;  /* 0x0000003300b07308 */ /* 0x0006660000002400 */
[----:B------:R-:W-:-:S04]  /*3d00*/  ISETP.LT.OR P0, PT, R22, 0x9, P0 ;  /* 0x000000091600780c */ /* 0x000fc80000701670 */
[----:B-1----:R-:W-:Y:S01]  /*3d10*/  FSEL R21, R21, -INF , !P0 ;  /* 0xff80000015157808 */ /* 0x002fe20004000000 */
        /* <DEDUP_REMOVED lines=12> */
[----:B------:R-:W-:Y:S01]  /*3de0*/  FSEL R9, R17, -INF , !P0 ;  /* 0xff80000011097808 */ /* 0x000fe20004000000 */
[----:B--2---:R-:W-:Y:S01]  /*3df0*/  IMAD.IADD R17, R20, 0x1, R25 ;  /* 0x0000000114117824 */ /* 0x004fe200078e0219 */
[----:B------:R-:W-:Y:S01]  /*3e00*/  ISETP.GT.AND P0, PT, R2, 0x18, P1 ;  /* 0x000000180200780c */ /* 0x000fe20000f04270 */
[----:B------:R3:W2:Y:S03]  /*3e10*/  MUFU.TANH R166, R75 ;  /* 0x0000004b00a67308 */ /* 0x0006a60000002400 */
[----:B------:R-:W-:Y:S02]  /*3e20*/  ISETP.LT.OR P0, PT, R22, 0x19, P0 ;  /* 0x000000191600780c */ /* 0x000fe40000701670 */
[----:B------:R-:W-:Y:S02]  /*3e30*/  IMNMX R17, R17, R10, PT ;  /* 0x0000000a11117217 */ /* 0x000fe40003800200 */
[----:B------:R-:W-:Y:S01]  /*3e40*/  FSEL R7, R0, -INF , !P0 ;  /* 0xff80000000077808 */ /* 0x000fe20004000000 */
[----:B------:R-:W-:Y:S01]  /*3e50*/  FMUL.FTZ R0, R27, c[0x0][0x320] ;  /* 0x0000c8001b007a20 */ /* 0x000fe20000410000 */
[----:B------:R-:W-:Y:S01]  /*3e60*/  ISETP.GT.AND P0, PT, R2, 0x19, P1 ;  /* 0x000000190200780c */ /* 0x000fe20000f04270 */
[----:B------:R3:W1:Y:S03]  /*3e70*/  MUFU.TANH R178, R54 ;  /* 0x0000003600b27308 */ /* 0x0006660000002400 */
[----:B------:R-:W-:-:S04]  /*3e80*/  ISETP.LT.OR P0, PT, R22, 0x1a, P0 ;  /* 0x0000001a1600780c */ /* 0x000fc80000701670 */
[----:B------:R-:W-:Y:S01]  /*3e90*/  FSEL R5, R18, -INF , !P0 ;  /* 0xff80000012057808 */ /* 0x000fe20004000000 */
[----:B------:R-:W-:Y:S01]  /*3ea0*/  FMUL.FTZ R18, R19, c[0x0][0x320] ;  /* 0x0000c80013127a20 */ /* 0x000fe20000410000 */
[----:B------:R-:W-:Y:S01]  /*3eb0*/  ISETP.GT.AND P0, PT, R2, 0x20, P1 ;  /* 0x000000200200780c */ /* 0x000fe20000f04270 */
[----:B------:R-:W1:Y:S01]  /*3ec0*/  MUFU.TANH R0, R0 ;  /* 0x0000000000007308 */ /* 0x000e620000002400 */
[----:B------:R-:W-:Y:S02]  /*3ed0*/  IMAD.IADD R19, R14, 0x1, R25 ;  /* 0x000000010e137824 */ /* 0x000fe400078e0219 */
[----:B------:R-:W-:-:S04]  /*3ee0*/  ISETP.LT.OR P0, PT, R22, 0x21, P0 ;  /* 0x000000211600780c */ /* 0x000fc80000701670 */
[----:B------:R-:W-:Y:S01]  /*3ef0*/  FSEL R161, R161, -INF , !P0 ;  /* 0xff800000a1a17808 */ /* 0x000fe20004000000 */
[----:B------:R3:W1:Y:S01]  /*3f00*/  MUFU.TANH R168, R55 ;  /* 0x0000003700a87308 */ /* 0x0006620000002400 */
[----:B------:R-:W-:-:S04]  /*3f10*/  ISETP.GT.AND P0, PT, R2, 0x21, P1 ;  /* 0x000000210200780c */ /* 0x000fc80000f04270 */
[----:B------:R-:W-:-:S03]  /*3f20*/  ISETP.LT.OR P0, PT, R22, 0x22, P0 ;  /* 0x000000221600780c */ /* 0x000fc60000701670 */
[----:B------:R-:W1:Y:S01]  /*3f30*/  MUFU.TANH R18, R18 ;  /* 0x0000001200127308 */ /* 0x000e620000002400 */
[----:B------:R-:W-:Y:S02]  /*3f40*/  FSEL R171, R171, -INF , !P0 ;  /* 0xff800000abab7808 */ /* 0x000fe40004000000 */
[----:B------:R-:W-:-:S04]  /*3f50*/  ISETP.GT.AND P0, PT, R2, 0x28, P1 ;  /* 0x000000280200780c */ /* 0x000fc80000f04270 */
[----:B------:R-:W-:Y:S01]  /*3f60*/  ISETP.LT.OR P0, PT, R22, 0x29, P0 ;  /* 0x000000291600780c */ /* 0x000fe20000701670 */
[----:B------:R-:W1:Y:S03]  /*3f70*/  MUFU.TANH R16, R16 ;  /* 0x0000001000107308 */ /* 0x000e660000002400 */
        /* <DEDUP_REMOVED lines=14> */
[----:B------:R-:W-:-:S03]  /*4060*/  FMUL.FTZ R2, R26, c[0x0][0x320] ;  /* 0x0000c8001a027a20 */ /* 0x000fc60000410000 */
[----:B------:R-:W-:Y:S01]  /*4070*/  ISETP.LT.OR P0, PT, R22, 0x3a, P0 ;  /* 0x0000003a1600780c */ /* 0x000fe20000701670 */
[----:B------:R-:W-:Y:S02]  /*4080*/  FMUL.FTZ R22, R30, c[0x0][0x320] ;  /* 0x0000c8001e167a20 */ /* 0x000fe40000410000 */
[----:B------:R-:W1:Y:S01]  /*4090*/  MUFU.TANH R2, R2 ;  /* 0x0000000200027308 */ /* 0x000e620000002400 */
[----:B------:R-:W-:Y:S02]  /*40a0*/  FSEL R141, R141, -INF , !P0 ;  /* 0xff8000008d8d7808 */ /* 0x000fe40004000000 */
[----:B------:R-:W-:-:S05]  /*40b0*/  PLOP3.LUT P0, PT, PT, PT, UP0, 0x40, 0x0 ;  /* 0x000000000000781c */ /* 0x000fca0003f0e808 */
[----:B------:R-:W1:Y:S08]  /*40c0*/  MUFU.TANH R22, R22 ;  /* 0x0000001600167308 */ /* 0x000e700000002400 */
        /* <DEDUP_REMOVED lines=13> */
.L_x_1967:
[----:B------:R-:W-:-:S04]  /*41a0*/  MOV R8, c[0x0][0x32c] ;  /* 0x0000cb0000087a02 */ /* 0x000fc80000000f00 */
[----:B------:R-:W-:-:S13]  /*41b0*/  ISETP.NE.AND P0, PT, R8, 0x1, PT ;  /* 0x000000010800780c */ /* 0x000fda0003f05270 */
[----:B------:R-:W-:-:S05]  /*41c0*/  @P0 IMAD.HI.U32 R8, R25, c[0x0][0x330], RZ ;  /* 0x0000cc0019080a27 */ /* 0x000fca00078e00ff */
[----:B------:R-:W-:Y:S02]  /*41d0*/  @P0 SHF.R.U32.HI R25, RZ, c[0x0][0x334], R8 ;  /* 0x0000cd00ff190a19 */ /* 0x000fe40000011608 */
.L_x_1968:
[----:B------:R-:W-:Y:S05]  /*41e0*/  BSYNC B0 ;  /* 0x0000000000007941 */ /* 0x000fea0003800000 */
.L_x_1966:
[----:B------:R-:W-:-:S04]  /*41f0*/  IMAD.MOV.U32 R8, RZ, RZ, c[0x0][0x32c] ;  /* 0x0000cb00ff087624 */ /* 0x000fc800078e00ff */
[----:B------:R-:W-:-:S04]  /*4200*/  IMAD R25, R25, R8, -UR25 ;  /* 0x8000001919197e24 */ /* 0x000fc8000f8e0208 */
[----:B------:R-:W-:-:S05]  /*4210*/  IMAD.IADD R10, R25, 0x1, -R204 ;  /* 0x00000001190a7824 */ /* 0x000fca00078e0acc */
[----:B------:R-:W-:Y:S02]  /*4220*/  IADD3 R8, R10, c[0x0][0x32c], RZ ;  /* 0x0000cb000a087a10 */ /* 0x000fe40007ffe0ff */
[----:B------:R-:W-:Y:S02]  /*4230*/  IMNMX R19, R19, R10, !PT ;  /* 0x0000000a13137217 */ /* 0x000fe40007800200 */
[----:B------:R-:W-:Y:S02]  /*4240*/  IMNMX R17, R17, R8, PT ;  /* 0x0000000811117217 */ /* 0x000fe40003800200 */
.L_x_1965:
[----:B--234-:R-:W-:Y:S01]  /*4250*/  ISETP.GT.AND P0, PT, R19, 0x1, P1 ;  /* 0x000000011300780c */ /* 0x01cfe20000f04270 */
[----:B------:R-:W-:-:S04]  /*4260*/  DEPBAR.LE SB0, 0x2 ;  /* 0x000080800000791a */ /* 0x000fc80000000000 */
[----:B------:R-:W-:Y:S01]  /*4270*/  BAR.SYNC.DEFER_BLOCKING 0x0 ;  /* 0x0000000000007b1d */ /* 0x000fe20000010000 */
[----:B------:R-:W-:Y:S01]  /*4280*/  ISETP.LT.OR P0, PT, R17, 0x2, P0 ;  /* 0x000000021100780c */ /* 0x000fe20000701670 */
[----:B------:R-:W-:Y:S01]  /*4290*/  IMAD.SHL.U32 R135, R135, 0x2, RZ ;  /* 0x0000000287877824 */ /* 0x000fe200078e00ff */
[----:B------:R-:W-:Y:S02]  /*42a0*/  UIADD3 UR4, UR7, -0x3, URZ ;  /* 0xfffffffd07047890 */ /* 0x000fe4000fffe03f */
[----:B-1----:R-:W-:Y:S01]  /*42b0*/  FSEL R18, R18, -INF , !P0 ;  /* 0xff80000012127808 */ /* 0x002fe20004000000 */
[--C-:B------:R-:W-:Y:S01]  /*42c0*/  IMAD R134, R4, 0x2, R135.reuse ;  /* 0x0000000204867824 */ /* 0x100fe200078e0287 */
[----:B------:R-:W-:Y:S01]  /*42d0*/  ISETP.GT.AND P0, PT, R19, 0x8, P1 ;  /* 0x000000081300780c */ /* 0x000fe20000f04270 */
[C---:B------:R-:W-:Y:S01]  /*42e0*/  IMAD.IADD R169, R188.reuse, 0x1, R135 ;  /* 0x00000001bca97824 */ /* 0x040fe200078e0287 */
[----:B------:R-:W-:Y:S01]  /*42f0*/  UISETP.GE.AND UP2, UPT, UR4, UR11, UPT ;  /* 0x0000000b0400728c */ /* 0x000fe2000bf46270 */
[----:B------:R-:W-:Y:S01]  /*4300*/  IMAD.IADD R160, R188, 0x1, R134 ;  /* 0x00000001bca07824 */ /* 0x000fe200078e0286 */
[----:B------:R-:W-:Y:S01]  /*4310*/  ISETP.LT.OR P0, PT, R17, 0x9, P0 ;  /* 0x000000091100780c */ /* 0x000fe20000701670 */
[----:B------:R-:W-:-:S03]  /*4320*/  IMAD R4, R4, 0x2, R169 ;  /* 0x0000000204047824 */ /* 0x000fc600078e02a9 */
[----:B------:R-:W-:Y:S02]  /*4330*/  FSEL R16, R16, -INF , !P0 ;  /* 0xff80000010107808 */ /* 0x000fe40004000000 */
[----:B------:R-:W-:-:S04]  /*4340*/  ISETP.GT.AND P0, PT, R19, 0x9, P1 ;  /* 0x000000091300780c */ /* 0x000fc80000f04270 */
[----:B------:R-:W-:Y:S01]  /*4350*/  ISETP.LT.OR P0, PT, R17, 0xa, P0 ;  /* 0x0000000a1100780c */ /* 0x000fe20000701670 */
[----:B------:R-:W-:Y:S03]  /*4360*/  LDSM.16.MT88.4 R40, [R135+0x2100] ;  /* 0x002100008728783b */ /* 0x000fe60000004200 */
[----:B------:R-:W-:Y:S02]  /*4370*/  FSEL R152, R152, -INF , !P0 ;  /* 0xff80000098987808 */ /* 0x000fe40004000000 */
[----:B------:R-:W-:Y:S01]  /*4380*/  ISETP.GT.AND P0, PT, R19, 0x10, P1 ;  /* 0x000000101300780c */ /* 0x000fe20000f04270 */
[----:B------:R-:W-:Y:S03]  /*4390*/  LDSM.16.MT88.4 R56, [R134+0x2100] ;  /* 0x002100008638783b */ /* 0x000fe60000004200 */
[----:B------:R-:W-:Y:S01]  /*43a0*/  ISETP.LT.OR P0, PT, R17, 0x11, P0 ;  /* 0x000000111100780c */ /* 0x000fe20000701670 */
[----:B------:R-:W-:Y:S03]  /*43b0*/  LDSM.16.MT88.4 R124, [R135+0x100] ;  /* 0x00010000877c783b */ /* 0x000fe60000004200 */
[----:B------:R-:W-:Y:S01]  /*43c0*/  FSEL R14, R22, -INF , !P0 ;  /* 0xff800000160e7808 */ /* 0x000fe20004000000 */
[----:B------:R-:W-:Y:S01]  /*43d0*/  LDSM.16.MT88.4 R116, [R169+0x100] ;  /* 0x00010000a974783b */ /* 0x000fe20000004200 */
[----:B------:R-:W-:-:S03]  /*43e0*/  ISETP.GT.AND P0, PT, R19, 0x11, P1 ;  /* 0x000000111300780c */ /* 0x000fc60000f04270 */
[----:B------:R-:W-:Y:S01]  /*43f0*/  LDSM.16.MT88.4 R108, [R134+0x100] ;  /* 0x00010000866c783b */ /* 0x000fe20000004200 */
[----:B------:R-:W-:-:S03]  /*4400*/  ISETP.LT.OR P0, PT, R17, 0x12, P0 ;  /* 0x000000121100780c */ /* 0x000fc60000701670 */
[----:B------:R-:W-:Y:S01]  /*4410*/  LDSM.16.MT88.4 R100, [R4+0x100] ;  /* 0x000100000464783b */ /* 0x000fe20000004200 */
        /* <DEDUP_REMOVED lines=13> */
[----:B------:R-:W-:Y:S01]  /*44f0*/  LDSM.16.MT88.4 R136, [R169+0x900] ;  /* 0x00090000a988783b */ /* 0x000fe20000004200 */
[----:B------:R-:W-:Y:S02]  /*4500*/  FMNMX.FTZ R0, R6, R23, !PT ;  /* 0x0000001706007209 */ /* 0x000fe40007810000 */
[----:B------:R-:W-:Y:S01]  /*4510*/  ISETP.LT.OR P0, PT, R17, 0x21, P0 ;  /* 0x000000211100780c */ /* 0x000fe20000701670 */
[----:B------:R-:W-:Y:S01]  /*4520*/  LDSM.16.MT88.4 R32, [R134+0x900] ;  /* 0x000900008620783b */ /* 0x000fe20000004200 */
[----:B------:R-:W-:Y:S02]  /*4530*/  FMNMX.FTZ R0, R21, R0, !PT ;  /* 0x0000000015007209 */ /* 0x000fe40007810000 */
[----:B------:R-:W-:Y:S01]  /*4540*/  FSEL R178, R178, -INF , !P0 ;  /* 0xff800000b2b27808 */ /* 0x000fe20004000000 */
[----:B------:R-:W-:Y:S01]  /*4550*/  LDSM.16.MT88.4 R28, [R160+0x900] ;  /* 0x00090000a01c783b */ /* 0x000fe20000004200 */
[----:B------:R-:W-:-:S02]  /*4560*/  ISETP.GT.AND P0, PT, R19, 0x21, P1 ;  /* 0x000000211300780c */ /* 0x000fc40000f04270 */
[----:B------:R-:W-:Y:S02]  /*4570*/  FMNMX.FTZ R0, R15, R0, !PT ;  /* 0x000000000f007209 */ /* 0x000fe40007810000 */
[----:B------:R-:W-:Y:S02]  /*4580*/  ISETP.LT.OR P0, PT, R17, 0x22, P0 ;  /* 0x000000221100780c */ /* 0x000fe40000701670 */
[----:B------:R-:W-:Y:S02]  /*4590*/  FMNMX.FTZ R0, R11, R0, !PT ;  /* 0x000000000b007209 */ /* 0x000fe40007810000 */
[----:B------:R-:W-:Y:S02]  /*45a0*/  FSEL R168, R168, -INF , !P0 ;  /* 0xff800000a8a87808 */ /* 0x000fe40004000000 */
[----:B------:R-:W-:Y:S02]  /*45b0*/  ISETP.GT.AND P0, PT, R19, 0x28, P1 ;  /* 0x000000281300780c */ /* 0x000fe40000f04270 */
[----:B------:R-:W-:-:S02]  /*45c0*/  FMNMX.FTZ R0, R9, R0, !PT ;  /* 0x0000000009007209 */ /* 0x000fc40007810000 */
[----:B------:R-:W-:Y:S02]  /*45d0*/  ISETP.LT.OR P0, PT, R17, 0x29, P0 ;  /* 0x000000291100780c */ /* 0x000fe40000701670 */
[----:B------:R-:W-:Y:S02]  /*45e0*/  FMNMX.FTZ R0, R7, R0, !PT ;  /* 0x0000000007007209 */ /* 0x000fe40007810000 */
[----:B------:R-:W-:Y:S02]  /*45f0*/  FSEL R170, R170, -INF , !P0 ;  /* 0xff800000aaaa7808 */ /* 0x000fe40004000000 */
[----:B------:R-:W-:Y:S02]  /*4600*/  ISETP.GT.AND P0, PT, R19, 0x29, P1 ;  /* 0x000000291300780c */ /* 0x000fe40000f04270 */
[----:B------:R-:W-:Y:S02]  /*4610*/  FMNMX.FTZ R0, R5, R0, !PT ;  /* 0x0000000005007209 */ /* 0x000fe40007810000 */
[----:B------:R-:W-:-:S02]  /*4620*/  ISETP.LT.OR P0, PT, R17, 0x2a, P0 ;  /* 0x0000002a1100780c */ /* 0x000fc40000701670 */
[----:B------:R-:W-:Y:S02]  /*4630*/  FMNMX.FTZ R0, R161, R0, !PT ;  /* 0x00000000a1007209 */ /* 0x000fe40007810000 */
[----:B------:R-:W-:Y:S02]  /*4640*/  FSEL R176, R176, -INF , !P0 ;  /* 0xff800000b0b07808 */ /* 0x000fe40004000000 */
[----:B------:R-:W-:Y:S02]  /*4650*/  ISETP.GT.AND P0, PT, R19, 0x30, P1 ;  /* 0x000000301300780c */ /* 0x000fe40000f04270 */
[----:B------:R-:W-:Y:S02]  /*4660*/  FMNMX.FTZ R0, R171, R0, !PT ;  /* 0x00000000ab007209 */ /* 0x000fe40007810000 */
[----:B------:R-:W-:Y:S02]  /*4670*/  ISETP.LT.OR P0, PT, R17, 0x31, P0 ;  /* 0x000000311100780c */ /* 0x000fe40000701670 */
[----:B------:R-:W-:-:S02]  /*4680*/  FMNMX.FTZ R0, R167, R0, !PT ;  /* 0x00000000a7007209 */ /* 0x000fc40007810000 */
[----:B------:R-:W-:Y:S02]  /*4690*/  FSEL R172, R172, -INF , !P0 ;  /* 0xff800000acac7808 */ /* 0x000fe40004000000 */
[----:B------:R-:W-:Y:S02]  /*46a0*/  ISETP.GT.AND P0, PT, R19, 0x31, P1 ;  /* 0x000000311300780c */ /* 0x000fe40000f04270 */
[----:B------:R-:W-:Y:S02]  /*46b0*/  FMNMX.FTZ R0, R163, R0, !PT ;  /* 0x00000000a3007209 */ /* 0x000fe40007810000 */
[----:B------:R-:W-:Y:S02]  /*46c0*/  ISETP.LT.OR P0, PT, R17, 0x32, P0 ;  /* 0x000000321100780c */ /* 0x000fe40000701670 */
[----:B------:R-:W-:Y:S02]  /*46d0*/  FMNMX.FTZ R0, R175, R0, !PT ;  /* 0x00000000af007209 */ /* 0x000fe40007810000 */
[----:B------:R-:W-:-:S02]  /*46e0*/  FSEL R142, R142, -INF , !P0 ;  /* 0xff8000008e8e7808 */ /* 0x000fc40004000000 */
[----:B------:R-:W-:Y:S02]  /*46f0*/  ISETP.GT.AND P0, PT, R19, 0x38, P1 ;  /* 0x000000381300780c */ /* 0x000fe40000f04270 */
[----:B------:R-:W-:Y:S02]  /*4700*/  FMNMX.FTZ R0, R173, R0, !PT ;  /* 0x00000000ad007209 */ /* 0x000fe40007810000 */
[----:B------:R-:W-:Y:S02]  /*4710*/  ISETP.LT.OR P0, PT, R17, 0x39, P0 ;  /* 0x000000391100780c */ /* 0x000fe40000701670 */
[----:B------:R-:W-:Y:S02]  /*4720*/  FMNMX.FTZ R0, R143, R0, !PT ;  /* 0x000000008f007209 */ /* 0x000fe40007810000 */
[----:B------:R-:W-:Y:S02]  /*4730*/  FSEL R140, R140, -INF , !P0 ;  /* 0xff8000008c8c7808 */ /* 0x000fe40004000000 */
[----:B------:R-:W-:-:S02]  /*4740*/  ISETP.GT.AND P0, PT, R19, RZ, P1 ;  /* 0x000000ff1300720c */ /* 0x000fc40000f04270 */
[----:B------:R-:W-:Y:S02]  /*4750*/  FMNMX.FTZ R25, R141, R0, !PT ;  /* 0x000000008d197209 */ /* 0x000fe40007810000 */
[----:B------:R-:W-:-:S03]  /*4760*/  ISETP.LT.OR P0, PT, R17, 0x1, P0 ;  /* 0x000000011100780c */ /* 0x000fc60000701670 */
[----:B------:R-:W1:Y:S01]  /*4770*/  SHFL.BFLY PT, R0, R25, 0x2, 0x1f ;  /* 0x0c401f0019007f89 */ /* 0x000e6200000e0000 */
[----:B------:R-:W-:Y:S02]  /*4780*/  FSEL R13, R13, -INF , !P0 ;  /* 0xff8000000d0d7808 */ /* 0x000fe40004000000 */
[----:B------:R-:W-:Y:S02]  /*4790*/  ISETP.GT.AND P0, PT, R19, 0x39, P1 ;  /* 0x000000391300780c */ /* 0x000fe40000f04270 */
[----:B------:R-:W-:Y:S02]  /*47a0*/  FMNMX.FTZ R27, R13, R18, !PT ;  /* 0x000000120d1b7209 */ /* 0x000fe40007810000 */
[----:B------:R-:W-:Y:S02]  /*47b0*/  ISETP.LT.OR P0, PT, R17, 0x3a, P0 ;  /* 0x0000003a1100780c */ /* 0x000fe40000701670 */
[----:B------:R-:W-:Y:S02]  /*47c0*/  FMNMX.FTZ R27, R16, R27, !PT ;  /* 0x0000001b101b7209 */ /* 0x000fe40007810000 */
[----:B------:R-:W-:-:S02]  /*47d0*/  FSEL R166, R166, -INF , !P0 ;  /* 0xff800000a6a67808 */ /* 0x000fc40004000000 */
[----:B------:R-:W-:-:S04]  /*47e0*/  FMNMX.FTZ R27, R152, R27, !PT ;  /* 0x0000001b981b7209 */ /* 0x000fc80007810000 */
        /* <DEDUP_REMOVED lines=9> */
[----:B------:R-:W-:Y:S02]  /*4880*/  FMNMX.FTZ R17, R142, R27, !PT ;  /* 0x0000001b8e117209 */ /* 0x000fe40007810000 */
[----:B-1----:R-:W-:Y:S02]  /*4890*/  FMNMX.FTZ R27, R25, R0, !PT ;  /* 0x00000000191b7209 */ /* 0x002fe40007810000 */
[----:B------:R-:W-:-:S03]  /*48a0*/  FMNMX.FTZ R17, R140, R17, !PT ;  /* 0x000000118c117209 */ /* 0x000fc60007810000 */
[----:B------:R-:W1:Y:S01]  /*48b0*/  SHFL.BFLY PT, R2, R27, 0x1, 0x1f ;  /* 0x0c201f001b027f89 */ /* 0x000e6200000e0000 */
[----:B------:R-:W-:-:S05]  /*48c0*/  FMNMX.FTZ R19, R166, R17, !PT ;  /* 0x00000011a6137209 */ /* 0x000fca0007810000 */
[----:B------:R-:W2:Y:S01]  /*48d0*/  SHFL.BFLY PT, R0, R19, 0x2, 0x1f ;  /* 0x0c401f0013007f89 */ /* 0x000ea200000e0000 */
[----:B-1----:R-:W-:-:S03]  /*48e0*/  FMNMX.FTZ R2, R27, R2, !PT ;  /* 0x000000021b027209 */ /* 0x002fc60007810000 */
[----:B------:R-:W-:Y:S01]  /*48f0*/  LDSM.16.MT88.4 R24, [R169+0x2900] ;  /* 0x00290000a918783b */ /* 0x000fe20000004200 */
[C---:B------:R-:W-:Y:S01]  /*4900*/  FSETP.NEU.FTZ.AND P0, PT, R2.reuse, -INF , PT ;  /* 0xff8000000200780b */ /* 0x040fe20003f1d000 */
[----:B------:R-:W-:Y:S01]  /*4910*/  FMUL.FTZ R174, R2, c[0x0][0x2d0] ;  /* 0x0000b40002ae7a20 */ /* 0x000fe20000410000 */
[----:B--2---:R-:W-:-:S04]  /*4920*/  FMNMX.FTZ R17, R19, R0, !PT ;  /* 0x0000000013117209 */ /* 0x004fc80007810000 */
[----:B------:R-:W-:Y:S01]  /*4930*/  FSEL R174, R174, RZ, P0 ;  /* 0x000000ffaeae7208 */ /* 0x000fe20000000000 */
[----:B------:R-:W1:Y:S04]  /*4940*/  SHFL.BFLY PT, R0, R17, 0x1, 0x1f ;  /* 0x0c201f0011007f89 */ /* 0x000e6800000e0000 */
[--C-:B------:R-:W-:Y:S02]  /*4950*/  FFMA.FTZ R156, R6, c[0x0][0x2d0], -R174.reuse ;  /* 0x0000b400069c7a23 */ /* 0x100fe400000108ae */
[--C-:B------:R-:W-:Y:S02]  /*4960*/  FFMA.FTZ R155, R23, c[0x0][0x2d0], -R174.reuse ;  /* 0x0000b400179b7a23 */ /* 0x100fe400000108ae */
[--C-:B------:R-:W-:Y:S02]  /*4970*/  FFMA.FTZ R153, R21, c[0x0][0x2d0], -R174.reuse ;  /* 0x0000b40015997a23 */ /* 0x100fe400000108ae */
[--C-:B------:R-:W-:Y:S01]  /*4980*/  FFMA.FTZ R150, R15, c[0x0][0x2d0], -R174.reuse ;  /* 0x0000b4000f967a23 */ /* 0x100fe200000108ae */
[----:B------:R-:W-:Y:S01]  /*4990*/  MUFU.EX2 R156, R156 ;  /* 0x0000009c009c7308 */ /* 0x000fe20000000800 */
[--C-:B------:R-:W-:Y:S01]  /*49a0*/  FFMA.FTZ R148, R7, c[0x0][0x2d0], -R174.reuse ;  /* 0x0000b40007947a23 */ /* 0x100fe200000108ae */
[----:B------:R-:W-:Y:S01]  /*49b0*/  LDSM.16.MT88.4 R20, [R135+0x900] ;  /* 0x000900008714783b */ /* 0x000fe20000004200 */
[----:B------:R-:W-:-:S02]  /*49c0*/  FFMA.FTZ R145, R5, c[0x0][0x2d0], -R174 ;  /* 0x0000b40005917a23 */ /* 0x000fc400000108ae */
[--C-:B------:R-:W-:Y:S01]  /*49d0*/  FFMA.FTZ R154, R11, c[0x0][0x2d0], -R174.reuse ;  /* 0x0000b4000b9a7a23 */ /* 0x100fe200000108ae */
[----:B------:R-:W2:Y:S01]  /*49e0*/  LDSM.16.MT88.4 R4, [R4+0x4100] ;  /* 0x004100000404783b */ /* 0x000ea20000004200 */
[--C-:B------:R-:W-:Y:S01]  /*49f0*/  FFMA.FTZ R149, R9, c[0x0][0x2d0], -R174.reuse ;  /* 0x0000b40009957a23 */ /* 0x100fe200000108ae */
[----:B------:R-:W3:Y:S01]  /*4a00*/  MUFU.EX2 R155, R155 ;  /* 0x0000009b009b7308 */ /* 0x000ee20000000800 */
[--C-:B------:R-:W-:Y:S02]  /*4a10*/  FFMA.FTZ R164, R171, c[0x0][0x2d0], -R174.reuse ;  /* 0x0000b400aba47a23 */ /* 0x100fe400000108ae */
[--C-:B------:R-:W-:Y:S01]  /*4a20*/  FFMA.FTZ R162, R167, c[0x0][0x2d0], -R174.reuse ;  /* 0x0000b400a7a27a23 */ /* 0x100fe200000108ae */
[----:B-1----:R-:W-:Y:S01]  /*4a30*/  FMNMX.FTZ R0, R17, R0, !PT ;  /* 0x0000000011007209 */ /* 0x002fe20007810000 */
[----:B------:R-:W-:-:S03]  /*4a40*/  FFMA.FTZ R161, R161, c[0x0][0x2d0], -R174 ;  /* 0x0000b400a1a17a23 */ /* 0x000fc600000108ae */
[----:B------:R-:W-:Y:S01]  /*4a50*/  MUFU.EX2 R153, R153 ;  /* 0x0000009900997308 */ /* 0x000fe20000000800 */
[C---:B------:R-:W-:Y:S01]  /*4a60*/  FSETP.NEU.FTZ.AND P0, PT, R0.reuse, -INF , PT ;  /* 0xff8000000000780b */ /* 0x040fe20003f1d000 */
[----:B------:R-:W-:Y:S02]  /*4a70*/  FMUL.FTZ R165, R0, c[0x0][0x2d0] ;  /* 0x0000b40000a57a20 */ /* 0x000fe40000410000 */
[--C-:B------:R-:W-:Y:S02]  /*4a80*/  FFMA.FTZ R163, R163, c[0x0][0x2d0], -R174.reuse ;  /* 0x0000b400a3a37a23 */ /* 0x100fe400000108ae */
[----:B------:R-:W-:Y:S01]  /*4a90*/  FFMA.FTZ R175, R175, c[0x0][0x2d0], -R174 ;  /* 0x0000b400afaf7a23 */ /* 0x000fe200000108ae */
[----:B------:R-:W-:Y:S01]  /*4aa0*/  FSEL R165, R165, RZ, P0 ;  /* 0x000000ffa5a57208 */ /* 0x000fe20000000000 */
[----:B------:R-:W1:Y:S01]  /*4ab0*/  MUFU.EX2 R150, R150 ;  /* 0x0000009600967308 */ /* 0x000e620000000800 */
[----:B---3--:R-:W-:Y:S01]  /*4ac0*/  F2FP.BF16.PACK_AB R96, R155, R156 ;  /* 0x0000009c9b60723e */ /* 0x008fe200000010ff */
[----:B------:R-:W-:Y:S01]  /*4ad0*/  FADD.FTZ R156, R156, R155 ;  /* 0x0000009b9c9c7221 */ /* 0x000fe20000010000 */
[----:B------:R-:W-:Y:S01]  /*4ae0*/  PLOP3.LUT P0, PT, PT, PT, UP2, 0x40, 0x0 ;  /* 0x000000000000781c */ /* 0x000fe20003f0e828 */
[----:B------:R-:W-:-:S02]  /*4af0*/  FFMA.FTZ R158, R13, c[0x0][0x2d0], -R165 ;  /* 0x0000b4000d9e7a23 */ /* 0x000fc400000108a5 */
[--C-:B------:R-:W-:Y:S02]  /*4b00*/  FFMA.FTZ R157, R18, c[0x0][0x2d0], -R165.reuse ;  /* 0x0000b400129d7a23 */ /* 0x100fe400000108a5 */
[--C-:B------:R-:W-:Y:S01]  /*4b10*/  FFMA.FTZ R159, R16, c[0x0][0x2d0], -R165.reuse ;  /* 0x0000b400109f7a23 */ /* 0x100fe200000108a5 */
[----:B------:R-:W-:Y:S01]  /*4b20*/  MUFU.EX2 R154, R154 ;  /* 0x0000009a009a7308 */ /* 0x000fe20000000800 */
[--C-:B------:R-:W-:Y:S01]  /*4b30*/  FFMA.FTZ R152, R152, c[0x0][0x2d0], -R165.reuse ;  /* 0x0000b40098987a23 */ /* 0x100fe200000108a5 */
[----:B------:R-:W-:Y:S01]  /*4b40*/  LDSM.16.MT88.4 R16, [R134+0x2900] ;  /* 0x002900008610783b */ /* 0x000fe20000004200 */
[--C-:B------:R-:W-:Y:S02]  /*4b50*/  FFMA.FTZ R147, R10, c[0x0][0x2d0], -R165.reuse ;  /* 0x0000b4000a937a23 */ /* 0x100fe400000108a5 */
[--C-:B------:R-:W-:Y:S02]  /*4b60*/  FFMA.FTZ R144, R8, c[0x0][0x2d0], -R165.reuse ;  /* 0x0000b40008907a23 */ /* 0x100fe400000108a5 */
[----:B------:R-:W3:Y:S01]  /*4b70*/  LDSM.16.MT88.4 R8, [R135+0x2900] ;  /* 0x002900008708783b */ /* 0x000ee20000004200 */
[----:B------:R-:W-:Y:S01]  /*4b80*/  MUFU.EX2 R158, R158 ;  /* 0x0000009e009e7308 */ /* 0x000fe20000000800 */
[----:B-1----:R-:W-:Y:S01]  /*4b90*/  F2FP.BF16.PACK_AB R98, R150, R153 ;  /* 0x000000999662723e */ /* 0x002fe200000010ff */
[----:B------:R-:W-:-:S02]  /*4ba0*/  FFMA.FTZ R151, R14, c[0x0][0x2d0], -R165 ;  /* 0x0000b4000e977a23 */ /* 0x000fc400000108a5 */
[--C-:B------:R-:W-:Y:S02]  /*4bb0*/  FFMA.FTZ R146, R12, c[0x0][0x2d0], -R165.reuse ;  /* 0x0000b4000c927a23 */ /* 0x100fe400000108a5 */
[----:B------:R-:W1:Y:S01]  /*4bc0*/  LDSM.16.MT88.4 R12, [R160+0x2900] ;  /* 0x00290000a00c783b */ /* 0x000e620000004200 */
[--C-:B------:R-:W-:Y:S01]  /*4bd0*/  FFMA.FTZ R167, R178, c[0x0][0x2d0], -R165.reuse ;  /* 0x0000b400b2a77a23 */ /* 0x100fe200000108a5 */
[----:B------:R-:W4:Y:S01]  /*4be0*/  MUFU.EX2 R157, R157 ;  /* 0x0000009d009d7308 */ /* 0x000f220000000800 */
[--C-:B------:R-:W-:Y:S02]  /*4bf0*/  FFMA.FTZ R168, R168, c[0x0][0x2d0], -R165.reuse ;  /* 0x0000b400a8a87a23 */ /* 0x100fe400000108a5 */
[--C-:B------:R-:W-:Y:S02]  /*4c00*/  FFMA.FTZ R170, R170, c[0x0][0x2d0], -R165.reuse ;  /* 0x0000b400aaaa7a23 */ /* 0x100fe400000108a5 */
[----:B------:R-:W-:Y:S02]  /*4c10*/  FFMA.FTZ R171, R176, c[0x0][0x2d0], -R165 ;  /* 0x0000b400b0ab7a23 */ /* 0x000fe400000108a5 */
[--C-:B------:R-:W-:Y:S01]  /*4c20*/  FFMA.FTZ R176, R173, c[0x0][0x2d0], -R174.reuse ;  /* 0x0000b400adb07a23 */ /* 0x100fe200000108ae */
[----:B------:R-:W-:Y:S01]  /*4c30*/  MUFU.EX2 R159, R159 ;  /* 0x0000009f009f7308 */ /* 0x000fe20000000800 */
[----:B------:R-:W-:-:S02]  /*4c40*/  FFMA.FTZ R173, R143, c[0x0][0x2d0], -R174 ;  /* 0x0000b4008fad7a23 */ /* 0x000fc400000108ae */
[--C-:B------:R-:W-:Y:S02]  /*4c50*/  FFMA.FTZ R172, R172, c[0x0][0x2d0], -R165.reuse ;  /* 0x0000b400acac7a23 */ /* 0x100fe400000108a5 */
[--C-:B------:R-:W-:Y:S02]  /*4c60*/  FFMA.FTZ R177, R142, c[0x0][0x2d0], -R165.reuse ;  /* 0x0000b4008eb17a23 */ /* 0x100fe400000108a5 */
[--C-:B------:R-:W-:Y:S01]  /*4c70*/  FFMA.FTZ R178, R140, c[0x0][0x2d0], -R165.reuse ;  /* 0x0000b4008cb27a23 */ /* 0x100fe200000108a5 */
[----:B------:R-:W5:Y:S01]  /*4c80*/  MUFU.EX2 R152, R152 ;  /* 0x0000009800987308 */ /* 0x000f620000000800 */
[----:B----4-:R-:W-:Y:S01]  /*4c90*/  F2FP.BF16.PACK_AB R97, R157, R158 ;  /* 0x0000009e9d61723e */ /* 0x010fe200000010ff */
[----:B------:R-:W-:Y:S02]  /*4ca0*/  FFMA.FTZ R174, R141, c[0x0][0x2d0], -R174 ;  /* 0x0000b4008dae7a23 */ /* 0x000fe400000108ae */
[----:B------:R-:W-:Y:S01]  /*4cb0*/  FFMA.FTZ R165, R166, c[0x0][0x2d0], -R165 ;  /* 0x0000b400a6a57a23 */ /* 0x000fe200000108a5 */
[----:B------:R-:W-:Y:S01]  /*4cc0*/  LDSM.16.MT88.4 R140, [R169+0x3900] ;  /* 0x00390000a98c783b */ /* 0x000fe20000004200 */
[----:B------:R-:W-:-:S02]  /*4cd0*/  FADD.FTZ R158, R158, R157 ;  /* 0x0000009d9e9e7221 */ /* 0x000fc40000010000 */
[----:B------:R-:W4:Y:S01]  /*4ce0*/  MUFU.EX2 R149, R149 ;  /* 0x0000009500957308 */ /* 0x000f220000000800 */
[----:B------:R-:W-:-:S04]  /*4cf0*/  FADD.FTZ R153, R153, R156 ;  /* 0x0000009c99997221 */ /* 0x000fc80000010000 */
[----:B------:R-:W-:Y:S01]  /*4d00*/  FADD.FTZ R153, R150, R153 ;  /* 0x0000009996997221 */ /* 0x000fe20000010000 */
[----:B-----5:R-:W-:Y:S02]  /*4d10*/  F2FP.BF16.PACK_AB R99, R152, R159 ;  /* 0x0000009f9863723e */ /* 0x020fe400000010ff */
[----:B------:R-:W-:Y:S01]  /*4d20*/  MUFU.EX2 R148, R148 ;  /* 0x0000009400947308 */ /* 0x000fe20000000800 */
[----:B------:R-:W-:-:S04]  /*4d30*/  FADD.FTZ R159, R159, R158 ;  /* 0x0000009e9f9f7221 */ /* 0x000fc80000010000 */
[----:B------:R-:W-:Y:S01]  /*4d40*/  FADD.FTZ R152, R152, R159 ;  /* 0x0000009f98987221 */ /* 0x000fe20000010000 */
        /* <DEDUP_REMOVED lines=42> */
[C---:B------:R-:W-:Y:S08]  /*4ff0*/  HMMA.16816.F32.BF16 R88, R96.reuse, R90, RZ ;  /* 0x0000005a6058723c */ /* 0x040ff000000418ff */
[C---:B--2---:R-:W-:Y:S07]  /*5000*/  HMMA.16816.F32.BF16 R92, R96.reuse, R4, RZ ;  /* 0x00000004605c723c */ /* 0x044fee00000418ff */
[----:B----4-:R-:W-:Y:S01]  /*5010*/  F2FP.BF16.PACK_AB R4, R149, R154 ;  /* 0x0000009a9504723e */ /* 0x010fe200000010ff */
[----:B------:R-:W-:Y:S01]  /*5020*/  HMMA.16816.F32.BF16 R96, R96, R6, RZ ;  /* 0x000000066060723c */ /* 0x000fe200000418ff */
[----:B-----5:R-:W-:Y:S01]  /*5030*/  F2FP.BF16.PACK_AB R5, R146, R151 ;  /* 0x000000979205723e */ /* 0x020fe200000010ff */
        /* <DEDUP_REMOVED lines=103> */
[----:B---3--:R-:W-:Y:S01]  /*56b0*/  HMMA.16816.F32.BF16 R120, R4, R12, R120 ;  /* 0x0000000c0478723c */ /* 0x008fe20000041878 */
[----:B------:R-:W-:-:S02]  /*56c0*/  FADD.FTZ R178, R178, R177 ;  /* 0x000000b1b2b27221 */ /* 0x000fc40000010000 */
[----:B------:R-:W-:Y:S02]  /*56d0*/  FADD.FTZ R205, R174, R173 ;  /* 0x000000adaecd7221 */ /* 0x000fe40000010000 */
[----:B------:R-:W-:-:S03]  /*56e0*/  FADD.FTZ R206, R165, R178 ;  /* 0x000000b2a5ce7221 */ /* 0x000fc60000010000 */
        /* <DEDUP_REMOVED lines=25> */
[----:B------:R-:W-:Y:S01]  /*5880*/  HMMA.16816.F32.BF16 R96, R4, R18, R96 ;  /* 0x000000120460723c */ /* 0x000fe20000041860 */
[----:B------:R-:W-:Y:S07]  /*5890*/  @P0 BRA `(.L_x_1969) ;  /* 0x0000043000000947 */ /* 0x000fee0003800000 */
        /* <DEDUP_REMOVED lines=13> */
[C---:B------:R-:W-:Y:S01]  /*5970*/  SHF.L.U64.HI R11, R207.reuse, 0x1, R132 ;  /* 0x00000001cf0b7819 */ /* 0x040fe20000010284 */
        /* <DEDUP_REMOVED lines=8> */
[----:B------:R-:W-:Y:S02]  /*5a00*/  IMAD.IADD R9, R5, 0x1, R8 ;  /* 0x0000000105097824 */ /* 0x000fe400078e0208 */
[----:B------:R-:W-:Y:S02]  /*5a10*/  IMAD.MOV.U32 R8, RZ, RZ, R4 ;  /* 0x000000ffff087224 */ /* 0x000fe400078e0004 */
[----:B------:R-:W-:Y:S01]  /*5a20*/  IMAD.SHL.U32 R4, R194, 0x2, RZ ;  /* 0x00000002c2047824 */ /* 0x000fe200078e00ff */
[----:B--2---:R-:W-:Y:S01]  /*5a30*/  SHF.R.S32.HI R5, RZ, 0x1f, R198 ;  /* 0x0000001fff057819 */ /* 0x004fe200000114c6 */
[----:B------:R-:W-:Y:S01]  /*5a40*/  IMAD.WIDE.U32 R6, R198, c[0x0][0x1f0], R8 ;  /* 0x00007c00c6067a25 */ /* 0x000fe200078e0008 */
[----:B------:R-:W-:Y:S02]  /*5a50*/  SEL R9, RZ, 0x10, P5 ;  /* 0x00000010ff097807 */ /* 0x000fe40002800000 */
[----:B------:R-:W-:Y:S01]  /*5a60*/  SHF.L.U64.HI R8, R192, 0x1, R3 ;  /* 0x00000001c0087819 */ /* 0x000fe20000010203 */
[----:B------:R-:W-:Y:S01]  /*5a70*/  IMAD R5, R5, c[0x0][0x1f0], RZ ;  /* 0x00007c0005057a24 */ /* 0x000fe200078e02ff */
[----:B------:R-:W-:-:S03]  /*5a80*/  IADD3 R21, -R9, 0x10, RZ ;  /* 0x0000001009157810 */ /* 0x000fc60007ffe1ff */
[----:B------:R-:W-:Y:S01]  /*5a90*/  IMAD R12, R198, c[0x0][0x1f4], R5 ;  /* 0x00007d00c60c7a24 */ /* 0x000fe200078e0205 */
[----:B------:R-:W-:Y:S02]  /*5aa0*/  IADD3 R5, P0, R6, UR16, RZ ;  /* 0x0000001006057c10 */ /* 0x000fe4000ff1e0ff */
[----:B------:R-:W-:Y:S02]  /*5ab0*/  SEL R6, RZ, 0x10, P4 ;  /* 0x00000010ff067807 */ /* 0x000fe40002000000 */
[----:B------:R-:W-:Y:S01]  /*5ac0*/  IADD3.X R12, R7, UR9, R12, P0, !PT ;  /* 0x00000009070c7c10 */ /* 0x000fe200087fe40c */
[----:B------:R-:W-:Y:S01]  /*5ad0*/  IMAD.SHL.U32 R7, R192, 0x2, RZ ;  /* 0x00000002c0077824 */ /* 0x000fe200078e00ff */
[----:B------:R-:W-:Y:S02]  /*5ae0*/  LEA R13, P0, R5, c[0x0][0x1c8], 0x1 ;  /* 0x00007200050d7a11 */ /* 0x000fe400078008ff */
[----:B------:R-:W-:Y:S02]  /*5af0*/  LOP3.LUT R21, R21, 0xf, RZ, 0xc0, !PT ;  /* 0x0000000f15157812 */ /* 0x000fe400078ec0ff */
[----:B------:R-:W-:Y:S01]  /*5b00*/  LEA.HI.X R12, R5, c[0x0][0x1cc], R12, 0x1, P0 ;  /* 0x00007300050c7a11 */ /* 0x000fe200000f0c0c */
[----:B------:R-:W1:Y:S01]  /*5b10*/  SHFL.IDX PT, R14, R13, 0x1, 0x181f ;  /* 0x00381f000d0e7f89 */ /* 0x000e6200000e0000 */
[----:B------:R-:W-:-:S02]  /*5b20*/  IADD3 R18, -R6, 0x10, RZ ;  /* 0x0000001006127810 */ /* 0x000fc40007ffe1ff */
[----:B------:R-:W-:Y:S01]  /*5b30*/  SHF.L.U64.HI R5, R194, 0x1, R197 ;  /* 0x00000001c2057819 */ /* 0x000fe200000102c5 */
[----:B------:R-:W2:Y:S01]  /*5b40*/  SHFL.IDX PT, R16, R12, 0x1, 0x181f ;  /* 0x00381f000c107f89 */ /* 0x000ea200000e0000 */
[----:B------:R-:W-:-:S03]  /*5b50*/  LOP3.LUT R18, R18, 0xf, RZ, 0xc0, !PT ;  /* 0x0000000f12127812 */ /* 0x000fc600078ec0ff */
        /* <DEDUP_REMOVED lines=23> */
.L_x_1969:
[----:B------:R-:W-:Y:S01]  /*5cd0*/  ULDC.64 UR4, c[0x0][0x2c8] ;  /* 0x0000b20000047ab9 */ /* 0x000fe20000000a00 */
[----:B------:R-:W-:Y:S01]  /*5ce0*/  PLOP3.LUT P0, PT, PT, PT, UP0, 0x40, 0x0 ;  /* 0x000000000000781c */ /* 0x000fe20003f0e808 */
[----:B------:R-:W-:Y:S01]  /*5cf0*/  UIMAD.WIDE.U32 UR26, UR24, UR4, URZ ;  /* 0x00000004181a72a5 */ /* 0x000fe2000f8e003f */
[----:B------:R-:W0:Y:S01]  /*5d00*/  LDGDEPBAR ;  /* 0x00000000000079af */ /* 0x000e220000000000 */
[----:B------:R-:W-:-:S05]  /*5d10*/  UIADD3 UR7, UR7, -0x2, URZ ;  /* 0xfffffffe07077890 */ /* 0x000fca000fffe03f */
[----:B------:R-:W-:Y:S01]  /*5d20*/  @UP1 UMOV UR25, UR27 ;  /* 0x0000001b00191c82 */ /* 0x000fe20008000000 */
[----:B------:R-:W-:Y:S01]  /*5d30*/  MOV R210, UR7 ;  /* 0x0000000700d27c02 */ /* 0x000fe20008000f00 */
[----:B------:R-:W-:-:S04]  /*5d40*/  @UP1 USHF.R.U32.HI UR24, URZ, UR5, UR25 ;  /* 0x000000053f181299 */ /* 0x000fc80008011619 */
[----:B------:R-:W-:-:S03]  /*5d50*/  UIADD3 UR4, UR15, UR24, URZ ;  /* 0x000000180f047290 */ /* 0x000fc6000fffe03f */
[----:B------:R-:W-:Y:S02]  /*5d60*/  ULDC UR15, c[0x0][0x328] ;  /* 0x0000ca00000f7ab9 */ /* 0x000fe40000000800 */
[----:B------:R-:W-:Y:S01]  /*5d70*/  UIADD3 UR15, UR4, UR15, URZ ;  /* 0x0000000f040f7290 */ /* 0x000fe2000fffe03f */
[----:B------:R-:W-:Y:S05]  /*5d80*/  @P0 BRA `(.L_x_1970) ;  /* 0x0000015000000947 */ /* 0x000fea0003800000 */
[----:B------:R-:W-:Y:S01]  /*5d90*/  ISETP.LT.AND P0, PT, RZ, UR4, PT ;  /* 0x00000004ff007c0c */ /* 0x000fe2000bf01270 */
[----:B------:R-:W-:Y:S02]  /*5da0*/  UIADD3 UR24, UR4, -0x1, URZ ;  /* 0xffffffff04187890 */ /* 0x000fe4000fffe03f */
[----:B------:R-:W-:-:S10]  /*5db0*/  ULDC UR7, c[0x0][0x32c] ;  /* 0x0000cb0000077ab9 */ /* 0x000fd40000000800 */
[----:B------:R-:W-:Y:S05]  /*5dc0*/  @P0 BRA `(.L_x_1971) ;  /* 0x0000008000000947 */ /* 0x000fea0003800000 */
[----:B------:R-:W-:Y:S02]  /*5dd0*/  UISETP.NE.AND UP2, UPT, UR7, 0x1, UPT ;  /* 0x000000010700788c */ /* 0x000fe4000bf45270 */
[----:B------:R-:W-:-:S03]  /*5de0*/  UIADD3 UR24, -UR4, URZ, URZ ;  /* 0x0000003f04187290 */ /* 0x000fc6000fffe13f */
[----:B------:R-:W-:Y:S02]  /*5df0*/  ULDC.64 UR4, c[0x0][0x330] ;  /* 0x0000cc0000047ab9 */ /* 0x000fe40000000a00 */
[----:B------:R-:W-:-:S07]  /*5e00*/  UIMAD.WIDE.U32 UR26, UR24, UR4, URZ ;  /* 0x00000004181a72a5 */ /* 0x000fce000f8e003f */
[----:B------:R-:W-:Y:S02]  /*5e10*/  @UP2 UMOV UR25, UR27 ;  /* 0x0000001b00192c82 */ /* 0x000fe40008000000 */
[----:B------:R-:W-:-:S04]  /*5e20*/  @UP2 USHF.R.U32.HI UR24, URZ, UR5, UR25 ;  /* 0x000000053f182299 */ /* 0x000fc80008011619 */
[----:B------:R-:W-:Y:S01]  /*5e30*/  ULOP3.LUT UR24, URZ, UR24, URZ, 0x33, !UPT ;  /* 0x000000183f187292 */ /* 0x000fe2000f8e333f */
[----:B------:R-:W-:Y:S05]  /*5e40*/  BRA `(.L_x_1972) ;  /* 0x0000005000007947 */ /* 0x000fea0003800000 */
.L_x_1971:
[----:B------:R-:W-:Y:S02]  /*5e50*/  UISETP.NE.AND UP2, UPT, UR7, 0x1, UPT ;  /* 0x000000010700788c */ /* 0x000fe4000bf45270 */
[----:B------:R-:W-:Y:S02]  /*5e60*/  ULDC.64 UR4, c[0x0][0x330] ;  /* 0x0000cc0000047ab9 */ /* 0x000fe40000000a00 */
[----:B------:R-:W-:-:S07]  /*5e70*/  UIMAD.WIDE.U32 UR26, UR24, UR4, URZ ;  /* 0x00000004181a72a5 */ /* 0x000fce000f8e003f */
[----:B------:R-:W-:Y:S02]  /*5e80*/  @UP2 UMOV UR25, UR27 ;  /* 0x0000001b00192c82 */ /* 0x000fe40008000000 */
[----:B------:R-:W-:Y:S02]  /*5e90*/  @UP2 USHF.R.U32.HI UR24, URZ, UR5, UR25 ;  /* 0x000000053f182299 */ /* 0x000fe40008011619 */
.L_x_1972:
[----:B------:R-:W-:Y:S02]  /*5ea0*/  ULDC UR4, c[0x0][0x32c] ;  /* 0x0000cb0000047ab9 */ /* 0x000fe40000000800 */
[----:B------:R-:W-:-:S04]  /*5eb0*/  UIMAD UR4, UR24, UR7, UR4 ;  /* 0x00000007180472a4 */ /* 0x000fc8000f8e0204 */
[----:B------:R-:W-:-:S04]  /*5ec0*/  UISETP.LT.AND UP2, UPT, UR15, UR4, UPT ;  /* 0x000000040f00728c */ /* 0x000fc8000bf41270 */
[----:B------:R-:W-:-:S04]  /*5ed0*/  USEL UR15, UR15, UR4, UP2 ;  /* 0x000000040f0f7287 */ /* 0x000fc80009000000 */
.L_x_1970:
[----:B------:R-:W-:Y:S02]  /*5ee0*/  USHF.R.S32.HI UR4, URZ, 0x1f, UR15 ;  /* 0x0000001f3f047899 */ /* 0x000fe4000801140f */
[----:B------:R-:W-:Y:S02]  /*5ef0*/  UMOV UR5, 0x1 ;  /* 0x0000000100057882 */ /* 0x000fe40000000000 */
[----:B------:R-:W-:-:S03]  /*5f00*/  ULEA.HI UR4, UR4, UR15, URZ, 0x6 ;  /* 0x0000000f04047291 */ /* 0x000fc6000f8f303f */
[----:B------:R-:W-:Y:S02]  /*5f10*/  UMOV UR15, URZ ;  /* 0x0000003f000f7c82 */ /* 0x000fe40008000000 */
[----:B------:R-:W-:-:S04]  /*5f20*/  USHF.R.S32.HI UR7, URZ, 0x6, UR4 ;  /* 0x000000063f077899 */ /* 0x000fc80008011404 */
[----:B------:R-:W-:-:S04]  /*5f30*/  UISETP.LT.AND UP2, UPT, UR11, UR7, UPT ;  /* 0x000000070b00728c */ /* 0x000fc8000bf41270 */
[----:B------:R-:W-:-:S06]  /*5f40*/  USEL UR7, UR11, UR7, !UP2 ;  /* 0x000000070b077287 */ /* 0x000fcc000d000000 */
[----:B------:R-:W-:-:S13]  /*5f50*/  ISETP.GE.AND P0, PT, R210, UR7, PT ;  /* 0x00000007d2007c0c */ /* 0x000fda000bf06270 */
[----:B------:R-:W-:Y:S05]  /*5f60*/  @!P0 BRA `(.L_x_1973) ;  /* 0x00003bd000008947 */ /* 0x000fea0003800000 */
[----:B------:R-:W-:Y:S01]  /*5f70*/  IMAD.MOV.U32 R186, RZ, RZ, 0x20 ;  /* 0x00000020ffba7424 */ /* 0x000fe200078e00ff */
[----:B------:R-:W-:Y:S01]  /*5f80*/  LOP3.LUT P1, RZ, R209, 0x2, RZ, 0xc0, !PT ;  /* 0x00000002d1ff7812 */ /* 0x000fe2000782c0ff */
[C---:B------:R-:W-:Y:S01]  /*5f90*/  IMAD.SHL.U32 R215, R207.reuse, 0x2, RZ ;  /* 0x00000002cfd77824 */ /* 0x040fe200078e00ff */
[----:B------:R-:W-:Y:S01]  /*5fa0*/  SHF.L.U64.HI R216, R207, 0x1, R132 ;  /* 0x00000001cfd87819 */ /* 0x000fe20000010284 */
[----:B------:R-:W-:Y:S01]  /*5fb0*/  IMAD.MOV.U32 R132, RZ, RZ, R2 ;  /* 0x000000ffff847224 */ /* 0x000fe200078e0002 */
[C---:B------:R-:W-:Y:S01]  /*5fc0*/  SHF.L.U64.HI R213, R192.reuse, 0x1, R3 ;  /* 0x00000001c0d57819 */ /* 0x040fe20000010203 */
[----:B------:R-:W-:Y:S01]  /*5fd0*/  IMAD.MOV.U32 R3, RZ, RZ, R0 ;  /* 0x000000ffff037224 */ /* 0x000fe200078e0000 */
[----:B------:R-:W-:Y:S01]  /*5fe0*/  SEL R214, RZ, 0x10, P5 ;  /* 0x00000010ffd67807 */ /* 0x000fe20002800000 */
[----:B------:R-:W-:Y:S01]  /*5ff0*/  IMAD.SHL.U32 R212, R192, 0x2, RZ ;  /* 0x00000002c0d47824 */ /* 0x000fe200078e00ff */
[----:B------:R-:W-:Y:S01]  /*6000*/  SEL R211, RZ, 0x10, P4 ;  /* 0x00000010ffd37807 */ /* 0x000fe20002000000 */
[----:B------:R-:W-:Y:S01]  /*6010*/  UMOV UR15, URZ ;  /* 0x0000003f000f7c82 */ /* 0x000fe20008000000 */
[----:B------:R-:W-:Y:S01]  /*6020*/  SEL R186, R186, 0xffffffe0, !P1 ;  /* 0xffffffe0baba7807 */ /* 0x000fe20004800000 */
[----:B------:R-:W-:-:S02]  /*6030*/  UMOV UR5, 0x1 ;  /* 0x0000000100057882 */ /* 0x000fc40000000000 */
.L_x_1984:
[----:B------:R-:W-:Y:S04]  /*6040*/  DEPBAR.LE SB0, 0x2 ;  /* 0x000080800000791a */ /* 0x000fe80000000000 */
[----:B------:R-:W-:Y:S01]  /*6050*/  BAR.SYNC.DEFER_BLOCKING 0x0 ;  /* 0x0000000000007b1d */ /* 0x000fe20000010000 */
[----:B------:R-:W-:Y:S01]  /*6060*/  UIMAD UR4, UR5, 0x6000, URZ ;  /* 0x00006000050478a4 */ /* 0x000fe2000f8e023f */
[----:B------:R-:W-:Y:S05]  /*6070*/  ISETP.LE.AND P0, PT, R210, UR11, PT ;  /* 0x0000000bd2007c0c */ /* 0x000fea000bf03270 */
[----:B-1----:R-:W-:Y:S05]  /*6080*/  IADD3 R133, R189, UR4, RZ ;  /* 0x00000004bd857c10 */ /* 0x002fea000fffe0ff */
[----:B------:R-:W-:Y:S01]  /*6090*/  IMAD.IADD R190, R186, 0x1, R133 ;  /* 0x00000001babe7824 */ /* 0x000fe200078e0285 */
[----:B------:R1:W2:Y:S04]  /*60a0*/  LDSM.16.M88.4 R136, [R191] ;  /* 0x00000000bf88783b */ /* 0x0002a80000000200 */
[----:B------:R1:W3:Y:S04]  /*60b0*/  LDSM.16.M88.4 R140, [R189+UR4+0xc100] ;  /* 0x00c10004bd8c783b */ /* 0x0002e80008000200 */
[----:B------:R1:W4:Y:S04]  /*60c0*/  LDSM.16.M88.4 R144, [R189+UR4+0xc900] ;  /* 0x00c90004bd90783b */ /* 0x0003280008000200 */
        /* <DEDUP_REMOVED lines=18> */
[----:B------:R-:W-:Y:S01]  /*61f0*/  IMAD R5, R198, c[0x0][0x21c], R5 ;  /* 0x00008700c6057a24 */ /* 0x000fe200078e0205 */
[----:B------:R-:W-:Y:S01]  /*6200*/  IADD3 R11, -R208, 0x10, RZ ;  /* 0x00000010d00b7810 */ /* 0x000fe20007ffe1ff */
[----:B------:R-:W-:Y:S03]  /*6210*/  IMAD.IADD R7, R7, 0x1, R9 ;  /* 0x0000000107077824 */ /* 0x000fe600078e0209 */
[----:B------:R-:W-:Y:S01]  /*6220*/  LOP3.LUT R11, R11, 0xf, RZ, 0xc0, !PT ;  /* 0x0000000f0b0b7812 */ /* 0x000fe200078ec0ff */
[----:B------:R-:W-:Y:S05]  /*6230*/  IMAD.WIDE.U32 R6, R198, c[0x0][0x218], R6 ;  /* 0x00008600c6067a25 */ /* 0x000fea00078e0006 */
[----:B------:R-:W-:Y:S04]  /*6240*/  IADD3 R0, P0, R6, UR22, RZ ;  /* 0x0000001606007c10 */ /* 0x000fe8000ff1e0ff */
[----:B------:R-:W-:Y:S02]  /*6250*/  IADD3.X R5, R7, UR8, R5, P0, !PT ;  /* 0x0000000807057c10 */ /* 0x000fe400087fe405 */
[C---:B------:R-:W-:Y:S04]  /*6260*/  LEA R4, P0, R0.reuse, c[0x0][0x1f8], 0x1 ;  /* 0x00007e0000047a11 */ /* 0x040fe800078008ff */
[----:B------:R-:W-:Y:S01]  /*6270*/  LEA.HI.X R2, R0, c[0x0][0x1fc], R5, 0x1, P0 ;  /* 0x00007f0000027a11 */ /* 0x000fe200000f0c05 */
[----:B------:R-:W5:Y:S01]  /*6280*/  SHFL.IDX PT, R10, R4, 0x1, 0x181f ;  /* 0x00381f00040a7f89 */ /* 0x000f6200000e0000 */
[----:B------:R-:W-:Y:S03]  /*6290*/  IMAD.SHL.U32 R0, R194, 0x2, RZ ;  /* 0x00000002c2007824 */ /* 0x000fe600078e00ff */
[----:B------:R-:W4:Y:S04]  /*62a0*/  SHFL.IDX PT, R5, R2, 0x1, 0x181f ;  /* 0x00381f0002057f89 */ /* 0x000f2800000e0000 */
[----:B------:R3:W-:Y:S04]  /*62b0*/  SHFL.IDX PT, R9, R2, RZ, 0x181f ;  /* 0x00181fff02097589 */ /* 0x0007e800000e0000 */
[----:B------:R-:W2:Y:S01]  /*62c0*/  SHFL.IDX PT, R7, R4, RZ, 0x181f ;  /* 0x00181fff04077589 */ /* 0x000ea200000e0000 */
[-C--:B-----5:R-:W-:Y:S04]  /*62d0*/  IADD3 R14, P1, P0, R14, R10.reuse, R215 ;  /* 0x0000000a0e0e7210 */ /* 0x0a0fe8000783e0d7 */
[-C--:B----4-:R-:W-:Y:S02]  /*62e0*/  IADD3.X R15, RZ, R5.reuse, R216, P1, P0 ;  /* 0x00000005ff0f7210 */ /* 0x090fe40000fe04d8 */
[-C--:B------:R-:W-:Y:S02]  /*62f0*/  IADD3 R12, P1, P0, R13, R10.reuse, R212 ;  /* 0x0000000a0d0c7210 */ /* 0x080fe4000783e0d4 */
[----:B---3--:R-:W-:Y:S02]  /*6300*/  SHF.L.U64.HI R2, R194, 0x1, R197 ;  /* 0x00000001c2027819 */ /* 0x008fe400000102c5 */
[-CC-:B------:R-:W-:Y:S02]  /*6310*/  IADD3.X R13, RZ, R5.reuse, R213.reuse, P1, P0 ;  /* 0x00000005ff0d7210 */ /* 0x180fe40000fe04d5 */
[----:B------:R-:W-:Y:S04]  /*6320*/  IADD3 R10, P1, P0, R11, R10, R0 ;  /* 0x0000000a0b0a7210 */ /* 0x000fe8000783e000 */
[----:B------:R-:W-:Y:S01]  /*6330*/  IADD3.X R11, RZ, R5, R2, P1, P0 ;  /* 0x00000005ff0b7210 */ /* 0x000fe20000fe0402 */
[----:B------:R-:W-:Y:S01]  /*6340*/  IMAD.U32 R5, RZ, RZ, UR15 ;  /* 0x0000000fff057e24 */ /* 0x000fe2000f8e00ff */
[C---:B--2---:R-:W-:Y:S02]  /*6350*/  IADD3 R18, P1, R7.reuse, R215, RZ ;  /* 0x000000d707127210 */ /* 0x044fe40007f3e0ff */
[----:B------:R-:W-:Y:S03]  /*6360*/  IADD3 R16, P0, R7, R212, RZ ;  /* 0x000000d407107210 */ /* 0x000fe60007f1e0ff */
[C---:B------:R-:W-:Y:S01]  /*6370*/  IMAD.X R19, R9.reuse, 0x1, R216, P1 ;  /* 0x0000000109137824 */ /* 0x040fe200008e06d8 */
[----:B------:R-:W-:Y:S01]  /*6380*/  ISETP.NE.U32.AND P1, PT, R214, RZ, PT ;  /* 0x000000ffd600720c */ /* 0x000fe20003f25070 */
[----:B------:R-:W-:Y:S01]  /*6390*/  IMAD.X R17, R9, 0x1, R213, P0 ;  /* 0x0000000109117824 */ /* 0x000fe200000e06d5 */
[----:B------:R-:W-:Y:S01]  /*63a0*/  IADD3 R8, P0, R7, R0, RZ ;  /* 0x0000000007087210 */ /* 0x000fe20007f1e0ff */
[----:B------:R-:W-:Y:S04]  /*63b0*/  IMAD R7, R5, 0x6000, R196 ;  /* 0x0000600005077824 */ /* 0x000fe800078e02c4 */
[----:B------:R-:W-:Y:S01]  /*63c0*/  IMAD.X R9, R9, 0x1, R2, P0 ;  /* 0x0000000109097824 */ /* 0x000fe200000e0602 */
[----:B------:R2:W-:Y:S01]  /*63d0*/  LDGSTS.E.BYPASS.LTC128B.128 [R7], [R18.64], !P5 ;  /* 0x0000000012077fae */ /* 0x0005e2000e901d54 */
[----:B------:R-:W-:Y:S03]  /*63e0*/  ISETP.NE.U32.AND P0, PT, R208, RZ, PT ;  /* 0x000000ffd000720c */ /* 0x000fe60003f05070 */
[----:B------:R2:W-:Y:S04]  /*63f0*/  LDGSTS.E.BYPASS.LTC128B.128 [R7+0x2000], [R16.64], !P4 ;  /* 0x0200000010077fae */ /* 0x0005e8000e101d54 */
[----:B------:R2:W-:Y:S04]  /*6400*/  LDGSTS.E.BYPASS.LTC128B.128 [R7+0x4000], [R8.64], !P6 ;  /* 0x0400000008077fae */ /* 0x0005e8000f101d54 */
[----:B------:R2:W-:Y:S01]  /*6410*/  LDGSTS.E.BYPASS.LTC128B.128.ZFILL [R7+0x1000], [R14.64], P1 ;  /* 0x010000000e077fae */ /* 0x0005e20008941d54 */
[----:B------:R-:W-:Y:S11]  /*6420*/  ISETP.NE.U32.AND P1, PT, R211, RZ, PT ;  /* 0x000000ffd300720c */ /* 0x000ff60003f25070 */
[----:B------:R-:W-:Y:S02]  /*6430*/  @!UPT UIADD3 URZ, URZ, URZ, URZ ;  /* 0x0000003f3f3ff290 */ /* 0x000fe4000fffe03f */
[----:B------:R2:W-:Y:S04]  /*6440*/  LDGSTS.E.BYPASS.LTC128B.128.ZFILL [R7+0x3000], [R12.64], P1 ;  /* 0x030000000c077fae */ /* 0x0005e80008941d54 */
[----:B------:R2:W-:Y:S02]  /*6450*/  LDGSTS.E.BYPASS.LTC128B.128.ZFILL [R7+0x5000], [R10.64], P0 ;  /* 0x050000000a077fae */ /* 0x0005e40008141d54 */
.L_x_1974:
[C---:B--23--:R-:W-:Y:S01]  /*6460*/  HMMA.16816.F32.BF16 R4, R136.reuse, R140, RZ ;  /* 0x0000008c8804723c */ /* 0x04cfe200000418ff */
[----:B------:R-:W-:Y:S01]  /*6470*/  LDSM.16.M88.4 R180, [R189+UR4+0x10100] ;  /* 0x01010004bdb4783b */ /* 0x000fe20008000200 */
[----:B------:R-:W-:Y:S01]  /*6480*/  PLOP3.LUT P1, PT, PT, PT, UP1, 0x80, 0x0 ;  /* 0x000000000000781c */ /* 0x000fe20003f2f018 */
[----:B------:R-:W-:Y:S01]  /*6490*/  UIADD3 UR24, UR15, 0x1, URZ ;  /* 0x000000010f187890 */ /* 0x000fe2000fffe03f */
[CC--:B------:R-:W-:Y:S01]  /*64a0*/  IADD3 R0, R193.reuse, R133.reuse, RZ ;  /* 0x00000085c1007210 */ /* 0x0c0fe20007ffe0ff */
[----:B------:R-:W-:Y:S01]  /*64b0*/  UISETP.GE.AND UP2, UPT, UR15, 0x1, UPT ;  /* 0x000000010f00788c */ /* 0x000fe2000bf46270 */
[----:B------:R-:W-:Y:S02]  /*64c0*/  IADD3 R2, R193, R190, RZ ;  /* 0x000000bec1027210 */ /* 0x000fe40007ffe0ff */
[C---:B------:R-:W-:Y:S01]  /*64d0*/  HMMA.16816.F32.BF16 R8, R136.reuse, R142, RZ ;  /* 0x0000008e8808723c */ /* 0x040fe200000418ff */
[----:B------:R-:W-:Y:S01]  /*64e0*/  LDSM.16.M88.4 R140, [R185] ;  /* 0x00000000b98c783b */ /* 0x000fe20000000200 */
[----:B------:R-:W-:Y:S01]  /*64f0*/  PLOP3.LUT P0, PT, PT, PT, UP1, 0x80, 0x0 ;  /* 0x000000000000781c */ /* 0x000fe20003f0f018 */
[----:B------:R-:W-:Y:S01]  /*6500*/  USEL UR15, UR24, URZ, !UP2 ;  /* 0x0000003f180f7287 */ /* 0x000fe2000d000000 */
[----:B------:R-:W-:Y:S02]  /*6510*/  IADD3 R133, R186, R133, R193 ;  /* 0x00000085ba857210 */ /* 0x000fe40007ffe0c1 */
[----:B------:R-:W-:Y:S02]  /*6520*/  MOV R245, R203 ;  /* 0x000000cb00f57202 */ /* 0x000fe40000000f00 */
[C---:B----4-:R-:W-:Y:S01]  /*6530*/  HMMA.16816.F32.BF16 R12, R136.reuse, R144, RZ ;  /* 0x00000090880c723c */ /* 0x050fe200000418ff */
[----:B------:R-:W-:Y:S03]  /*6540*/  LDSM.16.M88.4 R176, [R0+0xe100] ;  /* 0x00e1000000b0783b */ /* 0x000fe60000000200 */
[----:B------:R-:W-:Y:S04]  /*6550*/  MOV R240, c[0x0][0x2ac] ;  /* 0x0000ab0000f07a02 */ /* 0x000fe80000000f00 */
[C---:B------:R-:W-:Y:S01]  /*6560*/  HMMA.16816.F32.BF16 R16, R136.reuse, R146, RZ ;  /* 0x000000928810723c */ /* 0x040fe200000418ff */
[----:B------:R-:W2:Y:S07]  /*6570*/  LDSM.16.M88.4 R144, [R0+0xc100] ;  /* 0x00c100000090783b */ /* 0x000eae0000000200 */
[C---:B-1----:R-:W-:Y:S01]  /*6580*/  HMMA.16816.F32.BF16 R20, R136.reuse, R148, RZ ;  /* 0x000000948814723c */ /* 0x042fe200000418ff */
[----:B------:R-:W0:Y:S07]  /*6590*/  LDGDEPBAR ;  /* 0x00000000000079af */ /* 0x000e2e0000000000 */
[C---:B------:R-:W-:Y:S01]  /*65a0*/  HMMA.16816.F32.BF16 R24, R136.reuse, R150, RZ ;  /* 0x000000968818723c */ /* 0x040fe200000418ff */
[----:B------:R-:W-:Y:S07]  /*65b0*/  LDSM.16.M88.4 R148, [R0+0xd100] ;  /* 0x00d100000094783b */ /* 0x000fee0000000200 */
[C---:B------:R-:W-:Y:S08]  /*65c0*/  HMMA.16816.F32.BF16 R28, R136.reuse, R152, RZ ;  /* 0x00000098881c723c */ /* 0x040ff000000418ff */
[----:B------:R-:W-:Y:S01]  /*65d0*/  HMMA.16816.F32.BF16 R32, R136, R154, RZ ;  /* 0x0000009a8820723c */ /* 0x000fe200000418ff */
[----:B------:R-:W1:Y:S07]  /*65e0*/  LDSM.16.M88.4 R136, [R0+0xc900] ;  /* 0x00c900000088783b */ /* 0x000e6e0000000200 */
[C---:B------:R-:W-:Y:S01]  /*65f0*/  HMMA.16816.F32.BF16 R4, R156.reuse, R160, R4 ;  /* 0x000000a09c04723c */ /* 0x040fe20000041804 */
[----:B------:R-:W3:Y:S07]  /*6600*/  LDSM.16.M88.4 R152, [R0+0xd900] ;  /* 0x00d900000098783b */ /* 0x000eee0000000200 */
[C---:B------:R-:W-:Y:S01]  /*6610*/  HMMA.16816.F32.BF16 R8, R156.reuse, R162, R8 ;  /* 0x000000a29c08723c */ /* 0x040fe20000041808 */
[----:B------:R-:W-:Y:S07]  /*6620*/  LDSM.16.M88.4 R160, [R184] ;  /* 0x00000000b8a0783b */ /* 0x000fee0000000200 */
[C---:B------:R-:W-:Y:S08]  /*6630*/  HMMA.16816.F32.BF16 R12, R156.reuse, R164, R12 ;  /* 0x000000a49c0c723c */ /* 0x040ff0000004180c */
[C---:B------:R-:W-:Y:S01]  /*6640*/  HMMA.16816.F32.BF16 R16, R156.reuse, R166, R16 ;  /* 0x000000a69c10723c */ /* 0x040fe20000041810 */
[----:B------:R-:W4:Y:S07]  /*6650*/  LDSM.16.M88.4 R164, [R2+0xc100] ;  /* 0x00c1000002a4783b */ /* 0x000f2e0000000200 */
[C---:B------:R-:W-:Y:S08]  /*6660*/  HMMA.16816.F32.BF16 R20, R156.reuse, R168, R20 ;  /* 0x000000a89c14723c */ /* 0x040ff00000041814 */
[C---:B------:R-:W-:Y:S01]  /*6670*/  HMMA.16816.F32.BF16 R24, R156.reuse, R170, R24 ;  /* 0x000000aa9c18723c */ /* 0x040fe20000041818 */
[----:B------:R-:W-:Y:S07]  /*6680*/  LDSM.16.M88.4 R168, [R190+0xe100] ;  /* 0x00e10000bea8783b */ /* 0x000fee0000000200 */
[C---:B------:R-:W-:Y:S08]  /*6690*/  HMMA.16816.F32.BF16 R28, R156.reuse, R172, R28 ;  /* 0x000000ac9c1c723c */ /* 0x040ff0000004181c */
[----:B------:R-:W-:Y:S01]  /*66a0*/  HMMA.16816.F32.BF16 R32, R156, R174, R32 ;  /* 0x000000ae9c20723c */ /* 0x000fe20000041820 */
[----:B------:R-:W5:Y:S07]  /*66b0*/  LDSM.16.M88.4 R156, [R2+0xc900] ;  /* 0x00c90000029c783b */ /* 0x000f6e0000000200 */
[C---:B--2---:R-:W-:Y:S01]  /*66c0*/  HMMA.16816.F32.BF16 R4, R140.reuse, R144, R4 ;  /* 0x000000908c04723c */ /* 0x044fe20000041804 */
[----:B------:R-:W-:Y:S07]  /*66d0*/  LDSM.16.M88.4 R172, [R190+0xe900] ;  /* 0x00e90000beac783b */ /* 0x000fee0000000200 */
[C---:B------:R-:W-:Y:S01]  /*66e0*/  HMMA.16816.F32.BF16 R8, R140.reuse, R146, R8 ;  /* 0x000000928c08723c */ /* 0x040fe20000041808 */
[----:B------:R-:W2:Y:S07]  /*66f0*/  LDSM.16.M88.4 R144, [R2+0xd100] ;  /* 0x00d100000290783b */ /* 0x000eae0000000200 */
[C---:B-1----:R-:W-:Y:S08]  /*6700*/  HMMA.16816.F32.BF16 R12, R140.reuse, R136, R12 ;  /* 0x000000888c0c723c */ /* 0x042ff0000004180c */
[C---:B------:R-:W-:Y:S01]  /*6710*/  HMMA.16816.F32.BF16 R16, R140.reuse, R138, R16 ;  /* 0x0000008a8c10723c */ /* 0x040fe20000041810 */
[----:B------:R-:W1:Y:S07]  /*6720*/  LDSM.16.M88.4 R136, [R2+0xd900] ;  /* 0x00d900000288783b */ /* 0x000e6e0000000200 */
[C---:B------:R-:W-:Y:S08]  /*6730*/  HMMA.16816.F32.BF16 R20, R140.reuse, R148, R20 ;  /* 0x000000948c14723c */ /* 0x040ff00000041814 */
[C---:B------:R-:W-:Y:S01]  /*6740*/  HMMA.16816.F32.BF16 R24, R140.reuse, R150, R24 ;  /* 0x000000968c18723c */ /* 0x040fe20000041818 */
[----:B------:R-:W-:Y:S07]  /*6750*/  LDSM.16.M88.4 R148, [R189+UR4+0xe100] ;  /* 0x00e10004bd94783b */ /* 0x000fee0008000200 */
[C---:B---3--:R-:W-:Y:S08]  /*6760*/  HMMA.16816.F32.BF16 R28, R140.reuse, R152, R28 ;  /* 0x000000988c1c723c */ /* 0x048ff0000004181c */
[----:B------:R-:W-:Y:S01]  /*6770*/  HMMA.16816.F32.BF16 R32, R140, R154, R32 ;  /* 0x0000009a8c20723c */ /* 0x000fe20000041820 */
[----:B------:R-:W3:Y:S07]  /*6780*/  LDSM.16.M88.4 R140, [R191+0x4000] ;  /* 0x00400000bf8c783b */ /* 0x000eee0000000200 */
[C---:B----4-:R-:W-:Y:S01]  /*6790*/  HMMA.16816.F32.BF16 R4, R160.reuse, R164, R4 ;  /* 0x000000a4a004723c */ /* 0x050fe20000041804 */
[----:B------:R-:W4:Y:S07]  /*67a0*/  LDSM.16.M88.4 R152, [R189+UR4+0xe900] ;  /* 0x00e90004bd98783b */ /* 0x000f2e0008000200 */
[C---:B------:R-:W-:Y:S01]  /*67b0*/  HMMA.16816.F32.BF16 R8, R160.reuse, R166, R8 ;  /* 0x000000a6a008723c */ /* 0x040fe20000041808 */
[----:B------:R-:W-:Y:S07]  /*67c0*/  LDSM.16.M88.4 R164, [R189+UR4+0xf900] ;  /* 0x00f90004bda4783b */ /* 0x000fee0008000200 */
[C---:B-----5:R-:W-:Y:S08]  /*67d0*/  HMMA.16816.F32.BF16 R12, R160.reuse, R156, R12 ;  /* 0x0000009ca00c723c */ /* 0x060ff0000004180c */
[C---:B------:R-:W-:Y:S01]  /*67e0*/  HMMA.16816.F32.BF16 R16, R160.reuse, R158, R16 ;  /* 0x0000009ea010723c */ /* 0x040fe20000041810 */
[----:B------:R-:W5:Y:S07]  /*67f0*/  LDSM.16.M88.4 R156, [R189+UR4+0xf100] ;  /* 0x00f10004bd9c783b */ /* 0x000f6e0008000200 */
[C---:B--2---:R-:W-:Y:S08]  /*6800*/  HMMA.16816.F32.BF16 R20, R160.reuse, R144, R20 ;  /* 0x00000090a014723c */ /* 0x044ff00000041814 */
[C---:B------:R-:W-:Y:S01]  /*6810*/  HMMA.16816.F32.BF16 R24, R160.reuse, R146, R24 ;  /* 0x00000092a018723c */ /* 0x040fe20000041818 */
[----:B------:R-:W2:Y:S07]  /*6820*/  LDSM.16.M88.4 R144, [R187+0x4000] ;  /* 0x00400000bb90783b */ /* 0x000eae0000000200 */
[C---:B-1----:R-:W-:Y:S08]  /*6830*/  HMMA.16816.F32.BF16 R28, R160.reuse, R136, R28 ;  /* 0x00000088a01c723c */ /* 0x042ff0000004181c */
[----:B------:R-:W-:Y:S01]  /*6840*/  HMMA.16816.F32.BF16 R32, R160, R138, R32 ;  /* 0x0000008aa020723c */ /* 0x000fe20000041820 */
[----:B------:R-:W1:Y:S07]  /*6850*/  LDSM.16.M88.4 R136, [R190+0xf100] ;  /* 0x00f10000be88783b */ /* 0x000e6e0000000200 */
[C---:B---3--:R-:W-:Y:S01]  /*6860*/  HMMA.16816.F32.BF16 R4, R140.reuse, R148, R4 ;  /* 0x000000948c04723c */ /* 0x048fe20000041804 */
[----:B------:R-:W-:Y:S07]  /*6870*/  LDSM.16.M88.4 R160, [R185+0x4000] ;  /* 0x00400000b9a0783b */ /* 0x000fee0000000200 */
[C---:B------:R-:W-:Y:S01]  /*6880*/  HMMA.16816.F32.BF16 R8, R140.reuse, R150, R8 ;  /* 0x000000968c08723c */ /* 0x040fe20000041808 */
[----:B------:R-:W3:Y:S07]  /*6890*/  LDSM.16.M88.4 R148, [R190+0xf900] ;  /* 0x00f90000be94783b */ /* 0x000eee0000000200 */
[C---:B----4-:R-:W-:Y:S08]  /*68a0*/  HMMA.16816.F32.BF16 R12, R140.reuse, R152, R12 ;  /* 0x000000988c0c723c */ /* 0x050ff0000004180c */
[C---:B------:R-:W-:Y:S01]  /*68b0*/  HMMA.16816.F32.BF16 R16, R140.reuse, R154, R16 ;  /* 0x0000009a8c10723c */ /* 0x040fe20000041810 */
[----:B------:R-:W-:Y:S07]  /*68c0*/  LDSM.16.M88.4 R152, [R0+0xf100] ;  /* 0x00f100000098783b */ /* 0x000fee0000000200 */
[C---:B-----5:R-:W-:Y:S08]  /*68d0*/  HMMA.16816.F32.BF16 R20, R140.reuse, R156, R20 ;  /* 0x0000009c8c14723c */ /* 0x060ff00000041814 */
[C---:B------:R-:W-:Y:S01]  /*68e0*/  HMMA.16816.F32.BF16 R24, R140.reuse, R158, R24 ;  /* 0x0000009e8c18723c */ /* 0x040fe20000041818 */
[----:B------:R-:W-:Y:S07]  /*68f0*/  LDSM.16.M88.4 R156, [R0+0xf900] ;  /* 0x00f90000009c783b */ /* 0x000fee0000000200 */
[C---:B------:R-:W-:Y:S08]  /*6900*/  HMMA.16816.F32.BF16 R28, R140.reuse, R164, R28 ;  /* 0x000000a48c1c723c */ /* 0x040ff0000004181c */
[----:B------:R-:W-:Y:S01]  /*6910*/  HMMA.16816.F32.BF16 R32, R140, R166, R32 ;  /* 0x000000a68c20723c */ /* 0x000fe20000041820 */
[----:B------:R-:W4:Y:S07]  /*6920*/  LDSM.16.M88.4 R140, [R0+0xe900] ;  /* 0x00e90000008c783b */ /* 0x000f2e0000000200 */
[C---:B--2---:R-:W-:Y:S01]  /*6930*/  HMMA.16816.F32.BF16 R4, R144.reuse, R168, R4 ;  /* 0x000000a89004723c */ /* 0x044fe20000041804 */
[----:B------:R-:W-:Y:S07]  /*6940*/  LDSM.16.M88.4 R164, [R184+0x4000] ;  /* 0x00400000b8a4783b */ /* 0x000fee0000000200 */
[C---:B------:R-:W-:Y:S01]  /*6950*/  HMMA.16816.F32.BF16 R8, R144.reuse, R170, R8 ;  /* 0x000000aa9008723c */ /* 0x040fe20000041808 */
[----:B------:R-:W2:Y:S07]  /*6960*/  LDSM.16.M88.4 R168, [R2+0xe100] ;  /* 0x00e1000002a8783b */ /* 0x000eae0000000200 */
[C---:B------:R-:W-:Y:S08]  /*6970*/  HMMA.16816.F32.BF16 R12, R144.reuse, R172, R12 ;  /* 0x000000ac900c723c */ /* 0x040ff0000004180c */
[C---:B------:R-:W-:Y:S01]  /*6980*/  HMMA.16816.F32.BF16 R16, R144.reuse, R174, R16 ;  /* 0x000000ae9010723c */ /* 0x040fe20000041810 */
[----:B------:R-:W-:Y:S07]  /*6990*/  LDSM.16.M88.4 R172, [R191+0x8000] ;  /* 0x00800000bfac783b */ /* 0x000fee0000000200 */
[C---:B-1----:R-:W-:Y:S08]  /*69a0*/  HMMA.16816.F32.BF16 R20, R144.reuse, R136, R20 ;  /* 0x000000889014723c */ /* 0x042ff00000041814 */
[C---:B------:R-:W-:Y:S01]  /*69b0*/  HMMA.16816.F32.BF16 R24, R144.reuse, R138, R24 ;  /* 0x0000008a9018723c */ /* 0x040fe20000041818 */
[----:B------:R-:W1:Y:S07]  /*69c0*/  LDSM.16.M88.4 R136, [R133+0xe900] ;  /* 0x00e900008588783b */ /* 0x000e6e0000000200 */
[C---:B---3--:R-:W-:Y:S08]  /*69d0*/  HMMA.16816.F32.BF16 R28, R144.reuse, R148, R28 ;  /* 0x00000094901c723c */ /* 0x048ff0000004181c */
[----:B------:R-:W-:Y:S01]  /*69e0*/  HMMA.16816.F32.BF16 R32, R144, R150, R32 ;  /* 0x000000969020723c */ /* 0x000fe20000041820 */
[----:B------:R-:W3:Y:S07]  /*69f0*/  LDSM.16.M88.4 R144, [R133+0xf100] ;  /* 0x00f100008590783b */ /* 0x000eee0000000200 */
[C---:B------:R-:W-:Y:S01]  /*6a00*/  HMMA.16816.F32.BF16 R4, R160.reuse, R176, R4 ;  /* 0x000000b0a004723c */ /* 0x040fe20000041804 */
[----:B------:R-:W5:Y:S07]  /*6a10*/  LDSM.16.M88.4 R148, [R133+0xf900] ;  /* 0x00f900008594783b */ /* 0x000f6e0000000200 */
[C---:B------:R-:W-:Y:S01]  /*6a20*/  HMMA.16816.F32.BF16 R8, R160.reuse, R178, R8 ;  /* 0x000000b2a008723c */ /* 0x040fe20000041808 */
[----:B------:R-:W-:Y:S07]  /*6a30*/  LDSM.16.M88.4 R176, [R190+0x10100] ;  /* 0x01010000beb0783b */ /* 0x000fee0000000200 */
[C---:B----4-:R-:W-:Y:S08]  /*6a40*/  HMMA.16816.F32.BF16 R12, R160.reuse, R140, R12 ;  /* 0x0000008ca00c723c */ /* 0x050ff0000004180c */
[C---:B------:R-:W-:Y:S01]  /*6a50*/  HMMA.16816.F32.BF16 R16, R160.reuse, R142, R16 ;  /* 0x0000008ea010723c */ /* 0x040fe20000041810 */
[----:B------:R-:W4:Y:S07]  /*6a60*/  LDSM.16.M88.4 R140, [R189+UR4+0x10900] ;  /* 0x01090004bd8c783b */ /* 0x000f2e0008000200 */
[C---:B------:R-:W-:Y:S08]  /*6a70*/  HMMA.16816.F32.BF16 R20, R160.reuse, R152, R20 ;  /* 0x00000098a014723c */ /* 0x040ff00000041814 */
[C---:B------:R-:W-:Y:S01]  /*6a80*/  HMMA.16816.F32.BF16 R24, R160.reuse, R154, R24 ;  /* 0x0000009aa018723c */ /* 0x040fe20000041818 */
[----:B------:R-:W3:Y:S07]  /*6a90*/  LDSM.16.M88.4 R152, [R189+UR4+0x11100] ;  /* 0x01110004bd98783b */ /* 0x000eee0008000200 */
[C---:B------:R-:W-:Y:S08]  /*6aa0*/  HMMA.16816.F32.BF16 R28, R160.reuse, R156, R28 ;  /* 0x0000009ca01c723c */ /* 0x040ff0000004181c */
[----:B------:R-:W-:Y:S01]  /*6ab0*/  HMMA.16816.F32.BF16 R32, R160, R158, R32 ;  /* 0x0000009ea020723c */ /* 0x000fe20000041820 */
[----:B------:R-:W4:Y:S07]  /*6ac0*/  LDSM.16.M88.4 R156, [R189+UR4+0x11900] ;  /* 0x01190004bd9c783b */ /* 0x000f2e0008000200 */
[C---:B--2---:R-:W-:Y:S01]  /*6ad0*/  HMMA.16816.F32.BF16 R4, R164.reuse, R168, R4 ;  /* 0x000000a8a404723c */ /* 0x044fe20000041804 */
[----:B------:R-:W2:Y:S07]  /*6ae0*/  LDSM.16.M88.4 R160, [R187+0x8000] ;  /* 0x00800000bba0783b */ /* 0x000eae0000000200 */
[C---:B------:R-:W-:Y:S01]  /*6af0*/  HMMA.16816.F32.BF16 R8, R164.reuse, R170, R8 ;  /* 0x000000aaa408723c */ /* 0x040fe20000041808 */
[----:B------:R-:W-:Y:S07]  /*6b00*/  LDSM.16.M88.4 R168, [R0+0x10100] ;  /* 0x0101000000a8783b */ /* 0x000fee0000000200 */
[C---:B-1----:R-:W-:Y:S08]  /*6b10*/  HMMA.16816.F32.BF16 R12, R164.reuse, R136, R12 ;  /* 0x00000088a40c723c */ /* 0x042ff0000004180c */
[C---:B------:R-:W-:Y:S01]  /*6b20*/  HMMA.16816.F32.BF16 R16, R164.reuse, R138, R16 ;  /* 0x0000008aa410723c */ /* 0x040fe20000041810 */
[----:B------:R-:W1:Y:S07]  /*6b30*/  LDSM.16.M88.4 R136, [R190+0x10900] ;  /* 0x01090000be88783b */ /* 0x000e6e0000000200 */
[C---:B---3--:R-:W-:Y:S08]  /*6b40*/  HMMA.16816.F32.BF16 R20, R164.reuse, R144, R20 ;  /* 0x00000090a414723c */ /* 0x048ff00000041814 */
[C---:B------:R-:W-:Y:S01]  /*6b50*/  HMMA.16816.F32.BF16 R24, R164.reuse, R146, R24 ;  /* 0x00000092a418723c */ /* 0x040fe20000041818 */
[----:B------:R-:W3:Y:S07]  /*6b60*/  LDSM.16.M88.4 R144, [R190+0x11100] ;  /* 0x01110000be90783b */ /* 0x000eee0000000200 */
[C---:B-----5:R-:W-:Y:S08]  /*6b70*/  HMMA.16816.F32.BF16 R28, R164.reuse, R148, R28 ;  /* 0x00000094a41c723c */ /* 0x060ff0000004181c */
[----:B------:R-:W-:Y:S01]  /*6b80*/  HMMA.16816.F32.BF16 R32, R164, R150, R32 ;  /* 0x00000096a420723c */ /* 0x000fe20000041820 */
[----:B------:R-:W5:Y:S07]  /*6b90*/  LDSM.16.M88.4 R148, [R190+0x11900] ;  /* 0x01190000be94783b */ /* 0x000f6e0000000200 */
[C---:B------:R-:W-:Y:S01]  /*6ba0*/  HMMA.16816.F32.BF16 R4, R172.reuse, R180, R4 ;  /* 0x000000b4ac04723c */ /* 0x040fe20000041804 */
[----:B------:R-:W1:Y:S07]  /*6bb0*/  LDSM.16.M88.4 R164, [R185+0x8000] ;  /* 0x00800000b9a4783b */ /* 0x000e6e0000000200 */
        /* <DEDUP_REMOVED lines=10> */
[----:B------:R-:W4:Y:S07]  /*6c60*/  LDSM.16.M88.4 R156, [R0+0x11900] ;  /* 0x01190000009c783b */ /* 0x000f2e0000000200 */
[C---:B--2---:R-:W-:Y:S01]  /*6c70*/  HMMA.16816.F32.BF16 R4, R160.reuse, R176, R4 ;  /* 0x000000b0a004723c */ /* 0x044fe20000041804 */
[----:B------:R-:W2:Y:S07]  /*6c80*/  LDSM.16.M88.4 R172, [R184+0x8000] ;  /* 0x00800000b8ac783b */ /* 0x000eae0000000200 */
[C---:B------:R-:W-:Y:S08]  /*6c90*/  HMMA.16816.F32.BF16 R8, R160.reuse, R178, R8 ;  /* 0x000000b2a008723c */ /* 0x040ff00000041808 */
[C---:B-1----:R-:W-:Y:S08]  /*6ca0*/  HMMA.16816.F32.BF16 R12, R160.reuse, R136, R12 ;  /* 0x00000088a00c723c */ /* 0x042ff0000004180c */
[C---:B------:R-:W-:Y:S01]  /*6cb0*/  HMMA.16816.F32.BF16 R16, R160.reuse, R138, R16 ;  /* 0x0000008aa010723c */ /* 0x040fe20000041810 */
[----:B------:R-:W1:Y:S07]  /*6cc0*/  LDSM.16.M88.4 R136, [R133+0x10900] ;  /* 0x010900008588783b */ /* 0x000e6e0000000200 */
[C---:B---3--:R-:W-:Y:S08]  /*6cd0*/  HMMA.16816.F32.BF16 R20, R160.reuse, R144, R20 ;  /* 0x00000090a014723c */ /* 0x048ff00000041814 */
[C---:B------:R-:W-:Y:S08]  /*6ce0*/  HMMA.16816.F32.BF16 R24, R160.reuse, R146, R24 ;  /* 0x00000092a018723c */ /* 0x040ff00000041818 */
[C---:B-----5:R-:W-:Y:S08]  /*6cf0*/  HMMA.16816.F32.BF16 R28, R160.reuse, R148, R28 ;  /* 0x00000094a01c723c */ /* 0x060ff0000004181c */
[----:B------:R-:W-:Y:S08]  /*6d00*/  HMMA.16816.F32.BF16 R32, R160, R150, R32 ;  /* 0x00000096a020723c */ /* 0x000ff00000041820 */
[C---:B------:R-:W-:Y:S08]  /*6d10*/  HMMA.16816.F32.BF16 R4, R164.reuse, R168, R4 ;  /* 0x000000a8a404723c */ /* 0x040ff00000041804 */
[C---:B------:R-:W-:Y:S08]  /*6d20*/  HMMA.16816.F32.BF16 R8, R164.reuse, R170, R8 ;  /* 0x000000aaa408723c */ /* 0x040ff00000041808 */
[C---:B----4-:R-:W-:Y:S08]  /*6d30*/  HMMA.16816.F32.BF16 R12, R164.reuse, R140, R12 ;  /* 0x0000008ca40c723c */ /* 0x050ff0000004180c */
[C---:B------:R-:W-:Y:S01]  /*6d40*/  HMMA.16816.F32.BF16 R16, R164.reuse, R142, R16 ;  /* 0x0000008ea410723c */ /* 0x040fe20000041810 */
[----:B------:R-:W3:Y:S07]  /*6d50*/  LDSM.16.M88.4 R140, [R133+0x11100] ;  /* 0x01110000858c783b */ /* 0x000eee0000000200 */
        /* <DEDUP_REMOVED lines=8> */
[----:B------:R-:W1:Y:S03]  /*6de0*/  LDSM.16.M88.4 R136, [R133+0x11900] ;  /* 0x011900008588783b */ /* 0x000e660000000200 */
[----:B------:R-:W-:Y:S02]  /*6df0*/  FMUL.FTZ R179, R4, c[0x0][0x320] ;  /* 0x0000c80004b37a20 */ /* 0x000fe40000410000 */
[----:B------:R-:W-:Y:S02]  /*6e00*/  FMUL.FTZ R181, R5, c[0x0][0x320] ;  /* 0x0000c80005b57a20 */ /* 0x000fe40000410000 */
[C---:B---3--:R-:W-:Y:S02]  /*6e10*/  HMMA.16816.F32.BF16 R20, R172.reuse, R140, R20 ;  /* 0x0000008cac14723c */ /* 0x048fe40000041814 */
[----:B------:R-:W2:Y:S02]  /*6e20*/  MUFU.TANH R179, R179 ;  /* 0x000000b300b37308 */ /* 0x000ea40000002400 */
[----:B------:R-:W-:Y:S02]  /*6e30*/  FMUL.FTZ R176, R6, c[0x0][0x320] ;  /* 0x0000c80006b07a20 */ /* 0x000fe40000410000 */
[----:B------:R-:W-:Y:S02]  /*6e40*/  FMUL.FTZ R177, R7, c[0x0][0x320] ;  /* 0x0000c80007b17a20 */ /* 0x000fe40000410000 */
[C---:B------:R-:W-:Y:S04]  /*6e50*/  HMMA.16816.F32.BF16 R24, R172.reuse, R142, R24 ;  /* 0x0000008eac18723c */ /* 0x040fe80000041818 */
[----:B------:R-:W3:Y:S01]  /*6e60*/  MUFU.TANH R181, R181 ;  /* 0x000000b500b57308 */ /* 0x000ee20000002400 */
[----:B------:R-:W-:Y:S02]  /*6e70*/  FMUL.FTZ R182, R8, c[0x0][0x320] ;  /* 0x0000c80008b67a20 */ /* 0x000fe40000410000 */
[----:B------:R-:W-:Y:S02]  /*6e80*/  FMUL.FTZ R218, R9, c[0x0][0x320] ;  /* 0x0000c80009da7a20 */ /* 0x000fe40000410000 */
[----:B------:R-:W-:Y:S03]  /*6e90*/  FMUL.FTZ R178, R10, c[0x0][0x320] ;  /* 0x0000c8000ab27a20 */ /* 0x000fe60000410000 */
[----:B------:R-:W-:Y:S02]  /*6ea0*/  FMUL.FTZ R180, R11, c[0x0][0x320] ;  /* 0x0000c8000bb47a20 */ /* 0x000fe40000410000 */
[----:B------:R-:W4:Y:S01]  /*6eb0*/  MUFU.TANH R176, R176 ;  /* 0x000000b000b07308 */ /* 0x000f220000002400 */
[----:B------:R-:W-:Y:S02]  /*6ec0*/  FMUL.FTZ R222, R12, c[0x0][0x320] ;  /* 0x0000c8000cde7a20 */ /* 0x000fe40000410000 */
[----:B------:R-:W-:Y:S02]  /*6ed0*/  FMUL.FTZ R221, R13, c[0x0][0x320] ;  /* 0x0000c8000ddd7a20 */ /* 0x000fe40000410000 */
[----:B------:R-:W-:Y:S02]  /*6ee0*/  FMUL.FTZ R217, R14, c[0x0][0x320] ;  /* 0x0000c8000ed97a20 */ /* 0x000fe40000410000 */
[----:B------:R-:W-:Y:S02]  /*6ef0*/  FMUL.FTZ R183, R15, c[0x0][0x320] ;  /* 0x0000c8000fb77a20 */ /* 0x000fe40000410000 */
[----:B------:R-:W-:Y:S01]  /*6f00*/  FMUL.FTZ R225, R16, c[0x0][0x320] ;  /* 0x0000c80010e17a20 */ /* 0x000fe20000410000 */
[----:B------:R-:W2:Y:S01]  /*6f10*/  MUFU.TANH R177, R177 ;  /* 0x000000b100b17308 */ /* 0x000ea20000002400 */
[C---:B-1----:R-:W-:Y:S03]  /*6f20*/  HMMA.16816.F32.BF16 R28, R172.reuse, R136, R28 ;  /* 0x00000088ac1c723c */ /* 0x042fe6000004181c */
[----:B------:R-:W-:Y:S02]  /*6f30*/  FMUL.FTZ R226, R17, c[0x0][0x320] ;  /* 0x0000c80011e27a20 */ /* 0x000fe40000410000 */
[----:B------:R-:W-:Y:S02]  /*6f40*/  FMUL.FTZ R220, R18, c[0x0][0x320] ;  /* 0x0000c80012dc7a20 */ /* 0x000fe40000410000 */
[----:B------:R-:W-:Y:S01]  /*6f50*/  FMUL.FTZ R219, R19, c[0x0][0x320] ;  /* 0x0000c80013db7a20 */ /* 0x000fe20000410000 */
[----:B------:R-:W-:Y:S01]  /*6f60*/  HMMA.16816.F32.BF16 R32, R172, R138, R32 ;  /* 0x0000008aac20723c */ /* 0x000fe20000041820 */
[----:B------:R-:W1:Y:S03]  /*6f70*/  MUFU.TANH R182, R182 ;  /* 0x000000b600b67308 */ /* 0x000e660000002400 */
[----:B------:R-:W-:Y:S02]  /*6f80*/  FMUL.FTZ R230, R20, c[0x0][0x320] ;  /* 0x0000c80014e67a20 */ /* 0x000fe40000410000 */
[----:B------:R-:W-:Y:S02]  /*6f90*/  FMUL.FTZ R229, R21, c[0x0][0x320] ;  /* 0x0000c80015e57a20 */ /* 0x000fe40000410000 */
[----:B------:R-:W-:Y:S03]  /*6fa0*/  @P1 IMAD.HI.U32 R175, R203, c[0x0][0x2c8], RZ ;  /* 0x0000b200cbaf1a27 */ /* 0x000fe600078e00ff */
[----:B------:R-:W1:Y:S01]  /*6fb0*/  MUFU.TANH R218, R218 ;  /* 0x000000da00da7308 */ /* 0x000e620000002400 */
[----:B------:R-:W-:Y:S01]  /*6fc0*/  FMUL.FTZ R224, R22, c[0x0][0x320] ;  /* 0x0000c80016e07a20 */ /* 0x000fe20000410000 */
[----:B------:R-:W-:Y:S01]  /*6fd0*/  @P0 SHF.R.U32.HI R245, RZ, c[0x0][0x2cc], R175 ;  /* 0x0000b300fff50a19 */ /* 0x000fe200000116af */
[----:B------:R-:W-:Y:S01]  /*6fe0*/  FMUL.FTZ R223, R23, c[0x0][0x320] ;  /* 0x0000c80017df7a20 */ /* 0x000fe20000410000 */
[----:B------:R-:W-:Y:S01]  /*6ff0*/  SHF.L.U32 R175, R210, 0x6, RZ ;  /* 0x00000006d2af7819 */ /* 0x000fe200000006ff */
[----:B------:R-:W-:Y:S01]  /*7000*/  FMUL.FTZ R232, R24, c[0x0][0x320] ;  /* 0x0000c80018e87a20 */ /* 0x000fe20000410000 */
[----:B------:R-:W-:Y:S01]  /*7010*/  PLOP3.LUT P0, PT, PT, PT, UP0, 0x40, 0x0 ;  /* 0x000000000000781c */ /* 0x000fe20003f0e808 */
[----:B------:R-:W5:Y:S01]  /*7020*/  SHFL.IDX PT, R247, R245, RZ, 0x1c1f ;  /* 0x001c1ffff5f77589 */ /* 0x000f6200000e0000 */
[----:B------:R-:W-:Y:S01]  /*7030*/  FMUL.FTZ R231, R25, c[0x0][0x320] ;  /* 0x0000c80019e77a20 */ /* 0x000fe20000410000 */
[----:B------:R-:W-:Y:S01]  /*7040*/  IADD3 R241, -R204, 0x1, -R175 ;  /* 0x00000001ccf17810 */ /* 0x000fe20007ffe9af */
        /* <DEDUP_REMOVED lines=13> */
[----:B------:R-:W-:Y:S05]  /*7120*/  IMAD R241, R240, c[0x0][0x1d0], R241 ;  /* 0x00007400f0f17a24 */ /* 0x000fea00078e02f1 */
[----:B------:R-:W-:Y:S04]  /*7130*/  IADD3 R241, R241, -c[0x0][0x168], RZ ;  /* 0x80005a00f1f17a10 */ /* 0x000fe80007ffe0ff */
[----:B------:R-:W1:Y:S01]  /*7140*/  MUFU.TANH R221, R221 ;  /* 0x000000dd00dd7308 */ /* 0x000e620000002400 */
[C---:B------:R-:W-:Y:S02]  /*7150*/  IADD3 R242, R241.reuse, c[0x0][0x328], RZ ;  /* 0x0000ca00f1f27a10 */ /* 0x040fe40007ffe0ff */
[----:B------:R-:W-:Y:S02]  /*7160*/  IADD3 R241, R241, UR13, RZ ;  /* 0x0000000df1f17c10 */ /* 0x000fe4000fffe0ff */
[-C--:B-----5:R-:W-:Y:S02]  /*7170*/  IADD3 R244, R242, R247.reuse, RZ ;  /* 0x000000f7f2f47210 */ /* 0x0a0fe40007ffe0ff */
[----:B------:R-:W-:Y:S03]  /*7180*/  IADD3 R243, R241, R247, RZ ;  /* 0x000000f7f1f37210 */ /* 0x000fe60007ffe0ff */
        /* <DEDUP_REMOVED lines=23> */
[----:B--234-:R-:W-:Y:S01]  /*7300*/  IMAD R247, R240, c[0x0][0x1d0], R247 ;  /* 0x00007400f0f77a24 */ /* 0x01cfe200078e02f7 */
[----:B------:R-:W-:Y:S04]  /*7310*/  BSSY B0, `(.L_x_1976) ;  /* 0x0000012000007945 */ /* 0x000fe80003800000 */
        /* <DEDUP_REMOVED lines=12> */
.L_x_1977:
[----:B------:R-:W-:Y:S04]  /*73e0*/  MOV R0, 0x1 ;  /* 0x0000000100007802 */ /* 0x000fe80000000f00 */
[----:B------:R-:W-:Y:S11]  /*73f0*/  ISETP.NE.AND P0, PT, R0, c[0x0][0x32c], PT ;  /* 0x0000cb0000007a0c */ /* 0x000ff60003f05270 */
[----:B------:R-:W-:Y:S02]  /*7400*/  @!UPT UIADD3 URZ, URZ, URZ, URZ ;  /* 0x0000003f3f3ff290 */ /* 0x000fe4000fffe03f */
[----:B------:R-:W-:Y:S05]  /*7410*/  @P0 IMAD.HI.U32 R0, R2, c[0x0][0x330], RZ ;  /* 0x0000cc0002000a27 */ /* 0x000fea00078e00ff */
[----:B------:R-:W-:Y:S02]  /*7420*/  @P0 SHF.R.U32.HI R2, RZ, c[0x0][0x334], R0 ;  /* 0x0000cd00ff020a19 */ /* 0x000fe40000011600 */
.L_x_1978:
[----:B------:R-:W-:Y:S05]  /*7430*/  BSYNC B0 ;  /* 0x0000000000007941 */ /* 0x000fea0003800000 */
.L_x_1976:
[----:B------:R-:W-:Y:S04]  /*7440*/  IMAD R5, R2, c[0x0][0x32c], -R175 ;  /* 0x0000cb0002057a24 */ /* 0x000fe800078e0aaf */
[----:B------:R-:W-:Y:S05]  /*7450*/  IMAD.IADD R0, R5, 0x1, -R204 ;  /* 0x0000000105007824 */ /* 0x000fea00078e0acc */
[----:B------:R-:W-:Y:S02]  /*7460*/  IADD3 R5, R0, c[0x0][0x32c], RZ ;  /* 0x0000cb0000057a10 */ /* 0x000fe40007ffe0ff */
[----:B------:R-:W-:Y:S02]  /*7470*/  IMNMX R243, R243, R0, !PT ;  /* 0x00000000f3f37217 */ /* 0x000fe40007800200 */
[----:B------:R-:W-:Y:S02]  /*7480*/  IMNMX R244, R244, R5, PT ;  /* 0x00000005f4f47217 */ /* 0x000fe40003800200 */
.L_x_1975:
[----:B--234-:R-:W-:Y:S01]  /*7490*/  ISETP.GT.AND P2, PT, R210, -0x1, PT ;  /* 0xffffffffd200780c */ /* 0x01cfe20003f44270 */
[----:B------:R-:W2:Y:S03]  /*74a0*/  SHFL.IDX PT, R9, R245, 0x1, 0x1c1f ;  /* 0x003c1f00f5097f89 */ /* 0x000ea600000e0000 */
[----:B------:R-:W-:Y:S04]  /*74b0*/  ISETP.GT.AND P0, PT, R243, RZ, P2 ;  /* 0x000000fff300720c */ /* 0x000fe80001704270 */
[C---:B------:R-:W-:Y:S04]  /*74c0*/  ISETP.LT.OR P0, PT, R244.reuse, 0x1, P0 ;  /* 0x00000001f400780c */ /* 0x040fe80000701670 */
[----:B------:R-:W-:Y:S02]  /*74d0*/  FSEL R179, R179, -INF , !P0 ;  /* 0xff800000b3b37808 */ /* 0x000fe40004000000 */
[----:B------:R-:W-:Y:S04]  /*74e0*/  ISETP.GT.AND P0, PT, R243, 0x1, P2 ;  /* 0x00000001f300780c */ /* 0x000fe80001704270 */
[----:B------:R-:W-:Y:S04]  /*74f0*/  ISETP.LT.OR P0, PT, R244, 0x2, P0 ;  /* 0x00000002f400780c */ /* 0x000fe80000701670 */
[----:B------:R-:W-:Y:S02]  /*7500*/  FSEL R181, R181, -INF , !P0 ;  /* 0xff800000b5b57808 */ /* 0x000fe40004000000 */
[----:B------:R-:W-:Y:S01]  /*7510*/  ISETP.GT.AND P0, PT, R243, 0x8, P2 ;  /* 0x00000008f300780c */ /* 0x000fe20001704270 */
[--C-:B--2---:R-:W-:Y:S02]  /*7520*/  IMAD.IADD R242, R242, 0x1, R9.reuse ;  /* 0x00000001f2f27824 */ /* 0x104fe400078e0209 */
[----:B------:R-:W-:Y:S01]  /*7530*/  IMAD.IADD R241, R241, 0x1, R9 ;  /* 0x00000001f1f17824 */ /* 0x000fe200078e0209 */
[----:B------:R-:W-:Y:S04]  /*7540*/  ISETP.LT.OR P0, PT, R244, 0x9, P0 ;  /* 0x00000009f400780c */ /* 0x000fe80000701670 */
[----:B-1----:R-:W-:Y:S02]  /*7550*/  FSEL R5, R182, -INF , !P0 ;  /* 0xff800000b6057808 */ /* 0x002fe40004000000 */
[C---:B------:R-:W-:Y:S04]  /*7560*/  ISETP.GT.AND P0, PT, R243.reuse, 0x9, P2 ;  /* 0x00000009f300780c */ /* 0x040fe80001704270 */
[----:B------:R-:W-:Y:S04]  /*7570*/  ISETP.LT.OR P0, PT, R244, 0xa, P0 ;  /* 0x0000000af400780c */ /* 0x000fe80000701670 */
[----:B------:R-:W-:Y:S02]  /*7580*/  FSEL R7, R218, -INF , !P0 ;  /* 0xff800000da077808 */ /* 0x000fe40004000000 */
[C---:B------:R-:W-:Y:S04]  /*7590*/  ISETP.GT.AND P0, PT, R243.reuse, 0x10, P2 ;  /* 0x00000010f300780c */ /* 0x040fe80001704270 */
[----:B------:R-:W-:Y:S04]  /*75a0*/  ISETP.LT.OR P0, PT, R244, 0x11, P0 ;  /* 0x00000011f400780c */ /* 0x000fe80000701670 */
[----:B------:R-:W-:Y:S02]  /*75b0*/  FSEL R173, R222, -INF , !P0 ;  /* 0xff800000dead7808 */ /* 0x000fe40004000000 */
[----:B------:R-:W-:Y:S04]  /*75c0*/  ISETP.GT.AND P0, PT, R243, 0x11, P2 ;  /* 0x00000011f300780c */ /* 0x000fe80001704270 */
[C---:B------:R-:W-:Y:S04]  /*75d0*/  ISETP.LT.OR P0, PT, R244.reuse, 0x12, P0 ;  /* 0x00000012f400780c */ /* 0x040fe80000701670 */
[----:B------:R-:W-:Y:S02]  /*75e0*/  FSEL R163, R221, -INF , !P0 ;  /* 0xff800000dda37808 */ /* 0x000fe40004000000 */
[----:B------:R-:W-:Y:S04]  /*75f0*/  ISETP.GT.AND P0, PT, R243, 0x18, P2 ;  /* 0x00000018f300780c */ /* 0x000fe80001704270 */
[C---:B------:R-:W-:Y:S04]  /*7600*/  ISETP.LT.OR P0, PT, R244.reuse, 0x19, P0 ;  /* 0x00000019f400780c */ /* 0x040fe80000701670 */
[----:B------:R-:W-:Y:S02]  /*7610*/  FSEL R143, R225, -INF , !P0 ;  /* 0xff800000e18f7808 */ /* 0x000fe40004000000 */
        /* <DEDUP_REMOVED lines=25> */
[----:B------:R-:W-:Y:S04]  /*77b0*/  ISETP.LT.OR P0, PT, R244, 0x3a, P0 ;  /* 0x0000003af400780c */ /* 0x000fe80000701670 */
[----:B------:R-:W-:Y:S02]  /*77c0*/  FSEL R147, R238, -INF , !P0 ;  /* 0xff800000ee937808 */ /* 0x000fe40004000000 */
[----:B------:R-:W-:Y:S11]  /*77d0*/  PLOP3.LUT P0, PT, PT, PT, UP0, 0x40, 0x0 ;  /* 0x000000000000781c */ /* 0x000ff60003f0e808 */
[----:B------:R-:W-:Y:S02]  /*77e0*/  @!UPT UIADD3 URZ, URZ, URZ, URZ ;  /* 0x0000003f3f3ff290 */ /* 0x000fe4000fffe03f */
[----:B------:R-:W-:-:S05]  /*77f0*/  @P0 BRA `(.L_x_1979) ;  /* 0x0000019000000947 */ /* 0x000fca0003800000 */
[----:B------:R-:W-:Y:S01]  /*7800*/  IMAD R9, R240, c[0x0][0x1d0], R9 ;  /* 0x00007400f0097a24 */ /* 0x000fe200078e0209 */
        /* <DEDUP_REMOVED lines=13> */
.L_x_1981:
[----:B------:R-:W-:Y:S04]  /*78e0*/  MOV R0, 0x1 ;  /* 0x0000000100007802 */ /* 0x000fe80000000f00 */
[----:B------:R-:W-:Y:S11]  /*78f0*/  ISETP.NE.AND P0, PT, R0, c[0x0][0x32c], PT ;  /* 0x0000cb0000007a0c */ /* 0x000ff60003f05270 */
[----:B------:R-:W-:Y:S02]  /*7900*/  @!UPT UIADD3 URZ, URZ, URZ, URZ ;  /* 0x0000003f3f3ff290 */ /* 0x000fe4000fffe03f */
[----:B------:R-:W-:Y:S05]  /*7910*/  @P0 IMAD.HI.U32 R0, R2, c[0x0][0x330], RZ ;  /* 0x0000cc0002000a27 */ /* 0x000fea00078e00ff */
[----:B------:R-:W-:Y:S02]  /*7920*/  @P0 SHF.R.U32.HI R2, RZ, c[0x0][0x334], R0 ;  /* 0x0000cd00ff020a19 */ /* 0x000fe40000011600 */
.L_x_1982:
[----:B------:R-:W-:Y:S05]  /*7930*/  BSYNC B0 ;  /* 0x0000000000007941 */ /* 0x000fea0003800000 */
.L_x_1980:
[----:B------:R-:W-:Y:S04]  /*7940*/  IMAD R9, R2, c[0x0][0x32c], -R175 ;  /* 0x0000cb0002097a24 */ /* 0x000fe800078e0aaf */
[----:B------:R-:W-:Y:S05]  /*7950*/  IMAD.IADD R0, R9, 0x1, -R204 ;  /* 0x0000000109007824 */ /* 0x000fea00078e0acc */
[----:B------:R-:W-:Y:S02]  /*7960*/  IADD3 R9, R0, c[0x0][0x32c], RZ ;  /* 0x0000cb0000097a10 */ /* 0x000fe40007ffe0ff */
[----:B------:R-:W-:Y:S02]  /*7970*/  IMNMX R241, R241, R0, !PT ;  /* 0x00000000f1f17217 */ /* 0x000fe40007800200 */
[----:B------:R-:W-:Y:S02]  /*7980*/  IMNMX R242, R242, R9, PT ;  /* 0x00000009f2f27217 */ /* 0x000fe40003800200 */
.L_x_1979:
[----:B------:R-:W-:Y:S01]  /*7990*/  ISETP.GT.AND P0, PT, R241, RZ, P2 ;  /* 0x000000fff100720c */ /* 0x000fe20001704270 */
[----:B------:R-:W-:Y:S04]  /*79a0*/  DEPBAR.LE SB0, 0x2 ;  /* 0x000080800000791a */ /* 0x000fe80000000000 */
[----:B------:R-:W-:Y:S01]  /*79b0*/  BAR.SYNC.DEFER_BLOCKING 0x0 ;  /* 0x0000000000007b1d */ /* 0x000fe20000010000 */
[----:B------:R-:W-:Y:S02]  /*79c0*/  ISETP.LT.OR P0, PT, R242, 0x1, P0 ;  /* 0x00000001f200780c */ /* 0x000fe40000701670 */
[----:B------:R-:W-:Y:S02]  /*79d0*/  FMNMX.FTZ R0, R179, R132, !PT ;  /* 0x00000084b3007209 */ /* 0x000fe40007810000 */
[----:B------:R-:W-:Y:S02]  /*79e0*/  FSEL R176, R176, -INF , !P0 ;  /* 0xff800000b0b07808 */ /* 0x000fe40004000000 */
[----:B------:R-:W-:Y:S02]  /*79f0*/  ISETP.GT.AND P0, PT, R241, 0x1, P2 ;  /* 0x00000001f100780c */ /* 0x000fe40001704270 */
[----:B------:R-:W-:Y:S02]  /*7a00*/  FMNMX.FTZ R0, R181, R0, !PT ;  /* 0x00000000b5007209 */ /* 0x000fe40007810000 */
[C---:B------:R-:W-:Y:S02]  /*7a10*/  ISETP.LT.OR P0, PT, R242.reuse, 0x2, P0 ;  /* 0x00000002f200780c */ /* 0x040fe40000701670 */
[----:B------:R-:W-:Y:S02]  /*7a20*/  FMNMX.FTZ R0, R5, R0, !PT ;  /* 0x0000000005007209 */ /* 0x000fe40007810000 */
[----:B------:R-:W-:Y:S02]  /*7a30*/  FSEL R8, R177, -INF , !P0 ;  /* 0xff800000b1087808 */ /* 0x000fe40004000000 */
[----:B------:R-:W-:Y:S02]  /*7a40*/  ISETP.GT.AND P0, PT, R241, 0x8, P2 ;  /* 0x00000008f100780c */ /* 0x000fe40001704270 */
[----:B------:R-:W-:Y:S02]  /*7a50*/  FMNMX.FTZ R0, R7, R0, !PT ;  /* 0x0000000007007209 */ /* 0x000fe40007810000 */
[----:B------:R-:W-:Y:S02]  /*7a60*/  ISETP.LT.OR P0, PT, R242, 0x9, P0 ;  /* 0x00000009f200780c */ /* 0x000fe40000701670 */
[----:B------:R-:W-:Y:S01]  /*7a70*/  FMNMX.FTZ R0, R173, R0, !PT ;  /* 0x00000000ad007209 */ /* 0x000fe20007810000 */
[----:B------:R-:W-:Y:S01]  /*7a80*/  LDSM.16.MT88.4 R28, [R134+UR4+0x100] ;  /* 0x00010004861c783b */ /* 0x000fe20008004200 */
[----:B------:R-:W-:Y:S02]  /*7a90*/  FSEL R6, R178, -INF , !P0 ;  /* 0xff800000b2067808 */ /* 0x000fe40004000000 */
[----:B------:R-:W-:Y:S02]  /*7aa0*/  ISETP.GT.AND P0, PT, R241, 0x9, P2 ;  /* 0x00000009f100780c */ /* 0x000fe40001704270 */
[----:B------:R-:W-:Y:S02]  /*7ab0*/  FMNMX.FTZ R0, R163, R0, !PT ;  /* 0x00000000a3007209 */ /* 0x000fe40007810000 */
[----:B------:R-:W-:Y:S02]  /*7ac0*/  ISETP.LT.OR P0, PT, R242, 0xa, P0 ;  /* 0x0000000af200780c */ /* 0x000fe40000701670 */
[----:B------:R-:W-:Y:S02]  /*7ad0*/  FMNMX.FTZ R0, R143, R0, !PT ;  /* 0x000000008f007209 */ /* 0x000fe40007810000 */
        /* <DEDUP_REMOVED lines=41> */
[----:B------:R-:W-:Y:S02]  /*7d70*/  FMNMX.FTZ R11, R160, R11, !PT ;  /* 0x0000000ba00b7209 */ /* 0x000fe40007810000 */
[----:B------:R-:W-:Y:S02]  /*7d80*/  ISETP.GT.AND P0, PT, R241, 0x30, P2 ;  /* 0x00000030f100780c */ /* 0x000fe40001704270 */
[----:B------:R-:W-:Y:S02]  /*7d90*/  FMNMX.FTZ R0, R147, R2, !PT ;  /* 0x0000000293007209 */ /* 0x000fe40007810000 */
[----:B------:R-:W-:Y:S02]  /*7da0*/  FMNMX.FTZ R11, R158, R11, !PT ;  /* 0x0000000b9e0b7209 */ /* 0x000fe40007810000 */
[----:B------:R-:W-:Y:S01]  /*7db0*/  ISETP.LT.OR P0, PT, R242, 0x31, P0 ;  /* 0x00000031f200780c */ /* 0x000fe20000701670 */
[----:B------:R-:W1:Y:S01]  /*7dc0*/  SHFL.BFLY PT, R9, R0, 0x2, 0x1f ;  /* 0x0c401f0000097f89 */ /* 0x000e6200000e0000 */
[----:B------:R-:W-:Y:S02]  /*7dd0*/  FMNMX.FTZ R11, R156, R11, !PT ;  /* 0x0000000b9c0b7209 */ /* 0x000fe40007810000 */
[----:B------:R-:W-:Y:S02]  /*7de0*/  FSEL R150, R233, -INF , !P0 ;  /* 0xff800000e9967808 */ /* 0x000fe40004000000 */
[C---:B------:R-:W-:Y:S02]  /*7df0*/  ISETP.GT.AND P0, PT, R241.reuse, 0x31, P2 ;  /* 0x00000031f100780c */ /* 0x040fe40001704270 */
[----:B------:R-:W-:Y:S02]  /*7e00*/  FMNMX.FTZ R11, R154, R11, !PT ;  /* 0x0000000b9a0b7209 */ /* 0x000fe40007810000 */
[----:B------:R-:W-:Y:S02]  /*7e10*/  ISETP.LT.OR P0, PT, R242, 0x32, P0 ;  /* 0x00000032f200780c */ /* 0x000fe40000701670 */
[C---:B------:R-:W-:Y:S02]  /*7e20*/  ISETP.GT.AND P1, PT, R241.reuse, 0x38, P2 ;  /* 0x00000038f100780c */ /* 0x040fe40001724270 */
[----:B------:R-:W-:Y:S02]  /*7e30*/  FSEL R148, R174, -INF , !P0 ;  /* 0xff800000ae947808 */ /* 0x000fe40004000000 */
[----:B------:R-:W-:Y:S02]  /*7e40*/  FMNMX.FTZ R11, R150, R11, !PT ;  /* 0x0000000b960b7209 */ /* 0x000fe40007810000 */
[----:B------:R-:W-:Y:S02]  /*7e50*/  ISETP.LT.OR P1, PT, R242, 0x39, P1 ;  /* 0x00000039f200780c */ /* 0x000fe40000f21670 */
[----:B------:R-:W-:Y:S02]  /*7e60*/  ISETP.GT.AND P0, PT, R241, 0x39, P2 ;  /* 0x00000039f100780c */ /* 0x000fe40001704270 */
[----:B------:R-:W-:Y:S02]  /*7e70*/  FSEL R146, R235, -INF , !P1 ;  /* 0xff800000eb927808 */ /* 0x000fe40004800000 */
[----:B------:R-:W-:Y:S02]  /*7e80*/  FMNMX.FTZ R11, R148, R11, !PT ;  /* 0x0000000b940b7209 */ /* 0x000fe40007810000 */
[----:B------:R-:W-:Y:S02]  /*7e90*/  ISETP.LT.OR P0, PT, R242, 0x3a, P0 ;  /* 0x0000003af200780c */ /* 0x000fe40000701670 */
[----:B------:R-:W-:Y:S02]  /*7ea0*/  FMNMX.FTZ R15, R146, R11, !PT ;  /* 0x0000000b920f7209 */ /* 0x000fe40007810000 */
[----:B------:R-:W-:Y:S02]  /*7eb0*/  FSEL R144, R234, -INF , !P0 ;  /* 0xff800000ea907808 */ /* 0x000fe40004000000 */
[----:B-1----:R-:W-:Y:S02]  /*7ec0*/  FMNMX.FTZ R4, R0, R9, !PT ;  /* 0x0000000900047209 */ /* 0x002fe40007810000 */
[----:B------:R-:W-:Y:S02]  /*7ed0*/  FMNMX.FTZ R13, R144, R15, !PT ;  /* 0x0000000f900d7209 */ /* 0x000fe40007810000 */
[----:B------:R-:W-:Y:S01]  /*7ee0*/  IADD3 R17, R134, UR4, RZ ;  /* 0x0000000486117c10 */ /* 0x000fe2000fffe0ff */
[----:B------:R-:W1:Y:S03]  /*7ef0*/  SHFL.BFLY PT, R11, R4, 0x1, 0x1f ;  /* 0x0c201f00040b7f89 */ /* 0x000e6600000e0000 */
[----:B------:R-:W-:Y:S05]  /*7f00*/  IADD3 R164, R188, R17, RZ ;  /* 0x00000011bca47210 */ /* 0x000fea0007ffe0ff */
[----:B------:R-:W2:Y:S01]  /*7f10*/  SHFL.BFLY PT, R0, R13, 0x2, 0x1f ;  /* 0x0c401f000d007f89 */ /* 0x000ea200000e0000 */
[----:B-1----:R-:W-:Y:S04]  /*7f20*/  FMNMX.FTZ R2, R4, R11, !PT ;  /* 0x0000000b04027209 */ /* 0x002fe80007810000 */
[C---:B------:R-:W-:Y:S01]  /*7f30*/  FSETP.NEU.FTZ.AND P0, PT, R2.reuse, -INF , PT ;  /* 0xff8000000200780b */ /* 0x040fe20003f1d000 */
[----:B------:R-:W-:Y:S01]  /*7f40*/  FMUL.FTZ R152, R2, c[0x0][0x2d0] ;  /* 0x0000b40002987a20 */ /* 0x000fe20000410000 */
[----:B--2---:R-:W-:Y:S04]  /*7f50*/  FMNMX.FTZ R9, R13, R0, !PT ;  /* 0x000000000d097209 */ /* 0x004fe80007810000 */
[----:B------:R-:W-:Y:S01]  /*7f60*/  FSEL R152, R152, RZ, P0 ;  /* 0x000000ff98987208 */ /* 0x000fe20000000000 */
[----:B------:R-:W-:Y:S04]  /*7f70*/  LDSM.16.MT88.4 R12, [R135+UR4+0x100] ;  /* 0x00010004870c783b */ /* 0x000fe80008004200 */
[--C-:B------:R-:W-:Y:S01]  /*7f80*/  FFMA.FTZ R165, R5, c[0x0][0x2d0], -R152.reuse ;  /* 0x0000b40005a57a23 */ /* 0x100fe20000010898 */
[----:B------:R-:W-:Y:S01]  /*7f90*/  FSEL R5, R2, RZ, P0 ;  /* 0x000000ff02057208 */ /* 0x000fe20000000000 */
[--C-:B------:R-:W-:Y:S02]  /*7fa0*/  FFMA.FTZ R167, R179, c[0x0][0x2d0], -R152.reuse ;  /* 0x0000b400b3a77a23 */ /* 0x100fe40000010898 */
[----:B------:R-:W1:Y:S01]  /*7fb0*/  SHFL.BFLY PT, R0, R9, 0x1, 0x1f ;  /* 0x0c201f0009007f89 */ /* 0x000e6200000e0000 */
[----:B------:R-:W-:Y:S01]  /*7fc0*/  FFMA.FTZ R166, R181, c[0x0][0x2d0], -R152 ;  /* 0x0000b400b5a67a23 */ /* 0x000fe20000010898 */
[----:B------:R-:W-:Y:S01]  /*7fd0*/  MUFU.EX2 R165, R165 ;  /* 0x000000a500a57308 */ /* 0x000fe20000000800 */
[----:B------:R-:W-:Y:S01]  /*7fe0*/  FADD.FTZ R4, -R5, R132 ;  /* 0x0000008405047221 */ /* 0x000fe20000010100 */
[----:B------:R-:W-:Y:S01]  /*7ff0*/  IADD3 R5, R135, UR4, RZ ;  /* 0x0000000487057c10 */ /* 0x000fe2000fffe0ff */
[--C-:B------:R-:W-:Y:S02]  /*8000*/  FFMA.FTZ R168, R7, c[0x0][0x2d0], -R152.reuse ;  /* 0x0000b40007a87a23 */ /* 0x100fe40000010898 */
[----:B------:R-:W-:Y:S01]  /*8010*/  FMUL.FTZ R132, R4, c[0x0][0x2d0] ;  /* 0x0000b40004847a20 */ /* 0x000fe20000410000 */
[----:B------:R-:W-:Y:S01]  /*8020*/  IADD3 R133, R188, R5, RZ ;  /* 0x00000005bc857210 */ /* 0x000fe20007ffe0ff */
[--C-:B------:R-:W-:Y:S02]  /*8030*/  FFMA.FTZ R174, R163, c[0x0][0x2d0], -R152.reuse ;  /* 0x0000b400a3ae7a23 */ /* 0x100fe40000010898 */
[--C-:B------:R-:W-:Y:S01]  /*8040*/  FFMA.FTZ R177, R141, c[0x0][0x2d0], -R152.reuse ;  /* 0x0000b4008db17a23 */ /* 0x100fe20000010898 */
[----:B------:R-:W-:Y:S01]  /*8050*/  MUFU.EX2 R167, R167 ;  /* 0x000000a700a77308 */ /* 0x000fe20000000800 */
[----:B------:R-:W2:Y:S01]  /*8060*/  LDSM.16.MT88.4 R20, [R133+0x100] ;  /* 0x000100008514783b */ /* 0x000ea20000004200 */
[--C-:B------:R-:W-:Y:S02]  /*8070*/  FFMA.FTZ R182, R161, c[0x0][0x2d0], -R152.reuse ;  /* 0x0000b400a1b67a23 */ /* 0x100fe40000010898 */
[--C-:B------:R-:W-:Y:S02]  /*8080*/  FFMA.FTZ R183, R159, c[0x0][0x2d0], -R152.reuse ;  /* 0x0000b4009fb77a23 */ /* 0x100fe40000010898 */
[--C-:B------:R-:W-:Y:S02]  /*8090*/  FFMA.FTZ R190, R157, c[0x0][0x2d0], -R152.reuse ;  /* 0x0000b4009dbe7a23 */ /* 0x100fe40000010898 */
[--C-:B------:R-:W-:Y:S02]  /*80a0*/  FFMA.FTZ R217, R155, c[0x0][0x2d0], -R152.reuse ;  /* 0x0000b4009bd97a23 */ /* 0x100fe40000010898 */
[----:B------:R-:W3:Y:S01]  /*80b0*/  MUFU.EX2 R132, R132 ;  /* 0x0000008400847308 */ /* 0x000ee20000000800 */
[--C-:B------:R-:W-:Y:S01]  /*80c0*/  FFMA.FTZ R222, R153, c[0x0][0x2d0], -R152.reuse ;  /* 0x0000b40099de7a23 */ /* 0x100fe20000010898 */
[----:B-1----:R-:W-:Y:S01]  /*80d0*/  FMNMX.FTZ R0, R9, R0, !PT ;  /* 0x0000000009007209 */ /* 0x002fe20007810000 */
[--C-:B------:R-:W-:Y:S02]  /*80e0*/  FFMA.FTZ R223, R151, c[0x0][0x2d0], -R152.reuse ;  /* 0x0000b40097df7a23 */ /* 0x100fe40000010898 */
[--C-:B------:R-:W-:Y:S01]  /*80f0*/  FFMA.FTZ R224, R149, c[0x0][0x2d0], -R152.reuse ;  /* 0x0000b40095e07a23 */ /* 0x100fe20000010898 */
[C---:B------:R-:W-:Y:S01]  /*8100*/  FSETP.NEU.FTZ.AND P0, PT, R0.reuse, -INF , PT ;  /* 0xff8000000000780b */ /* 0x040fe20003f1d000 */
[C---:B------:R-:W-:Y:S02]  /*8110*/  FMUL.FTZ R145, R0.reuse, c[0x0][0x2d0] ;  /* 0x0000b40000917a20 */ /* 0x040fe40000410000 */
[--C-:B------:R-:W-:Y:S01]  /*8120*/  FFMA.FTZ R173, R173, c[0x0][0x2d0], -R152.reuse ;  /* 0x0000b400adad7a23 */ /* 0x100fe20000010898 */
[----:B------:R-:W-:Y:S01]  /*8130*/  FSEL R4, R0, RZ, P0 ;  /* 0x000000ff00047208 */ /* 0x000fe20000000000 */
[----:B------:R-:W1:Y:S01]  /*8140*/  MUFU.EX2 R166, R166 ;  /* 0x000000a600a67308 */ /* 0x000e620000000800 */
[----:B------:R-:W-:Y:S03]  /*8150*/  FSEL R145, R145, RZ, P0 ;  /* 0x000000ff91917208 */ /* 0x000fe60000000000 */
[----:B------:R-:W-:Y:S02]  /*8160*/  FADD.FTZ R4, -R4, R3 ;  /* 0x0000000304047221 */ /* 0x000fe40000010100 */
[--C-:B------:R-:W-:Y:S02]  /*8170*/  FFMA.FTZ R171, R176, c[0x0][0x2d0], -R145.reuse ;  /* 0x0000b400b0ab7a23 */ /* 0x100fe40000010891 */
[--C-:B------:R-:W-:Y:S02]  /*8180*/  FFMA.FTZ R170, R8, c[0x0][0x2d0], -R145.reuse ;  /* 0x0000b40008aa7a23 */ /* 0x100fe40000010891 */
[--C-:B------:R-:W-:Y:S01]  /*8190*/  FFMA.FTZ R169, R6, c[0x0][0x2d0], -R145.reuse ;  /* 0x0000b40006a97a23 */ /* 0x100fe20000010891 */
[----:B------:R-:W4:Y:S01]  /*81a0*/  MUFU.EX2 R168, R168 ;  /* 0x000000a800a87308 */ /* 0x000f220000000800 */
[--C-:B------:R-:W-:Y:S02]  /*81b0*/  FFMA.FTZ R172, R180, c[0x0][0x2d0], -R145.reuse ;  /* 0x0000b400b4ac7a23 */ /* 0x100fe40000010891 */
[----:B------:R-:W-:Y:S02]  /*81c0*/  FMUL.FTZ R3, R4, c[0x0][0x2d0] ;  /* 0x0000b40004037a20 */ /* 0x000fe40000410000 */
[C---:B---3--:R-:W-:Y:S02]  /*81d0*/  FMUL.FTZ R4, R132.reuse, R128 ;  /* 0x0000008084047220 */ /* 0x048fe40000410000 */
[C---:B------:R-:W-:Y:S02]  /*81e0*/  FMUL.FTZ R5, R132.reuse, R129 ;  /* 0x0000008184057220 */ /* 0x040fe40000410000 */
[C---:B------:R-:W-:Y:S01]  /*81f0*/  FMUL.FTZ R8, R132.reuse, R124 ;  /* 0x0000007c84087220 */ /* 0x040fe20000410000 */
[----:B------:R-:W3:Y:S01]  /*8200*/  MUFU.EX2 R3, R3 ;  /* 0x0000000300037308 */ /* 0x000ee20000000800 */
[----:B------:R-:W-:Y:S01]  /*8210*/  FMUL.FTZ R9, R132, R125 ;  /* 0x0000007d84097220 */ /* 0x000fe20000410000 */
[----:B-1----:R-:W-:Y:S01]  /*8220*/  F2FP.BF16.PACK_AB R136, R166, R167 ;  /* 0x000000a7a688723e */ /* 0x002fe200000010ff */
[C---:B------:R-:W-:Y:S02]  /*8230*/  FMUL.FTZ R16, R132.reuse, R116 ;  /* 0x0000007484107220 */ /* 0x040fe40000410000 */
[C---:B------:R-:W-:Y:S02]  /*8240*/  FMUL.FTZ R17, R132.reuse, R117 ;  /* 0x0000007584117220 */ /* 0x040fe40000410000 */
[C---:B------:R-:W-:Y:S03]  /*8250*/  FMUL.FTZ R24, R132.reuse, R108 ;  /* 0x0000006c84187220 */ /* 0x040fe60000410000 */
[----:B------:R-:W-:Y:S01]  /*8260*/  MUFU.EX2 R171, R171 ;  /* 0x000000ab00ab7308 */ /* 0x000fe20000000800 */
[C---:B------:R-:W-:Y:S02]  /*8270*/  FMUL.FTZ R25, R132.reuse, R109 ;  /* 0x0000006d84197220 */ /* 0x040fe40000410000 */
[----:B------:R-:W-:Y:S01]  /*8280*/  FMUL.FTZ R32, R132, R100 ;  /* 0x0000006484207220 */ /* 0x000fe20000410000 */
[----:B----4-:R-:W-:Y:S01]  /*8290*/  F2FP.BF16.PACK_AB R138, R168, R165 ;  /* 0x000000a5a88a723e */ /* 0x010fe200000010ff */
[----:B------:R-:W-:Y:S02]  /*82a0*/  FMUL.FTZ R33, R132, R101 ;  /* 0x0000006584217220 */ /* 0x000fe40000410000 */
[--C-:B------:R-:W-:Y:S02]  /*82b0*/  FFMA.FTZ R176, R143, c[0x0][0x2d0], -R152.reuse ;  /* 0x0000b4008fb07a23 */ /* 0x100fe40000010898 */
[--C-:B------:R-:W-:Y:S01]  /*82c0*/  FFMA.FTZ R180, R142, c[0x0][0x2d0], -R145.reuse ;  /* 0x0000b4008eb47a23 */ /* 0x100fe20000010891 */
[----:B------:R-:W1:Y:S01]  /*82d0*/  MUFU.EX2 R170, R170 ;  /* 0x000000aa00aa7308 */ /* 0x000e620000000800 */
[--C-:B------:R-:W-:Y:S02]  /*82e0*/  FFMA.FTZ R181, R140, c[0x0][0x2d0], -R145.reuse ;  /* 0x0000b4008cb57a23 */ /* 0x100fe40000010891 */
[----:B------:R-:W-:Y:S01]  /*82f0*/  LDSM.16.MT88.4 R140, [R134+UR4+0x2900] ;  /* 0x00290004868c783b */ /* 0x000fe20008004200 */
[C---:B---3--:R-:W-:Y:S02]  /*8300*/  FMUL.FTZ R6, R3.reuse, R130 ;  /* 0x0000008203067220 */ /* 0x048fe40000410000 */
[C---:B------:R-:W-:Y:S02]  /*8310*/  FMUL.FTZ R7, R3.reuse, R131 ;  /* 0x0000008303077220 */ /* 0x040fe40000410000 */
[C---:B------:R-:W-:Y:S02]  /*8320*/  FMUL.FTZ R10, R3.reuse, R126 ;  /* 0x0000007e030a7220 */ /* 0x040fe40000410000 */
[----:B------:R-:W-:Y:S01]  /*8330*/  MUFU.EX2 R169, R169 ;  /* 0x000000a900a97308 */ /* 0x000fe20000000800 */
[C---:B------:R-:W-:Y:S01]  /*8340*/  FMUL.FTZ R11, R3.reuse, R127 ;  /* 0x0000007f030b7220 */ /* 0x040fe20000410000 */
[----:B------:R-:W-:Y:S01]  /*8350*/  LDSM.16.MT88.4 R128, [R133+0x2900] ;  /* 0x002900008580783b */ /* 0x000fe20000004200 */
[C---:B------:R-:W-:Y:S02]  /*8360*/  FMUL.FTZ R18, R3.reuse, R118 ;  /* 0x0000007603127220 */ /* 0x040fe40000410000 */
[C---:B------:R-:W-:Y:S02]  /*8370*/  FMUL.FTZ R19, R3.reuse, R119 ;  /* 0x0000007703137220 */ /* 0x040fe40000410000 */
[C---:B------:R-:W-:Y:S02]  /*8380*/  FMUL.FTZ R26, R3.reuse, R110 ;  /* 0x0000006e031a7220 */ /* 0x040fe40000410000 */
[C---:B------:R-:W-:Y:S01]  /*8390*/  FMUL.FTZ R27, R3.reuse, R111 ;  /* 0x0000006f031b7220 */ /* 0x040fe20000410000 */
[----:B------:R-:W3:Y:S01]  /*83a0*/  MUFU.EX2 R172, R172 ;  /* 0x000000ac00ac7308 */ /* 0x000ee20000000800 */
[----:B------:R-:W-:Y:S01]  /*83b0*/  LDSM.16.MT88.4 R108, [R164+0x2100] ;  /* 0x00210000a46c783b */ /* 0x000fe20000004200 */
[C---:B------:R-:W-:Y:S01]  /*83c0*/  FMUL.FTZ R34, R3.reuse, R102 ;  /* 0x0000006603227220 */ /* 0x040fe20000410000 */
[----:B-1----:R-:W-:Y:S01]  /*83d0*/  F2FP.BF16.PACK_AB R137, R170, R171 ;  /* 0x000000abaa89723e */ /* 0x002fe200000010ff */
[----:B------:R-:W-:Y:S02]  /*83e0*/  FMUL.FTZ R35, R3, R103 ;  /* 0x0000006703237220 */ /* 0x000fe40000410000 */
[--C-:B------:R-:W-:Y:S03]  /*83f0*/  FFMA.FTZ R218, R160, c[0x0][0x2d0], -R145.reuse ;  /* 0x0000b400a0da7a23 */ /* 0x100fe60000010891 */
[----:B------:R-:W-:Y:S01]  /*8400*/  LDSM.16.MT88.4 R100, [R134+UR4+0x2100] ;  /* 0x002100048664783b */ /* 0x000fe20008004200 */
[--C-:B------:R-:W-:Y:S01]  /*8410*/  FFMA.FTZ R219, R158, c[0x0][0x2d0], -R145.reuse ;  /* 0x0000b4009edb7a23 */ /* 0x100fe20000010891 */
[----:B------:R-:W-:Y:S01]  /*8420*/  MUFU.EX2 R173, R173 ;  /* 0x000000ad00ad7308 */ /* 0x000fe20000000800 */
[--C-:B------:R-:W-:Y:S02]  /*8430*/  FFMA.FTZ R220, R156, c[0x0][0x2d0], -R145.reuse ;  /* 0x0000b4009cdc7a23 */ /* 0x100fe40000010891 */
[--C-:B------:R-:W-:Y:S02]  /*8440*/  FFMA.FTZ R221, R154, c[0x0][0x2d0], -R145.reuse ;  /* 0x0000b4009add7a23 */ /* 0x100fe40000010891 */
[--C-:B------:R-:W-:Y:S01]  /*8450*/  FFMA.FTZ R226, R150, c[0x0][0x2d0], -R145.reuse ;  /* 0x0000b40096e27a23 */ /* 0x100fe20000010891 */
[----:B------:R-:W-:Y:S01]  /*8460*/  LDSM.16.MT88.4 R116, [R134+UR4+0x900] ;  /* 0x000900048674783b */ /* 0x000fe20008004200 */
[--C-:B------:R-:W-:Y:S02]  /*8470*/  FFMA.FTZ R227, R148, c[0x0][0x2d0], -R145.reuse ;  /* 0x0000b40094e37a23 */ /* 0x100fe40000010891 */
[--C-:B------:R-:W-:Y:S01]  /*8480*/  FFMA.FTZ R228, R146, c[0x0][0x2d0], -R145.reuse ;  /* 0x0000b40092e47a23 */ /* 0x100fe20000010891 */
[----:B------:R-:W1:Y:S01]  /*8490*/  MUFU.EX2 R174, R174 ;  /* 0x000000ae00ae7308 */ /* 0x000e620000000800 */
[----:B------:R-:W-:Y:S01]  /*84a0*/  FFMA.FTZ R152, R147, c[0x0][0x2d0], -R152 ;  /* 0x0000b40093987a23 */ /* 0x000fe20000010898 */
[----:B---3--:R-:W-:Y:S02]  /*84b0*/  F2FP.BF16.PACK_AB R139, R172, R169 ;  /* 0x000000a9ac8b723e */ /* 0x008fe400000010ff */
[----:B------:R-:W-:Y:S01]  /*84c0*/  LDSM.16.MT88.4 R124, [R135+UR4+0x2900] ;  /* 0x00290004877c783b */ /* 0x000fe20008004200 */
[C---:B------:R-:W-:Y:S02]  /*84d0*/  FMUL.FTZ R36, R132.reuse, R36 ;  /* 0x0000002484247220 */ /* 0x040fe40000410000 */
[C---:B------:R-:W-:Y:S02]  /*84e0*/  FMUL.FTZ R37, R132.reuse, R37 ;  /* 0x0000002584257220 */ /* 0x040fe40000410000 */
[C---:B------:R-:W-:Y:S01]  /*84f0*/  FMUL.FTZ R38, R3.reuse, R38 ;  /* 0x0000002603267220 */ /* 0x040fe20000410000 */
[C---:B------:R-:W-:Y:S01]  /*8500*/  HMMA.16816.F32.BF16 R4, R136.reuse, R12, R4 ;  /* 0x0000000c8804723c */ /* 0x040fe20000041804 */
[----:B------:R3:W-:Y:S01]  /*8510*/  MUFU.EX2 R225, R152 ;  /* 0x0000009800e17308 */ /* 0x0007e20000000800 */
[----:B------:R-:W-:Y:S03]  /*8520*/  LDSM.16.MT88.4 R148, [R133+0x3900] ;  /* 0x003900008594783b */ /* 0x000fe60000004200 */
[C---:B------:R-:W-:Y:S02]  /*8530*/  FMUL.FTZ R39, R3.reuse, R39 ;  /* 0x0000002703277220 */ /* 0x040fe40000410000 */
[C---:B------:R-:W-:Y:S01]  /*8540*/  FMUL.FTZ R12, R132.reuse, R120 ;  /* 0x00000078840c7220 */ /* 0x040fe20000410000 */
[C---:B------:R-:W-:Y:S02]  /*8550*/  HMMA.16816.F32.BF16 R8, R136.reuse, R14, R8 ;  /* 0x0000000e8808723c */ /* 0x040fe40000041808 */
[----:B------:R-:W-:Y:S01]  /*8560*/  LDSM.16.MT88.4 R156, [R164+0x3900] ;  /* 0x00390000a49c783b */ /* 0x000fe20000004200 */
[----:B------:R-:W-:Y:S01]  /*8570*/  MUFU.EX2 R176, R176 ;  /* 0x000000b000b07308 */ /* 0x000fe20000000800 */
[C---:B------:R-:W-:Y:S02]  /*8580*/  FMUL.FTZ R13, R132.reuse, R121 ;  /* 0x00000079840d7220 */ /* 0x040fe40000410000 */
[C---:B------:R-:W-:Y:S02]  /*8590*/  FMUL.FTZ R40, R132.reuse, R40 ;  /* 0x0000002884287220 */ /* 0x040fe40000410000 */
[C---:B------:R-:W-:Y:S04]  /*85a0*/  FMUL.FTZ R14, R3.reuse, R122 ;  /* 0x0000007a030e7220 */ /* 0x040fe80000410000 */
[C---:B------:R-:W-:Y:S01]  /*85b0*/  FMUL.FTZ R15, R3.reuse, R123 ;  /* 0x0000007b030f7220 */ /* 0x040fe20000410000 */
[----:B------:R-:W4:Y:S01]  /*85c0*/  MUFU.EX2 R177, R177 ;  /* 0x000000b100b17308 */ /* 0x000f220000000800 */
[----:B------:R-:W5:Y:S01]  /*85d0*/  LDSM.16.MT88.4 R120, [R164+0x100] ;  /* 0x00010000a478783b */ /* 0x000f620000004200 */
[C---:B------:R-:W-:Y:S02]  /*85e0*/  FMUL.FTZ R41, R132.reuse, R41 ;  /* 0x0000002984297220 */ /* 0x040fe40000410000 */
[C---:B------:R-:W-:Y:S02]  /*85f0*/  FMUL.FTZ R42, R3.reuse, R42 ;  /* 0x0000002a032a7220 */ /* 0x040fe40000410000 */
[C---:B--2---:R-:W-:Y:S03]  /*8600*/  HMMA.16816.F32.BF16 R12, R136.reuse, R20, R12 ;  /* 0x00000014880c723c */ /* 0x044fe6000004180c */
[----:B---3--:R-:W-:Y:S01]  /*8610*/  LDSM.16.MT88.4 R152, [R134+UR4+0x3900] ;  /* 0x003900048698783b */ /* 0x008fe20008004200 */
[C---:B------:R-:W-:Y:S01]  /*8620*/  FMUL.FTZ R43, R3.reuse, R43 ;  /* 0x0000002b032b7220 */ /* 0x040fe20000410000 */
[----:B------:R-:W-:Y:S01]  /*8630*/  MUFU.EX2 R180, R180 ;  /* 0x000000b400b47308 */ /* 0x000fe20000000800 */
[C---:B------:R-:W-:Y:S02]  /*8640*/  FMUL.FTZ R44, R132.reuse, R44 ;  /* 0x0000002c842c7220 */ /* 0x040fe40000410000 */
[C---:B------:R-:W-:Y:S04]  /*8650*/  HMMA.16816.F32.BF16 R16, R136.reuse, R22, R16 ;  /* 0x000000168810723c */ /* 0x040fe80000041810 */
[C---:B------:R-:W-:Y:S02]  /*8660*/  FMUL.FTZ R20, R132.reuse, R112 ;  /* 0x0000007084147220 */ /* 0x040fe40000410000 */
[C---:B------:R-:W-:Y:S01]  /*8670*/  FMUL.FTZ R21, R132.reuse, R113 ;  /* 0x0000007184157220 */ /* 0x040fe20000410000 */
[----:B------:R-:W2:Y:S01]  /*8680*/  MUFU.EX2 R181, R181 ;  /* 0x000000b500b57308 */ /* 0x000ea20000000800 */
[C---:B------:R-:W-:Y:S04]  /*8690*/  FMUL.FTZ R22, R3.reuse, R114 ;  /* 0x0000007203167220 */ /* 0x040fe80000410000 */
[C---:B------:R-:W-:Y:S02]  /*86a0*/  FMUL.FTZ R23, R3.reuse, R115 ;  /* 0x0000007303177220 */ /* 0x040fe40000410000 */
[----:B------:R-:W3:Y:S01]  /*86b0*/  LDSM.16.MT88.4 R112, [R135+UR4+0x2100] ;  /* 0x002100048770783b */ /* 0x000ee20008004200 */
[C---:B------:R-:W-:Y:S02]  /*86c0*/  FMUL.FTZ R45, R132.reuse, R45 ;  /* 0x0000002d842d7220 */ /* 0x040fe40000410000 */
[C---:B------:R-:W-:Y:S01]  /*86d0*/  FMUL.FTZ R46, R3.reuse, R46 ;  /* 0x0000002e032e7220 */ /* 0x040fe20000410000 */
[----:B------:R-:W-:Y:S01]  /*86e0*/  MUFU.EX2 R182, R182 ;  /* 0x000000b600b67308 */ /* 0x000fe20000000800 */
        /* <DEDUP_REMOVED lines=9> */
[----:B------:R-:W-:Y:S01]  /*8780*/  MUFU.EX2 R190, R190 ;  /* 0x000000be00be7308 */ /* 0x000fe20000000800 */
[C---:B------:R-:W-:Y:S02]  /*8790*/  FMUL.FTZ R31, R3.reuse, R107 ;  /* 0x0000006b031f7220 */ /* 0x040fe40000410000 */
[----:B------:R-:W1:Y:S01]  /*87a0*/  LDSM.16.MT88.4 R104, [R133+0x2100] ;  /* 0x002100008568783b */ /* 0x000e620000004200 */
[C---:B------:R-:W-:Y:S02]  /*87b0*/  FMUL.FTZ R50, R3.reuse, R50 ;  /* 0x0000003203327220 */ /* 0x040fe40000410000 */
[C---:B------:R-:W-:Y:S02]  /*87c0*/  FMUL.FTZ R51, R3.reuse, R51 ;  /* 0x0000003303337220 */ /* 0x040fe40000410000 */
[C---:B-----5:R-:W-:Y:S02]  /*87d0*/  HMMA.16816.F32.BF16 R28, R136.reuse, R120, R28 ;  /* 0x00000078881c723c */ /* 0x060fe4000004181c */
[----:B------:R-:W-:Y:S01]  /*87e0*/  MUFU.EX2 R217, R217 ;  /* 0x000000d900d97308 */ /* 0x000fe20000000800 */
[C---:B------:R-:W-:Y:S02]  /*87f0*/  FMUL.FTZ R52, R132.reuse, R52 ;  /* 0x0000003484347220 */ /* 0x040fe40000410000 */
[C---:B------:R-:W-:Y:S02]  /*8800*/  FMUL.FTZ R53, R132.reuse, R53 ;  /* 0x0000003584357220 */ /* 0x040fe40000410000 */
[C---:B------:R-:W-:Y:S01]  /*8810*/  FMUL.FTZ R54, R3.reuse, R54 ;  /* 0x0000003603367220 */ /* 0x040fe20000410000 */
[C---:B------:R-:W-:Y:S01]  /*8820*/  HMMA.16816.F32.BF16 R32, R136.reuse, R122, R32 ;  /* 0x0000007a8820723c */ /* 0x040fe20000041820 */
[----:B------:R-:W-:Y:S03]  /*8830*/  LDSM.16.MT88.4 R120, [R164+0x900] ;  /* 0x00090000a478783b */ /* 0x000fe60000004200 */
[C---:B------:R-:W-:Y:S01]  /*8840*/  FMUL.FTZ R55, R3.reuse, R55 ;  /* 0x0000003703377220 */ /* 0x040fe20000410000 */
[----:B------:R-:W-:Y:S01]  /*8850*/  MUFU.EX2 R218, R218 ;  /* 0x000000da00da7308 */ /* 0x000fe20000000800 */
[C---:B------:R-:W-:Y:S02]  /*8860*/  FMUL.FTZ R56, R132.reuse, R56 ;  /* 0x0000003884387220 */ /* 0x040fe40000410000 */
[C---:B---3--:R-:W-:Y:S04]  /*8870*/  HMMA.16816.F32.BF16 R36, R136.reuse, R112, R36 ;  /* 0x000000708824723c */ /* 0x048fe80000041824 */
[C---:B------:R-:W-:Y:S02]  /*8880*/  FMUL.FTZ R57, R132.reuse, R57 ;  /* 0x0000003984397220 */ /* 0x040fe40000410000 */
[C---:B------:R-:W-:Y:S01]  /*8890*/  FMUL.FTZ R58, R3.reuse, R58 ;  /* 0x0000003a033a7220 */ /* 0x040fe20000410000 */
[----:B------:R-:W-:Y:S01]  /*88a0*/  MUFU.EX2 R219, R219 ;  /* 0x000000db00db7308 */ /* 0x000fe20000000800 */
[C---:B------:R-:W-:Y:S01]  /*88b0*/  HMMA.16816.F32.BF16 R40, R136.reuse, R114, R40 ;  /* 0x000000728828723c */ /* 0x040fe20000041828 */
[----:B------:R-:W-:Y:S03]  /*88c0*/  LDSM.16.MT88.4 R112, [R135+UR4+0x900] ;  /* 0x000900048770783b */ /* 0x000fe60008004200 */
[C---:B------:R-:W-:Y:S02]  /*88d0*/  FMUL.FTZ R59, R3.reuse, R59 ;  /* 0x0000003b033b7220 */ /* 0x040fe40000410000 */
[C---:B------:R-:W-:Y:S02]  /*88e0*/  FMUL.FTZ R60, R132.reuse, R60 ;  /* 0x0000003c843c7220 */ /* 0x040fe40000410000 */
[C---:B------:R-:W-:Y:S01]  /*88f0*/  FMUL.FTZ R61, R132.reuse, R61 ;  /* 0x0000003d843d7220 */ /* 0x040fe20000410000 */
[----:B------:R-:W-:Y:S01]  /*8900*/  MUFU.EX2 R220, R220 ;  /* 0x000000dc00dc7308 */ /* 0x000fe20000000800 */
[C---:B-1----:R-:W-:Y:S03]  /*8910*/  HMMA.16816.F32.BF16 R44, R136.reuse, R104, R44 ;  /* 0x00000068882c723c */ /* 0x042fe6000004182c */
[C---:B------:R-:W-:Y:S02]  /*8920*/  FMUL.FTZ R62, R3.reuse, R62 ;  /* 0x0000003e033e7220 */ /* 0x040fe40000410000 */
[C---:B------:R-:W-:Y:S02]  /*8930*/  FMUL.FTZ R63, R3.reuse, R63 ;  /* 0x0000003f033f7220 */ /* 0x040fe40000410000 */
[C---:B------:R-:W-:Y:S01]  /*8940*/  FMUL.FTZ R64, R132.reuse, R64 ;  /* 0x0000004084407220 */ /* 0x040fe20000410000 */
[C---:B------:R-:W-:Y:S01]  /*8950*/  HMMA.16816.F32.BF16 R48, R136.reuse, R106, R48 ;  /* 0x0000006a8830723c */ /* 0x040fe20000041830 */
[----:B------:R-:W1:Y:S01]  /*8960*/  LDSM.16.MT88.4 R104, [R135+UR4+0x4100] ;  /* 0x004100048768783b */ /* 0x000e620008004200 */
[----:B------:R-:W-:Y:S02]  /*8970*/  MUFU.EX2 R221, R221 ;  /* 0x000000dd00dd7308 */ /* 0x000fe40000000800 */
[C---:B------:R-:W-:Y:S02]  /*8980*/  FMUL.FTZ R65, R132.reuse, R65 ;  /* 0x0000004184417220 */ /* 0x040fe40000410000 */
[C---:B------:R-:W-:Y:S02]  /*8990*/  FMUL.FTZ R66, R3.reuse, R66 ;  /* 0x0000004203427220 */ /* 0x040fe40000410000 */
[C---:B------:R-:W-:Y:S04]  /*89a0*/  HMMA.16816.F32.BF16 R52, R136.reuse, R100, R52 ;  /* 0x000000648834723c */ /* 0x040fe80000041834 */
[C---:B------:R-:W-:Y:S01]  /*89b0*/  FMUL.FTZ R67, R3.reuse, R67 ;  /* 0x0000004303437220 */ /* 0x040fe20000410000 */
[----:B------:R-:W-:Y:S01]  /*89c0*/  MUFU.EX2 R222, R222 ;  /* 0x000000de00de7308 */ /* 0x000fe20000000800 */
[C---:B------:R-:W-:Y:S02]  /*89d0*/  FMUL.FTZ R68, R132.reuse, R68 ;  /* 0x0000004484447220 */ /* 0x040fe40000410000 */
[C---:B------:R-:W-:Y:S01]  /*89e0*/  HMMA.16816.F32.BF16 R56, R136.reuse, R102, R56 ;  /* 0x000000668838723c */ /* 0x040fe20000041838 */
[----:B------:R-:W3:Y:S03]  /*89f0*/  LDSM.16.MT88.4 R100, [R133+0x4100] ;  /* 0x004100008564783b */ /* 0x000ee60000004200 */
[C---:B------:R-:W-:Y:S02]  /*8a00*/  FMUL.FTZ R69, R132.reuse, R69 ;  /* 0x0000004584457220 */ /* 0x040fe40000410000 */
[C---:B------:R-:W-:Y:S01]  /*8a10*/  FMUL.FTZ R70, R3.reuse, R70 ;  /* 0x0000004603467220 */ /* 0x040fe20000410000 */
[----:B------:R-:W-:Y:S01]  /*8a20*/  MUFU.EX2 R223, R223 ;  /* 0x000000df00df7308 */ /* 0x000fe20000000800 */
[C---:B------:R-:W-:Y:S04]  /*8a30*/  HMMA.16816.F32.BF16 R60, R136.reuse, R108, R60 ;  /* 0x0000006c883c723c */ /* 0x040fe8000004183c */
[C---:B------:R-:W-:Y:S02]  /*8a40*/  FMUL.FTZ R71, R3.reuse, R71 ;  /* 0x0000004703477220 */ /* 0x040fe40000410000 */
[C---:B------:R-:W-:Y:S02]  /*8a50*/  FMUL.FTZ R72, R132.reuse, R72 ;  /* 0x0000004884487220 */ /* 0x040fe40000410000 */
[C---:B------:R-:W-:Y:S01]  /*8a60*/  HMMA.16816.F32.BF16 R64, R136.reuse, R110, R64 ;  /* 0x0000006e8840723c */ /* 0x040fe20000041840 */
[----:B------:R-:W5:Y:S01]  /*8a70*/  LDSM.16.MT88.4 R108, [R134+UR4+0x4100] ;  /* 0x00410004866c783b */ /* 0x000f620008004200 */
[----:B------:R-:W-:Y:S02]  /*8a80*/  MUFU.EX2 R224, R224 ;  /* 0x000000e000e07308 */ /* 0x000fe40000000800 */
[C---:B------:R-:W-:Y:S02]  /*8a90*/  FMUL.FTZ R73, R132.reuse, R73 ;  /* 0x0000004984497220 */ /* 0x040fe40000410000 */
[C---:B------:R-:W-:Y:S02]  /*8aa0*/  FMUL.FTZ R74, R3.reuse, R74 ;  /* 0x0000004a034a7220 */ /* 0x040fe40000410000 */
[C---:B------:R-:W-:Y:S01]  /*8ab0*/  FMUL.FTZ R75, R3.reuse, R75 ;  /* 0x0000004b034b7220 */ /* 0x040fe20000410000 */
[C---:B-1----:R-:W-:Y:S03]  /*8ac0*/  HMMA.16816.F32.BF16 R68, R136.reuse, R104, R68 ;  /* 0x000000688844723c */ /* 0x042fe60000041844 */
[C---:B------:R-:W-:Y:S01]  /*8ad0*/  FMUL.FTZ R84, R132.reuse, R84 ;  /* 0x0000005484547220 */ /* 0x040fe20000410000 */
[----:B------:R-:W-:Y:S01]  /*8ae0*/  MUFU.EX2 R226, R226 ;  /* 0x000000e200e27308 */ /* 0x000fe20000000800 */
[C---:B------:R-:W-:Y:S02]  /*8af0*/  FMUL.FTZ R85, R132.reuse, R85 ;  /* 0x0000005584557220 */ /* 0x040fe40000410000 */
[C---:B------:R-:W-:Y:S01]  /*8b00*/  FMUL.FTZ R86, R3.reuse, R86 ;  /* 0x0000005603567220 */ /* 0x040fe20000410000 */
[C---:B------:R-:W-:Y:S01]  /*8b10*/  HMMA.16816.F32.BF16 R72, R136.reuse, R106, R72 ;  /* 0x0000006a8848723c */ /* 0x040fe20000041848 */
[----:B------:R-:W1:Y:S03]  /*8b20*/  LDSM.16.MT88.4 R104, [R164+0x4100] ;  /* 0x00410000a468783b */ /* 0x000e660000004200 */
[C---:B------:R-:W-:Y:S02]  /*8b30*/  FMUL.FTZ R76, R132.reuse, R76 ;  /* 0x0000004c844c7220 */ /* 0x040fe40000410000 */
[----:B------:R-:W-:Y:S01]  /*8b40*/  FMUL.FTZ R77, R132, R77 ;  /* 0x0000004d844d7220 */ /* 0x000fe20000410000 */
[----:B------:R-:W-:Y:S01]  /*8b50*/  MUFU.EX2 R227, R227 ;  /* 0x000000e300e37308 */ /* 0x000fe20000000800 */
[C---:B------:R-:W-:Y:S04]  /*8b60*/  FMUL.FTZ R78, R3.reuse, R78 ;  /* 0x0000004e034e7220 */ /* 0x040fe80000410000 */
[C---:B------:R-:W-:Y:S02]  /*8b70*/  FMUL.FTZ R79, R3.reuse, R79 ;  /* 0x0000004f034f7220 */ /* 0x040fe40000410000 */
[C---:B------:R-:W-:Y:S02]  /*8b80*/  FMUL.FTZ R87, R3.reuse, R87 ;  /* 0x0000005703577220 */ /* 0x040fe40000410000 */
[--C-:B------:R-:W-:Y:S01]  /*8b90*/  FFMA.FTZ R179, R178, c[0x0][0x2d0], -R145.reuse ;  /* 0x0000b400b2b37a23 */ /* 0x100fe20000010891 */
[----:B------:R-:W-:Y:S01]  /*8ba0*/  MUFU.EX2 R228, R228 ;  /* 0x000000e400e47308 */ /* 0x000fe20000000800 */
[--C-:B------:R-:W-:Y:S01]  /*8bb0*/  FFMA.FTZ R178, R162, c[0x0][0x2d0], -R145.reuse ;  /* 0x0000b400a2b27a23 */ /* 0x100fe20000010891 */
[C---:B---3--:R-:W-:Y:S01]  /*8bc0*/  HMMA.16816.F32.BF16 R76, R136.reuse, R100, R76 ;  /* 0x00000064884c723c */ /* 0x048fe2000004184c */
[----:B------:R-:W-:Y:S02]  /*8bd0*/  LDSM.16.MT88.4 R160, [R135+UR4+0x5900] ;  /* 0x0059000487a0783b */ /* 0x000fe40008004200 */
[C---:B------:R-:W-:Y:S02]  /*8be0*/  FMUL.FTZ R80, R132.reuse, R80 ;  /* 0x0000005084507220 */ /* 0x040fe40000410000 */
[----:B------:R-:W-:Y:S02]  /*8bf0*/  FMUL.FTZ R81, R132, R81 ;  /* 0x0000005184517220 */ /* 0x000fe40000410000 */
[C---:B------:R-:W-:Y:S01]  /*8c00*/  FMUL.FTZ R82, R3.reuse, R82 ;  /* 0x0000005203527220 */ /* 0x040fe20000410000 */
[----:B------:R-:W-:Y:S01]  /*8c10*/  MUFU.EX2 R179, R179 ;  /* 0x000000b300b37308 */ /* 0x000fe20000000800 */
[C---:B------:R-:W-:Y:S03]  /*8c20*/  FMUL.FTZ R83, R3.reuse, R83 ;  /* 0x0000005303537220 */ /* 0x040fe60000410000 */
[----:B------:R-:W-:Y:S01]  /*8c30*/  FFMA.FTZ R145, R144, c[0x0][0x2d0], -R145 ;  /* 0x0000b40090917a23 */ /* 0x000fe20000010891 */
[----:B------:R-:W-:Y:S01]  /*8c40*/  F2FP.BF16.PACK_AB R100, R174, R173 ;  /* 0x000000adae64723e */ /* 0x000fe200000010ff */
[C---:B------:R-:W-:Y:S02]  /*8c50*/  FMUL.FTZ R88, R132.reuse, R88 ;  /* 0x0000005884587220 */ /* 0x040fe40000410000 */
[C---:B------:R-:W-:Y:S02]  /*8c60*/  HMMA.16816.F32.BF16 R80, R136.reuse, R102, R80 ;  /* 0x000000668850723c */ /* 0x040fe40000041850 */
[----:B------:R3:W-:Y:S01]  /*8c70*/  MUFU.EX2 R229, R145 ;  /* 0x0000009100e57308 */ /* 0x0007e20000000800 */
[C---:B------:R-:W-:Y:S02]  /*8c80*/  FMUL.FTZ R89, R132.reuse, R89 ;  /* 0x0000005984597220 */ /* 0x040fe40000410000 */
[C---:B------:R-:W-:Y:S02]  /*8c90*/  FMUL.FTZ R90, R3.reuse, R90 ;  /* 0x0000005a035a7220 */ /* 0x040fe40000410000 */
[----:B------:R-:W-:Y:S01]  /*8ca0*/  FMUL.FTZ R91, R3, R91 ;  /* 0x0000005b035b7220 */ /* 0x000fe20000410000 */
[C---:B-----5:R-:W-:Y:S04]  /*8cb0*/  HMMA.16816.F32.BF16 R84, R136.reuse, R108, R84 ;  /* 0x0000006c8854723c */ /* 0x060fe80000041854 */
[----:B------:R-:W5:Y:S01]  /*8cc0*/  MUFU.EX2 R178, R178 ;  /* 0x000000b200b27308 */ /* 0x000f620000000800 */
[C---:B------:R-:W-:Y:S01]  /*8cd0*/  FMUL.FTZ R92, R132.reuse, R92 ;  /* 0x0000005c845c7220 */ /* 0x040fe20000410000 */
[----:B----4-:R-:W-:Y:S01]  /*8ce0*/  F2FP.BF16.PACK_AB R102, R177, R176 ;  /* 0x000000b0b166723e */ /* 0x010fe200000010ff */
[C---:B------:R-:W-:Y:S01]  /*8cf0*/  FMUL.FTZ R93, R132.reuse, R93 ;  /* 0x0000005d845d7220 */ /* 0x040fe20000410000 */
[C---:B------:R-:W-:Y:S01]  /*8d00*/  HMMA.16816.F32.BF16 R88, R136.reuse, R110, R88 ;  /* 0x0000006e8858723c */ /* 0x040fe20000041858 */
[----:B------:R-:W4:Y:S03]  /*8d10*/  LDSM.16.MT88.4 R108, [R133+0x900] ;  /* 0x00090000856c783b */ /* 0x000f260000004200 */
[----:B------:R-:W-:Y:S01]  /*8d20*/  FMUL.FTZ R94, R3, R94 ;  /* 0x0000005e035e7220 */ /* 0x000fe20000410000 */
[----:B--2---:R-:W-:Y:S01]  /*8d30*/  F2FP.BF16.PACK_AB R103, R181, R180 ;  /* 0x000000b4b567723e */ /* 0x004fe200000010ff */
[C---:B------:R-:W-:Y:S02]  /*8d40*/  FMUL.FTZ R95, R3.reuse, R95 ;  /* 0x0000005f035f7220 */ /* 0x040fe40000410000 */
[C---:B------:R-:W-:Y:S01]  /*8d50*/  FMUL.FTZ R96, R132.reuse, R96 ;  /* 0x0000006084607220 */ /* 0x040fe20000410000 */
[----:B---3--:R-:W-:Y:S03]  /*8d60*/  LDSM.16.MT88.4 R144, [R135+UR4+0x3900] ;  /* 0x003900048790783b */ /* 0x008fe60008004200 */
[----:B------:R-:W-:Y:S01]  /*8d70*/  FMUL.FTZ R97, R132, R97 ;  /* 0x0000006184617220 */ /* 0x000fe20000410000 */
[C---:B-1----:R-:W-:Y:S03]  /*8d80*/  HMMA.16816.F32.BF16 R92, R136.reuse, R104, R92 ;  /* 0x00000068885c723c */ /* 0x042fe6000004185c */
[C---:B------:R-:W-:Y:S02]  /*8d90*/  FMUL.FTZ R98, R3.reuse, R98 ;  /* 0x0000006203627220 */ /* 0x040fe40000410000 */
[C---:B------:R-:W-:Y:S01]  /*8da0*/  FMUL.FTZ R99, R3.reuse, R99 ;  /* 0x0000006303637220 */ /* 0x040fe20000410000 */
[----:B-----5:R-:W-:Y:S01]  /*8db0*/  F2FP.BF16.PACK_AB R101, R178, R179 ;  /* 0x000000b3b265723e */ /* 0x020fe200000010ff */
[----:B------:R-:W-:Y:S05]  /*8dc0*/  FFMA.FTZ R167, R132, R205, R167 ;  /* 0x000000cd84a77223 */ /* 0x000fea00000100a7 */
[----:B------:R-:W-:Y:S01]  /*8dd0*/  HMMA.16816.F32.BF16 R96, R136, R106, R96 ;  /* 0x0000006a8860723c */ /* 0x000fe20000041860 */
[----:B------:R-:W1:Y:S02]  /*8de0*/  LDSM.16.MT88.4 R104, [R164+0x2900] ;  /* 0x00290000a468783b */ /* 0x000e640000004200 */
[----:B------:R-:W-:Y:S02]  /*8df0*/  FFMA.FTZ R171, R3, R206, R171 ;  /* 0x000000ce03ab7223 */ /* 0x000fe400000100ab */
[----:B------:R-:W-:Y:S02]  /*8e00*/  FADD.FTZ R166, R166, R167 ;  /* 0x000000a7a6a67221 */ /* 0x000fe40000010000 */
[----:B------:R-:W-:Y:S01]  /*8e10*/  F2FP.BF16.PACK_AB R136, R223, R222 ;  /* 0x000000dedf88723e */ /* 0x000fe200000010ff */
[C---:B------:R-:W-:Y:S05]  /*8e20*/  HMMA.16816.F32.BF16 R4, R100.reuse, R112, R4 ;  /* 0x000000706404723c */ /* 0x040fea0000041804 */
[----:B------:R-:W-:Y:S01]  /*8e30*/  F2FP.BF16.PACK_AB R138, R225, R224 ;  /* 0x000000e0e18a723e */ /* 0x000fe200000010ff */
[----:B------:R-:W-:Y:S01]  /*8e40*/  FADD.FTZ R170, R170, R171 ;  /* 0x000000abaaaa7221 */ /* 0x000fe20000010000 */
[----:B------:R-:W-:Y:S01]  /*8e50*/  F2FP.BF16.PACK_AB R137, R227, R226 ;  /* 0x000000e2e389723e */ /* 0x000fe200000010ff */
[C---:B------:R-:W-:Y:S01]  /*8e60*/  HMMA.16816.F32.BF16 R8, R100.reuse, R114, R8 ;  /* 0x000000726408723c */ /* 0x040fe20000041808 */
[----:B------:R-:W-:Y:S03]  /*8e70*/  LDSM.16.MT88.4 R112, [R133+0x4900] ;  /* 0x004900008570783b */ /* 0x000fe60000004200 */
[----:B------:R-:W-:Y:S01]  /*8e80*/  F2FP.BF16.PACK_AB R139, R229, R228 ;  /* 0x000000e4e58b723e */ /* 0x000fe200000010ff */
[----:B------:R-:W-:Y:S02]  /*8e90*/  FADD.FTZ R165, R165, R166 ;  /* 0x000000a6a5a57221 */ /* 0x000fe40000010000 */
[----:B------:R-:W-:Y:S01]  /*8ea0*/  FADD.FTZ R169, R169, R170 ;  /* 0x000000aaa9a97221 */ /* 0x000fe20000010000 */
[C---:B----4-:R-:W-:Y:S04]  /*8eb0*/  HMMA.16816.F32.BF16 R12, R100.reuse, R108, R12 ;  /* 0x0000006c640c723c */ /* 0x050fe8000004180c */
[----:B------:R-:W-:Y:S02]  /*8ec0*/  FADD.FTZ R168, R168, R165 ;  /* 0x000000a5a8a87221 */ /* 0x000fe40000010000 */
[----:B------:R-:W-:Y:S02]  /*8ed0*/  FADD.FTZ R172, R172, R169 ;  /* 0x000000a9acac7221 */ /* 0x000fe40000010000 */
[C---:B------:R-:W-:Y:S01]  /*8ee0*/  HMMA.16816.F32.BF16 R16, R100.reuse, R110, R16 ;  /* 0x0000006e6410723c */ /* 0x040fe20000041810 */
[----:B------:R-:W2:Y:S03]  /*8ef0*/  LDSM.16.MT88.4 R108, [R135+UR4+0x4900] ;  /* 0x00490004876c783b */ /* 0x000ea60008004200 */
[----:B------:R-:W-:Y:S02]  /*8f00*/  FADD.FTZ R3, R173, R168 ;  /* 0x000000a8ad037221 */ /* 0x000fe40000010000 */
[----:B------:R-:W-:Y:S02]  /*8f10*/  FADD.FTZ R179, R179, R172 ;  /* 0x000000acb3b37221 */ /* 0x000fe40000010000 */
[C---:B------:R-:W-:Y:S04]  /*8f20*/  HMMA.16816.F32.BF16 R20, R100.reuse, R116, R20 ;  /* 0x000000746414723c */ /* 0x040fe80000041814 */
[----:B------:R-:W-:Y:S02]  /*8f30*/  FADD.FTZ R3, R174, R3 ;  /* 0x00000003ae037221 */ /* 0x000fe40000010000 */
[----:B------:R-:W-:Y:S02]  /*8f40*/  FADD.FTZ R179, R178, R179 ;  /* 0x000000b3b2b37221 */ /* 0x000fe40000010000 */
[C---:B------:R-:W-:Y:S01]  /*8f50*/  HMMA.16816.F32.BF16 R24, R100.reuse, R118, R24 ;  /* 0x000000766418723c */ /* 0x040fe20000041818 */
[----:B------:R-:W-:Y:S03]  /*8f60*/  LDSM.16.MT88.4 R116, [R164+0x4900] ;  /* 0x00490000a474783b */ /* 0x000fe60000004200 */
[----:B------:R-:W-:Y:S01]  /*8f70*/  FADD.FTZ R176, R176, R3 ;  /* 0x00000003b0b07221 */ /* 0x000fe20000010000 */
[----:B------:R-:W-:Y:S01]  /*8f80*/  IADD3 R3, R210, -0x2, RZ ;  /* 0xfffffffed2037810 */ /* 0x000fe20007ffe0ff */
[----:B------:R-:W-:Y:S02]  /*8f90*/  FADD.FTZ R180, R180, R179 ;  /* 0x000000b3b4b47221 */ /* 0x000fe40000010000 */
[C---:B------:R-:W-:Y:S03]  /*8fa0*/  HMMA.16816.F32.BF16 R28, R100.reuse, R120, R28 ;  /* 0x00000078641c723c */ /* 0x040fe6000004181c */
[----:B------:R-:W-:Y:S01]  /*8fb0*/  ISETP.GE.AND P0, PT, R3, UR11, PT ;  /* 0x0000000b03007c0c */ /* 0x000fe2000bf06270 */
[----:B------:R-:W-:Y:S02]  /*8fc0*/  FADD.FTZ R177, R177, R176 ;  /* 0x000000b0b1b17221 */ /* 0x000fe40000010000 */
[----:B------:R-:W-:Y:S02]  /*8fd0*/  FADD.FTZ R181, R181, R180 ;  /* 0x000000b4b5b57221 */ /* 0x000fe40000010000 */
[C---:B------:R-:W-:Y:S01]  /*8fe0*/  HMMA.16816.F32.BF16 R32, R100.reuse, R122, R32 ;  /* 0x0000007a6420723c */ /* 0x040fe20000041820 */
[----:B------:R-:W-:Y:S07]  /*8ff0*/  LDSM.16.MT88.4 R120, [R133+0x1100] ;  /* 0x001100008578783b */ /* 0x000fee0000004200 */
[C---:B------:R-:W-:Y:S08]  /*9000*/  HMMA.16816.F32.BF16 R36, R100.reuse, R124, R36 ;  /* 0x0000007c6424723c */ /* 0x040ff00000041824 */
[C---:B------:R-:W-:Y:S01]  /*9010*/  HMMA.16816.F32.BF16 R40, R100.reuse, R126, R40 ;  /* 0x0000007e6428723c */ /* 0x040fe20000041828 */
[----:B------:R-:W-:Y:S07]  /*9020*/  LDSM.16.MT88.4 R124, [R164+0x1100] ;  /* 0x00110000a47c783b */ /* 0x000fee0000004200 */
[C---:B------:R-:W-:Y:S08]  /*9030*/  HMMA.16816.F32.BF16 R44, R100.reuse, R128, R44 ;  /* 0x00000080642c723c */ /* 0x040ff0000004182c */
[C---:B------:R-:W-:Y:S08]  /*9040*/  HMMA.16816.F32.BF16 R48, R100.reuse, R130, R48 ;  /* 0x000000826430723c */ /* 0x040ff00000041830 */
[C---:B------:R-:W-:Y:S08]  /*9050*/  HMMA.16816.F32.BF16 R52, R100.reuse, R140, R52 ;  /* 0x0000008c6434723c */ /* 0x040ff00000041834 */
[C---:B------:R-:W-:Y:S01]  /*9060*/  HMMA.16816.F32.BF16 R56, R100.reuse, R142, R56 ;  /* 0x0000008e6438723c */ /* 0x040fe20000041838 */
[----:B------:R-:W-:Y:S07]  /*9070*/  LDSM.16.MT88.4 R140, [R164+0x1900] ;  /* 0x00190000a48c783b */ /* 0x000fee0000004200 */
[C---:B-1----:R-:W-:Y:S08]  /*9080*/  HMMA.16816.F32.BF16 R60, R100.reuse, R104, R60 ;  /* 0x00000068643c723c */ /* 0x042ff0000004183c */
[C---:B------:R-:W-:Y:S01]  /*9090*/  HMMA.16816.F32.BF16 R64, R100.reuse, R106, R64 ;  /* 0x0000006a6440723c */ /* 0x040fe20000041840 */
[----:B------:R-:W1:Y:S07]  /*90a0*/  LDSM.16.MT88.4 R104, [R134+UR4+0x4900] ;  /* 0x004900048668783b */ /* 0x000e6e0008004200 */
[C---:B--2---:R-:W-:Y:S08]  /*90b0*/  HMMA.16816.F32.BF16 R68, R100.reuse, R108, R68 ;  /* 0x0000006c6444723c */ /* 0x044ff00000041844 */
[C---:B------:R-:W-:Y:S01]  /*90c0*/  HMMA.16816.F32.BF16 R72, R100.reuse, R110, R72 ;  /* 0x0000006e6448723c */ /* 0x040fe20000041848 */
[----:B------:R-:W2:Y:S07]  /*90d0*/  LDSM.16.MT88.4 R108, [R135+UR4+0x1100] ;  /* 0x00110004876c783b */ /* 0x000eae0008004200 */
[C---:B------:R-:W-:Y:S08]  /*90e0*/  HMMA.16816.F32.BF16 R76, R100.reuse, R112, R76 ;  /* 0x00000070644c723c */ /* 0x040ff0000004184c */
[C---:B------:R-:W-:Y:S01]  /*90f0*/  HMMA.16816.F32.BF16 R80, R100.reuse, R114, R80 ;  /* 0x000000726450723c */ /* 0x040fe20000041850 */
[----:B------:R-:W3:Y:S07]  /*9100*/  LDSM.16.MT88.4 R112, [R134+UR4+0x1100] ;  /* 0x001100048670783b */ /* 0x000eee0008004200 */
[C---:B-1----:R-:W-:Y:S08]  /*9110*/  HMMA.16816.F32.BF16 R84, R100.reuse, R104, R84 ;  /* 0x000000686454723c */ /* 0x042ff00000041854 */
[C---:B------:R-:W-:Y:S01]  /*9120*/  HMMA.16816.F32.BF16 R88, R100.reuse, R106, R88 ;  /* 0x0000006a6458723c */ /* 0x040fe20000041858 */
[----:B------:R-:W1:Y:S07]  /*9130*/  LDSM.16.MT88.4 R104, [R135+UR4+0x3100] ;  /* 0x003100048768783b */ /* 0x000e6e0008004200 */
[C---:B------:R-:W-:Y:S08]  /*9140*/  HMMA.16816.F32.BF16 R92, R100.reuse, R116, R92 ;  /* 0x00000074645c723c */ /* 0x040ff0000004185c */
[----:B------:R-:W-:Y:S01]  /*9150*/  HMMA.16816.F32.BF16 R96, R100, R118, R96 ;  /* 0x000000766460723c */ /* 0x000fe20000041860 */
[----:B------:R-:W4:Y:S06]  /*9160*/  LDSM.16.MT88.4 R116, [R133+0x3100] ;  /* 0x003100008574783b */ /* 0x000f2c0000004200 */
        /* <DEDUP_REMOVED lines=14> */
[----:B------:R-:W2:Y:S03]  /*9250*/  LDSM.16.MT88.4 R108, [R134+UR4+0x3100] ;  /* 0x00310004866c783b */ /* 0x000ea60008004200 */
[----:B------:R-:W-:Y:S02]  /*9260*/  FADD.FTZ R222, R222, R217 ;  /* 0x000000d9dede7221 */ /* 0x000fe40000010000 */
[----:B------:R-:W-:Y:S02]  /*9270*/  FADD.FTZ R226, R226, R221 ;  /* 0x000000dde2e27221 */ /* 0x000fe40000010000 */
[C---:B------:R-:W-:Y:S04]  /*9280*/  HMMA.16816.F32.BF16 R12, R100.reuse, R120, R12 ;  /* 0x00000078640c723c */ /* 0x040fe8000004180c */
[----:B------:R-:W-:Y:S02]  /*9290*/  FADD.FTZ R223, R223, R222 ;  /* 0x000000dedfdf7221 */ /* 0x000fe40000010000 */
[----:B------:R-:W-:Y:S02]  /*92a0*/  FADD.FTZ R227, R227, R226 ;  /* 0x000000e2e3e37221 */ /* 0x000fe40000010000 */
[C---:B------:R-:W-:Y:S04]  /*92b0*/  HMMA.16816.F32.BF16 R16, R100.reuse, R122, R16 ;  /* 0x0000007a6410723c */ /* 0x040fe80000041810 */
[----:B------:R-:W-:Y:S02]  /*92c0*/  FADD.FTZ R224, R224, R223 ;  /* 0x000000dfe0e07221 */ /* 0x000fe40000010000 */
[----:B------:R-:W-:Y:S02]  /*92d0*/  FADD.FTZ R206, R228, R227 ;  /* 0x000000e3e4ce7221 */ /* 0x000fe40000010000 */
[C---:B---3--:R-:W-:Y:S04]  /*92e0*/  HMMA.16816.F32.BF16 R20, R100.reuse, R112, R20 ;  /* 0x000000706414723c */ /* 0x048fe80000041814 */
[----:B------:R-:W-:Y:S02]  /*92f0*/  FADD.FTZ R205, R225, R224 ;  /* 0x000000e0e1cd7221 */ /* 0x000fe40000010000 */
[----:B------:R-:W-:Y:S02]  /*9300*/  FADD.FTZ R206, R229, R206 ;  /* 0x000000cee5ce7221 */ /* 0x000fe40000010000 */
[C---:B------:R-:W-:Y:S01]  /*9310*/  HMMA.16816.F32.BF16 R24, R100.reuse, R114, R24 ;  /* 0x000000726418723c */ /* 0x040fe20000041818 */
[----:B------:R-:W3:Y:S07]  /*9320*/  LDSM.16.MT88.4 R112, [R164+0x3100] ;  /* 0x00310000a470783b */ /* 0x000eee0000004200 */
[C---:B------:R-:W-:Y:S08]  /*9330*/  HMMA.16816.F32.BF16 R28, R100.reuse, R124, R28 ;  /* 0x0000007c641c723c */ /* 0x040ff0000004181c */
[C---:B------:R-:W-:Y:S01]  /*9340*/  HMMA.16816.F32.BF16 R32, R100.reuse, R126, R32 ;  /* 0x0000007e6420723c */ /* 0x040fe20000041820 */
[----:B------:R-:W-:Y:S07]  /*9350*/  LDSM.16.MT88.4 R124, [R135+UR4+0x1900] ;  /* 0x00190004877c783b */ /* 0x000fee0008004200 */
[C---:B-1----:R-:W-:Y:S08]  /*9360*/  HMMA.16816.F32.BF16 R36, R100.reuse, R104, R36 ;  /* 0x000000686424723c */ /* 0x042ff00000041824 */
[C---:B------:R-:W-:Y:S01]  /*9370*/  HMMA.16816.F32.BF16 R40, R100.reuse, R106, R40 ;  /* 0x0000006a6428723c */ /* 0x040fe20000041828 */
[----:B------:R-:W1:Y:S07]  /*9380*/  LDSM.16.MT88.4 R104, [R135+UR4+0x5100] ;  /* 0x005100048768783b */ /* 0x000e6e0008004200 */
[C---:B----4-:R-:W-:Y:S08]  /*9390*/  HMMA.16816.F32.BF16 R44, R100.reuse, R116, R44 ;  /* 0x00000074642c723c */ /* 0x050ff0000004182c */
[C---:B------:R-:W-:Y:S01]  /*93a0*/  HMMA.16816.F32.BF16 R48, R100.reuse, R118, R48 ;  /* 0x000000766430723c */ /* 0x040fe20000041830 */
[----:B------:R-:W4:Y:S07]  /*93b0*/  LDSM.16.MT88.4 R116, [R133+0x5100] ;  /* 0x005100008574783b */ /* 0x000f2e0000004200 */
[C---:B--2---:R-:W-:Y:S08]  /*93c0*/  HMMA.16816.F32.BF16 R52, R100.reuse, R108, R52 ;  /* 0x0000006c6434723c */ /* 0x044ff00000041834 */
[C---:B------:R-:W-:Y:S01]  /*93d0*/  HMMA.16816.F32.BF16 R56, R100.reuse, R110, R56 ;  /* 0x0000006e6438723c */ /* 0x040fe20000041838 */
[----:B------:R-:W2:Y:S07]  /*93e0*/  LDSM.16.MT88.4 R108, [R134+UR4+0x5100] ;  /* 0x00510004866c783b */ /* 0x000eae0008004200 */
[C---:B---3--:R-:W-:Y:S08]  /*93f0*/  HMMA.16816.F32.BF16 R60, R100.reuse, R112, R60 ;  /* 0x00000070643c723c */ /* 0x048ff0000004183c */
[C---:B------:R-:W-:Y:S01]  /*9400*/  HMMA.16816.F32.BF16 R64, R100.reuse, R114, R64 ;  /* 0x000000726440723c */ /* 0x040fe20000041840 */
[----:B------:R-:W3:Y:S07]  /*9410*/  LDSM.16.MT88.4 R112, [R164+0x5100] ;  /* 0x00510000a470783b */ /* 0x000eee0000004200 */
[C---:B-1----:R-:W-:Y:S08]  /*9420*/  HMMA.16816.F32.BF16 R68, R100.reuse, R104, R68 ;  /* 0x000000686444723c */ /* 0x042ff00000041844 */
[C---:B------:R-:W-:Y:S01]  /*9430*/  HMMA.16816.F32.BF16 R72, R100.reuse, R106, R72 ;  /* 0x0000006a6448723c */ /* 0x040fe20000041848 */
[----:B------:R-:W-:Y:S07]  /*9440*/  LDSM.16.MT88.4 R104, [R134+UR4+0x1900] ;  /* 0x001900048668783b */ /* 0x000fee0008004200 */
[C---:B----4-:R-:W-:Y:S08]  /*9450*/  HMMA.16816.F32.BF16 R76, R100.reuse, R116, R76 ;  /* 0x00000074644c723c */ /* 0x050ff0000004184c */
[C---:B------:R-:W-:Y:S01]  /*9460*/  HMMA.16816.F32.BF16 R80, R100.reuse, R118, R80 ;  /* 0x000000766450723c */ /* 0x040fe20000041850 */
[----:B------:R-:W1:Y:S07]  /*9470*/  LDSM.16.MT88.4 R116, [R133+0x1900] ;  /* 0x001900008574783b */ /* 0x000e6e0000004200 */
[C---:B--2---:R-:W-:Y:S08]  /*9480*/  HMMA.16816.F32.BF16 R84, R100.reuse, R108, R84 ;  /* 0x0000006c6454723c */ /* 0x044ff00000041854 */
[C---:B------:R-:W-:Y:S08]  /*9490*/  HMMA.16816.F32.BF16 R88, R100.reuse, R110, R88 ;  /* 0x0000006e6458723c */ /* 0x040ff00000041858 */
[C---:B---3--:R-:W-:Y:S08]  /*94a0*/  HMMA.16816.F32.BF16 R92, R100.reuse, R112, R92 ;  /* 0x00000070645c723c */ /* 0x048ff0000004185c */
[----:B------:R-:W-:Y:S08]  /*94b0*/  HMMA.16816.F32.BF16 R96, R100, R114, R96 ;  /* 0x000000726460723c */ /* 0x000ff00000041860 */
[C---:B------:R-:W-:Y:S01]  /*94c0*/  HMMA.16816.F32.BF16 R128, R136.reuse, R124, R4 ;  /* 0x0000007c8880723c */ /* 0x040fe20000041804 */
[----:B------:R-:W2:Y:S07]  /*94d0*/  LDSM.16.MT88.4 R4, [R133+0x5900] ;  /* 0x005900008504783b */ /* 0x000eae0000004200 */
[C---:B------:R-:W-:Y:S01]  /*94e0*/  HMMA.16816.F32.BF16 R124, R136.reuse, R126, R8 ;  /* 0x0000007e887c723c */ /* 0x040fe20000041808 */
[----:B------:R-:W3:Y:S07]  /*94f0*/  LDSM.16.MT88.4 R8, [R134+UR4+0x5900] ;  /* 0x005900048608783b */ /* 0x000eee0008004200 */
        /* <DEDUP_REMOVED lines=17> */
[C---:B--2---:R-:W-:Y:S08]  /*9610*/  HMMA.16816.F32.BF16 R76, R136.reuse, R4, R76 ;  /* 0x00000004884c723c */ /* 0x044ff0000004184c */
[C---:B------:R-:W-:Y:S08]  /*9620*/  HMMA.16816.F32.BF16 R80, R136.reuse, R6, R80 ;  /* 0x000000068850723c */ /* 0x040ff00000041850 */
[C---:B---3--:R-:W-:Y:S08]  /*9630*/  HMMA.16816.F32.BF16 R84, R136.reuse, R8, R84 ;  /* 0x000000088854723c */ /* 0x048ff00000041854 */
[C---:B------:R-:W-:Y:S08]  /*9640*/  HMMA.16816.F32.BF16 R88, R136.reuse, R10, R88 ;  /* 0x0000000a8858723c */ /* 0x040ff00000041858 */
[C---:B-1----:R-:W-:Y:S08]  /*9650*/  HMMA.16816.F32.BF16 R92, R136.reuse, R12, R92 ;  /* 0x0000000c885c723c */ /* 0x042ff0000004185c */
[----:B------:R-:W-:Y:S01]  /*9660*/  HMMA.16816.F32.BF16 R96, R136, R14, R96 ;  /* 0x0000000e8860723c */ /* 0x000fe20000041860 */
[----:B------:R-:W-:-:S07]  /*9670*/  @!P0 BRA `(.L_x_1983) ;  /* 0x0000040000008947 */ /* 0x000fce0003800000 */
[----:B------:R-:W-:Y:S01]  /*9680*/  ISETP.NE.AND P2, PT, R195, 0x1, PT ;  /* 0x00000001c300780c */ /* 0x000fe20003f45270 */
[----:B------:R-:W-:Y:S01]  /*9690*/  IMAD.MOV.U32 R198, RZ, RZ, RZ ;  /* 0x000000ffffc67224 */ /* 0x000fe200078e00ff */
[----:B------:R-:W-:Y:S02]  /*96a0*/  IADD3 R199, R201, R175, R202 ;  /* 0x000000afc9c77210 */ /* 0x000fe40007ffe0ca */
[----:B------:R-:W-:Y:S02]  /*96b0*/  IADD3 R12, -R214, 0x10, RZ ;  /* 0x00000010d60c7810 */ /* 0x000fe40007ffe1ff */
[----:B------:R-:W-:Y:S02]  /*96c0*/  IADD3 R199, R199, -0x80, RZ ;  /* 0xffffff80c7c77810 */ /* 0x000fe40007ffe0ff */
[----:B------:R-:W-:Y:S02]  /*96d0*/  LOP3.LUT R12, R12, 0xf, RZ, 0xc0, !PT ;  /* 0x0000000f0c0c7812 */ /* 0x000fe400078ec0ff */
[----:B------:R-:W-:Y:S01]  /*96e0*/  IADD3 R11, -R211, 0x10, RZ ;  /* 0x00000010d30b7810 */ /* 0x000fe20007ffe1ff */
[----:B------:R-:W-:Y:S02]  /*96f0*/  IMAD.MOV.U32 R3, RZ, RZ, R199 ;  /* 0x000000ffff037224 */ /* 0x000fe400078e00c7 */
[----:B------:R-:W-:Y:S01]  /*9700*/  @P2 IMAD.HI.U32 R6, R199, c[0x0][0x2bc], RZ ;  /* 0x0000af00c7062a27 */ /* 0x000fe200078e00ff */
[----:B------:R-:W-:Y:S04]  /*9710*/  LOP3.LUT R11, R11, 0xf, RZ, 0xc0, !PT ;  /* 0x0000000f0b0b7812 */ /* 0x000fe800078ec0ff */
[----:B------:R-:W-:Y:S04]  /*9720*/  @P2 SHF.R.U32.HI R3, RZ, c[0x0][0x2c0], R6 ;  /* 0x0000b000ff032a19 */ /* 0x000fe80000011606 */
[C---:B------:R-:W-:Y:S04]  /*9730*/  @!P3 IADD3 R7, P0, R3.reuse, UR18, RZ ;  /* 0x000000120307bc10 */ /* 0x040fe8000ff1e0ff */
[----:B------:R-:W-:Y:S02]  /*9740*/  @!P3 LEA.HI.X.SX32 R6, R3, UR10, 0x1, P0 ;  /* 0x0000000a0306bc11 */ /* 0x000fe400080f0eff */
[C---:B------:R-:W-:Y:S04]  /*9750*/  @!P3 LEA R4, P0, R7.reuse, c[0x0][0x2a0], 0x2 ;  /* 0x0000a8000704ba11 */ /* 0x040fe800078010ff */
[----:B------:R-:W-:Y:S01]  /*9760*/  @!P3 LEA.HI.X R5, R7, c[0x0][0x2a4], R6, 0x2, P0 ;  /* 0x0000a9000705ba11 */ /* 0x000fe200000f1406 */
[----:B------:R-:W-:Y:S04]  /*9770*/  IMAD.MOV R6, RZ, RZ, -R3 ;  /* 0x000000ffff067224 */ /* 0x000fe800078e0a03 */
[----:B------:R-:W2:Y:S01]  /*9780*/  @!P3 LDG.E R198, [R4.64] ;  /* 0x0000001404c6b981 */ /* 0x000ea2000c1e1900 */
[----:B------:R-:W-:Y:S04]  /*9790*/  IMAD R199, R6, c[0x0][0x2b8], R199 ;  /* 0x0000ae0006c77a24 */ /* 0x000fe800078e02c7 */
        /* <DEDUP_REMOVED lines=11> */
[C---:B------:R-:W-:Y:S02]  /*9850*/  LEA R5, P0, R7.reuse, c[0x0][0x1c8], 0x1 ;  /* 0x0000720007057a11 */ /* 0x040fe400078008ff */
        /* <DEDUP_REMOVED lines=8> */
[----:B-1----:R-:W-:Y:S04]  /*98e0*/  IADD3 R12, P1, P0, R12, R8, R215 ;  /* 0x000000080c0c7210 */ /* 0x002fe8000783e0d7 */
[----:B--2---:R-:W-:Y:S02]  /*98f0*/  IADD3.X R13, RZ, R14, R216, P1, P0 ;  /* 0x0000000eff0d7210 */ /* 0x004fe40000fe04d8 */
[----:B------:R-:W-:Y:S02]  /*9900*/  IADD3 R10, P1, P0, R11, R8, R212 ;  /* 0x000000080b0a7210 */ /* 0x000fe4000783e0d4 */
[----:B---3--:R-:W-:Y:S02]  /*9910*/  SHF.L.U64.HI R5, R194, 0x1, R197 ;  /* 0x00000001c2057819 */ /* 0x008fe400000102c5 */
[----:B------:R-:W-:Y:S01]  /*9920*/  IADD3.X R11, RZ, R14, R213, P1, P0 ;  /* 0x0000000eff0b7210 */ /* 0x000fe20000fe04d5 */
[----:B-----5:R-:W-:Y:S01]  /*9930*/  IMAD.U32 R3, RZ, RZ, UR15 ;  /* 0x0000000fff037e24 */ /* 0x020fe2000f8e00ff */
[----:B------:R-:W-:Y:S03]  /*9940*/  IADD3 R8, P1, P0, R9, R8, R4 ;  /* 0x0000000809087210 */ /* 0x000fe6000783e004 */
[----:B------:R-:W-:Y:S01]  /*9950*/  IMAD R3, R3, 0x3000, R200 ;  /* 0x0000300003037824 */ /* 0x000fe200078e02c8 */
[----:B------:R-:W-:Y:S02]  /*9960*/  IADD3.X R9, RZ, R14, R5, P1, P0 ;  /* 0x0000000eff097210 */ /* 0x000fe40000fe0405 */
[C---:B----4-:R-:W-:Y:S02]  /*9970*/  IADD3 R16, P1, R7.reuse, R215, RZ ;  /* 0x000000d707107210 */ /* 0x050fe40007f3e0ff */
[C---:B------:R-:W-:Y:S03]  /*9980*/  IADD3 R14, P0, R7.reuse, R212, RZ ;  /* 0x000000d4070e7210 */ /* 0x040fe60007f1e0ff */
[----:B------:R-:W-:Y:S01]  /*9990*/  IMAD.X R17, R6, 0x1, R216, P1 ;  /* 0x0000000106117824 */ /* 0x000fe200008e06d8 */
[----:B------:R-:W-:Y:S01]  /*99a0*/  ISETP.NE.U32.AND P1, PT, R214, RZ, PT ;  /* 0x000000ffd600720c */ /* 0x000fe20003f25070 */
[C---:B------:R-:W-:Y:S01]  /*99b0*/  IMAD.X R15, R6.reuse, 0x1, R213, P0 ;  /* 0x00000001060f7824 */ /* 0x040fe200000e06d5 */
[----:B------:R-:W-:Y:S01]  /*99c0*/  IADD3 R4, P0, R7, R4, RZ ;  /* 0x0000000407047210 */ /* 0x000fe20007f1e0ff */
[----:B------:R-:W-:Y:S04]  /*99d0*/  IMAD.SHL.U32 R7, R3, 0x2, RZ ;  /* 0x0000000203077824 */ /* 0x000fe800078e00ff */
[----:B------:R-:W-:Y:S01]  /*99e0*/  IMAD.X R5, R6, 0x1, R5, P0 ;  /* 0x0000000106057824 */ /* 0x000fe200000e0605 */
[----:B------:R1:W-:Y:S01]  /*99f0*/  LDGSTS.E.BYPASS.LTC128B.128 [R7+0xc100], [R16.64], !P5 ;  /* 0x0c10000010077fae */ /* 0x0003e2000e901d54 */
        /* <DEDUP_REMOVED lines=8> */
.L_x_1983:
[----:B------:R-:W-:Y:S01]  /*9a80*/  UISETP.GE.AND UP3, UPT, UR5, 0x1, UPT ;  /* 0x000000010500788c */ /* 0x000fe2000bf66270 */
[----:B------:R2:W3:Y:S01]  /*9a90*/  R2UR UR4, R210 ;  /* 0x00000000d20473c2 */ /* 0x0004e200000e0000 */
[----:B------:R-:W0:Y:S01]  /*9aa0*/  LDGDEPBAR ;  /* 0x00000000000079af */ /* 0x000e220000000000 */
[----:B------:R-:W-:Y:S02]  /*9ab0*/  IMAD.MOV.U32 R3, RZ, RZ, R0 ;  /* 0x000000ffff037224 */ /* 0x000fe400078e0000 */
[----:B------:R-:W-:Y:S01]  /*9ac0*/  IMAD.MOV.U32 R132, RZ, RZ, R2 ;  /* 0x000000ffff847224 */ /* 0x000fe200078e0002 */
[----:B--2---:R-:W-:Y:S01]  /*9ad0*/  IADD3 R210, R210, -0x1, RZ ;  /* 0xffffffffd2d27810 */ /* 0x004fe20007ffe0ff */
[----:B---3--:R-:W-:Y:S02]  /*9ae0*/  UISETP.GT.AND UP2, UPT, UR4, UR7, UPT ;  /* 0x000000070400728c */ /* 0x008fe4000bf44270 */
[----:B------:R-:W-:Y:S04]  /*9af0*/  UIADD3 UR4, UR5, 0x1, URZ ;  /* 0x0000000105047890 */ /* 0x000fe8000fffe03f */
[----:B------:R-:W-:Y:S01]  /*9b00*/  USEL UR5, UR4, URZ, !UP3 ;  /* 0x0000003f04057287 */ /* 0x000fe2000d800000 */
[----:B------:R-:W-:Y:S11]  /*9b10*/  PLOP3.LUT P0, PT, PT, PT, UP2, 0x80, 0x0 ;  /* 0x000000000000781c */ /* 0x000ff60003f0f028 */
[----:B------:R-:W-:Y:S02]  /*9b20*/  @!UPT UIADD3 URZ, URZ, URZ, URZ ;  /* 0x0000003f3f3ff290 */ /* 0x000fe4000fffe03f */
[----:B------:R-:W-:-:S05]  /*9b30*/  @P0 BRA `(.L_x_1984) ;  /* 0xffffc50000000947 */ /* 0x000fca000383ffff */
.L_x_1973:
[----:B------:R-:W-:Y:S01]  /*9b40*/  IMAD.MOV.U32 R3, RZ, RZ, 0x1 ;  /* 0x00000001ff037424 */ /* 0x000fe200078e00ff */
[----:B------:R-:W-:Y:S01]  /*9b50*/  ULEA UR4, UR6, 0x7f, 0x7 ;  /* 0x0000007f06047891 */ /* 0x000fe2000f8e383f */
[----:B------:R-:W-:Y:S01]  /*9b60*/  PLOP3.LUT P0, PT, PT, PT, UP0, 0x40, 0x0 ;  /* 0x000000000000781c */ /* 0x000fe20003f0e808 */
[----:B-1----:R-:W-:Y:S01]  /*9b70*/  IMAD.MOV.U32 R4, RZ, RZ, c[0x0][0x2ac] ;  /* 0x0000ab00ff047624 */ /* 0x002fe200078e00ff */
[----:B------:R-:W-:Y:S01]  /*9b80*/  ULDC.64 UR6, c[0x0][0x2c8] ;  /* 0x0000b20000067ab9 */ /* 0x000fe20000000a00 */
[----:B------:R-:W-:Y:S01]  /*9b90*/  IADD3 R5, R3, -c[0x0][0x168], RZ ;  /* 0x80005a0003057a10 */ /* 0x000fe20007ffe0ff */
[----:B------:R-:W-:-:S04]  /*9ba0*/  UIMAD.WIDE.U32 UR24, UR4, UR6, URZ ;  /* 0x00000006041872a5 */ /* 0x000fc8000f8e003f */
[----:B------:R-:W-:Y:S01]  /*9bb0*/  @UP1 USHF.R.U32.HI UR4, URZ, UR7, UR25 ;  /* 0x000000073f041299 */ /* 0x000fe20008011619 */
[----:B------:R-:W-:-:S05]  /*9bc0*/  IMAD R4, R4, c[0x0][0x1d0], R5 ;  /* 0x0000740004047a24 */ /* 0x000fca00078e0205 */
[----:B------:R-:W-:-:S04]  /*9bd0*/  IADD3 R4, R4, UR4, RZ ;  /* 0x0000000404047c10 */ /* 0x000fc8000fffe0ff */
[----:B------:R-:W-:Y:S01]  /*9be0*/  IADD3 R5, R4, -c[0x0][0x324], RZ ;  /* 0x8000c90004057a10 */ /* 0x000fe20007ffe0ff */
[----:B------:R-:W-:Y:S05]  /*9bf0*/  @P0 BRA `(.L_x_1985) ;  /* 0x000000d000000947 */ /* 0x000fea0003800000 */
        /* <DEDUP_REMOVED lines=8> */
.L_x_1986:
[----:B------:R-:W-:-:S13]  /*9c80*/  ISETP.NE.AND P0, PT, R3, c[0x0][0x32c], PT ;  /* 0x0000cb0003007a0c */ /* 0x000fda0003f05270 */
[----:B------:R-:W-:-:S05]  /*9c90*/  @P0 IMAD.HI.U32 R3, R4, c[0x0][0x330], RZ ;  /* 0x0000cc0004030a27 */ /* 0x000fca00078e00ff */
[----:B------:R-:W-:-:S05]  /*9ca0*/  @P0 SHF.R.U32.HI R4, RZ, c[0x0][0x334], R3 ;  /* 0x0000cd00ff040a19 */ /* 0x000fca0000011603 */
.L_x_1987:
[----:B------:R-:W-:-:S05]  /*9cb0*/  IMAD R4, R4, c[0x0][0x32c], RZ ;  /* 0x0000cb0004047a24 */ /* 0x000fca00078e02ff */
[----:B------:R-:W-:-:S04]  /*9cc0*/  IMNMX R5, R5, R4, !PT ;  /* 0x0000000405057217 */ /* 0x000fc80007800200 */
.L_x_1985:
[----:B------:R-:W-:-:S04]  /*9cd0*/  IADD3 R4, R5, 0x3f, RZ ;  /* 0x0000003f05047810 */ /* 0x000fc80007ffe0ff */
[----:B------:R-:W-:-:S04]  /*9ce0*/  SHF.R.S32.HI R3, RZ, 0x1f, R4 ;  /* 0x0000001fff037819 */ /* 0x000fc80000011404 */
[----:B------:R-:W-:-:S04]  /*9cf0*/  LEA.HI R3, R3, R4, RZ, 0x6 ;  /* 0x0000000403037211 */ /* 0x000fc800078f30ff */
[----:B------:R-:W-:-:S04]  /*9d00*/  SHF.R.S32.HI R217, RZ, 0x6, R3 ;  /* 0x00000006ffd97819 */ /* 0x000fc80000011403 */
[----:B------:R-:W-:-:S04]  /*9d10*/  IMNMX R217, R217, UR11, !PT ;  /* 0x0000000bd9d97c17 */ /* 0x000fc8000f800200 */
[----:B------:R-:W-:-:S13]  /*9d20*/  ISETP.GE.AND P0, PT, R210, R217, PT ;  /* 0x000000d9d200720c */ /* 0x000fda0003f06270 */
[----:B------:R-:W-:Y:S05]  /*9d30*/  @!P0 BRA `(.L_x_1988) ;  /* 0x000030a000008947 */ /* 0x000fea0003800000 */
[----:B------:R-:W-:Y:S01]  /*9d40*/  IMAD.MOV.U32 R186, RZ, RZ, 0x20 ;  /* 0x00000020ffba7424 */ /* 0x000fe200078e00ff */
[----:B------:R-:W-:Y:S01]  /*9d50*/  LOP3.LUT P0, RZ, R209, 0x2, RZ, 0xc0, !PT ;  /* 0x00000002d1ff7812 */ /* 0x000fe2000780c0ff */
[----:B------:R-:W-:Y:S01]  /*9d60*/  IMAD.MOV.U32 R3, RZ, RZ, R0 ;  /* 0x000000ffff037224 */ /* 0x000fe200078e0000 */
[----:B------:R-:W-:Y:S01]  /*9d70*/  SHF.R.S32.HI R216, RZ, 0x1f, R207 ;  /* 0x0000001fffd87819 */ /* 0x000fe200000114cf */
[----:B------:R-:W-:Y:S01]  /*9d80*/  IMAD.MOV.U32 R133, RZ, RZ, R2 ;  /* 0x000000ffff857224 */ /* 0x000fe200078e0002 */
[----:B------:R-:W-:Y:S01]  /*9d90*/  SHF.R.S32.HI R213, RZ, 0x1f, R192 ;  /* 0x0000001fffd57819 */ /* 0x000fe200000114c0 */
[C---:B------:R-:W-:Y:S01]  /*9da0*/  IMAD.SHL.U32 R215, R207.reuse, 0x2, RZ ;  /* 0x00000002cfd77824 */ /* 0x040fe200078e00ff */
[----:B------:R-:W-:Y:S01]  /*9db0*/  SEL R214, RZ, 0x10, P5 ;  /* 0x00000010ffd67807 */ /* 0x000fe20002800000 */
[----:B------:R-:W-:Y:S01]  /*9dc0*/  IMAD.SHL.U32 R212, R192, 0x2, RZ ;  /* 0x00000002c0d47824 */ /* 0x000fe200078e00ff */
[----:B------:R-:W-:Y:S02]  /*9dd0*/  SEL R211, RZ, 0x10, P4 ;  /* 0x00000010ffd37807 */ /* 0x000fe40002000000 */
[----:B------:R-:W-:-:S02]  /*9de0*/  SHF.L.U64.HI R216, R207, 0x1, R216 ;  /* 0x00000001cfd87819 */ /* 0x000fc400000102d8 */
[----:B------:R-:W-:Y:S02]  /*9df0*/  SHF.L.U64.HI R213, R192, 0x1, R213 ;  /* 0x00000001c0d57819 */ /* 0x000fe400000102d5 */
[----:B------:R-:W-:Y:S02]  /*9e00*/  SEL R186, R186, 0xffffffe0, !P0 ;  /* 0xffffffe0baba7807 */ /* 0x000fe40004000000 */
.L_x_1991:
[----:B------:R-:W-:Y:S04]  /*9e10*/  DEPBAR.LE SB0, 0x2 ;  /* 0x000080800000791a */ /* 0x000fe80000000000 */
[----:B------:R-:W-:Y:S01]  /*9e20*/  BAR.SYNC.DEFER_BLOCKING 0x0 ;  /* 0x0000000000007b1d */ /* 0x000fe20000010000 */
[----:B------:R-:W-:Y:S01]  /*9e30*/  UIMAD UR4, UR5, 0x6000, URZ ;  /* 0x00006000050478a4 */ /* 0x000fe2000f8e023f */
[----:B------:R-:W-:Y:S05]  /*9e40*/  ISETP.LE.AND P0, PT, R210, UR11, PT ;  /* 0x0000000bd2007c0c */ /* 0x000fea000bf03270 */
[----:B------:R-:W-:Y:S05]  /*9e50*/  IADD3 R180, R189, UR4, RZ ;  /* 0x00000004bdb47c10 */ /* 0x000fea000fffe0ff */
[----:B------:R-:W-:Y:S01]  /*9e60*/  IMAD.IADD R132, R186, 0x1, R180 ;  /* 0x00000001ba847824 */ /* 0x000fe200078e02b4 */
[----:B-1----:R1:W2:Y:S04]  /*9e70*/  LDSM.16.M88.4 R136, [R191] ;  /* 0x00000000bf88783b */ /* 0x0022a80000000200 */
        /* <DEDUP_REMOVED lines=59> */
.L_x_1989:
[C---:B--23--:R-:W-:Y:S01]  /*a230*/  HMMA.16816.F32.BF16 R4, R136.reuse, R140, RZ ;  /* 0x0000008c8804723c */ /* 0x04cfe200000418ff */
[----:B------:R-:W-:Y:S01]  /*a240*/  LDSM.16.M88.4 R172, [R132+0xe900] ;  /* 0x00e9000084ac783b */ /* 0x000fe20000000200 */
[----:B------:R-:W-:Y:S02]  /*a250*/  UIADD3 UR6, UR15, 0x1, URZ ;  /* 0x000000010f067890 */ /* 0x000fe4000fffe03f */
[C---:B------:R-:W-:Y:S01]  /*a260*/  IADD3 R0, R193.reuse, R180, RZ ;  /* 0x000000b4c1007210 */ /* 0x040fe20007ffe0ff */
[----:B------:R-:W-:Y:S01]  /*a270*/  UISETP.GE.AND UP2, UPT, UR15, 0x1, UPT ;  /* 0x000000010f00788c */ /* 0x000fe2000bf46270 */
[----:B------:R-:W-:Y:S02]  /*a280*/  IADD3 R2, R193, R132, RZ ;  /* 0x00000084c1027210 */ /* 0x000fe40007ffe0ff */
[C---:B------:R-:W-:Y:S01]  /*a290*/  HMMA.16816.F32.BF16 R8, R136.reuse, R142, RZ ;  /* 0x0000008e8808723c */ /* 0x040fe200000418ff */
[----:B------:R-:W-:Y:S01]  /*a2a0*/  LDSM.16.M88.4 R140, [R185] ;  /* 0x00000000b98c783b */ /* 0x000fe20000000200 */
[----:B------:R-:W-:Y:S02]  /*a2b0*/  USEL UR15, UR6, URZ, !UP2 ;  /* 0x0000003f060f7287 */ /* 0x000fe4000d000000 */
[----:B------:R-:W-:Y:S04]  /*a2c0*/  IADD3 R190, R186, R180, R193 ;  /* 0x000000b4babe7210 */ /* 0x000fe80007ffe0c1 */
[C---:B----4-:R-:W-:Y:S01]  /*a2d0*/  HMMA.16816.F32.BF16 R12, R136.reuse, R16, RZ ;  /* 0x00000010880c723c */ /* 0x050fe200000418ff */
[----:B------:R-:W2:Y:S07]  /*a2e0*/  LDSM.16.M88.4 R164, [R0+0xc100] ;  /* 0x00c1000000a4783b */ /* 0x000eae0000000200 */
[C---:B------:R-:W-:Y:S01]  /*a2f0*/  HMMA.16816.F32.BF16 R16, R136.reuse, R18, RZ ;  /* 0x000000128810723c */ /* 0x040fe200000418ff */
[----:B------:R-:W-:Y:S07]  /*a300*/  LDSM.16.M88.4 R168, [R2+0xc100] ;  /* 0x00c1000002a8783b */ /* 0x000fee0000000200 */
[C---:B-1----:R-:W-:Y:S01]  /*a310*/  HMMA.16816.F32.BF16 R20, R136.reuse, R24, RZ ;  /* 0x000000188814723c */ /* 0x042fe200000418ff */
[----:B------:R-:W-:Y:S07]  /*a320*/  LDSM.16.M88.4 R176, [R0+0xe100] ;  /* 0x00e1000000b0783b */ /* 0x000fee0000000200 */
[C---:B------:R-:W-:Y:S01]  /*a330*/  HMMA.16816.F32.BF16 R24, R136.reuse, R26, RZ ;  /* 0x0000001a8818723c */ /* 0x040fe200000418ff */
[----:B------:R-:W-:Y:S07]  /*a340*/  LDSM.16.M88.4 R180, [R189+UR4+0x10100] ;  /* 0x01010004bdb4783b */ /* 0x000fee0008000200 */
[C---:B------:R-:W-:Y:S01]  /*a350*/  HMMA.16816.F32.BF16 R28, R136.reuse, R32, RZ ;  /* 0x00000020881c723c */ /* 0x040fe200000418ff */
[----:B------:R-:W0:Y:S07]  /*a360*/  LDGDEPBAR ;  /* 0x00000000000079af */ /* 0x000e2e0000000000 */
[----:B------:R-:W-:Y:S01]  /*a370*/  HMMA.16816.F32.BF16 R32, R136, R34, RZ ;  /* 0x000000228820723c */ /* 0x000fe200000418ff */
[----:B------:R-:W1:Y:S07]  /*a380*/  LDSM.16.M88.4 R136, [R0+0xc900] ;  /* 0x00c900000088783b */ /* 0x000e6e0000000200 */
[C---:B------:R-:W-:Y:S08]  /*a390*/  HMMA.16816.F32.BF16 R4, R144.reuse, R148, R4 ;  /* 0x000000949004723c */ /* 0x040ff00000041804 */
[C---:B------:R-:W-:Y:S01]  /*a3a0*/  HMMA.16816.F32.BF16 R8, R144.reuse, R150, R8 ;  /* 0x000000969008723c */ /* 0x040fe20000041808 */
[----:B------:R-:W3:Y:S07]  /*a3b0*/  LDSM.16.M88.4 R148, [R0+0xd100] ;  /* 0x00d100000094783b */ /* 0x000eee0000000200 */
[C---:B------:R-:W-:Y:S08]  /*a3c0*/  HMMA.16816.F32.BF16 R12, R144.reuse, R152, R12 ;  /* 0x00000098900c723c */ /* 0x040ff0000004180c */
[C---:B------:R-:W-:Y:S01]  /*a3d0*/  HMMA.16816.F32.BF16 R16, R144.reuse, R154, R16 ;  /* 0x0000009a9010723c */ /* 0x040fe20000041810 */
[----:B------:R-:W4:Y:S07]  /*a3e0*/  LDSM.16.M88.4 R152, [R0+0xd900] ;  /* 0x00d900000098783b */ /* 0x000f2e0000000200 */
[C---:B------:R-:W-:Y:S08]  /*a3f0*/  HMMA.16816.F32.BF16 R20, R144.reuse, R156, R20 ;  /* 0x0000009c9014723c */ /* 0x040ff00000041814 */
[C---:B------:R-:W-:Y:S01]  /*a400*/  HMMA.16816.F32.BF16 R24, R144.reuse, R158, R24 ;  /* 0x0000009e9018723c */ /* 0x040fe20000041818 */
[----:B------:R-:W5:Y:S07]  /*a410*/  LDSM.16.M88.4 R156, [R184] ;  /* 0x00000000b89c783b */ /* 0x000f6e0000000200 */
[C---:B------:R-:W-:Y:S08]  /*a420*/  HMMA.16816.F32.BF16 R28, R144.reuse, R160, R28 ;  /* 0x000000a0901c723c */ /* 0x040ff0000004181c */
[----:B------:R-:W-:Y:S01]  /*a430*/  HMMA.16816.F32.BF16 R32, R144, R162, R32 ;  /* 0x000000a29020723c */ /* 0x000fe20000041820 */
[----:B------:R-:W4:Y:S07]  /*a440*/  LDSM.16.M88.4 R144, [R2+0xc900] ;  /* 0x00c900000290783b */ /* 0x000f2e0000000200 */
[C---:B--2---:R-:W-:Y:S01]  /*a450*/  HMMA.16816.F32.BF16 R4, R140.reuse, R164, R4 ;  /* 0x000000a48c04723c */ /* 0x044fe20000041804 */
[----:B------:R-:W2:Y:S07]  /*a460*/  LDSM.16.M88.4 R160, [R2+0xd100] ;  /* 0x00d1000002a0783b */ /* 0x000eae0000000200 */
[C---:B------:R-:W-:Y:S01]  /*a470*/  HMMA.16816.F32.BF16 R8, R140.reuse, R166, R8 ;  /* 0x000000a68c08723c */ /* 0x040fe20000041808 */
[----:B------:R-:W-:Y:S07]  /*a480*/  LDSM.16.M88.4 R164, [R189+UR4+0xf900] ;  /* 0x00f90004bda4783b */ /* 0x000fee0008000200 */
[C---:B-1----:R-:W-:Y:S08]  /*a490*/  HMMA.16816.F32.BF16 R12, R140.reuse, R136, R12 ;  /* 0x000000888c0c723c */ /* 0x042ff0000004180c */
[C---:B------:R-:W-:Y:S01]  /*a4a0*/  HMMA.16816.F32.BF16 R16, R140.reuse, R138, R16 ;  /* 0x0000008a8c10723c */ /* 0x040fe20000041810 */
[----:B------:R-:W1:Y:S07]  /*a4b0*/  LDSM.16.M88.4 R136, [R2+0xd900] ;  /* 0x00d900000288783b */ /* 0x000e6e0000000200 */
[C---:B---3--:R-:W-:Y:S08]  /*a4c0*/  HMMA.16816.F32.BF16 R20, R140.reuse, R148, R20 ;  /* 0x000000948c14723c */ /* 0x048ff00000041814 */
[C---:B------:R-:W-:Y:S01]  /*a4d0*/  HMMA.16816.F32.BF16 R24, R140.reuse, R150, R24 ;  /* 0x000000968c18723c */ /* 0x040fe20000041818 */
[----:B------:R-:W-:Y:S07]  /*a4e0*/  LDSM.16.M88.4 R148, [R189+UR4+0xe100] ;  /* 0x00e10004bd94783b */ /* 0x000fee0008000200 */
[C---:B----4-:R-:W-:Y:S08]  /*a4f0*/  HMMA.16816.F32.BF16 R28, R140.reuse, R152, R28 ;  /* 0x000000988c1c723c */ /* 0x050ff0000004181c */
[----:B------:R-:W-:Y:S01]  /*a500*/  HMMA.16816.F32.BF16 R32, R140, R154, R32 ;  /* 0x0000009a8c20723c */ /* 0x000fe20000041820 */
[----:B------:R-:W3:Y:S07]  /*a510*/  LDSM.16.M88.4 R140, [R191+0x4000] ;  /* 0x00400000bf8c783b */ /* 0x000eee0000000200 */
[C---:B-----5:R-:W-:Y:S01]  /*a520*/  HMMA.16816.F32.BF16 R4, R156.reuse, R168, R4 ;  /* 0x000000a89c04723c */ /* 0x060fe20000041804 */
[----:B------:R-:W4:Y:S07]  /*a530*/  LDSM.16.M88.4 R152, [R189+UR4+0xe900] ;  /* 0x00e90004bd98783b */ /* 0x000f2e0008000200 */
[C---:B------:R-:W-:Y:S01]  /*a540*/  HMMA.16816.F32.BF16 R8, R156.reuse, R170, R8 ;  /* 0x000000aa9c08723c */ /* 0x040fe20000041808 */
[----:B------:R-:W-:Y:S07]  /*a550*/  LDSM.16.M88.4 R168, [R132+0xe100] ;  /* 0x00e1000084a8783b */ /* 0x000fee0000000200 */
[C---:B------:R-:W-:Y:S08]  /*a560*/  HMMA.16816.F32.BF16 R12, R156.reuse, R144, R12 ;  /* 0x000000909c0c723c */ /* 0x040ff0000004180c */
        /* <DEDUP_REMOVED lines=95> */
[C---:B------:R-:W-:Y:S04]  /*ab60*/  HMMA.16816.F32.BF16 R16, R172.reuse, R138, R16 ;  /* 0x0000008aac10723c */ /* 0x040fe80000041810 */
[----:B------:R-:W-:Y:S02]  /*ab70*/  FMUL.FTZ R165, R4, c[0x0][0x320] ;  /* 0x0000c80004a57a20 */ /* 0x000fe40000410000 */
[----:B------:R-:W-:Y:S02]  /*ab80*/  FMUL.FTZ R145, R5, c[0x0][0x320] ;  /* 0x0000c80005917a20 */ /* 0x000fe40000410000 */
[C---:B---3--:R-:W-:Y:S02]  /*ab90*/  HMMA.16816.F32.BF16 R20, R172.reuse, R140, R20 ;  /* 0x0000008cac14723c */ /* 0x048fe40000041814 */
[----:B------:R-:W1:Y:S02]  /*aba0*/  MUFU.TANH R165, R165 ;  /* 0x000000a500a57308 */ /* 0x000e640000002400 */
[----:B------:R-:W-:Y:S02]  /*abb0*/  FMUL.FTZ R9, R9, c[0x0][0x320] ;  /* 0x0000c80009097a20 */ /* 0x000fe40000410000 */
[----:B------:R-:W-:Y:S02]  /*abc0*/  FMUL.FTZ R10, R10, c[0x0][0x320] ;  /* 0x0000c8000a0a7a20 */ /* 0x000fe40000410000 */
[C---:B------:R-:W-:Y:S04]  /*abd0*/  HMMA.16816.F32.BF16 R24, R172.reuse, R142, R24 ;  /* 0x0000008eac18723c */ /* 0x040fe80000041818 */
[----:B------:R-:W-:Y:S01]  /*abe0*/  FMUL.FTZ R11, R11, c[0x0][0x320] ;  /* 0x0000c8000b0b7a20 */ /* 0x000fe20000410000 */
[----:B------:R-:W-:Y:S01]  /*abf0*/  MUFU.TANH R169, R9 ;  /* 0x0000000900a97308 */ /* 0x000fe20000002400 */
[----:B------:R-:W-:Y:S02]  /*ac00*/  FMUL.FTZ R167, R8, c[0x0][0x320] ;  /* 0x0000c80008a77a20 */ /* 0x000fe40000410000 */
[----:B------:R-:W-:Y:S04]  /*ac10*/  FMUL.FTZ R166, R6, c[0x0][0x320] ;  /* 0x0000c80006a67a20 */ /* 0x000fe80000410000 */
[----:B------:R-:W-:Y:S02]  /*ac20*/  FMUL.FTZ R13, R13, c[0x0][0x320] ;  /* 0x0000c8000d0d7a20 */ /* 0x000fe40000410000 */
[----:B------:R-:W-:Y:S01]  /*ac30*/  FMUL.FTZ R164, R7, c[0x0][0x320] ;  /* 0x0000c80007a47a20 */ /* 0x000fe20000410000 */
[----:B------:R-:W-:Y:S01]  /*ac40*/  MUFU.TANH R218, R10 ;  /* 0x0000000a00da7308 */ /* 0x000fe20000002400 */
[----:B------:R-:W-:Y:S02]  /*ac50*/  FMUL.FTZ R181, R12, c[0x0][0x320] ;  /* 0x0000c8000cb57a20 */ /* 0x000fe40000410000 */
[----:B------:R-:W-:Y:S01]  /*ac60*/  FMUL.FTZ R14, R14, c[0x0][0x320] ;  /* 0x0000c8000e0e7a20 */ /* 0x000fe20000410000 */
[----:B-1----:R-:W-:Y:S01]  /*ac70*/  FMNMX.FTZ R0, R165, R133, !PT ;  /* 0x00000085a5007209 */ /* 0x002fe20007810000 */
[----:B------:R-:W-:Y:S02]  /*ac80*/  FMUL.FTZ R15, R15, c[0x0][0x320] ;  /* 0x0000c8000f0f7a20 */ /* 0x000fe40000410000 */
[----:B------:R-:W-:Y:S02]  /*ac90*/  FMUL.FTZ R16, R16, c[0x0][0x320] ;  /* 0x0000c80010107a20 */ /* 0x000fe40000410000 */
[----:B------:R-:W-:Y:S01]  /*aca0*/  FMUL.FTZ R17, R17, c[0x0][0x320] ;  /* 0x0000c80011117a20 */ /* 0x000fe20000410000 */
[----:B------:R1:W-:Y:S01]  /*acb0*/  MUFU.TANH R182, R11 ;  /* 0x0000000b00b67308 */ /* 0x0003e20000002400 */
[----:B------:R-:W-:Y:S02]  /*acc0*/  FMUL.FTZ R18, R18, c[0x0][0x320] ;  /* 0x0000c80012127a20 */ /* 0x000fe40000410000 */
[----:B------:R-:W-:Y:S02]  /*acd0*/  FMUL.FTZ R20, R20, c[0x0][0x320] ;  /* 0x0000c80014147a20 */ /* 0x000fe40000410000 */
[----:B------:R-:W-:Y:S02]  /*ace0*/  FMUL.FTZ R19, R19, c[0x0][0x320] ;  /* 0x0000c80013137a20 */ /* 0x000fe40000410000 */
[----:B------:R-:W-:Y:S02]  /*acf0*/  FMUL.FTZ R21, R21, c[0x0][0x320] ;  /* 0x0000c80015157a20 */ /* 0x000fe40000410000 */
[----:B------:R-:W-:Y:S01]  /*ad00*/  FMUL.FTZ R22, R22, c[0x0][0x320] ;  /* 0x0000c80016167a20 */ /* 0x000fe20000410000 */
[----:B------:R-:W2:Y:S01]  /*ad10*/  MUFU.TANH R145, R145 ;  /* 0x0000009100917308 */ /* 0x000ea20000002400 */
[----:B------:R-:W-:Y:S02]  /*ad20*/  FMUL.FTZ R23, R23, c[0x0][0x320] ;  /* 0x0000c80017177a20 */ /* 0x000fe40000410000 */
[----:B------:R-:W-:Y:S02]  /*ad30*/  FMUL.FTZ R24, R24, c[0x0][0x320] ;  /* 0x0000c80018187a20 */ /* 0x000fe40000410000 */
[----:B------:R-:W-:Y:S02]  /*ad40*/  FMUL.FTZ R25, R25, c[0x0][0x320] ;  /* 0x0000c80019197a20 */ /* 0x000fe40000410000 */
[----:B------:R-:W-:Y:S02]  /*ad50*/  FMUL.FTZ R26, R26, c[0x0][0x320] ;  /* 0x0000c8001a1a7a20 */ /* 0x000fe40000410000 */
[----:B------:R-:W-:Y:S01]  /*ad60*/  FMUL.FTZ R27, R27, c[0x0][0x320] ;  /* 0x0000c8001b1b7a20 */ /* 0x000fe20000410000 */
[----:B------:R-:W3:Y:S01]  /*ad70*/  MUFU.TANH R166, R166 ;  /* 0x000000a600a67308 */ /* 0x000ee20000002400 */
[----:B-1----:R-:W1:Y:S01]  /*ad80*/  LDSM.16.M88.4 R8, [R190+0x11900] ;  /* 0x01190000be08783b */ /* 0x002e620000000200 */
[----:B------:R-:W-:Y:S08]  /*ad90*/  DEPBAR.LE SB0, 0x2 ;  /* 0x000080800000791a */ /* 0x000ff00000000000 */
[----:B------:R3:W-:Y:S01]  /*ada0*/  MUFU.TANH R179, R13 ;  /* 0x0000000d00b37308 */ /* 0x0007e20000002400 */
[----:B------:R-:W-:Y:S01]  /*adb0*/  BAR.SYNC.DEFER_BLOCKING 0x0 ;  /* 0x0000000000007b1d */ /* 0x000fe20000010000 */
[----:B--2---:R-:W-:Y:S02]  /*adc0*/  FMNMX.FTZ R0, R145, R0, !PT ;  /* 0x0000000091007209 */ /* 0x004fe40007810000 */
[----:B---3--:R-:W-:Y:S05]  /*add0*/  FMNMX.FTZ R13, R166, R3, !PT ;  /* 0x00000003a60d7209 */ /* 0x008fea0007810000 */
[----:B------:R-:W-:Y:S01]  /*ade0*/  LDSM.16.MT88.4 R140, [R134+UR4+0x2900] ;  /* 0x00290004868c783b */ /* 0x000fe20008004200 */
[----:B------:R-:W2:Y:S01]  /*adf0*/  MUFU.TANH R164, R164 ;  /* 0x000000a400a47308 */ /* 0x000ea20000002400 */
[C---:B-1----:R-:W-:Y:S09]  /*ae00*/  HMMA.16816.F32.BF16 R28, R172.reuse, R8, R28 ;  /* 0x00000008ac1c723c */ /* 0x042ff2000004181c */
[----:B------:R-:W1:Y:S01]  /*ae10*/  MUFU.TANH R167, R167 ;  /* 0x000000a700a77308 */ /* 0x000e620000002400 */
[----:B------:R-:W-:Y:S09]  /*ae20*/  HMMA.16816.F32.BF16 R32, R172, R10, R32 ;  /* 0x0000000aac20723c */ /* 0x000ff20000041820 */
[----:B------:R-:W3:Y:S03]  /*ae30*/  MUFU.TANH R181, R181 ;  /* 0x000000b500b57308 */ /* 0x000ee60000002400 */
[----:B--2---:R-:W-:Y:S04]  /*ae40*/  FMNMX.FTZ R13, R164, R13, !PT ;  /* 0x0000000da40d7209 */ /* 0x004fe80007810000 */
[----:B------:R-:W-:Y:S03]  /*ae50*/  FMNMX.FTZ R13, R218, R13, !PT ;  /* 0x0000000dda0d7209 */ /* 0x000fe60007810000 */
[----:B------:R-:W2:Y:S01]  /*ae60*/  MUFU.TANH R178, R14 ;  /* 0x0000000e00b27308 */ /* 0x000ea20000002400 */
[----:B------:R-:W-:Y:S01]  /*ae70*/  FMUL.FTZ R28, R28, c[0x0][0x320] ;  /* 0x0000c8001c1c7a20 */ /* 0x000fe20000410000 */
[----:B------:R-:W-:Y:S01]  /*ae80*/  FMNMX.FTZ R13, R182, R13, !PT ;  /* 0x0000000db60d7209 */ /* 0x000fe20007810000 */
[----:B------:R-:W-:Y:S01]  /*ae90*/  FMUL.FTZ R29, R29, c[0x0][0x320] ;  /* 0x0000c8001d1d7a20 */ /* 0x000fe20000410000 */
[----:B-1----:R-:W-:Y:S01]  /*aea0*/  FMNMX.FTZ R0, R167, R0, !PT ;  /* 0x00000000a7007209 */ /* 0x002fe20007810000 */
[----:B------:R-:W-:Y:S02]  /*aeb0*/  FMUL.FTZ R30, R30, c[0x0][0x320] ;  /* 0x0000c8001e1e7a20 */ /* 0x000fe40000410000 */
[----:B------:R-:W-:Y:S01]  /*aec0*/  FMUL.FTZ R31, R31, c[0x0][0x320] ;  /* 0x0000c8001f1f7a20 */ /* 0x000fe20000410000 */
[----:B------:R-:W-:Y:S01]  /*aed0*/  FMNMX.FTZ R0, R169, R0, !PT ;  /* 0x00000000a9007209 */ /* 0x000fe20007810000 */
[----:B------:R-:W-:Y:S01]  /*aee0*/  FMUL.FTZ R32, R32, c[0x0][0x320] ;  /* 0x0000c80020207a20 */ /* 0x000fe20000410000 */
[----:B------:R-:W1:Y:S01]  /*aef0*/  MUFU.TANH R176, R15 ;  /* 0x0000000f00b07308 */ /* 0x000e620000002400 */
[----:B------:R-:W-:Y:S02]  /*af00*/  FMUL.FTZ R33, R33, c[0x0][0x320] ;  /* 0x0000c80021217a20 */ /* 0x000fe40000410000 */
[----:B------:R-:W-:Y:S01]  /*af10*/  FMUL.FTZ R34, R34, c[0x0][0x320] ;  /* 0x0000c80022227a20 */ /* 0x000fe20000410000 */
[----:B---3--:R-:W-:Y:S01]  /*af20*/  FMNMX.FTZ R0, R181, R0, !PT ;  /* 0x00000000b5007209 */ /* 0x008fe20007810000 */
[----:B------:R-:W-:Y:S03]  /*af30*/  FMUL.FTZ R35, R35, c[0x0][0x320] ;  /* 0x0000c80023237a20 */ /* 0x000fe60000410000 */
[----:B------:R-:W-:Y:S02]  /*af40*/  FMNMX.FTZ R0, R179, R0, !PT ;  /* 0x00000000b3007209 */ /* 0x000fe40007810000 */
[----:B------:R-:W3:Y:S01]  /*af50*/  MUFU.TANH R177, R16 ;  /* 0x0000001000b17308 */ /* 0x000ee20000002400 */
[----:B--2---:R-:W-:Y:S09]  /*af60*/  FMNMX.FTZ R13, R178, R13, !PT ;  /* 0x0000000db20d7209 */ /* 0x004ff20007810000 */
[----:B------:R-:W2:Y:S01]  /*af70*/  MUFU.TANH R163, R17 ;  /* 0x0000001100a37308 */ /* 0x000ea20000002400 */
[----:B-1----:R-:W-:Y:S09]  /*af80*/  FMNMX.FTZ R13, R176, R13, !PT ;  /* 0x0000000db00d7209 */ /* 0x002ff20007810000 */
[----:B------:R-:W1:Y:S01]  /*af90*/  MUFU.TANH R180, R18 ;  /* 0x0000001200b47308 */ /* 0x000e620000002400 */
[----:B---3--:R-:W-:Y:S09]  /*afa0*/  FMNMX.FTZ R0, R177, R0, !PT ;  /* 0x00000000b1007209 */ /* 0x008ff20007810000 */
[----:B------:R-:W3:Y:S01]  /*afb0*/  MUFU.TANH R162, R19 ;  /* 0x0000001300a27308 */ /* 0x000ee20000002400 */
[----:B--2---:R-:W-:Y:S02]  /*afc0*/  FMNMX.FTZ R0, R163, R0, !PT ;  /* 0x00000000a3007209 */ /* 0x004fe40007810000 */
[----:B------:R-:W-:Y:S07]  /*afd0*/  IADD3 R17, R134, UR4, RZ ;  /* 0x0000000486117c10 */ /* 0x000fee000fffe0ff */
        /* <DEDUP_REMOVED lines=27> */
[----:B---3--:R-:W-:Y:S01]  /*b190*/  FMNMX.FTZ R13, R150, R13, !PT ;  /* 0x0000000d960d7209 */ /* 0x008fe20007810000 */
[----:B------:R-:W-:Y:S08]  /*b1a0*/  LDSM.16.MT88.4 R28, [R134+UR4+0x100] ;  /* 0x00010004861c783b */ /* 0x000ff00008004200 */
        /* <DEDUP_REMOVED lines=11> */
[----:B------:R-:W-:Y:S01]  /*b260*/  LDSM.16.MT88.4 R12, [R135+UR4+0x100] ;  /* 0x00010004870c783b */ /* 0x000fe20008004200 */
[----:B-1----:R-:W-:Y:S07]  /*b270*/  FMNMX.FTZ R2, R11, R2, !PT ;  /* 0x000000020b027209 */ /* 0x002fee0007810000 */
[----:B------:R-:W1:Y:S01]  /*b280*/  SHFL.BFLY PT, R0, R9, 0x1, 0x1f ;  /* 0x0c201f0009007f89 */ /* 0x000e6200000e0000 */
[C---:B------:R-:W-:Y:S02]  /*b290*/  FADD.FTZ R4, -R2.reuse, R133 ;  /* 0x0000008502047221 */ /* 0x040fe40000010100 */
[----:B------:R-:W-:Y:S02]  /*b2a0*/  FMUL.FTZ R148, R2, c[0x0][0x2d0] ;  /* 0x0000b40002947a20 */ /* 0x000fe40000410000 */
[----:B------:R-:W-:Y:S02]  /*b2b0*/  FMUL.FTZ R132, R4, c[0x0][0x2d0] ;  /* 0x0000b40004847a20 */ /* 0x000fe40000410000 */
[--C-:B------:R-:W-:Y:S02]  /*b2c0*/  FFMA.FTZ R171, R145, c[0x0][0x2d0], -R148.reuse ;  /* 0x0000b40091ab7a23 */ /* 0x100fe40000010894 */
[--C-:B------:R-:W-:Y:S02]  /*b2d0*/  FFMA.FTZ R172, R165, c[0x0][0x2d0], -R148.reuse ;  /* 0x0000b400a5ac7a23 */ /* 0x100fe40000010894 */
[--C-:B------:R-:W-:Y:S01]  /*b2e0*/  FFMA.FTZ R170, R167, c[0x0][0x2d0], -R148.reuse ;  /* 0x0000b400a7aa7a23 */ /* 0x100fe20000010894 */
[----:B------:R-:W2:Y:S01]  /*b2f0*/  MUFU.EX2 R132, R132 ;  /* 0x0000008400847308 */ /* 0x000ea20000000800 */
[--C-:B------:R-:W-:Y:S02]  /*b300*/  FFMA.FTZ R169, R169, c[0x0][0x2d0], -R148.reuse ;  /* 0x0000b400a9a97a23 */ /* 0x100fe40000010894 */
[--C-:B------:R-:W-:Y:S02]  /*b310*/  FFMA.FTZ R219, R155, c[0x0][0x2d0], -R148.reuse ;  /* 0x0000b4009bdb7a23 */ /* 0x100fe40000010894 */
[--C-:B------:R-:W-:Y:S02]  /*b320*/  FFMA.FTZ R222, R153, c[0x0][0x2d0], -R148.reuse ;  /* 0x0000b40099de7a23 */ /* 0x100fe40000010894 */
[--C-:B------:R-:W-:Y:S01]  /*b330*/  FFMA.FTZ R223, R151, c[0x0][0x2d0], -R148.reuse ;  /* 0x0000b40097df7a23 */ /* 0x100fe20000010894 */
[----:B-1----:R-:W-:Y:S02]  /*b340*/  FMNMX.FTZ R0, R9, R0, !PT ;  /* 0x0000000009007209 */ /* 0x002fe40007810000 */
[----:B------:R-:W-:Y:S01]  /*b350*/  MUFU.EX2 R172, R172 ;  /* 0x000000ac00ac7308 */ /* 0x000fe20000000800 */
[----:B------:R-:W-:Y:S01]  /*b360*/  IADD3 R9, R135, UR4, RZ ;  /* 0x0000000487097c10 */ /* 0x000fe2000fffe0ff */
[--C-:B------:R-:W-:Y:S02]  /*b370*/  FFMA.FTZ R226, R149, c[0x0][0x2d0], -R148.reuse ;  /* 0x0000b40095e27a23 */ /* 0x100fe40000010894 */
[----:B------:R-:W-:Y:S01]  /*b380*/  FMUL.FTZ R145, R0, c[0x0][0x2d0] ;  /* 0x0000b40000917a20 */ /* 0x000fe20000410000 */
[----:B------:R-:W-:Y:S01]  /*b390*/  IADD3 R133, R188, R9, RZ ;  /* 0x00000009bc857210 */ /* 0x000fe20007ffe0ff */
[----:B------:R-:W-:Y:S02]  /*b3a0*/  FADD.FTZ R4, -R0, R3 ;  /* 0x0000000300047221 */ /* 0x000fe40000010100 */
[--C-:B------:R-:W-:Y:S02]  /*b3b0*/  FFMA.FTZ R168, R166, c[0x0][0x2d0], -R145.reuse ;  /* 0x0000b400a6a87a23 */ /* 0x100fe40000010891 */
[--C-:B------:R-:W-:Y:S01]  /*b3c0*/  FFMA.FTZ R167, R164, c[0x0][0x2d0], -R145.reuse ;  /* 0x0000b400a4a77a23 */ /* 0x100fe20000010891 */
[----:B------:R-:W1:Y:S01]  /*b3d0*/  MUFU.EX2 R171, R171 ;  /* 0x000000ab00ab7308 */ /* 0x000e620000000800 */
[--C-:B------:R-:W-:Y:S01]  /*b3e0*/  FFMA.FTZ R166, R218, c[0x0][0x2d0], -R145.reuse ;  /* 0x0000b400daa67a23 */ /* 0x100fe20000010891 */
[----:B------:R-:W3:Y:S01]  /*b3f0*/  LDSM.16.MT88.4 R20, [R133+0x100] ;  /* 0x000100008514783b */ /* 0x000ee20000004200 */
[--C-:B------:R-:W-:Y:S01]  /*b400*/  FFMA.FTZ R165, R182, c[0x0][0x2d0], -R145.reuse ;  /* 0x0000b400b6a57a23 */ /* 0x100fe20000010891 */
[----:B------:R-:W-:Y:S01]  /*b410*/  IADD3 R164, R188, R17, RZ ;  /* 0x00000011bca47210 */ /* 0x000fe20007ffe0ff */
[----:B------:R-:W-:Y:S02]  /*b420*/  FMUL.FTZ R3, R4, c[0x0][0x2d0] ;  /* 0x0000b40004037a20 */ /* 0x000fe40000410000 */
[C---:B--2---:R-:W-:Y:S02]  /*b430*/  FMUL.FTZ R4, R132.reuse, R128 ;  /* 0x0000008084047220 */ /* 0x044fe40000410000 */
[C---:B------:R-:W-:Y:S01]  /*b440*/  FMUL.FTZ R5, R132.reuse, R129 ;  /* 0x0000008184057220 */ /* 0x040fe20000410000 */
[----:B------:R-:W-:Y:S01]  /*b450*/  MUFU.EX2 R170, R170 ;  /* 0x000000aa00aa7308 */ /* 0x000fe20000000800 */
[C---:B------:R-:W-:Y:S01]  /*b460*/  FMUL.FTZ R8, R132.reuse, R124 ;  /* 0x0000007c84087220 */ /* 0x040fe20000410000 */
[----:B------:R-:W-:Y:S01]  /*b470*/  LDSM.16.MT88.4 R136, [R133+0x2900] ;  /* 0x002900008588783b */ /* 0x000fe20000004200 */
[C---:B------:R-:W-:Y:S02]  /*b480*/  FMUL.FTZ R9, R132.reuse, R125 ;  /* 0x0000007d84097220 */ /* 0x040fe40000410000 */
[C---:B------:R-:W-:Y:S02]  /*b490*/  FMUL.FTZ R16, R132.reuse, R116 ;  /* 0x0000007484107220 */ /* 0x040fe40000410000 */
[C---:B------:R-:W-:Y:S02]  /*b4a0*/  FMUL.FTZ R17, R132.reuse, R117 ;  /* 0x0000007584117220 */ /* 0x040fe40000410000 */
[C---:B------:R-:W-:Y:S01]  /*b4b0*/  FMUL.FTZ R24, R132.reuse, R108 ;  /* 0x0000006c84187220 */ /* 0x040fe20000410000 */
[----:B------:R-:W2:Y:S01]  /*b4c0*/  MUFU.EX2 R3, R3 ;  /* 0x0000000300037308 */ /* 0x000ea20000000800 */
[C---:B------:R-:W-:Y:S02]  /*b4d0*/  FMUL.FTZ R25, R132.reuse, R109 ;  /* 0x0000006d84197220 */ /* 0x040fe40000410000 */
[C---:B------:R-:W-:Y:S01]  /*b4e0*/  FMUL.FTZ R32, R132.reuse, R100 ;  /* 0x0000006484207220 */ /* 0x040fe20000410000 */
[----:B-1----:R-:W-:Y:S01]  /*b4f0*/  F2FP.BF16.PACK_AB R128, R171, R172 ;  /* 0x000000acab80723e */ /* 0x002fe200000010ff */
[----:B------:R-:W-:Y:S02]  /*b500*/  FMUL.FTZ R33, R132, R101 ;  /* 0x0000006584217220 */ /* 0x000fe40000410000 */
[--C-:B------:R-:W-:Y:S02]  /*b510*/  FFMA.FTZ R182, R159, c[0x0][0x2d0], -R148.reuse ;  /* 0x0000b4009fb67a23 */ /* 0x100fe40000010894 */
[--C-:B------:R-:W-:Y:S01]  /*b520*/  FFMA.FTZ R183, R160, c[0x0][0x2d0], -R145.reuse ;  /* 0x0000b400a0b77a23 */ /* 0x100fe20000010891 */
[----:B------:R-:W1:Y:S01]  /*b530*/  MUFU.EX2 R169, R169 ;  /* 0x000000a900a97308 */ /* 0x000e620000000800 */
[--C-:B------:R-:W-:Y:S02]  /*b540*/  FFMA.FTZ R190, R158, c[0x0][0x2d0], -R145.reuse ;  /* 0x0000b4009ebe7a23 */ /* 0x100fe40000010891 */
[--C-:B------:R-:W-:Y:S02]  /*b550*/  FFMA.FTZ R218, R157, c[0x0][0x2d0], -R148.reuse ;  /* 0x0000b4009dda7a23 */ /* 0x100fe40000010894 */
[--C-:B------:R-:W-:Y:S02]  /*b560*/  FFMA.FTZ R220, R156, c[0x0][0x2d0], -R145.reuse ;  /* 0x0000b4009cdc7a23 */ /* 0x100fe40000010891 */
[----:B------:R-:W-:Y:S01]  /*b570*/  LDSM.16.MT88.4 R156, [R164+0x3900] ;  /* 0x00390000a49c783b */ /* 0x000fe20000004200 */
[--C-:B------:R-:W-:Y:S02]  /*b580*/  FFMA.FTZ R221, R154, c[0x0][0x2d0], -R145.reuse ;  /* 0x0000b4009add7a23 */ /* 0x100fe40000010891 */
[----:B------:R-:W-:Y:S01]  /*b590*/  MUFU.EX2 R168, R168 ;  /* 0x000000a800a87308 */ /* 0x000fe20000000800 */
[--C-:B------:R-:W-:Y:S02]  /*b5a0*/  FFMA.FTZ R224, R152, c[0x0][0x2d0], -R145.reuse ;  /* 0x0000b40098e07a23 */ /* 0x100fe40000010891 */
[--C-:B------:R-:W-:Y:S02]  /*b5b0*/  FFMA.FTZ R225, R150, c[0x0][0x2d0], -R145.reuse ;  /* 0x0000b40096e17a23 */ /* 0x100fe40000010891 */
[C---:B--2---:R-:W-:Y:S01]  /*b5c0*/  FMUL.FTZ R6, R3.reuse, R130 ;  /* 0x0000008203067220 */ /* 0x044fe20000410000 */
[----:B------:R-:W-:Y:S01]  /*b5d0*/  LDSM.16.MT88.4 R152, [R134+UR4+0x3900] ;  /* 0x003900048698783b */ /* 0x000fe20008004200 */
[C---:B------:R-:W-:Y:S02]  /*b5e0*/  FMUL.FTZ R7, R3.reuse, R131 ;  /* 0x0000008303077220 */ /* 0x040fe40000410000 */
[C---:B------:R-:W-:Y:S01]  /*b5f0*/  FMUL.FTZ R10, R3.reuse, R126 ;  /* 0x0000007e030a7220 */ /* 0x040fe20000410000 */
[----:B------:R-:W2:Y:S01]  /*b600*/  MUFU.EX2 R167, R167 ;  /* 0x000000a700a77308 */ /* 0x000ea20000000800 */
[C---:B------:R-:W-:Y:S02]  /*b610*/  FMUL.FTZ R11, R3.reuse, R127 ;  /* 0x0000007f030b7220 */ /* 0x040fe40000410000 */
[----:B------:R-:W-:Y:S01]  /*b620*/  FMUL.FTZ R18, R3, R118 ;  /* 0x0000007603127220 */ /* 0x000fe20000410000 */
[----:B-1----:R-:W-:Y:S01]  /*b630*/  F2FP.BF16.PACK_AB R130, R169, R170 ;  /* 0x000000aaa982723e */ /* 0x002fe200000010ff */
[C---:B------:R-:W-:Y:S01]  /*b640*/  FMUL.FTZ R19, R3.reuse, R119 ;  /* 0x0000007703137220 */ /* 0x040fe20000410000 */
[----:B------:R-:W-:Y:S01]  /*b650*/  LDSM.16.MT88.4 R124, [R135+UR4+0x2900] ;  /* 0x00290004877c783b */ /* 0x000fe20008004200 */
[C---:B------:R-:W-:Y:S02]  /*b660*/  FMUL.FTZ R26, R3.reuse, R110 ;  /* 0x0000006e031a7220 */ /* 0x040fe40000410000 */
[C---:B------:R-:W-:Y:S01]  /*b670*/  FMUL.FTZ R27, R3.reuse, R111 ;  /* 0x0000006f031b7220 */ /* 0x040fe20000410000 */
[----:B------:R-:W-:Y:S01]  /*b680*/  MUFU.EX2 R166, R166 ;  /* 0x000000a600a67308 */ /* 0x000fe20000000800 */
[C---:B------:R-:W-:Y:S02]  /*b690*/  FMUL.FTZ R34, R3.reuse, R102 ;  /* 0x0000006603227220 */ /* 0x040fe40000410000 */
[C---:B------:R-:W-:Y:S01]  /*b6a0*/  FMUL.FTZ R35, R3.reuse, R103 ;  /* 0x0000006703237220 */ /* 0x040fe20000410000 */
[----:B------:R-:W-:Y:S01]  /*b6b0*/  LDSM.16.MT88.4 R108, [R164+0x2100] ;  /* 0x00210000a46c783b */ /* 0x000fe20000004200 */
[--C-:B------:R-:W-:Y:S02]  /*b6c0*/  FFMA.FTZ R228, R146, c[0x0][0x2d0], -R145.reuse ;  /* 0x0000b40092e47a23 */ /* 0x100fe40000010891 */
[C---:B------:R-:W-:Y:S02]  /*b6d0*/  FMUL.FTZ R36, R132.reuse, R36 ;  /* 0x0000002484247220 */ /* 0x040fe40000410000 */
[C---:B------:R-:W-:Y:S01]  /*b6e0*/  FMUL.FTZ R37, R132.reuse, R37 ;  /* 0x0000002584257220 */ /* 0x040fe20000410000 */
[----:B------:R-:W1:Y:S01]  /*b6f0*/  MUFU.EX2 R165, R165 ;  /* 0x000000a500a57308 */ /* 0x000e620000000800 */
[C---:B------:R-:W-:Y:S01]  /*b700*/  FMUL.FTZ R38, R3.reuse, R38 ;  /* 0x0000002603267220 */ /* 0x040fe20000410000 */
[----:B------:R-:W-:Y:S01]  /*b710*/  LDSM.16.MT88.4 R100, [R134+UR4+0x2100] ;  /* 0x002100048664783b */ /* 0x000fe20008004200 */
[----:B------:R-:W-:Y:S01]  /*b720*/  FMUL.FTZ R39, R3, R39 ;  /* 0x0000002703277220 */ /* 0x000fe20000410000 */
[----:B--2---:R-:W-:Y:S01]  /*b730*/  F2FP.BF16.PACK_AB R129, R167, R168 ;  /* 0x000000a8a781723e */ /* 0x004fe200000010ff */
[C---:B------:R-:W-:Y:S02]  /*b740*/  FMUL.FTZ R40, R132.reuse, R40 ;  /* 0x0000002884287220 */ /* 0x040fe40000410000 */
[C---:B------:R-:W-:Y:S02]  /*b750*/  FMUL.FTZ R41, R132.reuse, R41 ;  /* 0x0000002984297220 */ /* 0x040fe40000410000 */
[C---:B------:R-:W-:Y:S01]  /*b760*/  FMUL.FTZ R42, R3.reuse, R42 ;  /* 0x0000002a032a7220 */ /* 0x040fe20000410000 */
[----:B------:R-:W-:Y:S01]  /*b770*/  LDSM.16.MT88.4 R116, [R134+UR4+0x900] ;  /* 0x000900048674783b */ /* 0x000fe20008004200 */
[C---:B------:R-:W-:Y:S01]  /*b780*/  FMUL.FTZ R43, R3.reuse, R43 ;  /* 0x0000002b032b7220 */ /* 0x040fe20000410000 */
[----:B------:R-:W-:Y:S01]  /*b790*/  MUFU.EX2 R182, R182 ;  /* 0x000000b600b67308 */ /* 0x000fe20000000800 */
[C---:B------:R-:W-:Y:S02]  /*b7a0*/  FMUL.FTZ R44, R132.reuse, R44 ;  /* 0x0000002c842c7220 */ /* 0x040fe40000410000 */
[C---:B------:R-:W-:Y:S02]  /*b7b0*/  FMUL.FTZ R45, R132.reuse, R45 ;  /* 0x0000002d842d7220 */ /* 0x040fe40000410000 */
[C---:B------:R-:W-:Y:S02]  /*b7c0*/  FMUL.FTZ R46, R3.reuse, R46 ;  /* 0x0000002e032e7220 */ /* 0x040fe40000410000 */
[----:B------:R-:W-:Y:S02]  /*b7d0*/  FMUL.FTZ R47, R3, R47 ;  /* 0x0000002f032f7220 */ /* 0x000fe40000410000 */
[C---:B------:R-:W-:Y:S01]  /*b7e0*/  FMUL.FTZ R48, R132.reuse, R48 ;  /* 0x0000003084307220 */ /* 0x040fe20000410000 */
[----:B------:R-:W-:Y:S01]  /*b7f0*/  MUFU.EX2 R183, R183 ;  /* 0x000000b700b77308 */ /* 0x000fe20000000800 */
[C---:B------:R-:W-:Y:S01]  /*b800*/  FMUL.FTZ R49, R132.reuse, R49 ;  /* 0x0000003184317220 */ /* 0x040fe20000410000 */
[----:B-1----:R-:W-:Y:S01]  /*b810*/  F2FP.BF16.PACK_AB R131, R165, R166 ;  /* 0x000000a6a583723e */ /* 0x002fe200000010ff */
[C---:B------:R-:W-:Y:S02]  /*b820*/  FMUL.FTZ R50, R3.reuse, R50 ;  /* 0x0000003203327220 */ /* 0x040fe40000410000 */
[C---:B------:R-:W-:Y:S02]  /*b830*/  FMUL.FTZ R51, R3.reuse, R51 ;  /* 0x0000003303337220 */ /* 0x040fe40000410000 */
[C---:B------:R-:W-:Y:S02]  /*b840*/  FMUL.FTZ R52, R132.reuse, R52 ;  /* 0x0000003484347220 */ /* 0x040fe40000410000 */
[C---:B------:R-:W-:Y:S01]  /*b850*/  HMMA.16816.F32.BF16 R4, R128.reuse, R12, R4 ;  /* 0x0000000c8004723c */ /* 0x040fe20000041804 */
[----:B------:R-:W-:Y:S04]  /*b860*/  MUFU.EX2 R190, R190 ;  /* 0x000000be00be7308 */ /* 0x000fe80000000800 */
[C---:B------:R-:W-:Y:S02]  /*b870*/  FMUL.FTZ R53, R132.reuse, R53 ;  /* 0x0000003584357220 */ /* 0x040fe40000410000 */
[C---:B------:R-:W-:Y:S01]  /*b880*/  FMUL.FTZ R12, R132.reuse, R120 ;  /* 0x00000078840c7220 */ /* 0x040fe20000410000 */
[C---:B------:R-:W-:Y:S03]  /*b890*/  HMMA.16816.F32.BF16 R8, R128.reuse, R14, R8 ;  /* 0x0000000e8008723c */ /* 0x040fe60000041808 */
[----:B------:R-:W-:Y:S01]  /*b8a0*/  MUFU.EX2 R218, R218 ;  /* 0x000000da00da7308 */ /* 0x000fe20000000800 */
[C---:B------:R-:W-:Y:S02]  /*b8b0*/  FMUL.FTZ R13, R132.reuse, R121 ;  /* 0x00000079840d7220 */ /* 0x040fe40000410000 */
[C---:B------:R-:W-:Y:S02]  /*b8c0*/  FMUL.FTZ R54, R3.reuse, R54 ;  /* 0x0000003603367220 */ /* 0x040fe40000410000 */
[C---:B------:R-:W-:Y:S04]  /*b8d0*/  FMUL.FTZ R14, R3.reuse, R122 ;  /* 0x0000007a030e7220 */ /* 0x040fe80000410000 */
[C---:B------:R-:W-:Y:S01]  /*b8e0*/  FMUL.FTZ R15, R3.reuse, R123 ;  /* 0x0000007b030f7220 */ /* 0x040fe20000410000 */
[----:B------:R-:W-:Y:S01]  /*b8f0*/  MUFU.EX2 R219, R219 ;  /* 0x000000db00db7308 */ /* 0x000fe20000000800 */
[----:B------:R-:W1:Y:S01]  /*b900*/  LDSM.16.MT88.4 R120, [R164+0x100] ;  /* 0x00010000a478783b */ /* 0x000e620000004200 */
[C---:B------:R-:W-:Y:S02]  /*b910*/  FMUL.FTZ R55, R3.reuse, R55 ;  /* 0x0000003703377220 */ /* 0x040fe40000410000 */
[C---:B------:R-:W-:Y:S02]  /*b920*/  FMUL.FTZ R56, R132.reuse, R56 ;  /* 0x0000003884387220 */ /* 0x040fe40000410000 */
[C---:B---3--:R-:W-:Y:S03]  /*b930*/  HMMA.16816.F32.BF16 R12, R128.reuse, R20, R12 ;  /* 0x00000014800c723c */ /* 0x048fe6000004180c */
[C---:B------:R-:W-:Y:S01]  /*b940*/  FMUL.FTZ R57, R132.reuse, R57 ;  /* 0x0000003984397220 */ /* 0x040fe20000410000 */
[----:B------:R-:W-:Y:S01]  /*b950*/  MUFU.EX2 R220, R220 ;  /* 0x000000dc00dc7308 */ /* 0x000fe20000000800 */
[C---:B------:R-:W-:Y:S02]  /*b960*/  FMUL.FTZ R58, R3.reuse, R58 ;  /* 0x0000003a033a7220 */ /* 0x040fe40000410000 */
[C---:B------:R-:W-:Y:S01]  /*b970*/  FMUL.FTZ R20, R132.reuse, R112 ;  /* 0x0000007084147220 */ /* 0x040fe20000410000 */
[C---:B------:R-:W-:Y:S04]  /*b980*/  HMMA.16816.F32.BF16 R16, R128.reuse, R22, R16 ;  /* 0x000000168010723c */ /* 0x040fe80000041810 */
[C---:B------:R-:W-:Y:S02]  /*b990*/  FMUL.FTZ R21, R132.reuse, R113 ;  /* 0x0000007184157220 */ /* 0x040fe40000410000 */
[C---:B------:R-:W-:Y:S01]  /*b9a0*/  FMUL.FTZ R59, R3.reuse, R59 ;  /* 0x0000003b033b7220 */ /* 0x040fe20000410000 */
[----:B------:R-:W-:Y:S01]  /*b9b0*/  MUFU.EX2 R221, R221 ;  /* 0x000000dd00dd7308 */ /* 0x000fe20000000800 */
[C---:B------:R-:W-:Y:S04]  /*b9c0*/  FMUL.FTZ R22, R3.reuse, R114 ;  /* 0x0000007203167220 */ /* 0x040fe80000410000 */
[C---:B------:R-:W-:Y:S02]  /*b9d0*/  FMUL.FTZ R23, R3.reuse, R115 ;  /* 0x0000007303177220 */ /* 0x040fe40000410000 */
[----:B------:R-:W2:Y:S01]  /*b9e0*/  LDSM.16.MT88.4 R112, [R135+UR4+0x2100] ;  /* 0x002100048770783b */ /* 0x000ea20008004200 */
        /* <DEDUP_REMOVED lines=14> */
[----:B------:R-:W3:Y:S01]  /*bad0*/  LDSM.16.MT88.4 R104, [R133+0x2100] ;  /* 0x002100008568783b */ /* 0x000ee20000004200 */
[C---:B------:R-:W-:Y:S02]  /*bae0*/  FMUL.FTZ R65, R132.reuse, R65 ;  /* 0x0000004184417220 */ /* 0x040fe40000410000 */
[C---:B------:R-:W-:Y:S02]  /*baf0*/  FMUL.FTZ R66, R3.reuse, R66 ;  /* 0x0000004203427220 */ /* 0x040fe40000410000 */
[C---:B-1----:R-:W-:Y:S02]  /*bb00*/  HMMA.16816.F32.BF16 R28, R128.reuse, R120, R28 ;  /* 0x00000078801c723c */ /* 0x042fe4000004181c */
        /* <DEDUP_REMOVED lines=9> */
[C---:B--2---:R-:W-:Y:S04]  /*bba0*/  HMMA.16816.F32.BF16 R36, R128.reuse, R112, R36 ;  /* 0x000000708024723c */ /* 0x044fe80000041824 */
        /* <DEDUP_REMOVED lines=8> */
[C---:B---3--:R-:W-:Y:S03]  /*bc30*/  HMMA.16816.F32.BF16 R44, R128.reuse, R104, R44 ;  /* 0x00000068802c723c */ /* 0x048fe6000004182c */
[----:B------:R-:W-:Y:S02]  /*bc40*/  FMUL.FTZ R85, R132, R85 ;  /* 0x0000005584557220 */ /* 0x000fe40000410000 */
[C---:B------:R-:W-:Y:S02]  /*bc50*/  FMUL.FTZ R86, R3.reuse, R86 ;  /* 0x0000005603567220 */ /* 0x040fe40000410000 */
[----:B------:R-:W-:Y:S01]  /*bc60*/  FMUL.FTZ R87, R3, R87 ;  /* 0x0000005703577220 */ /* 0x000fe20000410000 */
[C---:B------:R-:W-:Y:S01]  /*bc70*/  HMMA.16816.F32.BF16 R48, R128.reuse, R106, R48 ;  /* 0x0000006a8030723c */ /* 0x040fe20000041830 */
[----:B------:R-:W1:Y:S03]  /*bc80*/  LDSM.16.MT88.4 R104, [R135+UR4+0x4100] ;  /* 0x004100048768783b */ /* 0x000e660008004200 */
[--C-:B------:R-:W-:Y:S02]  /*bc90*/  FFMA.FTZ R173, R181, c[0x0][0x2d0], -R148.reuse ;  /* 0x0000b400b5ad7a23 */ /* 0x100fe40000010894 */
[--C-:B------:R-:W-:Y:S02]  /*bca0*/  FFMA.FTZ R181, R161, c[0x0][0x2d0], -R148.reuse ;  /* 0x0000b400a1b57a23 */ /* 0x100fe40000010894 */
[C---:B------:R-:W-:Y:S02]  /*bcb0*/  HMMA.16816.F32.BF16 R52, R128.reuse, R100, R52 ;  /* 0x000000648034723c */ /* 0x040fe40000041834 */
[----:B------:R-:W-:Y:S02]  /*bcc0*/  MUFU.EX2 R173, R173 ;  /* 0x000000ad00ad7308 */ /* 0x000fe40000000800 */
[--C-:B------:R-:W-:Y:S02]  /*bcd0*/  FFMA.FTZ R174, R179, c[0x0][0x2d0], -R148.reuse ;  /* 0x0000b400b3ae7a23 */ /* 0x100fe40000010894 */
[--C-:B------:R-:W-:Y:S02]  /*bce0*/  FFMA.FTZ R175, R178, c[0x0][0x2d0], -R145.reuse ;  /* 0x0000b400b2af7a23 */ /* 0x100fe40000010891 */
[C---:B------:R-:W-:Y:S01]  /*bcf0*/  HMMA.16816.F32.BF16 R56, R128.reuse, R102, R56 ;  /* 0x000000668038723c */ /* 0x040fe20000041838 */
[----:B------:R-:W2:Y:S03]  /*bd00*/  LDSM.16.MT88.4 R100, [R133+0x4100] ;  /* 0x004100008564783b */ /* 0x000ea60000004200 */
[--C-:B------:R-:W-:Y:S01]  /*bd10*/  FFMA.FTZ R178, R163, c[0x0][0x2d0], -R148.reuse ;  /* 0x0000b400a3b27a23 */ /* 0x100fe20000010894 */
[----:B------:R-:W3:Y:S01]  /*bd20*/  MUFU.EX2 R174, R174 ;  /* 0x000000ae00ae7308 */ /* 0x000ee20000000800 */
[--C-:B------:R-:W-:Y:S02]  /*bd30*/  FFMA.FTZ R176, R176, c[0x0][0x2d0], -R145.reuse ;  /* 0x0000b400b0b07a23 */ /* 0x100fe40000010891 */
[C---:B------:R-:W-:Y:S04]  /*bd40*/  HMMA.16816.F32.BF16 R60, R128.reuse, R108, R60 ;  /* 0x0000006c803c723c */ /* 0x040fe8000004183c */
[--C-:B------:R-:W-:Y:S02]  /*bd50*/  FFMA.FTZ R177, R177, c[0x0][0x2d0], -R148.reuse ;  /* 0x0000b400b1b17a23 */ /* 0x100fe40000010894 */
[----:B------:R-:W-:Y:S01]  /*bd60*/  FFMA.FTZ R148, R147, c[0x0][0x2d0], -R148 ;  /* 0x0000b40093947a23 */ /* 0x000fe20000010894 */
[----:B------:R-:W-:Y:S01]  /*bd70*/  MUFU.EX2 R175, R175 ;  /* 0x000000af00af7308 */ /* 0x000fe20000000800 */
[C---:B------:R-:W-:Y:S01]  /*bd80*/  HMMA.16816.F32.BF16 R64, R128.reuse, R110, R64 ;  /* 0x0000006e8040723c */ /* 0x040fe20000041840 */
[----:B------:R-:W4:Y:S03]  /*bd90*/  LDSM.16.MT88.4 R108, [R134+UR4+0x4100] ;  /* 0x00410004866c783b */ /* 0x000f260008004200 */
[--C-:B------:R-:W-:Y:S02]  /*bda0*/  FFMA.FTZ R179, R180, c[0x0][0x2d0], -R145.reuse ;  /* 0x0000b400b4b37a23 */ /* 0x100fe40000010891 */
[--C-:B------:R-:W-:Y:S02]  /*bdb0*/  FFMA.FTZ R180, R162, c[0x0][0x2d0], -R145.reuse ;  /* 0x0000b400a2b47a23 */ /* 0x100fe40000010891 */
[----:B------:R-:W-:Y:S01]  /*bdc0*/  FFMA.FTZ R145, R144, c[0x0][0x2d0], -R145 ;  /* 0x0000b40090917a23 */ /* 0x000fe20000010891 */
[C---:B-1----:R-:W-:Y:S01]  /*bdd0*/  HMMA.16816.F32.BF16 R68, R128.reuse, R104, R68 ;  /* 0x000000688044723c */ /* 0x042fe20000041844 */
[----:B------:R-:W-:Y:S01]  /*bde0*/  LDSM.16.MT88.4 R160, [R135+UR4+0x5900] ;  /* 0x0059000487a0783b */ /* 0x000fe20008004200 */
[----:B------:R1:W-:Y:S01]  /*bdf0*/  MUFU.EX2 R227, R148 ;  /* 0x0000009400e37308 */ /* 0x0003e20000000800 */
[C---:B------:R-:W-:Y:S02]  /*be00*/  FMUL.FTZ R88, R132.reuse, R88 ;  /* 0x0000005884587220 */ /* 0x040fe40000410000 */
[C---:B------:R-:W-:Y:S02]  /*be10*/  FMUL.FTZ R89, R132.reuse, R89 ;  /* 0x0000005984597220 */ /* 0x040fe40000410000 */
[C---:B------:R-:W-:Y:S01]  /*be20*/  FMUL.FTZ R90, R3.reuse, R90 ;  /* 0x0000005a035a7220 */ /* 0x040fe20000410000 */
[C---:B------:R-:W-:Y:S01]  /*be30*/  HMMA.16816.F32.BF16 R72, R128.reuse, R106, R72 ;  /* 0x0000006a8048723c */ /* 0x040fe20000041848 */
[----:B------:R-:W5:Y:S03]  /*be40*/  LDSM.16.MT88.4 R104, [R164+0x4100] ;  /* 0x00410000a468783b */ /* 0x000f660000004200 */
[C---:B------:R-:W-:Y:S01]  /*be50*/  FMUL.FTZ R76, R132.reuse, R76 ;  /* 0x0000004c844c7220 */ /* 0x040fe20000410000 */
[----:B------:R-:W4:Y:S01]  /*be60*/  MUFU.EX2 R176, R176 ;  /* 0x000000b000b07308 */ /* 0x000f220000000800 */
[C---:B------:R-:W-:Y:S02]  /*be70*/  FMUL.FTZ R77, R132.reuse, R77 ;  /* 0x0000004d844d7220 */ /* 0x040fe40000410000 */
[C---:B------:R-:W-:Y:S04]  /*be80*/  FMUL.FTZ R78, R3.reuse, R78 ;  /* 0x0000004e034e7220 */ /* 0x040fe80000410000 */
[C---:B------:R-:W-:Y:S02]  /*be90*/  FMUL.FTZ R79, R3.reuse, R79 ;  /* 0x0000004f034f7220 */ /* 0x040fe40000410000 */
[C---:B------:R-:W-:Y:S01]  /*bea0*/  FMUL.FTZ R91, R3.reuse, R91 ;  /* 0x0000005b035b7220 */ /* 0x040fe20000410000 */
[----:B------:R5:W-:Y:S01]  /*beb0*/  MUFU.EX2 R229, R145 ;  /* 0x0000009100e57308 */ /* 0x000be20000000800 */
[C---:B------:R-:W-:Y:S01]  /*bec0*/  FMUL.FTZ R92, R132.reuse, R92 ;  /* 0x0000005c845c7220 */ /* 0x040fe20000410000 */
[----:B-1----:R-:W-:Y:S02]  /*bed0*/  LDSM.16.MT88.4 R148, [R133+0x3900] ;  /* 0x003900008594783b */ /* 0x002fe40000004200 */
[C---:B--2---:R-:W-:Y:S03]  /*bee0*/  HMMA.16816.F32.BF16 R76, R128.reuse, R100, R76 ;  /* 0x00000064804c723c */ /* 0x044fe6000004184c */
[C---:B------:R-:W-:Y:S02]  /*bef0*/  FMUL.FTZ R80, R132.reuse, R80 ;  /* 0x0000005084507220 */ /* 0x040fe40000410000 */
[----:B------:R-:W-:Y:S01]  /*bf00*/  FMUL.FTZ R81, R132, R81 ;  /* 0x0000005184517220 */ /* 0x000fe20000410000 */
[----:B------:R-:W-:Y:S01]  /*bf10*/  MUFU.EX2 R177, R177 ;  /* 0x000000b100b17308 */ /* 0x000fe20000000800 */
[C---:B------:R-:W-:Y:S01]  /*bf20*/  FMUL.FTZ R82, R3.reuse, R82 ;  /* 0x0000005203527220 */ /* 0x040fe20000410000 */
[----:B---3--:R-:W-:Y:S01]  /*bf30*/  F2FP.BF16.PACK_AB R100, R174, R173 ;  /* 0x000000adae64723e */ /* 0x008fe200000010ff */
[C---:B------:R-:W-:Y:S03]  /*bf40*/  FMUL.FTZ R83, R3.reuse, R83 ;  /* 0x0000005303537220 */ /* 0x040fe60000410000 */
[----:B------:R-:W-:Y:S01]  /*bf50*/  FMUL.FTZ R93, R132, R93 ;  /* 0x0000005d845d7220 */ /* 0x000fe20000410000 */
[----:B----4-:R-:W-:Y:S01]  /*bf60*/  F2FP.BF16.PACK_AB R101, R176, R175 ;  /* 0x000000afb065723e */ /* 0x010fe200000010ff */
[C---:B------:R-:W-:Y:S02]  /*bf70*/  FMUL.FTZ R94, R3.reuse, R94 ;  /* 0x0000005e035e7220 */ /* 0x040fe40000410000 */
[C---:B------:R-:W-:Y:S01]  /*bf80*/  HMMA.16816.F32.BF16 R80, R128.reuse, R102, R80 ;  /* 0x000000668050723c */ /* 0x040fe20000041850 */
[----:B------:R-:W1:Y:S02]  /*bf90*/  MUFU.EX2 R178, R178 ;  /* 0x000000b200b27308 */ /* 0x000e640000000800 */
[C---:B------:R-:W-:Y:S01]  /*bfa0*/  FMUL.FTZ R95, R3.reuse, R95 ;  /* 0x0000005f035f7220 */ /* 0x040fe20000410000 */
[----:B-----5:R-:W-:Y:S01]  /*bfb0*/  LDSM.16.MT88.4 R144, [R135+UR4+0x3900] ;  /* 0x003900048790783b */ /* 0x020fe20008004200 */
[C---:B------:R-:W-:Y:S02]  /*bfc0*/  FMUL.FTZ R96, R132.reuse, R96 ;  /* 0x0000006084607220 */ /* 0x040fe40000410000 */
[C---:B------:R-:W-:Y:S01]  /*bfd0*/  FMUL.FTZ R97, R132.reuse, R97 ;  /* 0x0000006184617220 */ /* 0x040fe20000410000 */
[C---:B------:R-:W-:Y:S03]  /*bfe0*/  HMMA.16816.F32.BF16 R84, R128.reuse, R108, R84 ;  /* 0x0000006c8054723c */ /* 0x040fe60000041854 */
[----:B------:R-:W-:Y:S01]  /*bff0*/  MUFU.EX2 R179, R179 ;  /* 0x000000b300b37308 */ /* 0x000fe20000000800 */
[C---:B------:R-:W-:Y:S02]  /*c000*/  FMUL.FTZ R98, R3.reuse, R98 ;  /* 0x0000006203627220 */ /* 0x040fe40000410000 */
[C---:B------:R-:W-:Y:S02]  /*c010*/  FMUL.FTZ R99, R3.reuse, R99 ;  /* 0x0000006303637220 */ /* 0x040fe40000410000 */
[C---:B------:R-:W-:Y:S01]  /*c020*/  HMMA.16816.F32.BF16 R88, R128.reuse, R110, R88 ;  /* 0x0000006e8058723c */ /* 0x040fe20000041858 */
[----:B------:R-:W2:Y:S03]  /*c030*/  LDSM.16.MT88.4 R108, [R133+0x900] ;  /* 0x00090000856c783b */ /* 0x000ea60000004200 */
[----:B------:R-:W-:Y:S01]  /*c040*/  FFMA.FTZ R172, R132, R205, R172 ;  /* 0x000000cd84ac7223 */ /* 0x000fe200000100ac */
[----:B------:R-:W3:Y:S01]  /*c050*/  MUFU.EX2 R180, R180 ;  /* 0x000000b400b47308 */ /* 0x000ee20000000800 */
[----:B------:R-:W-:Y:S02]  /*c060*/  FFMA.FTZ R168, R3, R206, R168 ;  /* 0x000000ce03a87223 */ /* 0x000fe400000100a8 */
[C---:B------:R-:W-:Y:S04]  /*c070*/  HMMA.16816.F32.BF16 R92, R128.reuse, R104, R92 ;  /* 0x00000068805c723c */ /* 0x040fe8000004185c */
[----:B-1----:R-:W-:Y:S01]  /*c080*/  F2FP.BF16.PACK_AB R102, R178, R177 ;  /* 0x000000b1b266723e */ /* 0x002fe200000010ff */
[----:B------:R-:W-:Y:S02]  /*c090*/  FADD.FTZ R171, R171, R172 ;  /* 0x000000acabab7221 */ /* 0x000fe40000010000 */
[----:B------:R-:W1:Y:S01]  /*c0a0*/  MUFU.EX2 R181, R181 ;  /* 0x000000b500b57308 */ /* 0x000e620000000800 */
[----:B------:R-:W-:Y:S01]  /*c0b0*/  HMMA.16816.F32.BF16 R96, R128, R106, R96 ;  /* 0x0000006a8060723c */ /* 0x000fe20000041860 */
[----:B------:R-:W4:Y:S03]  /*c0c0*/  LDSM.16.MT88.4 R104, [R164+0x2900] ;  /* 0x00290000a468783b */ /* 0x000f260000004200 */
[----:B------:R-:W-:Y:S01]  /*c0d0*/  FADD.FTZ R167, R167, R168 ;  /* 0x000000a8a7a77221 */ /* 0x000fe20000010000 */
[----:B---3--:R-:W-:Y:S07]  /*c0e0*/  F2FP.BF16.PACK_AB R103, R180, R179 ;  /* 0x000000b3b467723e */ /* 0x008fee00000010ff */
[C---:B------:R-:W-:Y:S08]  /*c0f0*/  HMMA.16816.F32.BF16 R4, R100.reuse, R112, R4 ;  /* 0x000000706404723c */ /* 0x040ff00000041804 */
[C---:B------:R-:W-:Y:S01]  /*c100*/  HMMA.16816.F32.BF16 R8, R100.reuse, R114, R8 ;  /* 0x000000726408723c */ /* 0x040fe20000041808 */
[----:B------:R-:W-:Y:S07]  /*c110*/  LDSM.16.MT88.4 R112, [R133+0x4900] ;  /* 0x004900008570783b */ /* 0x000fee0000004200 */
[C---:B--2---:R-:W-:Y:S08]  /*c120*/  HMMA.16816.F32.BF16 R12, R100.reuse, R108, R12 ;  /* 0x0000006c640c723c */ /* 0x044ff0000004180c */
[C---:B------:R-:W-:Y:S01]  /*c130*/  HMMA.16816.F32.BF16 R16, R100.reuse, R110, R16 ;  /* 0x0000006e6410723c */ /* 0x040fe20000041810 */
[----:B------:R-:W2:Y:S07]  /*c140*/  LDSM.16.MT88.4 R108, [R135+UR4+0x4900] ;  /* 0x00490004876c783b */ /* 0x000eae0008004200 */
        /* <DEDUP_REMOVED lines=13> */
[----:B------:R-:W-:Y:S01]  /*c220*/  F2FP.BF16.PACK_AB R138, R227, R226 ;  /* 0x000000e2e38a723e */ /* 0x000fe200000010ff */
[C---:B------:R-:W-:Y:S04]  /*c230*/  HMMA.16816.F32.BF16 R52, R100.reuse, R140, R52 ;  /* 0x0000008c6434723c */ /* 0x040fe80000041834 */
[----:B------:R-:W-:Y:S04]  /*c240*/  F2FP.BF16.PACK_AB R139, R229, R228 ;  /* 0x000000e4e58b723e */ /* 0x000fe800000010ff */
[C---:B------:R-:W-:Y:S01]  /*c250*/  HMMA.16816.F32.BF16 R56, R100.reuse, R142, R56 ;  /* 0x0000008e6438723c */ /* 0x040fe20000041838 */
[----:B------:R-:W-:Y:S07]  /*c260*/  LDSM.16.MT88.4 R140, [R164+0x1900] ;  /* 0x00190000a48c783b */ /* 0x000fee0000004200 */
[C---:B----4-:R-:W-:Y:S08]  /*c270*/  HMMA.16816.F32.BF16 R60, R100.reuse, R104, R60 ;  /* 0x00000068643c723c */ /* 0x050ff0000004183c */
[C---:B------:R-:W-:Y:S01]  /*c280*/  HMMA.16816.F32.BF16 R64, R100.reuse, R106, R64 ;  /* 0x0000006a6440723c */ /* 0x040fe20000041840 */
[----:B------:R-:W3:Y:S07]  /*c290*/  LDSM.16.MT88.4 R104, [R134+UR4+0x4900] ;  /* 0x004900048668783b */ /* 0x000eee0008004200 */
[C---:B--2---:R-:W-:Y:S08]  /*c2a0*/  HMMA.16816.F32.BF16 R68, R100.reuse, R108, R68 ;  /* 0x0000006c6444723c */ /* 0x044ff00000041844 */
[C---:B------:R-:W-:Y:S01]  /*c2b0*/  HMMA.16816.F32.BF16 R72, R100.reuse, R110, R72 ;  /* 0x0000006e6448723c */ /* 0x040fe20000041848 */
[----:B------:R-:W2:Y:S07]  /*c2c0*/  LDSM.16.MT88.4 R108, [R135+UR4+0x1100] ;  /* 0x00110004876c783b */ /* 0x000eae0008004200 */
[C---:B------:R-:W-:Y:S08]  /*c2d0*/  HMMA.16816.F32.BF16 R76, R100.reuse, R112, R76 ;  /* 0x00000070644c723c */ /* 0x040ff0000004184c */
[C---:B------:R-:W-:Y:S01]  /*c2e0*/  HMMA.16816.F32.BF16 R80, R100.reuse, R114, R80 ;  /* 0x000000726450723c */ /* 0x040fe20000041850 */
[----:B------:R-:W4:Y:S07]  /*c2f0*/  LDSM.16.MT88.4 R112, [R134+UR4+0x1100] ;  /* 0x001100048670783b */ /* 0x000f2e0008004200 */
[C---:B---3--:R-:W-:Y:S08]  /*c300*/  HMMA.16816.F32.BF16 R84, R100.reuse, R104, R84 ;  /* 0x000000686454723c */ /* 0x048ff00000041854 */
[C---:B------:R-:W-:Y:S01]  /*c310*/  HMMA.16816.F32.BF16 R88, R100.reuse, R106, R88 ;  /* 0x0000006a6458723c */ /* 0x040fe20000041858 */
[----:B------:R-:W3:Y:S07]  /*c320*/  LDSM.16.MT88.4 R104, [R135+UR4+0x3100] ;  /* 0x003100048768783b */ /* 0x000eee0008004200 */
[C---:B------:R-:W-:Y:S08]  /*c330*/  HMMA.16816.F32.BF16 R92, R100.reuse, R116, R92 ;  /* 0x00000074645c723c */ /* 0x040ff0000004185c */
[----:B------:R-:W-:Y:S01]  /*c340*/  HMMA.16816.F32.BF16 R96, R100, R118, R96 ;  /* 0x000000766460723c */ /* 0x000fe20000041860 */
[----:B------:R-:W5:Y:S06]  /*c350*/  LDSM.16.MT88.4 R116, [R133+0x3100] ;  /* 0x003100008574783b */ /* 0x000f6c0000004200 */
[----:B-1----:R-:W-:Y:S02]  /*c360*/  F2FP.BF16.PACK_AB R100, R182, R181 ;  /* 0x000000b5b664723e */ /* 0x002fe400000010ff */
[----:B------:R-:W-:Y:S03]  /*c370*/  F2FP.BF16.PACK_AB R101, R190, R183 ;  /* 0x000000b7be65723e */ /* 0x000fe600000010ff */
[----:B------:R-:W-:Y:S02]  /*c380*/  F2FP.BF16.PACK_AB R102, R219, R218 ;  /* 0x000000dadb66723e */ /* 0x000fe400000010ff */
[----:B------:R-:W-:Y:S07]  /*c390*/  F2FP.BF16.PACK_AB R103, R221, R220 ;  /* 0x000000dcdd67723e */ /* 0x000fee00000010ff */
[C---:B--2---:R-:W-:Y:S08]  /*c3a0*/  HMMA.16816.F32.BF16 R4, R100.reuse, R108, R4 ;  /* 0x0000006c6404723c */ /* 0x044ff00000041804 */
[C---:B------:R-:W-:Y:S01]  /*c3b0*/  HMMA.16816.F32.BF16 R8, R100.reuse, R110, R8 ;  /* 0x0000006e6408723c */ /* 0x040fe20000041808 */
[----:B------:R-:W1:Y:S07]  /*c3c0*/  LDSM.16.MT88.4 R108, [R134+UR4+0x3100] ;  /* 0x00310004866c783b */ /* 0x000e6e0008004200 */
[C---:B------:R-:W-:Y:S08]  /*c3d0*/  HMMA.16816.F32.BF16 R12, R100.reuse, R120, R12 ;  /* 0x00000078640c723c */ /* 0x040ff0000004180c */
[C---:B------:R-:W-:Y:S08]  /*c3e0*/  HMMA.16816.F32.BF16 R16, R100.reuse, R122, R16 ;  /* 0x0000007a6410723c */ /* 0x040ff00000041810 */
[C---:B----4-:R-:W-:Y:S08]  /*c3f0*/  HMMA.16816.F32.BF16 R20, R100.reuse, R112, R20 ;  /* 0x000000706414723c */ /* 0x050ff00000041814 */
[C---:B------:R-:W-:Y:S01]  /*c400*/  HMMA.16816.F32.BF16 R24, R100.reuse, R114, R24 ;  /* 0x000000726418723c */ /* 0x040fe20000041818 */
[----:B------:R-:W2:Y:S07]  /*c410*/  LDSM.16.MT88.4 R112, [R164+0x3100] ;  /* 0x00310000a470783b */ /* 0x000eae0000004200 */
[C---:B------:R-:W-:Y:S08]  /*c420*/  HMMA.16816.F32.BF16 R28, R100.reuse, R124, R28 ;  /* 0x0000007c641c723c */ /* 0x040ff0000004181c */
[C---:B------:R-:W-:Y:S01]  /*c430*/  HMMA.16816.F32.BF16 R32, R100.reuse, R126, R32 ;  /* 0x0000007e6420723c */ /* 0x040fe20000041820 */
[----:B------:R-:W-:Y:S07]  /*c440*/  LDSM.16.MT88.4 R124, [R135+UR4+0x1900] ;  /* 0x00190004877c783b */ /* 0x000fee0008004200 */
[C---:B---3--:R-:W-:Y:S08]  /*c450*/  HMMA.16816.F32.BF16 R36, R100.reuse, R104, R36 ;  /* 0x000000686424723c */ /* 0x048ff00000041824 */
[C---:B------:R-:W-:Y:S01]  /*c460*/  HMMA.16816.F32.BF16 R40, R100.reuse, R106, R40 ;  /* 0x0000006a6428723c */ /* 0x040fe20000041828 */
[----:B------:R-:W3:Y:S07]  /*c470*/  LDSM.16.MT88.4 R104, [R135+UR4+0x5100] ;  /* 0x005100048768783b */ /* 0x000eee0008004200 */
[C---:B-----5:R-:W-:Y:S08]  /*c480*/  HMMA.16816.F32.BF16 R44, R100.reuse, R116, R44 ;  /* 0x00000074642c723c */ /* 0x060ff0000004182c */
[C---:B------:R-:W-:Y:S01]  /*c490*/  HMMA.16816.F32.BF16 R48, R100.reuse, R118, R48 ;  /* 0x000000766430723c */ /* 0x040fe20000041830 */
[----:B------:R-:W4:Y:S07]  /*c4a0*/  LDSM.16.MT88.4 R116, [R133+0x5100] ;  /* 0x005100008574783b */ /* 0x000f2e0000004200 */
[C---:B-1----:R-:W-:Y:S08]  /*c4b0*/  HMMA.16816.F32.BF16 R52, R100.reuse, R108, R52 ;  /* 0x0000006c6434723c */ /* 0x042ff00000041834 */
[C---:B------:R-:W-:Y:S01]  /*c4c0*/  HMMA.16816.F32.BF16 R56, R100.reuse, R110, R56 ;  /* 0x0000006e6438723c */ /* 0x040fe20000041838 */
[----:B------:R-:W1:Y:S07]  /*c4d0*/  LDSM.16.MT88.4 R108, [R134+UR4+0x5100] ;  /* 0x00510004866c783b */ /* 0x000e6e0008004200 */
[C---:B--2---:R-:W-:Y:S08]  /*c4e0*/  HMMA.16816.F32.BF16 R60, R100.reuse, R112, R60 ;  /* 0x00000070643c723c */ /* 0x044ff0000004183c */
[C---:B------:R-:W-:Y:S01]  /*c4f0*/  HMMA.16816.F32.BF16 R64, R100.reuse, R114, R64 ;  /* 0x000000726440723c */ /* 0x040fe20000041840 */
[----:B------:R-:W2:Y:S07]  /*c500*/  LDSM.16.MT88.4 R112, [R164+0x5100] ;  /* 0x00510000a470783b */ /* 0x000eae0000004200 */
[C---:B---3--:R-:W-:Y:S08]  /*c510*/  HMMA.16816.F32.BF16 R68, R100.reuse, R104, R68 ;  /* 0x000000686444723c */ /* 0x048ff00000041844 */
[C---:B------:R-:W-:Y:S01]  /*c520*/  HMMA.16816.F32.BF16 R72, R100.reuse, R106, R72 ;  /* 0x0000006a6448723c */ /* 0x040fe20000041848 */
[----:B------:R-:W-:Y:S07]  /*c530*/  LDSM.16.MT88.4 R104, [R134+UR4+0x1900] ;  /* 0x001900048668783b */ /* 0x000fee0008004200 */
[C---:B----4-:R-:W-:Y:S08]  /*c540*/  HMMA.16816.F32.BF16 R76, R100.reuse, R116, R76 ;  /* 0x00000074644c723c */ /* 0x050ff0000004184c */
[C---:B------:R-:W-:Y:S01]  /*c550*/  HMMA.16816.F32.BF16 R80, R100.reuse, R118, R80 ;  /* 0x000000766450723c */ /* 0x040fe20000041850 */
[----:B------:R-:W3:Y:S07]  /*c560*/  LDSM.16.MT88.4 R116, [R133+0x1900] ;  /* 0x001900008574783b */ /* 0x000eee0000004200 */
[C---:B-1----:R-:W-:Y:S08]  /*c570*/  HMMA.16816.F32.BF16 R84, R100.reuse, R108, R84 ;  /* 0x0000006c6454723c */ /* 0x042ff00000041854 */
[C---:B------:R-:W-:Y:S08]  /*c580*/  HMMA.16816.F32.BF16 R88, R100.reuse, R110, R88 ;  /* 0x0000006e6458723c */ /* 0x040ff00000041858 */
[C---:B--2---:R-:W-:Y:S08]  /*c590*/  HMMA.16816.F32.BF16 R92, R100.reuse, R112, R92 ;  /* 0x00000070645c723c */ /* 0x044ff0000004185c */
[----:B------:R-:W-:Y:S08]  /*c5a0*/  HMMA.16816.F32.BF16 R96, R100, R114, R96 ;  /* 0x000000726460723c */ /* 0x000ff00000041860 */
[C---:B------:R-:W-:Y:S08]  /*c5b0*/  HMMA.16816.F32.BF16 R128, R136.reuse, R124, R4 ;  /* 0x0000007c8880723c */ /* 0x040ff00000041804 */
[C---:B------:R-:W-:Y:S01]  /*c5c0*/  HMMA.16816.F32.BF16 R124, R136.reuse, R126, R8 ;  /* 0x0000007e887c723c */ /* 0x040fe20000041808 */
[----:B------:R-:W1:Y:S07]  /*c5d0*/  LDSM.16.MT88.4 R8, [R133+0x5900] ;  /* 0x005900008508783b */ /* 0x000e6e0000004200 */
[C---:B---3--:R-:W-:Y:S01]  /*c5e0*/  HMMA.16816.F32.BF16 R120, R136.reuse, R116, R12 ;  /* 0x000000748878723c */ /* 0x048fe2000004180c */
[----:B------:R-:W2:Y:S07]  /*c5f0*/  LDSM.16.MT88.4 R12, [R134+UR4+0x5900] ;  /* 0x00590004860c783b */ /* 0x000eae0008004200 */
[C---:B------:R-:W-:Y:S01]  /*c600*/  HMMA.16816.F32.BF16 R116, R136.reuse, R118, R16 ;  /* 0x000000768874723c */ /* 0x040fe20000041810 */
[----:B------:R-:W3:Y:S07]  /*c610*/  LDSM.16.MT88.4 R16, [R164+0x5900] ;  /* 0x00590000a410783b */ /* 0x000eee0000004200 */
[C---:B------:R-:W-:Y:S07]  /*c620*/  HMMA.16816.F32.BF16 R112, R136.reuse, R104, R20 ;  /* 0x000000688870723c */ /* 0x040fee0000041814 */
[----:B------:R-:W-:Y:S01]  /*c630*/  FADD.FTZ R20, R166, R167 ;  /* 0x000000a7a6147221 */ /* 0x000fe20000010000 */
        /* <DEDUP_REMOVED lines=21> */
[----:B------:R-:W-:Y:S02]  /*c790*/  FADD.FTZ R8, R169, R8 ;  /* 0x00000008a9087221 */ /* 0x000fe40000010000 */
[----:B------:R-:W-:Y:S02]  /*c7a0*/  FADD.FTZ R9, R183, R180 ;  /* 0x000000b4b7097221 */ /* 0x000fe40000010000 */
[----:B------:R-:W-:Y:S01]  /*c7b0*/  FADD.FTZ R173, R173, R8 ;  /* 0x00000008adad7221 */ /* 0x000fe20000010000 */
[C---:B--2---:R-:W-:Y:S03]  /*c7c0*/  HMMA.16816.F32.BF16 R84, R136.reuse, R12, R84 ;  /* 0x0000000c8854723c */ /* 0x044fe60000041854 */
[----:B------:R-:W-:Y:S02]  /*c7d0*/  FADD.FTZ R174, R174, R173 ;  /* 0x000000adaeae7221 */ /* 0x000fe40000010000 */
[----:B------:R-:W-:Y:S02]  /*c7e0*/  FADD.FTZ R9, R190, R9 ;  /* 0x00000009be097221 */ /* 0x000fe40000010000 */
[----:B------:R-:W-:Y:S01]  /*c7f0*/  FADD.FTZ R177, R177, R174 ;  /* 0x000000aeb1b17221 */ /* 0x000fe20000010000 */
[C---:B------:R-:W-:Y:S04]  /*c800*/  HMMA.16816.F32.BF16 R88, R136.reuse, R14, R88 ;  /* 0x0000000e8858723c */ /* 0x040fe80000041858 */
[----:B------:R-:W-:Y:S02]  /*c810*/  FADD.FTZ R178, R178, R177 ;  /* 0x000000b1b2b27221 */ /* 0x000fe40000010000 */
[----:B------:R-:W-:Y:S02]  /*c820*/  FADD.FTZ R220, R220, R9 ;  /* 0x00000009dcdc7221 */ /* 0x000fe40000010000 */
[----:B------:R-:W-:Y:S01]  /*c830*/  FADD.FTZ R3, R181, R178 ;  /* 0x000000b2b5037221 */ /* 0x000fe20000010000 */
[C---:B---3--:R-:W-:Y:S03]  /*c840*/  HMMA.16816.F32.BF16 R92, R136.reuse, R16, R92 ;  /* 0x00000010885c723c */ /* 0x048fe6000004185c */
[----:B------:R-:W-:Y:S02]  /*c850*/  FADD.FTZ R3, R182, R3 ;  /* 0x00000003b6037221 */ /* 0x000fe40000010000 */
[----:B------:R-:W-:Y:S02]  /*c860*/  FADD.FTZ R221, R221, R220 ;  /* 0x000000dcdddd7221 */ /* 0x000fe40000010000 */
[----:B------:R-:W-:Y:S01]  /*c870*/  FADD.FTZ R218, R218, R3 ;  /* 0x00000003dada7221 */ /* 0x000fe20000010000 */
[----:B------:R-:W-:Y:S01]  /*c880*/  IADD3 R3, R210, -0x2, RZ ;  /* 0xfffffffed2037810 */ /* 0x000fe20007ffe0ff */
[----:B------:R-:W-:Y:S01]  /*c890*/  FADD.FTZ R224, R224, R221 ;  /* 0x000000dde0e07221 */ /* 0x000fe20000010000 */
[----:B------:R-:W-:Y:S03]  /*c8a0*/  HMMA.16816.F32.BF16 R96, R136, R18, R96 ;  /* 0x000000128860723c */ /* 0x000fe60000041860 */
[----:B------:R-:W-:Y:S01]  /*c8b0*/  FADD.FTZ R219, R219, R218 ;  /* 0x000000dadbdb7221 */ /* 0x000fe20000010000 */
[----:B------:R-:W-:Y:S01]  /*c8c0*/  ISETP.GE.AND P0, PT, R3, UR11, PT ;  /* 0x0000000b03007c0c */ /* 0x000fe2000bf06270 */
[----:B------:R-:W-:Y:S02]  /*c8d0*/  FADD.FTZ R225, R225, R224 ;  /* 0x000000e0e1e17221 */ /* 0x000fe40000010000 */
[----:B------:R-:W-:Y:S02]  /*c8e0*/  FADD.FTZ R222, R222, R219 ;  /* 0x000000dbdede7221 */ /* 0x000fe40000010000 */
[----:B------:R-:W-:Y:S03]  /*c8f0*/  FADD.FTZ R206, R228, R225 ;  /* 0x000000e1e4ce7221 */ /* 0x000fe60000010000 */
[----:B------:R-:W-:Y:S02]  /*c900*/  FADD.FTZ R223, R223, R222 ;  /* 0x000000dedfdf7221 */ /* 0x000fe40000010000 */
[----:B------:R-:W-:Y:S02]  /*c910*/  FADD.FTZ R206, R229, R206 ;  /* 0x000000cee5ce7221 */ /* 0x000fe40000010000 */
[----:B------:R-:W-:Y:S04]  /*c920*/  FADD.FTZ R226, R226, R223 ;  /* 0x000000dfe2e27221 */ /* 0x000fe80000010000 */
[----:B------:R-:W-:Y:S01]  /*c930*/  FADD.FTZ R205, R227, R226 ;  /* 0x000000e2e3cd7221 */ /* 0x000fe20000010000 */
[----:B------:R-:W-:-:S05]  /*c940*/  @!P0 BRA `(.L_x_1990) ;  /* 0x0000040000008947 */ /* 0x000fca0003800000 */
[----:B------:R-:W-:Y:S01]  /*c950*/  ISETP.NE.AND P1, PT, R195, 0x1, PT ;  /* 0x00000001c300780c */ /* 0x000fe20003f25270 */
[----:B------:R-:W-:Y:S01]  /*c960*/  IMAD R6, R210, 0x40, R202 ;  /* 0x00000040d2067824 */ /* 0x000fe200078e02ca */
[----:B------:R-:W-:Y:S01]  /*c970*/  IADD3 R12, -R214, 0x10, RZ ;  /* 0x00000010d60c7810 */ /* 0x000fe20007ffe1ff */
[----:B------:R-:W-:Y:S01]  /*c980*/  IMAD.MOV.U32 R198, RZ, RZ, RZ ;  /* 0x000000ffffc67224 */ /* 0x000fe200078e00ff */
[----:B------:R-:W-:Y:S02]  /*c990*/  IADD3 R11, -R211, 0x10, RZ ;  /* 0x00000010d30b7810 */ /* 0x000fe40007ffe1ff */
[----:B------:R-:W-:Y:S02]  /*c9a0*/  IADD3 R199, R6, -0x80, R201 ;  /* 0xffffff8006c77810 */ /* 0x000fe40007ffe0c9 */
[----:B------:R-:W-:Y:S02]  /*c9b0*/  LOP3.LUT R12, R12, 0xf, RZ, 0xc0, !PT ;  /* 0x0000000f0c0c7812 */ /* 0x000fe400078ec0ff */
[----:B------:R-:W-:Y:S01]  /*c9c0*/  LOP3.LUT R11, R11, 0xf, RZ, 0xc0, !PT ;  /* 0x0000000f0b0b7812 */ /* 0x000fe200078ec0ff */
[----:B------:R-:W-:Y:S02]  /*c9d0*/  IMAD.MOV.U32 R3, RZ, RZ, R199 ;  /* 0x000000ffff037224 */ /* 0x000fe400078e00c7 */
[----:B------:R-:W-:Y:S05]  /*c9e0*/  @P1 IMAD.HI.U32 R6, R199, c[0x0][0x2bc], RZ ;  /* 0x0000af00c7061a27 */ /* 0x000fea00078e00ff */
        /* <DEDUP_REMOVED lines=54> */
.L_x_1990:
[----:B------:R-:W-:Y:S01]  /*cd50*/  UIADD3 UR4, UR5, 0x1, URZ ;  /* 0x0000000105047890 */ /* 0x000fe2000fffe03f */
[----:B------:R-:W0:Y:S01]  /*cd60*/  LDGDEPBAR ;  /* 0x00000000000079af */ /* 0x000e220000000000 */
[----:B------:R-:W-:Y:S01]  /*cd70*/  UISETP.GE.AND UP2, UPT, UR5, 0x1, UPT ;  /* 0x000000010500788c */ /* 0x000fe2000bf46270 */
[C---:B------:R-:W-:Y:S01]  /*cd80*/  ISETP.GT.AND P0, PT, R210.reuse, R217, PT ;  /* 0x000000d9d200720c */ /* 0x040fe20003f04270 */
[----:B------:R-:W-:Y:S01]  /*cd90*/  IMAD.MOV.U32 R3, RZ, RZ, R0 ;  /* 0x000000ffff037224 */ /* 0x000fe200078e0000 */
[----:B------:R-:W-:Y:S01]  /*cda0*/  IADD3 R210, R210, -0x1, RZ ;  /* 0xffffffffd2d27810 */ /* 0x000fe20007ffe0ff */
[----:B------:R-:W-:Y:S01]  /*cdb0*/  USEL UR5, UR4, URZ, !UP2 ;  /* 0x0000003f04057287 */ /* 0x000fe2000d000000 */
[----:B------:R-:W-:Y:S09]  /*cdc0*/  IMAD.MOV.U32 R133, RZ, RZ, R2 ;  /* 0x000000ffff857224 */ /* 0x000ff200078e0002 */
[----:B------:R-:W-:-:S05]  /*cdd0*/  @P0 BRA `(.L_x_1991) ;  /* 0xffffd03000000947 */ /* 0x000fca000383ffff */
.L_x_1988:
[----:B------:R-:W-:-:S13]  /*cde0*/  ISETP.GE.AND P0, PT, R210, UR11, PT ;  /* 0x0000000bd2007c0c */ /* 0x000fda000bf06270 */
[----:B------:R-:W-:Y:S05]  /*cdf0*/  @!P0 BRA `(.L_x_1992) ;  /* 0x00003a6000008947 */ /* 0x000fea0003800000 */
[----:B------:R-:W-:Y:S01]  /*ce00*/  IMAD.MOV.U32 R3, RZ, RZ, R0 ;  /* 0x000000ffff037224 */ /* 0x000fe200078e0000 */
[----:B------:R-:W-:Y:S01]  /*ce10*/  SHF.R.S32.HI R0, RZ, 0x1f, R207 ;  /* 0x0000001fff007819 */ /* 0x000fe200000114cf */
[----:B------:R-:W-:Y:S01]  /*ce20*/  IMAD.MOV.U32 R190, RZ, RZ, 0x40 ;  /* 0x00000040ffbe7424 */ /* 0x000fe200078e00ff */
[----:B------:R-:W-:Y:S01]  /*ce30*/  LOP3.LUT P0, RZ, R209, 0x4, RZ, 0xc0, !PT ;  /* 0x00000004d1ff7812 */ /* 0x000fe2000780c0ff */
[C---:B------:R-:W-:Y:S01]  /*ce40*/  IMAD.SHL.U32 R208, R207.reuse, 0x2, RZ ;  /* 0x00000002cfd07824 */ /* 0x040fe200078e00ff */
[----:B-1----:R-:W-:Y:S01]  /*ce50*/  SHF.R.S32.HI R5, RZ, 0x1f, R192 ;  /* 0x0000001fff057819 */ /* 0x002fe200000114c0 */
[----:B------:R-:W-:Y:S01]  /*ce60*/  IMAD.MOV.U32 R132, RZ, RZ, R2 ;  /* 0x000000ffff847224 */ /* 0x000fe200078e0002 */
[----:B------:R-:W-:Y:S01]  /*ce70*/  SHF.L.U64.HI R193, R207, 0x1, R0 ;  /* 0x00000001cfc17819 */ /* 0x000fe20000010200 */
[C---:B------:R-:W-:Y:S01]  /*ce80*/  IMAD.SHL.U32 R209, R192.reuse, 0x2, RZ ;  /* 0x00000002c0d17824 */ /* 0x040fe200078e00ff */
[----:B------:R-:W-:Y:S02]  /*ce90*/  SHF.L.U64.HI R207, R192, 0x1, R5 ;  /* 0x00000001c0cf7819 */ /* 0x000fe40000010205 */
[----:B------:R-:W-:-:S02]  /*cea0*/  SEL R190, R190, 0xffffffc0, !P0 ;  /* 0xffffffc0bebe7807 */ /* 0x000fc40004000000 */
.L_x_2003:
        /* <DEDUP_REMOVED lines=31> */
[----:B------:R-:W5:Y:S01]  /*d0a0*/  SHFL.IDX PT, R9, R21, RZ, 0x181f ;  /* 0x00181fff15097589 */ /* 0x000f6200000e0000 */
[----:B------:R-:W-:Y:S02]  /*d0b0*/  IMAD.U32 R5, RZ, RZ, UR15 ;  /* 0x0000000fff057e24 */ /* 0x000fe4000f8e00ff */
[----:B------:R-:W-:Y:S01]  /*d0c0*/  IMAD.SHL.U32 R0, R194, 0x2, RZ ;  /* 0x00000002c2007824 */ /* 0x000fe200078e00ff */
[----:B------:R-:W4:Y:S01]  /*d0d0*/  SHFL.IDX PT, R6, R20, RZ, 0x181f ;  /* 0x00181fff14067589 */ /* 0x000f2200000e0000 */
[----:B------:R-:W-:Y:S03]  /*d0e0*/  IMAD R5, R5, 0x6000, R196 ;  /* 0x0000600005057824 */ /* 0x000fe600078e02c4 */
[----:B------:R-:W3:Y:S04]  /*d0f0*/  SHFL.IDX PT, R7, R21, 0x1, 0x181f ;  /* 0x00381f0015077f89 */ /* 0x000ee800000e0000 */
[----:B------:R-:W2:Y:S01]  /*d100*/  SHFL.IDX PT, R4, R20, 0x1, 0x181f ;  /* 0x00381f0014047f89 */ /* 0x000ea200000e0000 */
[C---:B-----5:R-:W-:Y:S02]  /*d110*/  IADD3 R10, P0, R9.reuse, R208, RZ ;  /* 0x000000d0090a7210 */ /* 0x060fe40007f1e0ff */
[C---:B------:R-:W-:Y:S02]  /*d120*/  IADD3 R8, P2, R9.reuse, R209, RZ ;  /* 0x000000d109087210 */ /* 0x040fe40007f5e0ff */
[C---:B----4-:R-:W-:Y:S02]  /*d130*/  IADD3.X R11, R6.reuse, R193, RZ, P0, !PT ;  /* 0x000000c1060b7210 */ /* 0x050fe400007fe4ff */
[-C--:B------:R-:W-:Y:S01]  /*d140*/  IADD3 R12, P1, R9, R0.reuse, RZ ;  /* 0x00000000090c7210 */ /* 0x080fe20007f3e0ff */
[C---:B------:R-:W-:Y:S01]  /*d150*/  IMAD.X R9, R6.reuse, 0x1, R207, P2 ;  /* 0x0000000106097824 */ /* 0x040fe200010e06cf */
[C---:B---3--:R-:W-:Y:S01]  /*d160*/  IADD3 R14, P0, R7.reuse, R0, RZ ;  /* 0x00000000070e7210 */ /* 0x048fe20007f1e0ff */
[----:B------:R3:W-:Y:S02]  /*d170*/  LDGSTS.E.BYPASS.LTC128B.128 [R5], [R10.64], !P5 ;  /* 0x000000000a057fae */ /* 0x0007e4000e901d54 */
[----:B------:R-:W-:Y:S01]  /*d180*/  IMAD.X R13, R6, 0x1, R2, P1 ;  /* 0x00000001060d7824 */ /* 0x000fe200008e0602 */
[C---:B------:R-:W-:Y:S01]  /*d190*/  IADD3 R6, P1, R7.reuse, R208, RZ ;  /* 0x000000d007067210 */ /* 0x040fe20007f3e0ff */
[----:B------:R3:W-:Y:S01]  /*d1a0*/  LDGSTS.E.BYPASS.LTC128B.128 [R5+0x2000], [R8.64], !P4 ;  /* 0x0200000008057fae */ /* 0x0007e2000e101d54 */
[C---:B--2---:R-:W-:Y:S02]  /*d1b0*/  IADD3.X R15, R4.reuse, R2, RZ, P0, !PT ;  /* 0x00000002040f7210 */ /* 0x044fe400007fe4ff */
[----:B------:R-:W-:Y:S01]  /*d1c0*/  IADD3 R20, P0, R7, R209, RZ ;  /* 0x000000d107147210 */ /* 0x000fe20007f1e0ff */
[----:B------:R3:W-:Y:S01]  /*d1d0*/  LDGSTS.E.BYPASS.LTC128B.128 [R5+0x4000], [R12.64], !P6 ;  /* 0x040000000c057fae */ /* 0x0007e2000f101d54 */
[C---:B------:R-:W-:Y:S02]  /*d1e0*/  IMAD.X R7, R4.reuse, 0x1, R193, P1 ;  /* 0x0000000104077824 */ /* 0x040fe400008e06c1 */
[----:B------:R-:W-:Y:S03]  /*d1f0*/  IADD3.X R21, R4, R207, RZ, P0, !PT ;  /* 0x000000cf04157210 */ /* 0x000fe600007fe4ff */
[----:B------:R3:W-:Y:S04]  /*d200*/  LDGSTS.E.BYPASS.LTC128B.128 [R5+0x1000], [R6.64], !P5 ;  /* 0x0100000006057fae */ /* 0x0007e8000e901d54 */
[----:B------:R3:W-:Y:S04]  /*d210*/  LDGSTS.E.BYPASS.LTC128B.128 [R5+0x3000], [R20.64], !P4 ;  /* 0x0300000014057fae */ /* 0x0007e8000e101d54 */
[----:B------:R3:W-:Y:S02]  /*d220*/  LDGSTS.E.BYPASS.LTC128B.128 [R5+0x5000], [R14.64], !P6 ;  /* 0x050000000e057fae */ /* 0x0007e4000f101d54 */
.L_x_1993:
[C---:B--23--:R-:W-:Y:S01]  /*d230*/  HMMA.16816.F32.BF16 R4, R136.reuse, R140, RZ ;  /* 0x0000008c8804723c */ /* 0x04cfe200000418ff */
[----:B------:R-:W-:Y:S01]  /*d240*/  LDSM.16.M88.4 R172, [R133+0xf900] ;  /* 0x00f9000085ac783b */ /* 0x000fe20000000200 */
[----:B------:R-:W-:Y:S01]  /*d250*/  PLOP3.LUT P1, PT, PT, PT, UP1, 0x80, 0x0 ;  /* 0x000000000000781c */ /* 0x000fe20003f2f018 */
[----:B------:R-:W-:Y:S01]  /*d260*/  UIADD3 UR6, UR15, 0x1, URZ ;  /* 0x000000010f067890 */ /* 0x000fe2000fffe03f */
[C---:B------:R-:W-:Y:S01]  /*d270*/  IADD3 R0, R190.reuse, R165, RZ ;  /* 0x000000a5be007210 */ /* 0x040fe20007ffe0ff */
[----:B------:R-:W-:Y:S01]  /*d280*/  UISETP.GE.AND UP2, UPT, UR15, 0x1, UPT ;  /* 0x000000010f00788c */ /* 0x000fe2000bf46270 */
[C---:B------:R-:W-:Y:S02]  /*d290*/  IADD3 R2, R190.reuse, R133, RZ ;  /* 0x00000085be027210 */ /* 0x040fe40007ffe0ff */
[C---:B------:R-:W-:Y:S01]  /*d2a0*/  HMMA.16816.F32.BF16 R8, R136.reuse, R142, RZ ;  /* 0x0000008e8808723c */ /* 0x040fe200000418ff */
[----:B------:R-:W-:Y:S01]  /*d2b0*/  LDSM.16.M88.4 R140, [R0+0xc100] ;  /* 0x00c10000008c783b */ /* 0x000fe20000000200 */
[----:B------:R-:W-:Y:S01]  /*d2c0*/  PLOP3.LUT P0, PT, PT, PT, UP1, 0x80, 0x0 ;  /* 0x000000000000781c */ /* 0x000fe20003f0f018 */
[----:B------:R-:W-:Y:S05]  /*d2d0*/  USEL UR15, UR6, URZ, !UP2 ;  /* 0x0000003f060f7287 */ /* 0x000fea000d000000 */
[C---:B----4-:R-:W-:Y:S01]  /*d2e0*/  HMMA.16816.F32.BF16 R12, R136.reuse, R16, RZ ;  /* 0x00000010880c723c */ /* 0x050fe200000418ff */
[----:B------:R-:W-:Y:S07]  /*d2f0*/  LDSM.16.M88.4 R164, [R0+0xc900] ;  /* 0x00c9000000a4783b */ /* 0x000fee0000000200 */
        /* <DEDUP_REMOVED lines=9> */
[----:B------:R-:W1:Y:S07]  /*d390*/  LDSM.16.M88.4 R136, [R185] ;  /* 0x00000000b988783b */ /* 0x000e6e0000000200 */
[C---:B------:R-:W-:Y:S08]  /*d3a0*/  HMMA.16816.F32.BF16 R4, R144.reuse, R148, R4 ;  /* 0x000000949004723c */ /* 0x040ff00000041804 */
[C---:B------:R-:W-:Y:S01]  /*d3b0*/  HMMA.16816.F32.BF16 R8, R144.reuse, R150, R8 ;  /* 0x000000969008723c */ /* 0x040fe20000041808 */
[----:B------:R-:W2:Y:S07]  /*d3c0*/  LDSM.16.M88.4 R148, [R0+0xd100] ;  /* 0x00d100000094783b */ /* 0x000eae0000000200 */
[C---:B------:R-:W-:Y:S08]  /*d3d0*/  HMMA.16816.F32.BF16 R12, R144.reuse, R152, R12 ;  /* 0x00000098900c723c */ /* 0x040ff0000004180c */
[C---:B------:R-:W-:Y:S01]  /*d3e0*/  HMMA.16816.F32.BF16 R16, R144.reuse, R154, R16 ;  /* 0x0000009a9010723c */ /* 0x040fe20000041810 */
[----:B------:R-:W3:Y:S07]  /*d3f0*/  LDSM.16.M88.4 R152, [R0+0xd900] ;  /* 0x00d900000098783b */ /* 0x000eee0000000200 */
[C---:B------:R-:W-:Y:S08]  /*d400*/  HMMA.16816.F32.BF16 R20, R144.reuse, R156, R20 ;  /* 0x0000009c9014723c */ /* 0x040ff00000041814 */
[C---:B------:R-:W-:Y:S01]  /*d410*/  HMMA.16816.F32.BF16 R24, R144.reuse, R158, R24 ;  /* 0x0000009e9018723c */ /* 0x040fe20000041818 */
[----:B------:R-:W4:Y:S07]  /*d420*/  LDSM.16.M88.4 R156, [R184] ;  /* 0x00000000b89c783b */ /* 0x000f2e0000000200 */
[C---:B------:R-:W-:Y:S08]  /*d430*/  HMMA.16816.F32.BF16 R28, R144.reuse, R160, R28 ;  /* 0x000000a0901c723c */ /* 0x040ff0000004181c */
[----:B------:R-:W-:Y:S01]  /*d440*/  HMMA.16816.F32.BF16 R32, R144, R162, R32 ;  /* 0x000000a29020723c */ /* 0x000fe20000041820 */
[----:B------:R-:W-:Y:S07]  /*d450*/  LDSM.16.M88.4 R144, [R2+0xd100] ;  /* 0x00d100000290783b */ /* 0x000fee0000000200 */
[C---:B-1----:R-:W-:Y:S01]  /*d460*/  HMMA.16816.F32.BF16 R4, R136.reuse, R140, R4 ;  /* 0x0000008c8804723c */ /* 0x042fe20000041804 */
[----:B------:R-:W-:Y:S07]  /*d470*/  LDSM.16.M88.4 R160, [R2+0xd900] ;  /* 0x00d9000002a0783b */ /* 0x000fee0000000200 */
[C---:B------:R-:W-:Y:S01]  /*d480*/  HMMA.16816.F32.BF16 R8, R136.reuse, R142, R8 ;  /* 0x0000008e8808723c */ /* 0x040fe20000041808 */
[----:B------:R-:W1:Y:S07]  /*d490*/  LDSM.16.M88.4 R140, [R2+0xc900] ;  /* 0x00c90000028c783b */ /* 0x000e6e0000000200 */
[C---:B------:R-:W-:Y:S08]  /*d4a0*/  HMMA.16816.F32.BF16 R12, R136.reuse, R164, R12 ;  /* 0x000000a4880c723c */ /* 0x040ff0000004180c */
[C---:B------:R-:W-:Y:S01]  /*d4b0*/  HMMA.16816.F32.BF16 R16, R136.reuse, R166, R16 ;  /* 0x000000a68810723c */ /* 0x040fe20000041810 */
[----:B------:R-:W-:Y:S07]  /*d4c0*/  LDSM.16.M88.4 R164, [R189+UR4+0xe100] ;  /* 0x00e10004bda4783b */ /* 0x000fee0008000200 */
[C---:B--2---:R-:W-:Y:S08]  /*d4d0*/  HMMA.16816.F32.BF16 R20, R136.reuse, R148, R20 ;  /* 0x000000948814723c */ /* 0x044ff00000041814 */
[C---:B------:R-:W-:Y:S01]  /*d4e0*/  HMMA.16816.F32.BF16 R24, R136.reuse, R150, R24 ;  /* 0x000000968818723c */ /* 0x040fe20000041818 */
[----:B------:R-:W2:Y:S07]  /*d4f0*/  LDSM.16.M88.4 R148, [R191+0x4000] ;  /* 0x00400000bf94783b */ /* 0x000eae0000000200 */
[C---:B---3--:R-:W-:Y:S08]  /*d500*/  HMMA.16816.F32.BF16 R28, R136.reuse, R152, R28 ;  /* 0x00000098881c723c */ /* 0x048ff0000004181c */
[----:B------:R-:W-:Y:S01]  /*d510*/  HMMA.16816.F32.BF16 R32, R136, R154, R32 ;  /* 0x0000009a8820723c */ /* 0x000fe20000041820 */
[----:B------:R-:W3:Y:S07]  /*d520*/  LDSM.16.M88.4 R136, [R189+UR4+0xe900] ;  /* 0x00e90004bd88783b */ /* 0x000eee0008000200 */
[C---:B----4-:R-:W-:Y:S01]  /*d530*/  HMMA.16816.F32.BF16 R4, R156.reuse, R168, R4 ;  /* 0x000000a89c04723c */ /* 0x050fe20000041804 */
[----:B------:R-:W4:Y:S07]  /*d540*/  LDSM.16.M88.4 R152, [R189+UR4+0xf100] ;  /* 0x00f10004bd98783b */ /* 0x000f2e0008000200 */
[C---:B------:R-:W-:Y:S01]  /*d550*/  HMMA.16816.F32.BF16 R8, R156.reuse, R170, R8 ;  /* 0x000000aa9c08723c */ /* 0x040fe20000041808 */
[----:B------:R-:W5:Y:S07]  /*d560*/  LDSM.16.M88.4 R168, [R189+UR4+0xf900] ;  /* 0x00f90004bda8783b */ /* 0x000f6e0008000200 */
[C---:B-1----:R-:W-:Y:S08]  /*d570*/  HMMA.16816.F32.BF16 R12, R156.reuse, R140, R12 ;  /* 0x0000008c9c0c723c */ /* 0x042ff0000004180c */
[C---:B------:R-:W-:Y:S01]  /*d580*/  HMMA.16816.F32.BF16 R16, R156.reuse, R142, R16 ;  /* 0x0000008e9c10723c */ /* 0x040fe20000041810 */
[----:B------:R-:W-:Y:S07]  /*d590*/  LDSM.16.M88.4 R140, [R187+0x4000] ;  /* 0x00400000bb8c783b */ /* 0x000fee0000000200 */
[C---:B------:R-:W-:Y:S08]  /*d5a0*/  HMMA.16816.F32.BF16 R20, R156.reuse, R144, R20 ;  /* 0x000000909c14723c */ /* 0x040ff00000041814 */
[C---:B------:R-:W-:Y:S01]  /*d5b0*/  HMMA.16816.F32.BF16 R24, R156.reuse, R146, R24 ;  /* 0x000000929c18723c */ /* 0x040fe20000041818 */
[----:B------:R-:W1:Y:S07]  /*d5c0*/  LDSM.16.M88.4 R144, [R133+0xe100] ;  /* 0x00e100008590783b */ /* 0x000e6e0000000200 */
[C---:B------:R-:W-:Y:S08]  /*d5d0*/  HMMA.16816.F32.BF16 R28, R156.reuse, R160, R28 ;  /* 0x000000a09c1c723c */ /* 0x040ff0000004181c */
[----:B------:R-:W-:Y:S01]  /*d5e0*/  HMMA.16816.F32.BF16 R32, R156, R162, R32 ;  /* 0x000000a29c20723c */ /* 0x000fe20000041820 */
[----:B------:R-:W1:Y:S07]  /*d5f0*/  LDSM.16.M88.4 R156, [R133+0xe900] ;  /* 0x00e90000859c783b */ /* 0x000e6e0000000200 */
[C---:B--2---:R-:W-:Y:S01]  /*d600*/  HMMA.16816.F32.BF16 R4, R148.reuse, R164, R4 ;  /* 0x000000a49404723c */ /* 0x044fe20000041804 */
[----:B------:R-:W2:Y:S07]  /*d610*/  LDSM.16.M88.4 R160, [R133+0xf100] ;  /* 0x00f1000085a0783b */ /* 0x000eae0000000200 */
[C---:B------:R-:W-:Y:S01]  /*d620*/  HMMA.16816.F32.BF16 R8, R148.reuse, R166, R8 ;  /* 0x000000a69408723c */ /* 0x040fe20000041808 */
[----:B------:R-:W-:Y:S07]  /*d630*/  LDSM.16.M88.4 R164, [R2+0xe100] ;  /* 0x00e1000002a4783b */ /* 0x000fee0000000200 */
[C---:B---3--:R-:W-:Y:S08]  /*d640*/  HMMA.16816.F32.BF16 R12, R148.reuse, R136, R12 ;  /* 0x00000088940c723c */ /* 0x048ff0000004180c */
[C---:B------:R-:W-:Y:S01]  /*d650*/  HMMA.16816.F32.BF16 R16, R148.reuse, R138, R16 ;  /* 0x0000008a9410723c */ /* 0x040fe20000041810 */
[----:B------:R-:W-:Y:S07]  /*d660*/  LDSM.16.M88.4 R136, [R185+0x4000] ;  /* 0x00400000b988783b */ /* 0x000fee0000000200 */
[C---:B----4-:R-:W-:Y:S08]  /*d670*/  HMMA.16816.F32.BF16 R20, R148.reuse, R152, R20 ;  /* 0x000000989414723c */ /* 0x050ff00000041814 */
[C---:B------:R-:W-:Y:S01]  /*d680*/  HMMA.16816.F32.BF16 R24, R148.reuse, R154, R24 ;  /* 0x0000009a9418723c */ /* 0x040fe20000041818 */
[----:B------:R-:W3:Y:S07]  /*d690*/  LDSM.16.M88.4 R152, [R0+0xe100] ;  /* 0x00e100000098783b */ /* 0x000eee0000000200 */
[C---:B-----5:R-:W-:Y:S08]  /*d6a0*/  HMMA.16816.F32.BF16 R28, R148.reuse, R168, R28 ;  /* 0x000000a8941c723c */ /* 0x060ff0000004181c */
[----:B------:R-:W-:Y:S01]  /*d6b0*/  HMMA.16816.F32.BF16 R32, R148, R170, R32 ;  /* 0x000000aa9420723c */ /* 0x000fe20000041820 */
[----:B------:R-:W-:Y:S07]  /*d6c0*/  LDSM.16.M88.4 R148, [R0+0xf100] ;  /* 0x00f100000094783b */ /* 0x000fee0000000200 */
[C---:B-1----:R-:W-:Y:S08]  /*d6d0*/  HMMA.16816.F32.BF16 R4, R140.reuse, R144, R4 ;  /* 0x000000908c04723c */ /* 0x042ff00000041804 */
[C---:B------:R-:W-:Y:S01]  /*d6e0*/  HMMA.16816.F32.BF16 R8, R140.reuse, R146, R8 ;  /* 0x000000928c08723c */ /* 0x040fe20000041808 */
[----:B------:R-:W1:Y:S07]  /*d6f0*/  LDSM.16.M88.4 R144, [R0+0xe900] ;  /* 0x00e900000090783b */ /* 0x000e6e0000000200 */
[C---:B------:R-:W-:Y:S08]  /*d700*/  HMMA.16816.F32.BF16 R12, R140.reuse, R156, R12 ;  /* 0x0000009c8c0c723c */ /* 0x040ff0000004180c */
[C---:B------:R-:W-:Y:S01]  /*d710*/  HMMA.16816.F32.BF16 R16, R140.reuse, R158, R16 ;  /* 0x0000009e8c10723c */ /* 0x040fe20000041810 */
[----:B------:R-:W4:Y:S07]  /*d720*/  LDSM.16.M88.4 R156, [R0+0xf900] ;  /* 0x00f90000009c783b */ /* 0x000f2e0000000200 */
[C---:B--2---:R-:W-:Y:S08]  /*d730*/  HMMA.16816.F32.BF16 R20, R140.reuse, R160, R20 ;  /* 0x000000a08c14723c */ /* 0x044ff00000041814 */
[C---:B------:R-:W-:Y:S01]  /*d740*/  HMMA.16816.F32.BF16 R24, R140.reuse, R162, R24 ;  /* 0x000000a28c18723c */ /* 0x040fe20000041818 */
[----:B------:R-:W2:Y:S07]  /*d750*/  LDSM.16.M88.4 R160, [R184+0x4000] ;  /* 0x00400000b8a0783b */ /* 0x000eae0000000200 */
[C---:B------:R-:W-:Y:S08]  /*d760*/  HMMA.16816.F32.BF16 R28, R140.reuse, R172, R28 ;  /* 0x000000ac8c1c723c */ /* 0x040ff0000004181c */
[----:B------:R-:W-:Y:S07]  /*d770*/  HMMA.16816.F32.BF16 R32, R140, R174, R32 ;  /* 0x000000ae8c20723c */ /* 0x000fee0000041820 */
[----:B------:R-:W-:Y:S01]  /*d780*/  IADD3 R141, R190, UR4, R189 ;  /* 0x00000004be8d7c10 */ /* 0x000fe2000fffe0bd */
[C---:B---3--:R-:W-:Y:S05]  /*d790*/  HMMA.16816.F32.BF16 R4, R136.reuse, R152, R4 ;  /* 0x000000988804723c */ /* 0x048fea0000041804 */
[----:B------:R-:W-:Y:S03]  /*d7a0*/  IADD3 R192, R186, R141, RZ ;  /* 0x0000008dbac07210 */ /* 0x000fe60007ffe0ff */
[C---:B------:R-:W-:Y:S01]  /*d7b0*/  HMMA.16816.F32.BF16 R8, R136.reuse, R154, R8 ;  /* 0x0000009a8808723c */ /* 0x040fe20000041808 */
[----:B------:R-:W-:Y:S07]  /*d7c0*/  LDSM.16.M88.4 R152, [R187+0x8000] ;  /* 0x00800000bb98783b */ /* 0x000fee0000000200 */
[C---:B-1----:R-:W-:Y:S01]  /*d7d0*/  HMMA.16816.F32.BF16 R12, R136.reuse, R144, R12 ;  /* 0x00000090880c723c */ /* 0x042fe2000004180c */
[----:B------:R-:W1:Y:S07]  /*d7e0*/  LDSM.16.M88.4 R140, [R192+0xe900] ;  /* 0x00e90000c08c783b */ /* 0x000e6e0000000200 */
[C---:B------:R-:W-:Y:S01]  /*d7f0*/  HMMA.16816.F32.BF16 R16, R136.reuse, R146, R16 ;  /* 0x000000928810723c */ /* 0x040fe20000041810 */
[----:B------:R-:W3:Y:S07]  /*d800*/  LDSM.16.M88.4 R168, [R192+0xf100] ;  /* 0x00f10000c0a8783b */ /* 0x000eee0000000200 */
[C---:B------:R-:W-:Y:S01]  /*d810*/  HMMA.16816.F32.BF16 R20, R136.reuse, R148, R20 ;  /* 0x000000948814723c */ /* 0x040fe20000041814 */
[----:B------:R-:W5:Y:S07]  /*d820*/  LDSM.16.M88.4 R172, [R192+0xf900] ;  /* 0x00f90000c0ac783b */ /* 0x000f6e0000000200 */
[C---:B------:R-:W-:Y:S01]  /*d830*/  HMMA.16816.F32.BF16 R24, R136.reuse, R150, R24 ;  /* 0x000000968818723c */ /* 0x040fe20000041818 */
[----:B------:R-:W-:Y:S07]  /*d840*/  LDSM.16.M88.4 R144, [R189+UR4+0x11100] ;  /* 0x01110004bd90783b */ /* 0x000fee0008000200 */
[C---:B----4-:R-:W-:Y:S01]  /*d850*/  HMMA.16816.F32.BF16 R28, R136.reuse, R156, R28 ;  /* 0x0000009c881c723c */ /* 0x050fe2000004181c */
[----:B------:R-:W-:Y:S07]  /*d860*/  LDSM.16.M88.4 R148, [R189+UR4+0x11900] ;  /* 0x01190004bd94783b */ /* 0x000fee0008000200 */
        /* <DEDUP_REMOVED lines=11> */
[----:B------:R-:W-:Y:S07]  /*d920*/  LDSM.16.M88.4 R168, [R185+0x8000] ;  /* 0x00800000b9a8783b */ /* 0x000fee0000000200 */
[C---:B-----5:R-:W-:Y:S08]  /*d930*/  HMMA.16816.F32.BF16 R28, R160.reuse, R172, R28 ;  /* 0x000000aca01c723c */ /* 0x060ff0000004181c */
        /* <DEDUP_REMOVED lines=20> */
[----:B------:R-:W-:Y:S07]  /*da80*/  LDSM.16.M88.4 R140, [R192+0x11100] ;  /* 0x01110000c08c783b */ /* 0x000fee0000000200 */
[C---:B---3--:R-:W-:Y:S08]  /*da90*/  HMMA.16816.F32.BF16 R20, R152.reuse, R160, R20 ;  /* 0x000000a09814723c */ /* 0x048ff00000041814 */
[C---:B------:R-:W-:Y:S08]  /*daa0*/  HMMA.16816.F32.BF16 R24, R152.reuse, R162, R24 ;  /* 0x000000a29818723c */ /* 0x040ff00000041818 */
[C---:B------:R-:W-:Y:S07]  /*dab0*/  HMMA.16816.F32.BF16 R28, R152.reuse, R164, R28 ;  /* 0x000000a4981c723c */ /* 0x040fee000004181c */
[----:B------:R-:W-:Y:S01]  /*dac0*/  SHF.L.U32 R165, R210, 0x6, RZ ;  /* 0x00000006d2a57819 */ /* 0x000fe200000006ff */
[----:B------:R-:W-:Y:S08]  /*dad0*/  HMMA.16816.F32.BF16 R32, R152, R166, R32 ;  /* 0x000000a69820723c */ /* 0x000ff00000041820 */
[C---:B-----5:R-:W-:Y:S08]  /*dae0*/  HMMA.16816.F32.BF16 R4, R168.reuse, R172, R4 ;  /* 0x000000aca804723c */ /* 0x060ff00000041804 */
[C---:B------:R-:W-:Y:S08]  /*daf0*/  HMMA.16816.F32.BF16 R8, R168.reuse, R174, R8 ;  /* 0x000000aea808723c */ /* 0x040ff00000041808 */
[C---:B----4-:R-:W-:Y:S08]  /*db00*/  HMMA.16816.F32.BF16 R12, R168.reuse, R136, R12 ;  /* 0x00000088a80c723c */ /* 0x050ff0000004180c */
[C---:B------:R-:W-:Y:S01]  /*db10*/  HMMA.16816.F32.BF16 R16, R168.reuse, R138, R16 ;  /* 0x0000008aa810723c */ /* 0x040fe20000041810 */
[----:B------:R-:W1:Y:S07]  /*db20*/  LDSM.16.M88.4 R136, [R192+0x10900] ;  /* 0x01090000c088783b */ /* 0x000e6e0000000200 */
        /* <DEDUP_REMOVED lines=10> */
[----:B------:R-:W-:Y:S01]  /*dbd0*/  FMUL.FTZ R9, R9, c[0x0][0x320] ;  /* 0x0000c80009097a20 */ /* 0x000fe20000410000 */
[C---:B------:R-:W-:Y:S01]  /*dbe0*/  HMMA.16816.F32.BF16 R20, R176.reuse, R140, R20 ;  /* 0x0000008cb014723c */ /* 0x040fe20000041814 */
        /* <DEDUP_REMOVED lines=25> */
[----:B------:R-:W-:Y:S05]  /*dd80*/  FMUL.FTZ R27, R27, c[0x0][0x320] ;  /* 0x0000c8001b1b7a20 */ /* 0x000fea0000410000 */
[----:B------:R1:W1:Y:S01]  /*dd90*/  MUFU.TANH R163, R13 ;  /* 0x0000000d00a37308 */ /* 0x0002620000002400 */
[----:B----4-:R-:W4:Y:S09]  /*dda0*/  LDSM.16.M88.4 R8, [R192+0x11900] ;  /* 0x01190000c008783b */ /* 0x010f320000000200 */
[----:B------:R2:W2:Y:S01]  /*ddb0*/  MUFU.TANH R161, R20 ;  /* 0x0000001400a17308 */ /* 0x0004a20000002400 */
[----:B-----5:R-:W-:Y:S09]  /*ddc0*/  MOV R23, R203 ;  /* 0x000000cb00177202 */ /* 0x020ff20000000f00 */
[----:B------:R-:W3:Y:S01]  /*ddd0*/  MUFU.TANH R159, R21 ;  /* 0x00000015009f7308 */ /* 0x000ee20000002400 */
[----:B-1----:R-:W-:Y:S01]  /*dde0*/  FMUL.FTZ R13, R19, c[0x0][0x320] ;  /* 0x0000c800130d7a20 */ /* 0x002fe20000410000 */
[----:B------:R-:W-:Y:S08]  /*ddf0*/  MOV R19, UR12 ;  /* 0x0000000c00137c02 */ /* 0x000ff00008000f00 */
[----:B------:R1:W1:Y:S01]  /*de00*/  MUFU.TANH R160, R22 ;  /* 0x0000001600a07308 */ /* 0x0002620000002400 */
[----:B--2---:R-:W-:Y:S04]  /*de10*/  IADD3 R20, -R204, 0x1, -R165 ;  /* 0x00000001cc147810 */ /* 0x004fe80007ffe9a5 */
[----:B------:R-:W-:Y:S05]  /*de20*/  IADD3 R19, R20, -c[0x0][0x168], R19 ;  /* 0x80005a0014137a10 */ /* 0x000fea0007ffe013 */
[----:B------:R-:W2:Y:S01]  /*de30*/  MUFU.TANH R146, R146 ;  /* 0x0000009200927308 */ /* 0x000ea20000002400 */
[C---:B------:R-:W-:Y:S01]  /*de40*/  IADD3 R20, R19.reuse, c[0x0][0x328], RZ ;  /* 0x0000ca0013147a10 */ /* 0x040fe20007ffe0ff */
[C---:B----4-:R-:W-:Y:S03]  /*de50*/  HMMA.16816.F32.BF16 R28, R176.reuse, R8, R28 ;  /* 0x00000008b01c723c */ /* 0x050fe6000004181c */
[----:B------:R-:W-:Y:S05]  /*de60*/  IADD3 R19, R19, UR13, RZ ;  /* 0x0000000d13137c10 */ /* 0x000fea000fffe0ff */
[----:B------:R-:W4:Y:S01]  /*de70*/  MUFU.TANH R0, R0 ;  /* 0x0000000000007308 */ /* 0x000f220000002400 */
[----:B------:R-:W-:Y:S01]  /*de80*/  @P1 IMAD.HI.U32 R9, R203, c[0x0][0x2c8], RZ ;  /* 0x0000b200cb091a27 */ /* 0x000fe200078e00ff */
[----:B------:R-:W-:Y:S04]  /*de90*/  HMMA.16816.F32.BF16 R32, R176, R10, R32 ;  /* 0x0000000ab020723c */ /* 0x000fe80000041820 */
[----:B------:R-:W-:Y:S02]  /*dea0*/  @P0 SHF.R.U32.HI R23, RZ, c[0x0][0x2cc], R9 ;  /* 0x0000b300ff170a19 */ /* 0x000fe40000011609 */
[----:B------:R-:W-:Y:S02]  /*deb0*/  PLOP3.LUT P0, PT, PT, PT, UP0, 0x40, 0x0 ;  /* 0x000000000000781c */ /* 0x000fe40003f0e808 */
[----:B------:R-:W1:Y:S01]  /*dec0*/  MUFU.TANH R2, R2 ;  /* 0x0000000200027308 */ /* 0x000e620000002400 */
[----:B------:R-:W1:Y:S05]  /*ded0*/  SHFL.IDX PT, R9, R23, RZ, 0x1c1f ;  /* 0x001c1fff17097589 */ /* 0x000e6a00000e0000 */
[----:B------:R-:W-:Y:S04]  /*dee0*/  FMUL.FTZ R8, R31, c[0x0][0x320] ;  /* 0x0000c8001f087a20 */ /* 0x000fe80000410000 */
[----:B------:R-:W2:Y:S01]  /*def0*/  MUFU.TANH R147, R147 ;  /* 0x0000009300937308 */ /* 0x000ea20000002400 */
[----:B------:R-:W-:Y:S02]  /*df00*/  FMUL.FTZ R28, R28, c[0x0][0x320] ;  /* 0x0000c8001c1c7a20 */ /* 0x000fe40000410000 */
[----:B------:R-:W-:Y:S02]  /*df10*/  FMUL.FTZ R29, R29, c[0x0][0x320] ;  /* 0x0000c8001d1d7a20 */ /* 0x000fe40000410000 */
[----:B------:R-:W-:Y:S02]  /*df20*/  FMUL.FTZ R30, R30, c[0x0][0x320] ;  /* 0x0000c8001e1e7a20 */ /* 0x000fe40000410000 */
[----:B------:R-:W-:Y:S02]  /*df30*/  FMUL.FTZ R10, R33, c[0x0][0x320] ;  /* 0x0000c800210a7a20 */ /* 0x000fe40000410000 */
[----:B------:R-:W-:Y:S01]  /*df40*/  FMUL.FTZ R18, R34, c[0x0][0x320] ;  /* 0x0000c80022127a20 */ /* 0x000fe20000410000 */
[----:B------:R-:W2:Y:S01]  /*df50*/  MUFU.TANH R175, R175 ;  /* 0x000000af00af7308 */ /* 0x000ea20000002400 */
[----:B------:R-:W-:Y:S02]  /*df60*/  FMUL.FTZ R17, R35, c[0x0][0x320] ;  /* 0x0000c80023117a20 */ /* 0x000fe40000410000 */
[----:B------:R-:W-:Y:S01]  /*df70*/  FMUL.FTZ R32, R32, c[0x0][0x320] ;  /* 0x0000c80020207a20 */ /* 0x000fe20000410000 */
[-C--:B-1----:R-:W-:Y:S02]  /*df80*/  IADD3 R22, R20, R9.reuse, RZ ;  /* 0x0000000914167210 */ /* 0x082fe40007ffe0ff */
[----:B------:R-:W-:Y:S04]  /*df90*/  IADD3 R21, R19, R9, RZ ;  /* 0x0000000913157210 */ /* 0x000fe80007ffe0ff */
[----:B------:R-:W1:Y:S10]  /*dfa0*/  MUFU.TANH R12, R12 ;  /* 0x0000000c000c7308 */ /* 0x000e740000002400 */
[----:B------:R-:W1:Y:S10]  /*dfb0*/  MUFU.TANH R162, R162 ;  /* 0x000000a200a27308 */ /* 0x000e740000002400 */
[----:B------:R-:W1:Y:S10]  /*dfc0*/  MUFU.TANH R15, R15 ;  /* 0x0000000f000f7308 */ /* 0x000e740000002400 */
[----:B------:R-:W1:Y:S10]  /*dfd0*/  MUFU.TANH R16, R16 ;  /* 0x0000001000107308 */ /* 0x000e740000002400 */
[----:B------:R-:W1:Y:S10]  /*dfe0*/  MUFU.TANH R14, R14 ;  /* 0x0000000e000e7308 */ /* 0x000e740000002400 */
[----:B------:R-:W1:Y:S10]  /*dff0*/  MUFU.TANH R13, R13 ;  /* 0x0000000d000d7308 */ /* 0x000e740000002400 */
[----:B------:R1:W1:Y:S10]  /*e000*/  MUFU.TANH R157, R24 ;  /* 0x00000018009d7308 */ /* 0x0002740000002400 */
[----:B------:R1:W1:Y:S10]  /*e010*/  MUFU.TANH R155, R25 ;  /* 0x00000019009b7308 */ /* 0x0002740000002400 */
[----:B------:R1:W1:Y:S10]  /*e020*/  MUFU.TANH R156, R26 ;  /* 0x0000001a009c7308 */ /* 0x0002740000002400 */
[----:B------:R1:W1:Y:S10]  /*e030*/  MUFU.TANH R154, R27 ;  /* 0x0000001b009a7308 */ /* 0x0002740000002400 */
[----:B------:R1:W1:Y:S10]  /*e040*/  MUFU.TANH R153, R28 ;  /* 0x0000001c00997308 */ /* 0x0002740000002400 */
[----:B------:R1:W1:Y:S10]  /*e050*/  MUFU.TANH R151, R29 ;  /* 0x0000001d00977308 */ /* 0x0002740000002400 */
[----:B------:R1:W1:Y:S10]  /*e060*/  MUFU.TANH R150, R30 ;  /* 0x0000001e00967308 */ /* 0x0002740000002400 */
[----:B------:R-:W1:Y:S10]  /*e070*/  MUFU.TANH R8, R8 ;  /* 0x0000000800087308 */ /* 0x000e740000002400 */
[----:B------:R1:W1:Y:S10]  /*e080*/  MUFU.TANH R149, R32 ;  /* 0x0000002000957308 */ /* 0x0002740000002400 */
[----:B------:R-:W1:Y:S10]  /*e090*/  MUFU.TANH R10, R10 ;  /* 0x0000000a000a7308 */ /* 0x000e740000002400 */
[----:B------:R-:W1:Y:S10]  /*e0a0*/  MUFU.TANH R18, R18 ;  /* 0x0000001200127308 */ /* 0x000e740000002400 */
[----:B------:R-:W1:Y:S01]  /*e0b0*/  MUFU.TANH R17, R17 ;  /* 0x0000001100117308 */ /* 0x000e620000002400 */
[----:B------:R-:W-:-:S05]  /*e0c0*/  @P0 BRA `(.L_x_1994) ;  /* 0x000001a000000947 */ /* 0x000fca0003800000 */
[----:B--234-:R-:W-:Y:S01]  /*e0d0*/  MOV R4, c[0x0][0x2ac] ;  /* 0x0000ab0000047a02 */ /* 0x01cfe20000000f00 */
        /* <DEDUP_REMOVED lines=14> */
.L_x_1996:
[----:B------:R-:W-:Y:S04]  /*e1c0*/  MOV R4, 0x1 ;  /* 0x0000000100047802 */ /* 0x000fe80000000f00 */
[----:B------:R-:W-:Y:S11]  /*e1d0*/  ISETP.NE.AND P0, PT, R4, c[0x0][0x32c], PT ;  /* 0x0000cb0004007a0c */ /* 0x000ff60003f05270 */
[----:B------:R-:W-:Y:S02]  /*e1e0*/  @!UPT UIADD3 URZ, URZ, URZ, URZ ;  /* 0x0000003f3f3ff290 */ /* 0x000fe4000fffe03f */
[----:B------:R-:W-:Y:S05]  /*e1f0*/  @P0 IMAD.HI.U32 R4, R6, c[0x0][0x330], RZ ;  /* 0x0000cc0006040a27 */ /* 0x000fea00078e00ff */
[----:B------:R-:W-:Y:S02]  /*e200*/  @P0 SHF.R.U32.HI R6, RZ, c[0x0][0x334], R4 ;  /* 0x0000cd00ff060a19 */ /* 0x000fe40000011604 */
.L_x_1997:
[----:B------:R-:W-:Y:S05]  /*e210*/  BSYNC B0 ;  /* 0x0000000000007941 */ /* 0x000fea0003800000 */
.L_x_1995:
[----:B------:R-:W-:Y:S04]  /*e220*/  IMAD R5, R6, c[0x0][0x32c], -R165 ;  /* 0x0000cb0006057a24 */ /* 0x000fe800078e0aa5 */
[----:B------:R-:W-:Y:S05]  /*e230*/  IMAD.IADD R4, R5, 0x1, -R204 ;  /* 0x0000000105047824 */ /* 0x000fea00078e0acc */
[----:B------:R-:W-:Y:S02]  /*e240*/  IADD3 R5, R4, c[0x0][0x32c], RZ ;  /* 0x0000cb0004057a10 */ /* 0x000fe40007ffe0ff */
[----:B------:R-:W-:Y:S02]  /*e250*/  IMNMX R21, R21, R4, !PT ;  /* 0x0000000415157217 */ /* 0x000fe40007800200 */
[----:B------:R-:W-:Y:S02]  /*e260*/  IMNMX R22, R22, R5, PT ;  /* 0x0000000516167217 */ /* 0x000fe40003800200 */
.L_x_1994:
[----:B--234-:R-:W-:Y:S01]  /*e270*/  ISETP.GT.AND P2, PT, R210, -0x1, PT ;  /* 0xffffffffd200780c */ /* 0x01cfe20003f44270 */
[----:B------:R-:W2:Y:S03]  /*e280*/  SHFL.IDX PT, R6, R23, 0x1, 0x1c1f ;  /* 0x003c1f0017067f89 */ /* 0x000ea600000e0000 */
[C---:B------:R-:W-:Y:S04]  /*e290*/  ISETP.GT.AND P0, PT, R21.reuse, RZ, P2 ;  /* 0x000000ff1500720c */ /* 0x040fe80001704270 */
[----:B------:R-:W-:Y:S04]  /*e2a0*/  ISETP.LT.OR P0, PT, R22, 0x1, P0 ;  /* 0x000000011600780c */ /* 0x000fe80000701670 */
[----:B------:R-:W-:Y:S02]  /*e2b0*/  FSEL R11, R144, -INF , !P0 ;  /* 0xff800000900b7808 */ /* 0x000fe40004000000 */
[C---:B------:R-:W-:Y:S04]  /*e2c0*/  ISETP.GT.AND P0, PT, R21.reuse, 0x1, P2 ;  /* 0x000000011500780c */ /* 0x040fe80001704270 */
[----:B------:R-:W-:Y:S04]  /*e2d0*/  ISETP.LT.OR P0, PT, R22, 0x2, P0 ;  /* 0x000000021600780c */ /* 0x000fe80000701670 */
[----:B------:R-:W-:Y:S02]  /*e2e0*/  FSEL R9, R146, -INF , !P0 ;  /* 0xff80000092097808 */ /* 0x000fe40004000000 */
[----:B------:R-:W-:Y:S01]  /*e2f0*/  ISETP.GT.AND P0, PT, R21, 0x8, P2 ;  /* 0x000000081500780c */ /* 0x000fe20001704270 */
[--C-:B--2---:R-:W-:Y:S02]  /*e300*/  IMAD.IADD R4, R20, 0x1, R6.reuse ;  /* 0x0000000114047824 */ /* 0x104fe400078e0206 */
[----:B------:R-:W-:Y:S01]  /*e310*/  IMAD.IADD R19, R19, 0x1, R6 ;  /* 0x0000000113137824 */ /* 0x000fe200078e0206 */
        /* <DEDUP_REMOVED lines=11> */
[----:B------:R-:W-:Y:S04]  /*e3d0*/  ISETP.GT.AND P0, PT, R21, 0x18, P2 ;  /* 0x000000181500780c */ /* 0x000fe80001704270 */
[C---:B------:R-:W-:Y:S04]  /*e3e0*/  ISETP.LT.OR P0, PT, R22.reuse, 0x19, P0 ;  /* 0x000000191600780c */ /* 0x040fe80000701670 */
[----:B-1----:R-:W-:Y:S02]  /*e3f0*/  FSEL R143, R15, -INF , !P0 ;  /* 0xff8000000f8f7808 */ /* 0x002fe40004000000 */
        /* <DEDUP_REMOVED lines=45> */
.L_x_2000:
[----:B------:R-:W-:Y:S04]  /*e6d0*/  MOV R6, 0x1 ;  /* 0x0000000100067802 */ /* 0x000fe80000000f00 */
[----:B------:R-:W-:Y:S11]  /*e6e0*/  ISETP.NE.AND P0, PT, R6, c[0x0][0x32c], PT ;  /* 0x0000cb0006007a0c */ /* 0x000ff60003f05270 */
[----:B------:R-:W-:Y:S02]  /*e6f0*/  @!UPT UIADD3 URZ, URZ, URZ, URZ ;  /* 0x0000003f3f3ff290 */ /* 0x000fe4000fffe03f */
[----:B------:R-:W-:Y:S05]  /*e700*/  @P0 IMAD.HI.U32 R6, R10, c[0x0][0x330], RZ ;  /* 0x0000cc000a060a27 */ /* 0x000fea00078e00ff */
[----:B------:R-:W-:Y:S02]  /*e710*/  @P0 SHF.R.U32.HI R10, RZ, c[0x0][0x334], R6 ;  /* 0x0000cd00ff0a0a19 */ /* 0x000fe40000011606 */
.L_x_2001:
[----:B------:R-:W-:Y:S05]  /*e720*/  BSYNC B0 ;  /* 0x0000000000007941 */ /* 0x000fea0003800000 */
.L_x_1999:
[----:B------:R-:W-:Y:S04]  /*e730*/  IMAD R15, R10, c[0x0][0x32c], -R165 ;  /* 0x0000cb000a0f7a24 */ /* 0x000fe800078e0aa5 */
[----:B------:R-:W-:Y:S05]  /*e740*/  IMAD.IADD R6, R15, 0x1, -R204 ;  /* 0x000000010f067824 */ /* 0x000fea00078e0acc */
[----:B------:R-:W-:Y:S02]  /*e750*/  IADD3 R15, R6, c[0x0][0x32c], RZ ;  /* 0x0000cb00060f7a10 */ /* 0x000fe40007ffe0ff */
[----:B------:R-:W-:Y:S02]  /*e760*/  IMNMX R19, R19, R6, !PT ;  /* 0x0000000613137217 */ /* 0x000fe40007800200 */
[----:B------:R-:W-:Y:S02]  /*e770*/  IMNMX R4, R4, R15, PT ;  /* 0x0000000f04047217 */ /* 0x000fe40003800200 */
.L_x_1998:
[C---:B------:R-:W-:Y:S01]  /*e780*/  ISETP.GT.AND P0, PT, R19.reuse, RZ, P2 ;  /* 0x000000ff1300720c */ /* 0x040fe20001704270 */
[----:B------:R-:W-:Y:S04]  /*e790*/  DEPBAR.LE SB0, 0x2 ;  /* 0x000080800000791a */ /* 0x000fe80000000000 */
[----:B------:R-:W-:Y:S01]  /*e7a0*/  BAR.SYNC.DEFER_BLOCKING 0x0 ;  /* 0x0000000000007b1d */ /* 0x000fe20000010000 */
[----:B------:R-:W-:Y:S02]  /*e7b0*/  ISETP.LT.OR P0, PT, R4, 0x1, P0 ;  /* 0x000000010400780c */ /* 0x000fe40000701670 */
[C---:B------:R-:W-:Y:S02]  /*e7c0*/  ISETP.GT.AND P1, PT, R19.reuse, 0x38, P2 ;  /* 0x000000381300780c */ /* 0x040fe40001724270 */
        /* <DEDUP_REMOVED lines=8> */
[C---:B------:R-:W-:Y:S02]  /*e850*/  ISETP.LT.OR P0, PT, R4.reuse, 0x9, P0 ;  /* 0x000000090400780c */ /* 0x040fe40000701670 */
[----:B------:R-:W-:Y:S01]  /*e860*/  FMNMX.FTZ R0, R7, R0, !PT ;  /* 0x0000000007007209 */ /* 0x000fe20007810000 */
[----:B------:R-:W-:Y:S01]  /*e870*/  LDSM.16.MT88.4 R28, [R134+UR4+0x100] ;  /* 0x00010004861c783b */ /* 0x000fe20008004200 */
        /* <DEDUP_REMOVED lines=58> */
[----:B------:R-:W-:Y:S02]  /*ec20*/  FMNMX.FTZ R15, R150, R15, !PT ;  /* 0x0000000f960f7209 */ /* 0x000fe40007810000 */
[----:B------:R-:W-:Y:S02]  /*ec30*/  FSEL R148, R8, -INF , !P0 ;  /* 0xff80000008947808 */ /* 0x000fe40004000000 */
[----:B------:R-:W-:Y:S02]  /*ec40*/  ISETP.GT.AND P0, PT, R19, 0x39, P2 ;  /* 0x000000391300780c */ /* 0x000fe40001704270 */
[----:B------:R-:W-:Y:S02]  /*ec50*/  ISETP.LT.OR P1, PT, R4, 0x39, P1 ;  /* 0x000000390400780c */ /* 0x000fe40000f21670 */
[----:B------:R-:W-:Y:S02]  /*ec60*/  FMNMX.FTZ R15, R148, R15, !PT ;  /* 0x0000000f940f7209 */ /* 0x000fe40007810000 */
[----:B------:R-:W-:Y:S02]  /*ec70*/  FSEL R146, R18, -INF , !P1 ;  /* 0xff80000012927808 */ /* 0x000fe40004800000 */
[----:B------:R-:W-:Y:S02]  /*ec80*/  ISETP.LT.OR P0, PT, R4, 0x3a, P0 ;  /* 0x0000003a0400780c */ /* 0x000fe40000701670 */
[----:B------:R-:W-:Y:S02]  /*ec90*/  FMNMX.FTZ R19, R146, R15, !PT ;  /* 0x0000000f92137209 */ /* 0x000fe40007810000 */
[----:B------:R-:W-:Y:S02]  /*eca0*/  FSEL R144, R17, -INF , !P0 ;  /* 0xff80000011907808 */ /* 0x000fe40004000000 */
[----:B-1----:R-:W-:Y:S02]  /*ecb0*/  FMNMX.FTZ R4, R0, R13, !PT ;  /* 0x0000000d00047209 */ /* 0x002fe40007810000 */
[----:B------:R-:W-:Y:S03]  /*ecc0*/  FMNMX.FTZ R17, R144, R19, !PT ;  /* 0x0000001390117209 */ /* 0x000fe60007810000 */
[----:B------:R-:W1:Y:S08]  /*ecd0*/  SHFL.BFLY PT, R15, R4, 0x1, 0x1f ;  /* 0x0c201f00040f7f89 */ /* 0x000e7000000e0000 */
[----:B------:R-:W2:Y:S01]  /*ece0*/  SHFL.BFLY PT, R0, R17, 0x2, 0x1f ;  /* 0x0c401f0011007f89 */ /* 0x000ea200000e0000 */
[----:B-1----:R-:W-:Y:S04]  /*ecf0*/  FMNMX.FTZ R2, R4, R15, !PT ;  /* 0x0000000f04027209 */ /* 0x002fe80007810000 */
[C---:B------:R-:W-:Y:S01]  /*ed00*/  FSETP.NEU.FTZ.AND P0, PT, R2.reuse, -INF , PT ;  /* 0xff8000000200780b */ /* 0x040fe20003f1d000 */
[----:B------:R-:W-:Y:S01]  /*ed10*/  FMUL.FTZ R152, R2, c[0x0][0x2d0] ;  /* 0x0000b40002987a20 */ /* 0x000fe20000410000 */
[----:B--2---:R-:W-:Y:S04]  /*ed20*/  FMNMX.FTZ R13, R17, R0, !PT ;  /* 0x00000000110d7209 */ /* 0x004fe80007810000 */
[----:B------:R-:W-:Y:S02]  /*ed30*/  FSEL R152, R152, RZ, P0 ;  /* 0x000000ff98987208 */ /* 0x000fe40000000000 */
[----:B------:R-:W-:Y:S01]  /*ed40*/  IADD3 R17, R134, UR4, RZ ;  /* 0x0000000486117c10 */ /* 0x000fe2000fffe0ff */
[----:B------:R-:W1:Y:S02]  /*ed50*/  SHFL.BFLY PT, R0, R13, 0x1, 0x1f ;  /* 0x0c201f000d007f89 */ /* 0x000e6400000e0000 */
[--C-:B------:R-:W-:Y:S01]  /*ed60*/  FFMA.FTZ R166, R5, c[0x0][0x2d0], -R152.reuse ;  /* 0x0000b40005a67a23 */ /* 0x100fe20000010898 */
[----:B------:R-:W-:Y:S01]  /*ed70*/  FSEL R5, R2, RZ, P0 ;  /* 0x000000ff02057208 */ /* 0x000fe20000000000 */
[--C-:B------:R-:W-:Y:S01]  /*ed80*/  FFMA.FTZ R168, R11, c[0x0][0x2d0], -R152.reuse ;  /* 0x0000b4000ba87a23 */ /* 0x100fe20000010898 */
[----:B------:R-:W-:Y:S01]  /*ed90*/  IADD3 R164, R188, R17, RZ ;  /* 0x00000011bca47210 */ /* 0x000fe20007ffe0ff */
[----:B------:R-:W-:Y:S02]  /*eda0*/  FFMA.FTZ R167, R9, c[0x0][0x2d0], -R152 ;  /* 0x0000b40009a77a23 */ /* 0x000fe40000010898 */
[----:B------:R-:W-:Y:S01]  /*edb0*/  FADD.FTZ R4, -R5, R132 ;  /* 0x0000008405047221 */ /* 0x000fe20000010100 */
[----:B------:R-:W-:Y:S01]  /*edc0*/  MUFU.EX2 R166, R166 ;  /* 0x000000a600a67308 */ /* 0x000fe20000000800 */
[--C-:B------:R-:W-:Y:S01]  /*edd0*/  FFMA.FTZ R169, R7, c[0x0][0x2d0], -R152.reuse ;  /* 0x0000b40007a97a23 */ /* 0x100fe20000010898 */
[----:B------:R-:W-:Y:S01]  /*ede0*/  IADD3 R5, R135, UR4, RZ ;  /* 0x0000000487057c10 */ /* 0x000fe2000fffe0ff */
[----:B------:R-:W-:Y:S02]  /*edf0*/  FMUL.FTZ R132, R4, c[0x0][0x2d0] ;  /* 0x0000b40004847a20 */ /* 0x000fe40000410000 */
[--C-:B------:R-:W-:Y:S01]  /*ee00*/  FFMA.FTZ R176, R143, c[0x0][0x2d0], -R152.reuse ;  /* 0x0000b4008fb07a23 */ /* 0x100fe20000010898 */
[----:B------:R-:W-:Y:S01]  /*ee10*/  IADD3 R133, R188, R5, RZ ;  /* 0x00000005bc857210 */ /* 0x000fe20007ffe0ff */
[--C-:B------:R-:W-:Y:S02]  /*ee20*/  FFMA.FTZ R177, R141, c[0x0][0x2d0], -R152.reuse ;  /* 0x0000b4008db17a23 */ /* 0x100fe40000010898 */
[--C-:B------:R-:W-:Y:S01]  /*ee30*/  FFMA.FTZ R182, R161, c[0x0][0x2d0], -R152.reuse ;  /* 0x0000b400a1b67a23 */ /* 0x100fe20000010898 */
[----:B------:R-:W2:Y:S01]  /*ee40*/  MUFU.EX2 R132, R132 ;  /* 0x0000008400847308 */ /* 0x000ea20000000800 */
[--C-:B------:R-:W-:Y:S02]  /*ee50*/  FFMA.FTZ R183, R159, c[0x0][0x2d0], -R152.reuse ;  /* 0x0000b4009fb77a23 */ /* 0x100fe40000010898 */
[--C-:B------:R-:W-:Y:S01]  /*ee60*/  FFMA.FTZ R192, R157, c[0x0][0x2d0], -R152.reuse ;  /* 0x0000b4009dc07a23 */ /* 0x100fe20000010898 */
[----:B-1----:R-:W-:Y:S01]  /*ee70*/  FMNMX.FTZ R0, R13, R0, !PT ;  /* 0x000000000d007209 */ /* 0x002fe20007810000 */
[--C-:B------:R-:W-:Y:S01]  /*ee80*/  FFMA.FTZ R211, R155, c[0x0][0x2d0], -R152.reuse ;  /* 0x0000b4009bd37a23 */ /* 0x100fe20000010898 */
[----:B------:R-:W1:Y:S01]  /*ee90*/  LDSM.16.MT88.4 R12, [R135+UR4+0x100] ;  /* 0x00010004870c783b */ /* 0x000e620008004200 */
[--C-:B------:R-:W-:Y:S01]  /*eea0*/  FFMA.FTZ R216, R153, c[0x0][0x2d0], -R152.reuse ;  /* 0x0000b40099d87a23 */ /* 0x100fe20000010898 */
[C---:B------:R-:W-:Y:S01]  /*eeb0*/  FSETP.NEU.FTZ.AND P0, PT, R0.reuse, -INF , PT ;  /* 0xff8000000000780b */ /* 0x040fe20003f1d000 */
[C---:B------:R-:W-:Y:S01]  /*eec0*/  FMUL.FTZ R145, R0.reuse, c[0x0][0x2d0] ;  /* 0x0000b40000917a20 */ /* 0x040fe20000410000 */
[----:B------:R-:W-:Y:S01]  /*eed0*/  MUFU.EX2 R168, R168 ;  /* 0x000000a800a87308 */ /* 0x000fe20000000800 */
[--C-:B------:R-:W-:Y:S01]  /*eee0*/  FFMA.FTZ R217, R151, c[0x0][0x2d0], -R152.reuse ;  /* 0x0000b40097d97a23 */ /* 0x100fe20000010898 */
[----:B------:R-:W-:Y:S01]  /*eef0*/  FSEL R4, R0, RZ, P0 ;  /* 0x000000ff00047208 */ /* 0x000fe20000000000 */
[--C-:B------:R-:W-:Y:S01]  /*ef00*/  FFMA.FTZ R218, R149, c[0x0][0x2d0], -R152.reuse ;  /* 0x0000b40095da7a23 */ /* 0x100fe20000010898 */
[----:B------:R-:W-:Y:S01]  /*ef10*/  FSEL R145, R145, RZ, P0 ;  /* 0x000000ff91917208 */ /* 0x000fe20000000000 */
[--C-:B------:R-:W-:Y:S02]  /*ef20*/  FFMA.FTZ R174, R175, c[0x0][0x2d0], -R152.reuse ;  /* 0x0000b400afae7a23 */ /* 0x100fe40000010898 */
[----:B------:R-:W-:Y:S02]  /*ef30*/  FADD.FTZ R4, -R4, R3 ;  /* 0x0000000304047221 */ /* 0x000fe40000010100 */
[--C-:B------:R-:W-:Y:S01]  /*ef40*/  FFMA.FTZ R172, R20, c[0x0][0x2d0], -R145.reuse ;  /* 0x0000b40014ac7a23 */ /* 0x100fe20000010891 */
[----:B------:R-:W3:Y:S01]  /*ef50*/  MUFU.EX2 R167, R167 ;  /* 0x000000a700a77308 */ /* 0x000ee20000000800 */
[--C-:B------:R-:W-:Y:S01]  /*ef60*/  FFMA.FTZ R171, R16, c[0x0][0x2d0], -R145.reuse ;  /* 0x0000b40010ab7a23 */ /* 0x100fe20000010891 */
[----:B------:R-:W4:Y:S01]  /*ef70*/  LDSM.16.MT88.4 R20, [R133+0x100] ;  /* 0x000100008514783b */ /* 0x000f220000004200 */
[--C-:B------:R-:W-:Y:S02]  /*ef80*/  FFMA.FTZ R170, R10, c[0x0][0x2d0], -R145.reuse ;  /* 0x0000b4000aaa7a23 */ /* 0x100fe40000010891 */
[--C-:B------:R-:W-:Y:S02]  /*ef90*/  FFMA.FTZ R173, R6, c[0x0][0x2d0], -R145.reuse ;  /* 0x0000b40006ad7a23 */ /* 0x100fe40000010891 */
[----:B------:R-:W-:Y:S02]  /*efa0*/  FMUL.FTZ R3, R4, c[0x0][0x2d0] ;  /* 0x0000b40004037a20 */ /* 0x000fe40000410000 */
[C---:B--2---:R-:W-:Y:S01]  /*efb0*/  FMUL.FTZ R4, R132.reuse, R128 ;  /* 0x0000008084047220 */ /* 0x044fe20000410000 */
[----:B------:R-:W2:Y:S01]  /*efc0*/  MUFU.EX2 R169, R169 ;  /* 0x000000a900a97308 */ /* 0x000ea20000000800 */
[C---:B------:R-:W-:Y:S02]  /*efd0*/  FMUL.FTZ R5, R132.reuse, R129 ;  /* 0x0000008184057220 */ /* 0x040fe40000410000 */
[C---:B------:R-:W-:Y:S02]  /*efe0*/  FMUL.FTZ R8, R132.reuse, R124 ;  /* 0x0000007c84087220 */ /* 0x040fe40000410000 */
[C---:B------:R-:W-:Y:S02]  /*eff0*/  FMUL.FTZ R9, R132.reuse, R125 ;  /* 0x0000007d84097220 */ /* 0x040fe40000410000 */
[C---:B------:R-:W-:Y:S02]  /*f000*/  FMUL.FTZ R16, R132.reuse, R116 ;  /* 0x0000007484107220 */ /* 0x040fe40000410000 */
[C---:B------:R-:W-:Y:S01]  /*f010*/  FMUL.FTZ R17, R132.reuse, R117 ;  /* 0x0000007584117220 */ /* 0x040fe20000410000 */
[----:B------:R-:W5:Y:S01]  /*f020*/  MUFU.EX2 R3, R3 ;  /* 0x0000000300037308 */ /* 0x000f620000000800 */
[C---:B------:R-:W-:Y:S02]  /*f030*/  FMUL.FTZ R24, R132.reuse, R108 ;  /* 0x0000006c84187220 */ /* 0x040fe40000410000 */
[C---:B------:R-:W-:Y:S01]  /*f040*/  FMUL.FTZ R25, R132.reuse, R109 ;  /* 0x0000006d84197220 */ /* 0x040fe20000410000 */
[----:B---3--:R-:W-:Y:S01]  /*f050*/  F2FP.BF16.PACK_AB R136, R167, R168 ;  /* 0x000000a8a788723e */ /* 0x008fe200000010ff */
[C---:B------:R-:W-:Y:S02]  /*f060*/  FMUL.FTZ R32, R132.reuse, R100 ;  /* 0x0000006484207220 */ /* 0x040fe40000410000 */
[----:B------:R-:W-:Y:S02]  /*f070*/  FMUL.FTZ R33, R132, R101 ;  /* 0x0000006584217220 */ /* 0x000fe40000410000 */
[--C-:B------:R-:W-:Y:S01]  /*f080*/  FFMA.FTZ R175, R163, c[0x0][0x2d0], -R152.reuse ;  /* 0x0000b400a3af7a23 */ /* 0x100fe20000010898 */
[----:B------:R-:W-:Y:S01]  /*f090*/  MUFU.EX2 R172, R172 ;  /* 0x000000ac00ac7308 */ /* 0x000fe20000000800 */
[--C-:B------:R-:W-:Y:S02]  /*f0a0*/  FFMA.FTZ R180, R142, c[0x0][0x2d0], -R145.reuse ;  /* 0x0000b4008eb47a23 */ /* 0x100fe40000010891 */
[--C-:B------:R-:W-:Y:S01]  /*f0b0*/  FFMA.FTZ R181, R140, c[0x0][0x2d0], -R145.reuse ;  /* 0x0000b4008cb57a23 */ /* 0x100fe20000010891 */
[----:B--2---:R-:W-:Y:S01]  /*f0c0*/  F2FP.BF16.PACK_AB R138, R169, R166 ;  /* 0x000000a6a98a723e */ /* 0x004fe200000010ff */
[----:B------:R-:W-:Y:S01]  /*f0d0*/  LDSM.16.MT88.4 R140, [R134+UR4+0x2900] ;  /* 0x00290004868c783b */ /* 0x000fe20008004200 */
[--C-:B------:R-:W-:Y:S02]  /*f0e0*/  FFMA.FTZ R212, R160, c[0x0][0x2d0], -R145.reuse ;  /* 0x0000b400a0d47a23 */ /* 0x100fe40000010891 */
[--C-:B------:R-:W-:Y:S02]  /*f0f0*/  FFMA.FTZ R213, R158, c[0x0][0x2d0], -R145.reuse ;  /* 0x0000b4009ed57a23 */ /* 0x100fe40000010891 */
[----:B------:R-:W2:Y:S01]  /*f100*/  MUFU.EX2 R171, R171 ;  /* 0x000000ab00ab7308 */ /* 0x000ea20000000800 */
[--C-:B------:R-:W-:Y:S02]  /*f110*/  FFMA.FTZ R214, R156, c[0x0][0x2d0], -R145.reuse ;  /* 0x0000b4009cd67a23 */ /* 0x100fe40000010891 */
[----:B------:R-:W-:Y:S01]  /*f120*/  LDSM.16.MT88.4 R156, [R164+0x3900] ;  /* 0x00390000a49c783b */ /* 0x000fe20000004200 */
[C---:B-----5:R-:W-:Y:S02]  /*f130*/  FMUL.FTZ R6, R3.reuse, R130 ;  /* 0x0000008203067220 */ /* 0x060fe40000410000 */
        /* <DEDUP_REMOVED lines=11> */
[----:B------:R-:W-:Y:S01]  /*f1f0*/  FMUL.FTZ R34, R3, R102 ;  /* 0x0000006603227220 */ /* 0x000fe20000410000 */
[----:B--2---:R-:W-:Y:S01]  /*f200*/  F2FP.BF16.PACK_AB R137, R171, R172 ;  /* 0x000000acab89723e */ /* 0x004fe200000010ff */
[----:B------:R-:W-:Y:S02]  /*f210*/  FMUL.FTZ R35, R3, R103 ;  /* 0x0000006703237220 */ /* 0x000fe40000410000 */
[--C-:B------:R-:W-:Y:S03]  /*f220*/  FFMA.FTZ R215, R154, c[0x0][0x2d0], -R145.reuse ;  /* 0x0000b4009ad77a23 */ /* 0x100fe60000010891 */
[----:B------:R-:W-:Y:S01]  /*f230*/  LDSM.16.MT88.4 R100, [R134+UR4+0x2100] ;  /* 0x002100048664783b */ /* 0x000fe20008004200 */
[--C-:B------:R-:W-:Y:S01]  /*f240*/  FFMA.FTZ R220, R150, c[0x0][0x2d0], -R145.reuse ;  /* 0x0000b40096dc7a23 */ /* 0x100fe20000010891 */
[----:B------:R-:W-:Y:S01]  /*f250*/  MUFU.EX2 R174, R174 ;  /* 0x000000ae00ae7308 */ /* 0x000fe20000000800 */
[--C-:B------:R-:W-:Y:S02]  /*f260*/  FFMA.FTZ R221, R148, c[0x0][0x2d0], -R145.reuse ;  /* 0x0000b40094dd7a23 */ /* 0x100fe40000010891 */
[--C-:B------:R-:W-:Y:S02]  /*f270*/  FFMA.FTZ R222, R146, c[0x0][0x2d0], -R145.reuse ;  /* 0x0000b40092de7a23 */ /* 0x100fe40000010891 */
[----:B------:R-:W-:Y:S01]  /*f280*/  FFMA.FTZ R152, R147, c[0x0][0x2d0], -R152 ;  /* 0x0000b40093987a23 */ /* 0x000fe20000010898 */
[----:B------:R-:W-:Y:S01]  /*f290*/  LDSM.16.MT88.4 R116, [R134+UR4+0x900] ;  /* 0x000900048674783b */ /* 0x000fe20008004200 */
[C---:B------:R-:W-:Y:S02]  /*f2a0*/  FMUL.FTZ R36, R132.reuse, R36 ;  /* 0x0000002484247220 */ /* 0x040fe40000410000 */
[C---:B------:R-:W-:Y:S01]  /*f2b0*/  FMUL.FTZ R37, R132.reuse, R37 ;  /* 0x0000002584257220 */ /* 0x040fe20000410000 */
[----:B------:R2:W-:Y:S01]  /*f2c0*/  MUFU.EX2 R219, R152 ;  /* 0x0000009800db7308 */ /* 0x0005e20000000800 */
[----:B------:R-:W-:Y:S01]  /*f2d0*/  FMUL.FTZ R38, R3, R38 ;  /* 0x0000002603267220 */ /* 0x000fe20000410000 */
[----:B---3--:R-:W-:Y:S02]  /*f2e0*/  F2FP.BF16.PACK_AB R139, R173, R170 ;  /* 0x000000aaad8b723e */ /* 0x008fe400000010ff */
[----:B------:R-:W-:Y:S01]  /*f2f0*/  LDSM.16.MT88.4 R124, [R135+UR4+0x2900] ;  /* 0x00290004877c783b */ /* 0x000fe20008004200 */
[C---:B------:R-:W-:Y:S02]  /*f300*/  FMUL.FTZ R39, R3.reuse, R39 ;  /* 0x0000002703277220 */ /* 0x040fe40000410000 */
[C---:B------:R-:W-:Y:S02]  /*f310*/  FMUL.FTZ R40, R132.reuse, R40 ;  /* 0x0000002884287220 */ /* 0x040fe40000410000 */
[C---:B------:R-:W-:Y:S01]  /*f320*/  FMUL.FTZ R41, R132.reuse, R41 ;  /* 0x0000002984297220 */ /* 0x040fe20000410000 */
[C---:B-1----:R-:W-:Y:S01]  /*f330*/  HMMA.16816.F32.BF16 R4, R136.reuse, R12, R4 ;  /* 0x0000000c8804723c */ /* 0x042fe20000041804 */
[----:B------:R-:W1:Y:S01]  /*f340*/  MUFU.EX2 R175, R175 ;  /* 0x000000af00af7308 */ /* 0x000e620000000800 */
[----:B------:R-:W-:Y:S03]  /*f350*/  LDSM.16.MT88.4 R148, [R133+0x3900] ;  /* 0x003900008594783b */ /* 0x000fe60000004200 */
[C---:B------:R-:W-:Y:S02]  /*f360*/  FMUL.FTZ R42, R3.reuse, R42 ;  /* 0x0000002a032a7220 */ /* 0x040fe40000410000 */
[C---:B------:R-:W-:Y:S01]  /*f370*/  FMUL.FTZ R12, R132.reuse, R120 ;  /* 0x00000078840c7220 */ /* 0x040fe20000410000 */
[C---:B------:R-:W-:Y:S03]  /*f380*/  HMMA.16816.F32.BF16 R8, R136.reuse, R14, R8 ;  /* 0x0000000e8808723c */ /* 0x040fe60000041808 */
[----:B------:R-:W-:Y:S01]  /*f390*/  MUFU.EX2 R176, R176 ;  /* 0x000000b000b07308 */ /* 0x000fe20000000800 */
[C---:B------:R-:W-:Y:S01]  /*f3a0*/  FMUL.FTZ R13, R132.reuse, R121 ;  /* 0x00000079840d7220 */ /* 0x040fe20000410000 */
[----:B--2---:R-:W-:Y:S02]  /*f3b0*/  LDSM.16.MT88.4 R152, [R134+UR4+0x3900] ;  /* 0x003900048698783b */ /* 0x004fe40008004200 */
[C---:B------:R-:W-:Y:S02]  /*f3c0*/  FMUL.FTZ R14, R3.reuse, R122 ;  /* 0x0000007a030e7220 */ /* 0x040fe40000410000 */
[C---:B------:R-:W-:Y:S03]  /*f3d0*/  FMUL.FTZ R15, R3.reuse, R123 ;  /* 0x0000007b030f7220 */ /* 0x040fe60000410000 */
[C---:B------:R-:W-:Y:S01]  /*f3e0*/  FMUL.FTZ R43, R3.reuse, R43 ;  /* 0x0000002b032b7220 */ /* 0x040fe20000410000 */
[----:B------:R-:W2:Y:S01]  /*f3f0*/  MUFU.EX2 R177, R177 ;  /* 0x000000b100b17308 */ /* 0x000ea20000000800 */
[----:B------:R-:W3:Y:S01]  /*f400*/  LDSM.16.MT88.4 R120, [R164+0x100] ;  /* 0x00010000a478783b */ /* 0x000ee20000004200 */
[C---:B------:R-:W-:Y:S01]  /*f410*/  FMUL.FTZ R44, R132.reuse, R44 ;  /* 0x0000002c842c7220 */ /* 0x040fe20000410000 */
[C---:B----4-:R-:W-:Y:S03]  /*f420*/  HMMA.16816.F32.BF16 R12, R136.reuse, R20, R12 ;  /* 0x00000014880c723c */ /* 0x050fe6000004180c */
        /* <DEDUP_REMOVED lines=10> */
[----:B------:R-:W4:Y:S01]  /*f4d0*/  LDSM.16.MT88.4 R112, [R135+UR4+0x2100] ;  /* 0x002100048770783b */ /* 0x000f220008004200 */
        /* <DEDUP_REMOVED lines=9> */
[----:B------:R-:W-:Y:S01]  /*f570*/  MUFU.EX2 R183, R183 ;  /* 0x000000b700b77308 */ /* 0x000fe20000000800 */
[C---:B------:R-:W-:Y:S02]  /*f580*/  FMUL.FTZ R52, R132.reuse, R52 ;  /* 0x0000003484347220 */ /* 0x040fe40000410000 */
[C---:B------:R-:W-:Y:S04]  /*f590*/  FMUL.FTZ R30, R3.reuse, R106 ;  /* 0x0000006a031e7220 */ /* 0x040fe80000410000 */
[C---:B------:R-:W-:Y:S02]  /*f5a0*/  FMUL.FTZ R31, R3.reuse, R107 ;  /* 0x0000006b031f7220 */ /* 0x040fe40000410000 */
[----:B------:R-:W5:Y:S01]  /*f5b0*/  LDSM.16.MT88.4 R104, [R133+0x2100] ;  /* 0x002100008568783b */ /* 0x000f620000004200 */
        /* <DEDUP_REMOVED lines=12> */
[C---:B----4-:R-:W-:Y:S04]  /*f680*/  HMMA.16816.F32.BF16 R36, R136.reuse, R112, R36 ;  /* 0x000000708824723c */ /* 0x050fe80000041824 */
[C---:B------:R-:W-:Y:S01]  /*f690*/  FMUL.FTZ R60, R132.reuse, R60 ;  /* 0x0000003c843c7220 */ /* 0x040fe20000410000 */
[----:B------:R-:W-:Y:S01]  /*f6a0*/  MUFU.EX2 R212, R212 ;  /* 0x000000d400d47308 */ /* 0x000fe20000000800 */
[C---:B------:R-:W-:Y:S02]  /*f6b0*/  FMUL.FTZ R61, R132.reuse, R61 ;  /* 0x0000003d843d7220 */ /* 0x040fe40000410000 */
[C---:B------:R-:W-:Y:S01]  /*f6c0*/  HMMA.16816.F32.BF16 R40, R136.reuse, R114, R40 ;  /* 0x000000728828723c */ /* 0x040fe20000041828 */
[----:B------:R-:W-:Y:S03]  /*f6d0*/  LDSM.16.MT88.4 R112, [R135+UR4+0x900] ;  /* 0x000900048770783b */ /* 0x000fe60008004200 */
[C---:B------:R-:W-:Y:S02]  /*f6e0*/  FMUL.FTZ R62, R3.reuse, R62 ;  /* 0x0000003e033e7220 */ /* 0x040fe40000410000 */
[C---:B------:R-:W-:Y:S01]  /*f6f0*/  FMUL.FTZ R63, R3.reuse, R63 ;  /* 0x0000003f033f7220 */ /* 0x040fe20000410000 */
[----:B------:R-:W-:Y:S01]  /*f700*/  MUFU.EX2 R213, R213 ;  /* 0x000000d500d57308 */ /* 0x000fe20000000800 */
[C---:B------:R-:W-:Y:S01]  /*f710*/  FMUL.FTZ R64, R132.reuse, R64 ;  /* 0x0000004084407220 */ /* 0x040fe20000410000 */
[C---:B-----5:R-:W-:Y:S03]  /*f720*/  HMMA.16816.F32.BF16 R44, R136.reuse, R104, R44 ;  /* 0x00000068882c723c */ /* 0x060fe6000004182c */
[C---:B------:R-:W-:Y:S02]  /*f730*/  FMUL.FTZ R65, R132.reuse, R65 ;  /* 0x0000004184417220 */ /* 0x040fe40000410000 */
[C---:B------:R-:W-:Y:S03]  /*f740*/  FMUL.FTZ R66, R3.reuse, R66 ;  /* 0x0000004203427220 */ /* 0x040fe60000410000 */
[----:B------:R-:W-:Y:S01]  /*f750*/  MUFU.EX2 R214, R214 ;  /* 0x000000d600d67308 */ /* 0x000fe20000000800 */
[C---:B------:R-:W-:Y:S01]  /*f760*/  FMUL.FTZ R67, R3.reuse, R67 ;  /* 0x0000004303437220 */ /* 0x040fe20000410000 */
[C---:B------:R-:W-:Y:S01]  /*f770*/  HMMA.16816.F32.BF16 R48, R136.reuse, R106, R48 ;  /* 0x0000006a8830723c */ /* 0x040fe20000041830 */
[----:B------:R-:W3:Y:S02]  /*f780*/  LDSM.16.MT88.4 R104, [R135+UR4+0x4100] ;  /* 0x004100048768783b */ /* 0x000ee40008004200 */
[C---:B------:R-:W-:Y:S02]  /*f790*/  FMUL.FTZ R68, R132.reuse, R68 ;  /* 0x0000004484447220 */ /* 0x040fe40000410000 */
[C---:B------:R-:W-:Y:S03]  /*f7a0*/  FMUL.FTZ R69, R132.reuse, R69 ;  /* 0x0000004584457220 */ /* 0x040fe60000410000 */
[C---:B------:R-:W-:Y:S01]  /*f7b0*/  HMMA.16816.F32.BF16 R52, R136.reuse, R100, R52 ;  /* 0x000000648834723c */ /* 0x040fe20000041834 */
[----:B------:R-:W-:Y:S03]  /*f7c0*/  MUFU.EX2 R215, R215 ;  /* 0x000000d700d77308 */ /* 0x000fe60000000800 */
[C---:B------:R-:W-:Y:S02]  /*f7d0*/  FMUL.FTZ R70, R3.reuse, R70 ;  /* 0x0000004603467220 */ /* 0x040fe40000410000 */
[C---:B------:R-:W-:Y:S02]  /*f7e0*/  FMUL.FTZ R71, R3.reuse, R71 ;  /* 0x0000004703477220 */ /* 0x040fe40000410000 */
[C---:B------:R-:W-:Y:S01]  /*f7f0*/  HMMA.16816.F32.BF16 R56, R136.reuse, R102, R56 ;  /* 0x000000668838723c */ /* 0x040fe20000041838 */
[----:B------:R-:W4:Y:S02]  /*f800*/  LDSM.16.MT88.4 R100, [R133+0x4100] ;  /* 0x004100008564783b */ /* 0x000f240000004200 */
[----:B------:R-:W-:Y:S01]  /*f810*/  MUFU.EX2 R216, R216 ;  /* 0x000000d800d87308 */ /* 0x000fe20000000800 */
[C---:B------:R-:W-:Y:S02]  /*f820*/  FMUL.FTZ R72, R132.reuse, R72 ;  /* 0x0000004884487220 */ /* 0x040fe40000410000 */
[C---:B------:R-:W-:Y:S02]  /*f830*/  FMUL.FTZ R73, R132.reuse, R73 ;  /* 0x0000004984497220 */ /* 0x040fe40000410000 */
[C---:B------:R-:W-:Y:S04]  /*f840*/  HMMA.16816.F32.BF16 R60, R136.reuse, R108, R60 ;  /* 0x0000006c883c723c */ /* 0x040fe8000004183c */
[C---:B------:R-:W-:Y:S01]  /*f850*/  FMUL.FTZ R74, R3.reuse, R74 ;  /* 0x0000004a034a7220 */ /* 0x040fe20000410000 */
[----:B------:R-:W-:Y:S01]  /*f860*/  MUFU.EX2 R217, R217 ;  /* 0x000000d900d97308 */ /* 0x000fe20000000800 */
[C---:B------:R-:W-:Y:S02]  /*f870*/  FMUL.FTZ R75, R3.reuse, R75 ;  /* 0x0000004b034b7220 */ /* 0x040fe40000410000 */
[C---:B------:R-:W-:Y:S01]  /*f880*/  HMMA.16816.F32.BF16 R64, R136.reuse, R110, R64 ;  /* 0x0000006e8840723c */ /* 0x040fe20000041840 */
[----:B------:R-:W5:Y:S03]  /*f890*/  LDSM.16.MT88.4 R108, [R134+UR4+0x4100] ;  /* 0x00410004866c783b */ /* 0x000f660008004200 */
[C---:B------:R-:W-:Y:S02]  /*f8a0*/  FMUL.FTZ R84, R132.reuse, R84 ;  /* 0x0000005484547220 */ /* 0x040fe40000410000 */
[----:B------:R-:W-:Y:S01]  /*f8b0*/  FMUL.FTZ R85, R132, R85 ;  /* 0x0000005584557220 */ /* 0x000fe20000410000 */
[----:B------:R-:W-:Y:S01]  /*f8c0*/  MUFU.EX2 R218, R218 ;  /* 0x000000da00da7308 */ /* 0x000fe20000000800 */
[C---:B------:R-:W-:Y:S01]  /*f8d0*/  FMUL.FTZ R86, R3.reuse, R86 ;  /* 0x0000005603567220 */ /* 0x040fe20000410000 */
[C---:B---3--:R-:W-:Y:S03]  /*f8e0*/  HMMA.16816.F32.BF16 R68, R136.reuse, R104, R68 ;  /* 0x000000688844723c */ /* 0x048fe60000041844 */
[C---:B------:R-:W-:Y:S02]  /*f8f0*/  FMUL.FTZ R87, R3.reuse, R87 ;  /* 0x0000005703577220 */ /* 0x040fe40000410000 */
[--C-:B------:R-:W-:Y:S02]  /*f900*/  FFMA.FTZ R179, R178, c[0x0][0x2d0], -R145.reuse ;  /* 0x0000b400b2b37a23 */ /* 0x100fe40000010891 */
[--C-:B------:R-:W-:Y:S01]  /*f910*/  FFMA.FTZ R178, R162, c[0x0][0x2d0], -R145.reuse ;  /* 0x0000b400a2b27a23 */ /* 0x100fe20000010891 */
[C---:B------:R-:W-:Y:S01]  /*f920*/  HMMA.16816.F32.BF16 R72, R136.reuse, R106, R72 ;  /* 0x0000006a8848723c */ /* 0x040fe20000041848 */
[----:B------:R-:W3:Y:S01]  /*f930*/  LDSM.16.MT88.4 R104, [R164+0x4100] ;  /* 0x00410000a468783b */ /* 0x000ee20000004200 */
[----:B------:R-:W-:Y:S02]  /*f940*/  MUFU.EX2 R220, R220 ;  /* 0x000000dc00dc7308 */ /* 0x000fe40000000800 */
[C---:B------:R-:W-:Y:S02]  /*f950*/  FMUL.FTZ R76, R132.reuse, R76 ;  /* 0x0000004c844c7220 */ /* 0x040fe40000410000 */
[----:B------:R-:W-:Y:S02]  /*f960*/  FMUL.FTZ R77, R132, R77 ;  /* 0x0000004d844d7220 */ /* 0x000fe40000410000 */
[C---:B------:R-:W-:Y:S01]  /*f970*/  FMUL.FTZ R78, R3.reuse, R78 ;  /* 0x0000004e034e7220 */ /* 0x040fe20000410000 */
[----:B------:R-:W-:Y:S03]  /*f980*/  LDSM.16.MT88.4 R160, [R135+UR4+0x5900] ;  /* 0x0059000487a0783b */ /* 0x000fe60008004200 */
[C---:B------:R-:W-:Y:S01]  /*f990*/  FMUL.FTZ R79, R3.reuse, R79 ;  /* 0x0000004f034f7220 */ /* 0x040fe20000410000 */
[----:B------:R-:W-:Y:S01]  /*f9a0*/  MUFU.EX2 R179, R179 ;  /* 0x000000b300b37308 */ /* 0x000fe20000000800 */
[----:B------:R-:W-:Y:S02]  /*f9b0*/  FFMA.FTZ R145, R144, c[0x0][0x2d0], -R145 ;  /* 0x0000b40090917a23 */ /* 0x000fe40000010891 */
[C---:B------:R-:W-:Y:S02]  /*f9c0*/  FMUL.FTZ R88, R132.reuse, R88 ;  /* 0x0000005884587220 */ /* 0x040fe40000410000 */
[C---:B------:R-:W-:Y:S01]  /*f9d0*/  FMUL.FTZ R89, R132.reuse, R89 ;  /* 0x0000005984597220 */ /* 0x040fe20000410000 */
[C---:B----4-:R-:W-:Y:S03]  /*f9e0*/  HMMA.16816.F32.BF16 R76, R136.reuse, R100, R76 ;  /* 0x00000064884c723c */ /* 0x050fe6000004184c */
[C---:B------:R-:W-:Y:S01]  /*f9f0*/  FMUL.FTZ R80, R132.reuse, R80 ;  /* 0x0000005084507220 */ /* 0x040fe20000410000 */
[----:B------:R-:W4:Y:S01]  /*fa00*/  MUFU.EX2 R178, R178 ;  /* 0x000000b200b27308 */ /* 0x000f220000000800 */
[C---:B------:R-:W-:Y:S02]  /*fa10*/  FMUL.FTZ R81, R132.reuse, R81 ;  /* 0x0000005184517220 */ /* 0x040fe40000410000 */
[----:B------:R-:W-:Y:S01]  /*fa20*/  FMUL.FTZ R82, R3, R82 ;  /* 0x0000005203527220 */ /* 0x000fe20000410000 */
[----:B-1----:R-:W-:Y:S01]  /*fa30*/  F2FP.BF16.PACK_AB R100, R175, R174 ;  /* 0x000000aeaf64723e */ /* 0x002fe200000010ff */
[C---:B------:R-:W-:Y:S03]  /*fa40*/  FMUL.FTZ R83, R3.reuse, R83 ;  /* 0x0000005303537220 */ /* 0x040fe60000410000 */
[C---:B------:R-:W-:Y:S02]  /*fa50*/  FMUL.FTZ R90, R3.reuse, R90 ;  /* 0x0000005a035a7220 */ /* 0x040fe40000410000 */
[----:B------:R1:W-:Y:S01]  /*fa60*/  MUFU.EX2 R223, R145 ;  /* 0x0000009100df7308 */ /* 0x0003e20000000800 */
[C---:B------:R-:W-:Y:S01]  /*fa70*/  FMUL.FTZ R91, R3.reuse, R91 ;  /* 0x0000005b035b7220 */ /* 0x040fe20000410000 */
[C---:B------:R-:W-:Y:S03]  /*fa80*/  HMMA.16816.F32.BF16 R80, R136.reuse, R102, R80 ;  /* 0x000000668850723c */ /* 0x040fe60000041850 */
[C---:B------:R-:W-:Y:S02]  /*fa90*/  FMUL.FTZ R92, R132.reuse, R92 ;  /* 0x0000005c845c7220 */ /* 0x040fe40000410000 */
[C---:B------:R-:W-:Y:S02]  /*faa0*/  FMUL.FTZ R93, R132.reuse, R93 ;  /* 0x0000005d845d7220 */ /* 0x040fe40000410000 */
[C---:B------:R-:W-:Y:S01]  /*fab0*/  FMUL.FTZ R94, R3.reuse, R94 ;  /* 0x0000005e035e7220 */ /* 0x040fe20000410000 */
[C---:B-----5:R-:W-:Y:S01]  /*fac0*/  HMMA.16816.F32.BF16 R84, R136.reuse, R108, R84 ;  /* 0x0000006c8854723c */ /* 0x060fe20000041854 */
[----:B------:R-:W5:Y:S03]  /*fad0*/  MUFU.EX2 R221, R221 ;  /* 0x000000dd00dd7308 */ /* 0x000f660000000800 */
[----:B------:R-:W-:Y:S01]  /*fae0*/  FMUL.FTZ R95, R3, R95 ;  /* 0x0000005f035f7220 */ /* 0x000fe20000410000 */
[----:B--2---:R-:W-:Y:S01]  /*faf0*/  F2FP.BF16.PACK_AB R102, R177, R176 ;  /* 0x000000b0b166723e */ /* 0x004fe200000010ff */
[----:B------:R-:W-:Y:S01]  /*fb00*/  FMUL.FTZ R96, R132, R96 ;  /* 0x0000006084607220 */ /* 0x000fe20000410000 */
[----:B----4-:R-:W-:Y:S01]  /*fb10*/  F2FP.BF16.PACK_AB R101, R178, R179 ;  /* 0x000000b3b265723e */ /* 0x010fe200000010ff */
[C---:B------:R-:W-:Y:S01]  /*fb20*/  HMMA.16816.F32.BF16 R88, R136.reuse, R110, R88 ;  /* 0x0000006e8858723c */ /* 0x040fe20000041858 */
[----:B------:R-:W2:Y:S02]  /*fb30*/  LDSM.16.MT88.4 R108, [R133+0x900] ;  /* 0x00090000856c783b */ /* 0x000ea40000004200 */
[----:B------:R-:W4:Y:S01]  /*fb40*/  MUFU.EX2 R222, R222 ;  /* 0x000000de00de7308 */ /* 0x000f220000000800 */
[C---:B------:R-:W-:Y:S01]  /*fb50*/  FMUL.FTZ R97, R132.reuse, R97 ;  /* 0x0000006184617220 */ /* 0x040fe20000410000 */
[----:B------:R-:W-:Y:S01]  /*fb60*/  F2FP.BF16.PACK_AB R103, R181, R180 ;  /* 0x000000b4b567723e */ /* 0x000fe200000010ff */
[C---:B------:R-:W-:Y:S02]  /*fb70*/  FMUL.FTZ R98, R3.reuse, R98 ;  /* 0x0000006203627220 */ /* 0x040fe40000410000 */
[C---:B---3--:R-:W-:Y:S01]  /*fb80*/  HMMA.16816.F32.BF16 R92, R136.reuse, R104, R92 ;  /* 0x00000068885c723c */ /* 0x048fe2000004185c */
[----:B-1----:R-:W-:Y:S03]  /*fb90*/  LDSM.16.MT88.4 R144, [R135+UR4+0x3900] ;  /* 0x003900048790783b */ /* 0x002fe60008004200 */
[C---:B------:R-:W-:Y:S02]  /*fba0*/  FMUL.FTZ R99, R3.reuse, R99 ;  /* 0x0000006303637220 */ /* 0x040fe40000410000 */
[----:B------:R-:W-:Y:S02]  /*fbb0*/  FFMA.FTZ R168, R132, R205, R168 ;  /* 0x000000cd84a87223 */ /* 0x000fe400000100a8 */
[----:B------:R-:W-:Y:S01]  /*fbc0*/  FFMA.FTZ R172, R3, R206, R172 ;  /* 0x000000ce03ac7223 */ /* 0x000fe200000100ac */
[----:B------:R-:W-:Y:S02]  /*fbd0*/  IADD3 R3, R210, -0x2, RZ ;  /* 0xfffffffed2037810 */ /* 0x000fe40007ffe0ff */
[----:B------:R-:W-:Y:S01]  /*fbe0*/  HMMA.16816.F32.BF16 R96, R136, R106, R96 ;  /* 0x0000006a8860723c */ /* 0x000fe20000041860 */
[----:B------:R-:W1:Y:S02]  /*fbf0*/  LDSM.16.MT88.4 R104, [R164+0x2900] ;  /* 0x00290000a468783b */ /* 0x000e640000004200 */
[----:B------:R-:W-:Y:S01]  /*fc00*/  FADD.FTZ R167, R167, R168 ;  /* 0x000000a8a7a77221 */ /* 0x000fe20000010000 */
[----:B------:R-:W-:Y:S01]  /*fc10*/  ISETP.GE.AND P0, PT, R3, UR11, PT ;  /* 0x0000000b03007c0c */ /* 0x000fe2000bf06270 */
[----:B------:R-:W-:Y:S02]  /*fc20*/  FADD.FTZ R171, R171, R172 ;  /* 0x000000acabab7221 */ /* 0x000fe40000010000 */
[----:B------:R-:W-:Y:S01]  /*fc30*/  F2FP.BF16.PACK_AB R136, R217, R216 ;  /* 0x000000d8d988723e */ /* 0x000fe200000010ff */
[C---:B------:R-:W-:Y:S05]  /*fc40*/  HMMA.16816.F32.BF16 R4, R100.reuse, R112, R4 ;  /* 0x000000706404723c */ /* 0x040fea0000041804 */
[----:B------:R-:W-:Y:S01]  /*fc50*/  F2FP.BF16.PACK_AB R138, R219, R218 ;  /* 0x000000dadb8a723e */ /* 0x000fe200000010ff */
[----:B------:R-:W-:Y:S01]  /*fc60*/  FADD.FTZ R166, R166, R167 ;  /* 0x000000a7a6a67221 */ /* 0x000fe20000010000 */
[----:B-----5:R-:W-:Y:S01]  /*fc70*/  F2FP.BF16.PACK_AB R137, R221, R220 ;  /* 0x000000dcdd89723e */ /* 0x020fe200000010ff */
[C---:B------:R-:W-:Y:S01]  /*fc80*/  HMMA.16816.F32.BF16 R8, R100.reuse, R114, R8 ;  /* 0x000000726408723c */ /* 0x040fe20000041808 */
[----:B------:R-:W-:Y:S03]  /*fc90*/  LDSM.16.MT88.4 R112, [R133+0x4900] ;  /* 0x004900008570783b */ /* 0x000fe60000004200 */
[----:B----4-:R-:W-:Y:S01]  /*fca0*/  F2FP.BF16.PACK_AB R139, R223, R222 ;  /* 0x000000dedf8b723e */ /* 0x010fe200000010ff */
[----:B------:R-:W-:Y:S02]  /*fcb0*/  FADD.FTZ R170, R170, R171 ;  /* 0x000000abaaaa7221 */ /* 0x000fe40000010000 */
[----:B------:R-:W-:Y:S01]  /*fcc0*/  FADD.FTZ R169, R169, R166 ;  /* 0x000000a6a9a97221 */ /* 0x000fe20000010000 */
[C---:B--2---:R-:W-:Y:S04]  /*fcd0*/  HMMA.16816.F32.BF16 R12, R100.reuse, R108, R12 ;  /* 0x0000006c640c723c */ /* 0x044fe8000004180c */
        /* <DEDUP_REMOVED lines=121> */
[----:B------:R-:W-:Y:S01]  /*10470*/  IMAD.MOV.U32 R198, RZ, RZ, RZ ;  /* 0x000000ffffc67224 */ /* 0x000fe200078e00ff */
[----:B------:R-:W-:Y:S02]  /*10480*/  ISETP.NE.AND P2, PT, R195, 0x1, PT ;  /* 0x00000001c300780c */ /* 0x000fe40003f45270 */
[----:B------:R-:W-:Y:S04]  /*10490*/  IADD3 R199, R201, R165, R202 ;  /* 0x000000a5c9c77210 */ /* 0x000fe80007ffe0ca */
[----:B------:R-:W-:Y:S05]  /*104a0*/  IADD3 R199, R199, -0x80, RZ ;  /* 0xffffff80c7c77810 */ /* 0x000fea0007ffe0ff */
        /* <DEDUP_REMOVED lines=8> */
[----:B------:R1:W2:Y:S01]  /*10530*/  @!P3 LDG.E R198, [R4.64] ;  /* 0x0000001404c6b981 */ /* 0x0002a2000c1e1900 */
[----:B------:R-:W-:Y:S05]  /*10540*/  IMAD R199, R6, c[0x0][0x2b8], R199 ;  /* 0x0000ae0006c77a24 */ /* 0x000fea00078e02c7 */
[----:B------:R-:W-:Y:S05]  /*10550*/  SHF.R.S32.HI R3, RZ, 0x1f, R199 ;  /* 0x0000001fff037819 */ /* 0x000fea00000114c7 */
        /* <DEDUP_REMOVED lines=10> */
[----:B------:R-:W-:Y:S02]  /*10600*/  LEA R17, P0, R4, c[0x0][0x1c8], 0x1 ;  /* 0x0000720004117a11 */ /* 0x000fe400078008ff */
[----:B------:R-:W-:Y:S02]  /*10610*/  SHF.L.U64.HI R5, R194, 0x1, R197 ;  /* 0x00000001c2057819 */ /* 0x000fe400000102c5 */
[----:B------:R-:W-:Y:S01]  /*10620*/  LEA.HI.X R16, R4, c[0x0][0x1cc], R3, 0x1, P0 ;  /* 0x0000730004107a11 */ /* 0x000fe200000f0c03 */
[----:B------:R-:W1:Y:S01]  /*10630*/  SHFL.IDX PT, R9, R17, RZ, 0x181f ;  /* 0x00181fff11097589 */ /* 0x000e6200000e0000 */
[----:B------:R-:W-:Y:S02]  /*10640*/  IMAD.SHL.U32 R4, R194, 0x2, RZ ;  /* 0x00000002c2047824 */ /* 0x000fe400078e00ff */
[----:B------:R-:W-:Y:S01]  /*10650*/  IMAD.U32 R3, RZ, RZ, UR15 ;  /* 0x0000000fff037e24 */ /* 0x000fe2000f8e00ff */
[----:B------:R-:W2:Y:S03]  /*10660*/  SHFL.IDX PT, R8, R16, RZ, 0x181f ;  /* 0x00181fff10087589 */ /* 0x000ea600000e0000 */
[----:B------:R-:W-:Y:S01]  /*10670*/  IMAD R3, R3, 0x3000, R200 ;  /* 0x0000300003037824 */ /* 0x000fe200078e02c8 */
[----:B------:R-:W3:Y:S04]  /*10680*/  SHFL.IDX PT, R7, R17, 0x1, 0x181f ;  /* 0x00381f0011077f89 */ /* 0x000ee800000e0000 */
[----:B------:R4:W5:Y:S01]  /*10690*/  SHFL.IDX PT, R6, R16, 0x1, 0x181f ;  /* 0x00381f0010067f89 */ /* 0x00096200000e0000 */
[C---:B-1----:R-:W-:Y:S02]  /*106a0*/  IADD3 R12, P0, R9.reuse, R208, RZ ;  /* 0x000000d0090c7210 */ /* 0x042fe40007f1e0ff */
[C---:B------:R-:W-:Y:S02]  /*106b0*/  IADD3 R10, P2, R9.reuse, R209, RZ ;  /* 0x000000d1090a7210 */ /* 0x040fe40007f5e0ff */
[C---:B--2---:R-:W-:Y:S02]  /*106c0*/  IADD3.X R13, R8.reuse, R193, RZ, P0, !PT ;  /* 0x000000c1080d7210 */ /* 0x044fe400007fe4ff */
[-C--:B------:R-:W-:Y:S01]  /*106d0*/  IADD3 R14, P1, R9, R4.reuse, RZ ;  /* 0x00000004090e7210 */ /* 0x080fe20007f3e0ff */
[----:B------:R-:W-:Y:S01]  /*106e0*/  IMAD.SHL.U32 R9, R3, 0x2, RZ ;  /* 0x0000000203097824 */ /* 0x000fe200078e00ff */
[C---:B---3--:R-:W-:Y:S01]  /*106f0*/  IADD3 R4, P0, R7.reuse, R4, RZ ;  /* 0x0000000407047210 */ /* 0x048fe20007f1e0ff */
[C---:B------:R-:W-:Y:S02]  /*10700*/  IMAD.X R11, R8.reuse, 0x1, R207, P2 ;  /* 0x00000001080b7824 */ /* 0x040fe400010e06cf */
[----:B------:R-:W-:Y:S01]  /*10710*/  IMAD.X R15, R8, 0x1, R5, P1 ;  /* 0x00000001080f7824 */ /* 0x000fe200008e0605 */
[----:B------:R1:W-:Y:S01]  /*10720*/  LDGSTS.E.BYPASS.LTC128B.128 [R9+0xc100], [R12.64], !P5 ;  /* 0x0c1000000c097fae */ /* 0x0003e2000e901d54 */
[C---:B----4-:R-:W-:Y:S02]  /*10730*/  IADD3 R16, P1, R7.reuse, R208, RZ ;  /* 0x000000d007107210 */ /* 0x050fe40007f3e0ff */
[C---:B-----5:R-:W-:Y:S01]  /*10740*/  IADD3.X R5, R6.reuse, R5, RZ, P0, !PT ;  /* 0x0000000506057210 */ /* 0x060fe200007fe4ff */
[----:B------:R1:W-:Y:S01]  /*10750*/  LDGSTS.E.BYPASS.LTC128B.128 [R9+0xe100], [R10.64], !P4 ;  /* 0x0e1000000a097fae */ /* 0x0003e2000e101d54 */
[----:B------:R-:W-:Y:S01]  /*10760*/  IADD3 R18, P0, R7, R209, RZ ;  /* 0x000000d107127210 */ /* 0x000fe20007f1e0ff */
[C---:B------:R-:W-:Y:S02]  /*10770*/  IMAD.X R17, R6.reuse, 0x1, R193, P1 ;  /* 0x0000000106117824 */ /* 0x040fe400008e06c1 */
[----:B------:R1:W-:Y:S02]  /*10780*/  LDGSTS.E.BYPASS.LTC128B.128 [R9+0x10100], [R14.64], !P6 ;  /* 0x101000000e097fae */ /* 0x0003e4000f101d54 */
[----:B------:R-:W-:Y:S02]  /*10790*/  IMAD.X R19, R6, 0x1, R207, P0 ;  /* 0x0000000106137824 */ /* 0x000fe400000e06cf */
[----:B------:R1:W-:Y:S04]  /*107a0*/  LDGSTS.E.BYPASS.LTC128B.128 [R9+0xd100], [R16.64], !P5 ;  /* 0x0d10000010097fae */ /* 0x0003e8000e901d54 */
[----:B------:R1:W-:Y:S04]  /*107b0*/  LDGSTS.E.BYPASS.LTC128B.128 [R9+0xf100], [R18.64], !P4 ;  /* 0x0f10000012097fae */ /* 0x0003e8000e101d54 */
[----:B------:R1:W-:Y:S02]  /*107c0*/  LDGSTS.E.BYPASS.LTC128B.128 [R9+0x11100], [R4.64], !P6 ;  /* 0x1110000004097fae */ /* 0x0003e4000f101d54 */
.L_x_2002:
[----:B------:R-:W-:Y:S01]  /*107d0*/  UIADD3 UR4, UR5, 0x1, URZ ;  /* 0x0000000105047890 */ /* 0x000fe2000fffe03f */
[----:B------:R-:W0:Y:S01]  /*107e0*/  LDGDEPBAR ;  /* 0x00000000000079af */ /* 0x000e220000000000 */
[----:B------:R-:W-:Y:S01]  /*107f0*/  UISETP.GE.AND UP2, UPT, UR5, 0x1, UPT ;  /* 0x000000010500788c */ /* 0x000fe2000bf46270 */
[C---:B------:R-:W-:Y:S01]  /*10800*/  ISETP.LE.AND P0, PT, R210.reuse, UR11, PT ;  /* 0x0000000bd2007c0c */ /* 0x040fe2000bf03270 */
[----:B------:R-:W-:Y:S01]  /*10810*/  IMAD.MOV.U32 R3, RZ, RZ, R0 ;  /* 0x000000ffff037224 */ /* 0x000fe200078e0000 */
[----:B------:R-:W-:Y:S01]  /*10820*/  IADD3 R210, R210, -0x1, RZ ;  /* 0xffffffffd2d27810 */ /* 0x000fe20007ffe0ff */
[----:B------:R-:W-:Y:S01]  /*10830*/  USEL UR5, UR4, URZ, !UP2 ;  /* 0x0000003f04057287 */ /* 0x000fe2000d000000 */
[----:B------:R-:W-:Y:S09]  /*10840*/  IMAD.MOV.U32 R132, RZ, RZ, R2 ;  /* 0x000000ffff847224 */ /* 0x000ff200078e0002 */
[----:B------:R-:W-:-:S05]  /*10850*/  @!P0 BRA `(.L_x_2003) ;  /* 0xffffc65000008947 */ /* 0x000fca000383ffff */
.L_x_1992:
[----:B-1----:R-:W1:Y:S01]  /*10860*/  SHFL.BFLY PT, R8, R205, 0x2, 0x1f ;  /* 0x0c401f00cd087f89 */ /* 0x002e6200000e0000 */
        /* <DEDUP_REMOVED lines=14> */
[----:B------:R-:W-:-:S03]  /*10950*/  @P0 MOV R10, 0x3f317218 ;  /* 0x3f317218000a0802 */ /* 0x000fc60000000f00 */
[----:B------:R-:W-:Y:S02]  /*10960*/  @P1 FMUL.FTZ R8, R8, c[0x0][0x2d0] ;  /* 0x0000b40008081a20 */ /* 0x000fe40000410000 */
[----:B------:R-:W2:Y:S08]  /*10970*/  @P0 MUFU.LG2 R7, R4 ;  /* 0x0000000400070308 */ /* 0x000eb00000000c00 */
[----:B------:R-:W3:Y:S01]  /*10980*/  @P1 MUFU.LG2 R5, R5 ;  /* 0x0000000500051308 */ /* 0x000ee20000000c00 */
[----:B-1----:R-:W-:-:S02]  /*10990*/  FMUL.FTZ R128, R6, R128 ;  /* 0x0000008006807220 */ /* 0x002fc40000410000 */
[C---:B------:R-:W-:Y:S02]  /*109a0*/  FMUL.FTZ R129, R6.reuse, R129 ;  /* 0x0000008106817220 */ /* 0x040fe40000410000 */
[C---:B------:R-:W-:Y:S02]  /*109b0*/  FMUL.FTZ R124, R6.reuse, R124 ;  /* 0x0000007c067c7220 */ /* 0x040fe40000410000 */
[----:B------:R-:W-:Y:S01]  /*109c0*/  FMUL.FTZ R125, R6, R125 ;  /* 0x0000007d067d7220 */ /* 0x000fe20000410000 */
[----:B------:R1:W4:Y:S01]  /*109d0*/  @P0 MUFU.RCP R3, R4 ;  /* 0x0000000400030308 */ /* 0x0003220000001000 */
[----:B--2---:R-:W-:Y:S02]  /*109e0*/  @P0 FMUL.FTZ R9, R7, 0.69314718246459960938 ;  /* 0x3f31721807090820 */ /* 0x004fe40000410000 */
[----:B------:R-:W-:Y:S02]  /*109f0*/  @P0 FMUL.FTZ R7, R10, c[0x0][0x2d0] ;  /* 0x0000b4000a070a20 */ /* 0x000fe40000410000 */
[----:B------:R-:W-:-:S02]  /*10a00*/  FMUL.FTZ R120, R6, R120 ;  /* 0x0000007806787220 */ /* 0x000fc40000410000 */
        /* <DEDUP_REMOVED lines=96> */
.L_x_1952:
[----:B------:R-:W-:Y:S05]  /*11010*/  @P2 BRA `(.L_x_2004) ;  /* 0x0000198000002947 */ /* 0x000fea0003800000 */
[----:B------:R-:W1:Y:S01]  /*11020*/  S2R R2, SR_TID.X ;  /* 0x0000000000027919 */ /* 0x000e620000002100 */
[----:B------:R-:W-:Y:S01]  /*11030*/  IMAD R7, RZ, RZ, -UR14 ;  /* 0x8000000eff077e24 */ /* 0x000fe2000f8e02ff */
[----:B------:R-:W-:Y:S01]  /*11040*/  USHF.R.S32.HI UR6, URZ, 0x1f, UR14 ;  /* 0x0000001f3f067899 */ /* 0x000fe2000801140e */
[----:B------:R-:W-:Y:S01]  /*11050*/  IMAD.MOV.U32 R11, RZ, RZ, c[0x0][0x4e8] ;  /* 0x00013a00ff0b7624 */ /* 0x000fe200078e00ff */
[----:B------:R-:W2:Y:S01]  /*11060*/  S2R R0, SR_CTAID.Y ;  /* 0x0000000000007919 */ /* 0x000ea20000002600 */
[----:B------:R-:W-:Y:S01]  /*11070*/  ULDC.64 UR4, c[0x0][0x4d0] ;  /* 0x0001340000047ab9 */ /* 0x000fe20000000a00 */
[----:B------:R-:W-:Y:S01]  /*11080*/  BSSY B0, `(.L_x_2005) ;  /* 0x00000fe000007945 */ /* 0x000fe20003800000 */
[----:B------:R-:W-:Y:S01]  /*11090*/  UIMAD UR7, UR6, UR4, URZ ;  /* 0x00000004060772a4 */ /* 0x000fe2000f8e023f */
[----:B------:R-:W3:Y:S01]  /*110a0*/  S2R R9, SR_CTAID.Z ;  /* 0x0000000000097919 */ /* 0x000ee20000002700 */
[----:B------:R-:W-:Y:S01]  /*110b0*/  UIMAD.WIDE.U32 UR8, UR14, UR4, URZ ;  /* 0x000000040e0872a5 */ /* 0x000fe2000f8e003f */
[C---:B------:R-:W-:Y:S01]  /*110c0*/  ISETP.NE.AND P1, PT, R11.reuse, 0x1, PT ;  /* 0x000000010b00780c */ /* 0x040fe20003f25270 */
[----:B------:R-:W-:Y:S01]  /*110d0*/  UIMAD UR7, UR14, UR5, UR7 ;  /* 0x000000050e0772a4 */ /* 0x000fe2000f8e0207 */
[----:B------:R-:W4:Y:S01]  /*110e0*/  S2R R10, SR_CTAID.X ;  /* 0x00000000000a7919 */ /* 0x000f220000002500 */
[----:B------:R-:W-:Y:S01]  /*110f0*/  IMAD R11, R11, c[0x0][0x388], RZ ;  /* 0x0000e2000b0b7a24 */ /* 0x000fe200078e02ff */
        /* <DEDUP_REMOVED lines=8> */
[----:B------:R-:W-:Y:S01]  /*11180*/  IMAD.U32 R15, RZ, RZ, UR11 ;  /* 0x0000000bff0f7e24 */ /* 0x000fe2000f8e00ff */
[----:B-1----:R-:W-:Y:S01]  /*11190*/  SHF.R.S32.HI R3, RZ, 0x1f, R2 ;  /* 0x0000001fff037819 */ /* 0x002fe20000011402 */
[----:B------:R-:W-:Y:S01]  /*111a0*/  UIADD3 UR4, UR11, UR4, URZ ;  /* 0x000000040b047290 */ /* 0x000fe2000fffe03f */
[----:B------:R-:W-:Y:S02]  /*111b0*/  IMAD.U32 R17, RZ, RZ, UR7 ;  /* 0x00000007ff117e24 */ /* 0x000fe4000f8e00ff */
[----:B--2---:R-:W-:Y:S01]  /*111c0*/  IMAD R7, R7, c[0x0][0x550], R0 ;  /* 0x0001540007077a24 */ /* 0x004fe200078e0200 */
[----:B------:R-:W-:-:S02]  /*111d0*/  LEA.HI R0, R3, R2, RZ, 0x5 ;  /* 0x0000000203007211 */ /* 0x000fc400078f28ff */
[----:B------:R-:W-:Y:S01]  /*111e0*/  LEA.HI R3, R3, R2, RZ, 0x2 ;  /* 0x0000000203037211 */ /* 0x000fe200078f10ff */
[----:B------:R-:W-:Y:S01]  /*111f0*/  IMAD.U32 R15, RZ, RZ, UR4 ;  /* 0x00000004ff0f7e24 */ /* 0x000fe2000f8e00ff */
[----:B------:R-:W-:Y:S01]  /*11200*/  LOP3.LUT R5, R0, 0xffffffe0, RZ, 0xc0, !PT ;  /* 0xffffffe000057812 */ /* 0x000fe200078ec0ff */
[----:B---3--:R-:W-:Y:S01]  /*11210*/  IMAD.WIDE.U32 R16, R9, c[0x0][0x4d8], R16 ;  /* 0x0001360009107a25 */ /* 0x008fe200078e0010 */
[--C-:B------:R-:W-:Y:S02]  /*11220*/  SHF.R.S32.HI R13, RZ, 0x5, R0.reuse ;  /* 0x00000005ff0d7819 */ /* 0x100fe40000011400 */
[----:B------:R-:W-:Y:S01]  /*11230*/  SHF.R.S32.HI R0, RZ, 0x1f, R0 ;  /* 0x0000001fff007819 */ /* 0x000fe20000011400 */
[----:B------:R-:W-:Y:S01]  /*11240*/  IMAD.IADD R5, R2, 0x1, -R5 ;  /* 0x0000000102057824 */ /* 0x000fe200078e0a05 */
[----:B------:R-:W-:Y:S01]  /*11250*/  LOP3.LUT R3, R3, 0xfffffffc, RZ, 0xc0, !PT ;  /* 0xfffffffc03037812 */ /* 0x000fe200078ec0ff */
[----:B------:R-:W-:Y:S01]  /*11260*/  IMAD.WIDE.U32 R14, R9, c[0x0][0x440], R14 ;  /* 0x00011000090e7a25 */ /* 0x000fe200078e000e */
[----:B------:R-:W-:-:S02]  /*11270*/  LEA.HI R0, R0, R13, RZ, 0x3 ;  /* 0x0000000d00007211 */ /* 0x000fc400078f18ff */
[----:B------:R-:W-:Y:S02]  /*11280*/  IADD3 R3, -R3, R2, RZ ;  /* 0x0000000203037210 */ /* 0x000fe40007ffe1ff */
[----:B------:R-:W-:Y:S02]  /*11290*/  LOP3.LUT R0, R0, 0xffffff8, RZ, 0xc0, !PT ;  /* 0x0ffffff800007812 */ /* 0x000fe400078ec0ff */
[----:B------:R-:W-:Y:S02]  /*112a0*/  SHF.R.S32.HI R2, RZ, 0x1f, R5 ;  /* 0x0000001fff027819 */ /* 0x000fe40000011405 */
[----:B------:R-:W-:Y:S01]  /*112b0*/  SHF.R.S32.HI R8, RZ, 0x1f, R9 ;  /* 0x0000001fff087819 */ /* 0x000fe20000011409 */
[----:B------:R-:W-:Y:S01]  /*112c0*/  IMAD.IADD R13, R13, 0x1, -R0 ;  /* 0x000000010d0d7824 */ /* 0x000fe200078e0a00 */
[----:B------:R-:W-:Y:S02]  /*112d0*/  LEA.HI R0, R3, R3, RZ, 0x1 ;  /* 0x0000000303007211 */ /* 0x000fe400078f08ff */
[----:B------:R-:W-:-:S02]  /*112e0*/  LEA.HI R2, R2, R5, RZ, 0x2 ;  /* 0x0000000502027211 */ /* 0x000fc400078f10ff */
[----:B------:R-:W-:Y:S02]  /*112f0*/  LOP3.LUT R0, R0, 0x1ffffffe, RZ, 0xc0, !PT ;  /* 0x1ffffffe00007812 */ /* 0x000fe400078ec0ff */
[----:B------:R-:W-:Y:S02]  /*11300*/  SHF.R.S32.HI R12, RZ, 0x2, R2 ;  /* 0x00000002ff0c7819 */ /* 0x000fe40000011402 */
[----:B------:R-:W-:Y:S02]  /*11310*/  IADD3 R0, R3, -R0, RZ ;  /* 0x8000000003007210 */ /* 0x000fe40007ffe0ff */
[----:B------:R-:W-:Y:S01]  /*11320*/  LOP3.LUT R2, R2, 0x7ffffffc, RZ, 0xc0, !PT ;  /* 0x7ffffffc02027812 */ /* 0x000fe200078ec0ff */
[----:B------:R-:W-:Y:S02]  /*11330*/  IMAD R13, R13, 0x10, R12 ;  /* 0x000000100d0d7824 */ /* 0x000fe400078e020c */
[----:B------:R-:W-:Y:S02]  /*11340*/  IMAD R12, R8, c[0x0][0x4d8], RZ ;  /* 0x00013600080c7a24 */ /* 0x000fe400078e02ff */
[----:B------:R-:W-:Y:S01]  /*11350*/  IMAD R3, R0, 0x8, R13 ;  /* 0x0000000800037824 */ /* 0x000fe200078e020d */
[----:B------:R-:W-:Y:S01]  /*11360*/  SHF.R.S32.HI R0, RZ, 0x1f, R7 ;  /* 0x0000001fff007819 */ /* 0x000fe20000011407 */
[----:B------:R-:W-:-:S02]  /*11370*/  IMAD R8, R8, c[0x0][0x440], RZ ;  /* 0x0001100008087a24 */ /* 0x000fc400078e02ff */
[C---:B------:R-:W-:Y:S01]  /*11380*/  IMAD R12, R9.reuse, c[0x0][0x4dc], R12 ;  /* 0x00013700090c7a24 */ /* 0x040fe200078e020c */
[C---:B----4-:R-:W-:Y:S01]  /*11390*/  LEA R3, R10.reuse, R3, 0x7 ;  /* 0x000000030a037211 */ /* 0x050fe200078e38ff */
        /* <DEDUP_REMOVED lines=8> */
[----:B------:R-:W-:Y:S02]  /*11420*/  IMAD R0, R0, c[0x0][0x448], RZ ;  /* 0x0001120000007a24 */ /* 0x000fe400078e02ff */
[C---:B------:R-:W-:Y:S02]  /*11430*/  IMAD R12, R7.reuse, c[0x0][0x4e4], R12 ;  /* 0x00013900070c7a24 */ /* 0x040fe400078e020c */
[C---:B------:R-:W-:Y:S02]  /*11440*/  IMAD R8, R7.reuse, c[0x0][0x44c], R0 ;  /* 0x0001130007087a24 */ /* 0x040fe400078e0200 */
[----:B------:R-:W-:Y:S02]  /*11450*/  IMAD.MOV R0, RZ, RZ, -R9 ;  /* 0x000000ffff007224 */ /* 0x000fe400078e0a09 */
[----:B------:R-:W-:-:S04]  /*11460*/  IMAD.WIDE.U32 R14, R7, c[0x0][0x448], R14 ;  /* 0x00011200070e7a25 */ /* 0x000fc800078e000e */
[----:B------:R-:W-:Y:S01]  /*11470*/  IMAD.WIDE.U32 R18, R7, c[0x0][0x4e0], R16 ;  /* 0x0001380007127a25 */ /* 0x000fe200078e0010 */
[----:B------:R-:W-:Y:S02]  /*11480*/  IADD3 R21, R15, R8, RZ ;  /* 0x000000080f157210 */ /* 0x000fe40007ffe0ff */
[----:B------:R-:W-:Y:S01]  /*11490*/  SHF.R.S32.HI R15, RZ, 0x1f, R9 ;  /* 0x0000001fff0f7819 */ /* 0x000fe20000011409 */
[----:B------:R-:W-:Y:S01]  /*114a0*/  @P1 IMAD.HI.U32 R7, R3, c[0x0][0x4ec], RZ ;  /* 0x00013b0003071a27 */ /* 0x000fe200078e00ff */
[----:B------:R-:W-:Y:S01]  /*114b0*/  BAR.SYNC.DEFER_BLOCKING 0x1, 0x100 ;  /* 0x0044000000007b1d */ /* 0x000fe20000010000 */
[----:B------:R-:W-:Y:S02]  /*114c0*/  IADD3 R8, P0, R9, R18, RZ ;  /* 0x0000001209087210 */ /* 0x000fe40007f1e0ff */
[--C-:B------:R-:W-:Y:S02]  /*114d0*/  IMAD R0, R0, c[0x0][0x4e8], R3.reuse ;  /* 0x00013a0000007a24 */ /* 0x100fe400078e0203 */
[----:B------:R-:W-:Y:S01]  /*114e0*/  IMAD.MOV.U32 R16, RZ, RZ, R3 ;  /* 0x000000ffff107224 */ /* 0x000fe200078e0003 */
[----:B------:R-:W-:Y:S01]  /*114f0*/  @P1 SHF.R.U32.HI R16, RZ, c[0x0][0x4f0], R7 ;  /* 0x00013c00ff101a19 */ /* 0x000fe20000011607 */
[----:B------:R-:W-:Y:S01]  /*11500*/  IMAD.MOV.U32 R20, RZ, RZ, R14 ;  /* 0x000000ffff147224 */ /* 0x000fe200078e000e */
[----:B------:R-:W-:Y:S01]  /*11510*/  SHF.R.S32.HI R7, RZ, 0x1f, R0 ;  /* 0x0000001fff077819 */ /* 0x000fe20000011400 */
[----:B------:R-:W-:Y:S01]  /*11520*/  IMAD.IADD R2, R5, 0x1, -R2 ;  /* 0x0000000105027824 */ /* 0x000fe200078e0a02 */
[----:B------:R-:W-:Y:S01]  /*11530*/  IADD3.X R9, R15, R19, R12, P0, !PT ;  /* 0x000000130f097210 */ /* 0x000fe200007fe40c */
[C---:B------:R-:W-:Y:S01]  /*11540*/  IMAD.WIDE.U32 R20, R16.reuse, c[0x0][0x430], R20 ;  /* 0x00010c0010147a25 */ /* 0x040fe200078e0014 */
[----:B------:R-:W-:-:S02]  /*11550*/  IADD3 R12, -R16, RZ, RZ ;  /* 0x000000ff100c7210 */ /* 0x000fc40007ffe1ff */
[----:B------:R-:W-:Y:S01]  /*11560*/  SHF.R.S32.HI R14, RZ, 0x1f, R16 ;  /* 0x0000001fff0e7819 */ /* 0x000fe20000011410 */
[----:B------:R-:W-:Y:S02]  /*11570*/  IMAD R7, R7, c[0x0][0x4c8], RZ ;  /* 0x0001320007077a24 */ /* 0x000fe400078e02ff */
[----:B------:R-:W-:-:S04]  /*11580*/  IMAD.WIDE.U32 R8, R0, c[0x0][0x4c8], R8 ;  /* 0x0001320000087a25 */ /* 0x000fc800078e0008 */
[----:B------:R-:W-:Y:S01]  /*11590*/  IMAD R7, R0, c[0x0][0x4cc], R7 ;  /* 0x0001330000077a24 */ /* 0x000fe200078e0207 */
[----:B------:R-:W-:Y:S01]  /*115a0*/  LEA R0, P0, R8, c[0x0][0x4a8], 0x2 ;  /* 0x00012a0008007a11 */ /* 0x000fe200078010ff */
[----:B------:R-:W-:Y:S02]  /*115b0*/  IMAD R12, R12, c[0x0][0x4e8], R3 ;  /* 0x00013a000c0c7a24 */ /* 0x000fe400078e0203 */
[----:B------:R-:W-:Y:S02]  /*115c0*/  IMAD.IADD R7, R9, 0x1, R7 ;  /* 0x0000000109077824 */ /* 0x000fe400078e0207 */
[----:B------:R-:W-:Y:S01]  /*115d0*/  IMAD R3, R14, c[0x0][0x430], RZ ;  /* 0x00010c000e037a24 */ /* 0x000fe200078e02ff */
[----:B------:R-:W-:Y:S01]  /*115e0*/  SHF.R.S32.HI R9, RZ, 0x1f, R12 ;  /* 0x0000001fff097819 */ /* 0x000fe2000001140c */
[----:B------:R-:W-:Y:S01]  /*115f0*/  SHFL.IDX PT, R14, R0, RZ, 0x1c1f ;  /* 0x001c1fff000e7589 */ /* 0x000fe200000e0000 */
[----:B------:R-:W-:Y:S01]  /*11600*/  LEA.HI.X R7, R8, c[0x0][0x4ac], R7, 0x2, P0 ;  /* 0x00012b0008077a11 */ /* 0x000fe200000f1407 */
[----:B------:R-:W-:Y:S01]  /*11610*/  IMAD R3, R16, c[0x0][0x434], R3 ;  /* 0x00010d0010037a24 */ /* 0x000fe200078e0203 */
[----:B------:R-:W-:Y:S01]  /*11620*/  LOP3.LUT P0, RZ, R5, 0x3, RZ, 0xc0, !PT ;  /* 0x0000000305ff7812 */ /* 0x000fe2000780c0ff */
[----:B------:R-:W-:Y:S01]  /*11630*/  SHFL.IDX PT, R16, R0, 0x1, 0x1c1f ;  /* 0x003c1f0000107f89 */ /* 0x000fe200000e0000 */
[----:B------:R-:W-:-:S02]  /*11640*/  IMAD R9, R9, c[0x0][0x428], RZ ;  /* 0x00010a0009097a24 */ /* 0x000fc400078e02ff */
[----:B------:R-:W-:Y:S01]  /*11650*/  IMAD.IADD R21, R21, 0x1, R3 ;  /* 0x0000000115157824 */ /* 0x000fe200078e0203 */
[----:B------:R-:W1:Y:S01]  /*11660*/  SHFL.IDX PT, R15, R7, RZ, 0x1c1f ;  /* 0x001c1fff070f7589 */ /* 0x000e6200000e0000 */
[----:B------:R-:W-:Y:S01]  /*11670*/  IADD3 R3, R10, 0x8, RZ ;  /* 0x000000080a037810 */ /* 0x000fe20007ffe0ff */
[----:B------:R-:W-:Y:S01]  /*11680*/  IMAD R9, R12, c[0x0][0x42c], R9 ;  /* 0x00010b000c097a24 */ /* 0x000fe200078e0209 */
[-C--:B------:R-:W-:Y:S01]  /*11690*/  ISETP.GE.OR P2, PT, R10, R11.reuse, P0 ;  /* 0x0000000b0a00720c */ /* 0x080fe20000746670 */
[----:B------:R2:W3:Y:S01]  /*116a0*/  SHFL.IDX PT, R17, R7, 0x1, 0x1c1f ;  /* 0x003c1f0007117f89 */ /* 0x0004e200000e0000 */
[----:B------:R-:W-:Y:S01]  /*116b0*/  ISETP.GE.OR P0, PT, R3, R11, P0 ;  /* 0x0000000b0300720c */ /* 0x000fe20000706670 */
[----:B------:R-:W-:-:S05]  /*116c0*/  IMAD.WIDE.U32 R12, R12, c[0x0][0x428], R20 ;  /* 0x00010a000c0c7a25 */ /* 0x000fca00078e0014 */
[----:B------:R-:W-:Y:S02]  /*116d0*/  IADD3 R9, R13, R9, RZ ;  /* 0x000000090d097210 */ /* 0x000fe40007ffe0ff */
[----:B------:R-:W-:-:S04]  /*116e0*/  LEA R8, P1, R12, c[0x0][0x400], 0x2 ;  /* 0x000100000c087a11 */ /* 0x000fc800078210ff */
[----:B------:R-:W-:Y:S02]  /*116f0*/  LEA.HI.X R9, R12, c[0x0][0x404], R9, 0x2, P1 ;  /* 0x000101000c097a11 */ /* 0x000fe400008f1409 */
[----:B------:R-:W-:Y:S01]  /*11700*/  ISETP.GE.AND P1, PT, R3, R11, PT ;  /* 0x0000000b0300720c */ /* 0x000fe20003f26270 */
[----:B------:R4:W4:Y:S01]  /*11710*/  SHFL.IDX PT, R12, R8, RZ, 0x1c1f ;  /* 0x001c1fff080c7589 */ /* 0x00092200000e0000 */
[----:B------:R-:W-:-:S03]  /*11720*/  SHF.L.U32 R3, R2, 0x1, RZ ;  /* 0x0000000102037819 */ /* 0x000fc600000006ff */
[----:B-1----:R1:W-:Y:S01]  /*11730*/  @!P2 ST.E [R14.64], R4 ;  /* 0x000000040e00a985 */ /* 0x0023e2000c101914 */
[----:B--2---:R-:W-:-:S03]  /*11740*/  P2R R7, PR, RZ, 0x2 ;  /* 0x00000002ff077803 */ /* 0x004fc60000000000 */
[----:B---3--:R1:W-:Y:S01]  /*11750*/  @!P0 ST.E [R16.64], R6 ;  /* 0x0000000610008985 */ /* 0x0083e2000c101914 */
[----:B------:R-:W-:-:S03]  /*11760*/  ISETP.GE.AND P0, PT, R10, R11, PT ;  /* 0x0000000b0a00720c */ /* 0x000fc60003f06270 */
[----:B------:R1:W2:Y:S10]  /*11770*/  SHFL.IDX PT, R13, R9, RZ, 0x1c1f ;  /* 0x001c1fff090d7589 */ /* 0x0002b400000e0000 */
[----:B------:R-:W-:Y:S05]  /*11780*/  @P0 BRA `(.L_x_2006) ;  /* 0x000008d000000947 */ /* 0x000fea0003800000 */
[C---:B-1----:R-:W-:Y:S02]  /*11790*/  IADD3 R6, R3.reuse, 0x8, RZ ;  /* 0x0000000803067810 */ /* 0x042fe40007ffe0ff */
[----:B------:R-:W-:-:S02]  /*117a0*/  IADD3 R5, R3, 0x10, RZ ;  /* 0x0000001003057810 */ /* 0x000fc40007ffe0ff */
[----:B------:R-:W-:Y:S02]  /*117b0*/  IADD3 R4, R3, 0x18, RZ ;  /* 0x0000001803047810 */ /* 0x000fe40007ffe0ff */
[----:B------:R-:W-:Y:S02]  /*117c0*/  ISETP.GE.AND P3, PT, R6, c[0x0][0x3c8], PT ;  /* 0x0000f20006007a0c */ /* 0x000fe40003f66270 */
[----:B------:R-:W-:Y:S02]  /*117d0*/  ISETP.GE.AND P2, PT, R5, c[0x0][0x3c8], PT ;  /* 0x0000f20005007a0c */ /* 0x000fe40003f46270 */
[----:B------:R-:W-:Y:S02]  /*117e0*/  ISETP.GE.AND P1, PT, R4, c[0x0][0x3c8], PT ;  /* 0x0000f20004007a0c */ /* 0x000fe40003f26270 */
[C---:B------:R-:W-:Y:S02]  /*117f0*/  ISETP.GE.AND P4, PT, R3.reuse, c[0x0][0x3c8], PT ;  /* 0x0000f20003007a0c */ /* 0x040fe40003f86270 */
[----:B------:R-:W-:-:S02]  /*11800*/  IADD3 R2, R3, 0x20, RZ ;  /* 0x0000002003027810 */ /* 0x000fc40007ffe0ff */
[----:B------:R-:W-:Y:S02]  /*11810*/  IADD3 R0, R3, 0x28, RZ ;  /* 0x0000002803007810 */ /* 0x000fe40007ffe0ff */
[----:B------:R-:W-:Y:S02]  /*11820*/  ISETP.GE.AND P0, PT, R2, c[0x0][0x3c8], PT ;  /* 0x0000f20002007a0c */ /* 0x000fe40003f06270 */
[----:B------:R-:W-:Y:S02]  /*11830*/  ISETP.GE.AND P5, PT, R0, c[0x0][0x3c8], PT ;  /* 0x0000f20000007a0c */ /* 0x000fe40003fa6270 */
[----:B------:R-:W-:Y:S02]  /*11840*/  @!P3 LEA.HI R6, R6, R6, RZ, 0x1 ;  /* 0x000000060606b211 */ /* 0x000fe400078f08ff */
[----:B------:R-:W-:Y:S01]  /*11850*/  @!P2 LEA.HI R5, R5, R5, RZ, 0x1 ;  /* 0x000000050505a211 */ /* 0x000fe200078f08ff */
[----:B--2-4-:R-:W-:Y:S01]  /*11860*/  @!P4 IMAD.WIDE R10, R3, 0x4, R12 ;  /* 0x00000004030ac825 */ /* 0x014fe200078e020c */
[----:B------:R-:W-:-:S02]  /*11870*/  @!P1 LEA.HI R4, R4, R4, RZ, 0x1 ;  /* 0x0000000404049211 */ /* 0x000fc400078f08ff */
[----:B------:R-:W-:Y:S02]  /*11880*/  @!P3 LOP3.LUT R15, R6, 0xfffffffe, RZ, 0xc0, !PT ;  /* 0xfffffffe060fb812 */ /* 0x000fe400078ec0ff */
[----:B------:R-:W-:Y:S01]  /*11890*/  @!P2 LOP3.LUT R5, R5, 0xfffffffe, RZ, 0xc0, !PT ;  /* 0xfffffffe0505a812 */ /* 0x000fe200078ec0ff */
[----:B------:R1:W-:Y:S01]  /*118a0*/  @!P4 ST.E.64 [R10.64], R128 ;  /* 0x000000800a00c985 */ /* 0x0003e2000c101b14 */
[----:B------:R-:W-:Y:S02]  /*118b0*/  @!P1 LOP3.LUT R17, R4, 0xfffffffe, RZ, 0xc0, !PT ;  /* 0xfffffffe04119812 */ /* 0x000fe400078ec0ff */
[----:B------:R-:W-:Y:S01]  /*118c0*/  IADD3 R14, R3, 0x30, RZ ;  /* 0x00000030030e7810 */ /* 0x000fe20007ffe0ff */
[--C-:B------:R-:W-:Y:S01]  /*118d0*/  @!P2 IMAD.WIDE R4, R5, 0x4, R12.reuse ;  /* 0x000000040504a825 */ /* 0x100fe200078e020c */
[----:B------:R-:W-:Y:S02]  /*118e0*/  @!P0 LEA.HI R2, R2, R2, RZ, 0x1 ;  /* 0x0000000202028211 */ /* 0x000fe400078f08ff */
[----:B------:R-:W-:Y:S01]  /*118f0*/  ISETP.GE.AND P4, PT, R14, c[0x0][0x3c8], PT ;  /* 0x0000f2000e007a0c */ /* 0x000fe20003f86270 */
[----:B------:R-:W-:Y:S01]  /*11900*/  @!P1 IMAD.WIDE R16, R17, 0x4, R12 ;  /* 0x0000000411109825 */ /* 0x000fe200078e020c */
[----:B------:R-:W-:-:S02]  /*11910*/  @!P0 LOP3.LUT R19, R2, 0xfffffffe, RZ, 0xc0, !PT ;  /* 0xfffffffe02138812 */ /* 0x000fc400078ec0ff */
[C---:B------:R-:W-:Y:S02]  /*11920*/  IADD3 R20, R3.reuse, 0x38, RZ ;  /* 0x0000003803147810 */ /* 0x040fe40007ffe0ff */
[----:B------:R-:W-:Y:S01]  /*11930*/  IADD3 R6, R3, 0x48, RZ ;  /* 0x0000004803067810 */ /* 0x000fe20007ffe0ff */
[----:B------:R-:W-:Y:S01]  /*11940*/  @!P0 IMAD.WIDE R18, R19, 0x4, R12 ;  /* 0x0000000413128825 */ /* 0x000fe200078e020c */
[----:B------:R-:W-:Y:S02]  /*11950*/  @!P5 LEA.HI R0, R0, R0, RZ, 0x1 ;  /* 0x000000000000d211 */ /* 0x000fe400078f08ff */
[----:B------:R-:W-:-:S03]  /*11960*/  IADD3 R2, R3, 0x50, RZ ;  /* 0x0000005003027810 */ /* 0x000fc60007ffe0ff */
[----:B------:R-:W-:Y:S01]  /*11970*/  @!P4 LEA.HI R14, R14, R14, RZ, 0x1 ;  /* 0x0000000e0e0ec211 */ /* 0x000fe200078f08ff */
[----:B-1----:R-:W-:Y:S01]  /*11980*/  @!P3 IMAD.WIDE R10, R15, 0x4, R12 ;  /* 0x000000040f0ab825 */ /* 0x002fe200078e020c */
[----:B------:R-:W-:-:S04]  /*11990*/  IADD3 R15, R3, 0x40, RZ ;  /* 0x00000040030f7810 */ /* 0x000fc80007ffe0ff */
[----:B------:R1:W-:Y:S01]  /*119a0*/  @!P3 ST.E.64 [R10.64], R124 ;  /* 0x0000007c0a00b985 */ /* 0x0003e2000c101b14 */
[----:B------:R-:W-:-:S03]  /*119b0*/  ISETP.GE.AND P3, PT, R20, c[0x0][0x3c8], PT ;  /* 0x0000f20014007a0c */ /* 0x000fc60003f66270 */
[----:B------:R2:W-:Y:S01]  /*119c0*/  @!P2 ST.E.64 [R4.64], R120 ;  /* 0x000000780400a985 */ /* 0x0005e2000c101b14 */
[----:B------:R-:W-:-:S03]  /*119d0*/  ISETP.GE.AND P2, PT, R15, c[0x0][0x3c8], PT ;  /* 0x0000f2000f007a0c */ /* 0x000fc60003f46270 */
[----:B------:R3:W-:Y:S01]  /*119e0*/  @!P1 ST.E.64 [R16.64], R116 ;  /* 0x0000007410009985 */ /* 0x0007e2000c101b14 */
        /* <DEDUP_REMOVED lines=9> */
[----:B------:R-:W-:Y:S01]  /*11a80*/  @!P2 IMAD.WIDE R14, R15, 0x4, R12 ;  /* 0x000000040f0ea825 */ /* 0x000fe200078e020c */
[----:B--2---:R-:W-:-:S03]  /*11a90*/  @!P5 LOP3.LUT R5, R0, 0xfffffffe, RZ, 0xc0, !PT ;  /* 0xfffffffe0005d812 */ /* 0x004fc600078ec0ff */
[--C-:B------:R-:W-:Y:S01]  /*11aa0*/  @!P4 IMAD.WIDE R10, R11, 0x4, R12.reuse ;  /* 0x000000040b0ac825 */ /* 0x100fe200078e020c */
[----:B------:R-:W-:Y:S02]  /*11ab0*/  IADD3 R0, R3, 0x58, RZ ;  /* 0x0000005803007810 */ /* 0x000fe40007ffe0ff */
[----:B---3--:R-:W-:Y:S01]  /*11ac0*/  @!P3 LOP3.LUT R17, R20, 0xfffffffe, RZ, 0xc0, !PT ;  /* 0xfffffffe1411b812 */ /* 0x008fe200078ec0ff */
[----:B------:R-:W-:Y:S01]  /*11ad0*/  @!P5 IMAD.WIDE R4, R5, 0x4, R12 ;  /* 0x000000040504d825 */ /* 0x000fe200078e020c */
[----:B------:R-:W-:Y:S02]  /*11ae0*/  IADD3 R20, R3, 0x80, RZ ;  /* 0x0000008003147810 */ /* 0x000fe40007ffe0ff */
[----:B----4-:R-:W-:Y:S02]  /*11af0*/  @!P1 LOP3.LUT R19, R6, 0xfffffffe, RZ, 0xc0, !PT ;  /* 0xfffffffe06139812 */ /* 0x010fe400078ec0ff */
[----:B------:R1:W-:Y:S01]  /*11b00*/  @!P5 ST.E.64 [R4.64], R108 ;  /* 0x0000006c0400d985 */ /* 0x0003e2000c101b14 */
[----:B------:R-:W-:-:S02]  /*11b10*/  ISETP.GE.AND P5, PT, R0, c[0x0][0x3c8], PT ;  /* 0x0000f20000007a0c */ /* 0x000fc40003fa6270 */
[C---:B------:R-:W-:Y:S01]  /*11b20*/  IADD3 R6, R3.reuse, 0x60, RZ ;  /* 0x0000006003067810 */ /* 0x040fe20007ffe0ff */
[----:B------:R2:W-:Y:S01]  /*11b30*/  @!P4 ST.E.64 [R10.64], R104 ;  /* 0x000000680a00c985 */ /* 0x0005e2000c101b14 */
[----:B------:R-:W-:Y:S02]  /*11b40*/  IADD3 R18, R3, 0x70, RZ ;  /* 0x0000007003127810 */ /* 0x000fe40007ffe0ff */
[----:B------:R-:W-:-:S07]  /*11b50*/  ISETP.GE.AND P6, PT, R6, c[0x0][0x3c8], PT ;  /* 0x0000f20006007a0c */ /* 0x000fce0003fc6270 */
[----:B------:R-:W-:-:S04]  /*11b60*/  @!P5 LEA.HI R0, R0, R0, RZ, 0x1 ;  /* 0x000000000000d211 */ /* 0x000fc800078f08ff */
[----:B------:R-:W-:Y:S02]  /*11b70*/  @!P5 LOP3.LUT R21, R0, 0xfffffffe, RZ, 0xc0, !PT ;  /* 0xfffffffe0015d812 */ /* 0x000fe400078ec0ff */
[C---:B------:R-:W-:Y:S02]  /*11b80*/  IADD3 R0, R3.reuse, 0x88, RZ ;  /* 0x0000008803007810 */ /* 0x040fe40007ffe0ff */
[----:B------:R-:W-:Y:S02]  /*11b90*/  @!P6 LEA.HI R6, R6, R6, RZ, 0x1 ;  /* 0x000000060606e211 */ /* 0x000fe400078f08ff */
[----:B-1----:R-:W-:Y:S02]  /*11ba0*/  @!P0 LOP3.LUT R5, R2, 0xfffffffe, RZ, 0xc0, !PT ;  /* 0xfffffffe02058812 */ /* 0x002fe400078ec0ff */
[----:B------:R-:W-:Y:S01]  /*11bb0*/  IADD3 R2, R3, 0x78, RZ ;  /* 0x0000007803027810 */ /* 0x000fe20007ffe0ff */
[----:B--2---:R-:W-:-:S04]  /*11bc0*/  @!P3 IMAD.WIDE R10, R17, 0x4, R12 ;  /* 0x00000004110ab825 */ /* 0x004fc800078e020c */
[--C-:B------:R-:W-:Y:S01]  /*11bd0*/  @!P1 IMAD.WIDE R16, R19, 0x4, R12.reuse ;  /* 0x0000000413109825 */ /* 0x100fe200078e020c */
[----:B------:R-:W-:Y:S01]  /*11be0*/  IADD3 R19, R3, 0x68, RZ ;  /* 0x0000006803137810 */ /* 0x000fe20007ffe0ff */
[----:B------:R1:W-:Y:S01]  /*11bf0*/  @!P3 ST.E.64 [R10.64], R100 ;  /* 0x000000640a00b985 */ /* 0x0003e2000c101b14 */
[----:B------:R-:W-:Y:S01]  /*11c00*/  ISETP.GE.AND P3, PT, R18, c[0x0][0x3c8], PT ;  /* 0x0000f20012007a0c */ /* 0x000fe20003f66270 */
[----:B------:R-:W-:Y:S01]  /*11c10*/  @!P0 IMAD.WIDE R4, R5, 0x4, R12 ;  /* 0x0000000405048825 */ /* 0x000fe200078e020c */
[----:B------:R-:W-:Y:S01]  /*11c20*/  ISETP.GE.AND P4, PT, R19, c[0x0][0x3c8], PT ;  /* 0x0000f20013007a0c */ /* 0x000fe20003f86270 */
[----:B------:R2:W-:Y:S01]  /*11c30*/  @!P2 ST.E.64 [R14.64], R36 ;  /* 0x000000240e00a985 */ /* 0x0005e2000c101b14 */
[----:B------:R-:W-:-:S03]  /*11c40*/  ISETP.GE.AND P2, PT, R2, c[0x0][0x3c8], PT ;  /* 0x0000f20002007a0c */ /* 0x000fc60003f46270 */
[----:B------:R3:W-:Y:S01]  /*11c50*/  @!P1 ST.E.64 [R16.64], R40 ;  /* 0x0000002810009985 */ /* 0x0007e2000c101b14 */
[----:B------:R-:W-:-:S03]  /*11c60*/  ISETP.GE.AND P1, PT, R20, c[0x0][0x3c8], PT ;  /* 0x0000f20014007a0c */ /* 0x000fc60003f26270 */
[----:B------:R4:W-:Y:S01]  /*11c70*/  @!P0 ST.E.64 [R4.64], R44 ;  /* 0x0000002c04008985 */ /* 0x0009e2000c101b14 */
[----:B------:R-:W-:Y:S02]  /*11c80*/  ISETP.GE.AND P0, PT, R0, c[0x0][0x3c8], PT ;  /* 0x0000f20000007a0c */ /* 0x000fe40003f06270 */
[----:B------:R-:W-:Y:S02]  /*11c90*/  @!P3 LEA.HI R18, R18, R18, RZ, 0x1 ;  /* 0x000000121212b211 */ /* 0x000fe400078f08ff */
[----:B------:R-:W-:Y:S02]  /*11ca0*/  @!P4 LEA.HI R19, R19, R19, RZ, 0x1 ;  /* 0x000000131313c211 */ /* 0x000fe400078f08ff */
[----:B------:R-:W-:Y:S02]  /*11cb0*/  @!P2 LEA.HI R2, R2, R2, RZ, 0x1 ;  /* 0x000000020202a211 */ /* 0x000fe400078f08ff */
[----:B------:R-:W-:Y:S02]  /*11cc0*/  @!P4 LOP3.LUT R19, R19, 0xfffffffe, RZ, 0xc0, !PT ;  /* 0xfffffffe1313c812 */ /* 0x000fe400078ec0ff */
[----:B------:R-:W-:-:S03]  /*11cd0*/  @!P1 LEA.HI R20, R20, R20, RZ, 0x1 ;  /* 0x0000001414149211 */ /* 0x000fc600078f08ff */
[----:B------:R-:W-:Y:S01]  /*11ce0*/  @!P0 LEA.HI R0, R0, R0, RZ, 0x1 ;  /* 0x0000000000008211 */ /* 0x000fe200078f08ff */
[--C-:B-1----:R-:W-:Y:S01]  /*11cf0*/  @!P5 IMAD.WIDE R10, R21, 0x4, R12.reuse ;  /* 0x00000004150ad825 */ /* 0x102fe200078e020c */
[----:B------:R-:W-:Y:S02]  /*11d00*/  IADD3 R21, R3, 0xa0, RZ ;  /* 0x000000a003157810 */ /* 0x000fe40007ffe0ff */
[----:B--2---:R-:W-:Y:S02]  /*11d10*/  @!P3 LOP3.LUT R15, R18, 0xfffffffe, RZ, 0xc0, !PT ;  /* 0xfffffffe120fb812 */ /* 0x004fe400078ec0ff */
[----:B------:R1:W-:Y:S01]  /*11d20*/  @!P5 ST.E.64 [R10.64], R48 ;  /* 0x000000300a00d985 */ /* 0x0003e2000c101b14 */
[----:B------:R-:W-:Y:S01]  /*11d30*/  @!P4 IMAD.WIDE R18, R19, 0x4, R12 ;  /* 0x000000041312c825 */ /* 0x000fe200078e020c */
[----:B---3--:R-:W-:-:S03]  /*11d40*/  @!P1 LOP3.LUT R17, R20, 0xfffffffe, RZ, 0xc0, !PT ;  /* 0xfffffffe14119812 */ /* 0x008fc600078ec0ff */
[--C-:B------:R-:W-:Y:S01]  /*11d50*/  @!P3 IMAD.WIDE R14, R15, 0x4, R12.reuse ;  /* 0x000000040f0eb825 */ /* 0x100fe200078e020c */
[----:B------:R-:W-:Y:S02]  /*11d60*/  IADD3 R20, R3, 0xa8, RZ ;  /* 0x000000a803147810 */ /* 0x000fe40007ffe0ff */
[----:B----4-:R-:W-:Y:S01]  /*11d70*/  @!P6 LOP3.LUT R5, R6, 0xfffffffe, RZ, 0xc0, !PT ;  /* 0xfffffffe0605e812 */ /* 0x010fe200078ec0ff */
[----:B------:R-:W-:Y:S01]  /*11d80*/  @!P1 IMAD.WIDE R16, R17, 0x4, R12 ;  /* 0x0000000411109825 */ /* 0x000fe200078e020c */
[----:B------:R-:W-:-:S03]  /*11d90*/  IADD3 R6, R3, 0xb8, RZ ;  /* 0x000000b803067810 */ /* 0x000fc60007ffe0ff */
[----:B------:R-:W-:-:S05]  /*11da0*/  @!P6 IMAD.WIDE R4, R5, 0x4, R12 ;  /* 0x000000040504e825 */ /* 0x000fca00078e020c */
[----:B------:R2:W-:Y:S04]  /*11db0*/  @!P6 ST.E.64 [R4.64], R52 ;  /* 0x000000340400e985 */ /* 0x0005e8000c101b14 */
[----:B------:R3:W-:Y:S04]  /*11dc0*/  @!P4 ST.E.64 [R18.64], R56 ;  /* 0x000000381200c985 */ /* 0x0007e8000c101b14 */
[----:B------:R-:W-:Y:S01]  /*11dd0*/  @!P3 ST.E.64 [R14.64], R60 ;  /* 0x0000003c0e00b985 */ /* 0x000fe2000c101b14 */
[----:B------:R-:W-:Y:S02]  /*11de0*/  ISETP.GE.AND P3, PT, R21, c[0x0][0x3c8], PT ;  /* 0x0000f20015007a0c */ /* 0x000fe40003f66270 */
[----:B-1----:R-:W-:-:S02]  /*11df0*/  @!P2 LOP3.LUT R11, R2, 0xfffffffe, RZ, 0xc0, !PT ;  /* 0xfffffffe020ba812 */ /* 0x002fc400078ec0ff */
[----:B------:R-:W-:-:S03]  /*11e00*/  IADD3 R2, R3, 0x98, RZ ;  /* 0x0000009803027810 */ /* 0x000fc60007ffe0ff */
[----:B------:R-:W-:Y:S01]  /*11e10*/  @!P2 IMAD.WIDE R10, R11, 0x4, R12 ;  /* 0x000000040b0aa825 */ /* 0x000fe200078e020c */
[----:B------:R-:W-:-:S04]  /*11e20*/  ISETP.GE.AND P4, PT, R2, c[0x0][0x3c8], PT ;  /* 0x0000f20002007a0c */ /* 0x000fc80003f86270 */
[----:B------:R1:W-:Y:S01]  /*11e30*/  @!P2 ST.E.64 [R10.64], R64 ;  /* 0x000000400a00a985 */ /* 0x0003e2000c101b14 */
[----:B------:R-:W-:Y:S02]  /*11e40*/  ISETP.GE.AND P2, PT, R20, c[0x0][0x3c8], PT ;  /* 0x0000f20014007a0c */ /* 0x000fe40003f46270 */
[----:B------:R-:W-:Y:S01]  /*11e50*/  @!P3 LEA.HI R21, R21, R21, RZ, 0x1 ;  /* 0x000000151515b211 */ /* 0x000fe200078f08ff */
[----:B------:R4:W-:Y:S03]  /*11e60*/  @!P1 ST.E.64 [R16.64], R68 ;  /* 0x0000004410009985 */ /* 0x0009e6000c101b14 */
[----:B------:R-:W-:Y:S02]  /*11e70*/  @!P3 LOP3.LUT R21, R21, 0xfffffffe, RZ, 0xc0, !PT ;  /* 0xfffffffe1515b812 */ /* 0x000fe400078ec0ff */
[----:B--2---:R-:W-:Y:S02]  /*11e80*/  @!P0 LOP3.LUT R5, R0, 0xfffffffe, RZ, 0xc0, !PT ;  /* 0xfffffffe00058812 */ /* 0x004fe400078ec0ff */
[----:B------:R-:W-:-:S02]  /*11e90*/  IADD3 R0, R3, 0x90, RZ ;  /* 0x0000009003007810 */ /* 0x000fc40007ffe0ff */
[----:B---3--:R-:W-:Y:S01]  /*11ea0*/  IADD3 R18, R3, 0xb0, RZ ;  /* 0x000000b003127810 */ /* 0x008fe20007ffe0ff */
[----:B------:R-:W-:Y:S01]  /*11eb0*/  @!P0 IMAD.WIDE R4, R5, 0x4, R12 ;  /* 0x0000000405048825 */ /* 0x000fe200078e020c */
[----:B------:R-:W-:Y:S02]  /*11ec0*/  ISETP.GE.AND P5, PT, R0, c[0x0][0x3c8], PT ;  /* 0x0000f20000007a0c */ /* 0x000fe40003fa6270 */
[----:B------:R-:W-:Y:S02]  /*11ed0*/  ISETP.GE.AND P1, PT, R18, c[0x0][0x3c8], PT ;  /* 0x0000f20012007a0c */ /* 0x000fe40003f26270 */
[----:B------:R2:W-:Y:S01]  /*11ee0*/  @!P0 ST.E.64 [R4.64], R72 ;  /* 0x0000004804008985 */ /* 0x0005e2000c101b14 */
[----:B------:R-:W-:Y:S02]  /*11ef0*/  ISETP.GE.AND P0, PT, R6, c[0x0][0x3c8], PT ;  /* 0x0000f20006007a0c */ /* 0x000fe40003f06270 */
[----:B------:R-:W-:Y:S02]  /*11f00*/  @!P4 LEA.HI R2, R2, R2, RZ, 0x1 ;  /* 0x000000020202c211 */ /* 0x000fe400078f08ff */
[----:B------:R-:W-:-:S04]  /*11f10*/  @!P2 LEA.HI R20, R20, R20, RZ, 0x1 ;  /* 0x000000141414a211 */ /* 0x000fc800078f08ff */
[----:B------:R-:W-:Y:S02]  /*11f20*/  @!P5 LEA.HI R0, R0, R0, RZ, 0x1 ;  /* 0x000000000000d211 */ /* 0x000fe400078f08ff */
[----:B------:R-:W-:Y:S02]  /*11f30*/  @!P1 LEA.HI R18, R18, R18, RZ, 0x1 ;  /* 0x0000001212129211 */ /* 0x000fe400078f08ff */
[----:B-1----:R-:W-:Y:S02]  /*11f40*/  @!P4 LOP3.LUT R11, R2, 0xfffffffe, RZ, 0xc0, !PT ;  /* 0xfffffffe020bc812 */ /* 0x002fe400078ec0ff */
[----:B------:R-:W-:Y:S02]  /*11f50*/  @!P0 LEA.HI R6, R6, R6, RZ, 0x1 ;  /* 0x0000000606068211 */ /* 0x000fe400078f08ff */
[----:B------:R-:W-:Y:S01]  /*11f60*/  @!P2 LOP3.LUT R15, R20, 0xfffffffe, RZ, 0xc0, !PT ;  /* 0xfffffffe140fa812 */ /* 0x000fe200078ec0ff */
[----:B------:R-:W-:Y:S01]  /*11f70*/  @!P4 IMAD.WIDE R10, R11, 0x4, R12 ;  /* 0x000000040b0ac825 */ /* 0x000fe200078e020c */
[----:B----4-:R-:W-:-:S02]  /*11f80*/  @!P1 LOP3.LUT R17, R18, 0xfffffffe, RZ, 0xc0, !PT ;  /* 0xfffffffe12119812 */ /* 0x010fc400078ec0ff */
[----:B------:R-:W-:Y:S01]  /*11f90*/  @!P0 LOP3.LUT R19, R6, 0xfffffffe, RZ, 0xc0, !PT ;  /* 0xfffffffe06138812 */ /* 0x000fe200078ec0ff */
[----:B------:R-:W-:-:S04]  /*11fa0*/  @!P3 IMAD.WIDE R20, R21, 0x4, R12 ;  /* 0x000000041514b825 */ /* 0x000fc800078e020c */
[----:B------:R-:W-:Y:S01]  /*11fb0*/  @!P2 IMAD.WIDE R14, R15, 0x4, R12 ;  /* 0x000000040f0ea825 */ /* 0x000fe200078e020c */
[----:B--2---:R-:W-:-:S03]  /*11fc0*/  @!P5 LOP3.LUT R5, R0, 0xfffffffe, RZ, 0xc0, !PT ;  /* 0xfffffffe0005d812 */ /* 0x004fc600078ec0ff */
        /* <DEDUP_REMOVED lines=9> */
.L_x_2006:
[----:B------:R-:W-:Y:S05]  /*12060*/  BSYNC B0 ;  /* 0x0000000000007941 */ /* 0x000fea0003800000 */
.L_x_2005:
[----:B------:R-:W-:Y:S01]  /*12070*/  ISETP.NE.AND P0, PT, R7, RZ, PT ;  /* 0x000000ff0700720c */ /* 0x000fe20003f05270 */
[----:B-1----:R1:W3:Y:S04]  /*12080*/  SHFL.IDX PT, R5, R9, 0x1, 0x1c1f ;  /* 0x003c1f0009057f89 */ /* 0x0022e800000e0000 */
        /* <DEDUP_REMOVED lines=10> */
[C---:B--234-:R-:W-:Y:S01]  /*12130*/  @!P1 IMAD.WIDE R12, R3.reuse, 0x4, R4 ;  /* 0x00000004030c9825 */ /* 0x05cfe200078e0204 */
[----:B-1----:R-:W-:-:S02]  /*12140*/  IADD3 R9, R3, 0x28, RZ ;  /* 0x0000002803097810 */ /* 0x002fc40007ffe0ff */
        /* <DEDUP_REMOVED lines=21> */
[----:B------:R-:W-:Y:S01]  /*122a0*/  @!P1 LEA.HI R7, R7, R7, RZ, 0x1 ;  /* 0x0000000707079211 */ /* 0x000fe200078f08ff */
[--C-:B------:R-:W-:Y:S01]  /*122b0*/  @!P5 IMAD.WIDE R12, R13, 0x4, R4.reuse ;  /* 0x000000040d0cd825 */ /* 0x100fe200078e0204 */
[----:B------:R-:W-:Y:S02]  /*122c0*/  IADD3 R0, R3, 0x50, RZ ;  /* 0x0000005003007810 */ /* 0x000fe40007ffe0ff */
        /* <DEDUP_REMOVED lines=8> */
[C---:B------:R-:W-:Y:S01]  /*12350*/  IADD3 R20, R3.reuse, 0x58, RZ ;  /* 0x0000005803147810 */ /* 0x040fe20007ffe0ff */
        /* <DEDUP_REMOVED lines=10> */
[----:B------:R-:W-:Y:S02]  /*12400*/  @!P4 LEA.HI R20, R20, R20, RZ, 0x1 ;  /* 0x000000141414c211 */ /* 0x000fe400078f08ff */
[----:B-1----:R-:W-:Y:S01]  /*12410*/  @!P2 LOP3.LUT R15, R8, 0xfffffffe, RZ, 0xc0, !PT ;  /* 0xfffffffe080fa812 */ /* 0x002fe200078ec0ff */
[----:B------:R-:W-:Y:S01]  /*12420*/  @!P3 IMAD.WIDE R8, R9, 0x4, R4 ;  /* 0x000000040908b825 */ /* 0x000fe200078e0204 */
        /* <DEDUP_REMOVED lines=8> */
[----:B------:R4:W-:Y:S01]  /*124b0*/  @!P1 ST.E.64 [R6.64], R102 ;  /* 0x0000006606009985 */ /* 0x0009e2000c101b14 */
[----:B------:R-:W-:-:S02]  /*124c0*/  ISETP.GE.AND P1, PT, R17, c[0x0][0x3c8], PT ;  /* 0x0000f20011007a0c */ /* 0x000fc40003f26270 */
[----:B---3--:R-:W-:Y:S01]  /*124d0*/  @!P4 LOP3.LUT R11, R20, 0xfffffffe, RZ, 0xc0, !PT ;  /* 0xfffffffe140bc812 */ /* 0x008fe200078ec0ff */
[----:B------:R3:W-:Y:S01]  /*124e0*/  @!P0 ST.E.64 [R12.64], R38 ;  /* 0x000000260c008985 */ /* 0x0007e2000c101b14 */
[----:B------:R-:W-:Y:S02]  /*124f0*/  ISETP.GE.AND P0, PT, R16, c[0x0][0x3c8], PT ;  /* 0x0000f20010007a0c */ /* 0x000fe40003f06270 */
[----:B------:R-:W-:Y:S01]  /*12500*/  @!P3 LEA.HI R19, R19, R19, RZ, 0x1 ;  /* 0x000000131313b211 */ /* 0x000fe200078f08ff */
[----:B------:R-:W-:Y:S01]  /*12510*/  @!P4 IMAD.WIDE R10, R11, 0x4, R4 ;  /* 0x000000040b0ac825 */ /* 0x000fe200078e0204 */
[----:B------:R-:W-:Y:S02]  /*12520*/  IADD3 R20, R3, 0x90, RZ ;  /* 0x0000009003147810 */ /* 0x000fe40007ffe0ff */
[----:B------:R-:W-:Y:S02]  /*12530*/  @!P2 LEA.HI R18, R18, R18, RZ, 0x1 ;  /* 0x000000121212a211 */ /* 0x000fe400078f08ff */
[----:B------:R-:W-:-:S02]  /*12540*/  @!P3 LOP3.LUT R19, R19, 0xfffffffe, RZ, 0xc0, !PT ;  /* 0xfffffffe1313b812 */ /* 0x000fc400078ec0ff */
[----:B------:R-:W-:-:S03]  /*12550*/  @!P1 LEA.HI R17, R17, R17, RZ, 0x1 ;  /* 0x0000001111119211 */ /* 0x000fc600078f08ff */
[----:B------:R-:W-:Y:S02]  /*12560*/  @!P0 LEA.HI R16, R16, R16, RZ, 0x1 ;  /* 0x0000001010108211 */ /* 0x000fe400078f08ff */
[----:B------:R-:W-:Y:S02]  /*12570*/  @!P1 LOP3.LUT R17, R17, 0xfffffffe, RZ, 0xc0, !PT ;  /* 0xfffffffe11119812 */ /* 0x000fe400078ec0ff */
[----:B-1----:R-:W-:Y:S02]  /*12580*/  @!P5 LOP3.LUT R9, R0, 0xfffffffe, RZ, 0xc0, !PT ;  /* 0xfffffffe0009d812 */ /* 0x002fe400078ec0ff */
[----:B------:R-:W-:Y:S01]  /*12590*/  IADD3 R0, R3, 0x88, RZ ;  /* 0x0000008803007810 */ /* 0x000fe20007ffe0ff */
[--C-:B--2---:R-:W-:Y:S01]  /*125a0*/  @!P1 IMAD.WIDE R14, R17, 0x4, R4.reuse ;  /* 0x00000004110e9825 */ /* 0x104fe200078e0204 */
[----:B------:R-:W-:Y:S02]  /*125b0*/  IADD3 R17, R3, 0xa8, RZ ;  /* 0x000000a803117810 */ /* 0x000fe40007ffe0ff */
[----:B----4-:R-:W-:Y:S01]  /*125c0*/  @!P6 LOP3.LUT R7, R2, 0xfffffffe, RZ, 0xc0, !PT ;  /* 0xfffffffe0207e812 */ /* 0x010fe200078ec0ff */
[----:B------:R-:W-:Y:S01]  /*125d0*/  @!P5 IMAD.WIDE R8, R9, 0x4, R4 ;  /* 0x000000040908d825 */ /* 0x000fe200078e0204 */
[----:B------:R-:W-:-:S03]  /*125e0*/  IADD3 R2, R3, 0x80, RZ ;  /* 0x0000008003027810 */ /* 0x000fc60007ffe0ff */
[----:B------:R-:W-:-:S04]  /*125f0*/  @!P6 IMAD.WIDE R6, R7, 0x4, R4 ;  /* 0x000000040706e825 */ /* 0x000fc800078e0204 */
[----:B---3--:R-:W-:Y:S01]  /*12600*/  @!P3 IMAD.WIDE R12, R19, 0x4, R4 ;  /* 0x00000004130cb825 */ /* 0x008fe200078e0204 */
[----:B------:R1:W-:Y:S01]  /*12610*/  @!P6 ST.E.64 [R6.64], R42 ;  /* 0x0000002a0600e985 */ /* 0x0003e2000c101b14 */
[----:B------:R-:W-:Y:S02]  /*12620*/  ISETP.GE.AND P6, PT, R2, c[0x0][0x3c8], PT ;  /* 0x0000f20002007a0c */ /* 0x000fe40003fc6270 */
[----:B------:R-:W-:Y:S01]  /*12630*/  IADD3 R19, R3, 0x98, RZ ;  /* 0x0000009803137810 */ /* 0x000fe20007ffe0ff */
        /* <DEDUP_REMOVED lines=28> */
[----:B------:R-:W-:Y:S02]  /*12800*/  @!P0 LEA.HI R16, R16, R16, RZ, 0x1 ;  /* 0x0000001010108211 */ /* 0x000fe400078f08ff */
[----:B------:R-:W-:Y:S01]  /*12810*/  @!P1 LOP3.LUT R17, R17, 0xfffffffe, RZ, 0xc0, !PT ;  /* 0xfffffffe11119812 */ /* 0x000fe200078ec0ff */
[----:B------:R-:W-:Y:S01]  /*12820*/  @!P2 IMAD.WIDE R12, R13, 0x4, R4 ;  /* 0x000000040d0ca825 */ /* 0x000fe200078e0204 */
[----:B-1----:R-:W-:-:S03]  /*12830*/  @!P6 LOP3.LUT R7, R2, 0xfffffffe, RZ, 0xc0, !PT ;  /* 0xfffffffe0207e812 */ /* 0x002fc600078ec0ff */
[----:B--2---:R-:W-:Y:S01]  /*12840*/  @!P1 IMAD.WIDE R14, R17, 0x4, R4 ;  /* 0x00000004110e9825 */ /* 0x004fe200078e0204 */
[----:B---3--:R-:W-:-:S03]  /*12850*/  @!P5 LOP3.LUT R9, R0, 0xfffffffe, RZ, 0xc0, !PT ;  /* 0xfffffffe0009d812 */ /* 0x008fc600078ec0ff */
[----:B------:R-:W-:-:S04]  /*12860*/  @!P6 IMAD.WIDE R6, R7, 0x4, R4 ;  /* 0x000000040706e825 */ /* 0x000fc800078e0204 */
[--C-:B------:R-:W-:Y:S01]  /*12870*/  @!P5 IMAD.WIDE R8, R9, 0x4, R4.reuse ;  /* 0x000000040908d825 */ /* 0x100fe200078e0204 */
[----:B------:R1:W-:Y:S04]  /*12880*/  @!P6 ST.E.64 [R6.64], R70 ;  /* 0x000000460600e985 */ /* 0x0003e8000c101b14 */
[----:B------:R2:W-:Y:S01]  /*12890*/  @!P5 ST.E.64 [R8.64], R74 ;  /* 0x0000004a0800d985 */ /* 0x0005e2000c101b14 */
[----:B-1----:R-:W-:Y:S01]  /*128a0*/  @!P0 LOP3.LUT R7, R16, 0xfffffffe, RZ, 0xc0, !PT ;  /* 0xfffffffe10078812 */ /* 0x002fe200078ec0ff */
[----:B--2---:R-:W-:-:S04]  /*128b0*/  @!P4 IMAD.WIDE R8, R11, 0x4, R4 ;  /* 0x000000040b08c825 */ /* 0x004fc800078e0204 */
[--C-:B------:R-:W-:Y:S01]  /*128c0*/  @!P3 IMAD.WIDE R10, R19, 0x4, R4.reuse ;  /* 0x00000004130ab825 */ /* 0x100fe200078e0204 */
[----:B------:R1:W-:Y:S03]  /*128d0*/  @!P4 ST.E.64 [R8.64], R78 ;  /* 0x0000004e0800c985 */ /* 0x0003e6000c101b14 */
[----:B------:R-:W-:Y:S01]  /*128e0*/  @!P0 IMAD.WIDE R6, R7, 0x4, R4 ;  /* 0x0000000407068825 */ /* 0x000fe200078e0204 */
[----:B------:R1:W-:Y:S04]  /*128f0*/  @!P3 ST.E.64 [R10.64], R82 ;  /* 0x000000520a00b985 */ /* 0x0003e8000c101b14 */
[----:B------:R1:W-:Y:S04]  /*12900*/  @!P2 ST.E.64 [R12.64], R86 ;  /* 0x000000560c00a985 */ /* 0x0003e8000c101b14 */
[----:B------:R1:W-:Y:S04]  /*12910*/  @!P1 ST.E.64 [R14.64], R90 ;  /* 0x0000005a0e009985 */ /* 0x0003e8000c101b14 */
[----:B------:R1:W-:Y:S01]  /*12920*/  @!P0 ST.E.64 [R6.64], R94 ;  /* 0x0000005e06008985 */ /* 0x0003e2000c101b14 */
[----:B------:R-:W-:-:S13]  /*12930*/  ISETP.GE.AND P0, PT, R3, c[0x0][0x3c8], PT ;  /* 0x0000f20003007a0c */ /* 0x000fda0003f06270 */
[----:B------:R-:W-:Y:S05]  /*12940*/  @P0 EXIT ;  /* 0x000000000000094d */ /* 0x000fea0003800000 */
[----:B------:R-:W-:-:S04]  /*12950*/  LEA.HI R3, R3, R3, RZ, 0x1 ;  /* 0x0000000303037211 */ /* 0x000fc800078f08ff */
[----:B------:R-:W-:-:S05]  /*12960*/  LOP3.LUT R3, R3, 0xfffffffe, RZ, 0xc0, !PT ;  /* 0xfffffffe03037812 */ /* 0x000fca00078ec0ff */
[----:B------:R-:W-:-:S05]  /*12970*/  IMAD.WIDE R4, R3, 0x4, R4 ;  /* 0x0000000403047825 */ /* 0x000fca00078e0204 */
[----:B------:R-:W-:Y:S01]  /*12980*/  ST.E.64 [R4.64], R98 ;  /* 0x0000006204007985 */ /* 0x000fe2000c101b14 */
[----:B------:R-:W-:Y:S05]  /*12990*/  EXIT ;  /* 0x000000000000794d */ /* 0x000fea0003800000 */
.L_x_2004:
        /* <DEDUP_REMOVED lines=13> */
[----:B------:R-:W2:Y:S01]  /*12a70*/  S2R R3, SR_CTAID.Y ;  /* 0x0000000000037919 */ /* 0x000ea20000002600 */
        /* <DEDUP_REMOVED lines=15> */
[----:B--2---:R-:W-:Y:S02]  /*12b70*/  IMAD R2, R2, c[0x0][0x550], R3 ;  /* 0x0001540002027a24 */ /* 0x004fe400078e0203 */
        /* <DEDUP_REMOVED lines=20> */
.L_x_2007:
        /* <DEDUP_REMOVED lines=12> */
.L_x_6257:


//--------------------- .text._ZN7cutlass13device_kernelIN5flash19enable_sm80_to_sm89INS1_16FlashAttnFwdSm80INS1_25CollectiveMainloopFwdSm80ILi8ELi2ELb0EN4cute5tupleIJNS5_1CILi128EEENS7_ILi64EEENS7_ILi192EEEEEELi192ENS_10bfloat16_tEfNS_4arch4Sm80ELb0ELb1ELb1ELb1ELb1ELb0ELb1ELb1EEENS1_21CollectiveEpilogueFwdINS6_IJS8_SA_S9_EEENS6_IJNS7_ILi1EEESI_SI_EEESC_SE_Li256ELb1ELb1ELb1ELb0EEENS1_36VarlenDynamicPersistentTileSchedulerILi128ELi64ELi256ELi256ELb1ELb1ELb0ELb1ELb0ELb1EEEEEEEEEvNT_6ParamsE --------------------------
	.section	.text._ZN7cutlass13device_kernelIN5flash19enable_sm80_to_sm89INS1_16FlashAttnFwdSm80INS1_25CollectiveMainloopFwdSm80ILi8ELi2ELb0EN4cute5tupleIJNS5_1CILi128EEENS7_ILi64EEENS7_ILi192EEEEEELi192ENS_10bfloat16_tEfNS_4arch4Sm80ELb0ELb1ELb1ELb1ELb1ELb0ELb1ELb1EEENS1_21CollectiveEpilogueFwdINS6_IJS8_SA_S9_EEENS6_IJNS7_ILi1EEESI_SI_EEESC_SE_Li256ELb1ELb1ELb1ELb0EEENS1_36VarlenDynamicPersistentTileSchedulerILi128ELi64ELi256ELi256ELb1ELb1ELb0ELb1ELb0ELb1EEEEEEEEEvNT_6ParamsE,"ax",@progbits
	.sectioninfo	@"SHI_REGISTERS=255"
	.align	128
.text._ZN7cutlass13device_kernelIN5flash19enable_sm80_to_sm89INS1_16FlashAttnFwdSm80INS1_25CollectiveMainloopFwdSm80ILi8ELi2ELb0EN4cute5tupleIJNS5_1CILi128EEENS7_ILi64EEENS7_ILi192EEEEEELi192ENS_10bfloat16_tEfNS_4arch4Sm80ELb0ELb1ELb1ELb1ELb1ELb0ELb1ELb1EEENS1_21CollectiveEpilogueFwdINS6_IJS8_SA_S9_EEENS6_IJNS7_ILi1EEESI_SI_EEESC_SE_Li256ELb1ELb1ELb1ELb0EEENS1_36VarlenDynamicPersistentTileSchedulerILi128ELi64ELi256ELi256ELb1ELb1ELb0ELb1ELb0ELb1EEEEEEEEEvNT_6ParamsE:
        .type           _ZN7cutlass13device_kernelIN5flash19enable_sm80_to_sm89INS1_16FlashAttnFwdSm80INS1_25CollectiveMainloopFwdSm80ILi8ELi2ELb0EN4cute5tupleIJNS5_1CILi128EEENS7_ILi64EEENS7_ILi192EEEEEELi192ENS_10bfloat16_tEfNS_4arch4Sm80ELb0ELb1ELb1ELb1ELb1ELb0ELb1ELb1EEENS1_21CollectiveEpilogueFwdINS6_IJS8_SA_S9_EEENS6_IJNS7_ILi1EEESI_SI_EEESC_SE_Li256ELb1ELb1ELb1ELb0EEENS1_36VarlenDynamicPersistentTileSchedulerILi128ELi64ELi256ELi256ELb1ELb1ELb0ELb1ELb0ELb1EEEEEEEEEvNT_6ParamsE,@function
        .size           _ZN7cutlass13device_kernelIN5flash19enable_sm80_to_sm89INS1_16FlashAttnFwdSm80INS1_25CollectiveMainloopFwdSm80ILi8ELi2ELb0EN4cute5tupleIJNS5_1CILi128EEENS7_ILi64EEENS7_ILi192EEEEEELi192ENS_10bfloat16_tEfNS_4arch4Sm80ELb0ELb1ELb1ELb1ELb1ELb0ELb1ELb1EEENS1_21CollectiveEpilogueFwdINS6_IJS8_SA_S9_EEENS6_IJNS7_ILi1EEESI_SI_EEESC_SE_Li256ELb1ELb1ELb1ELb0EEENS1_36VarlenDynamicPersistentTileSchedulerILi128ELi64ELi256ELi256ELb1ELb1ELb0ELb1ELb0ELb1EEEEEEEEEvNT_6ParamsE,(.L_x_6258 - _ZN7cutlass13device_kernelIN5flash19enable_sm80_to_sm89INS1_16FlashAttnFwdSm80INS1_25CollectiveMainloopFwdSm80ILi8ELi2ELb0EN4cute5tupleIJNS5_1CILi128EEENS7_ILi64EEENS7_ILi192EEEEEELi192ENS_10bfloat16_tEfNS_4arch4Sm80ELb0ELb1ELb1ELb1ELb1ELb0ELb1ELb1EEENS1_21CollectiveEpilogueFwdINS6_IJS8_SA_S9_EEENS6_IJNS7_ILi1EEESI_SI_EEESC_SE_Li256ELb1ELb1ELb1ELb0EEENS1_36VarlenDynamicPersistentTileSchedulerILi128ELi64ELi256ELi256ELb1ELb1ELb0ELb1ELb0ELb1EEEEEEEEEvNT_6ParamsE)
        .other          _ZN7cutlass13device_kernelIN5flash19enable_sm80_to_sm89INS1_16FlashAttnFwdSm80INS1_25CollectiveMainloopFwdSm80ILi8ELi2ELb0EN4cute5tupleIJNS5_1CILi128EEENS7_ILi64EEENS7_ILi192EEEEEELi192ENS_10bfloat16_tEfNS_4arch4Sm80ELb0ELb1ELb1ELb1ELb1ELb0ELb1ELb1EEENS1_21CollectiveEpilogueFwdINS6_IJS8_SA_S9_EEENS6_IJNS7_ILi1EEESI_SI_EEESC_SE_Li256ELb1ELb1ELb1ELb0EEENS1_36VarlenDynamicPersistentTileSchedulerILi128ELi64ELi256ELi256ELb1ELb1ELb0ELb1ELb0ELb1EEEEEEEEEvNT_6ParamsE,@"STO_CUDA_ENTRY STV_DEFAULT"
_ZN7cutlass13device_kernelIN5flash19enable_sm80_to_sm89INS1_16FlashAttnFwdSm80INS1_25CollectiveMainloopFwdSm80ILi8ELi2ELb0EN4cute5tupleIJNS5_1CILi128EEENS7_ILi64EEENS7_ILi192EEEEEELi192ENS_10bfloat16_tEfNS_4arch4Sm80ELb0ELb1ELb1ELb1ELb1ELb0ELb1ELb1EEENS1_21CollectiveEpilogueFwdINS6_IJS8_SA_S9_EEENS6_IJNS7_ILi1EEESI_SI_EEESC_SE_Li256ELb1ELb1ELb1ELb0EEENS1_36VarlenDynamicPersistentTileSchedulerILi128ELi64ELi256ELi256ELb1ELb1ELb0ELb1ELb0ELb1EEEEEEEEEvNT_6ParamsE:
        /* <DEDUP_REMOVED lines=52> */
.L_x_2013:
        /* <DEDUP_REMOVED lines=16> */
.L_x_2187:
        /* <DEDUP_REMOVED lines=16> */
.L_x_2188:
[----:B---3--:R-:W-:-:S05]  /*0540*/  IMAD R0, R0, c[0x0][0x538], RZ ;  /* 0x00014e0000007a24 */ /* 0x008fca00078e02ff */
[----:B------:R-:W-:-:S04]  /*0550*/  IADD3 R6, R0, R6, RZ ;  /* 0x0000000600067210 */ /* 0x000fc80007ffe0ff */
[----:B------:R-:W-:-:S13]  /*0560*/  ISETP.GT.AND P0, PT, R6, UR4, PT ;  /* 0x0000000406007c0c */ /* 0x000fda000bf04270 */
[----:B-12---:R-:W-:Y:S05]  /*0570*/  @!P0 BRA `(.L_x_2013) ;  /* 0xfffffdc000008947 */ /* 0x006fea000383ffff */
.L_x_2009:
[----:B------:R-:W-:-:S05]  /*0580*/  IADD3 R10, -R0, R6, RZ ;  /* 0x00000006000a7210 */ /* 0x000fca0007ffe1ff */
[----:B------:R-:W-:-:S05]  /*0590*/  IMAD R0, R4, c[0x0][0x538], R10 ;  /* 0x00014e0004007a24 */ /* 0x000fca00078e020a */
[----:B------:R-:W-:Y:S01]  /*05a0*/  ISETP.GT.AND P0, PT, R0, UR4, PT ;  /* 0x0000000400007c0c */ /* 0x000fe2000bf04270 */
[----:B------:R-:W-:-:S12]  /*05b0*/  BRA.DIV ~URZ, `(.L_x_2014) ;  /* 0x000170f27f007947 */ /* 0x000fd8000b800000 */
[----:B------:R-:W-:-:S04]  /*05c0*/  VOTE.ANY R6, PT, !P0 ;  /* 0x0000000000067806 */ /* 0x000fc800040e0100 */
.L_x_2189:
[----:B------:R-:W1:Y:S02]  /*05d0*/  POPC R0, R6 ;  /* 0x0000000600007309 */ /* 0x000e640000000000 */
[----:B-12---:R-:W-:Y:S01]  /*05e0*/  IADD3 R211, R0, R7, RZ ;  /* 0x0000000700d37210 */ /* 0x006fe20007ffe0ff */
[----:B------:R-:W-:Y:S05]  /*05f0*/  BRA.DIV ~URZ, `(.L_x_2015) ;  /* 0x000171027f007947 */ /* 0x000fea000b800000 */
[----:B------:R1:W2:Y:S01]  /*0600*/  SHFL.IDX PT, R12, R9, R0, 0x1f ;  /* 0x00001f00090c7589 */ /* 0x0002a200000e0000 */
[----:B------:R-:W-:-:S03]  /*0610*/  MOV R5, RZ ;  /* 0x000000ff00057202 */ /* 0x000fc60000000f00 */
[----:B------:R1:W3:Y:S04]  /*0620*/  SHFL.IDX PT, R9, R8, R0, 0x1f ;  /* 0x00001f0008097589 */ /* 0x0002e800000e0000 */
.L_x_2190:
[----:B------:R-:W-:Y:S01]  /*0630*/  ISETP.NE.AND P0, PT, R6, RZ, PT ;  /* 0x000000ff0600720c */ /* 0x000fe20003f05270 */
[----:B------:R-:W-:-:S12]  /*0640*/  BSSY B0, `(.L_x_2016) ;  /* 0x0000005000007945 */ /* 0x000fd80003800000 */
[----:B------:R-:W-:Y:S05]  /*0650*/  @!P0 BRA `(.L_x_2017) ;  /* 0x0000003000008947 */ /* 0x000fea0003800000 */
[----:B-1----:R-:W-:Y:S01]  /*0660*/  IADD3 R0, R0, -0x1, RZ ;  /* 0xffffffff00007810 */ /* 0x002fe20007ffe0ff */
[----:B------:R-:W-:Y:S05]  /*0670*/  BRA.DIV ~URZ, `(.L_x_2018) ;  /* 0x000171627f007947 */ /* 0x000fea000b800000 */
[----:B------:R1:W4:Y:S02]  /*0680*/  SHFL.IDX PT, R5, R4, R0, 0x1f ;  /* 0x00001f0004057589 */ /* 0x00032400000e0000 */
.L_x_2017:
[----:B------:R-:W-:Y:S05]  /*0690*/  BSYNC B0 ;  /* 0x0000000000007941 */ /* 0x000fea0003800000 */
.L_x_2016:
        /* <DEDUP_REMOVED lines=67> */
.L_x_2020:
        /* <DEDUP_REMOVED lines=68> */
.L_x_2021:
[----:B------:R-:W-:Y:S05]  /*0f10*/  BSYNC B0 ;  /* 0x0000000000007941 */ /* 0x000fea0003800000 */
.L_x_2019:
[----:B------:R-:W-:-:S04]  /*0f20*/  LOP3.LUT R0, RZ, R0, RZ, 0x33, !PT ;  /* 0x00000000ff007212 */ /* 0x000fc800078e33ff */
[----:B------:R-:W-:Y:S01]  /*0f30*/  IADD3 R209, R0, R12, RZ ;  /* 0x0000000c00d17210 */ /* 0x000fe20007ffe0ff */
[----:B------:R-:W-:Y:S05]  /*0f40*/  BRA `(.L_x_2022) ;  /* 0x0000004000007947 */ /* 0x000fea0003800000 */
.L_x_2010:
[----:B--2---:R-:W-:Y:S01]  /*0f50*/  IMAD.MOV.U32 R209, RZ, RZ, RZ ;  /* 0x000000ffffd17224 */ /* 0x004fe200078e00ff */
[----:B------:R-:W-:Y:S01]  /*0f60*/  MOV R210, RZ ;  /* 0x000000ff00d27202 */ /* 0x000fe20000000f00 */
[----:B------:R-:W-:Y:S01]  /*0f70*/  IMAD.U32 R208, RZ, RZ, UR4 ;  /* 0x00000004ffd07e24 */ /* 0x000fe2000f8e00ff */
[----:B------:R-:W-:Y:S02]  /*0f80*/  MOV R211, c[0x0][0x53c] ;  /* 0x00014f0000d37a02 */ /* 0x000fe40000000f00 */
.L_x_2022:
[----:B------:R-:W-:Y:S01]  /*0f90*/  ISETP.NE.AND P0, PT, R13, RZ, PT ;  /* 0x000000ff0d00720c */ /* 0x000fe20003f05270 */
[----:B------:R-:W-:-:S12]  /*0fa0*/  WARPSYNC 0xffffffff ;  /* 0xffffffff00007948 */ /* 0x000fd80003800000 */
[----:B------:R1:W-:Y:S04]  /*0fb0*/  @!P0 STS.128 [0x24100], R208 ;  /* 0x024100d0ff008388 */ /* 0x0003e80000000c00 */
[----:B------:R-:W-:Y:S06]  /*0fc0*/  BAR.ARV 0x5, 0x100 ;  /* 0x0144000000007b1d */ /* 0x000fec0000002000 */
.L_x_2008:
        /* <DEDUP_REMOVED lines=14> */
[--C-:B------:R-:W-:Y:S01]  /*10b0*/  SHF.R.S32.HI R7, RZ, 0x2, R13.reuse ;  /* 0x00000002ff077819 */ /* 0x100fe2000001140d */
[----:B------:R-:W-:Y:S01]  /*10c0*/  IMAD.SHL.U32 R4, R205, 0x40, RZ ;  /* 0x00000040cd047824 */ /* 0x000fe200078e00ff */
[----:B------:R-:W-:Y:S01]  /*10d0*/  LEA.HI R6, R9, R15, RZ, 0x5 ;  /* 0x0000000f09067211 */ /* 0x000fe200078f28ff */
[----:B------:R-:W-:Y:S01]  /*10e0*/  IMAD.IADD R14, R3, 0x1, -R0 ;  /* 0x00000001030e7824 */ /* 0x000fe200078e0a00 */
[----:B------:R-:W-:Y:S02]  /*10f0*/  LOP3.LUT R0, R2, 0xfffffff0, RZ, 0xc0, !PT ;  /* 0xfffffff002007812 */ /* 0x000fe400078ec0ff */
        /* <DEDUP_REMOVED lines=9> */
[----:B------:R-:W-:Y:S01]  /*1190*/  LOP3.LUT R2, R4, 0x1c0, RZ, 0xc0, !PT ;  /* 0x000001c004027812 */ /* 0x000fe200078ec0ff */
[----:B------:R-:W-:Y:S01]  /*11a0*/  IMAD.SHL.U32 R9, R9, 0x8, RZ ;  /* 0x0000000809097824 */ /* 0x000fe200078e00ff */
[----:B------:R-:W-:Y:S01]  /*11b0*/  LEA.HI R10, R5, R0, RZ, 0x3 ;  /* 0x00000000050a7211 */ /* 0x000fe200078f18ff */
[----:B------:R-:W-:Y:S01]  /*11c0*/  IMAD.IADD R7, R7, 0x1, -R3 ;  /* 0x0000000107077824 */ /* 0x000fe200078e0a03 */
[----:B------:R-:W-:-:S02]  /*11d0*/  SHF.R.U32.HI R4, RZ, 0x3, R2 ;  /* 0x00000003ff047819 */ /* 0x000fc40000011602 */
[----:B------:R-:W-:Y:S02]  /*11e0*/  LOP3.LUT R2, R2, 0x38, R177, 0xf8, !PT ;  /* 0x0000003802027812 */ /* 0x000fe400078ef8b1 */
[----:B------:R-:W-:Y:S02]  /*11f0*/  LOP3.LUT R3, R10, 0xfffffff8, RZ, 0xc0, !PT ;  /* 0xfffffff80a037812 */ /* 0x000fe400078ec0ff */
[----:B------:R-:W-:Y:S02]  /*1200*/  LOP3.LUT R11, R2, R4, RZ, 0x3c, !PT ;  /* 0x00000004020b7212 */ /* 0x000fe400078e3cff */
[--C-:B------:R-:W-:Y:S01]  /*1210*/  SHF.R.S32.HI R4, RZ, 0x1f, R6.reuse ;  /* 0x0000001fff047819 */ /* 0x100fe20000011406 */
[----:B------:R-:W-:Y:S01]  /*1220*/  IMAD.IADD R2, R0, 0x1, -R3 ;  /* 0x0000000100027824 */ /* 0x000fe200078e0a03 */
[----:B------:R-:W-:Y:S02]  /*1230*/  LOP3.LUT R3, R6, 0xffffffe0, RZ, 0xc0, !PT ;  /* 0xffffffe006037812 */ /* 0x000fe400078ec0ff */
[----:B------:R-:W-:-:S02]  /*1240*/  SHF.R.S32.HI R0, RZ, 0x5, R6 ;  /* 0x00000005ff007819 */ /* 0x000fc40000011406 */
[----:B------:R-:W-:Y:S01]  /*1250*/  LOP3.LUT R5, R7, 0x1, RZ, 0xc0, !PT ;  /* 0x0000000107057812 */ /* 0x000fe200078ec0ff */
[----:B------:R-:W-:Y:S01]  /*1260*/  IMAD.IADD R16, R15, 0x1, -R3 ;  /* 0x000000010f107824 */ /* 0x000fe200078e0a03 */
[----:B------:R-:W-:Y:S01]  /*1270*/  LEA.HI R4, R4, R0, RZ, 0x3 ;  /* 0x0000000004047211 */ /* 0x000fe200078f18ff */
[----:B------:R-:W-:Y:S01]  /*1280*/  IMAD.SHL.U32 R3, R187, 0x40, RZ ;  /* 0x00000040bb037824 */ /* 0x000fe200078e00ff */
[----:B------:R-:W-:Y:S02]  /*1290*/  ISETP.NE.U32.AND P3, PT, R5, 0x1, PT ;  /* 0x000000010500780c */ /* 0x000fe40003f65070 */
[----:B------:R-:W-:Y:S02]  /*12a0*/  SHF.R.S32.HI R12, RZ, 0x1f, R16 ;  /* 0x0000001fff0c7819 */ /* 0x000fe40000011410 */
[----:B------:R-:W-:Y:S02]  /*12b0*/  LOP3.LUT R3, R3, 0x1c0, RZ, 0xc0, !PT ;  /* 0x000001c003037812 */ /* 0x000fe400078ec0ff */
[----:B------:R-:W-:-:S02]  /*12c0*/  LOP3.LUT R4, R4, 0xffffff8, RZ, 0xc0, !PT ;  /* 0x0ffffff804047812 */ /* 0x000fc400078ec0ff */
[----:B------:R-:W-:Y:S02]  /*12d0*/  LOP3.LUT R8, R3, 0x8, R8, 0xf8, !PT ;  /* 0x0000000803087812 */ /* 0x000fe400078ef808 */
[----:B------:R-:W-:Y:S01]  /*12e0*/  SHF.R.U32.HI R6, RZ, 0x3, R3 ;  /* 0x00000003ff067819 */ /* 0x000fe20000011603 */
[----:B------:R-:W-:Y:S01]  /*12f0*/  IMAD.IADD R5, R0, 0x1, -R4 ;  /* 0x0000000100057824 */ /* 0x000fe200078e0a04 */
[----:B------:R-:W-:Y:S02]  /*1300*/  LEA.HI R12, R12, R16, RZ, 0x2 ;  /* 0x000000100c0c7211 */ /* 0x000fe400078f10ff */
[----:B------:R-:W-:Y:S02]  /*1310*/  LOP3.LUT R3, R13, 0xfffffffc, RZ, 0xc0, !PT ;  /* 0xfffffffc0d037812 */ /* 0x000fe400078ec0ff */
[----:B------:R-:W-:Y:S02]  /*1320*/  SHF.R.S32.HI R4, RZ, 0x2, R12 ;  /* 0x00000002ff047819 */ /* 0x000fe4000001140c */
[----:B------:R-:W-:Y:S01]  /*1330*/  LOP3.LUT R13, R8, R6, RZ, 0x3c, !PT ;  /* 0x00000006080d7212 */ /* 0x000fe200078e3cff */
[----:B------:R-:W-:Y:S01]  /*1340*/  IMAD.IADD R3, R15, 0x1, -R3 ;  /* 0x000000010f037824 */ /* 0x000fe200078e0a03 */
[C---:B------:R-:W-:Y:S01]  /*1350*/  LOP3.LUT P0, RZ, R2.reuse, 0x2, RZ, 0xc0, !PT ;  /* 0x0000000202ff7812 */ /* 0x040fe2000780c0ff */
[----:B------:R-:W-:Y:S01]  /*1360*/  IMAD R15, R5, 0x10, R4 ;  /* 0x00000010050f7824 */ /* 0x000fe200078e0204 */
[----:B------:R-:W-:Y:S01]  /*1370*/  LOP3.LUT P4, RZ, R2, 0x4, RZ, 0xc0, !PT ;  /* 0x0000000402ff7812 */ /* 0x000fe2000788c0ff */
[----:B------:R-:W-:Y:S01]  /*1380*/  IMAD.SHL.U32 R5, R7, 0x40, RZ ;  /* 0x0000004007057824 */ /* 0x000fe200078e00ff */
[----:B------:R-:W-:Y:S01]  /*1390*/  LEA.HI R4, R3, R3, RZ, 0x1 ;  /* 0x0000000303047211 */ /* 0x000fe200078f08ff */
[----:B------:R-:W-:Y:S01]  /*13a0*/  IMAD.SHL.U32 R8, R0, 0x400, RZ ;  /* 0x0000040000087824 */ /* 0x000fe200078e00ff */
[----:B------:R-:W-:Y:S01]  /*13b0*/  LOP3.LUT R11, R11, 0x7ffffe00, R9, 0xf8, !PT ;  /* 0x7ffffe000b0b7812 */ /* 0x000fe200078ef809 */
[----:B------:R-:W-:Y:S01]  /*13c0*/  IMAD.SHL.U32 R0, R2, 0x40, RZ ;  /* 0x0000004002007824 */ /* 0x000fe200078e00ff */
[----:B------:R-:W-:Y:S01]  /*13d0*/  LOP3.LUT R2, R4, 0x1ffffffe, RZ, 0xc0, !PT ;  /* 0x1ffffffe04027812 */ /* 0x000fe200078ec0ff */
[----:B------:R-:W-:Y:S01]  /*13e0*/  IMAD.SHL.U32 R6, R14, 0x8, RZ ;  /* 0x000000080e067824 */ /* 0x000fe200078e00ff */
[----:B------:R-:W-:Y:S01]  /*13f0*/  LOP3.LUT R4, R5, 0x1c0, RZ, 0xc0, !PT ;  /* 0x000001c005047812 */ /* 0x000fe200078ec0ff */
[C---:B------:R-:W-:Y:S01]  /*1400*/  IMAD R5, R3.reuse, 0x2, R8 ;  /* 0x0000000203057824 */ /* 0x040fe200078e0208 */
[----:B------:R-:W-:Y:S01]  /*1410*/  LOP3.LUT R0, R0, 0x1c0, RZ, 0xc0, !PT ;  /* 0x000001c000007812 */ /* 0x000fe200078ec0ff */
[----:B------:R-:W-:Y:S01]  /*1420*/  IMAD.IADD R212, R3, 0x1, -R2 ;  /* 0x0000000103d47824 */ /* 0x000fe200078e0a02 */
[----:B------:R-:W-:Y:S01]  /*1430*/  LEA.HI R2, R4, R4, RZ, 0x1d ;  /* 0x0000000404027211 */ /* 0x000fe200078fe8ff */
[----:B------:R1:W-:Y:S01]  /*1440*/  STL [R1+0xc], R15 ;  /* 0x00000c0f01007387 */ /* 0x0003e20000100800 */
[----:B------:R-:W-:Y:S01]  /*1450*/  R2P PR, R7, 0x6 ;  /* 0x0000000607007804 */ /* 0x000fe20000000000 */
[----:B------:R-:W-:Y:S01]  /*1460*/  IMAD.SHL.U32 R7, R10, 0x40, RZ ;  /* 0x000000400a077824 */ /* 0x000fe200078e00ff */
[----:B------:R-:W-:Y:S01]  /*1470*/  LOP3.LUT R6, R0, 0x8, R6, 0xf8, !PT ;  /* 0x0000000800067812 */ /* 0x000fe200078ef806 */
[----:B------:R-:W-:Y:S01]  /*1480*/  IMAD.IADD R9, R5, 0x1, R2 ;  /* 0x0000000105097824 */ /* 0x000fe200078e0202 */
[----:B------:R-:W-:Y:S01]  /*1490*/  SHF.R.U32.HI R0, RZ, 0x3, R0 ;  /* 0x00000003ff007819 */ /* 0x000fe20000011600 */
[----:B------:R-:W-:Y:S01]  /*14a0*/  IMAD R5, R187, 0x20, R205 ;  /* 0x00000020bb057824 */ /* 0x000fe200078e02cd */
[----:B------:R-:W-:Y:S01]  /*14b0*/  LOP3.LUT R5, R12, 0x7ffffffc, RZ, 0xc0, !PT ;  /* 0x7ffffffc0c057812 */ /* 0x000fe200078ec0ff */
[----:B------:R-:W-:Y:S01]  /*14c0*/  IMAD.SHL.U32 R204, R11, 0x2, RZ ;  /* 0x000000020bcc7824 */ /* 0x000fe200078e00ff */
[----:B------:R-:W-:Y:S01]  /*14d0*/  LOP3.LUT R4, R7, 0xfffffe00, RZ, 0xc0, !PT ;  /* 0xfffffe0007047812 */ /* 0x000fe200078ec0ff */
[----:B------:R-:W-:Y:S01]  /*14e0*/  IMAD R212, R212, 0x8, R15 ;  /* 0x00000008d4d47824 */ /* 0x000fe200078e020f */
[----:B------:R-:W-:Y:S01]  /*14f0*/  SHF.R.S32.HI R7, RZ, 0x1f, R177 ;  /* 0x0000001fff077819 */ /* 0x000fe200000114b1 */
[----:B------:R-:W-:Y:S01]  /*1500*/  IMAD.IADD R7, R16, 0x1, -R5 ;  /* 0x0000000110077824 */ /* 0x000fe200078e0a05 */
[----:B------:R-:W-:Y:S01]  /*1510*/  LOP3.LUT R3, R6, R0, RZ, 0x3c, !PT ;  /* 0x0000000006037212 */ /* 0x000fe200078e3cff */
[----:B------:R-:W-:Y:S01]  /*1520*/  IMAD R0, R14, 0x200, R13 ;  /* 0x000002000e007824 */ /* 0x000fe200078e020d */
[----:B------:R-:W-:Y:S01]  /*1530*/  IADD3 R186, R177, 0x40, RZ ;  /* 0x00000040b1ba7810 */ /* 0x000fe20007ffe0ff */
[----:B------:R-:W-:Y:S01]  /*1540*/  IMAD.SHL.U32 R191, R7, 0x2, RZ ;  /* 0x0000000207bf7824 */ /* 0x000fe200078e00ff */
[CC--:B------:R-:W-:Y:S01]  /*1550*/  IADD3 R2, R3.reuse, R4.reuse, R8 ;  /* 0x0000000403027210 */ /* 0x0c0fe20007ffe008 */
[----:B------:R-:W-:Y:S01]  /*1560*/  IMAD.MOV.U32 R8, RZ, RZ, 0x40 ;  /* 0x00000040ff087424 */ /* 0x000fe200078e00ff */
[----:B------:R-:W-:Y:S01]  /*1570*/  LOP3.LUT R3, R3, R4, RZ, 0xfc, !PT ;  /* 0x0000000403037212 */ /* 0x000fe200078efcff */
[----:B------:R-:W-:Y:S01]  /*1580*/  IMAD.MOV.U32 R4, RZ, RZ, 0x20 ;  /* 0x00000020ff047424 */ /* 0x000fe200078e00ff */
[----:B------:R-:W-:-:S02]  /*1590*/  IADD3 R248, R191, 0x10, RZ ;  /* 0x00000010bff87810 */ /* 0x000fc40007ffe0ff */
[----:B------:R-:W-:Y:S02]  /*15a0*/  SHF.R.S32.HI R6, RZ, 0x1f, R186 ;  /* 0x0000001fff067819 */ /* 0x000fe400000114ba */
[C---:B------:R-:W-:Y:S02]  /*15b0*/  IADD3 R245, R191.reuse, 0x28, RZ ;  /* 0x00000028bff57810 */ /* 0x040fe40007ffe0ff */
[C---:B------:R-:W-:Y:S02]  /*15c0*/  SEL R6, R4.reuse, 0xffffffe0, !P1 ;  /* 0xffffffe004067807 */ /* 0x040fe40004800000 */
[----:B------:R-:W-:Y:S02]  /*15d0*/  SEL R169, R4, 0xffffffe0, !P0 ;  /* 0xffffffe004a97807 */ /* 0x000fe40004000000 */
[----:B------:R-:W-:Y:S02]  /*15e0*/  IADD3 R242, R191, 0x40, RZ ;  /* 0x00000040bff27810 */ /* 0x000fe40007ffe0ff */
[----:B------:R-:W-:-:S02]  /*15f0*/  SHF.R.S32.HI R4, RZ, 0x1f, R191 ;  /* 0x0000001fff047819 */ /* 0x000fc400000114bf */
[C---:B------:R-:W-:Y:S02]  /*1600*/  IADD3 R239, R191.reuse, 0x58, RZ ;  /* 0x00000058bfef7810 */ /* 0x040fe40007ffe0ff */
[----:B------:R-:W-:Y:S02]  /*1610*/  LEA R164, R2, 0x18100, 0x1 ;  /* 0x0001810002a47811 */ /* 0x000fe400078e08ff */
[----:B------:R-:W-:Y:S02]  /*1620*/  IADD3 R236, R191, 0x70, RZ ;  /* 0x00000070bfec7810 */ /* 0x000fe40007ffe0ff */
[----:B------:R-:W-:Y:S01]  /*1630*/  SHF.R.S32.HI R4, RZ, 0x1f, R248 ;  /* 0x0000001fff047819 */ /* 0x000fe200000114f8 */
[----:B------:R-:W-:Y:S01]  /*1640*/  IMAD.IADD R165, R164, 0x1, R169 ;  /* 0x00000001a4a57824 */ /* 0x000fe200078e02a9 */
[----:B------:R-:W-:Y:S02]  /*1650*/  LEA R171, R3, 0x100, 0x1 ;  /* 0x0000010003ab7811 */ /* 0x000fe400078e08ff */
[----:B------:R-:W-:-:S02]  /*1660*/  IADD3 R233, R191, 0x88, RZ ;  /* 0x00000088bfe97810 */ /* 0x000fc40007ffe0ff */
[----:B------:R-:W-:Y:S01]  /*1670*/  SHF.R.S32.HI R4, RZ, 0x1f, R245 ;  /* 0x0000001fff047819 */ /* 0x000fe200000114f5 */
[----:B------:R-:W-:Y:S01]  /*1680*/  IMAD.IADD R218, R169, 0x1, R171 ;  /* 0x00000001a9da7824 */ /* 0x000fe200078e02ab */
[----:B------:R-:W-:Y:S02]  /*1690*/  LEA R170, R0, 0xc100, 0x1 ;  /* 0x0000c10000aa7811 */ /* 0x000fe400078e08ff */
[----:B------:R-:W-:Y:S02]  /*16a0*/  IADD3 R230, R191, 0xa0, RZ ;  /* 0x000000a0bfe67810 */ /* 0x000fe40007ffe0ff */
[----:B------:R-:W-:Y:S02]  /*16b0*/  SHF.R.S32.HI R4, RZ, 0x1f, R242 ;  /* 0x0000001fff047819 */ /* 0x000fe400000114f2 */
[C---:B------:R-:W-:Y:S02]  /*16c0*/  SEL R5, R8.reuse, 0xffffffc0, !P2 ;  /* 0xffffffc008057807 */ /* 0x040fe40005000000 */
[----:B------:R-:W-:-:S02]  /*16d0*/  SEL R0, R8, 0xffffffc0, !P4 ;  /* 0xffffffc008007807 */ /* 0x000fc40006000000 */
[----:B------:R-:W-:Y:S02]  /*16e0*/  IADD3 R228, R191, 0xb0, RZ ;  /* 0x000000b0bfe47810 */ /* 0x000fe40007ffe0ff */
[----:B------:R-:W-:Y:S01]  /*16f0*/  LEA R223, R9, 0x80, 0x1 ;  /* 0x0000008009df7811 */ /* 0x000fe200078e08ff */
[----:B------:R-:W-:Y:S01]  /*1700*/  IMAD.IADD R172, R0, 0x1, R171 ;  /* 0x0000000100ac7824 */ /* 0x000fe200078e02ab */
[----:B------:R-:W-:Y:S01]  /*1710*/  SHF.R.S32.HI R4, RZ, 0x1f, R239 ;  /* 0x0000001fff047819 */ /* 0x000fe200000114ef */
[----:B------:R-:W-:Y:S01]  /*1720*/  IMAD.IADD R167, R164, 0x1, R0 ;  /* 0x00000001a4a77824 */ /* 0x000fe200078e0200 */
[----:B------:R-:W-:Y:S01]  /*1730*/  SHF.R.S32.HI R4, RZ, 0x1f, R236 ;  /* 0x0000001fff047819 */ /* 0x000fe200000114ec */
[----:B------:R-:W-:Y:S01]  /*1740*/  IMAD.IADD R166, R165, 0x1, R0 ;  /* 0x00000001a5a67824 */ /* 0x000fe200078e0200 */
[----:B------:R-:W-:Y:S01]  /*1750*/  SHF.R.S32.HI R4, RZ, 0x1f, R233 ;  /* 0x0000001fff047819 */ /* 0x000fe200000114e9 */
[----:B------:R-:W-:Y:S01]  /*1760*/  IMAD.IADD R0, R0, 0x1, R218 ;  /* 0x0000000100007824 */ /* 0x000fe200078e02da */
[----:B------:R-:W-:Y:S01]  /*1770*/  SHF.R.S32.HI R4, RZ, 0x1f, R230 ;  /* 0x0000001fff047819 */ /* 0x000fe200000114e6 */
[C---:B------:R-:W-:Y:S01]  /*1780*/  IMAD.IADD R226, R223.reuse, 0x1, R6 ;  /* 0x00000001dfe27824 */ /* 0x040fe200078e0206 */
[----:B------:R-:W-:Y:S01]  /*1790*/  SHF.R.S32.HI R4, RZ, 0x1f, R228 ;  /* 0x0000001fff047819 */ /* 0x000fe200000114e4 */
[--C-:B------:R-:W-:Y:S01]  /*17a0*/  IMAD.IADD R4, R223, 0x1, R5.reuse ;  /* 0x00000001df047824 */ /* 0x100fe200078e0205 */
[C---:B------:R-:W-:Y:S01]  /*17b0*/  IADD3 R249, R191.reuse, 0x8, RZ ;  /* 0x00000008bff97810 */ /* 0x040fe20007ffe0ff */
[----:B------:R-:W-:Y:S01]  /*17c0*/  IMAD.IADD R252, R226, 0x1, R5 ;  /* 0x00000001e2fc7824 */ /* 0x000fe200078e0205 */
[----:B------:R-:W-:Y:S01]  /*17d0*/  IADD3 R246, R191, 0x20, RZ ;  /* 0x00000020bff67810 */ /* 0x000fe20007ffe0ff */
[----:B------:R-:W-:Y:S01]  /*17e0*/  IMAD.IADD R220, R169, 0x1, R172 ;  /* 0x00000001a9dc7824 */ /* 0x000fe200078e02ac */
[----:B------:R1:W-:Y:S01]  /*17f0*/  STL [R1], R4 ;  /* 0x0000000401007387 */ /* 0x0003e20000100800 */
[----:B------:R-:W-:-:S02]  /*1800*/  IADD3 R243, R191, 0x38, RZ ;  /* 0x00000038bff37810 */ /* 0x000fc40007ffe0ff */
[----:B------:R-:W-:Y:S01]  /*1810*/  IADD3 R224, R223, -0x10, RZ ;  /* 0xfffffff0dfe07810 */ /* 0x000fe20007ffe0ff */
[----:B------:R1:W-:Y:S01]  /*1820*/  STL [R1+0x4], R0 ;  /* 0x0000040001007387 */ /* 0x0003e20000100800 */
[C---:B------:R-:W-:Y:S02]  /*1830*/  IADD3 R247, R191.reuse, 0x18, RZ ;  /* 0x00000018bff77810 */ /* 0x040fe40007ffe0ff */
[----:B------:R-:W-:Y:S02]  /*1840*/  IADD3 R240, R191, 0x50, RZ ;  /* 0x00000050bff07810 */ /* 0x000fe40007ffe0ff */
[----:B------:R-:W-:Y:S02]  /*1850*/  @P3 IADD3 R224, R223, 0x10, RZ ;  /* 0x00000010dfe03810 */ /* 0x000fe40007ffe0ff */
[C---:B------:R-:W-:Y:S02]  /*1860*/  IADD3 R244, R191.reuse, 0x30, RZ ;  /* 0x00000030bff47810 */ /* 0x040fe40007ffe0ff */
[----:B------:R-:W-:Y:S01]  /*1870*/  IADD3 R237, R191, 0x68, RZ ;  /* 0x00000068bfed7810 */ /* 0x000fe20007ffe0ff */
[--C-:B------:R-:W-:Y:S01]  /*1880*/  IMAD.IADD R225, R6, 0x1, R224.reuse ;  /* 0x0000000106e17824 */ /* 0x100fe200078e02e0 */
[----:B------:R-:W-:Y:S01]  /*1890*/  SHF.R.S32.HI R7, RZ, 0x1f, R249 ;  /* 0x0000001fff077819 */ /* 0x000fe200000114f9 */
[----:B------:R-:W-:Y:S01]  /*18a0*/  IMAD.IADD R251, R5, 0x1, R224 ;  /* 0x0000000105fb7824 */ /* 0x000fe200078e02e0 */
[----:B------:R-:W-:Y:S01]  /*18b0*/  IADD3 R241, R191, 0x48, RZ ;  /* 0x00000048bff17810 */ /* 0x000fe20007ffe0ff */
[----:B------:R-:W-:Y:S01]  /*18c0*/  IMAD.IADD R250, R225, 0x1, R5 ;  /* 0x00000001e1fa7824 */ /* 0x000fe200078e0205 */
[----:B------:R-:W-:-:S02]  /*18d0*/  IADD3 R234, R191, 0x80, RZ ;  /* 0x00000080bfea7810 */ /* 0x000fc40007ffe0ff */
[----:B------:R-:W-:Y:S02]  /*18e0*/  SHF.R.S32.HI R7, RZ, 0x1f, R246 ;  /* 0x0000001fff077819 */ /* 0x000fe400000114f6 */
[C---:B------:R-:W-:Y:S02]  /*18f0*/  IADD3 R238, R191.reuse, 0x60, RZ ;  /* 0x00000060bfee7810 */ /* 0x040fe40007ffe0ff */
[C---:B------:R-:W-:Y:S02]  /*1900*/  IADD3 R231, R191.reuse, 0x98, RZ ;  /* 0x00000098bfe77810 */ /* 0x040fe40007ffe0ff */
[----:B------:R-:W-:Y:S02]  /*1910*/  SHF.R.S32.HI R7, RZ, 0x1f, R243 ;  /* 0x0000001fff077819 */ /* 0x000fe400000114f3 */
[C---:B------:R-:W-:Y:S02]  /*1920*/  IADD3 R235, R191.reuse, 0x78, RZ ;  /* 0x00000078bfeb7810 */ /* 0x040fe40007ffe0ff */
[----:B------:R-:W-:-:S02]  /*1930*/  IADD3 R229, R191, 0xa8, RZ ;  /* 0x000000a8bfe57810 */ /* 0x000fc40007ffe0ff */
[----:B------:R-:W-:Y:S02]  /*1940*/  SHF.R.S32.HI R8, RZ, 0x1f, R247 ;  /* 0x0000001fff087819 */ /* 0x000fe400000114f7 */
[----:B------:R-:W-:Y:S02]  /*1950*/  SHF.R.S32.HI R7, RZ, 0x1f, R240 ;  /* 0x0000001fff077819 */ /* 0x000fe400000114f0 */
[----:B------:R-:W-:Y:S02]  /*1960*/  IADD3 R185, R177, 0x80, RZ ;  /* 0x00000080b1b97810 */ /* 0x000fe40007ffe0ff */
[C---:B------:R-:W-:Y:S02]  /*1970*/  IADD3 R232, R191.reuse, 0x90, RZ ;  /* 0x00000090bfe87810 */ /* 0x040fe40007ffe0ff */
[----:B------:R-:W-:Y:S02]  /*1980*/  IADD3 R227, R191, 0xb8, RZ ;  /* 0x000000b8bfe37810 */ /* 0x000fe40007ffe0ff */
        /* <DEDUP_REMOVED lines=9> */
[C---:B------:R-:W-:Y:S02]  /*1a20*/  IADD3 R207, R204.reuse, 0xc100, RZ ;  /* 0x0000c100cccf7810 */ /* 0x040fe40007ffe0ff */
[----:B------:R-:W-:Y:S02]  /*1a30*/  IADD3 R206, R204, 0x100, RZ ;  /* 0x00000100ccce7810 */ /* 0x000fe40007ffe0ff */
[----:B------:R-:W-:Y:S02]  /*1a40*/  SHF.R.S32.HI R8, RZ, 0x1f, R232 ;  /* 0x0000001fff087819 */ /* 0x000fe400000114e8 */
[----:B-1----:R-:W-:-:S02]  /*1a50*/  SHF.R.S32.HI R7, RZ, 0x1f, R227 ;  /* 0x0000001fff077819 */ /* 0x002fc400000114e3 */
.L_x_2186:
[----:B------:R-:W-:Y:S01]  /*1a60*/  ISETP.NE.U32.AND P0, PT, RZ, c[0x0][0x370], PT ;  /* 0x0000dc00ff007a0c */ /* 0x000fe20003f05070 */
[----:B------:R-:W-:Y:S01]  /*1a70*/  IMAD.MOV.U32 R13, RZ, RZ, 0x4 ;  /* 0x00000004ff0d7424 */ /* 0x000fe200078e00ff */
[----:B------:R-:W-:Y:S01]  /*1a80*/  ISETP.NE.U32.AND P2, PT, RZ, c[0x0][0x360], PT ;  /* 0x0000d800ff007a0c */ /* 0x000fe20003f45070 */
[----:B------:R-:W-:Y:S01]  /*1a90*/  IMAD.MOV.U32 R193, RZ, RZ, RZ ;  /* 0x000000ffffc17224 */ /* 0x000fe200078e00ff */
[----:B------:R-:W-:Y:S01]  /*1aa0*/  ISETP.NE.AND.EX P1, PT, RZ, c[0x0][0x374], PT, P0 ;  /* 0x0000dd00ff007a0c */ /* 0x000fe20003f25300 */
[----:B------:R-:W-:Y:S01]  /*1ab0*/  IMAD.MOV.U32 R12, RZ, RZ, RZ ;  /* 0x000000ffff0c7224 */ /* 0x000fe200078e00ff */
[----:B------:R-:W-:Y:S01]  /*1ac0*/  ISETP.NE.AND.EX P0, PT, RZ, c[0x0][0x364], PT, P2 ;  /* 0x0000d900ff007a0c */ /* 0x000fe20003f05320 */
[----:B------:R-:W-:Y:S01]  /*1ad0*/  IMAD.WIDE R2, R211, R13, c[0x0][0x348] ;  /* 0x0000d200d3027625 */ /* 0x000fe200078e020d */
        /* <DEDUP_REMOVED lines=14> */
.L_x_2023:
[----:B------:R-:W-:-:S04]  /*1bc0*/  ISETP.NE.U32.AND P0, PT, RZ, c[0x0][0x368], PT ;  /* 0x0000da00ff007a0c */ /* 0x000fc80003f05070 */
[----:B------:R-:W-:-:S13]  /*1bd0*/  ISETP.NE.AND.EX P0, PT, RZ, c[0x0][0x36c], PT, P0 ;  /* 0x0000db00ff007a0c */ /* 0x000fda0003f05300 */
[----:B------:R-:W-:Y:S05]  /*1be0*/  @!P0 BRA `(.L_x_2024) ;  /* 0x0000003000008947 */ /* 0x000fea0003800000 */
[----:B-1----:R-:W-:-:S05]  /*1bf0*/  IMAD.WIDE R2, R211, R13, c[0x0][0x368] ;  /* 0x0000da00d3027625 */ /* 0x002fca00078e020d */
[----:B------:R1:W5:Y:S01]  /*1c00*/  LDG.E R0, [R2.64] ;  /* 0x0000000602007981 */ /* 0x000362000c1e1900 */
[----:B------:R-:W-:Y:S05]  /*1c10*/  BRA `(.L_x_2025) ;  /* 0x0000008000007947 */ /* 0x000fea0003800000 */
.L_x_2024:
        /* <DEDUP_REMOVED lines=8> */
.L_x_2025:
        /* <DEDUP_REMOVED lines=28> */
.L_x_2028:
[----:B------:R-:W-:-:S13]  /*1e60*/  ISETP.NE.AND P0, PT, R7, 0x1, PT ;  /* 0x000000010700780c */ /* 0x000fda0003f05270 */
[----:B------:R-:W-:-:S05]  /*1e70*/  @P0 IMAD.HI.U32 R0, R2, c[0x0][0x330], RZ ;  /* 0x0000cc0002000a27 */ /* 0x000fca00078e00ff */
[----:B------:R-:W-:Y:S02]  /*1e80*/  @P0 SHF.R.U32.HI R2, RZ, c[0x0][0x334], R0 ;  /* 0x0000cd00ff020a19 */ /* 0x000fe40000011600 */
.L_x_2029:
[----:B------:R-:W-:Y:S05]  /*1e90*/  BSYNC B0 ;  /* 0x0000000000007941 */ /* 0x000fea0003800000 */
.L_x_2027:
[----:B------:R-:W-:-:S05]  /*1ea0*/  IMAD R2, R2, R7, c[0x0][0x32c] ;  /* 0x0000cb0002027624 */ /* 0x000fca00078e0207 */
[----:B------:R-:W-:-:S04]  /*1eb0*/  IMNMX R3, R3, R2, PT ;  /* 0x0000000203037217 */ /* 0x000fc80003800200 */
.L_x_2026:
        /* <DEDUP_REMOVED lines=25> */
.L_x_2032:
[----:B------:R-:W-:-:S13]  /*2050*/  ISETP.NE.AND P0, PT, R7, 0x1, PT ;  /* 0x000000010700780c */ /* 0x000fda0003f05270 */
[----:B------:R-:W-:-:S05]  /*2060*/  @P0 IMAD.HI.U32 R3, R0, c[0x0][0x330], RZ ;  /* 0x0000cc0000030a27 */ /* 0x000fca00078e00ff */
[----:B------:R-:W-:Y:S02]  /*2070*/  @P0 SHF.R.U32.HI R0, RZ, c[0x0][0x334], R3 ;  /* 0x0000cd00ff000a19 */ /* 0x000fe40000011603 */
.L_x_2033:
[----:B------:R-:W-:Y:S05]  /*2080*/  BSYNC B0 ;  /* 0x0000000000007941 */ /* 0x000fea0003800000 */
.L_x_2031:
[----:B------:R-:W-:-:S05]  /*2090*/  IMAD R0, R0, c[0x0][0x32c], RZ ;  /* 0x0000cb0000007a24 */ /* 0x000fca00078e02ff */
[----:B------:R-:W-:-:S04]  /*20a0*/  IMNMX R2, R2, R0, !PT ;  /* 0x0000000002027217 */ /* 0x000fc80007800200 */
.L_x_2030:
        /* <DEDUP_REMOVED lines=45> */
.L_x_2035:
[----:B------:R-:W-:Y:S05]  /*2380*/  BSYNC B0 ;  /* 0x0000000000007941 */ /* 0x000fea0003800000 */
.L_x_2034:
[----:B------:R-:W-:Y:S01]  /*2390*/  IMAD R188, R222, R2, R8 ;  /* 0x00000002debc7224 */ /* 0x000fe200078e0208 */
[----:B------:R-:W-:Y:S01]  /*23a0*/  PRMT R0, RZ, 0x7610, R0 ;  /* 0x00007610ff007816 */ /* 0x000fe20000000000 */
[----:B------:R-:W-:Y:S01]  /*23b0*/  IMAD.MOV.U32 R22, RZ, RZ, RZ ;  /* 0x000000ffff167224 */ /* 0x000fe200078e00ff */
[----:B------:R-:W-:Y:S01]  /*23c0*/  MOV R17, RZ ;  /* 0x000000ff00117202 */ /* 0x000fe20000000f00 */
        /* <DEDUP_REMOVED lines=56> */
[----:B------:R-:W-:Y:S02]  /*2750*/  SHF.R.S32.HI R0, RZ, 0x1f, R12 ;  /* 0x0000001fff007819 */ /* 0x000fe4000001140c */
[----:B------:R-:W-:Y:S02]  /*2760*/  LEA R4, R187, R205, 0x5 ;  /* 0x000000cdbb047211 */ /* 0x000fe400078e28ff */
[----:B------:R-:W-:Y:S01]  /*2770*/  LOP3.LUT R14, R210, 0xffff, RZ, 0xc0, !PT ;  /* 0x0000ffffd20e7812 */ /* 0x000fe200078ec0ff */
[----:B------:R-:W-:Y:S01]  /*2780*/  IMAD R0, R0, c[0x0][0x178], RZ ;  /* 0x00005e0000007a24 */ /* 0x000fe200078e02ff */
[----:B------:R-:W-:Y:S01]  /*2790*/  ISETP.GE.AND P2, PT, R185, c[0x0][0x198], PT ;  /* 0x00006600b9007a0c */ /* 0x000fe20003f46270 */
[----:B------:R-:W-:Y:S01]  /*27a0*/  IMAD.IADD R5, R4, 0x1, R203 ;  /* 0x0000000104057824 */ /* 0x000fe200078e02cb */
[----:B------:R-:W-:Y:S01]  /*27b0*/  SEL R4, R211, RZ, !P3 ;  /* 0x000000ffd3047207 */ /* 0x000fe20005800000 */
[----:B------:R-:W-:Y:S01]  /*27c0*/  IMAD R0, R12, c[0x0][0x17c], R0 ;  /* 0x00005f000c007a24 */ /* 0x000fe200078e0200 */
[----:B------:R-:W-:Y:S01]  /*27d0*/  IADD3 R16, R181, -0x1, RZ ;  /* 0xffffffffb5107810 */ /* 0x000fe20007ffe0ff */
[----:B------:R-:W-:-:S04]  /*27e0*/  @P4 IMAD.HI.U32 R7, R5, c[0x0][0x2c8], RZ ;  /* 0x0000b20005074a27 */ /* 0x000fc800078e00ff */
        /* <DEDUP_REMOVED lines=31> */
.L_x_2191:
[----:B------:R-:W-:Y:S05]  /*29e0*/  BRA.DIV ~URZ, `(.L_x_2038) ;  /* 0x00014ed27f007947 */ /* 0x000fea000b800000 */
[----:B------:R3:W4:Y:S02]  /*29f0*/  SHFL.IDX PT, R0, R12, RZ, 0x181f ;  /* 0x00181fff0c007589 */ /* 0x00072400000e0000 */
.L_x_2192:
[----:B------:R-:W-:Y:S01]  /*2a00*/  IMAD R11, R190, c[0x0][0x2c4], RZ ;  /* 0x0000b100be0b7a24 */ /* 0x000fe200078e02ff */
[----:B------:R-:W-:Y:S01]  /*2a10*/  IADD3 R10, R205, R203, RZ ;  /* 0x000000cbcd0a7210 */ /* 0x000fe20007ffe0ff */
[----:B------:R-:W-:Y:S03]  /*2a20*/  BSSY B0, `(.L_x_2039) ;  /* 0x0000012000007945 */ /* 0x000fe60003800000 */
[----:B------:R-:W-:-:S13]  /*2a30*/  ISETP.GE.AND P0, PT, R10, R11, PT ;  /* 0x0000000b0a00720c */ /* 0x000fda0003f06270 */
[----:B------:R-:W-:Y:S05]  /*2a40*/  @P0 BRA `(.L_x_2040) ;  /* 0x000000f000000947 */ /* 0x000fea0003800000 */
[CC--:B----4-:R-:W-:Y:S02]  /*2a50*/  LEA R6, P0, R177.reuse, R0.reuse, 0x1 ;  /* 0x00000000b1067211 */ /* 0x0d0fe400078008ff */
        /* <DEDUP_REMOVED lines=14> */
.L_x_2040:
[----:B------:R-:W-:Y:S05]  /*2b40*/  BSYNC B0 ;  /* 0x0000000000007941 */ /* 0x000fea0003800000 */
.L_x_2039:
[----:B------:R-:W-:Y:S05]  /*2b50*/  BRA.DIV ~URZ, `(.L_x_2041) ;  /* 0x00014dd27f007947 */ /* 0x000fea000b800000 */
[----:B--2---:R2:W1:Y:S04]  /*2b60*/  SHFL.IDX PT, R8, R9, 0x1, 0x181f ;  /* 0x00381f0009087f89 */ /* 0x00446800000e0000 */
[----:B----4-:R2:W4:Y:S02]  /*2b70*/  SHFL.IDX PT, R0, R12, 0x1, 0x181f ;  /* 0x00381f000c007f89 */ /* 0x01052400000e0000 */
.L_x_2193:
[----:B------:R-:W-:Y:S01]  /*2b80*/  IADD3 R2, R10, 0x20, RZ ;  /* 0x000000200a027810 */ /* 0x000fe20007ffe0ff */
[----:B------:R-:W-:Y:S03]  /*2b90*/  BSSY B0, `(.L_x_2042) ;  /* 0x0000012000007945 */ /* 0x000fe60003800000 */
[----:B------:R-:W-:-:S13]  /*2ba0*/  ISETP.GE.AND P0, PT, R2, R11, PT ;  /* 0x0000000b0200720c */ /* 0x000fda0003f06270 */
[----:B------:R-:W-:Y:S05]  /*2bb0*/  @P0 BRA `(.L_x_2043) ;  /* 0x000000f000000947 */ /* 0x000fea0003800000 */
[CC--:B----4-:R-:W-:Y:S02]  /*2bc0*/  LEA R6, P0, R177.reuse, R0.reuse, 0x1 ;  /* 0x00000000b1067211 */ /* 0x0d0fe400078008ff */
        /* <DEDUP_REMOVED lines=14> */
.L_x_2043:
[----:B------:R-:W-:Y:S05]  /*2cb0*/  BSYNC B0 ;  /* 0x0000000000007941 */ /* 0x000fea0003800000 */
.L_x_2042:
[----:B------:R-:W-:Y:S05]  /*2cc0*/  BRA.DIV ~URZ, `(.L_x_2044) ;  /* 0x00014d327f007947 */ /* 0x000fea000b800000 */
[----:B-1----:R1:W2:Y:S02]  /*2cd0*/  SHFL.IDX PT, R8, R9, 0x2, 0x181f ;  /* 0x00581f0009087f89 */ /* 0x0022a400000e0000 */
.L_x_2194:
[----:B------:R-:W-:Y:S05]  /*2ce0*/  BRA.DIV ~URZ, `(.L_x_2045) ;  /* 0x00014d827f007947 */ /* 0x000fea000b800000 */
[----:B----4-:R4:W1:Y:S02]  /*2cf0*/  SHFL.IDX PT, R0, R12, 0x2, 0x181f ;  /* 0x00581f000c007f89 */ /* 0x01086400000e0000 */
.L_x_2195:
[----:B------:R-:W-:Y:S01]  /*2d00*/  IADD3 R2, R10, 0x40, RZ ;  /* 0x000000400a027810 */ /* 0x000fe20007ffe0ff */
[----:B------:R-:W-:Y:S03]  /*2d10*/  BSSY B0, `(.L_x_2046) ;  /* 0x0000012000007945 */ /* 0x000fe60003800000 */
[----:B------:R-:W-:-:S13]  /*2d20*/  ISETP.GE.AND P0, PT, R2, R11, PT ;  /* 0x0000000b0200720c */ /* 0x000fda0003f06270 */
[----:B------:R-:W-:Y:S05]  /*2d30*/  @P0 BRA `(.L_x_2047) ;  /* 0x000000f000000947 */ /* 0x000fea0003800000 */
[CC--:B-1----:R-:W-:Y:S02]  /*2d40*/  LEA R6, P0, R177.reuse, R0.reuse, 0x1 ;  /* 0x00000000b1067211 */ /* 0x0c2fe400078008ff */
        /* <DEDUP_REMOVED lines=14> */
.L_x_2047:
[----:B------:R-:W-:Y:S05]  /*2e30*/  BSYNC B0 ;  /* 0x0000000000007941 */ /* 0x000fea0003800000 */
.L_x_2046:
[----:B------:R-:W-:Y:S05]  /*2e40*/  BRA.DIV ~URZ, `(.L_x_2048) ;  /* 0x00014c927f007947 */ /* 0x000fea000b800000 */
[----:B--2---:R2:W3:Y:S04]  /*2e50*/  SHFL.IDX PT, R8, R9, 0x3, 0x181f ;  /* 0x00781f0009087f89 */ /* 0x0044e800000e0000 */
[----:B-1----:R2:W1:Y:S02]  /*2e60*/  SHFL.IDX PT, R0, R12, 0x3, 0x181f ;  /* 0x00781f000c007f89 */ /* 0x00246400000e0000 */
.L_x_2196:
        /* <DEDUP_REMOVED lines=26> */
[----:B------:R-:W-:Y:S01]  /*3010*/  IMAD R20, R187, 0x20, R205 ;  /* 0x00000020bb147824 */ /* 0x000fe200078e02cd */
[----:B------:R-:W-:Y:S01]  /*3020*/  LOP3.LUT R213, R213, 0xfffffff7, RZ, 0xc0, !PT ;  /* 0xfffffff7d5d57812 */ /* 0x000fe200078ec0ff */
[----:B------:R-:W-:Y:S01]  /*3030*/  IMAD.SHL.U32 R178, R16, 0x40, RZ ;  /* 0x0000004010b27824 */ /* 0x000fe200078e00ff */
[----:B------:R-:W-:Y:S01]  /*3040*/  ISETP.NE.AND P6, PT, R0, 0x1, PT ;  /* 0x000000010000780c */ /* 0x000fe20003fc5270 */
[----:B------:R-:W-:-:S02]  /*3050*/  IMAD.MOV.U32 R174, RZ, RZ, RZ ;  /* 0x000000ffffae7224 */ /* 0x000fc400078e00ff */
[----:B-1----:R-:W-:-:S05]  /*3060*/  IMAD.IADD R2, R20, 0x1, R178 ;  /* 0x0000000114027824 */ /* 0x002fca00078e02b2 */
[C---:B------:R-:W-:Y:S01]  /*3070*/  ISETP.GE.AND P0, PT, R2.reuse, R189, PT ;  /* 0x000000bd0200720c */ /* 0x040fe20003f06270 */
[----:B------:R-:W-:-:S03]  /*3080*/  IMAD.IADD R2, R2, 0x1, R193 ;  /* 0x0000000102027824 */ /* 0x000fc600078e02c1 */
[----:B------:R-:W-:Y:S01]  /*3090*/  ISETP.GT.OR P0, PT, R20, 0x3f, P0 ;  /* 0x0000003f1400780c */ /* 0x000fe20000704670 */
[----:B------:R-:W-:-:S04]  /*30a0*/  @P6 IMAD.HI.U32 R3, R2, c[0x0][0x2bc], RZ ;  /* 0x0000af0002036a27 */ /* 0x000fc800078e00ff */
[----:B------:R-:W-:-:S04]  /*30b0*/  IMAD.WIDE.U32 R194, R14, c[0x0][0x1e8], RZ ;  /* 0x00007a000ec27a25 */ /* 0x000fc800078e00ff */
[----:B------:R-:W-:-:S04]  /*30c0*/  IMAD.WIDE.U32 R198, R14, c[0x0][0x210], RZ ;  /* 0x000084000ec67a25 */ /* 0x000fc800078e00ff */
[----:B------:R-:W-:Y:S02]  /*30d0*/  IMAD.SHL.U32 R17, R177, 0x2, RZ ;  /* 0x00000002b1117824 */ /* 0x000fe400078e00ff */
[----:B------:R-:W-:Y:S01]  /*30e0*/  IMAD.SHL.U32 R19, R185, 0x2, RZ ;  /* 0x00000002b9137824 */ /* 0x000fe200078e00ff */
[----:B------:R-:W-:Y:S01]  /*30f0*/  ISETP.GT.AND P5, PT, R20, 0x3f, PT ;  /* 0x0000003f1400780c */ /* 0x000fe20003fa4270 */
[----:B------:R-:W-:Y:S01]  /*3100*/  IMAD.MOV.U32 R0, RZ, RZ, R2 ;  /* 0x000000ffff007224 */ /* 0x000fe200078e0002 */
[----:B------:R-:W-:Y:S01]  /*3110*/  @P6 SHF.R.U32.HI R0, RZ, c[0x0][0x2c0], R3 ;  /* 0x0000b000ff006a19 */ /* 0x000fe20000011603 */
[----:B------:R-:W-:Y:S01]  /*3120*/  IMAD.IADD R92, R189, 0x1, -R178 ;  /* 0x00000001bd5c7824 */ /* 0x000fe200078e0ab2 */
[----:B------:R-:W-:Y:S02]  /*3130*/  @P6 LOP3.LUT R213, R213, 0x8, RZ, 0xfc, !PT ;  /* 0x00000008d5d56812 */ /* 0x000fe400078efcff */
[----:B------:R-:W-:-:S04]  /*3140*/  @!P0 IADD3 R3, P1, R0, R196, RZ ;  /* 0x000000c400038210 */ /* 0x000fc80007f3e0ff */
[----:B------:R-:W-:Y:S02]  /*3150*/  @!P0 LEA.HI.X.SX32 R5, R0, R201, 0x1, P1 ;  /* 0x000000c900058211 */ /* 0x000fe400008f0eff */
[----:B------:R-:W-:-:S04]  /*3160*/  @!P0 LEA R4, P1, R3, c[0x0][0x2a0], 0x2 ;  /* 0x0000a80003048a11 */ /* 0x000fc800078210ff */
[----:B------:R-:W-:-:S05]  /*3170*/  @!P0 LEA.HI.X R5, R3, c[0x0][0x2a4], R5, 0x2, P1 ;  /* 0x0000a90003058a11 */ /* 0x000fca00008f1405 */
[----:B------:R1:W3:Y:S01]  /*3180*/  @!P0 LDG.E R174, [R4.64] ;  /* 0x0000000604ae8981 */ /* 0x0002e2000c1e1900 */
[----:B------:R-:W-:Y:S01]  /*3190*/  IMAD.MOV R0, RZ, RZ, -R0 ;  /* 0x000000ffff007224 */ /* 0x000fe200078e0a00 */
[----:B------:R-:W-:Y:S01]  /*31a0*/  LOP3.LUT R213, R213, 0xfffffffe, RZ, 0xc0, !PT ;  /* 0xfffffffed5d57812 */ /* 0x000fe200078ec0ff */
[----:B------:R-:W-:Y:S01]  /*31b0*/  IMAD R200, R14, c[0x0][0x1ec], R195 ;  /* 0x00007b000ec87a24 */ /* 0x000fe200078e02c3 */
[----:B------:R-:W-:Y:S01]  /*31c0*/  BSSY B0, `(.L_x_2049) ;  /* 0x00000a8000007945 */ /* 0x000fe20003800000 */
[----:B------:R-:W-:Y:S01]  /*31d0*/  IMAD R175, R0, c[0x0][0x2b8], R2 ;  /* 0x0000ae0000af7a24 */ /* 0x000fe200078e0202 */
[----:B------:R-:W-:Y:S01]  /*31e0*/  @P5 LOP3.LUT R213, R213, 0x1, RZ, 0xfc, !PT ;  /* 0x00000001d5d55812 */ /* 0x000fe200078efcff */
[----:B--2-4-:R-:W-:Y:S02]  /*31f0*/  IMAD.IADD R12, R92, 0x1, -R205 ;  /* 0x000000015c0c7824 */ /* 0x014fe400078e0acd */
[----:B------:R-:W-:-:S03]  /*3200*/  IMAD.WIDE.U32 R2, R175, c[0x0][0x1e0], RZ ;  /* 0x00007800af027a25 */ /* 0x000fc600078e00ff */
[----:B------:R-:W-:Y:S01]  /*3210*/  ISETP.GE.AND P1, PT, R12, 0x1, PT ;  /* 0x000000010c00780c */ /* 0x000fe20003f26270 */
[----:B------:R-:W-:Y:S01]  /*3220*/  IMAD R202, R14, c[0x0][0x214], R199 ;  /* 0x000085000eca7a24 */ /* 0x000fe200078e02c7 */
[----:B------:R-:W-:Y:S02]  /*3230*/  SHF.L.U64.HI R14, R185, 0x1, R21 ;  /* 0x00000001b90e7819 */ /* 0x000fe40000010215 */
[----:B-1----:R-:W-:-:S09]  /*3240*/  SHF.R.S32.HI R4, RZ, 0x1f, R175 ;  /* 0x0000001fff047819 */ /* 0x002fd200000114af */
[----:B------:R-:W-:Y:S02]  /*3250*/  @P1 ISETP.GE.AND P4, PT, R177, c[0x0][0x1d4], PT ;  /* 0x00007500b1001a0c */ /* 0x000fe40003f86270 */
[----:B------:R-:W-:Y:S01]  /*3260*/  @P1 ISETP.GE.AND P3, PT, R186, c[0x0][0x1d4], PT ;  /* 0x00007500ba001a0c */ /* 0x000fe20003f66270 */
[C---:B------:R-:W-:Y:S02]  /*3270*/  IMAD R0, R4.reuse, c[0x0][0x1e0], RZ ;  /* 0x0000780004007a24 */ /* 0x040fe400078e02ff */
[----:B------:R-:W-:Y:S02]  /*3280*/  IMAD R5, R4, c[0x0][0x208], RZ ;  /* 0x0000820004057a24 */ /* 0x000fe400078e02ff */
[----:B------:R-:W-:-:S04]  /*3290*/  IMAD R0, R175, c[0x0][0x1e4], R0 ;  /* 0x00007900af007a24 */ /* 0x000fc800078e0200 */
[----:B------:R-:W-:Y:S01]  /*32a0*/  IMAD.IADD R3, R3, 0x1, R0 ;  /* 0x0000000103037824 */ /* 0x000fe200078e0200 */
[----:B---3--:R-:W-:-:S03]  /*32b0*/  SHF.R.S32.HI R13, RZ, 0x1f, R174 ;  /* 0x0000001fff0d7819 */ /* 0x008fc600000114ae */
        /* <DEDUP_REMOVED lines=8> */
[----:B------:R-:W-:-:S03]  /*3340*/  IMAD.WIDE.U32 R2, R175, c[0x0][0x208], RZ ;  /* 0x00008200af027a25 */ /* 0x000fc600078e00ff */
[----:B------:R-:W2:Y:S04]  /*3350*/  SHFL.IDX PT, R9, R6, RZ, 0x181f ;  /* 0x00181fff06097589 */ /* 0x000ea800000e0000 */
[----:B------:R3:W4:Y:S04]  /*3360*/  SHFL.IDX PT, R10, R0, 0x1, 0x181f ;  /* 0x00381f00000a7f89 */ /* 0x00072800000e0000 */
[----:B------:R5:W4:Y:S01]  /*3370*/  SHFL.IDX PT, R11, R6, 0x1, 0x181f ;  /* 0x00381f00060b7f89 */ /* 0x000b2200000e0000 */
[----:B-1----:R-:W-:Y:S01]  /*3380*/  @P1 LEA R4, P0, R177, R8, 0x1 ;  /* 0x00000008b1041211 */ /* 0x002fe200078008ff */
[----:B---3--:R-:W-:-:S03]  /*3390*/  IMAD R0, R175, c[0x0][0x20c], R5 ;  /* 0x00008300af007a24 */ /* 0x008fc600078e0205 */
[-C--:B--2---:R-:W-:Y:S02]  /*33a0*/  @P1 LEA.HI.X R5, R177, R9.reuse, R18, 0x1, P0 ;  /* 0x00000009b1051211 */ /* 0x084fe400000f0c12 */
[----:B------:R-:W-:Y:S01]  /*33b0*/  ISETP.GE.AND P0, PT, R12, 0x21, PT ;  /* 0x000000210c00780c */ /* 0x000fe20003f06270 */
[----:B------:R-:W-:Y:S01]  /*33c0*/  IMAD.IADD R3, R3, 0x1, R0 ;  /* 0x0000000103037824 */ /* 0x000fe200078e0200 */
[----:B-----5:R-:W-:Y:S01]  /*33d0*/  @P1 LEA R6, P2, R186, R8, 0x1 ;  /* 0x00000008ba061211 */ /* 0x020fe200078408ff */
[----:B------:R1:W-:Y:S01]  /*33e0*/  @P1 LDGSTS.E.BYPASS.LTC128B.128 [R204+0xc100], [R4.64], !P4 ;  /* 0x0c10000004cc1fae */ /* 0x0003e2000e101d46 */
[----:B------:R-:W-:Y:S01]  /*33f0*/  IMAD R0, R13, c[0x0][0x218], RZ ;  /* 0x000086000d007a24 */ /* 0x000fe200078e02ff */
[C---:B------:R-:W-:Y:S01]  /*3400*/  ISETP.GE.AND P4, PT, R177.reuse, c[0x0][0x1d4], PT ;  /* 0x00007500b1007a0c */ /* 0x040fe20003f86270 */
[----:B------:R-:W-:Y:S01]  /*3410*/  IMAD.WIDE.U32 R2, R174, c[0x0][0x218], R2 ;  /* 0x00008600ae027a25 */ /* 0x000fe200078e0002 */
[----:B------:R-:W-:Y:S02]  /*3420*/  @P1 LEA.HI.X R7, R186, R9, R15, 0x1, P2 ;  /* 0x00000009ba071211 */ /* 0x000fe400010f0c0f */
[----:B------:R-:W-:-:S03]  /*3430*/  SHF.L.U64.HI R13, R177, 0x1, R18 ;  /* 0x00000001b10d7819 */ /* 0x000fc60000010212 */
[----:B------:R2:W-:Y:S01]  /*3440*/  @P1 LDGSTS.E.BYPASS.LTC128B.128 [R204+0xe100], [R6.64], !P3 ;  /* 0x0e10000006cc1fae */ /* 0x0005e2000d901d46 */
[----:B-1----:R-:W-:-:S04]  /*3450*/  @P1 LEA R4, P2, R185, R8, 0x1 ;  /* 0x00000008b9041211 */ /* 0x002fc800078408ff */
[----:B------:R-:W-:Y:S01]  /*3460*/  @P1 LEA.HI.X R5, R185, R9, R21, 0x1, P2 ;  /* 0x00000009b9051211 */ /* 0x000fe200010f0c15 */
[----:B--2---:R-:W-:Y:S01]  /*3470*/  IMAD R6, R174, c[0x0][0x21c], R0 ;  /* 0x00008700ae067a24 */ /* 0x004fe200078e0200 */
[----:B------:R-:W-:Y:S02]  /*3480*/  IADD3 R0, P3, R2, R198, RZ ;  /* 0x000000c602007210 */ /* 0x000fe40007f7e0ff */
[C---:B----4-:R-:W-:Y:S02]  /*3490*/  @P0 LEA R2, P2, R177.reuse, R10, 0x1 ;  /* 0x0000000ab1020211 */ /* 0x050fe400078408ff */
[----:B------:R-:W-:Y:S02]  /*34a0*/  IADD3.X R6, R202, R3, R6, P3, !PT ;  /* 0x00000003ca067210 */ /* 0x000fe40001ffe406 */
[----:B------:R-:W-:Y:S01]  /*34b0*/  @P0 LEA.HI.X R3, R177, R11, R18, 0x1, P2 ;  /* 0x0000000bb1030211 */ /* 0x000fe200010f0c12 */
[----:B------:R-:W-:Y:S01]  /*34c0*/  IMAD.SHL.U32 R18, R186, 0x2, RZ ;  /* 0x00000002ba127824 */ /* 0x000fe200078e00ff */
[----:B------:R-:W-:-:S02]  /*34d0*/  LEA R8, P2, R0, c[0x0][0x1f8], 0x1 ;  /* 0x00007e0000087a11 */ /* 0x000fc400078408ff */
[----:B------:R-:W-:Y:S02]  /*34e0*/  @P1 ISETP.GE.AND P3, PT, R185, c[0x0][0x1d4], PT ;  /* 0x00007500b9001a0c */ /* 0x000fe40003f66270 */
[----:B------:R-:W-:Y:S02]  /*34f0*/  LEA.HI.X R9, R0, c[0x0][0x1fc], R6, 0x1, P2 ;  /* 0x00007f0000097a11 */ /* 0x000fe400010f0c06 */
[----:B------:R-:W-:Y:S01]  /*3500*/  @P0 ISETP.GE.AND P2, PT, R177, c[0x0][0x1d4], PT ;  /* 0x00007500b1000a0c */ /* 0x000fe20003f46270 */
[----:B------:R-:W1:Y:S04]  /*3510*/  SHFL.IDX PT, R6, R8, RZ, 0x181f ;  /* 0x00181fff08067589 */ /* 0x000e6800000e0000 */
[----:B------:R-:W2:Y:S04]  /*3520*/  SHFL.IDX PT, R7, R9, RZ, 0x181f ;  /* 0x00181fff09077589 */ /* 0x000ea800000e0000 */
[----:B------:R3:W-:Y:S01]  /*3530*/  @P1 LDGSTS.E.BYPASS.LTC128B.128 [R204+0x10100], [R4.64], !P3 ;  /* 0x1010000004cc1fae */ /* 0x0007e2000d901d46 */
[----:B------:R-:W-:-:S03]  /*3540*/  @P0 ISETP.GE.AND P3, PT, R186, c[0x0][0x1d4], PT ;  /* 0x00007500ba000a0c */ /* 0x000fc60003f66270 */
[----:B------:R4:W-:Y:S01]  /*3550*/  @P0 LDGSTS.E.BYPASS.LTC128B.128 [R204+0xd100], [R2.64], !P2 ;  /* 0x0d10000002cc0fae */ /* 0x0009e2000d101d46 */
[----:B------:R-:W-:-:S03]  /*3560*/  @P0 ISETP.GE.AND P2, PT, R185, c[0x0][0x1d4], PT ;  /* 0x00007500b9000a0c */ /* 0x000fc60003f46270 */
[----:B------:R-:W5:Y:S04]  /*3570*/  SHFL.IDX PT, R0, R8, 0x1, 0x181f ;  /* 0x00381f0008007f89 */ /* 0x000f6800000e0000 */
[----:B------:R-:W1:Y:S01]  /*3580*/  SHFL.IDX PT, R8, R9, 0x1, 0x181f ;  /* 0x00381f0009087f89 */ /* 0x000e6200000e0000 */
[----:B---3--:R-:W-:-:S04]  /*3590*/  @P0 LEA R4, P1, R186, R10, 0x1 ;  /* 0x0000000aba040211 */ /* 0x008fc800078208ff */
[CCC-:B------:R-:W-:Y:S02]  /*35a0*/  @P0 LEA.HI.X R5, R186.reuse, R11.reuse, R15.reuse, 0x1, P1 ;  /* 0x0000000bba050211 */ /* 0x1c0fe400008f0c0f */
[C---:B----4-:R-:W-:Y:S02]  /*35b0*/  @P0 LEA R2, P1, R185.reuse, R10, 0x1 ;  /* 0x0000000ab9020211 */ /* 0x050fe400078208ff */
[C---:B------:R-:W-:Y:S01]  /*35c0*/  SHF.L.U64.HI R15, R186.reuse, 0x1, R15 ;  /* 0x00000001ba0f7819 */ /* 0x040fe2000001020f */
[----:B------:R3:W-:Y:S01]  /*35d0*/  @P0 LDGSTS.E.BYPASS.LTC128B.128 [R204+0xf100], [R4.64], !P3 ;  /* 0x0f10000004cc0fae */ /* 0x0007e2000d901d46 */
[----:B------:R-:W-:Y:S02]  /*35e0*/  @P0 LEA.HI.X R3, R185, R11, R21, 0x1, P1 ;  /* 0x0000000bb9030211 */ /* 0x000fe400008f0c15 */
[----:B------:R-:W-:-:S03]  /*35f0*/  ISETP.GE.AND P3, PT, R186, c[0x0][0x1d4], PT ;  /* 0x00007500ba007a0c */ /* 0x000fc60003f66270 */
[----:B------:R1:W-:Y:S01]  /*3600*/  @P0 LDGSTS.E.BYPASS.LTC128B.128 [R204+0x11100], [R2.64], !P2 ;  /* 0x1110000002cc0fae */ /* 0x0003e2000d101d46 */
[C---:B------:R-:W-:Y:S02]  /*3610*/  ISETP.LT.OR P2, PT, R12.reuse, 0x1, P4 ;  /* 0x000000010c00780c */ /* 0x040fe40002741670 */
[C---:B------:R-:W-:Y:S01]  /*3620*/  ISETP.LT.OR P1, PT, R12.reuse, 0x1, P3 ;  /* 0x000000010c00780c */ /* 0x040fe20001f21670 */
[----:B------:R-:W0:Y:S01]  /*3630*/  LDGDEPBAR ;  /* 0x00000000000079af */ /* 0x000e220000000000 */
[----:B------:R-:W-:Y:S02]  /*3640*/  ISETP.LT.OR P4, PT, R12, 0x21, P4 ;  /* 0x000000210c00780c */ /* 0x000fe40002781670 */
[----:B-1----:R-:W-:-:S05]  /*3650*/  IADD3 R2, P0, R6, R17, RZ ;  /* 0x0000001106027210 */ /* 0x002fca0007f1e0ff */
[----:B--2---:R-:W-:-:S05]  /*3660*/  IMAD.X R3, R7, 0x1, R13, P0 ;  /* 0x0000000107037824 */ /* 0x004fca00000e060d */
[----:B------:R1:W-:Y:S01]  /*3670*/  LDGSTS.E.BYPASS.LTC128B.128 [R204+0x100], [R2.64], !P2 ;  /* 0x0010000002cc7fae */ /* 0x0003e2000d101d46 */
[----:B------:R-:W-:Y:S02]  /*3680*/  ISETP.LT.OR P2, PT, R12, 0x21, P3 ;  /* 0x000000210c00780c */ /* 0x000fe40001f41670 */
[----:B------:R-:W-:Y:S02]  /*3690*/  ISETP.GT.AND P3, PT, R16, R188, PT ;  /* 0x000000bc1000720c */ /* 0x000fe40003f64270 */
[----:B-1----:R-:W-:-:S05]  /*36a0*/  IADD3 R2, P0, R6, R18, RZ ;  /* 0x0000001206027210 */ /* 0x002fca0007f1e0ff */
[----:B------:R-:W-:-:S05]  /*36b0*/  IMAD.X R3, R7, 0x1, R15, P0 ;  /* 0x0000000107037824 */ /* 0x000fca00000e060f */
[----:B------:R1:W-:Y:S01]  /*36c0*/  LDGSTS.E.BYPASS.LTC128B.128 [R204+0x2100], [R2.64], !P1 ;  /* 0x0210000002cc7fae */ /* 0x0003e2000c901d46 */
[----:B------:R-:W-:Y:S02]  /*36d0*/  ISETP.GE.AND P1, PT, R185, c[0x0][0x1d4], PT ;  /* 0x00007500b9007a0c */ /* 0x000fe40003f26270 */
[----:B-1----:R-:W-:-:S05]  /*36e0*/  IADD3 R2, P0, R6, R19, RZ ;  /* 0x0000001306027210 */ /* 0x002fca0007f1e0ff */
[----:B------:R-:W-:Y:S01]  /*36f0*/  IMAD.X R3, R7, 0x1, R14, P0 ;  /* 0x0000000107037824 */ /* 0x000fe200000e060e */
[C---:B------:R-:W-:Y:S02]  /*3700*/  ISETP.LT.OR P0, PT, R12.reuse, 0x1, P1 ;  /* 0x000000010c00780c */ /* 0x040fe40000f01670 */
[----:B------:R-:W-:-:S11]  /*3710*/  ISETP.LT.OR P1, PT, R12, 0x21, P1 ;  /* 0x000000210c00780c */ /* 0x000fd60000f21670 */
[----:B------:R1:W-:Y:S01]  /*3720*/  LDGSTS.E.BYPASS.LTC128B.128 [R204+0x4100], [R2.64], !P0 ;  /* 0x0410000002cc7fae */ /* 0x0003e2000c101d46 */
[----:B-----5:R-:W-:-:S05]  /*3730*/  IADD3 R6, P0, R0, R17, RZ ;  /* 0x0000001100067210 */ /* 0x020fca0007f1e0ff */
[----:B------:R-:W-:Y:S01]  /*3740*/  IMAD.X R7, R8, 0x1, R13, P0 ;  /* 0x0000000108077824 */ /* 0x000fe200000e060d */
[----:B---3--:R-:W-:-:S04]  /*3750*/  IADD3 R4, P0, R0, R18, RZ ;  /* 0x0000001200047210 */ /* 0x008fc80007f1e0ff */
[----:B------:R2:W-:Y:S01]  /*3760*/  LDGSTS.E.BYPASS.LTC128B.128 [R204+0x1100], [R6.64], !P4 ;  /* 0x0110000006cc7fae */ /* 0x0005e2000e101d46 */
[----:B------:R-:W-:-:S05]  /*3770*/  IMAD.X R5, R8, 0x1, R15, P0 ;  /* 0x0000000108057824 */ /* 0x000fca00000e060f */
[----:B------:R2:W-:Y:S01]  /*3780*/  LDGSTS.E.BYPASS.LTC128B.128 [R204+0x3100], [R4.64], !P2 ;  /* 0x0310000004cc7fae */ /* 0x0005e2000d101d46 */
[----:B-1----:R-:W-:-:S05]  /*3790*/  IADD3 R2, P0, R0, R19, RZ ;  /* 0x0000001300027210 */ /* 0x002fca0007f1e0ff */
[----:B------:R-:W-:-:S05]  /*37a0*/  IMAD.X R3, R8, 0x1, R14, P0 ;  /* 0x0000000108037824 */ /* 0x000fca00000e060e */
[----:B------:R2:W-:Y:S04]  /*37b0*/  LDGSTS.E.BYPASS.LTC128B.128 [R204+0x5100], [R2.64], !P1 ;  /* 0x0510000002cc7fae */ /* 0x0005e8000c901d46 */
[----:B------:R-:W0:Y:S01]  /*37c0*/  LDGDEPBAR ;  /* 0x00000000000079af */ /* 0x000e220000000000 */
[----:B------:R-:W-:Y:S05]  /*37d0*/  @!P3 BRA `(.L_x_2050) ;  /* 0x000004600000b947 */ /* 0x000fea0003800000 */
[----:B--2---:R-:W-:Y:S01]  /*37e0*/  IADD3 R2, R20, R178, R193 ;  /* 0x000000b214027210 */ /* 0x004fe20007ffe0c1 */
[----:B------:R-:W-:-:S03]  /*37f0*/  IMAD.MOV.U32 R174, RZ, RZ, RZ ;  /* 0x000000ffffae7224 */ /* 0x000fc600078e00ff */
[----:B------:R-:W-:-:S05]  /*3800*/  IADD3 R2, R2, -0x40, RZ ;  /* 0xffffffc002027810 */ /* 0x000fca0007ffe0ff */
        /* <DEDUP_REMOVED lines=25> */
.L_x_2197:
[----:B------:R-:W-:Y:S05]  /*39a0*/  BRA.DIV ~URZ, `(.L_x_2052) ;  /* 0x000142727f007947 */ /* 0x000fea000b800000 */
[----:B------:R-:W3:Y:S01]  /*39b0*/  SHFL.IDX PT, R0, R11, RZ, 0x181f ;  /* 0x00181fff0b007589 */ /* 0x000ee200000e0000 */
[----:B------:R-:W-:Y:S02]  /*39c0*/  ISETP.GE.AND P2, PT, R177, c[0x0][0x1d4], PT ;  /* 0x00007500b1007a0c */ /* 0x000fe40003f46270 */
[----:B------:R-:W-:Y:S02]  /*39d0*/  ISETP.GE.AND P1, PT, R186, c[0x0][0x1d4], PT ;  /* 0x00007500ba007a0c */ /* 0x000fe40003f26270 */
        /* <DEDUP_REMOVED lines=10> */
[----:B------:R-:W3:Y:S03]  /*3a80*/  SHFL.IDX PT, R0, R11, 0x1, 0x181f ;  /* 0x00381f000b007f89 */ /* 0x000ee600000e0000 */
[----:B------:R-:W-:Y:S01]  /*3a90*/  IMAD.X R3, R8, 0x1, R14, P0 ;  /* 0x0000000108037824 */ /* 0x000fe200000e060e */
[----:B------:R-:W-:Y:S01]  /*3aa0*/  ISETP.GE.AND P0, PT, R185, c[0x0][0x1d4], PT ;  /* 0x00007500b9007a0c */ /* 0x000fe20003f06270 */
[----:B------:R2:W-:Y:S04]  /*3ab0*/  LDGSTS.E.BYPASS.LTC128B.128 [R204+0x14100], [R4.64], !P1 ;  /* 0x1410000004cc7fae */ /* 0x0005e8000c901d46 */
[----:B------:R4:W1:Y:S08]  /*3ac0*/  SHFL.IDX PT, R8, R9, 0x1, 0x181f ;  /* 0x00381f0009087f89 */ /* 0x00087000000e0000 */
[----:B------:R2:W-:Y:S01]  /*3ad0*/  LDGSTS.E.BYPASS.LTC128B.128 [R204+0x16100], [R2.64], !P0 ;  /* 0x1610000002cc7fae */ /* 0x0005e2000c101d46 */
[----:B-1--4-:R-:W-:-:S03]  /*3ae0*/  SEL R9, RZ, 0x10, P0 ;  /* 0x00000010ff097807 */ /* 0x012fc60000000000 */
.L_x_2198:
        /* <DEDUP_REMOVED lines=21> */
.L_x_2050:
[----:B------:R-:W-:Y:S05]  /*3c40*/  BSYNC B0 ;  /* 0x0000000000007941 */ /* 0x000fea0003800000 */
.L_x_2049:
        /* <DEDUP_REMOVED lines=10> */
[----:B-12---:R1:W2:Y:S04]  /*3cf0*/  LDSM.16.M88.4 R4, [R164] ;  /* 0x00000000a404783b */ /* 0x0062a80000000200 */
        /* <DEDUP_REMOVED lines=33> */
[----:B------:R4:W3:Y:S02]  /*3f10*/  SHFL.IDX PT, R12, R13, RZ, 0x181f ;  /* 0x00181fff0d0c7589 */ /* 0x0008e400000e0000 */
.L_x_2199:
[----:B------:R-:W-:Y:S05]  /*3f20*/  BRA.DIV ~URZ, `(.L_x_2056) ;  /* 0x00013fa27f007947 */ /* 0x000fea000b800000 */
[----:B------:R-:W5:Y:S01]  /*3f30*/  SHFL.IDX PT, R0, R19, RZ, 0x181f ;  /* 0x00181fff13007589 */ /* 0x000f6200000e0000 */
[----:B------:R-:W-:Y:S02]  /*3f40*/  ISETP.GE.AND P3, PT, R177, c[0x0][0x1d4], PT ;  /* 0x00007500b1007a0c */ /* 0x000fe40003f66270 */
[----:B------:R-:W-:Y:S02]  /*3f50*/  ISETP.GE.AND P1, PT, R186, c[0x0][0x1d4], PT ;  /* 0x00007500ba007a0c */ /* 0x000fe40003f26270 */
[----:B------:R-:W-:Y:S02]  /*3f60*/  SEL R20, RZ, 0x10, P3 ;  /* 0x00000010ff147807 */ /* 0x000fe40001800000 */
[----:B------:R-:W-:Y:S02]  /*3f70*/  SEL R18, RZ, 0x10, P1 ;  /* 0x00000010ff127807 */ /* 0x000fe40000800000 */
[----:B-----5:R-:W-:-:S05]  /*3f80*/  IADD3 R16, P0, R0, R25, RZ ;  /* 0x0000001900107210 */ /* 0x020fca0007f1e0ff */
[----:B---3--:R-:W-:Y:S01]  /*3f90*/  IMAD.X R17, R12, 0x1, R21, P0 ;  /* 0x000000010c117824 */ /* 0x008fe200000e0615 */
[----:B------:R-:W-:-:S04]  /*3fa0*/  IADD3 R14, P0, R0, R26, RZ ;  /* 0x0000001a000e7210 */ /* 0x000fc80007f1e0ff */
[----:B------:R-:W-:Y:S01]  /*3fb0*/  @!PT LDS RZ, [RZ] ;  /* 0x00000000fffff984 */ /* 0x000fe20000000800 */
[----:B------:R-:W-:Y:S01]  /*3fc0*/  @!PT LDS RZ, [RZ] ;  /* 0x00000000fffff984 */ /* 0x000fe20000000800 */
[----:B------:R3:W-:Y:S01]  /*3fd0*/  LDGSTS.E.BYPASS.LTC128B.128 [R204+0x6100], [R16.64], !P3 ;  /* 0x0610000010cc7fae */ /* 0x0007e2000d901d46 */
[----:B------:R-:W-:Y:S01]  /*3fe0*/  IMAD.X R15, R12, 0x1, R22, P0 ;  /* 0x000000010c0f7824 */ /* 0x000fe200000e0616 */
[----:B------:R-:W-:Y:S02]  /*3ff0*/  IADD3 R2, P0, R0, R27, RZ ;  /* 0x0000001b00027210 */ /* 0x000fe40007f1e0ff */
[----:B------:R-:W4:Y:S03]  /*4000*/  SHFL.IDX PT, R0, R19, 0x1, 0x181f ;  /* 0x00381f0013007f89 */ /* 0x000f2600000e0000 */
[----:B------:R-:W-:Y:S01]  /*4010*/  IMAD.X R3, R12, 0x1, R23, P0 ;  /* 0x000000010c037824 */ /* 0x000fe200000e0617 */
[----:B------:R-:W-:Y:S01]  /*4020*/  ISETP.GE.AND P0, PT, R185, c[0x0][0x1d4], PT ;  /* 0x00007500b9007a0c */ /* 0x000fe20003f06270 */
[----:B------:R3:W-:Y:S04]  /*4030*/  LDGSTS.E.BYPASS.LTC128B.128 [R204+0x8100], [R14.64], !P1 ;  /* 0x081000000ecc7fae */ /* 0x0007e8000c901d46 */
[----:B------:R5:W2:Y:S08]  /*4040*/  SHFL.IDX PT, R12, R13, 0x1, 0x181f ;  /* 0x00381f000d0c7f89 */ /* 0x000ab000000e0000 */
[----:B------:R3:W-:Y:S01]  /*4050*/  LDGSTS.E.BYPASS.LTC128B.128 [R204+0xa100], [R2.64], !P0 ;  /* 0x0a10000002cc7fae */ /* 0x0007e2000c101d46 */
[----:B----45:R-:W-:-:S03]  /*4060*/  SEL R13, RZ, 0x10, P0 ;  /* 0x00000010ff0d7807 */ /* 0x030fc60000000000 */
.L_x_2200:
[----:B---3--:R-:W-:Y:S02]  /*4070*/  IADD3 R2, -R20, 0x10, RZ ;  /* 0x0000001014027810 */ /* 0x008fe40007ffe1ff */
[----:B------:R-:W-:-:S02]  /*4080*/  IADD3 R3, -R18, 0x10, RZ ;  /* 0x0000001012037810 */ /* 0x000fc40007ffe1ff */
[----:B------:R-:W-:-:S04]  /*4090*/  LOP3.LUT R2, R2, 0xf, RZ, 0xc0, !PT ;  /* 0x0000000f02027812 */ /* 0x000fc800078ec0ff */
[----:B------:R-:W-:Y:S02]  /*40a0*/  IADD3 R16, P1, P0, R2, R0, R25 ;  /* 0x0000000002107210 */ /* 0x000fe4000783e019 */
[----:B------:R-:W-:Y:S02]  /*40b0*/  LOP3.LUT R2, R3, 0xf, RZ, 0xc0, !PT ;  /* 0x0000000f03027812 */ /* 0x000fe400078ec0ff */
[----:B------:R-:W-:Y:S02]  /*40c0*/  IADD3 R3, -R13, 0x10, RZ ;  /* 0x000000100d037810 */ /* 0x000fe40007ffe1ff */
[----:B--2---:R-:W-:Y:S02]  /*40d0*/  IADD3.X R17, RZ, R12, R21, P1, P0 ;  /* 0x0000000cff117210 */ /* 0x004fe40000fe0415 */
        /* <DEDUP_REMOVED lines=14> */
.L_x_2054:
[----:B------:R-:W-:Y:S05]  /*41c0*/  BSYNC B0 ;  /* 0x0000000000007941 */ /* 0x000fea0003800000 */
.L_x_2053:
[----:B------:R-:W-:Y:S01]  /*41d0*/  LOP3.LUT P1, RZ, R187, 0x4, RZ, 0xc0, !PT ;  /* 0x00000004bbff7812 */ /* 0x000fe2000782c0ff */
[----:B------:R-:W0:Y:S01]  /*41e0*/  LDGDEPBAR ;  /* 0x00000000000079af */ /* 0x000e220000000000 */
[----:B------:R-:W-:Y:S01]  /*41f0*/  MOV R0, 0x40 ;  /* 0x0000004000007802 */ /* 0x000fe20000000f00 */
[----:B------:R-:W-:Y:S01]  /*4200*/  WARPSYNC 0xffffffff ;  /* 0xffffffff00007948 */ /* 0x000fe20003800000 */
[----:B--23--:R-:W-:Y:S01]  /*4210*/  HMMA.16816.F32.BF16 R12, R4, R32, RZ ;  /* 0x00000020040c723c */ /* 0x00cfe200000418ff */
[----:B------:R-:W-:Y:S01]  /*4220*/  MOV R93, c[0x0][0x2c4] ;  /* 0x0000b100005d7a02 */ /* 0x000fe20000000f00 */
[----:B------:R-:W-:Y:S01]  /*4230*/  ULDC UR4, c[0x0][0x324] ;  /* 0x0000c90000047ab9 */ /* 0x000fe20000000800 */
[----:B------:R-:W-:Y:S01]  /*4240*/  SEL R162, R0, 0xffffffc0, !P1 ;  /* 0xffffffc000a27807 */ /* 0x000fe20004800000 */
[----:B------:R-:W-:Y:S01]  /*4250*/  ULOP3.LUT UR4, URZ, UR4, URZ, 0x33, !UPT ;  /* 0x000000043f047292 */ /* 0x000fe2000f8e333f */
[----:B------:R-:W-:-:S02]  /*4260*/  ISETP.NE.AND P0, PT, R93, 0x1, PT ;  /* 0x000000015d00780c */ /* 0x000fc40003f05270 */
[----:B------:R-:W-:Y:S01]  /*4270*/  IADD3 R2, R170, R162, RZ ;  /* 0x000000a2aa027210 */ /* 0x000fe20007ffe0ff */
[C---:B------:R-:W-:Y:S01]  /*4280*/  HMMA.16816.F32.BF16 R20, R4.reuse, R34, RZ ;  /* 0x000000220414723c */ /* 0x040fe200000418ff */
[----:B------:R-:W-:Y:S02]  /*4290*/  IADD3 R0, R162, R170, R168 ;  /* 0x000000aaa2007210 */ /* 0x000fe40007ffe0a8 */
[----:B------:R-:W-:Y:S01]  /*42a0*/  MOV R93, c[0x0][0x32c] ;  /* 0x0000cb00005d7a02 */ /* 0x000fe20000000f00 */
[----:B------:R-:W-:Y:S03]  /*42b0*/  LDSM.16.M88.4 R56, [R2] ;  /* 0x000000000238783b */ /* 0x000fe60000000200 */
[----:B------:R-:W-:Y:S01]  /*42c0*/  ISETP.GE.AND P4, PT, R93, 0x1, PT ;  /* 0x000000015d00780c */ /* 0x000fe20003f86270 */
[C---:B----4-:R-:W-:Y:S01]  /*42d0*/  HMMA.16816.F32.BF16 R16, R4.reuse, R36, RZ ;  /* 0x000000240410723c */ /* 0x050fe200000418ff */
[----:B------:R-:W-:Y:S04]  /*42e0*/  LDSM.16.M88.4 R60, [R2+0x800] ;  /* 0x00080000023c783b */ /* 0x000fe80000000200 */
[----:B------:R-:W-:Y:S03]  /*42f0*/  LDSM.16.M88.4 R68, [R2+0x1000] ;  /* 0x001000000244783b */ /* 0x000fe60000000200 */
[C---:B-1----:R-:W-:Y:S01]  /*4300*/  HMMA.16816.F32.BF16 R40, R4.reuse, R44, RZ ;  /* 0x0000002c0428723c */ /* 0x042fe200000418ff */
[----:B------:R-:W-:Y:S04]  /*4310*/  LDSM.16.M88.4 R84, [R0] ;  /* 0x000000000054783b */ /* 0x000fe80000000200 */
[----:B------:R-:W-:Y:S03]  /*4320*/  LDSM.16.M88.4 R88, [R0+0x1000] ;  /* 0x001000000058783b */ /* 0x000fe60000000200 */
[C---:B------:R-:W-:Y:S08]  /*4330*/  HMMA.16816.F32.BF16 R52, R4.reuse, R48, RZ ;  /* 0x000000300434723c */ /* 0x040ff000000418ff */
[C---:B------:R-:W-:Y:S08]  /*4340*/  HMMA.16816.F32.BF16 R36, R4.reuse, R38, RZ ;  /* 0x000000260424723c */ /* 0x040ff000000418ff */
[C---:B------:R-:W-:Y:S08]  /*4350*/  HMMA.16816.F32.BF16 R44, R4.reuse, R46, RZ ;  /* 0x0000002e042c723c */ /* 0x040ff000000418ff */
[----:B------:R-:W-:Y:S01]  /*4360*/  HMMA.16816.F32.BF16 R48, R4, R50, RZ ;  /* 0x000000320430723c */ /* 0x000fe200000418ff */
[----:B------:R-:W1:Y:S07]  /*4370*/  LDSM.16.M88.4 R4, [R167] ;  /* 0x00000000a704783b */ /* 0x000e6e0000000200 */
[C---:B------:R-:W-:Y:S01]  /*4380*/  HMMA.16816.F32.BF16 R28, R8.reuse, R64, R12 ;  /* 0x00000040081c723c */ /* 0x040fe2000004180c */
[----:B------:R-:W-:Y:S07]  /*4390*/  LDSM.16.M88.4 R12, [R166] ;  /* 0x00000000a60c783b */ /* 0x000fee0000000200 */
[C---:B------:R-:W-:Y:S01]  /*43a0*/  HMMA.16816.F32.BF16 R20, R8.reuse, R66, R20 ;  /* 0x000000420814723c */ /* 0x040fe20000041814 */
[----:B------:R-:W2:Y:S07]  /*43b0*/  LDSM.16.M88.4 R64, [R2+0x1800] ;  /* 0x001800000240783b */ /* 0x000eae0000000200 */
[C---:B------:R-:W-:Y:S08]  /*43c0*/  HMMA.16816.F32.BF16 R16, R8.reuse, R72, R16 ;  /* 0x000000480810723c */ /* 0x040ff00000041810 */
[C---:B------:R-:W-:Y:S01]  /*43d0*/  HMMA.16816.F32.BF16 R36, R8.reuse, R74, R36 ;  /* 0x0000004a0824723c */ /* 0x040fe20000041824 */
[----:B------:R-:W-:Y:S07]  /*43e0*/  LDSM.16.M88.4 R72, [R170+0x2000] ;  /* 0x00200000aa48783b */ /* 0x000fee0000000200 */
[C---:B------:R-:W-:Y:S08]  /*43f0*/  HMMA.16816.F32.BF16 R40, R8.reuse, R76, R40 ;  /* 0x0000004c0828723c */ /* 0x040ff00000041828 */
[C---:B------:R-:W-:Y:S01]  /*4400*/  HMMA.16816.F32.BF16 R44, R8.reuse, R78, R44 ;  /* 0x0000004e082c723c */ /* 0x040fe2000004182c */
[----:B------:R-:W3:Y:S07]  /*4410*/  LDSM.16.M88.4 R76, [R0+0x800] ;  /* 0x00080000004c783b */ /* 0x000eee0000000200 */
[C---:B------:R-:W-:Y:S08]  /*4420*/  HMMA.16816.F32.BF16 R52, R8.reuse, R80, R52 ;  /* 0x000000500834723c */ /* 0x040ff00000041834 */
[----:B------:R-:W-:Y:S01]  /*4430*/  HMMA.16816.F32.BF16 R48, R8, R82, R48 ;  /* 0x000000520830723c */ /* 0x000fe20000041830 */
[----:B------:R-:W4:Y:S07]  /*4440*/  LDSM.16.M88.4 R80, [R0+0x1800] ;  /* 0x001800000050783b */ /* 0x000f2e0000000200 */
[C---:B-1----:R-:W-:Y:S08]  /*4450*/  HMMA.16816.F32.BF16 R32, R4.reuse, R56, R28 ;  /* 0x000000380420723c */ /* 0x042ff0000004181c */
[C---:B------:R-:W-:Y:S08]  /*4460*/  HMMA.16816.F32.BF16 R28, R4.reuse, R58, R20 ;  /* 0x0000003a041c723c */ /* 0x040ff00000041814 */
[C---:B------:R-:W-:Y:S08]  /*4470*/  HMMA.16816.F32.BF16 R20, R4.reuse, R60, R16 ;  /* 0x0000003c0414723c */ /* 0x040ff00000041810 */
[C---:B------:R-:W-:Y:S01]  /*4480*/  HMMA.16816.F32.BF16 R16, R4.reuse, R62, R36 ;  /* 0x0000003e0410723c */ /* 0x040fe20000041824 */
[----:B------:R-:W-:Y:S07]  /*4490*/  LDSM.16.M88.4 R36, [R170+0x3000] ;  /* 0x00300000aa24783b */ /* 0x000fee0000000200 */
[C---:B------:R-:W-:Y:S01]  /*44a0*/  HMMA.16816.F32.BF16 R8, R4.reuse, R68, R40 ;  /* 0x000000440408723c */ /* 0x040fe20000041828 */
[----:B------:R-:W-:Y:S07]  /*44b0*/  LDSM.16.M88.4 R40, [R170+0x2800] ;  /* 0x00280000aa28783b */ /* 0x000fee0000000200 */
[C---:B------:R-:W-:Y:S08]  /*44c0*/  HMMA.16816.F32.BF16 R44, R4.reuse, R70, R44 ;  /* 0x00000046042c723c */ /* 0x040ff0000004182c */
[C---:B--2---:R-:W-:Y:S08]  /*44d0*/  HMMA.16816.F32.BF16 R68, R4.reuse, R64, R52 ;  /* 0x000000400444723c */ /* 0x044ff00000041834 */
[----:B------:R-:W-:Y:S01]  /*44e0*/  HMMA.16816.F32.BF16 R64, R4, R66, R48 ;  /* 0x000000420440723c */ /* 0x000fe20000041830 */
[----:B------:R-:W1:Y:S07]  /*44f0*/  LDSM.16.M88.4 R4, [R164+0x4000] ;  /* 0x00400000a404783b */ /* 0x000e6e0000000200 */
[C---:B------:R-:W-:Y:S01]  /*4500*/  HMMA.16816.F32.BF16 R60, R12.reuse, R84, R32 ;  /* 0x000000540c3c723c */ /* 0x040fe20000041820 */
[----:B------:R-:W2:Y:S07]  /*4510*/  LDSM.16.M88.4 R32, [R170+0x3800] ;  /* 0x00380000aa20783b */ /* 0x000eae0000000200 */
[C---:B------:R-:W-:Y:S01]  /*4520*/  HMMA.16816.F32.BF16 R56, R12.reuse, R86, R28 ;  /* 0x000000560c38723c */ /* 0x040fe2000004181c */
[----:B------:R-:W-:Y:S07]  /*4530*/  LDSM.16.M88.4 R84, [R0+0x2000] ;  /* 0x002000000054783b */ /* 0x000fee0000000200 */
[C---:B---3--:R-:W-:Y:S08]  /*4540*/  HMMA.16816.F32.BF16 R52, R12.reuse, R76, R20 ;  /* 0x0000004c0c34723c */ /* 0x048ff00000041814 */
[C---:B------:R-:W-:Y:S01]  /*4550*/  HMMA.16816.F32.BF16 R48, R12.reuse, R78, R16 ;  /* 0x0000004e0c30723c */ /* 0x040fe20000041810 */
[----:B------:R-:W-:Y:S07]  /*4560*/  LDSM.16.M88.4 R76, [R24+0x2000] ;  /* 0x00200000184c783b */ /* 0x000fee0000000200 */
[C---:B------:R-:W-:Y:S01]  /*4570*/  HMMA.16816.F32.BF16 R28, R12.reuse, R88, R8 ;  /* 0x000000580c1c723c */ /* 0x040fe20000041808 */
[----:B------:R-:W3:Y:S07]  /*4580*/  LDSM.16.M88.4 R8, [R165+0x4000] ;  /* 0x00400000a508783b */ /* 0x000eee0000000200 */
[C---:B------:R-:W-:Y:S08]  /*4590*/  HMMA.16816.F32.BF16 R20, R12.reuse, R90, R44 ;  /* 0x0000005a0c14723c */ /* 0x040ff0000004182c */
[C---:B----4-:R-:W-:Y:S08]  /*45a0*/  HMMA.16816.F32.BF16 R16, R12.reuse, R80, R68 ;  /* 0x000000500c10723c */ /* 0x050ff00000041844 */
[----:B------:R-:W-:Y:S01]  /*45b0*/  HMMA.16816.F32.BF16 R12, R12, R82, R64 ;  /* 0x000000520c0c723c */ /* 0x000fe20000041840 */
[----:B------:R-:W4:Y:S07]  /*45c0*/  LDSM.16.M88.4 R80, [R24+0x2800] ;  /* 0x002800001850783b */ /* 0x000f2e0000000200 */
[C---:B-1----:R-:W-:Y:S08]  /*45d0*/  HMMA.16816.F32.BF16 R44, R4.reuse, R72, R60 ;  /* 0x00000048042c723c */ /* 0x042ff0000004183c */
[C---:B------:R-:W-:Y:S08]  /*45e0*/  HMMA.16816.F32.BF16 R64, R4.reuse, R74, R56 ;  /* 0x0000004a0440723c */ /* 0x040ff00000041838 */
[C---:B--2---:R-:W-:Y:S08]  /*45f0*/  HMMA.16816.F32.BF16 R56, R4.reuse, R32, R16 ;  /* 0x000000200438723c */ /* 0x044ff00000041810 */
[C---:B------:R-:W-:Y:S01]  /*4600*/  HMMA.16816.F32.BF16 R16, R4.reuse, R34, R12 ;  /* 0x000000220410723c */ /* 0x040fe2000004180c */
[----:B------:R-:W1:Y:S07]  /*4610*/  LDSM.16.M88.4 R32, [R24+0x3000] ;  /* 0x003000001820783b */ /* 0x000e6e0000000200 */
[C---:B------:R-:W-:Y:S08]  /*4620*/  HMMA.16816.F32.BF16 R72, R4.reuse, R40, R52 ;  /* 0x000000280448723c */ /* 0x040ff00000041834 */
[C---:B------:R-:W-:Y:S01]  /*4630*/  HMMA.16816.F32.BF16 R68, R4.reuse, R36, R28 ;  /* 0x000000240444723c */ /* 0x040fe2000004181c */
[----:B------:R-:W2:Y:S07]  /*4640*/  LDSM.16.M88.4 R28, [R24+0x3800] ;  /* 0x00380000181c783b */ /* 0x000eae0000000200 */
[C---:B------:R-:W-:Y:S01]  /*4650*/  HMMA.16816.F32.BF16 R52, R4.reuse, R42, R48 ;  /* 0x0000002a0434723c */ /* 0x040fe20000041830 */
[----:B------:R-:W-:Y:S07]  /*4660*/  LDSM.16.M88.4 R48, [R2+0x2800] ;  /* 0x002800000230783b */ /* 0x000fee0000000200 */
[----:B------:R-:W-:Y:S01]  /*4670*/  HMMA.16816.F32.BF16 R60, R4, R38, R20 ;  /* 0x00000026043c723c */ /* 0x000fe20000041814 */
[----:B------:R-:W-:Y:S04]  /*4680*/  LDSM.16.M88.4 R4, [R167+0x4000] ;  /* 0x00400000a704783b */ /* 0x000fe80000000200 */
[----:B------:R-:W5:Y:S03]  /*4690*/  LDSM.16.M88.4 R36, [R2+0x2000] ;  /* 0x002000000224783b */ /* 0x000f660000000200 */
[C---:B---3--:R-:W-:Y:S01]  /*46a0*/  HMMA.16816.F32.BF16 R12, R8.reuse, R76, R44 ;  /* 0x0000004c080c723c */ /* 0x048fe2000004182c */
[----:B------:R-:W3:Y:S07]  /*46b0*/  LDSM.16.M88.4 R20, [R166+0x4000] ;  /* 0x00400000a614783b */ /* 0x000eee0000000200 */
[C---:B------:R-:W-:Y:S01]  /*46c0*/  HMMA.16816.F32.BF16 R40, R8.reuse, R78, R64 ;  /* 0x0000004e0828723c */ /* 0x040fe20000041840 */
[----:B------:R-:W3:Y:S07]  /*46d0*/  LDSM.16.M88.4 R76, [R2+0x3000] ;  /* 0x00300000024c783b */ /* 0x000eee0000000200 */
[C---:B----4-:R-:W-:Y:S08]  /*46e0*/  HMMA.16816.F32.BF16 R44, R8.reuse, R80, R72 ;  /* 0x00000050082c723c */ /* 0x050ff00000041848 */
[C---:B------:R-:W-:Y:S01]  /*46f0*/  HMMA.16816.F32.BF16 R52, R8.reuse, R82, R52 ;  /* 0x000000520834723c */ /* 0x040fe20000041834 */
[----:B------:R-:W4:Y:S07]  /*4700*/  LDSM.16.M88.4 R80, [R2+0x3800] ;  /* 0x003800000250783b */ /* 0x000f2e0000000200 */
[C---:B-1----:R-:W-:Y:S08]  /*4710*/  HMMA.16816.F32.BF16 R72, R8.reuse, R34, R60 ;  /* 0x000000220848723c */ /* 0x042ff0000004183c */
[C---:B------:R-:W-:Y:S08]  /*4720*/  HMMA.16816.F32.BF16 R68, R8.reuse, R32, R68 ;  /* 0x000000200844723c */ /* 0x040ff00000041844 */
[C---:B--2---:R-:W-:Y:S08]  /*4730*/  HMMA.16816.F32.BF16 R64, R8.reuse, R28, R56 ;  /* 0x0000001c0840723c */ /* 0x044ff00000041838 */
[----:B------:R-:W-:Y:S01]  /*4740*/  HMMA.16816.F32.BF16 R60, R8, R30, R16 ;  /* 0x0000001e083c723c */ /* 0x000fe20000041810 */
[----:B------:R-:W-:Y:S07]  /*4750*/  LDSM.16.M88.4 R16, [R164+0x8000] ;  /* 0x00800000a410783b */ /* 0x000fee0000000200 */
[C---:B-----5:R-:W-:Y:S01]  /*4760*/  HMMA.16816.F32.BF16 R8, R4.reuse, R36, R12 ;  /* 0x000000240408723c */ /* 0x060fe2000004180c */
[----:B------:R-:W-:Y:S07]  /*4770*/  LDSM.16.M88.4 R12, [R165+0x8000] ;  /* 0x00800000a50c783b */ /* 0x000fee0000000200 */
[C---:B------:R-:W-:Y:S01]  /*4780*/  HMMA.16816.F32.BF16 R28, R4.reuse, R38, R40 ;  /* 0x00000026041c723c */ /* 0x040fe20000041828 */
[----:B------:R-:W-:Y:S07]  /*4790*/  LDSM.16.M88.4 R40, [R0+0x2800] ;  /* 0x002800000028783b */ /* 0x000fee0000000200 */
[C---:B------:R-:W-:Y:S08]  /*47a0*/  HMMA.16816.F32.BF16 R36, R4.reuse, R48, R44 ;  /* 0x000000300424723c */ /* 0x040ff0000004182c */
[----:B------:R-:W-:Y:S01]  /*47b0*/  HMMA.16816.F32.BF16 R32, R4, R50, R52 ;  /* 0x000000320420723c */ /* 0x000fe20000041834 */
[----:B------:R-:W1:Y:S04]  /*47c0*/  LDSM.16.M88.4 R48, [R170+0x4000] ;  /* 0x00400000aa30783b */ /* 0x000e680000000200 */
[----:B------:R-:W2:Y:S03]  /*47d0*/  LDSM.16.M88.4 R52, [R0+0x3000] ;  /* 0x003000000034783b */ /* 0x000ea60000000200 */
[----:B---3--:R-:W-:Y:S08]  /*47e0*/  HMMA.16816.F32.BF16 R8, R20, R84, R8 ;  /* 0x000000541408723c */ /* 0x008ff00000041808 */
[C---:B------:R-:W-:Y:S08]  /*47f0*/  HMMA.16816.F32.BF16 R44, R4.reuse, R76, R68 ;  /* 0x0000004c042c723c */ /* 0x040ff00000041844 */
[C---:B------:R-:W-:Y:S01]  /*4800*/  HMMA.16816.F32.BF16 R56, R4.reuse, R78, R72 ;  /* 0x0000004e0438723c */ /* 0x040fe20000041848 */
[----:B------:R-:W3:Y:S07]  /*4810*/  LDSM.16.M88.4 R72, [R24+0x4000] ;  /* 0x004000001848783b */ /* 0x000eee0000000200 */
[C---:B----4-:R-:W-:Y:S01]  /*4820*/  HMMA.16816.F32.BF16 R68, R4.reuse, R80, R64 ;  /* 0x000000500444723c */ /* 0x050fe20000041840 */
[----:B------:R-:W4:Y:S07]  /*4830*/  LDSM.16.M88.4 R64, [R0+0x3800] ;  /* 0x003800000040783b */ /* 0x000f2e0000000200 */
[----:B------:R-:W-:Y:S08]  /*4840*/  HMMA.16816.F32.BF16 R80, R4, R82, R60 ;  /* 0x000000520450723c */ /* 0x000ff0000004183c */
[----:B------:R-:W-:Y:S08]  /*4850*/  HMMA.16816.F32.BF16 R28, R20, R86, R28 ;  /* 0x00000056141c723c */ /* 0x000ff0000004181c */
[----:B-1----:R-:W-:Y:S01]  /*4860*/  HMMA.16816.F32.BF16 R4, R16, R48, R8 ;  /* 0x000000301004723c */ /* 0x002fe20000041808 */
[----:B------:R-:W-:Y:S07]  /*4870*/  LDSM.16.M88.4 R8, [R167+0x8000] ;  /* 0x00800000a708783b */ /* 0x000fee0000000200 */
[C---:B--2---:R-:W-:Y:S01]  /*4880*/  HMMA.16816.F32.BF16 R60, R20.reuse, R52, R44 ;  /* 0x00000034143c723c */ /* 0x044fe2000004182c */
[----:B------:R-:W1:Y:S07]  /*4890*/  LDSM.16.M88.4 R44, [R2+0x4000] ;  /* 0x00400000022c783b */ /* 0x000e6e0000000200 */
[C---:B------:R-:W-:Y:S08]  /*48a0*/  HMMA.16816.F32.BF16 R36, R20.reuse, R40, R36 ;  /* 0x000000281424723c */ /* 0x040ff00000041824 */
[----:B------:R-:W-:Y:S01]  /*48b0*/  HMMA.16816.F32.BF16 R76, R20, R42, R32 ;  /* 0x0000002a144c723c */ /* 0x000fe20000041820 */
[----:B------:R-:W2:Y:S07]  /*48c0*/  LDSM.16.M88.4 R40, [R170+0x4800] ;  /* 0x00480000aa28783b */ /* 0x000eae0000000200 */
[----:B------:R-:W-:Y:S01]  /*48d0*/  HMMA.16816.F32.BF16 R28, R16, R50, R28 ;  /* 0x00000032101c723c */ /* 0x000fe2000004181c */
[----:B------:R-:W-:Y:S07]  /*48e0*/  LDSM.16.M88.4 R48, [R24+0x4800] ;  /* 0x004800001830783b */ /* 0x000fee0000000200 */
[----:B---3--:R-:W-:Y:S01]  /*48f0*/  HMMA.16816.F32.BF16 R32, R12, R72, R4 ;  /* 0x000000480c20723c */ /* 0x008fe20000041804 */
[----:B------:R-:W-:Y:S07]  /*4900*/  LDSM.16.M88.4 R4, [R166+0x8000] ;  /* 0x00800000a604783b */ /* 0x000fee0000000200 */
[C---:B------:R-:W-:Y:S01]  /*4910*/  HMMA.16816.F32.BF16 R84, R20.reuse, R54, R56 ;  /* 0x000000361454723c */ /* 0x040fe20000041838 */
[----:B------:R-:W3:Y:S04]  /*4920*/  LDSM.16.M88.4 R52, [R170+0x5000] ;  /* 0x00500000aa34783b */ /* 0x000ee80000000200 */
[----:B------:R-:W-:Y:S03]  /*4930*/  LDSM.16.M88.4 R56, [R24+0x5000] ;  /* 0x005000001838783b */ /* 0x000fe60000000200 */
[C---:B----4-:R-:W-:Y:S01]  /*4940*/  HMMA.16816.F32.BF16 R88, R20.reuse, R64, R68 ;  /* 0x000000401458723c */ /* 0x050fe20000041844 */
[----:B------:R-:W4:Y:S07]  /*4950*/  LDSM.16.M88.4 R68, [R0+0x4000] ;  /* 0x004000000044783b */ /* 0x000f2e0000000200 */
[----:B------:R-:W-:Y:S08]  /*4960*/  HMMA.16816.F32.BF16 R80, R20, R66, R80 ;  /* 0x000000421450723c */ /* 0x000ff00000041850 */
[----:B------:R-:W-:Y:S08]  /*4970*/  HMMA.16816.F32.BF16 R28, R12, R74, R28 ;  /* 0x0000004a0c1c723c */ /* 0x000ff0000004181c */
[----:B-1----:R-:W-:Y:S08]  /*4980*/  HMMA.16816.F32.BF16 R20, R8, R44, R32 ;  /* 0x0000002c0814723c */ /* 0x002ff00000041820 */
[C---:B--2---:R-:W-:Y:S08]  /*4990*/  HMMA.16816.F32.BF16 R36, R16.reuse, R40, R36 ;  /* 0x000000281024723c */ /* 0x044ff00000041824 */
[C---:B------:R-:W-:Y:S01]  /*49a0*/  HMMA.16816.F32.BF16 R40, R16.reuse, R42, R76 ;  /* 0x0000002a1028723c */ /* 0x040fe2000004184c */
[----:B------:R-:W1:Y:S07]  /*49b0*/  LDSM.16.M88.4 R76, [R170+0x5800] ;  /* 0x00580000aa4c783b */ /* 0x000e6e0000000200 */
[----:B---3--:R-:W-:Y:S01]  /*49c0*/  HMMA.16816.F32.BF16 R72, R16, R52, R60 ;  /* 0x000000341048723c */ /* 0x008fe2000004183c */
[----:B------:R-:W2:Y:S07]  /*49d0*/  LDSM.16.M88.4 R60, [R2+0x4800] ;  /* 0x00480000023c783b */ /* 0x000eae0000000200 */
[----:B------:R-:W-:Y:S01]  /*49e0*/  HMMA.16816.F32.BF16 R32, R8, R46, R28 ;  /* 0x0000002e0820723c */ /* 0x000fe2000004181c */
[----:B------:R-:W3:Y:S07]  /*49f0*/  LDSM.16.M88.4 R44, [R0+0x4800] ;  /* 0x00480000002c783b */ /* 0x000eee0000000200 */
[----:B----4-:R-:W-:Y:S08]  /*4a00*/  HMMA.16816.F32.BF16 R28, R4, R68, R20 ;  /* 0x00000044041c723c */ /* 0x010ff00000041814 */
[C---:B------:R-:W-:Y:S08]  /*4a10*/  HMMA.16816.F32.BF16 R20, R12.reuse, R48, R36 ;  /* 0x000000300c14723c */ /* 0x040ff00000041824 */
[----:B------:R-:W-:Y:S01]  /*4a20*/  HMMA.16816.F32.BF16 R36, R12, R50, R40 ;  /* 0x000000320c24723c */ /* 0x000fe20000041828 */
[----:B------:R-:W4:Y:S07]  /*4a30*/  LDSM.16.M88.4 R48, [R2+0x5000] ;  /* 0x005000000230783b */ /* 0x000f2e0000000200 */
[----:B------:R-:W-:Y:S01]  /*4a40*/  HMMA.16816.F32.BF16 R52, R16, R54, R84 ;  /* 0x000000361034723c */ /* 0x000fe20000041854 */
[----:B------:R-:W-:-:S07]  /*4a50*/  FMUL.FTZ R3, R28, c[0x0][0x320] ;  /* 0x0000c8001c037a20 */ /* 0x000fce0000410000 */
[----:B------:R-:W-:Y:S01]  /*4a60*/  HMMA.16816.F32.BF16 R40, R4, R70, R32 ;  /* 0x000000460428723c */ /* 0x000fe20000041820 */
[----:B------:R5:W3:Y:S07]  /*4a70*/  MUFU.TANH R71, R3 ;  /* 0x0000000300477308 */ /* 0x000aee0000002400 */
[----:B-1----:R-:W-:Y:S08]  /*4a80*/  HMMA.16816.F32.BF16 R64, R16, R76, R88 ;  /* 0x0000004c1040723c */ /* 0x002ff00000041858 */
[----:B--2---:R-:W-:Y:S01]  /*4a90*/  HMMA.16816.F32.BF16 R20, R8, R60, R20 ;  /* 0x0000003c0814723c */ /* 0x004fe20000041814 */
[----:B-----5:R-:W-:-:S04]  /*4aa0*/  FMUL.FTZ R3, R29, c[0x0][0x320] ;  /* 0x0000c8001d037a20 */ /* 0x020fc80000410000 */
[----:B------:R1:W2:Y:S03]  /*4ab0*/  MUFU.TANH R70, R3 ;  /* 0x0000000300467308 */ /* 0x0002a60000002400 */
[----:B------:R-:W-:Y:S08]  /*4ac0*/  HMMA.16816.F32.BF16 R32, R12, R56, R72 ;  /* 0x000000380c20723c */ /* 0x000ff00000041848 */
[----:B------:R-:W-:Y:S01]  /*4ad0*/  HMMA.16816.F32.BF16 R16, R16, R78, R80 ;  /* 0x0000004e1010723c */ /* 0x000fe20000041850 */
[----:B-1----:R-:W-:-:S07]  /*4ae0*/  FMUL.FTZ R3, R30, c[0x0][0x320] ;  /* 0x0000c8001e037a20 */ /* 0x002fce0000410000 */
[----:B---3--:R-:W-:Y:S01]  /*4af0*/  HMMA.16816.F32.BF16 R20, R4, R44, R20 ;  /* 0x0000002c0414723c */ /* 0x008fe20000041814 */
[----:B------:R1:W3:Y:S07]  /*4b00*/  MUFU.TANH R76, R3 ;  /* 0x00000003004c7308 */ /* 0x0002ee0000002400 */
[----:B----4-:R-:W-:Y:S01]  /*4b10*/  HMMA.16816.F32.BF16 R32, R8, R48, R32 ;  /* 0x000000300820723c */ /* 0x010fe20000041820 */
[----:B-1----:R-:W-:-:S07]  /*4b20*/  FMUL.FTZ R3, R31, c[0x0][0x320] ;  /* 0x0000c8001f037a20 */ /* 0x002fce0000410000 */
[----:B------:R-:W-:Y:S01]  /*4b30*/  HMMA.16816.F32.BF16 R28, R8, R62, R36 ;  /* 0x0000003e081c723c */ /* 0x000fe20000041824 */
[----:B------:R-:W1:Y:S01]  /*4b40*/  LDSM.16.M88.4 R60, [R24+0x5800] ;  /* 0x00580000183c783b */ /* 0x000e620000000200 */
[----:B------:R4:W1:Y:S06]  /*4b50*/  MUFU.TANH R74, R3 ;  /* 0x00000003004a7308 */ /* 0x00086c0000002400 */
[----:B------:R-:W-:Y:S01]  /*4b60*/  HMMA.16816.F32.BF16 R36, R12, R58, R52 ;  /* 0x0000003a0c24723c */ /* 0x000fe20000041834 */
[----:B------:R-:W5:Y:S01]  /*4b70*/  LDSM.16.M88.4 R52, [R0+0x5000] ;  /* 0x005000000034783b */ /* 0x000f620000000200 */
[----:B----4-:R-:W-:-:S04]  /*4b80*/  FMUL.FTZ R3, R40, c[0x0][0x320] ;  /* 0x0000c80028037a20 */ /* 0x010fc80000410000 */
[----:B------:R4:W1:Y:S02]  /*4b90*/  MUFU.TANH R69, R3 ;  /* 0x0000000300457308 */ /* 0x0008640000002400 */
[----:B----4-:R-:W-:Y:S01]  /*4ba0*/  FMUL.FTZ R3, R41, c[0x0][0x320] ;  /* 0x0000c80029037a20 */ /* 0x010fe20000410000 */
[----:B-1----:R-:W-:Y:S05]  /*4bb0*/  HMMA.16816.F32.BF16 R24, R12, R60, R64 ;  /* 0x0000003c0c18723c */ /* 0x002fea0000041840 */
[----:B------:R1:W4:Y:S03]  /*4bc0*/  MUFU.TANH R68, R3 ;  /* 0x0000000300447308 */ /* 0x0003260000002400 */
[----:B-----5:R-:W-:Y:S08]  /*4bd0*/  HMMA.16816.F32.BF16 R32, R4, R52, R32 ;  /* 0x000000340420723c */ /* 0x020ff00000041820 */
[----:B------:R-:W-:Y:S01]  /*4be0*/  HMMA.16816.F32.BF16 R16, R12, R62, R16 ;  /* 0x0000003e0c10723c */ /* 0x000fe20000041810 */
[----:B-1----:R-:W-:-:S04]  /*4bf0*/  FMUL.FTZ R3, R42, c[0x0][0x320] ;  /* 0x0000c8002a037a20 */ /* 0x002fc80000410000 */
[----:B------:R1:W1:Y:S02]  /*4c00*/  MUFU.TANH R59, R3 ;  /* 0x00000003003b7308 */ /* 0x0002640000002400 */
[----:B-1----:R-:W-:Y:S02]  /*4c10*/  FMUL.FTZ R3, R43, c[0x0][0x320] ;  /* 0x0000c8002b037a20 */ /* 0x002fe40000410000 */
[----:B------:R-:W-:Y:S01]  /*4c20*/  HMMA.16816.F32.BF16 R40, R4, R46, R28 ;  /* 0x0000002e0428723c */ /* 0x000fe2000004181c */
[----:B------:R1:W5:Y:S03]  /*4c30*/  LDSM.16.M88.4 R44, [R2+0x5800] ;  /* 0x00580000022c783b */ /* 0x0003660000000200 */
[----:B------:R-:W1:Y:S04]  /*4c40*/  MUFU.TANH R58, R3 ;  /* 0x00000003003a7308 */ /* 0x000e680000002400 */
[----:B------:R-:W-:Y:S01]  /*4c50*/  HMMA.16816.F32.BF16 R28, R8, R50, R36 ;  /* 0x00000032081c723c */ /* 0x000fe20000041824 */
[----:B------:R2:W3:Y:S01]  /*4c60*/  LDSM.16.M88.4 R36, [R0+0x5800] ;  /* 0x005800000024783b */ /* 0x0004e20000000200 */
[----:B-1----:R-:W-:-:S04]  /*4c70*/  FMUL.FTZ R2, R20, c[0x0][0x320] ;  /* 0x0000c80014027a20 */ /* 0x002fc80000410000 */
[----:B------:R1:W1:Y:S10]  /*4c80*/  MUFU.TANH R56, R2 ;  /* 0x0000000200387308 */ /* 0x0002740000002400 */
[----:B--2---:R-:W-:-:S04]  /*4c90*/  FMUL.FTZ R0, R40, c[0x0][0x320] ;  /* 0x0000c80028007a20 */ /* 0x004fc80000410000 */
[----:B------:R2:W2:Y:S01]  /*4ca0*/  MUFU.TANH R48, R0 ;  /* 0x0000000000307308 */ /* 0x0004a20000002400 */
[----:B-----5:R-:W-:Y:S01]  /*4cb0*/  HMMA.16816.F32.BF16 R12, R8, R44, R24 ;  /* 0x0000002c080c723c */ /* 0x020fe20000041818 */
[----:B-1----:R-:W-:-:S06]  /*4cc0*/  FMUL.FTZ R2, R21, c[0x0][0x320] ;  /* 0x0000c80015027a20 */ /* 0x002fcc0000410000 */
[----:B------:R1:W1:Y:S01]  /*4cd0*/  MUFU.TANH R49, R2 ;  /* 0x0000000200317308 */ /* 0x0002620000002400 */
[----:B------:R-:W-:Y:S01]  /*4ce0*/  HMMA.16816.F32.BF16 R8, R8, R46, R16 ;  /* 0x0000002e0808723c */ /* 0x000fe20000041810 */
[----:B--2---:R-:W-:-:S06]  /*4cf0*/  FMUL.FTZ R0, R41, c[0x0][0x320] ;  /* 0x0000c80029007a20 */ /* 0x004fcc0000410000 */
[----:B------:R2:W2:Y:S01]  /*4d00*/  MUFU.TANH R41, R0 ;  /* 0x0000000000297308 */ /* 0x0004a20000002400 */
[----:B-1----:R-:W-:-:S08]  /*4d10*/  FMUL.FTZ R2, R22, c[0x0][0x320] ;  /* 0x0000c80016027a20 */ /* 0x002fd00000410000 */
[----:B---3--:R-:W-:Y:S01]  /*4d20*/  HMMA.16816.F32.BF16 R12, R4, R36, R12 ;  /* 0x00000024040c723c */ /* 0x008fe2000004180c */
[----:B------:R1:W3:Y:S01]  /*4d30*/  MUFU.TANH R57, R2 ;  /* 0x0000000200397308 */ /* 0x0002e20000002400 */
[----:B--2---:R-:W-:-:S06]  /*4d40*/  FMUL.FTZ R0, R42, c[0x0][0x320] ;  /* 0x0000c8002a007a20 */ /* 0x004fcc0000410000 */
[----:B------:R-:W-:Y:S01]  /*4d50*/  HMMA.16816.F32.BF16 R8, R4, R38, R8 ;  /* 0x000000260408723c */ /* 0x000fe20000041808 */
[----:B------:R2:W2:Y:S01]  /*4d60*/  MUFU.TANH R42, R0 ;  /* 0x00000000002a7308 */ /* 0x0004a20000002400 */
[----:B-1----:R-:W-:-:S06]  /*4d70*/  FMUL.FTZ R2, R23, c[0x0][0x320] ;  /* 0x0000c80017027a20 */ /* 0x002fcc0000410000 */
[----:B------:R-:W-:Y:S01]  /*4d80*/  HMMA.16816.F32.BF16 R20, R4, R54, R28 ;  /* 0x000000360414723c */ /* 0x000fe2000004181c */
[----:B------:R-:W1:Y:S07]  /*4d90*/  MUFU.TANH R50, R2 ;  /* 0x0000000200327308 */ /* 0x000e6e0000002400 */
[----:B------:R-:W-:Y:S02]  /*4da0*/  FMUL.FTZ R3, R14, c[0x0][0x320] ;  /* 0x0000c8000e037a20 */ /* 0x000fe40000410000 */
[----:B--2---:R-:W-:-:S04]  /*4db0*/  FMUL.FTZ R0, R43, c[0x0][0x320] ;  /* 0x0000c8002b007a20 */ /* 0x004fc80000410000 */
[----:B------:R2:W1:Y:S08]  /*4dc0*/  MUFU.TANH R40, R0 ;  /* 0x0000000000287308 */ /* 0x0004700000002400 */
[----:B------:R-:W1:Y:S01]  /*4dd0*/  MUFU.TANH R19, R3 ;  /* 0x0000000300137308 */ /* 0x000e620000002400 */
[----:B--2---:R-:W-:-:S07]  /*4de0*/  FMUL.FTZ R0, R32, c[0x0][0x320] ;  /* 0x0000c80020007a20 */ /* 0x004fce0000410000 */
[----:B------:R2:W1:Y:S02]  /*4df0*/  MUFU.TANH R31, R0 ;  /* 0x00000000001f7308 */ /* 0x0004640000002400 */
[----:B--2---:R-:W-:-:S06]  /*4e00*/  FMUL.FTZ R0, R33, c[0x0][0x320] ;  /* 0x0000c80021007a20 */ /* 0x004fcc0000410000 */
        /* <DEDUP_REMOVED lines=17> */
[----:B--2---:R-:W-:-:S04]  /*4f20*/  IADD3 R0, R212, R203, RZ ;  /* 0x000000cbd4007210 */ /* 0x004fc80007ffe0ff */
[----:B------:R-:W-:Y:S01]  /*4f30*/  MOV R4, R0 ;  /* 0x0000000000047202 */ /* 0x000fe20000000f00 */
[----:B------:R-:W-:-:S04]  /*4f40*/  @P0 IMAD.HI.U32 R2, R0, c[0x0][0x2c8], RZ ;  /* 0x0000b20000020a27 */ /* 0x000fc800078e00ff */
[----:B------:R-:W-:Y:S01]  /*4f50*/  FMUL.FTZ R0, R15, c[0x0][0x320] ;  /* 0x0000c8000f007a20 */ /* 0x000fe20000410000 */
[----:B------:R-:W-:Y:S01]  /*4f60*/  @P0 SHF.R.U32.HI R4, RZ, c[0x0][0x2cc], R2 ;  /* 0x0000b300ff040a19 */ /* 0x000fe20000011602 */
[----:B------:R-:W-:Y:S02]  /*4f70*/  FMUL.FTZ R2, R10, c[0x0][0x320] ;  /* 0x0000c8000a027a20 */ /* 0x000fe40000410000 */
[----:B------:R2:W1:Y:S02]  /*4f80*/  MUFU.TANH R18, R0 ;  /* 0x0000000000127308 */ /* 0x0004640000002400 */
[----:B------:R-:W5:Y:S06]  /*4f90*/  SHFL.IDX PT, R3, R4, RZ, 0x1c1f ;  /* 0x001c1fff04037589 */ /* 0x000f6c00000e0000 */
[----:B------:R1:W1:Y:S01]  /*4fa0*/  MUFU.TANH R10, R2 ;  /* 0x00000002000a7308 */ /* 0x0002620000002400 */
[----:B--2---:R-:W-:Y:S01]  /*4fb0*/  FMUL.FTZ R0, R8, c[0x0][0x320] ;  /* 0x0000c80008007a20 */ /* 0x004fe20000410000 */
[----:B------:R-:W-:-:S06]  /*4fc0*/  IADD3 R8, -R191, R92, RZ ;  /* 0x0000005cbf087210 */ /* 0x000fcc0007ffe1ff */
[----:B------:R2:W2:Y:S01]  /*4fd0*/  MUFU.TANH R12, R0 ;  /* 0x00000000000c7308 */ /* 0x0004a20000002400 */
[----:B-1----:R-:W-:-:S07]  /*4fe0*/  FMUL.FTZ R2, R11, c[0x0][0x320] ;  /* 0x0000c8000b027a20 */ /* 0x002fce0000410000 */
[----:B------:R-:W1:Y:S01]  /*4ff0*/  MUFU.TANH R28, R2 ;  /* 0x00000002001c7308 */ /* 0x000e620000002400 */
[----:B--2---:R-:W-:-:S07]  /*5000*/  FMUL.FTZ R0, R9, c[0x0][0x320] ;  /* 0x0000c80009007a20 */ /* 0x004fce0000410000 */
[----:B------:R2:W1:Y:S02]  /*5010*/  MUFU.TANH R9, R0 ;  /* 0x0000000000097308 */ /* 0x0004640000002400 */
[----:B--2---:R-:W-:-:S04]  /*5020*/  IADD3 R0, R189, 0x1, -R178 ;  /* 0x00000001bd007810 */ /* 0x004fc80007ffe8b2 */
[----:B------:R-:W-:-:S04]  /*5030*/  IADD3 R0, -R190, R0, -R191 ;  /* 0x00000000be007210 */ /* 0x000fc80007ffe9bf */
[C---:B------:R-:W-:Y:S02]  /*5040*/  IADD3 R6, R0.reuse, c[0x0][0x328], RZ ;  /* 0x0000ca0000067a10 */ /* 0x040fe40007ffe0ff */
[----:B------:R-:W-:Y:S02]  /*5050*/  IADD3 R7, R0, UR4, RZ ;  /* 0x0000000400077c10 */ /* 0x000fe4000fffe0ff */
[-C--:B-----5:R-:W-:Y:S02]  /*5060*/  IADD3 R2, R6, R3.reuse, RZ ;  /* 0x0000000306027210 */ /* 0x0a0fe40007ffe0ff */
[----:B------:R-:W-:Y:S02]  /*5070*/  IADD3 R0, R7, R3, RZ ;  /* 0x0000000307007210 */ /* 0x000fe40007ffe0ff */
[----:B------:R-:W-:Y:S01]  /*5080*/  IMNMX R2, R8, R2, PT ;  /* 0x0000000208027217 */ /* 0x000fe20003800200 */
[----:B------:R-:W-:Y:S05]  /*5090*/  @!P4 BRA `(.L_x_2057) ;  /* 0x000001500000c947 */ /* 0x000fea0003800000 */
[----:B-1-34-:R-:W-:Y:S01]  /*50a0*/  IADD3 R3, -R190, R189, R3 ;  /* 0x000000bdbe037210 */ /* 0x01afe20007ffe103 */
        /* <DEDUP_REMOVED lines=10> */
.L_x_2059:
[----:B------:R-:W-:-:S04]  /*5150*/  MOV R5, 0x1 ;  /* 0x0000000100057802 */ /* 0x000fc80000000f00 */
[----:B------:R-:W-:-:S13]  /*5160*/  ISETP.NE.AND P0, PT, R5, c[0x0][0x32c], PT ;  /* 0x0000cb0005007a0c */ /* 0x000fda0003f05270 */
[----:B------:R-:W-:-:S05]  /*5170*/  @P0 IMAD.HI.U32 R5, R3, c[0x0][0x330], RZ ;  /* 0x0000cc0003050a27 */ /* 0x000fca00078e00ff */
[----:B------:R-:W-:Y:S02]  /*5180*/  @P0 SHF.R.U32.HI R3, RZ, c[0x0][0x334], R5 ;  /* 0x0000cd00ff030a19 */ /* 0x000fe40000011605 */
.L_x_2060:
[----:B------:R-:W-:Y:S05]  /*5190*/  BSYNC B0 ;  /* 0x0000000000007941 */ /* 0x000fea0003800000 */
.L_x_2058:
[----:B------:R-:W-:-:S04]  /*51a0*/  IMAD R3, R3, c[0x0][0x32c], -R178 ;  /* 0x0000cb0003037a24 */ /* 0x000fc800078e0ab2 */
[----:B------:R-:W-:-:S05]  /*51b0*/  IMAD.IADD R3, R3, 0x1, -R191 ;  /* 0x0000000103037824 */ /* 0x000fca00078e0abf */
[----:B------:R-:W-:Y:S02]  /*51c0*/  IADD3 R5, R3, c[0x0][0x32c], RZ ;  /* 0x0000cb0003057a10 */ /* 0x000fe40007ffe0ff */
[----:B------:R-:W-:Y:S02]  /*51d0*/  IMNMX R0, R0, R3, !PT ;  /* 0x0000000300007217 */ /* 0x000fe40007800200 */
[----:B------:R-:W-:Y:S02]  /*51e0*/  IMNMX R2, R2, R5, PT ;  /* 0x0000000502027217 */ /* 0x000fe40003800200 */
.L_x_2057:
[----:B-1-34-:R-:W-:Y:S01]  /*51f0*/  ISETP.GT.AND P3, PT, R181, RZ, PT ;  /* 0x000000ffb500720c */ /* 0x01afe20003f64270 */
[----:B------:R-:W1:Y:S03]  /*5200*/  SHFL.IDX PT, R3, R4, 0x1, 0x1c1f ;  /* 0x003c1f0004037f89 */ /* 0x000e6600000e0000 */
        /* <DEDUP_REMOVED lines=46> */
[----:B-1----:R-:W-:-:S03]  /*54f0*/  IMAD.IADD R0, R7, 0x1, R3 ;  /* 0x0000000107007824 */ /* 0x002fc600078e0203 */
[----:B------:R-:W-:Y:S01]  /*5500*/  ISETP.LT.OR P0, PT, R2, 0x3a, P0 ;  /* 0x0000003a0200780c */ /* 0x000fe20000701670 */
[----:B------:R-:W-:-:S03]  /*5510*/  IMAD.IADD R2, R6, 0x1, R3 ;  /* 0x0000000106027824 */ /* 0x000fc600078e0203 */
[----:B------:R-:W-:Y:S02]  /*5520*/  FSEL R75, R9, -INF , !P0 ;  /* 0xff800000094b7808 */ /* 0x000fe40004000000 */
        /* <DEDUP_REMOVED lines=13> */
.L_x_2063:
[----:B------:R-:W-:-:S04]  /*5600*/  MOV R4, 0x1 ;  /* 0x0000000100047802 */ /* 0x000fc80000000f00 */
[----:B------:R-:W-:-:S13]  /*5610*/  ISETP.NE.AND P0, PT, R4, c[0x0][0x32c], PT ;  /* 0x0000cb0004007a0c */ /* 0x000fda0003f05270 */
[----:B------:R-:W-:-:S05]  /*5620*/  @P0 IMAD.HI.U32 R4, R3, c[0x0][0x330], RZ ;  /* 0x0000cc0003040a27 */ /* 0x000fca00078e00ff */
[----:B------:R-:W-:Y:S02]  /*5630*/  @P0 SHF.R.U32.HI R3, RZ, c[0x0][0x334], R4 ;  /* 0x0000cd00ff030a19 */ /* 0x000fe40000011604 */
.L_x_2064:
[----:B------:R-:W-:Y:S05]  /*5640*/  BSYNC B0 ;  /* 0x0000000000007941 */ /* 0x000fea0003800000 */
.L_x_2062:
[----:B------:R-:W-:-:S04]  /*5650*/  IMAD R3, R3, c[0x0][0x32c], -R178 ;  /* 0x0000cb0003037a24 */ /* 0x000fc800078e0ab2 */
[----:B------:R-:W-:-:S05]  /*5660*/  IMAD.IADD R3, R3, 0x1, -R191 ;  /* 0x0000000103037824 */ /* 0x000fca00078e0abf */
[----:B------:R-:W-:Y:S02]  /*5670*/  IADD3 R4, R3, c[0x0][0x32c], RZ ;  /* 0x0000cb0003047a10 */ /* 0x000fe40007ffe0ff */
[----:B------:R-:W-:Y:S02]  /*5680*/  IMNMX R0, R0, R3, !PT ;  /* 0x0000000300007217 */ /* 0x000fe40007800200 */
[----:B------:R-:W-:Y:S02]  /*5690*/  IMNMX R2, R2, R4, PT ;  /* 0x0000000402027217 */ /* 0x000fe40003800200 */
.L_x_2061:
[----:B------:R-:W-:Y:S01]  /*56a0*/  ISETP.GT.AND P0, PT, R0, 0x1, P3 ;  /* 0x000000010000780c */ /* 0x000fe20001f04270 */
[----:B------:R-:W2:Y:S01]  /*56b0*/  LDL R92, [R1+0x4] ;  /* 0x00000400015c7983 */ /* 0x000ea20000100800 */
[----:B------:R-:W-:Y:S01]  /*56c0*/  FMNMX.FTZ R3, R11, R14, !PT ;  /* 0x0000000e0b037209 */ /* 0x000fe20007810000 */
[----:B------:R-:W-:-:S04]  /*56d0*/  DEPBAR.LE SB0, 0x2 ;  /* 0x000080800000791a */ /* 0x000fc80000000000 */
[----:B------:R-:W-:Y:S01]  /*56e0*/  BAR.SYNC.DEFER_BLOCKING 0x0 ;  /* 0x0000000000007b1d */ /* 0x000fe20000010000 */
[----:B------:R-:W-:Y:S02]  /*56f0*/  ISETP.LT.OR P0, PT, R2, 0x2, P0 ;  /* 0x000000020200780c */ /* 0x000fe40000701670 */
[----:B------:R-:W-:Y:S02]  /*5700*/  FMNMX.FTZ R3, R15, R3, !PT ;  /* 0x000000030f037209 */ /* 0x000fe40007810000 */
[----:B------:R-:W-:Y:S01]  /*5710*/  FSEL R7, R74, -INF , !P0 ;  /* 0xff8000004a077808 */ /* 0x000fe20004000000 */
[----:B------:R-:W-:Y:S01]  /*5720*/  BSSY B0, `(.L_x_2065) ;  /* 0x00001af000007945 */ /* 0x000fe20003800000 */
        /* <DEDUP_REMOVED lines=8> */
[----:B------:R-:W-:Y:S01]  /*57b0*/  FMNMX.FTZ R3, R23, R3, !PT ;  /* 0x0000000317037209 */ /* 0x000fe20007810000 */
[----:B------:R-:W-:Y:S01]  /*57c0*/  LDSM.16.MT88.4 R36, [R172] ;  /* 0x00000000ac24783b */ /* 0x000fe20000004200 */
[----:B------:R-:W-:-:S02]  /*57d0*/  FSEL R9, R58, -INF , !P0 ;  /* 0xff8000003a097808 */ /* 0x000fc40004000000 */
[----:B------:R-:W-:Y:S01]  /*57e0*/  ISETP.GT.AND P0, PT, R0, 0x10, P3 ;  /* 0x000000100000780c */ /* 0x000fe20001f04270 */
[----:B------:R-:W-:Y:S01]  /*57f0*/  LDSM.16.MT88.4 R60, [R171+0x2000] ;  /* 0x00200000ab3c783b */ /* 0x000fe20000004200 */
[----:B------:R-:W-:Y:S02]  /*5800*/  FMNMX.FTZ R3, R25, R3, !PT ;  /* 0x0000000319037209 */ /* 0x000fe40007810000 */
[----:B------:R-:W-:Y:S02]  /*5810*/  ISETP.LT.OR P0, PT, R2, 0x11, P0 ;  /* 0x000000110200780c */ /* 0x000fe40000701670 */
[----:B------:R-:W-:Y:S02]  /*5820*/  FMNMX.FTZ R3, R73, R3, !PT ;  /* 0x0000000349037209 */ /* 0x000fe40007810000 */
[----:B------:R-:W-:Y:S02]  /*5830*/  FSEL R16, R57, -INF , !P0 ;  /* 0xff80000039107808 */ /* 0x000fe40004000000 */
[----:B------:R-:W-:Y:S01]  /*5840*/  ISETP.GT.AND P0, PT, R0, 0x11, P3 ;  /* 0x000000110000780c */ /* 0x000fe20001f04270 */
[----:B------:R-:W-:Y:S01]  /*5850*/  LDSM.16.MT88.4 R56, [R220+0x2000] ;  /* 0x00200000dc38783b */ /* 0x000fe20000004200 */
        /* <DEDUP_REMOVED lines=14> */
[----:B------:R-:W-:Y:S01]  /*5940*/  ISETP.GT.AND P0, PT, R0, 0x20, P3 ;  /* 0x000000200000780c */ /* 0x000fe20001f04270 */
[----:B------:R-:W-:Y:S01]  /*5950*/  LDSM.16.MT88.4 R40, [R172+0x800] ;  /* 0x00080000ac28783b */ /* 0x000fe20000004200 */
[----:B------:R-:W-:Y:S02]  /*5960*/  FMNMX.FTZ R3, R75, R3, !PT ;  /* 0x000000034b037209 */ /* 0x000fe40007810000 */
[----:B------:R-:W-:-:S03]  /*5970*/  ISETP.LT.OR P0, PT, R2, 0x21, P0 ;  /* 0x000000210200780c */ /* 0x000fc60000701670 */
[----:B------:R-:W1:Y:S01]  /*5980*/  SHFL.BFLY PT, R5, R3, 0x2, 0x1f ;  /* 0x0c401f0003057f89 */ /* 0x000e6200000e0000 */
[----:B------:R-:W-:Y:S02]  /*5990*/  FSEL R66, R33, -INF , !P0 ;  /* 0xff80000021427808 */ /* 0x000fe40004000000 */
[----:B------:R-:W-:-:S04]  /*59a0*/  ISETP.GT.AND P0, PT, R0, 0x21, P3 ;  /* 0x000000210000780c */ /* 0x000fc80001f04270 */
[----:B------:R-:W-:-:S04]  /*59b0*/  ISETP.LT.OR P0, PT, R2, 0x22, P0 ;  /* 0x000000220200780c */ /* 0x000fc80000701670 */
[----:B------:R-:W-:Y:S02]  /*59c0*/  FSEL R67, R32, -INF , !P0 ;  /* 0xff80000020437808 */ /* 0x000fe40004000000 */
[----:B------:R-:W-:Y:S01]  /*59d0*/  ISETP.GT.AND P0, PT, R0, 0x28, P3 ;  /* 0x000000280000780c */ /* 0x000fe20001f04270 */
[----:B------:R-:W-:Y:S03]  /*59e0*/  LDSM.16.MT88.4 R32, [R171+0x800] ;  /* 0x00080000ab20783b */ /* 0x000fe60000004200 */
        /* <DEDUP_REMOVED lines=17> */
[----:B------:R-:W-:Y:S02]  /*5b00*/  ISETP.GT.AND P0, PT, R0, 0x39, P3 ;  /* 0x000000390000780c */ /* 0x000fe40001f04270 */
[----:B------:R-:W-:Y:S02]  /*5b10*/  FMNMX.FTZ R4, R6, R7, !PT ;  /* 0x0000000706047209 */ /* 0x000fe40007810000 */
[----:B------:R-:W-:Y:S02]  /*5b20*/  ISETP.LT.OR P0, PT, R2, 0x3a, P0 ;  /* 0x0000003a0200780c */ /* 0x000fe40000701670 */
[----:B------:R-:W-:Y:S02]  /*5b30*/  FMNMX.FTZ R4, R8, R4, !PT ;  /* 0x0000000408047209 */ /* 0x000fe40007810000 */
[----:B------:R-:W-:-:S02]  /*5b40*/  FSEL R161, R28, -INF , !P0 ;  /* 0xff8000001ca17808 */ /* 0x000fc40004000000 */
[----:B------:R-:W-:Y:S01]  /*5b50*/  FMNMX.FTZ R4, R9, R4, !PT ;  /* 0x0000000409047209 */ /* 0x000fe20007810000 */
[----:B------:R-:W-:Y:S03]  /*5b60*/  LDSM.16.MT88.4 R28, [R218+0x800] ;  /* 0x00080000da1c783b */ /* 0x000fe60000004200 */
        /* <DEDUP_REMOVED lines=14> */
[----:B------:R-:W3:Y:S01]  /*5c50*/  SHFL.BFLY PT, R3, R2, 0x2, 0x1f ;  /* 0x0c401f0002037f89 */ /* 0x000ee200000e0000 */
[----:B-1----:R-:W-:-:S04]  /*5c60*/  FMNMX.FTZ R101, R0, R4, !PT ;  /* 0x0000000400657209 */ /* 0x002fc80007810000 */
[C---:B------:R-:W-:Y:S01]  /*5c70*/  FSETP.NEU.FTZ.AND P0, PT, R101.reuse, -INF , PT ;  /* 0xff8000006500780b */ /* 0x040fe20003f1d000 */
[----:B------:R-:W-:Y:S01]  /*5c80*/  FMUL.FTZ R0, R101, c[0x0][0x2d0] ;  /* 0x0000b40065007a20 */ /* 0x000fe20000410000 */
[----:B---3--:R-:W-:-:S04]  /*5c90*/  FMNMX.FTZ R2, R2, R3, !PT ;  /* 0x0000000302027209 */ /* 0x008fc80007810000 */
[----:B------:R-:W-:Y:S01]  /*5ca0*/  FSEL R0, R0, RZ, P0 ;  /* 0x000000ff00007208 */ /* 0x000fe20000000000 */
[----:B------:R-:W1:Y:S04]  /*5cb0*/  SHFL.BFLY PT, R4, R2, 0x1, 0x1f ;  /* 0x0c201f0002047f89 */ /* 0x000e6800000e0000 */
[----:B------:R-:W-:-:S04]  /*5cc0*/  FFMA.FTZ R3, R11, c[0x0][0x2d0], -R0 ;  /* 0x0000b4000b037a23 */ /* 0x000fc80000010800 */
[----:B------:R3:W-:Y:S01]  /*5cd0*/  MUFU.EX2 R102, R3 ;  /* 0x0000000300667308 */ /* 0x0007e20000000800 */
[----:B-1----:R-:W-:Y:S01]  /*5ce0*/  FMNMX.FTZ R100, R2, R4, !PT ;  /* 0x0000000402647209 */ /* 0x002fe20007810000 */
[--C-:B------:R-:W-:Y:S02]  /*5cf0*/  FFMA.FTZ R2, R15, c[0x0][0x2d0], -R0.reuse ;  /* 0x0000b4000f027a23 */ /* 0x100fe40000010800 */
[----:B---3--:R-:W-:Y:S01]  /*5d00*/  FFMA.FTZ R3, R14, c[0x0][0x2d0], -R0 ;  /* 0x0000b4000e037a23 */ /* 0x008fe20000010800 */
[----:B------:R-:W-:-:S03]  /*5d10*/  FSETP.NEU.FTZ.AND P0, PT, R100, -INF , PT ;  /* 0xff8000006400780b */ /* 0x000fc60003f1d000 */
[----:B------:R1:W-:Y:S01]  /*5d20*/  MUFU.EX2 R156, R2 ;  /* 0x00000002009c7308 */ /* 0x0003e20000000800 */
[----:B------:R-:W3:Y:S07]  /*5d30*/  LDSM.16.MT88.4 R12, [R171] ;  /* 0x00000000ab0c783b */ /* 0x000eee0000004200 */
[----:B------:R4:W-:Y:S01]  /*5d40*/  MUFU.EX2 R74, R3 ;  /* 0x00000003004a7308 */ /* 0x0009e20000000800 */
[----:B-1----:R-:W-:-:S05]  /*5d50*/  FMUL.FTZ R2, R100, c[0x0][0x2d0] ;  /* 0x0000b40064027a20 */ /* 0x002fca0000410000 */
[----:B------:R-:W-:Y:S01]  /*5d60*/  FSEL R2, R2, RZ, P0 ;  /* 0x000000ff02027208 */ /* 0x000fe20000000000 */
[----:B----4-:R-:W-:-:S04]  /*5d70*/  FFMA.FTZ R3, R17, c[0x0][0x2d0], -R0 ;  /* 0x0000b40011037a23 */ /* 0x010fc80000010800 */
[----:B------:R1:W4:Y:S02]  /*5d80*/  MUFU.EX2 R157, R3 ;  /* 0x00000003009d7308 */ /* 0x0003240000000800 */
[----:B-1----:R-:W-:Y:S01]  /*5d90*/  FFMA.FTZ R3, R6, c[0x0][0x2d0], -R2 ;  /* 0x0000b40006037a23 */ /* 0x002fe20000010802 */
[----:B----4-:R-:W-:-:S05]  /*5da0*/  F2FP.BF16.PACK_AB R10, R157, R156 ;  /* 0x0000009c9d0a723e */ /* 0x010fca00000010ff */
[----:B------:R1:W-:Y:S02]  /*5db0*/  MUFU.EX2 R65, R3 ;  /* 0x0000000300417308 */ /* 0x0003e40000000800 */
[--C-:B-1----:R-:W-:Y:S02]  /*5dc0*/  FFMA.FTZ R3, R7, c[0x0][0x2d0], -R2.reuse ;  /* 0x0000b40007037a23 */ /* 0x102fe40000010802 */
[----:B------:R-:W1:Y:S04]  /*5dd0*/  LDSM.16.MT88.4 R4, [R218] ;  /* 0x00000000da04783b */ /* 0x000e680000004200 */
[----:B------:R4:W5:Y:S02]  /*5de0*/  MUFU.EX2 R64, R3 ;  /* 0x0000000300407308 */ /* 0x0009640000000800 */
[----:B----4-:R-:W-:Y:S01]  /*5df0*/  FFMA.FTZ R3, R8, c[0x0][0x2d0], -R2 ;  /* 0x0000b40008037a23 */ /* 0x010fe20000010802 */
[----:B------:R-:W-:-:S05]  /*5e00*/  F2FP.BF16.PACK_AB R8, R74, R102 ;  /* 0x000000664a08723e */ /* 0x000fca00000010ff */
[----:B------:R4:W-:Y:S02]  /*5e10*/  MUFU.EX2 R137, R3 ;  /* 0x0000000300897308 */ /* 0x0009e40000000800 */
[----:B----4-:R-:W-:Y:S01]  /*5e20*/  FFMA.FTZ R3, R9, c[0x0][0x2d0], -R2 ;  /* 0x0000b40009037a23 */ /* 0x010fe20000010802 */
[----:B-----5:R-:W-:-:S05]  /*5e30*/  F2FP.BF16.PACK_AB R9, R64, R65 ;  /* 0x000000414009723e */ /* 0x020fca00000010ff */
[----:B------:R4:W5:Y:S02]  /*5e40*/  MUFU.EX2 R139, R3 ;  /* 0x00000003008b7308 */ /* 0x0009640000000800 */
[----:B----4-:R-:W-:Y:S01]  /*5e50*/  FFMA.FTZ R3, R20, c[0x0][0x2d0], -R0 ;  /* 0x0000b40014037a23 */ /* 0x010fe20000010800 */
[----:B-----5:R-:W-:-:S05]  /*5e60*/  F2FP.BF16.PACK_AB R11, R139, R137 ;  /* 0x000000898b0b723e */ /* 0x020fca00000010ff */
[----:B------:R4:W-:Y:S02]  /*5e70*/  MUFU.EX2 R214, R3 ;  /* 0x0000000300d67308 */ /* 0x0009e40000000800 */
[C---:B---3--:R-:W-:Y:S08]  /*5e80*/  HMMA.16816.F32.BF16 R52, R8.reuse, R12, RZ ;  /* 0x0000000c0834723c */ /* 0x048ff000000418ff */
[----:B------:R-:W-:Y:S01]  /*5e90*/  HMMA.16816.F32.BF16 R44, R8, R14, RZ ;  /* 0x0000000e082c723c */ /* 0x000fe200000418ff */
[----:B----4-:R-:W-:-:S04]  /*5ea0*/  FFMA.FTZ R3, R21, c[0x0][0x2d0], -R0 ;  /* 0x0000b40015037a23 */ /* 0x010fc80000010800 */
[----:B------:R3:W4:Y:S03]  /*5eb0*/  MUFU.EX2 R216, R3 ;  /* 0x0000000300d87308 */ /* 0x0007260000000800 */
[----:B------:R-:W-:Y:S01]  /*5ec0*/  HMMA.16816.F32.BF16 R12, R8, R38, RZ ;  /* 0x00000026080c723c */ /* 0x000fe200000418ff */
[----:B---3--:R-:W-:-:S04]  /*5ed0*/  FFMA.FTZ R3, R23, c[0x0][0x2d0], -R0 ;  /* 0x0000b40017037a23 */ /* 0x008fc80000010800 */
[----:B------:R3:W-:Y:S02]  /*5ee0*/  MUFU.EX2 R215, R3 ;  /* 0x0000000300d77308 */ /* 0x0007e40000000800 */
[----:B---3--:R-:W-:Y:S02]  /*5ef0*/  FFMA.FTZ R3, R25, c[0x0][0x2d0], -R0 ;  /* 0x0000b40019037a23 */ /* 0x008fe40000010800 */
[----:B-1----:R-:W-:Y:S04]  /*5f00*/  HMMA.16816.F32.BF16 R24, R8, R4, RZ ;  /* 0x000000040818723c */ /* 0x002fe800000418ff */
[----:B------:R1:W3:Y:S03]  /*5f10*/  MUFU.EX2 R217, R3 ;  /* 0x0000000300d97308 */ /* 0x0002e60000000800 */
[----:B----4-:R-:W-:Y:S01]  /*5f20*/  F2FP.BF16.PACK_AB R4, R216, R214 ;  /* 0x000000d6d804723e */ /* 0x010fe200000010ff */
[----:B-1----:R-:W-:-:S02]  /*5f30*/  FFMA.FTZ R3, R16, c[0x0][0x2d0], -R2 ;  /* 0x0000b40010037a23 */ /* 0x002fc40000010802 */
[----:B------:R-:W-:Y:S01]  /*5f40*/  HMMA.16816.F32.BF16 R16, R8, R36, RZ ;  /* 0x000000240810723c */ /* 0x000fe200000418ff */
[----:B------:R-:W-:Y:S01]  /*5f50*/  LDSM.16.MT88.4 R36, [R218+0x2800] ;  /* 0x00280000da24783b */ /* 0x000fe20000004200 */
[----:B------:R1:W-:Y:S02]  /*5f60*/  MUFU.EX2 R160, R3 ;  /* 0x0000000300a07308 */ /* 0x0003e40000000800 */
[----:B-1----:R-:W-:-:S04]  /*5f70*/  FFMA.FTZ R3, R22, c[0x0][0x2d0], -R2 ;  /* 0x0000b40016037a23 */ /* 0x002fc80000010802 */
[----:B------:R-:W-:Y:S02]  /*5f80*/  HMMA.16816.F32.BF16 R20, R8, R6, RZ ;  /* 0x000000060814723c */ /* 0x000fe400000418ff */
[----:B------:R1:W4:Y:S05]  /*5f90*/  MUFU.EX2 R138, R3 ;  /* 0x00000003008a7308 */ /* 0x00032a0000000800 */
[----:B---3--:R-:W-:Y:S01]  /*5fa0*/  F2FP.BF16.PACK_AB R6, R217, R215 ;  /* 0x000000d7d906723e */ /* 0x008fe200000010ff */
[----:B-1----:R-:W-:Y:S01]  /*5fb0*/  FFMA.FTZ R3, R48, c[0x0][0x2d0], -R2 ;  /* 0x0000b40030037a23 */ /* 0x002fe20000010802 */
[----:B----4-:R-:W-:-:S03]  /*5fc0*/  F2FP.BF16.PACK_AB R5, R138, R160 ;  /* 0x000000a08a05723e */ /* 0x010fc600000010ff */
[----:B------:R1:W-:Y:S02]  /*5fd0*/  MUFU.EX2 R179, R3 ;  /* 0x0000000300b37308 */ /* 0x0003e40000000800 */
[----:B-1----:R-:W-:Y:S02]  /*5fe0*/  FFMA.FTZ R3, R49, c[0x0][0x2d0], -R2 ;  /* 0x0000b40031037a23 */ /* 0x002fe40000010802 */
[----:B--2---:R-:W1:Y:S04]  /*5ff0*/  LDSM.16.MT88.4 R48, [R92] ;  /* 0x000000005c30783b */ /* 0x004e680000004200 */
        /* <DEDUP_REMOVED lines=26> */
[----:B--2---:R-:W-:-:S07]  /*61a0*/  FFMA.FTZ R3, R66, c[0x0][0x2d0], -R2 ;  /* 0x0000b40042037a23 */ /* 0x004fce0000010802 */
[C---:B------:R-:W-:Y:S01]  /*61b0*/  HMMA.16816.F32.BF16 R28, R8.reuse, R62, RZ ;  /* 0x0000003e081c723c */ /* 0x040fe200000418ff */
[----:B------:R-:W2:Y:S07]  /*61c0*/  LDSM.16.MT88.4 R60, [R171+0x4000] ;  /* 0x00400000ab3c783b */ /* 0x000eae0000004200 */
[----:B----4-:R-:W-:Y:S08]  /*61d0*/  HMMA.16816.F32.BF16 R16, R8, R20, RZ ;  /* 0x000000140810723c */ /* 0x010ff000000418ff */
[C---:B------:R-:W-:Y:S08]  /*61e0*/  HMMA.16816.F32.BF16 R140, R4.reuse, R26, R12 ;  /* 0x0000001a048c723c */ /* 0x040ff0000004180c */
[----:B-----5:R-:W-:Y:S01]  /*61f0*/  HMMA.16816.F32.BF16 R128, R4, R40, R32 ;  /* 0x000000280480723c */ /* 0x020fe20000041820 */
[----:B------:R-:W3:Y:S07]  /*6200*/  LDSM.16.MT88.4 R32, [R218+0x4000] ;  /* 0x00400000da20783b */ /* 0x000eee0000004200 */
        /* <DEDUP_REMOVED lines=10> */
[----:B--2---:R-:W-:Y:S08]  /*62b0*/  HMMA.16816.F32.BF16 R12, R8, R60, RZ ;  /* 0x0000003c080c723c */ /* 0x004ff000000418ff */
[C---:B------:R-:W-:Y:S08]  /*62c0*/  HMMA.16816.F32.BF16 R80, R4.reuse, R46, R16 ;  /* 0x0000002e0450723c */ /* 0x040ff00000041810 */
[----:B------:R-:W-:Y:S01]  /*62d0*/  HMMA.16816.F32.BF16 R96, R4, R48, R28 ;  /* 0x000000300460723c */ /* 0x000fe2000004181c */
[----:B------:R-:W2:Y:S07]  /*62e0*/  LDSM.16.MT88.4 R28, [R172+0x4000] ;  /* 0x00400000ac1c783b */ /* 0x000eae0000004200 */
[C---:B---3--:R-:W-:Y:S08]  /*62f0*/  HMMA.16816.F32.BF16 R16, R8.reuse, R32, RZ ;  /* 0x000000200810723c */ /* 0x048ff000000418ff */
        /* <DEDUP_REMOVED lines=8> */
[----:B--2---:R-:W-:Y:S08]  /*6380*/  HMMA.16816.F32.BF16 R12, R8, R28, RZ ;  /* 0x0000001c080c723c */ /* 0x004ff000000418ff */
        /* <DEDUP_REMOVED lines=8> */
[----:B-1----:R1:W-:Y:S02]  /*6410*/  MUFU.EX2 R92, R3 ;  /* 0x00000003005c7308 */ /* 0x0023e40000000800 */
        /* <DEDUP_REMOVED lines=13> */
[--C-:B------:R-:W-:Y:S02]  /*64f0*/  FFMA.FTZ R14, R95, c[0x0][0x2d0], -R0.reuse ;  /* 0x0000b4005f0e7a23 */ /* 0x100fe40000010800 */
[----:B------:R-:W-:Y:S02]  /*6500*/  FFMA.FTZ R0, R75, c[0x0][0x2d0], -R0 ;  /* 0x0000b4004b007a23 */ /* 0x000fe40000010800 */
[----:B------:R2:W3:Y:S08]  /*6510*/  MUFU.EX2 R102, R3 ;  /* 0x0000000300667308 */ /* 0x0004f00000000800 */
[----:B------:R4:W-:Y:S01]  /*6520*/  MUFU.EX2 R183, R0 ;  /* 0x0000000000b77308 */ /* 0x0009e20000000800 */
[----:B--2---:R-:W-:Y:S01]  /*6530*/  FFMA.FTZ R3, R68, c[0x0][0x2d0], -R2 ;  /* 0x0000b40044037a23 */ /* 0x004fe20000010802 */
[----:B---3--:R-:W-:-:S06]  /*6540*/  F2FP.BF16.PACK_AB R5, R102, R92 ;  /* 0x0000005c6605723e */ /* 0x008fcc00000010ff */
[----:B------:R-:W-:Y:S01]  /*6550*/  MUFU.EX2 R14, R14 ;  /* 0x0000000e000e7308 */ /* 0x000fe20000000800 */
[----:B----4-:R-:W-:-:S07]  /*6560*/  FFMA.FTZ R0, R163, c[0x0][0x2d0], -R2 ;  /* 0x0000b400a3007a23 */ /* 0x010fce0000010802 */
[----:B------:R2:W-:Y:S08]  /*6570*/  MUFU.EX2 R103, R3 ;  /* 0x0000000300677308 */ /* 0x0005f00000000800 */
[----:B------:R-:W-:Y:S01]  /*6580*/  MUFU.EX2 R12, R12 ;  /* 0x0000000c000c7308 */ /* 0x000fe20000000800 */
[----:B--2---:R-:W-:-:S07]  /*6590*/  FFMA.FTZ R3, R69, c[0x0][0x2d0], -R2 ;  /* 0x0000b40045037a23 */ /* 0x004fce0000010802 */
[----:B------:R2:W3:Y:S02]  /*65a0*/  MUFU.EX2 R136, R3 ;  /* 0x0000000300887308 */ /* 0x0004e40000000800 */
[----:B--2---:R-:W-:Y:S01]  /*65b0*/  FADD.FTZ R3, R156, R4 ;  /* 0x000000049c037221 */ /* 0x004fe20000010000 */
[----:B------:R-:W-:Y:S02]  /*65c0*/  F2FP.BF16.PACK_AB R4, R192, R182 ;  /* 0x000000b6c004723e */ /* 0x000fe400000010ff */
[----:B---3--:R-:W-:Y:S01]  /*65d0*/  F2FP.BF16.PACK_AB R7, R136, R103 ;  /* 0x000000678807723e */ /* 0x008fe200000010ff */
[----:B------:R-:W-:Y:S02]  /*65e0*/  FADD.FTZ R15, R157, R3 ;  /* 0x000000039d0f7221 */ /* 0x000fe40000010000 */
[----:B------:R-:W-:-:S04]  /*65f0*/  FADD.FTZ R3, R65, R64 ;  /* 0x0000004041037221 */ /* 0x000fc80000010000 */
        /* <DEDUP_REMOVED lines=26> */
[----:B------:R-:W-:-:S06]  /*67a0*/  F2FP.BF16.PACK_AB R98, R183, R12 ;  /* 0x0000000cb762723e */ /* 0x000fcc00000010ff */
        /* <DEDUP_REMOVED lines=17> */
[----:B------:R-:W-:-:S02]  /*68c0*/  FFMA.FTZ R4, R176, c[0x0][0x2d0], -R2 ;  /* 0x0000b400b0047a23 */ /* 0x000fc40000010802 */
[--C-:B-1----:R-:W-:Y:S02]  /*68d0*/  FFMA.FTZ R0, R173, c[0x0][0x2d0], -R2.reuse ;  /* 0x0000b400ad007a23 */ /* 0x102fe40000010802 */
[----:B------:R-:W-:Y:S01]  /*68e0*/  FFMA.FTZ R2, R161, c[0x0][0x2d0], -R2 ;  /* 0x0000b400a1027a23 */ /* 0x000fe20000010802 */
[----:B------:R1:W-:Y:S08]  /*68f0*/  MUFU.EX2 R8, R4 ;  /* 0x0000000400087308 */ /* 0x0003f00000000800 */
[----:B------:R-:W2:Y:S08]  /*6900*/  MUFU.EX2 R11, R0 ;  /* 0x00000000000b7308 */ /* 0x000eb00000000800 */
[----:B------:R-:W3:Y:S01]  /*6910*/  MUFU.EX2 R9, R2 ;  /* 0x0000000200097308 */ /* 0x000ee20000000800 */
[----:B-1----:R-:W-:Y:S01]  /*6920*/  LDSM.16.MT88.4 R4, [R220+0x5800] ;  /* 0x00580000dc04783b */ /* 0x002fe20000004200 */
[----:B--2---:R-:W-:Y:S01]  /*6930*/  F2FP.BF16.PACK_AB R97, R11, R10 ;  /* 0x0000000a0b61723e */ /* 0x004fe200000010ff */
[----:B------:R-:W-:-:S02]  /*6940*/  FADD.FTZ R0, R137, R3 ;  /* 0x0000000389007221 */ /* 0x000fc40000010000 */
[----:B------:R-:W-:Y:S02]  /*6950*/  FADD.FTZ R3, R214, R15 ;  /* 0x0000000fd6037221 */ /* 0x000fe40000010000 */
        /* <DEDUP_REMOVED lines=18> */
[----:B------:R-:W-:Y:S01]  /*6a80*/  FADD.FTZ R0, R209, R3 ;  /* 0x00000003d1007221 */ /* 0x000fe20000010000 */
[----:B------:R-:W-:Y:S01]  /*6a90*/  IADD3 R3, R181, -0x3, RZ ;  /* 0xfffffffdb5037810 */ /* 0x000fe20007ffe0ff */
[----:B------:R-:W-:Y:S01]  /*6aa0*/  FADD.FTZ R2, R136, R2 ;  /* 0x0000000288027221 */ /* 0x000fe20000010000 */
[----:B------:R-:W-:Y:S01]  /*6ab0*/  HMMA.16816.F32.BF16 R44, R96, R48, R68 ;  /* 0x00000030602c723c */ /* 0x000fe20000041844 */
[----:B------:R-:W-:Y:S01]  /*6ac0*/  FADD.FTZ R0, R14, R0 ;  /* 0x000000000e007221 */ /* 0x000fe20000010000 */
[----:B------:R-:W-:Y:S01]  /*6ad0*/  ISETP.GE.AND P0, PT, R3, R188, PT ;  /* 0x000000bc0300720c */ /* 0x000fe20003f06270 */
[----:B------:R-:W-:Y:S02]  /*6ae0*/  FADD.FTZ R2, R10, R2 ;  /* 0x000000020a027221 */ /* 0x000fe40000010000 */
[----:B------:R-:W-:-:S02]  /*6af0*/  FADD.FTZ R0, R13, R0 ;  /* 0x000000000d007221 */ /* 0x000fc40000010000 */
[----:B------:R-:W-:Y:S01]  /*6b00*/  FADD.FTZ R2, R11, R2 ;  /* 0x000000020b027221 */ /* 0x000fe20000010000 */
[C---:B------:R-:W-:Y:S01]  /*6b10*/  HMMA.16816.F32.BF16 R40, R96.reuse, R42, R64 ;  /* 0x0000002a6028723c */ /* 0x040fe20000041840 */
[----:B------:R-:W1:Y:S01]  /*6b20*/  LDSM.16.MT88.4 R64, [R220+0x3800] ;  /* 0x00380000dc40783b */ /* 0x000e620000004200 */
[----:B------:R-:W-:Y:S02]  /*6b30*/  FADD.FTZ R0, R12, R0 ;  /* 0x000000000c007221 */ /* 0x000fe40000010000 */
[----:B------:R-:W-:Y:S02]  /*6b40*/  FADD.FTZ R2, R8, R2 ;  /* 0x0000000208027221 */ /* 0x000fe40000010000 */
[----:B------:R-:W-:Y:S02]  /*6b50*/  FADD.FTZ R183, R183, R0 ;  /* 0x00000000b7b77221 */ /* 0x000fe40000010000 */
[----:B------:R-:W-:Y:S01]  /*6b60*/  HMMA.16816.F32.BF16 R48, R96, R50, R72 ;  /* 0x000000326030723c */ /* 0x000fe20000041848 */
[----:B------:R-:W2:Y:S01]  /*6b70*/  LDSM.16.MT88.4 R72, [R171+0x5800] ;  /* 0x00580000ab48783b */ /* 0x000ea20000004200 */
[----:B------:R-:W-:-:S06]  /*6b80*/  FADD.FTZ R184, R9, R2 ;  /* 0x0000000209b87221 */ /* 0x000fcc0000010000 */
        /* <DEDUP_REMOVED lines=23> */
[----:B------:R-:W-:Y:S02]  /*6d00*/  IMAD.MOV.U32 R173, RZ, RZ, c[0x0][0x2b8] ;  /* 0x0000ae00ffad7624 */ /* 0x000fe400078e00ff */
[----:B------:R-:W-:-:S02]  /*6d10*/  IMAD R163, R187, 0x20, R205 ;  /* 0x00000020bba37824 */ /* 0x000fc400078e02cd */
[----:B------:R-:W-:Y:S01]  /*6d20*/  IMAD.MOV.U32 R174, RZ, RZ, RZ ;  /* 0x000000ffffae7224 */ /* 0x000fe200078e00ff */
[----:B------:R-:W-:Y:S02]  /*6d30*/  ISETP.NE.AND P5, PT, R173, 0x1, PT ;  /* 0x00000001ad00780c */ /* 0x000fe40003fa5270 */
[C---:B------:R-:W-:Y:S02]  /*6d40*/  IADD3 R2, R163.reuse, R178, R193 ;  /* 0x000000b2a3027210 */ /* 0x040fe40007ffe0c1 */
[----:B------:R-:W-:Y:S02]  /*6d50*/  ISETP.GT.AND P4, PT, R163, 0x3f, PT ;  /* 0x0000003fa300780c */ /* 0x000fe40003f84270 */
[----:B------:R-:W-:-:S05]  /*6d60*/  IADD3 R2, R2, -0x80, RZ ;  /* 0xffffff8002027810 */ /* 0x000fca0007ffe0ff */
        /* <DEDUP_REMOVED lines=10> */
[C---:B------:R-:W-:Y:S01]  /*6e10*/  IMAD.SHL.U32 R18, R185.reuse, 0x2, RZ ;  /* 0x00000002b9127824 */ /* 0x040fe200078e00ff */
        /* <DEDUP_REMOVED lines=23> */
.L_x_2201:
[----:B------:R-:W-:Y:S05]  /*6f90*/  BRA.DIV ~URZ, `(.L_x_2068) ;  /* 0x000111e27f007947 */ /* 0x000fea000b800000 */
[----:B------:R-:W3:Y:S02]  /*6fa0*/  SHFL.IDX PT, R0, R12, RZ, 0x181f ;  /* 0x00181fff0c007589 */ /* 0x000ee400000e0000 */
[----:B---3--:R-:W-:-:S05]  /*6fb0*/  IADD3 R8, P0, R0, R17, RZ ;  /* 0x0000001100087210 */ /* 0x008fca0007f1e0ff */
[----:B--2---:R-:W-:Y:S01]  /*6fc0*/  IMAD.X R9, R4, 0x1, R14, P0 ;  /* 0x0000000104097824 */ /* 0x004fe200000e060e */
[----:B------:R-:W-:-:S05]  /*6fd0*/  IADD3 R6, P0, R0, R16, RZ ;  /* 0x0000001000067210 */ /* 0x000fca0007f1e0ff */
[----:B------:R-:W-:Y:S01]  /*6fe0*/  IMAD.X R7, R4, 0x1, R13, P0 ;  /* 0x0000000104077824 */ /* 0x000fe200000e060d */
[----:B------:R-:W-:Y:S02]  /*6ff0*/  IADD3 R2, P0, R0, R18, RZ ;  /* 0x0000001200027210 */ /* 0x000fe40007f1e0ff */
[----:B------:R-:W2:Y:S03]  /*7000*/  SHFL.IDX PT, R0, R12, 0x1, 0x181f ;  /* 0x00381f000c007f89 */ /* 0x000ea600000e0000 */
[----:B------:R-:W-:Y:S01]  /*7010*/  IMAD.X R3, R4, 0x1, R15, P0 ;  /* 0x0000000104037824 */ /* 0x000fe200000e060f */
[----:B------:R-:W-:Y:S01]  /*7020*/  ISETP.GE.AND P0, PT, R177, c[0x0][0x1d4], PT ;  /* 0x00007500b1007a0c */ /* 0x000fe20003f06270 */
[----:B------:R3:W4:Y:S03]  /*7030*/  SHFL.IDX PT, R4, R5, 0x1, 0x181f ;  /* 0x00381f0005047f89 */ /* 0x00072600000e0000 */
[----:B------:R-:W-:-:S09]  /*7040*/  SEL R11, RZ, 0x10, P0 ;  /* 0x00000010ff0b7807 */ /* 0x000fd20000000000 */
[----:B------:R1:W-:Y:S01]  /*7050*/  LDGSTS.E.BYPASS.LTC128B.128 [R204+0xc100], [R8.64], !P0 ;  /* 0x0c10000008cc7fae */ /* 0x0003e2000c101d46 */
[----:B------:R-:W-:-:S04]  /*7060*/  ISETP.GE.AND P0, PT, R186, c[0x0][0x1d4], PT ;  /* 0x00007500ba007a0c */ /* 0x000fc80003f06270 */
[----:B------:R-:W-:-:S09]  /*7070*/  SEL R10, RZ, 0x10, P0 ;  /* 0x00000010ff0a7807 */ /* 0x000fd20000000000 */
[----:B------:R1:W-:Y:S01]  /*7080*/  LDGSTS.E.BYPASS.LTC128B.128 [R204+0xe100], [R6.64], !P0 ;  /* 0x0e10000006cc7fae */ /* 0x0003e2000c101d46 */
[----:B------:R-:W-:-:S04]  /*7090*/  ISETP.GE.AND P0, PT, R185, c[0x0][0x1d4], PT ;  /* 0x00007500b9007a0c */ /* 0x000fc80003f06270 */
[----:B-1-3--:R-:W-:-:S09]  /*70a0*/  SEL R5, RZ, 0x10, P0 ;  /* 0x00000010ff057807 */ /* 0x00afd20000000000 */
[----:B------:R1:W-:Y:S02]  /*70b0*/  LDGSTS.E.BYPASS.LTC128B.128 [R204+0x10100], [R2.64], !P0 ;  /* 0x1010000002cc7fae */ /* 0x0003e4000c101d46 */
.L_x_2202:
[----:B-12-4-:R-:W-:-:S04]  /*70c0*/  IADD3 R2, -R10, 0x10, RZ ;  /* 0x000000100a027810 */ /* 0x016fc80007ffe1ff */
[----:B------:R-:W-:-:S04]  /*70d0*/  LOP3.LUT R2, R2, 0xf, RZ, 0xc0, !PT ;  /* 0x0000000f02027812 */ /* 0x000fc800078ec0ff */
[----:B------:R-:W-:Y:S02]  /*70e0*/  IADD3 R6, P3, P0, R2, R0, R16 ;  /* 0x0000000002067210 */ /* 0x000fe4000787e010 */
[----:B------:R-:W-:Y:S02]  /*70f0*/  IADD3 R2, -R11, 0x10, RZ ;  /* 0x000000100b027810 */ /* 0x000fe40007ffe1ff */
[----:B------:R-:W-:Y:S02]  /*7100*/  IADD3.X R7, RZ, R4, R13, P3, P0 ;  /* 0x00000004ff077210 */ /* 0x000fe40001fe040d */
        /* <DEDUP_REMOVED lines=16> */
.L_x_2066:
[----:B------:R-:W-:Y:S05]  /*7210*/  BSYNC B0 ;  /* 0x0000000000007941 */ /* 0x000fea0003800000 */
.L_x_2065:
[----:B------:R-:W-:Y:S01]  /*7220*/  IMAD.MOV.U32 R0, RZ, RZ, c[0x0][0x2c4] ;  /* 0x0000b100ff007624 */ /* 0x000fe200078e00ff */
[----:B------:R-:W0:Y:S01]  /*7230*/  LDGDEPBAR ;  /* 0x00000000000079af */ /* 0x000e220000000000 */
[----:B-1----:R-:W-:Y:S01]  /*7240*/  IMAD.MOV.U32 R3, RZ, RZ, c[0x0][0x32c] ;  /* 0x0000cb00ff037624 */ /* 0x002fe200078e00ff */
[----:B------:R-:W-:Y:S02]  /*7250*/  IADD3 R173, R181, -0x2, RZ ;  /* 0xfffffffeb5ad7810 */ /* 0x000fe40007ffe0ff */
[----:B------:R-:W-:Y:S01]  /*7260*/  ISETP.NE.AND P0, PT, R0, 0x1, PT ;  /* 0x000000010000780c */ /* 0x000fe20003f05270 */
[----:B------:R-:W-:-:S12]  /*7270*/  IMAD.MOV.U32 R0, RZ, RZ, R203 ;  /* 0x000000ffff007224 */ /* 0x000fd800078e00cb */
[----:B------:R-:W-:-:S05]  /*7280*/  @P0 IMAD.HI.U32 R2, R203, c[0x0][0x2c8], RZ ;  /* 0x0000b200cb020a27 */ /* 0x000fca00078e00ff */
[----:B------:R-:W-:Y:S02]  /*7290*/  @P0 SHF.R.U32.HI R0, RZ, c[0x0][0x2cc], R2 ;  /* 0x0000b300ff000a19 */ /* 0x000fe40000011602 */
[----:B------:R-:W-:-:S03]  /*72a0*/  ISETP.GE.AND P0, PT, R3, 0x1, PT ;  /* 0x000000010300780c */ /* 0x000fc60003f06270 */
[----:B------:R-:W-:-:S05]  /*72b0*/  IMAD.IADD R2, R219, 0x1, R0 ;  /* 0x00000001db027824 */ /* 0x000fca00078e0200 */
[----:B------:R-:W-:-:S05]  /*72c0*/  IADD3 R0, R2, c[0x0][0x328], RZ ;  /* 0x0000ca0002007a10 */ /* 0x000fca0007ffe0ff */
[----:B------:R-:W-:Y:S05]  /*72d0*/  @!P0 BRA `(.L_x_2069) ;  /* 0x0000013000008947 */ /* 0x000fea0003800000 */
        /* <DEDUP_REMOVED lines=11> */
.L_x_2071:
[----:B------:R-:W-:-:S04]  /*7390*/  MOV R2, 0x1 ;  /* 0x0000000100027802 */ /* 0x000fc80000000f00 */
[----:B------:R-:W-:-:S13]  /*73a0*/  ISETP.NE.AND P0, PT, R2, c[0x0][0x32c], PT ;  /* 0x0000cb0002007a0c */ /* 0x000fda0003f05270 */
[----:B------:R-:W-:-:S05]  /*73b0*/  @P0 IMAD.HI.U32 R2, R3, c[0x0][0x330], RZ ;  /* 0x0000cc0003020a27 */ /* 0x000fca00078e00ff */
[----:B------:R-:W-:Y:S02]  /*73c0*/  @P0 SHF.R.U32.HI R3, RZ, c[0x0][0x334], R2 ;  /* 0x0000cd00ff030a19 */ /* 0x000fe40000011602 */
.L_x_2072:
[----:B------:R-:W-:Y:S05]  /*73d0*/  BSYNC B0 ;  /* 0x0000000000007941 */ /* 0x000fea0003800000 */
.L_x_2070:
[----:B------:R-:W-:-:S05]  /*73e0*/  MOV R2, c[0x0][0x32c] ;  /* 0x0000cb0000027a02 */ /* 0x000fca0000000f00 */
[----:B------:R-:W-:-:S05]  /*73f0*/  IMAD R3, R3, R2, c[0x0][0x32c] ;  /* 0x0000cb0003037624 */ /* 0x000fca00078e0202 */
[----:B------:R-:W-:-:S04]  /*7400*/  IMNMX R0, R0, R3, PT ;  /* 0x0000000300007217 */ /* 0x000fc80003800200 */
.L_x_2069:
[----:B------:R-:W-:Y:S01]  /*7410*/  SHF.R.S32.HI R2, RZ, 0x1f, R0 ;  /* 0x0000001fff027819 */ /* 0x000fe20000011400 */
[----:B------:R-:W-:Y:S02]  /*7420*/  IMAD.MOV.U32 R163, RZ, RZ, 0x1 ;  /* 0x00000001ffa37424 */ /* 0x000fe400078e00ff */
[----:B------:R-:W-:Y:S01]  /*7430*/  IMAD.MOV.U32 R178, RZ, RZ, RZ ;  /* 0x000000ffffb27224 */ /* 0x000fe200078e00ff */
[----:B------:R-:W-:-:S04]  /*7440*/  LEA.HI R0, R2, R0, RZ, 0x6 ;  /* 0x0000000002007211 */ /* 0x000fc800078f30ff */
[----:B------:R-:W-:-:S04]  /*7450*/  SHF.R.S32.HI R0, RZ, 0x6, R0 ;  /* 0x00000006ff007819 */ /* 0x000fc80000011400 */
[----:B------:R-:W-:-:S04]  /*7460*/  IMNMX R192, R188, R0, !PT ;  /* 0x00000000bcc07217 */ /* 0x000fc80007800200 */
[----:B------:R-:W-:-:S13]  /*7470*/  ISETP.GE.AND P0, PT, R173, R192, PT ;  /* 0x000000c0ad00720c */ /* 0x000fda0003f06270 */
[----:B------:R-:W-:Y:S05]  /*7480*/  @!P0 BRA `(.L_x_2073) ;  /* 0x00003eb000008947 */ /* 0x000fea0003800000 */
[----:B------:R-:W-:Y:S01]  /*7490*/  ISETP.GE.AND P0, PT, R177, c[0x0][0x1d4], PT ;  /* 0x00007500b1007a0c */ /* 0x000fe20003f06270 */
[----:B------:R-:W-:Y:S01]  /*74a0*/  IMAD.MOV.U32 R103, RZ, RZ, R100 ;  /* 0x000000ffff677224 */ /* 0x000fe200078e0064 */
[----:B------:R-:W-:Y:S01]  /*74b0*/  LOP3.LUT R213, R213, 0xfffffffb, RZ, 0xc0, !PT ;  /* 0xfffffffbd5d57812 */ /* 0x000fe200078ec0ff */
[----:B------:R-:W-:Y:S02]  /*74c0*/  IMAD.MOV.U32 R102, RZ, RZ, R101 ;  /* 0x000000ffff667224 */ /* 0x000fe400078e0065 */
[----:B------:R-:W-:Y:S02]  /*74d0*/  IMAD.MOV.U32 R176, RZ, RZ, R173 ;  /* 0x000000ffffb07224 */ /* 0x000fe400078e00ad */
[----:B------:R-:W-:Y:S02]  /*74e0*/  IMAD.MOV.U32 R178, RZ, RZ, RZ ;  /* 0x000000ffffb27224 */ /* 0x000fe400078e00ff */
[----:B------:R-:W-:-:S04]  /*74f0*/  IMAD.MOV.U32 R163, RZ, RZ, 0x1 ;  /* 0x00000001ffa37424 */ /* 0x000fc800078e00ff */
[----:B------:R-:W-:Y:S02]  /*7500*/  @P0 LOP3.LUT R213, R213, 0x4, RZ, 0xfc, !PT ;  /* 0x00000004d5d50812 */ /* 0x000fe400078efcff */
[----:B------:R-:W-:Y:S02]  /*7510*/  ISETP.GE.AND P0, PT, R186, c[0x0][0x1d4], PT ;  /* 0x00007500ba007a0c */ /* 0x000fe40003f06270 */
[----:B------:R-:W-:-:S11]  /*7520*/  LOP3.LUT R213, R213, 0xfffffffd, RZ, 0xc0, !PT ;  /* 0xfffffffdd5d57812 */ /* 0x000fd600078ec0ff */
[----:B------:R-:W-:Y:S02]  /*7530*/  @P0 LOP3.LUT R213, R213, 0x2, RZ, 0xfc, !PT ;  /* 0x00000002d5d50812 */ /* 0x000fe400078efcff */
.L_x_2090:
[----:B------:R-:W-:Y:S04]  /*7540*/  DEPBAR.LE SB0, 0x2 ;  /* 0x000080800000791a */ /* 0x000fe80000000000 */
[----:B------:R-:W-:Y:S01]  /*7550*/  WARPSYNC 0xffffffff ;  /* 0xffffffff00007948 */ /* 0x000fe20003800000 */
[----:B------:R-:W-:Y:S01]  /*7560*/  BAR.SYNC.DEFER_BLOCKING 0x0 ;  /* 0x0000000000007b1d */ /* 0x000fe20000010000 */
[----:B------:R-:W-:Y:S01]  /*7570*/  IMAD R161, R163, 0x6000, RZ ;  /* 0x00006000a3a17824 */ /* 0x000fe200078e02ff */
[----:B------:R-:W-:Y:S04]  /*7580*/  ISETP.GE.AND P0, PT, R188, R176, PT ;  /* 0x000000b0bc00720c */ /* 0x000fe80003f06270 */
[----:B------:R-:W-:Y:S04]  /*7590*/  IADD3 R0, R170, R161, RZ ;  /* 0x000000a1aa007210 */ /* 0x000fe80007ffe0ff */
[----:B------:R-:W-:Y:S01]  /*75a0*/  IADD3 R100, R168, R0, RZ ;  /* 0x00000000a8647210 */ /* 0x000fe20007ffe0ff */
        /* <DEDUP_REMOVED lines=35> */
[----:B------:R4:W3:Y:S02]  /*77e0*/  SHFL.IDX PT, R5, R12, RZ, 0x181f ;  /* 0x00181fff0c057589 */ /* 0x0008e400000e0000 */
.L_x_2203:
[----:B------:R-:W-:-:S05]  /*77f0*/  BRA.DIV ~URZ, `(.L_x_2077) ;  /* 0x00010c327f007947 */ /* 0x000fca000b800000 */
[----:B------:R-:W5:Y:S01]  /*7800*/  SHFL.IDX PT, R2, R13, RZ, 0x181f ;  /* 0x00181fff0d027589 */ /* 0x000f6200000e0000 */
[----:B------:R-:W-:Y:S01]  /*7810*/  ISETP.GE.AND P4, PT, R177, c[0x0][0x1d4], PT ;  /* 0x00007500b1007a0c */ /* 0x000fe20003f86270 */
[----:B------:R-:W-:Y:S01]  /*7820*/  IMAD R4, R178, 0x6000, R206 ;  /* 0x00006000b2047824 */ /* 0x000fe200078e02ce */
[----:B------:R-:W-:Y:S04]  /*7830*/  ISETP.GE.AND P3, PT, R186, c[0x0][0x1d4], PT ;  /* 0x00007500ba007a0c */ /* 0x000fe80003f66270 */
[----:B------:R-:W-:Y:S02]  /*7840*/  SEL R15, RZ, 0x10, P3 ;  /* 0x00000010ff0f7807 */ /* 0x000fe40001800000 */
[C---:B-----5:R-:W-:Y:S05]  /*7850*/  IADD3 R6, P0, R2.reuse, R28, RZ ;  /* 0x0000001c02067210 */ /* 0x060fea0007f1e0ff */
[C---:B---3--:R-:W-:Y:S05]  /*7860*/  IMAD.X R7, R5.reuse, 0x1, R20, P0 ;  /* 0x0000000105077824 */ /* 0x048fea00000e0614 */
[----:B------:R-:W-:Y:S01]  /*7870*/  @!PT LDS RZ, [RZ] ;  /* 0x00000000fffff984 */ /* 0x000fe20000000800 */
[----:B------:R-:W-:Y:S01]  /*7880*/  @!PT LDS RZ, [RZ] ;  /* 0x00000000fffff984 */ /* 0x000fe20000000800 */
[----:B------:R3:W-:Y:S02]  /*7890*/  LDGSTS.E.BYPASS.LTC128B.128 [R4], [R6.64], !P4 ;  /* 0x0000000006047fae */ /* 0x0007e4000e101d46 */
[C---:B---3--:R-:W-:Y:S05]  /*78a0*/  IADD3 R6, P0, R2.reuse, R23, RZ ;  /* 0x0000001702067210 */ /* 0x048fea0007f1e0ff */
[C---:B------:R-:W-:Y:S01]  /*78b0*/  IMAD.X R7, R5.reuse, 0x1, R21, P0 ;  /* 0x0000000105077824 */ /* 0x040fe200000e0615 */
[----:B------:R-:W-:Y:S04]  /*78c0*/  IADD3 R2, P0, R2, R29, RZ ;  /* 0x0000001d02027210 */ /* 0x000fe80007f1e0ff */
[----:B------:R3:W-:Y:S01]  /*78d0*/  LDGSTS.E.BYPASS.LTC128B.128 [R4+0x2000], [R6.64], !P3 ;  /* 0x0200000006047fae */ /* 0x0007e2000d901d46 */
[----:B------:R-:W-:Y:S01]  /*78e0*/  IMAD.X R3, R5, 0x1, R22, P0 ;  /* 0x0000000105037824 */ /* 0x000fe200000e0616 */
[----:B------:R-:W-:Y:S02]  /*78f0*/  ISETP.GE.AND P0, PT, R185, c[0x0][0x1d4], PT ;  /* 0x00007500b9007a0c */ /* 0x000fe40003f06270 */
[----:B------:R4:W2:Y:S02]  /*7900*/  SHFL.IDX PT, R5, R12, 0x1, 0x181f ;  /* 0x00381f000c057f89 */ /* 0x0008a400000e0000 */
[----:B------:R-:W-:Y:S09]  /*7910*/  SEL R14, RZ, 0x10, P0 ;  /* 0x00000010ff0e7807 */ /* 0x000ff20000000000 */
[----:B------:R5:W-:Y:S01]  /*7920*/  LDGSTS.E.BYPASS.LTC128B.128 [R4+0x4000], [R2.64], !P0 ;  /* 0x0400000002047fae */ /* 0x000be2000c101d46 */
[----:B---3--:R-:W-:Y:S03]  /*7930*/  SEL R7, RZ, 0x10, P4 ;  /* 0x00000010ff077807 */ /* 0x008fe60002000000 */
[----:B-----5:R4:W3:Y:S04]  /*7940*/  SHFL.IDX PT, R2, R13, 0x1, 0x181f ;  /* 0x00381f000d027f89 */ /* 0x0208e800000e0000 */
.L_x_2204:
[----:B--2---:R-:W-:Y:S02]  /*7950*/  IADD3 R3, -R15, 0x10, RZ ;  /* 0x000000100f037810 */ /* 0x004fe40007ffe1ff */
[----:B------:R-:W-:Y:S02]  /*7960*/  ISETP.NE.U32.AND P6, PT, R7, RZ, PT ;  /* 0x000000ff0700720c */ /* 0x000fe40003fc5070 */
[----:B------:R-:W-:Y:S04]  /*7970*/  LOP3.LUT R3, R3, 0xf, RZ, 0xc0, !PT ;  /* 0x0000000f03037812 */ /* 0x000fe800078ec0ff */
[-C--:B---3--:R-:W-:Y:S02]  /*7980*/  IADD3 R6, P3, P0, R3, R2.reuse, R23 ;  /* 0x0000000203067210 */ /* 0x088fe4000787e017 */
[----:B------:R-:W-:Y:S02]  /*7990*/  IADD3 R3, -R7, 0x10, RZ ;  /* 0x0000001007037810 */ /* 0x000fe40007ffe1ff */
[-C--:B------:R-:W-:Y:S02]  /*79a0*/  IADD3.X R7, RZ, R5.reuse, R21, P3, P0 ;  /* 0x00000005ff077210 */ /* 0x080fe40001fe0415 */
[----:B------:R-:W-:Y:S04]  /*79b0*/  LOP3.LUT R3, R3, 0xf, RZ, 0xc0, !PT ;  /* 0x0000000f03037812 */ /* 0x000fe800078ec0ff */
[-C--:B----4-:R-:W-:Y:S02]  /*79c0*/  IADD3 R12, P5, P4, R3, R2.reuse, R28 ;  /* 0x00000002030c7210 */ /* 0x090fe40007cbe01c */
[C---:B------:R-:W-:Y:S02]  /*79d0*/  IADD3 R3, -R14.reuse, 0x10, RZ ;  /* 0x000000100e037810 */ /* 0x040fe40007ffe1ff */
[-C--:B------:R-:W-:Y:S02]  /*79e0*/  IADD3.X R13, RZ, R5.reuse, R20, P5, P4 ;  /* 0x00000005ff0d7210 */ /* 0x080fe40002fe8414 */
[----:B------:R-:W-:Y:S03]  /*79f0*/  LOP3.LUT R3, R3, 0xf, RZ, 0xc0, !PT ;  /* 0x0000000f03037812 */ /* 0x000fe600078ec0ff */
[----:B------:R-:W-:Y:S01]  /*7a00*/  @!PT LDS RZ, [RZ] ;  /* 0x00000000fffff984 */ /* 0x000fe20000000800 */
[----:B------:R-:W-:Y:S01]  /*7a10*/  @!PT LDS RZ, [RZ] ;  /* 0x00000000fffff984 */ /* 0x000fe20000000800 */
[----:B------:R-:W-:Y:S01]  /*7a20*/  @!PT LDS RZ, [RZ] ;  /* 0x00000000fffff984 */ /* 0x000fe20000000800 */
[----:B------:R2:W-:Y:S01]  /*7a30*/  LDGSTS.E.BYPASS.LTC128B.128.ZFILL [R4+0x1000], [R12.64], P6 ;  /* 0x010000000c047fae */ /* 0x0005e2000b141d46 */
[----:B------:R-:W-:Y:S04]  /*7a40*/  IADD3 R2, P3, P0, R3, R2, R29 ;  /* 0x0000000203027210 */ /* 0x000fe8000787e01d */
[----:B------:R-:W-:Y:S02]  /*7a50*/  IADD3.X R3, RZ, R5, R22, P3, P0 ;  /* 0x00000005ff037210 */ /* 0x000fe40001fe0416 */
[----:B------:R-:W-:Y:S11]  /*7a60*/  ISETP.NE.U32.AND P0, PT, R15, RZ, PT ;  /* 0x000000ff0f00720c */ /* 0x000ff60003f05070 */
[----:B------:R-:W-:Y:S02]  /*7a70*/  @!UPT UIADD3 URZ, URZ, URZ, URZ ;  /* 0x0000003f3f3ff290 */ /* 0x000fe4000fffe03f */
[----:B------:R2:W-:Y:S01]  /*7a80*/  LDGSTS.E.BYPASS.LTC128B.128.ZFILL [R4+0x3000], [R6.64], P0 ;  /* 0x0300000006047fae */ /* 0x0005e20008141d46 */
[----:B------:R-:W-:Y:S11]  /*7a90*/  ISETP.NE.U32.AND P0, PT, R14, RZ, PT ;  /* 0x000000ff0e00720c */ /* 0x000ff60003f05070 */
[----:B------:R-:W-:Y:S02]  /*7aa0*/  @!UPT UIADD3 URZ, URZ, URZ, URZ ;  /* 0x0000003f3f3ff290 */ /* 0x000fe4000fffe03f */
[----:B------:R2:W-:Y:S02]  /*7ab0*/  LDGSTS.E.BYPASS.LTC128B.128.ZFILL [R4+0x5000], [R2.64], P0 ;  /* 0x0500000002047fae */ /* 0x0005e40008141d46 */
.L_x_2075:
[----:B------:R-:W-:Y:S05]  /*7ac0*/  BSYNC B0 ;  /* 0x0000000000007941 */ /* 0x000fea0003800000 */
.L_x_2074:
[----:B------:R-:W0:Y:S01]  /*7ad0*/  LDGDEPBAR ;  /* 0x00000000000079af */ /* 0x000e220000000000 */
[----:B------:R-:W-:Y:S01]  /*7ae0*/  WARPSYNC 0xffffffff ;  /* 0xffffffff00007948 */ /* 0x000fe20003800000 */
[C---:B--23--:R-:W-:Y:S01]  /*7af0*/  HMMA.16816.F32.BF16 R4, R32.reuse, R8, RZ ;  /* 0x000000082004723c */ /* 0x04cfe200000418ff */
[----:B------:R-:W-:Y:S01]  /*7b00*/  MOV R173, c[0x0][0x2c4] ;  /* 0x0000b10000ad7a02 */ /* 0x000fe20000000f00 */
[----:B------:R-:W-:Y:S01]  /*7b10*/  ULDC UR4, c[0x0][0x324] ;  /* 0x0000c90000047ab9 */ /* 0x000fe20000000800 */
[----:B------:R-:W-:Y:S01]  /*7b20*/  ISETP.GE.AND P0, PT, R178, 0x1, PT ;  /* 0x00000001b200780c */ /* 0x000fe20003f06270 */
[----:B------:R-:W-:Y:S01]  /*7b30*/  ULOP3.LUT UR4, URZ, UR4, URZ, 0x33, !UPT ;  /* 0x000000043f047292 */ /* 0x000fe2000f8e333f */
[C---:B------:R-:W-:Y:S02]  /*7b40*/  IADD3 R160, R162.reuse, R0, RZ ;  /* 0x00000000a2a07210 */ /* 0x040fe40007ffe0ff */
[----:B------:R-:W-:Y:S01]  /*7b50*/  IADD3 R101, R162, R100, RZ ;  /* 0x00000064a2657210 */ /* 0x000fe20007ffe0ff */
[C---:B------:R-:W-:Y:S01]  /*7b60*/  HMMA.16816.F32.BF16 R8, R32.reuse, R10, RZ ;  /* 0x0000000a2008723c */ /* 0x040fe200000418ff */
[-C--:B------:R-:W-:Y:S02]  /*7b70*/  IADD3 R3, R168, R0.reuse, RZ ;  /* 0x00000000a8037210 */ /* 0x080fe40007ffe0ff */
[----:B------:R-:W-:Y:S02]  /*7b80*/  ISETP.NE.AND P3, PT, R173, 0x1, PT ;  /* 0x00000001ad00780c */ /* 0x000fe40003f65270 */
[----:B------:R-:W-:Y:S02]  /*7b90*/  IADD3 R2, R178, 0x1, RZ ;  /* 0x00000001b2027810 */ /* 0x000fe40007ffe0ff */
[----:B------:R-:W-:Y:S01]  /*7ba0*/  MOV R173, c[0x0][0x32c] ;  /* 0x0000cb0000ad7a02 */ /* 0x000fe20000000f00 */
[C---:B----4-:R-:W-:Y:S01]  /*7bb0*/  HMMA.16816.F32.BF16 R12, R32.reuse, R16, RZ ;  /* 0x00000010200c723c */ /* 0x050fe200000418ff */
[----:B------:R-:W-:Y:S02]  /*7bc0*/  SEL R178, R2, RZ, !P0 ;  /* 0x000000ff02b27207 */ /* 0x000fe40004000000 */
[----:B------:R-:W-:Y:S02]  /*7bd0*/  ISETP.GE.AND P4, PT, R173, 0x1, PT ;  /* 0x00000001ad00780c */ /* 0x000fe40003f86270 */
[----:B------:R-:W-:Y:S03]  /*7be0*/  IADD3 R2, R168, R0, R162 ;  /* 0x00000000a8027210 */ /* 0x000fe60007ffe0a2 */
        /* <DEDUP_REMOVED lines=30> */
[----:B------:R-:W-:Y:S01]  /*7dd0*/  LDSM.16.M88.4 R152, [R3+0x5800] ;  /* 0x005800000398783b */ /* 0x000fe20000000200 */
[C---:B-1----:R-:W-:Y:S08]  /*7de0*/  HMMA.16816.F32.BF16 R4, R140.reuse, R144, R4 ;  /* 0x000000908c04723c */ /* 0x042ff00000041804 */
[C---:B------:R-:W-:Y:S01]  /*7df0*/  HMMA.16816.F32.BF16 R8, R140.reuse, R146, R8 ;  /* 0x000000928c08723c */ /* 0x040fe20000041808 */
[----:B------:R-:W-:Y:S07]  /*7e00*/  LDSM.16.M88.4 R144, [R164+0x4000] ;  /* 0x00400000a490783b */ /* 0x000fee0000000200 */
[C---:B--2---:R-:W-:Y:S08]  /*7e10*/  HMMA.16816.F32.BF16 R12, R140.reuse, R136, R12 ;  /* 0x000000888c0c723c */ /* 0x044ff0000004180c */
[C---:B------:R-:W-:Y:S01]  /*7e20*/  HMMA.16816.F32.BF16 R16, R140.reuse, R138, R16 ;  /* 0x0000008a8c10723c */ /* 0x040fe20000041810 */
[----:B------:R-:W1:Y:S07]  /*7e30*/  LDSM.16.M88.4 R136, [R101+0x1800] ;  /* 0x001800006588783b */ /* 0x000e6e0000000200 */
[C---:B------:R-:W-:Y:S08]  /*7e40*/  HMMA.16816.F32.BF16 R20, R140.reuse, R148, R20 ;  /* 0x000000948c14723c */ /* 0x040ff00000041814 */
        /* <DEDUP_REMOVED lines=34> */
[----:B------:R-:W2:Y:S07]  /*8070*/  LDSM.16.M88.4 R148, [R160+0x3800] ;  /* 0x00380000a094783b */ /* 0x000eae0000000200 */
[C---:B-1----:R-:W-:Y:S08]  /*8080*/  HMMA.16816.F32.BF16 R12, R144.reuse, R136, R12 ;  /* 0x00000088900c723c */ /* 0x042ff0000004180c */
[C---:B------:R-:W-:Y:S01]  /*8090*/  HMMA.16816.F32.BF16 R16, R144.reuse, R138, R16 ;  /* 0x0000008a9010723c */ /* 0x040fe20000041810 */
[----:B------:R-:W-:Y:S07]  /*80a0*/  LDSM.16.M88.4 R136, [R166+0x4000] ;  /* 0x00400000a688783b */ /* 0x000fee0000000200 */
[C---:B---3--:R-:W-:Y:S08]  /*80b0*/  HMMA.16816.F32.BF16 R20, R144.reuse, R140, R20 ;  /* 0x0000008c9014723c */ /* 0x048ff00000041814 */
[C---:B------:R-:W-:Y:S01]  /*80c0*/  HMMA.16816.F32.BF16 R24, R144.reuse, R142, R24 ;  /* 0x0000008e9018723c */ /* 0x040fe20000041818 */
[----:B------:R-:W1:Y:S07]  /*80d0*/  LDSM.16.M88.4 R140, [R101+0x2000] ;  /* 0x00200000658c783b */ /* 0x000e6e0000000200 */
[C---:B--2---:R-:W-:Y:S08]  /*80e0*/  HMMA.16816.F32.BF16 R28, R144.reuse, R148, R28 ;  /* 0x00000094901c723c */ /* 0x044ff0000004181c */
        /* <DEDUP_REMOVED lines=58> */
[----:B------:R1:W2:Y:S04]  /*8490*/  MUFU.TANH R142, R0 ;  /* 0x00000000008e7308 */ /* 0x0002a80000002400 */
[----:B------:R-:W-:Y:S02]  /*84a0*/  FMUL.FTZ R10, R10, c[0x0][0x320] ;  /* 0x0000c8000a0a7a20 */ /* 0x000fe40000410000 */
[----:B------:R-:W-:Y:S04]  /*84b0*/  FMUL.FTZ R3, R11, c[0x0][0x320] ;  /* 0x0000c8000b037a20 */ /* 0x000fe80000410000 */
[----:B------:R-:W3:Y:S10]  /*84c0*/  MUFU.TANH R153, R10 ;  /* 0x0000000a00997308 */ /* 0x000ef40000002400 */
[----:B------:R4:W2:Y:S01]  /*84d0*/  MUFU.TANH R152, R3 ;  /* 0x0000000300987308 */ /* 0x0008a20000002400 */
[----:B-1----:R-:W-:Y:S09]  /*84e0*/  FMUL.FTZ R0, R5, c[0x0][0x320] ;  /* 0x0000c80005007a20 */ /* 0x002ff20000410000 */
[----:B------:R1:W1:Y:S01]  /*84f0*/  MUFU.TANH R141, R0 ;  /* 0x00000000008d7308 */ /* 0x0002620000002400 */
        /* <DEDUP_REMOVED lines=9> */
[C---:B-1----:R-:W-:Y:S07]  /*8590*/  HMMA.16816.F32.BF16 R20, R148.reuse, R4, R20 ;  /* 0x000000049414723c */ /* 0x042fee0000041814 */
[----:B------:R-:W-:Y:S01]  /*85a0*/  FMUL.FTZ R4, R18, c[0x0][0x320] ;  /* 0x0000c80012047a20 */ /* 0x000fe20000410000 */
[C---:B------:R-:W-:Y:S03]  /*85b0*/  HMMA.16816.F32.BF16 R24, R148.reuse, R6, R24 ;  /* 0x000000069418723c */ /* 0x040fe60000041818 */
[----:B------:R1:W1:Y:S01]  /*85c0*/  MUFU.TANH R145, R4 ;  /* 0x0000000400917308 */ /* 0x0002620000002400 */
[----:B-----5:R-:W-:Y:S02]  /*85d0*/  FMUL.FTZ R0, R9, c[0x0][0x320] ;  /* 0x0000c80009007a20 */ /* 0x020fe40000410000 */
[----:B------:R-:W5:Y:S07]  /*85e0*/  LDSM.16.M88.4 R8, [R2+0x5800] ;  /* 0x005800000208783b */ /* 0x000f6e0000000200 */
[----:B------:R2:W2:Y:S01]  /*85f0*/  MUFU.TANH R137, R0 ;  /* 0x0000000000897308 */ /* 0x0004a20000002400 */
[----:B-1----:R-:W-:Y:S01]  /*8600*/  IADD3 R4, R212, R203, RZ ;  /* 0x000000cbd4047210 */ /* 0x002fe20007ffe0ff */
[----:B--2---:R-:W-:Y:S08]  /*8610*/  FMUL.FTZ R0, R12, c[0x0][0x320] ;  /* 0x0000c8000c007a20 */ /* 0x004ff00000410000 */
[----:B------:R1:W2:Y:S01]  /*8620*/  MUFU.TANH R136, R0 ;  /* 0x0000000000887308 */ /* 0x0002a20000002400 */
[C---:B-----5:R-:W-:Y:S08]  /*8630*/  HMMA.16816.F32.BF16 R28, R148.reuse, R8, R28 ;  /* 0x00000008941c723c */ /* 0x060ff0000004181c */
[----:B------:R-:W-:Y:S07]  /*8640*/  HMMA.16816.F32.BF16 R32, R148, R10, R32 ;  /* 0x0000000a9420723c */ /* 0x000fee0000041820 */
[----:B------:R-:W-:Y:S01]  /*8650*/  SHF.L.U32 R150, R176, 0x6, RZ ;  /* 0x00000006b0967819 */ /* 0x000fe200000006ff */
[----:B-1----:R-:W-:Y:S04]  /*8660*/  FMUL.FTZ R0, R13, c[0x0][0x320] ;  /* 0x0000c8000d007a20 */ /* 0x002fe80000410000 */
[----:B------:R1:W1:Y:S11]  /*8670*/  MUFU.TANH R101, R0 ;  /* 0x0000000000657308 */ /* 0x0002760000002400 */
[----:B------:R-:W-:Y:S01]  /*8680*/  @!UPT UIADD3 URZ, URZ, URZ, URZ ;  /* 0x0000003f3f3ff290 */ /* 0x000fe2000fffe03f */
[----:B------:R-:W-:Y:S04]  /*8690*/  FMUL.FTZ R2, R33, c[0x0][0x320] ;  /* 0x0000c80021027a20 */ /* 0x000fe80000410000 */
[----:B------:R-:W2:Y:S01]  /*86a0*/  MUFU.TANH R8, R2 ;  /* 0x0000000200087308 */ /* 0x000ea20000002400 */
[----:B-1----:R-:W-:Y:S09]  /*86b0*/  FMUL.FTZ R0, R14, c[0x0][0x320] ;  /* 0x0000c8000e007a20 */ /* 0x002ff20000410000 */
        /* <DEDUP_REMOVED lines=33> */
[----:B-1----:R-:W-:Y:S05]  /*88d0*/  @P3 IMAD.HI.U32 R0, R4, c[0x0][0x2c8], RZ ;  /* 0x0000b20004003a27 */ /* 0x002fea00078e00ff */
[----:B------:R-:W-:Y:S01]  /*88e0*/  @P3 SHF.R.U32.HI R4, RZ, c[0x0][0x2cc], R0 ;  /* 0x0000b300ff043a19 */ /* 0x000fe20000011600 */
[----:B------:R-:W-:Y:S04]  /*88f0*/  FMUL.FTZ R0, R34, c[0x0][0x320] ;  /* 0x0000c80022007a20 */ /* 0x000fe80000410000 */
[----:B------:R1:W1:Y:S01]  /*8900*/  MUFU.TANH R24, R0 ;  /* 0x0000000000187308 */ /* 0x0002620000002400 */
[----:B------:R-:W5:Y:S01]  /*8910*/  SHFL.IDX PT, R3, R4, RZ, 0x1c1f ;  /* 0x001c1fff04037589 */ /* 0x000f6200000e0000 */
[----:B-1----:R-:W-:Y:S08]  /*8920*/  FMUL.FTZ R0, R35, c[0x0][0x320] ;  /* 0x0000c80023007a20 */ /* 0x002ff00000410000 */
[----:B------:R1:W1:Y:S02]  /*8930*/  MUFU.TANH R23, R0 ;  /* 0x0000000000177308 */ /* 0x0002640000002400 */
[----:B-1----:R-:W-:Y:S04]  /*8940*/  IADD3 R0, -R191, 0x1, -R150 ;  /* 0x00000001bf007810 */ /* 0x002fe80007ffe996 */
[----:B------:R-:W-:Y:S04]  /*8950*/  IADD3 R0, -R190, R0, R189 ;  /* 0x00000000be007210 */ /* 0x000fe80007ffe1bd */
[C---:B------:R-:W-:Y:S02]  /*8960*/  IADD3 R6, R0.reuse, c[0x0][0x328], RZ ;  /* 0x0000ca0000067a10 */ /* 0x040fe40007ffe0ff */
[----:B------:R-:W-:Y:S02]  /*8970*/  IADD3 R5, R0, UR4, RZ ;  /* 0x0000000400057c10 */ /* 0x000fe4000fffe0ff */
[-C--:B-----5:R-:W-:Y:S02]  /*8980*/  IADD3 R2, R6, R3.reuse, RZ ;  /* 0x0000000306027210 */ /* 0x0a0fe40007ffe0ff */
[----:B------:R-:W-:Y:S01]  /*8990*/  IADD3 R0, R5, R3, RZ ;  /* 0x0000000305007210 */ /* 0x000fe20007ffe0ff */
[----:B------:R-:W-:-:S05]  /*89a0*/  @!P4 BRA `(.L_x_2078) ;  /* 0x000001800000c947 */ /* 0x000fca0003800000 */
[----:B--234-:R-:W-:Y:S01]  /*89b0*/  IADD3 R3, -R190, R189, R3 ;  /* 0x000000bdbe037210 */ /* 0x01cfe20007ffe103 */
[----:B------:R-:W-:Y:S03]  /*89c0*/  BSSY B0, `(.L_x_2079) ;  /* 0x0000011000007945 */ /* 0x000fe60003800000 */
        /* <DEDUP_REMOVED lines=11> */
.L_x_2080:
[----:B------:R-:W-:Y:S04]  /*8a80*/  MOV R7, c[0x0][0x32c] ;  /* 0x0000cb0000077a02 */ /* 0x000fe80000000f00 */
[----:B------:R-:W-:Y:S11]  /*8a90*/  ISETP.NE.AND P0, PT, R7, 0x1, PT ;  /* 0x000000010700780c */ /* 0x000ff60003f05270 */
[----:B------:R-:W-:Y:S02]  /*8aa0*/  @!UPT UIADD3 URZ, URZ, URZ, URZ ;  /* 0x0000003f3f3ff290 */ /* 0x000fe4000fffe03f */
[----:B------:R-:W-:Y:S05]  /*8ab0*/  @P0 IMAD.HI.U32 R7, R3, c[0x0][0x330], RZ ;  /* 0x0000cc0003070a27 */ /* 0x000fea00078e00ff */
[----:B------:R-:W-:Y:S02]  /*8ac0*/  @P0 SHF.R.U32.HI R3, RZ, c[0x0][0x334], R7 ;  /* 0x0000cd00ff030a19 */ /* 0x000fe40000011607 */
.L_x_2081:
[----:B------:R-:W-:Y:S05]  /*8ad0*/  BSYNC B0 ;  /* 0x0000000000007941 */ /* 0x000fea0003800000 */
.L_x_2079:
[----:B------:R-:W-:Y:S04]  /*8ae0*/  IMAD R3, R3, c[0x0][0x32c], -R150 ;  /* 0x0000cb0003037a24 */ /* 0x000fe800078e0a96 */
[----:B------:R-:W-:Y:S05]  /*8af0*/  IMAD.IADD R3, R3, 0x1, -R191 ;  /* 0x0000000103037824 */ /* 0x000fea00078e0abf */
[----:B------:R-:W-:Y:S02]  /*8b00*/  IMNMX R0, R0, R3, !PT ;  /* 0x0000000300007217 */ /* 0x000fe40007800200 */
[----:B------:R-:W-:Y:S04]  /*8b10*/  IADD3 R3, R3, c[0x0][0x32c], RZ ;  /* 0x0000cb0003037a10 */ /* 0x000fe80007ffe0ff */
[----:B------:R-:W-:Y:S02]  /*8b20*/  IMNMX R2, R2, R3, PT ;  /* 0x0000000302027217 */ /* 0x000fe40003800200 */
.L_x_2078:
[----:B--234-:R-:W-:Y:S04]  /*8b30*/  ISETP.GT.AND P3, PT, R176, -0x1, PT ;  /* 0xffffffffb000780c */ /* 0x01cfe80003f64270 */
        /* <DEDUP_REMOVED lines=46> */
[----:B------:R-:W1:Y:S02]  /*8e20*/  SHFL.IDX PT, R0, R4, 0x1, 0x1c1f ;  /* 0x003c1f0004007f89 */ /* 0x000e6400000e0000 */
[----:B------:R-:W-:Y:S04]  /*8e30*/  ISETP.LT.OR P0, PT, R2, 0x3a, P0 ;  /* 0x0000003a0200780c */ /* 0x000fe80000701670 */
[----:B------:R-:W-:Y:S01]  /*8e40*/  FSEL R8, R8, -INF , !P0 ;  /* 0xff80000008087808 */ /* 0x000fe20004000000 */
[--C-:B-1----:R-:W-:Y:S02]  /*8e50*/  IMAD.IADD R3, R6, 0x1, R0.reuse ;  /* 0x0000000106037824 */ /* 0x102fe400078e0200 */
[----:B------:R-:W-:Y:S01]  /*8e60*/  IMAD.IADD R2, R5, 0x1, R0 ;  /* 0x0000000105027824 */ /* 0x000fe200078e0200 */
[----:B------:R-:W-:-:S05]  /*8e70*/  @!P4 BRA `(.L_x_2082) ;  /* 0x000001800000c947 */ /* 0x000fca0003800000 */
[----:B------:R-:W-:Y:S01]  /*8e80*/  IADD3 R0, -R190, R189, R0 ;  /* 0x000000bdbe007210 */ /* 0x000fe20007ffe100 */
        /* <DEDUP_REMOVED lines=12> */
.L_x_2084:
[----:B------:R-:W-:Y:S04]  /*8f50*/  MOV R4, c[0x0][0x32c] ;  /* 0x0000cb0000047a02 */ /* 0x000fe80000000f00 */
[----:B------:R-:W-:Y:S11]  /*8f60*/  ISETP.NE.AND P0, PT, R4, 0x1, PT ;  /* 0x000000010400780c */ /* 0x000ff60003f05270 */
[----:B------:R-:W-:Y:S02]  /*8f70*/  @!UPT UIADD3 URZ, URZ, URZ, URZ ;  /* 0x0000003f3f3ff290 */ /* 0x000fe4000fffe03f */
[----:B------:R-:W-:Y:S05]  /*8f80*/  @P0 IMAD.HI.U32 R4, R0, c[0x0][0x330], RZ ;  /* 0x0000cc0000040a27 */ /* 0x000fea00078e00ff */
[----:B------:R-:W-:Y:S02]  /*8f90*/  @P0 SHF.R.U32.HI R0, RZ, c[0x0][0x334], R4 ;  /* 0x0000cd00ff000a19 */ /* 0x000fe40000011604 */
.L_x_2085:
[----:B------:R-:W-:Y:S05]  /*8fa0*/  BSYNC B0 ;  /* 0x0000000000007941 */ /* 0x000fea0003800000 */
.L_x_2083:
[----:B------:R-:W-:Y:S04]  /*8fb0*/  IMAD R0, R0, c[0x0][0x32c], -R150 ;  /* 0x0000cb0000007a24 */ /* 0x000fe800078e0a96 */
[----:B------:R-:W-:Y:S05]  /*8fc0*/  IMAD.IADD R0, R0, 0x1, -R191 ;  /* 0x0000000100007824 */ /* 0x000fea00078e0abf */
[----:B------:R-:W-:Y:S02]  /*8fd0*/  IMNMX R2, R2, R0, !PT ;  /* 0x0000000002027217 */ /* 0x000fe40007800200 */
[----:B------:R-:W-:Y:S04]  /*8fe0*/  IADD3 R0, R0, c[0x0][0x32c], RZ ;  /* 0x0000cb0000007a10 */ /* 0x000fe80007ffe0ff */
[----:B------:R-:W-:Y:S02]  /*8ff0*/  IMNMX R3, R3, R0, PT ;  /* 0x0000000003037217 */ /* 0x000fe40003800200 */
.L_x_2082:
[----:B------:R-:W-:Y:S01]  /*9000*/  FMNMX.FTZ R0, R7, R102, !PT ;  /* 0x0000006607007209 */ /* 0x000fe20007810000 */
[----:B------:R-:W-:Y:S04]  /*9010*/  DEPBAR.LE SB0, 0x2 ;  /* 0x000080800000791a */ /* 0x000fe80000000000 */
[----:B------:R-:W-:Y:S01]  /*9020*/  FMNMX.FTZ R0, R22, R0, !PT ;  /* 0x0000000016007209 */ /* 0x000fe20007810000 */
[----:B------:R-:W-:Y:S03]  /*9030*/  BAR.SYNC.DEFER_BLOCKING 0x0 ;  /* 0x0000000000007b1d */ /* 0x000fe60000010000 */
        /* <DEDUP_REMOVED lines=14> */
[----:B------:R-:W1:Y:S01]  /*9120*/  SHFL.BFLY PT, R4, R0, 0x2, 0x1f ;  /* 0x0c401f0000047f89 */ /* 0x000e6200000e0000 */
[----:B------:R-:W-:Y:S01]  /*9130*/  BSSY B0, `(.L_x_2086) ;  /* 0x0000215000007945 */ /* 0x000fe20003800000 */
[----:B-1----:R-:W-:Y:S06]  /*9140*/  FMNMX.FTZ R0, R0, R4, !PT ;  /* 0x0000000400007209 */ /* 0x002fec0007810000 */
[----:B------:R-:W1:Y:S02]  /*9150*/  SHFL.BFLY PT, R4, R0, 0x1, 0x1f ;  /* 0x0c201f0000047f89 */ /* 0x000e6400000e0000 */
[----:B-1----:R-:W-:Y:S04]  /*9160*/  FMNMX.FTZ R101, R0, R4, !PT ;  /* 0x0000000400657209 */ /* 0x002fe80007810000 */
[C---:B------:R-:W-:Y:S01]  /*9170*/  FSETP.NEU.FTZ.AND P0, PT, R101.reuse, -INF , PT ;  /* 0xff8000006500780b */ /* 0x040fe20003f1d000 */
[C---:B------:R-:W-:Y:S03]  /*9180*/  FMUL.FTZ R4, R101.reuse, c[0x0][0x2d0] ;  /* 0x0000b40065047a20 */ /* 0x040fe60000410000 */
[----:B------:R-:W-:Y:S02]  /*9190*/  FSEL R0, R101, RZ, P0 ;  /* 0x000000ff65007208 */ /* 0x000fe40000000000 */
[----:B------:R-:W-:Y:S02]  /*91a0*/  FSEL R4, R4, RZ, P0 ;  /* 0x000000ff04047208 */ /* 0x000fe40000000000 */
[----:B------:R-:W-:Y:S01]  /*91b0*/  ISETP.GT.AND P0, PT, R2, RZ, P3 ;  /* 0x000000ff0200720c */ /* 0x000fe20001f04270 */
[----:B------:R-:W-:Y:S02]  /*91c0*/  FADD.FTZ R0, -R0, R102 ;  /* 0x0000006600007221 */ /* 0x000fe40000010100 */
[--C-:B------:R-:W-:Y:S01]  /*91d0*/  FFMA.FTZ R182, R11, c[0x0][0x2d0], -R4.reuse ;  /* 0x0000b4000bb67a23 */ /* 0x100fe20000010804 */
[----:B------:R-:W-:Y:S01]  /*91e0*/  ISETP.LT.OR P0, PT, R3, 0x1, P0 ;  /* 0x000000010300780c */ /* 0x000fe20000701670 */
[--C-:B------:R-:W-:Y:S02]  /*91f0*/  FFMA.FTZ R181, R10, c[0x0][0x2d0], -R4.reuse ;  /* 0x0000b4000ab57a23 */ /* 0x100fe40000010804 */
        /* <DEDUP_REMOVED lines=13> */
[----:B------:R-:W-:Y:S01]  /*92d0*/  FFMA.FTZ R7, R7, c[0x0][0x2d0], -R4 ;  /* 0x0000b40007077a23 */ /* 0x000fe20000010804 */
[----:B------:R-:W-:Y:S01]  /*92e0*/  FSEL R4, R155, -INF , !P0 ;  /* 0xff8000009b047808 */ /* 0x000fe20004000000 */
[----:B------:R-:W-:Y:S01]  /*92f0*/  FMUL.FTZ R0, R0, c[0x0][0x2d0] ;  /* 0x0000b40000007a20 */ /* 0x000fe20000410000 */
[----:B------:R-:W-:Y:S01]  /*9300*/  ISETP.GT.AND P0, PT, R2, 0x1, P3 ;  /* 0x000000010200780c */ /* 0x000fe20001f04270 */
[----:B------:R-:W-:Y:S03]  /*9310*/  MUFU.EX2 R8, R21 ;  /* 0x0000001500087308 */ /* 0x000fe60000000800 */
[C---:B------:R-:W-:Y:S04]  /*9320*/  ISETP.LT.OR P0, PT, R3.reuse, 0x2, P0 ;  /* 0x000000020300780c */ /* 0x040fe80000701670 */
[----:B------:R-:W-:Y:S02]  /*9330*/  FSEL R5, R154, -INF , !P0 ;  /* 0xff8000009a057808 */ /* 0x000fe40004000000 */
[C---:B------:R-:W-:Y:S01]  /*9340*/  ISETP.GT.AND P0, PT, R2.reuse, 0x8, P3 ;  /* 0x000000080200780c */ /* 0x040fe20001f04270 */
[----:B------:R-:W1:Y:S03]  /*9350*/  MUFU.EX2 R0, R0 ;  /* 0x0000000000007308 */ /* 0x000e660000000800 */
[----:B------:R-:W-:Y:S04]  /*9360*/  ISETP.LT.OR P0, PT, R3, 0x9, P0 ;  /* 0x000000090300780c */ /* 0x000fe80000701670 */
[----:B------:R-:W-:Y:S02]  /*9370*/  FSEL R102, R153, -INF , !P0 ;  /* 0xff80000099667808 */ /* 0x000fe40004000000 */
[----:B------:R-:W-:Y:S01]  /*9380*/  ISETP.GT.AND P0, PT, R2, 0x9, P3 ;  /* 0x000000090200780c */ /* 0x000fe20001f04270 */
[----:B------:R-:W2:Y:S03]  /*9390*/  MUFU.EX2 R7, R7 ;  /* 0x0000000700077308 */ /* 0x000ea60000000800 */
[C---:B------:R-:W-:Y:S04]  /*93a0*/  ISETP.LT.OR P0, PT, R3.reuse, 0xa, P0 ;  /* 0x0000000a0300780c */ /* 0x040fe80000701670 */
[----:B------:R-:W-:Y:S02]  /*93b0*/  FSEL R137, R152, -INF , !P0 ;  /* 0xff80000098897808 */ /* 0x000fe40004000000 */
[----:B------:R-:W-:Y:S01]  /*93c0*/  ISETP.GT.AND P0, PT, R2, 0x10, P3 ;  /* 0x000000100200780c */ /* 0x000fe20001f04270 */
[----:B------:R-:W-:Y:S03]  /*93d0*/  MUFU.EX2 R158, R158 ;  /* 0x0000009e009e7308 */ /* 0x000fe60000000800 */
[----:B------:R-:W-:Y:S01]  /*93e0*/  ISETP.LT.OR P0, PT, R3, 0x11, P0 ;  /* 0x000000110300780c */ /* 0x000fe20000701670 */
[C---:B-1----:R-:W-:Y:S02]  /*93f0*/  FMUL.FTZ R17, R0.reuse, R121 ;  /* 0x0000007900117220 */ /* 0x042fe40000410000 */
[C---:B------:R-:W-:Y:S01]  /*9400*/  FMUL.FTZ R9, R0.reuse, R129 ;  /* 0x0000008100097220 */ /* 0x040fe20000410000 */
[----:B------:R-:W-:Y:S01]  /*9410*/  FSEL R141, R147, -INF , !P0 ;  /* 0xff800000938d7808 */ /* 0x000fe20004000000 */
[----:B------:R-:W-:Y:S01]  /*9420*/  FMUL.FTZ R32, R0, R104 ;  /* 0x0000006800207220 */ /* 0x000fe20000410000 */
[----:B------:R-:W-:Y:S01]  /*9430*/  ISETP.GT.AND P0, PT, R2, 0x11, P3 ;  /* 0x000000110200780c */ /* 0x000fe20001f04270 */
[C---:B------:R-:W-:Y:S02]  /*9440*/  FMUL.FTZ R33, R0.reuse, R105 ;  /* 0x0000006900217220 */ /* 0x040fe40000410000 */
[C---:B------:R-:W-:Y:S01]  /*9450*/  FMUL.FTZ R12, R0.reuse, R124 ;  /* 0x0000007c000c7220 */ /* 0x040fe20000410000 */
[C---:B------:R-:W-:Y:S01]  /*9460*/  ISETP.LT.OR P0, PT, R3.reuse, 0x12, P0 ;  /* 0x000000120300780c */ /* 0x040fe20000701670 */
[C---:B------:R-:W-:Y:S01]  /*9470*/  FMUL.FTZ R13, R0.reuse, R125 ;  /* 0x0000007d000d7220 */ /* 0x040fe20000410000 */
[----:B------:R-:W-:Y:S01]  /*9480*/  MUFU.EX2 R124, R173 ;  /* 0x000000ad007c7308 */ /* 0x000fe20000000800 */
[----:B------:R-:W-:Y:S01]  /*9490*/  FMUL.FTZ R16, R0, R120 ;  /* 0x0000007800107220 */ /* 0x000fe20000410000 */
[----:B------:R-:W-:Y:S01]  /*94a0*/  FSEL R142, R146, -INF , !P0 ;  /* 0xff800000928e7808 */ /* 0x000fe20004000000 */
[----:B------:R-:W-:Y:S01]  /*94b0*/  FMUL.FTZ R21, R0, R117 ;  /* 0x0000007500157220 */ /* 0x000fe20000410000 */
[----:B------:R-:W-:Y:S01]  /*94c0*/  ISETP.GT.AND P0, PT, R2, 0x18, P3 ;  /* 0x000000180200780c */ /* 0x000fe20001f04270 */
[C---:B------:R-:W-:Y:S02]  /*94d0*/  FMUL.FTZ R28, R0.reuse, R108 ;  /* 0x0000006c001c7220 */ /* 0x040fe40000410000 */
[C---:B------:R-:W-:Y:S01]  /*94e0*/  FMUL.FTZ R29, R0.reuse, R109 ;  /* 0x0000006d001d7220 */ /* 0x040fe20000410000 */
[----:B------:R-:W-:Y:S01]  /*94f0*/  ISETP.LT.OR P0, PT, R3, 0x19, P0 ;  /* 0x000000190300780c */ /* 0x000fe20000701670 */
[C---:B------:R-:W-:Y:S01]  /*9500*/  FMUL.FTZ R36, R0.reuse, R36 ;  /* 0x0000002400247220 */ /* 0x040fe20000410000 */
[----:B------:R-:W-:Y:S01]  /*9510*/  MUFU.EX2 R125, R160 ;  /* 0x000000a0007d7308 */ /* 0x000fe20000000800 */
[C---:B------:R-:W-:Y:S01]  /*9520*/  FMUL.FTZ R37, R0.reuse, R37 ;  /* 0x0000002500257220 */ /* 0x040fe20000410000 */
[----:B------:R-:W-:Y:S01]  /*9530*/  FSEL R145, R145, -INF , !P0 ;  /* 0xff80000091917808 */ /* 0x000fe20004000000 */
[----:B------:R-:W-:Y:S01]  /*9540*/  FMUL.FTZ R40, R0, R40 ;  /* 0x0000002800287220 */ /* 0x000fe20000410000 */
[----:B------:R-:W-:Y:S01]  /*9550*/  ISETP.GT.AND P0, PT, R2, 0x19, P3 ;  /* 0x000000190200780c */ /* 0x000fe20001f04270 */
[C---:B------:R-:W-:Y:S02]  /*9560*/  FMUL.FTZ R41, R0.reuse, R41 ;  /* 0x0000002900297220 */ /* 0x040fe40000410000 */
[C---:B------:R-:W-:Y:S01]  /*9570*/  FMUL.FTZ R44, R0.reuse, R44 ;  /* 0x0000002c002c7220 */ /* 0x040fe20000410000 */
[C---:B------:R-:W-:Y:S01]  /*9580*/  ISETP.LT.OR P0, PT, R3.reuse, 0x1a, P0 ;  /* 0x0000001a0300780c */ /* 0x040fe20000701670 */
[C---:B------:R-:W-:Y:S02]  /*9590*/  FMUL.FTZ R45, R0.reuse, R45 ;  /* 0x0000002d002d7220 */ /* 0x040fe40000410000 */
[----:B------:R-:W-:Y:S01]  /*95a0*/  FMUL.FTZ R48, R0, R48 ;  /* 0x0000003000307220 */ /* 0x000fe20000410000 */
[----:B------:R-:W-:Y:S01]  /*95b0*/  FSEL R144, R144, -INF , !P0 ;  /* 0xff80000090907808 */ /* 0x000fe20004000000 */
[----:B------:R-:W-:Y:S01]  /*95c0*/  FMUL.FTZ R49, R0, R49 ;  /* 0x0000003100317220 */ /* 0x000fe20000410000 */
[----:B------:R-:W-:Y:S01]  /*95d0*/  ISETP.GT.AND P0, PT, R2, 0x20, P3 ;  /* 0x000000200200780c */ /* 0x000fe20001f04270 */
[C---:B------:R-:W-:Y:S02]  /*95e0*/  FMUL.FTZ R52, R0.reuse, R52 ;  /* 0x0000003400347220 */ /* 0x040fe40000410000 */
[C---:B------:R-:W-:Y:S01]  /*95f0*/  FMUL.FTZ R53, R0.reuse, R53 ;  /* 0x0000003500357220 */ /* 0x040fe20000410000 */
[----:B------:R-:W-:Y:S01]  /*9600*/  ISETP.LT.OR P0, PT, R3, 0x21, P0 ;  /* 0x000000210300780c */ /* 0x000fe20000701670 */
[C---:B------:R-:W-:Y:S02]  /*9610*/  FMUL.FTZ R56, R0.reuse, R56 ;  /* 0x0000003800387220 */ /* 0x040fe40000410000 */
[C---:B------:R-:W-:Y:S01]  /*9620*/  FMUL.FTZ R57, R0.reuse, R57 ;  /* 0x0000003900397220 */ /* 0x040fe20000410000 */
        /* <DEDUP_REMOVED lines=32> */
[----:B------:R-:W-:Y:S02]  /*9830*/  FSEL R152, R26, -INF , !P0 ;  /* 0xff8000001a987808 */ /* 0x000fe40004000000 */
[----:B------:R-:W-:Y:S04]  /*9840*/  ISETP.GT.AND P0, PT, R2, 0x31, P3 ;  /* 0x000000310200780c */ /* 0x000fe80001f04270 */
[----:B------:R-:W-:Y:S04]  /*9850*/  ISETP.LT.OR P0, PT, R3, 0x32, P0 ;  /* 0x000000320300780c */ /* 0x000fe80000701670 */
[----:B------:R-:W-:Y:S01]  /*9860*/  FSEL R153, R25, -INF , !P0 ;  /* 0xff80000019997808 */ /* 0x000fe20004000000 */
[----:B------:R-:W-:Y:S01]  /*9870*/  FMUL.FTZ R25, R0, R113 ;  /* 0x0000007100197220 */ /* 0x000fe20000410000 */
[----:B------:R-:W-:Y:S04]  /*9880*/  ISETP.GT.AND P0, PT, R2, 0x38, P3 ;  /* 0x000000380200780c */ /* 0x000fe80001f04270 */
[C---:B------:R-:W-:Y:S04]  /*9890*/  ISETP.LT.OR P0, PT, R3.reuse, 0x39, P0 ;  /* 0x000000390300780c */ /* 0x040fe80000701670 */
[----:B------:R-:W-:Y:S01]  /*98a0*/  FSEL R155, R24, -INF , !P0 ;  /* 0xff800000189b7808 */ /* 0x000fe20004000000 */
[----:B------:R-:W-:Y:S01]  /*98b0*/  FMUL.FTZ R24, R0, R112 ;  /* 0x0000007000187220 */ /* 0x000fe20000410000 */
[----:B------:R-:W-:Y:S01]  /*98c0*/  ISETP.GT.AND P0, PT, R2, 0x39, P3 ;  /* 0x000000390200780c */ /* 0x000fe20001f04270 */
[----:B--2---:R-:W-:Y:S03]  /*98d0*/  FFMA.FTZ R2, R0, R183, R7 ;  /* 0x000000b700027223 */ /* 0x004fe60000010007 */
[----:B------:R-:W-:Y:S02]  /*98e0*/  ISETP.LT.OR P0, PT, R3, 0x3a, P0 ;  /* 0x0000003a0300780c */ /* 0x000fe40000701670 */
[----:B------:R-:W1:Y:S02]  /*98f0*/  MUFU.EX2 R3, R6 ;  /* 0x0000000600037308 */ /* 0x000e640000000800 */
[----:B------:R-:W-:Y:S01]  /*9900*/  FSEL R154, R23, -INF , !P0 ;  /* 0xff800000179a7808 */ /* 0x000fe20004000000 */
[C---:B-1----:R-:W-:Y:S01]  /*9910*/  FADD.FTZ R6, R3.reuse, R2 ;  /* 0x0000000203067221 */ /* 0x042fe20000010000 */
[----:B------:R-:W-:Y:S02]  /*9920*/  FMNMX.FTZ R2, R4, R103, !PT ;  /* 0x0000006704027209 */ /* 0x000fe40007810000 */
[----:B------:R-:W-:Y:S01]  /*9930*/  F2FP.BF16.PACK_AB R136, R3, R7 ;  /* 0x000000070388723e */ /* 0x000fe200000010ff */
[----:B------:R-:W-:Y:S01]  /*9940*/  FADD.FTZ R6, R8, R6 ;  /* 0x0000000608067221 */ /* 0x000fe20000010000 */
[----:B------:R-:W-:Y:S02]  /*9950*/  FMNMX.FTZ R2, R5, R2, !PT ;  /* 0x0000000205027209 */ /* 0x000fe40007810000 */
[----:B------:R-:W1:Y:S02]  /*9960*/  MUFU.EX2 R7, R20 ;  /* 0x0000001400077308 */ /* 0x000e640000000800 */
[----:B------:R-:W-:Y:S04]  /*9970*/  FMNMX.FTZ R2, R102, R2, !PT ;  /* 0x0000000266027209 */ /* 0x000fe80007810000 */
[----:B------:R-:W-:Y:S04]  /*9980*/  FMNMX.FTZ R2, R137, R2, !PT ;  /* 0x0000000289027209 */ /* 0x000fe80007810000 */
[----:B------:R-:W-:Y:S04]  /*9990*/  FMNMX.FTZ R2, R141, R2, !PT ;  /* 0x000000028d027209 */ /* 0x000fe80007810000 */
[----:B------:R-:W-:Y:S04]  /*99a0*/  FMNMX.FTZ R2, R142, R2, !PT ;  /* 0x000000028e027209 */ /* 0x000fe80007810000 */
[----:B------:R-:W-:Y:S04]  /*99b0*/  FMNMX.FTZ R2, R145, R2, !PT ;  /* 0x0000000291027209 */ /* 0x000fe80007810000 */
[----:B------:R-:W-:Y:S01]  /*99c0*/  FMNMX.FTZ R2, R144, R2, !PT ;  /* 0x0000000290027209 */ /* 0x000fe20007810000 */
[C---:B-1----:R-:W-:Y:S01]  /*99d0*/  FADD.FTZ R140, R7.reuse, R6 ;  /* 0x00000006078c7221 */ /* 0x042fe20000010000 */
[----:B------:R-:W-:Y:S01]  /*99e0*/  F2FP.BF16.PACK_AB R138, R7, R8 ;  /* 0x00000008078a723e */ /* 0x000fe200000010ff */
[C---:B------:R-:W-:Y:S01]  /*99f0*/  FMUL.FTZ R8, R0.reuse, R128 ;  /* 0x0000008000087220 */ /* 0x040fe20000410000 */
[----:B------:R-:W-:Y:S01]  /*9a00*/  FMNMX.FTZ R2, R143, R2, !PT ;  /* 0x000000028f027209 */ /* 0x000fe20007810000 */
[----:B------:R-:W-:Y:S03]  /*9a10*/  FMUL.FTZ R20, R0, R116 ;  /* 0x0000007400147220 */ /* 0x000fe60000410000 */
        /* <DEDUP_REMOVED lines=10> */
[----:B-1----:R-:W-:Y:S04]  /*9ac0*/  FMNMX.FTZ R100, R2, R3, !PT ;  /* 0x0000000302647209 */ /* 0x002fe80007810000 */
[C---:B------:R-:W-:Y:S01]  /*9ad0*/  FSETP.NEU.FTZ.AND P0, PT, R100.reuse, -INF , PT ;  /* 0xff8000006400780b */ /* 0x040fe20003f1d000 */
[C---:B------:R-:W-:Y:S03]  /*9ae0*/  FMUL.FTZ R3, R100.reuse, c[0x0][0x2d0] ;  /* 0x0000b40064037a20 */ /* 0x040fe60000410000 */
[----:B------:R-:W-:Y:S05]  /*9af0*/  FSEL R2, R100, RZ, P0 ;  /* 0x000000ff64027208 */ /* 0x000fea0000000000 */
[----:B------:R-:W-:Y:S01]  /*9b00*/  FADD.FTZ R2, -R2, R103 ;  /* 0x0000006702027221 */ /* 0x000fe20000010100 */
[----:B------:R-:W-:Y:S03]  /*9b10*/  FSEL R103, R3, RZ, P0 ;  /* 0x000000ff03677208 */ /* 0x000fe60000000000 */
[----:B------:R-:W-:Y:S02]  /*9b20*/  FMUL.FTZ R2, R2, c[0x0][0x2d0] ;  /* 0x0000b40002027a20 */ /* 0x000fe40000410000 */
[--C-:B------:R-:W-:Y:S02]  /*9b30*/  FFMA.FTZ R3, R4, c[0x0][0x2d0], -R103.reuse ;  /* 0x0000b40004037a23 */ /* 0x100fe40000010867 */
[--C-:B------:R-:W-:Y:S02]  /*9b40*/  FFMA.FTZ R6, R5, c[0x0][0x2d0], -R103.reuse ;  /* 0x0000b40005067a23 */ /* 0x100fe40000010867 */
[----:B------:R-:W1:Y:S01]  /*9b50*/  MUFU.EX2 R2, R2 ;  /* 0x0000000200027308 */ /* 0x000e620000000800 */
[C---:B------:R-:W-:Y:S02]  /*9b60*/  FMUL.FTZ R4, R0.reuse, R132 ;  /* 0x0000008400047220 */ /* 0x040fe40000410000 */
[----:B------:R-:W-:Y:S02]  /*9b70*/  FMUL.FTZ R5, R0, R133 ;  /* 0x0000008500057220 */ /* 0x000fe40000410000 */
[--C-:B------:R-:W-:Y:S02]  /*9b80*/  FFMA.FTZ R0, R102, c[0x0][0x2d0], -R103.reuse ;  /* 0x0000b40066007a23 */ /* 0x100fe40000010867 */
[----:B------:R-:W-:Y:S03]  /*9b90*/  FFMA.FTZ R109, R144, c[0x0][0x2d0], -R103 ;  /* 0x0000b400906d7a23 */ /* 0x000fe60000010867 */
[----:B------:R-:W2:Y:S10]  /*9ba0*/  MUFU.EX2 R3, R3 ;  /* 0x0000000300037308 */ /* 0x000eb40000000800 */
[----:B------:R3:W-:Y:S01]  /*9bb0*/  MUFU.EX2 R121, R6 ;  /* 0x0000000600797308 */ /* 0x0007e20000000800 */
[C---:B-1----:R-:W-:Y:S02]  /*9bc0*/  FMUL.FTZ R26, R2.reuse, R114 ;  /* 0x00000072021a7220 */ /* 0x042fe40000410000 */
[C---:B------:R-:W-:Y:S02]  /*9bd0*/  FMUL.FTZ R10, R2.reuse, R130 ;  /* 0x00000082020a7220 */ /* 0x040fe40000410000 */
[C---:B------:R-:W-:Y:S05]  /*9be0*/  FMUL.FTZ R11, R2.reuse, R131 ;  /* 0x00000083020b7220 */ /* 0x040fea0000410000 */
        /* <DEDUP_REMOVED lines=12> */
[----:B------:R-:W-:Y:S01]  /*9cb0*/  MUFU.EX2 R122, R109 ;  /* 0x0000006d007a7308 */ /* 0x000fe20000000800 */
[C---:B------:R-:W-:Y:S02]  /*9cc0*/  FMUL.FTZ R27, R2.reuse, R115 ;  /* 0x00000073021b7220 */ /* 0x040fe40000410000 */
[C---:B--2---:R-:W-:Y:S02]  /*9cd0*/  FFMA.FTZ R115, R2.reuse, R184, R3 ;  /* 0x000000b802737223 */ /* 0x044fe40000010003 */
        /* <DEDUP_REMOVED lines=24> */
[----:B-1----:R-:W-:Y:S01]  /*9e60*/  F2FP.BF16.PACK_AB R110, R127, R126 ;  /* 0x0000007e7f6e723e */ /* 0x002fe200000010ff */
        /* <DEDUP_REMOVED lines=14> */
[----:B------:R-:W-:Y:S01]  /*9f50*/  IADD3 R2, R171, R161, RZ ;  /* 0x000000a1ab027210 */ /* 0x000fe20007ffe0ff */
[--C-:B------:R-:W-:Y:S01]  /*9f60*/  FFMA.FTZ R0, R137, c[0x0][0x2d0], -R103.reuse ;  /* 0x0000b40089007a23 */ /* 0x100fe20000010867 */
[----:B------:R-:W-:Y:S02]  /*9f70*/  F2FP.BF16.PACK_AB R137, R121, R3 ;  /* 0x000000037989723e */ /* 0x000fe400000010ff */
[----:B------:R-:W1:Y:S01]  /*9f80*/  MUFU.EX2 R3, R149 ;  /* 0x0000009500037308 */ /* 0x000e620000000800 */
[----:B------:R-:W2:Y:S08]  /*9f90*/  LDSM.16.MT88.4 R104, [R2] ;  /* 0x000000000268783b */ /* 0x000eb00000004200 */
[----:B------:R-:W-:Y:S01]  /*9fa0*/  LDSM.16.MT88.4 R128, [R2+0x1800] ;  /* 0x001800000280783b */ /* 0x000fe20000004200 */
[----:B------:R-:W3:Y:S10]  /*9fb0*/  MUFU.EX2 R113, R0 ;  /* 0x0000000000717308 */ /* 0x000ef40000000800 */
[----:B------:R-:W4:Y:S01]  /*9fc0*/  MUFU.EX2 R149, R179 ;  /* 0x000000b300957308 */ /* 0x000f220000000800 */
[C---:B-1----:R-:W-:Y:S02]  /*9fd0*/  F2FP.BF16.PACK_AB R108, R102.reuse, R3 ;  /* 0x00000003666c723e */ /* 0x042fe400000010ff */
[----:B---3--:R-:W-:Y:S01]  /*9fe0*/  F2FP.BF16.PACK_AB R139, R113, R114 ;  /* 0x00000072718b723e */ /* 0x008fe200000010ff */
[----:B------:R-:W-:Y:S04]  /*9ff0*/  FADD.FTZ R0, R3, R140 ;  /* 0x0000008c03007221 */ /* 0x000fe80000010000 */
[----:B------:R-:W-:Y:S01]  /*a000*/  FADD.FTZ R123, R102, R0 ;  /* 0x00000000667b7221 */ /* 0x000fe20000010000 */
[C---:B------:R-:W-:Y:S01]  /*a010*/  IADD3 R102, R169.reuse, R2, RZ ;  /* 0x00000002a9667210 */ /* 0x040fe20007ffe0ff */
[C---:B--2---:R-:W-:Y:S05]  /*a020*/  HMMA.16816.F32.BF16 R4, R136.reuse, R104, R4 ;  /* 0x000000688804723c */ /* 0x044fea0000041804 */
[----:B------:R-:W-:Y:S03]  /*a030*/  IADD3 R0, R172, R161, RZ ;  /* 0x000000a1ac007210 */ /* 0x000fe60007ffe0ff */
[C---:B------:R-:W-:Y:S01]  /*a040*/  HMMA.16816.F32.BF16 R8, R136.reuse, R106, R8 ;  /* 0x0000006a8808723c */ /* 0x040fe20000041808 */
[----:B------:R-:W1:Y:S03]  /*a050*/  LDSM.16.MT88.4 R104, [R102] ;  /* 0x000000006668783b */ /* 0x000e660000004200 */
[----:B------:R-:W-:Y:S04]  /*a060*/  IADD3 R3, R169, R0, RZ ;  /* 0x00000000a9037210 */ /* 0x000fe80007ffe0ff */
[C---:B-1----:R-:W-:Y:S08]  /*a070*/  HMMA.16816.F32.BF16 R12, R136.reuse, R104, R12 ;  /* 0x00000068880c723c */ /* 0x042ff0000004180c */
[C---:B------:R-:W-:Y:S01]  /*a080*/  HMMA.16816.F32.BF16 R16, R136.reuse, R106, R16 ;  /* 0x0000006a8810723c */ /* 0x040fe20000041810 */
[----:B------:R-:W1:Y:S07]  /*a090*/  LDSM.16.MT88.4 R104, [R0] ;  /* 0x000000000068783b */ /* 0x000e6e0000004200 */
[C---:B-1----:R-:W-:Y:S08]  /*a0a0*/  HMMA.16816.F32.BF16 R20, R136.reuse, R104, R20 ;  /* 0x000000688814723c */ /* 0x042ff00000041814 */
[C---:B------:R-:W-:Y:S01]  /*a0b0*/  HMMA.16816.F32.BF16 R24, R136.reuse, R106, R24 ;  /* 0x0000006a8818723c */ /* 0x040fe20000041818 */
[----:B------:R-:W1:Y:S07]  /*a0c0*/  LDSM.16.MT88.4 R104, [R3] ;  /* 0x000000000368783b */ /* 0x000e6e0000004200 */
        /* <DEDUP_REMOVED lines=25> */
[--C-:B------:R-:W-:Y:S01]  /*a260*/  FFMA.FTZ R104, R141, c[0x0][0x2d0], -R103.reuse ;  /* 0x0000b4008d687a23 */ /* 0x100fe20000010867 */
[----:B------:R-:W-:Y:S03]  /*a270*/  HMMA.16816.F32.BF16 R96, R136, R106, R96 ;  /* 0x0000006a8860723c */ /* 0x000fe60000041860 */
[----:B------:R1:W-:Y:S04]  /*a280*/  MUFU.EX2 R112, R104 ;  /* 0x0000006800707308 */ /* 0x0003e80000000800 */
[----:B----4-:R-:W-:Y:S01]  /*a290*/  F2FP.BF16.PACK_AB R138, R149, R148 ;  /* 0x00000094958a723e */ /* 0x010fe200000010ff */
[--C-:B-1----:R-:W-:Y:S05]  /*a2a0*/  FFMA.FTZ R104, R142, c[0x0][0x2d0], -R103.reuse ;  /* 0x0000b4008e687a23 */ /* 0x102fea0000010867 */
[----:B------:R1:W2:Y:S02]  /*a2b0*/  MUFU.EX2 R120, R104 ;  /* 0x0000006800787308 */ /* 0x0002a40000000800 */
[--C-:B-1----:R-:W-:Y:S01]  /*a2c0*/  FFMA.FTZ R104, R145, c[0x0][0x2d0], -R103.reuse ;  /* 0x0000b40091687a23 */ /* 0x102fe20000010867 */
[----:B--2---:R-:W-:Y:S07]  /*a2d0*/  F2FP.BF16.PACK_AB R109, R120, R112 ;  /* 0x00000070786d723e */ /* 0x004fee00000010ff */
[----:B------:R1:W2:Y:S02]  /*a2e0*/  MUFU.EX2 R116, R104 ;  /* 0x0000006800747308 */ /* 0x0002a40000000800 */
[----:B-1----:R-:W1:Y:S01]  /*a2f0*/  LDSM.16.MT88.4 R104, [R2+0x800] ;  /* 0x000800000268783b */ /* 0x002e620000004200 */
[----:B--2---:R-:W-:Y:S07]  /*a300*/  F2FP.BF16.PACK_AB R111, R122, R116 ;  /* 0x000000747a6f723e */ /* 0x004fee00000010ff */
        /* <DEDUP_REMOVED lines=35> */
[----:B------:R-:W-:Y:S01]  /*a540*/  HMMA.16816.F32.BF16 R96, R108, R106, R96 ;  /* 0x0000006a6c60723c */ /* 0x000fe20000041860 */
[----:B------:R-:W1:Y:S02]  /*a550*/  LDSM.16.MT88.4 R108, [R2+0x1000] ;  /* 0x00100000026c783b */ /* 0x000e640000004200 */
[----:B------:R2:W-:Y:S01]  /*a560*/  MUFU.EX2 R117, R104 ;  /* 0x0000006800757308 */ /* 0x0005e20000000800 */
[--C-:B------:R-:W-:Y:S03]  /*a570*/  FFMA.FTZ R105, R151, c[0x0][0x2d0], -R103.reuse ;  /* 0x0000b40097697a23 */ /* 0x100fe60000010867 */
[----:B------:R-:W-:Y:S06]  /*a580*/  F2FP.BF16.PACK_AB R106, R158, R132 ;  /* 0x000000849e6a723e */ /* 0x000fec00000010ff */
[----:B------:R3:W-:Y:S01]  /*a590*/  MUFU.EX2 R145, R105 ;  /* 0x0000006900917308 */ /* 0x0007e20000000800 */
[----:B--2---:R-:W-:Y:S09]  /*a5a0*/  FFMA.FTZ R104, R146, c[0x0][0x2d0], -R103 ;  /* 0x0000b40092687a23 */ /* 0x004ff20000010867 */
[----:B------:R-:W-:Y:S01]  /*a5b0*/  MUFU.EX2 R146, R182 ;  /* 0x000000b600927308 */ /* 0x000fe20000000800 */
[----:B---3--:R-:W-:Y:S09]  /*a5c0*/  FADD.FTZ R105, R126, R123 ;  /* 0x0000007b7e697221 */ /* 0x008ff20000010000 */
[----:B------:R2:W-:Y:S02]  /*a5d0*/  MUFU.EX2 R118, R104 ;  /* 0x0000006800767308 */ /* 0x0005e40000000800 */
[----:B--2---:R-:W-:Y:S08]  /*a5e0*/  FFMA.FTZ R104, R147, c[0x0][0x2d0], -R103 ;  /* 0x0000b40093687a23 */ /* 0x004ff00000010867 */
[----:B------:R-:W2:Y:S10]  /*a5f0*/  MUFU.EX2 R147, R181 ;  /* 0x000000b500937308 */ /* 0x000eb40000000800 */
[----:B------:R3:W4:Y:S01]  /*a600*/  MUFU.EX2 R119, R104 ;  /* 0x0000006800777308 */ /* 0x0007220000000800 */
[----:B--2---:R-:W-:Y:S01]  /*a610*/  F2FP.BF16.PACK_AB R136, R147, R146 ;  /* 0x000000929388723e */ /* 0x004fe200000010ff */
[----:B---3--:R-:W-:Y:S01]  /*a620*/  FADD.FTZ R104, R121, R115 ;  /* 0x0000007379687221 */ /* 0x008fe20000010000 */
[----:B----4-:R-:W-:Y:S01]  /*a630*/  F2FP.BF16.PACK_AB R107, R145, R119 ;  /* 0x00000077916b723e */ /* 0x010fe200000010ff */
[----:B------:R-:W-:Y:S01]  /*a640*/  FADD.FTZ R121, R127, R105 ;  /* 0x000000697f797221 */ /* 0x000fe20000010000 */
[----:B------:R-:W-:Y:S01]  /*a650*/  F2FP.BF16.PACK_AB R105, R118, R117 ;  /* 0x000000757669723e */ /* 0x000fe200000010ff */
[----:B------:R-:W-:Y:S04]  /*a660*/  FADD.FTZ R104, R114, R104 ;  /* 0x0000006872687221 */ /* 0x000fe80000010000 */
[----:B------:R-:W-:Y:S04]  /*a670*/  FADD.FTZ R104, R113, R104 ;  /* 0x0000006871687221 */ /* 0x000fe80000010000 */
[----:B------:R-:W-:Y:S02]  /*a680*/  FADD.FTZ R104, R112, R104 ;  /* 0x0000006870687221 */ /* 0x000fe40000010000 */
[----:B------:R-:W2:Y:S02]  /*a690*/  LDSM.16.MT88.4 R112, [R102+0x1000] ;  /* 0x001000006670783b */ /* 0x000ea40000004200 */
[----:B------:R-:W-:Y:S04]  /*a6a0*/  FADD.FTZ R104, R120, R104 ;  /* 0x0000006878687221 */ /* 0x000fe80000010000 */
[----:B------:R-:W-:Y:S01]  /*a6b0*/  FADD.FTZ R120, R116, R104 ;  /* 0x0000006874787221 */ /* 0x000fe20000010000 */
[----:B------:R-:W-:Y:S01]  /*a6c0*/  F2FP.BF16.PACK_AB R104, R125, R124 ;  /* 0x0000007c7d68723e */ /* 0x000fe200000010ff */
[----:B------:R-:W-:Y:S04]  /*a6d0*/  FFMA.FTZ R116, R152, c[0x0][0x2d0], -R103 ;  /* 0x0000b40098747a23 */ /* 0x000fe80000010867 */
[----:B------:R3:W-:Y:S02]  /*a6e0*/  MUFU.EX2 R142, R116 ;  /* 0x00000074008e7308 */ /* 0x0007e40000000800 */
[C---:B-1----:R-:W-:Y:S08]  /*a6f0*/  HMMA.16816.F32.BF16 R4, R104.reuse, R108, R4 ;  /* 0x0000006c6804723c */ /* 0x042ff00000041804 */
[C---:B------:R-:W-:Y:S01]  /*a700*/  HMMA.16816.F32.BF16 R8, R104.reuse, R110, R8 ;  /* 0x0000006e6808723c */ /* 0x040fe20000041808 */
[----:B------:R-:W1:Y:S03]  /*a710*/  LDSM.16.MT88.4 R108, [R0+0x1000] ;  /* 0x00100000006c783b */ /* 0x000e660000004200 */
[----:B---3--:R-:W-:Y:S04]  /*a720*/  FADD.FTZ R116, R124, R121 ;  /* 0x000000797c747221 */ /* 0x008fe80000010000 */
        /* <DEDUP_REMOVED lines=28> */
[----:B------:R-:W-:Y:S01]  /*a8f0*/  FFMA.FTZ R108, R153, c[0x0][0x2d0], -R103 ;  /* 0x0000b400996c7a23 */ /* 0x000fe20000010867 */
[C---:B------:R-:W-:Y:S03]  /*a900*/  HMMA.16816.F32.BF16 R88, R104.reuse, R110, R88 ;  /* 0x0000006e6858723c */ /* 0x040fe60000041858 */
[----:B------:R1:W3:Y:S01]  /*a910*/  MUFU.EX2 R141, R108 ;  /* 0x0000006c008d7308 */ /* 0x0002e20000000800 */
[----:B------:R-:W-:Y:S02]  /*a920*/  FADD.FTZ R109, R122, R120 ;  /* 0x000000787a6d7221 */ /* 0x000fe40000010000 */
[----:B------:R-:W4:Y:S02]  /*a930*/  LDSM.16.MT88.4 R120, [R102+0x1800] ;  /* 0x001800006678783b */ /* 0x000f240000004200 */
[----:B------:R-:W-:Y:S04]  /*a940*/  FADD.FTZ R109, R117, R109 ;  /* 0x0000006d756d7221 */ /* 0x000fe80000010000 */
[----:B------:R-:W-:Y:S02]  /*a950*/  FADD.FTZ R117, R125, R116 ;  /* 0x000000747d757221 */ /* 0x000fe40000010000 */
[----:B------:R-:W-:Y:S02]  /*a960*/  FADD.FTZ R116, R118, R109 ;  /* 0x0000006d76747221 */ /* 0x000fe40000010000 */
[----:B------:R-:W-:Y:S01]  /*a970*/  FADD.FTZ R144, R132, R117 ;  /* 0x0000007584907221 */ /* 0x000fe20000010000 */
[C---:B--2---:R-:W-:Y:S03]  /*a980*/  HMMA.16816.F32.BF16 R92, R104.reuse, R112, R92 ;  /* 0x00000070685c723c */ /* 0x044fe6000004185c */
[----:B------:R-:W-:Y:S05]  /*a990*/  FADD.FTZ R143, R119, R116 ;  /* 0x00000074778f7221 */ /* 0x000fea0000010000 */
[----:B------:R-:W-:Y:S01]  /*a9a0*/  HMMA.16816.F32.BF16 R96, R104, R114, R96 ;  /* 0x000000726860723c */ /* 0x000fe20000041860 */
[----:B------:R-:W-:Y:S03]  /*a9b0*/  LDSM.16.MT88.4 R104, [R3+0x1800] ;  /* 0x001800000368783b */ /* 0x000fe60000004200 */
[--C-:B-1----:R-:W-:Y:S01]  /*a9c0*/  FFMA.FTZ R108, R155, c[0x0][0x2d0], -R103.reuse ;  /* 0x0000b4009b6c7a23 */ /* 0x102fe20000010867 */
[----:B---3--:R-:W-:Y:S01]  /*a9d0*/  F2FP.BF16.PACK_AB R137, R141, R142 ;  /* 0x0000008e8d89723e */ /* 0x008fe200000010ff */
[----:B------:R-:W-:Y:S02]  /*a9e0*/  FFMA.FTZ R103, R154, c[0x0][0x2d0], -R103 ;  /* 0x0000b4009a677a23 */ /* 0x000fe40000010867 */
[----:B------:R1:W-:Y:S10]  /*a9f0*/  MUFU.EX2 R140, R108 ;  /* 0x0000006c008c7308 */ /* 0x0003f40000000800 */
[----:B------:R-:W2:Y:S01]  /*aa00*/  MUFU.EX2 R103, R103 ;  /* 0x0000006700677308 */ /* 0x000ea20000000800 */
[----:B-1----:R-:W1:Y:S01]  /*aa10*/  LDSM.16.MT88.4 R108, [R0+0x1800] ;  /* 0x00180000006c783b */ /* 0x002e620000004200 */
[----:B--2---:R-:W-:Y:S07]  /*aa20*/  F2FP.BF16.PACK_AB R139, R103, R140 ;  /* 0x0000008c678b723e */ /* 0x004fee00000010ff */
[C---:B------:R-:W-:Y:S01]  /*aa30*/  HMMA.16816.F32.BF16 R132, R136.reuse, R128, R4 ;  /* 0x000000808884723c */ /* 0x040fe20000041804 */
[----:B------:R-:W2:Y:S07]  /*aa40*/  LDSM.16.MT88.4 R4, [R2+0x3800] ;  /* 0x003800000204783b */ /* 0x000eae0000004200 */
[C---:B------:R-:W-:Y:S01]  /*aa50*/  HMMA.16816.F32.BF16 R128, R136.reuse, R130, R8 ;  /* 0x000000828880723c */ /* 0x040fe20000041808 */
[----:B------:R-:W3:Y:S07]  /*aa60*/  LDSM.16.MT88.4 R8, [R102+0x3800] ;  /* 0x003800006608783b */ /* 0x000eee0000004200 */
[C---:B----4-:R-:W-:Y:S01]  /*aa70*/  HMMA.16816.F32.BF16 R124, R136.reuse, R120, R12 ;  /* 0x00000078887c723c */ /* 0x050fe2000004180c */
[----:B------:R-:W4:Y:S07]  /*aa80*/  LDSM.16.MT88.4 R12, [R0+0x3800] ;  /* 0x00380000000c783b */ /* 0x000f2e0000004200 */
[C---:B------:R-:W-:Y:S01]  /*aa90*/  HMMA.16816.F32.BF16 R120, R136.reuse, R122, R16 ;  /* 0x0000007a8878723c */ /* 0x040fe20000041810 */
[----:B------:R-:W-:Y:S07]  /*aaa0*/  LDSM.16.MT88.4 R16, [R102+0x5800] ;  /* 0x005800006610783b */ /* 0x000fee0000004200 */
[C---:B-1----:R-:W-:Y:S01]  /*aab0*/  HMMA.16816.F32.BF16 R116, R136.reuse, R108, R20 ;  /* 0x0000006c8874723c */ /* 0x042fe20000041814 */
[----:B------:R1:W-:Y:S07]  /*aac0*/  LDSM.16.MT88.4 R20, [R0+0x5800] ;  /* 0x005800000014783b */ /* 0x0003ee0000004200 */
[C---:B------:R-:W-:Y:S08]  /*aad0*/  HMMA.16816.F32.BF16 R112, R136.reuse, R110, R24 ;  /* 0x0000006e8870723c */ /* 0x040ff00000041818 */
[C---:B------:R-:W-:Y:S08]  /*aae0*/  HMMA.16816.F32.BF16 R108, R136.reuse, R104, R28 ;  /* 0x00000068886c723c */ /* 0x040ff0000004181c */
[C---:B------:R-:W-:Y:S04]  /*aaf0*/  HMMA.16816.F32.BF16 R104, R136.reuse, R106, R32 ;  /* 0x0000006a8868723c */ /* 0x040fe80000041820 */
[----:B-1----:R-:W-:Y:S04]  /*ab00*/  FADD.FTZ R0, R145, R143 ;  /* 0x0000008f91007221 */ /* 0x002fe80000010000 */
[C---:B--2---:R-:W-:Y:S04]  /*ab10*/  HMMA.16816.F32.BF16 R36, R136.reuse, R4, R36 ;  /* 0x000000048824723c */ /* 0x044fe80000041824 */
[----:B------:R-:W-:Y:S04]  /*ab20*/  FADD.FTZ R0, R142, R0 ;  /* 0x000000008e007221 */ /* 0x000fe80000010000 */
[C---:B------:R-:W-:Y:S01]  /*ab30*/  HMMA.16816.F32.BF16 R40, R136.reuse, R6, R40 ;  /* 0x000000068828723c */ /* 0x040fe20000041828 */
[----:B------:R-:W1:Y:S03]  /*ab40*/  LDSM.16.MT88.4 R4, [R3+0x3800] ;  /* 0x003800000304783b */ /* 0x000e660000004200 */
[----:B------:R-:W-:Y:S04]  /*ab50*/  FADD.FTZ R0, R141, R0 ;  /* 0x000000008d007221 */ /* 0x000fe80000010000 */
[C---:B---3--:R-:W-:Y:S08]  /*ab60*/  HMMA.16816.F32.BF16 R44, R136.reuse, R8, R44 ;  /* 0x00000008882c723c */ /* 0x048ff0000004182c */
[C---:B------:R-:W-:Y:S01]  /*ab70*/  HMMA.16816.F32.BF16 R48, R136.reuse, R10, R48 ;  /* 0x0000000a8830723c */ /* 0x040fe20000041830 */
[----:B------:R2:W3:Y:S07]  /*ab80*/  LDSM.16.MT88.4 R8, [R2+0x5800] ;  /* 0x005800000208783b */ /* 0x0004ee0000004200 */
[C---:B----4-:R-:W-:Y:S08]  /*ab90*/  HMMA.16816.F32.BF16 R52, R136.reuse, R12, R52 ;  /* 0x0000000c8834723c */ /* 0x050ff00000041834 */
[C---:B------:R-:W-:Y:S01]  /*aba0*/  HMMA.16816.F32.BF16 R56, R136.reuse, R14, R56 ;  /* 0x0000000e8838723c */ /* 0x040fe20000041838 */
[----:B------:R4:W5:Y:S03]  /*abb0*/  LDSM.16.MT88.4 R12, [R3+0x5800] ;  /* 0x00580000030c783b */ /* 0x0009660000004200 */
[----:B--2---:R-:W-:Y:S04]  /*abc0*/  FADD.FTZ R2, R158, R144 ;  /* 0x000000909e027221 */ /* 0x004fe80000010000 */
[C---:B-1----:R-:W-:Y:S04]  /*abd0*/  HMMA.16816.F32.BF16 R60, R136.reuse, R4, R60 ;  /* 0x00000004883c723c */ /* 0x042fe8000004183c */
[----:B------:R-:W-:Y:S04]  /*abe0*/  FADD.FTZ R2, R146, R2 ;  /* 0x0000000292027221 */ /* 0x000fe80000010000 */
[----:B------:R-:W-:Y:S01]  /*abf0*/  FADD.FTZ R2, R147, R2 ;  /* 0x0000000293027221 */ /* 0x000fe20000010000 */
[C---:B------:R-:W-:Y:S03]  /*ac00*/  HMMA.16816.F32.BF16 R64, R136.reuse, R6, R64 ;  /* 0x000000068840723c */ /* 0x040fe60000041840 */
[----:B----4-:R-:W-:Y:S05]  /*ac10*/  FADD.FTZ R3, R148, R2 ;  /* 0x0000000294037221 */ /* 0x010fea0000010000 */
[C---:B---3--:R-:W-:Y:S04]  /*ac20*/  HMMA.16816.F32.BF16 R68, R136.reuse, R8, R68 ;  /* 0x000000088844723c */ /* 0x048fe80000041844 */
[----:B------:R-:W-:Y:S01]  /*ac30*/  FADD.FTZ R2, R140, R0 ;  /* 0x000000008c027221 */ /* 0x000fe20000010000 */
[----:B------:R-:W-:Y:S01]  /*ac40*/  IADD3 R0, R176, -0x2, RZ ;  /* 0xfffffffeb0007810 */ /* 0x000fe20007ffe0ff */
[----:B------:R-:W-:Y:S02]  /*ac50*/  FADD.FTZ R183, R149, R3 ;  /* 0x0000000395b77221 */ /* 0x000fe40000010000 */
[C---:B------:R-:W-:Y:S03]  /*ac60*/  HMMA.16816.F32.BF16 R72, R136.reuse, R10, R72 ;  /* 0x0000000a8848723c */ /* 0x040fe60000041848 */
[----:B------:R-:W-:Y:S01]  /*ac70*/  ISETP.GE.AND P0, PT, R0, R188, PT ;  /* 0x000000bc0000720c */ /* 0x000fe20003f06270 */
[----:B------:R-:W-:Y:S04]  /*ac80*/  FADD.FTZ R184, R103, R2 ;  /* 0x0000000267b87221 */ /* 0x000fe80000010000 */
[C---:B------:R-:W-:Y:S08]  /*ac90*/  HMMA.16816.F32.BF16 R76, R136.reuse, R16, R76 ;  /* 0x00000010884c723c */ /* 0x040ff0000004184c */
[C---:B------:R-:W-:Y:S08]  /*aca0*/  HMMA.16816.F32.BF16 R80, R136.reuse, R18, R80 ;  /* 0x000000128850723c */ /* 0x040ff00000041850 */
[C---:B------:R-:W-:Y:S08]  /*acb0*/  HMMA.16816.F32.BF16 R84, R136.reuse, R20, R84 ;  /* 0x000000148854723c */ /* 0x040ff00000041854 */
[C---:B------:R-:W-:Y:S08]  /*acc0*/  HMMA.16816.F32.BF16 R88, R136.reuse, R22, R88 ;  /* 0x000000168858723c */ /* 0x040ff00000041858 */
[C---:B-----5:R-:W-:Y:S08]  /*acd0*/  HMMA.16816.F32.BF16 R92, R136.reuse, R12, R92 ;  /* 0x0000000c885c723c */ /* 0x060ff0000004185c */
[----:B------:R-:W-:Y:S01]  /*ace0*/  HMMA.16816.F32.BF16 R96, R136, R14, R96 ;  /* 0x0000000e8860723c */ /* 0x000fe20000041860 */
[----:B------:R-:W-:Y:S07]  /*acf0*/  @!UPT UIADD3 URZ, URZ, URZ, URZ ;  /* 0x0000003f3f3ff290 */ /* 0x000fee000fffe03f */
[----:B------:R-:W-:-:S11]  /*ad00*/  @!P0 BRA `(.L_x_2087) ;  /* 0x0000057000008947 */ /* 0x000fd60003800000 */
[----:B------:R-:W-:Y:S01]  /*ad10*/  SHF.R.S32.HI R7, RZ, 0x1f, R186 ;  /* 0x0000001fff077819 */ /* 0x000fe200000114ba */
[----:B------:R-:W-:Y:S01]  /*ad20*/  IMAD.MOV.U32 R214, RZ, RZ, c[0x0][0x2b8] ;  /* 0x0000ae00ffd67624 */ /* 0x000fe200078e00ff */
[----:B------:R-:W-:Y:S01]  /*ad30*/  SHF.R.S32.HI R6, RZ, 0x1f, R177 ;  /* 0x0000001fff067819 */ /* 0x000fe200000114b1 */
[----:B------:R-:W-:Y:S01]  /*ad40*/  IMAD R209, R187, 0x20, R205 ;  /* 0x00000020bbd17824 */ /* 0x000fe200078e02cd */
[----:B------:R-:W-:Y:S01]  /*ad50*/  SHF.L.U64.HI R14, R186, 0x1, R7 ;  /* 0x00000001ba0e7819 */ /* 0x000fe20000010207 */
[----:B------:R-:W-:Y:S01]  /*ad60*/  IMAD.MOV.U32 R174, RZ, RZ, RZ ;  /* 0x000000ffffae7224 */ /* 0x000fe200078e00ff */
[----:B------:R-:W-:Y:S01]  /*ad70*/  ISETP.NE.AND P5, PT, R214, 0x1, PT ;  /* 0x00000001d600780c */ /* 0x000fe20003fa5270 */
[----:B------:R-:W-:Y:S01]  /*ad80*/  IMAD.SHL.U32 R18, R185, 0x2, RZ ;  /* 0x00000002b9127824 */ /* 0x000fe200078e00ff */
[C---:B------:R-:W-:Y:S01]  /*ad90*/  IADD3 R2, R209.reuse, R150, R193 ;  /* 0x00000096d1027210 */ /* 0x040fe20007ffe0c1 */
[----:B------:R-:W-:Y:S01]  /*ada0*/  IMAD.SHL.U32 R17, R186, 0x2, RZ ;  /* 0x00000002ba117824 */ /* 0x000fe200078e00ff */
[----:B------:R-:W-:Y:S01]  /*adb0*/  ISETP.GT.AND P4, PT, R209, 0x3f, PT ;  /* 0x0000003fd100780c */ /* 0x000fe20003f84270 */
[C---:B------:R-:W-:Y:S01]  /*adc0*/  IMAD.SHL.U32 R16, R177.reuse, 0x2, RZ ;  /* 0x00000002b1107824 */ /* 0x040fe200078e00ff */
[----:B------:R-:W-:Y:S02]  /*add0*/  IADD3 R2, R2, -0x80, RZ ;  /* 0xffffff8002027810 */ /* 0x000fe40007ffe0ff */
[----:B------:R-:W-:Y:S02]  /*ade0*/  SHF.R.S32.HI R209, RZ, 0x1f, R185 ;  /* 0x0000001fffd17819 */ /* 0x000fe400000114b9 */
[----:B------:R-:W-:Y:S01]  /*adf0*/  SHF.L.U64.HI R13, R177, 0x1, R6 ;  /* 0x00000001b10d7819 */ /* 0x000fe20000010206 */
[----:B------:R-:W-:Y:S01]  /*ae00*/  IMAD.MOV.U32 R0, RZ, RZ, R2 ;  /* 0x000000ffff007224 */ /* 0x000fe200078e0002 */
[----:B------:R-:W-:Y:S01]  /*ae10*/  SHF.L.U64.HI R15, R185, 0x1, R209 ;  /* 0x00000001b90f7819 */ /* 0x000fe200000102d1 */
        /* <DEDUP_REMOVED lines=24> */
.L_x_2205:
[----:B------:R-:W-:-:S05]  /*afa0*/  BRA.DIV ~URZ, `(.L_x_2089) ;  /* 0x0000d7427f007947 */ /* 0x000fca000b800000 */
[----:B------:R-:W3:Y:S01]  /*afb0*/  SHFL.IDX PT, R0, R12, RZ, 0x181f ;  /* 0x00181fff0c007589 */ /* 0x000ee200000e0000 */
[----:B------:R-:W-:Y:S02]  /*afc0*/  ISETP.GE.AND P4, PT, R177, c[0x0][0x1d4], PT ;  /* 0x00007500b1007a0c */ /* 0x000fe40003f86270 */
[----:B------:R-:W-:Y:S02]  /*afd0*/  ISETP.GE.AND P3, PT, R186, c[0x0][0x1d4], PT ;  /* 0x00007500ba007a0c */ /* 0x000fe40003f66270 */
[----:B------:R-:W-:Y:S02]  /*afe0*/  SEL R10, RZ, 0x10, P4 ;  /* 0x00000010ff0a7807 */ /* 0x000fe40002000000 */
[----:B---3--:R-:W-:Y:S05]  /*aff0*/  IADD3 R8, P0, R0, R16, RZ ;  /* 0x0000001000087210 */ /* 0x008fea0007f1e0ff */
[----:B--2---:R-:W-:Y:S01]  /*b000*/  IMAD.X R9, R4, 0x1, R13, P0 ;  /* 0x0000000104097824 */ /* 0x004fe200000e060d */
[----:B------:R-:W-:Y:S05]  /*b010*/  IADD3 R6, P0, R0, R17, RZ ;  /* 0x0000001100067210 */ /* 0x000fea0007f1e0ff */
[----:B------:R-:W-:Y:S01]  /*b020*/  IMAD.X R7, R4, 0x1, R14, P0 ;  /* 0x0000000104077824 */ /* 0x000fe200000e060e */
[----:B------:R-:W-:Y:S01]  /*b030*/  IADD3 R2, P0, R0, R18, RZ ;  /* 0x0000001200027210 */ /* 0x000fe20007f1e0ff */
[----:B------:R-:W-:Y:S04]  /*b040*/  IMAD R0, R178, 0x6000, R207 ;  /* 0x00006000b2007824 */ /* 0x000fe800078e02cf */
[----:B------:R-:W-:Y:S01]  /*b050*/  IMAD.X R3, R4, 0x1, R15, P0 ;  /* 0x0000000104037824 */ /* 0x000fe200000e060f */
[----:B------:R-:W-:Y:S01]  /*b060*/  @!PT LDS RZ, [RZ] ;  /* 0x00000000fffff984 */ /* 0x000fe20000000800 */
[----:B------:R-:W-:Y:S01]  /*b070*/  @!PT LDS RZ, [RZ] ;  /* 0x00000000fffff984 */ /* 0x000fe20000000800 */
[----:B------:R2:W-:Y:S01]  /*b080*/  LDGSTS.E.BYPASS.LTC128B.128 [R0], [R8.64], !P4 ;  /* 0x0000000008007fae */ /* 0x0005e2000e101d46 */
[----:B------:R-:W-:Y:S03]  /*b090*/  ISETP.GE.AND P0, PT, R185, c[0x0][0x1d4], PT ;  /* 0x00007500b9007a0c */ /* 0x000fe60003f06270 */
[----:B------:R2:W-:Y:S01]  /*b0a0*/  LDGSTS.E.BYPASS.LTC128B.128 [R0+0x2000], [R6.64], !P3 ;  /* 0x0200000006007fae */ /* 0x0005e2000d901d46 */
[----:B------:R-:W-:Y:S03]  /*b0b0*/  SEL R11, RZ, 0x10, P0 ;  /* 0x00000010ff0b7807 */ /* 0x000fe60000000000 */
[----:B------:R3:W4:Y:S06]  /*b0c0*/  SHFL.IDX PT, R4, R5, 0x1, 0x181f ;  /* 0x00381f0005047f89 */ /* 0x00072c00000e0000 */
[----:B------:R5:W-:Y:S01]  /*b0d0*/  LDGSTS.E.BYPASS.LTC128B.128 [R0+0x4000], [R2.64], !P0 ;  /* 0x0400000002007fae */ /* 0x000be2000c101d46 */
[----:B-1-3--:R-:W-:Y:S03]  /*b0e0*/  SEL R5, RZ, 0x10, P3 ;  /* 0x00000010ff057807 */ /* 0x00afe60001800000 */
[----:B-----5:R2:W1:Y:S04]  /*b0f0*/  SHFL.IDX PT, R2, R12, 0x1, 0x181f ;  /* 0x00381f000c027f89 */ /* 0x02046800000e0000 */
.L_x_2206:
[C---:B----4-:R-:W-:Y:S04]  /*b100*/  IADD3 R3, -R10.reuse, 0x10, RZ ;  /* 0x000000100a037810 */ /* 0x050fe80007ffe1ff */
[----:B------:R-:W-:Y:S04]  /*b110*/  LOP3.LUT R3, R3, 0xf, RZ, 0xc0, !PT ;  /* 0x0000000f03037812 */ /* 0x000fe800078ec0ff */
[----:B-12---:R-:W-:Y:S02]  /*b120*/  IADD3 R8, P3, P0, R3, R2, R16 ;  /* 0x0000000203087210 */ /* 0x006fe4000787e010 */
[----:B------:R-:W-:Y:S02]  /*b130*/  IADD3 R3, -R5, 0x10, RZ ;  /* 0x0000001005037810 */ /* 0x000fe40007ffe1ff */
[----:B------:R-:W-:Y:S02]  /*b140*/  IADD3.X R9, RZ, R4, R13, P3, P0 ;  /* 0x00000004ff097210 */ /* 0x000fe40001fe040d */
[----:B------:R-:W-:Y:S04]  /*b150*/  LOP3.LUT R3, R3, 0xf, RZ, 0xc0, !PT ;  /* 0x0000000f03037812 */ /* 0x000fe800078ec0ff */
[----:B------:R-:W-:Y:S02]  /*b160*/  IADD3 R6, P3, P0, R3, R2, R17 ;  /* 0x0000000203067210 */ /* 0x000fe4000787e011 */
[----:B------:R-:W-:Y:S02]  /*b170*/  IADD3 R3, -R11, 0x10, RZ ;  /* 0x000000100b037810 */ /* 0x000fe40007ffe1ff */
[----:B------:R-:W-:Y:S02]  /*b180*/  IADD3.X R7, RZ, R4, R14, P3, P0 ;  /* 0x00000004ff077210 */ /* 0x000fe40001fe040e */
        /* <DEDUP_REMOVED lines=9> */
[----:B------:R-:W-:Y:S11]  /*b220*/  ISETP.NE.U32.AND P0, PT, R5, RZ, PT ;  /* 0x000000ff0500720c */ /* 0x000ff60003f05070 */
[----:B------:R-:W-:Y:S02]  /*b230*/  @!UPT UIADD3 URZ, URZ, URZ, URZ ;  /* 0x0000003f3f3ff290 */ /* 0x000fe4000fffe03f */
[----:B------:R1:W-:Y:S01]  /*b240*/  LDGSTS.E.BYPASS.LTC128B.128.ZFILL [R0+0x3000], [R6.64], P0 ;  /* 0x0300000006007fae */ /* 0x0003e20008141d46 */
[----:B------:R-:W-:Y:S11]  /*b250*/  ISETP.NE.U32.AND P0, PT, R11, RZ, PT ;  /* 0x000000ff0b00720c */ /* 0x000ff60003f05070 */
[----:B------:R-:W-:Y:S02]  /*b260*/  @!UPT UIADD3 URZ, URZ, URZ, URZ ;  /* 0x0000003f3f3ff290 */ /* 0x000fe4000fffe03f */
[----:B------:R1:W-:Y:S02]  /*b270*/  LDGSTS.E.BYPASS.LTC128B.128.ZFILL [R0+0x5000], [R2.64], P0 ;  /* 0x0500000002007fae */ /* 0x0003e40008141d46 */
.L_x_2087:
[----:B------:R-:W-:Y:S05]  /*b280*/  BSYNC B0 ;  /* 0x0000000000007941 */ /* 0x000fea0003800000 */
.L_x_2086:
[C---:B-1----:R-:W-:Y:S01]  /*b290*/  IADD3 R0, R163.reuse, 0x1, RZ ;  /* 0x00000001a3007810 */ /* 0x042fe20007ffe0ff */
[----:B------:R-:W0:Y:S01]  /*b2a0*/  LDGDEPBAR ;  /* 0x00000000000079af */ /* 0x000e220000000000 */
[----:B------:R-:W-:Y:S01]  /*b2b0*/  ISETP.GE.AND P0, PT, R163, 0x1, PT ;  /* 0x00000001a300780c */ /* 0x000fe20003f06270 */
[----:B------:R-:W-:Y:S01]  /*b2c0*/  IMAD.MOV.U32 R103, RZ, RZ, R100 ;  /* 0x000000ffff677224 */ /* 0x000fe200078e0064 */
[----:B------:R-:W-:Y:S01]  /*b2d0*/  IADD3 R173, R176, -0x1, RZ ;  /* 0xffffffffb0ad7810 */ /* 0x000fe20007ffe0ff */
[----:B------:R-:W-:Y:S01]  /*b2e0*/  IMAD.MOV.U32 R102, RZ, RZ, R101 ;  /* 0x000000ffff667224 */ /* 0x000fe200078e0065 */
[----:B------:R-:W-:Y:S02]  /*b2f0*/  SEL R163, R0, RZ, !P0 ;  /* 0x000000ff00a37207 */ /* 0x000fe40004000000 */
[----:B------:R-:W-:Y:S01]  /*b300*/  ISETP.GT.AND P0, PT, R176, R192, PT ;  /* 0x000000c0b000720c */ /* 0x000fe20003f04270 */
[----:B------:R-:W-:Y:S11]  /*b310*/  IMAD.MOV.U32 R176, RZ, RZ, R173 ;  /* 0x000000ffffb07224 */ /* 0x000ff600078e00ad */
[----:B------:R-:W-:Y:S01]  /*b320*/  @!UPT UIADD3 URZ, URZ, URZ, URZ ;  /* 0x0000003f3f3ff290 */ /* 0x000fe2000fffe03f */
[----:B------:R-:W-:-:S05]  /*b330*/  @P0 BRA `(.L_x_2090) ;  /* 0xffffc20000000947 */ /* 0x000fca000383ffff */
.L_x_2073:
        /* <DEDUP_REMOVED lines=21> */
.L_x_2093:
[----:B------:R-:W-:-:S04]  /*b490*/  MOV R3, c[0x0][0x32c] ;  /* 0x0000cb0000037a02 */ /* 0x000fc80000000f00 */
[----:B------:R-:W-:-:S13]  /*b4a0*/  ISETP.NE.AND P0, PT, R3, 0x1, PT ;  /* 0x000000010300780c */ /* 0x000fda0003f05270 */
[----:B------:R-:W-:-:S05]  /*b4b0*/  @P0 IMAD.HI.U32 R3, R0, c[0x0][0x330], RZ ;  /* 0x0000cc0000030a27 */ /* 0x000fca00078e00ff */
[----:B------:R-:W-:Y:S02]  /*b4c0*/  @P0 SHF.R.U32.HI R0, RZ, c[0x0][0x334], R3 ;  /* 0x0000cd00ff000a19 */ /* 0x000fe40000011603 */
.L_x_2094:
[----:B------:R-:W-:Y:S05]  /*b4d0*/  BSYNC B0 ;  /* 0x0000000000007941 */ /* 0x000fea0003800000 */
.L_x_2092:
[----:B------:R-:W-:-:S05]  /*b4e0*/  IMAD R0, R0, c[0x0][0x32c], RZ ;  /* 0x0000cb0000007a24 */ /* 0x000fca00078e02ff */
[----:B------:R-:W-:-:S04]  /*b4f0*/  IMNMX R2, R2, R0, !PT ;  /* 0x0000000002027217 */ /* 0x000fc80007800200 */
.L_x_2091:
[----:B------:R-:W-:Y:S01]  /*b500*/  IADD3 R2, R2, 0x3f, RZ ;  /* 0x0000003f02027810 */ /* 0x000fe20007ffe0ff */
[----:B------:R-:W-:Y:S02]  /*b510*/  IMAD.MOV.U32 R209, RZ, RZ, 0x1f ;  /* 0x0000001fffd17424 */ /* 0x000fe400078e00ff */
[----:B------:R-:W-:Y:S01]  /*b520*/  IMAD.MOV.U32 R192, RZ, RZ, -0x1 ;  /* 0xffffffffffc07424 */ /* 0x000fe200078e00ff */
        /* <DEDUP_REMOVED lines=8> */
.L_x_2105:
[----:B------:R-:W-:Y:S04]  /*b5b0*/  DEPBAR.LE SB0, 0x2 ;  /* 0x000080800000791a */ /* 0x000fe80000000000 */
[----:B------:R-:W-:Y:S01]  /*b5c0*/  WARPSYNC 0xffffffff ;  /* 0xffffffff00007948 */ /* 0x000fe20003800000 */
[----:B------:R-:W-:Y:S01]  /*b5d0*/  BAR.SYNC.DEFER_BLOCKING 0x0 ;  /* 0x0000000000007b1d */ /* 0x000fe20000010000 */
[----:B------:R-:W-:Y:S01]  /*b5e0*/  IMAD R162, R163, 0x6000, RZ ;  /* 0x00006000a3a27824 */ /* 0x000fe200078e02ff */
[----:B------:R-:W-:Y:S01]  /*b5f0*/  LOP3.LUT P2, RZ, R187, 0x2, RZ, 0xc0, !PT ;  /* 0x00000002bbff7812 */ /* 0x000fe2000784c0ff */
[----:B------:R-:W-:Y:S01]  /*b600*/  IMAD.MOV.U32 R2, RZ, RZ, 0x20 ;  /* 0x00000020ff027424 */ /* 0x000fe200078e00ff */
[----:B------:R-:W-:Y:S02]  /*b610*/  ISETP.GE.AND P0, PT, R188, R173, PT ;  /* 0x000000adbc00720c */ /* 0x000fe40003f06270 */
[----:B------:R-:W-:Y:S02]  /*b620*/  IADD3 R100, R170, R162, RZ ;  /* 0x000000a2aa647210 */ /* 0x000fe40007ffe0ff */
[----:B------:R-:W-:Y:S05]  /*b630*/  SEL R160, R2, 0xffffffe0, !P2 ;  /* 0xffffffe002a07807 */ /* 0x000fea0005000000 */
[----:B------:R-:W-:Y:S01]  /*b640*/  IMAD.IADD R103, R160, 0x1, R100 ;  /* 0x00000001a0677824 */ /* 0x000fe200078e0264 */
        /* <DEDUP_REMOVED lines=36> */
.L_x_2207:
        /* <DEDUP_REMOVED lines=22> */
.L_x_2208:
[C---:B--2---:R-:W-:Y:S02]  /*b9f0*/  IADD3 R3, -R6.reuse, 0x10, RZ ;  /* 0x0000001006037810 */ /* 0x044fe40007ffe1ff */
[----:B------:R-:W-:Y:S02]  /*ba00*/  ISETP.NE.U32.AND P3, PT, R6, RZ, PT ;  /* 0x000000ff0600720c */ /* 0x000fe40003f65070 */
[----:B------:R-:W-:Y:S04]  /*ba10*/  LOP3.LUT R3, R3, 0xf, RZ, 0xc0, !PT ;  /* 0x0000000f03037812 */ /* 0x000fe800078ec0ff */
[-C--:B---34-:R-:W-:Y:S02]  /*ba20*/  IADD3 R12, P1, P0, R3, R2.reuse, R23 ;  /* 0x00000002030c7210 */ /* 0x098fe4000783e017 */
        /* <DEDUP_REMOVED lines=17> */
.L_x_2097:
[----:B------:R-:W-:Y:S05]  /*bb40*/  BSYNC B0 ;  /* 0x0000000000007941 */ /* 0x000fea0003800000 */
.L_x_2096:
[----:B------:R-:W0:Y:S01]  /*bb50*/  LDGDEPBAR ;  /* 0x00000000000079af */ /* 0x000e220000000000 */
[----:B------:R-:W-:Y:S01]  /*bb60*/  WARPSYNC 0xffffffff ;  /* 0xffffffff00007948 */ /* 0x000fe20003800000 */
[C---:B--23--:R-:W-:Y:S01]  /*bb70*/  HMMA.16816.F32.BF16 R4, R32.reuse, R8, RZ ;  /* 0x000000082004723c */ /* 0x04cfe200000418ff */
[----:B------:R-:W-:Y:S02]  /*bb80*/  IMAD.MOV.U32 R2, RZ, RZ, 0x40 ;  /* 0x00000040ff027424 */ /* 0x000fe400078e00ff */
[----:B------:R-:W-:Y:S01]  /*bb90*/  LOP3.LUT P1, RZ, R187, 0x4, RZ, 0xc0, !PT ;  /* 0x00000004bbff7812 */ /* 0x000fe2000782c0ff */
[----:B------:R-:W-:Y:S01]  /*bba0*/  IMAD.IADD R3, R170, 0x1, R162 ;  /* 0x00000001aa037824 */ /* 0x000fe200078e02a2 */
[----:B------:R-:W-:Y:S02]  /*bbb0*/  ISETP.GE.AND P0, PT, R178, 0x1, PT ;  /* 0x00000001b200780c */ /* 0x000fe40003f06270 */
[----:B------:R-:W-:Y:S01]  /*bbc0*/  SEL R161, R2, 0xffffffc0, !P1 ;  /* 0xffffffc002a17807 */ /* 0x000fe20004800000 */
[C---:B------:R-:W-:Y:S01]  /*bbd0*/  HMMA.16816.F32.BF16 R8, R32.reuse, R10, RZ ;  /* 0x0000000a2008723c */ /* 0x040fe200000418ff */
[C---:B------:R-:W-:Y:S03]  /*bbe0*/  IMAD.IADD R2, R160.reuse, 0x1, R3 ;  /* 0x00000001a0027824 */ /* 0x040fe600078e0203 */
[C---:B------:R-:W-:Y:S01]  /*bbf0*/  IMAD.IADD R101, R161.reuse, 0x1, R100 ;  /* 0x00000001a1657824 */ /* 0x040fe200078e0264 */
[----:B------:R-:W-:Y:S03]  /*bc00*/  IADD3 R3, R160, R3, R161 ;  /* 0x00000003a0037210 */ /* 0x000fe60007ffe0a1 */
        /* <DEDUP_REMOVED lines=19> */
[----:B------:R-:W2:Y:S07]  /*bd40*/  LDSM.16.M88.4 R140, [R101+0x800] ;  /* 0x00080000658c783b */ /* 0x000eae0000000200 */
        /* <DEDUP_REMOVED lines=67> */
[----:B------:R-:W-:Y:S07]  /*c180*/  LDSM.16.M88.4 R144, [R164+0x8000] ;  /* 0x00800000a490783b */ /* 0x000fee0000000200 */
[C---:B--2---:R-:W-:Y:S08]  /*c190*/  HMMA.16816.F32.BF16 R12, R136.reuse, R140, R12 ;  /* 0x0000008c880c723c */ /* 0x044ff0000004180c */
        /* <DEDUP_REMOVED lines=69> */
[----:B------:R-:W-:Y:S02]  /*c5f0*/  FMUL.FTZ R4, R18, c[0x0][0x320] ;  /* 0x0000c80012047a20 */ /* 0x000fe40000410000 */
[----:B---3--:R-:W-:Y:S02]  /*c600*/  FMUL.FTZ R2, R10, c[0x0][0x320] ;  /* 0x0000c8000a027a20 */ /* 0x008fe40000410000 */
[----:B------:R1:W3:Y:S05]  /*c610*/  LDSM.16.M88.4 R8, [R3+0x5800] ;  /* 0x005800000308783b */ /* 0x0002ea0000000200 */
[----:B------:R5:W2:Y:S10]  /*c620*/  MUFU.TANH R153, R2 ;  /* 0x0000000200997308 */ /* 0x000ab40000002400 */
[----:B------:R-:W-:Y:S01]  /*c630*/  MUFU.TANH R141, R4 ;  /* 0x00000004008d7308 */ /* 0x000fe20000002400 */
[----:B-1----:R-:W-:Y:S02]  /*c640*/  FMUL.FTZ R3, R25, c[0x0][0x320] ;  /* 0x0000c80019037a20 */ /* 0x002fe40000410000 */
[----:B-----5:R-:W-:Y:S02]  /*c650*/  FMUL.FTZ R2, R12, c[0x0][0x320] ;  /* 0x0000c8000c027a20 */ /* 0x020fe40000410000 */
[----:B------:R-:W-:Y:S05]  /*c660*/  FMUL.FTZ R12, R16, c[0x0][0x320] ;  /* 0x0000c800100c7a20 */ /* 0x000fea0000410000 */
[----:B------:R1:W-:Y:S01]  /*c670*/  MUFU.TANH R139, R2 ;  /* 0x00000002008b7308 */ /* 0x0003e20000002400 */
[C---:B---3--:R-:W-:Y:S09]  /*c680*/  HMMA.16816.F32.BF16 R28, R148.reuse, R8, R28 ;  /* 0x00000008941c723c */ /* 0x048ff2000004181c */
[----:B------:R-:W-:Y:S01]  /*c690*/  MUFU.TANH R136, R12 ;  /* 0x0000000c00887308 */ /* 0x000fe20000002400 */
[----:B------:R-:W-:Y:S03]  /*c6a0*/  HMMA.16816.F32.BF16 R32, R148, R10, R32 ;  /* 0x0000000a9420723c */ /* 0x000fe60000041820 */
[----:B-1----:R-:W-:Y:S06]  /*c6b0*/  FMUL.FTZ R2, R14, c[0x0][0x320] ;  /* 0x0000c8000e027a20 */ /* 0x002fec0000410000 */
[----:B------:R2:W-:Y:S05]  /*c6c0*/  MUFU.TANH R14, R3 ;  /* 0x00000003000e7308 */ /* 0x0005ea0000002400 */
[----:B------:R-:W-:Y:S05]  /*c6d0*/  FMUL.FTZ R4, R31, c[0x0][0x320] ;  /* 0x0000c8001f047a20 */ /* 0x000fea0000410000 */
[----:B------:R1:W3:Y:S05]  /*c6e0*/  MUFU.TANH R145, R2 ;  /* 0x0000000200917308 */ /* 0x0002ea0000002400 */
[----:B------:R-:W-:Y:S02]  /*c6f0*/  FMUL.FTZ R7, R32, c[0x0][0x320] ;  /* 0x0000c80020077a20 */ /* 0x000fe40000410000 */
[----:B------:R-:W-:Y:S03]  /*c700*/  FMUL.FTZ R6, R33, c[0x0][0x320] ;  /* 0x0000c80021067a20 */ /* 0x000fe60000410000 */
[----:B------:R5:W-:Y:S01]  /*c710*/  MUFU.TANH R12, R4 ;  /* 0x00000004000c7308 */ /* 0x000be20000002400 */
[----:B--2---:R-:W-:Y:S04]  /*c720*/  FMNMX.FTZ R3, R154, R102, !PT ;  /* 0x000000669a037209 */ /* 0x004fe80007810000 */
[----:B----4-:R-:W-:Y:S05]  /*c730*/  FMNMX.FTZ R3, R155, R3, !PT ;  /* 0x000000039b037209 */ /* 0x010fea0007810000 */
[----:B------:R-:W-:Y:S01]  /*c740*/  MUFU.TANH R7, R7 ;  /* 0x0000000700077308 */ /* 0x000fe20000002400 */
[----:B------:R-:W-:Y:S01]  /*c750*/  FMNMX.FTZ R3, R153, R3, !PT ;  /* 0x0000000399037209 */ /* 0x000fe20007810000 */
[----:B-1----:R-:W-:Y:S03]  /*c760*/  FMUL.FTZ R2, R13, c[0x0][0x320] ;  /* 0x0000c8000d027a20 */ /* 0x002fe60000410000 */
[----:B------:R-:W-:Y:S05]  /*c770*/  FMNMX.FTZ R3, R152, R3, !PT ;  /* 0x0000000398037209 */ /* 0x000fea0007810000 */
[----:B------:R1:W-:Y:S01]  /*c780*/  MUFU.TANH R138, R2 ;  /* 0x00000002008a7308 */ /* 0x0003e20000002400 */
[----:B---3--:R-:W-:Y:S01]  /*c790*/  FMNMX.FTZ R3, R145, R3, !PT ;  /* 0x0000000391037209 */ /* 0x008fe20007810000 */
[----:B-----5:R-:W-:Y:S08]  /*c7a0*/  FMUL.FTZ R4, R34, c[0x0][0x320] ;  /* 0x0000c80022047a20 */ /* 0x020ff00000410000 */
[----:B------:R2:W-:Y:S10]  /*c7b0*/  MUFU.TANH R11, R4 ;  /* 0x00000004000b7308 */ /* 0x0005f40000002400 */
[----:B------:R-:W-:Y:S01]  /*c7c0*/  MUFU.TANH R6, R6 ;  /* 0x0000000600067308 */ /* 0x000fe20000002400 */
[----:B-1----:R-:W-:Y:S09]  /*c7d0*/  FMUL.FTZ R2, R15, c[0x0][0x320] ;  /* 0x0000c8000f027a20 */ /* 0x002ff20000410000 */
[----:B------:R1:W3:Y:S01]  /*c7e0*/  MUFU.TANH R144, R2 ;  /* 0x0000000200907308 */ /* 0x0002e20000002400 */
[----:B--2---:R-:W-:Y:S09]  /*c7f0*/  FMUL.FTZ R4, R35, c[0x0][0x320] ;  /* 0x0000c80023047a20 */ /* 0x004ff20000410000 */
[----:B------:R2:W-:Y:S01]  /*c800*/  MUFU.TANH R9, R4 ;  /* 0x0000000400097308 */ /* 0x0005e20000002400 */
[----:B-1----:R-:W-:Y:S01]  /*c810*/  FMUL.FTZ R2, R19, c[0x0][0x320] ;  /* 0x0000c80013027a20 */ /* 0x002fe20000410000 */
[----:B---3--:R-:W-:Y:S08]  /*c820*/  FMNMX.FTZ R3, R144, R3, !PT ;  /* 0x0000000390037209 */ /* 0x008ff00007810000 */
[----:B------:R1:W3:Y:S01]  /*c830*/  MUFU.TANH R140, R2 ;  /* 0x00000002008c7308 */ /* 0x0002e20000002400 */
[----:B------:R-:W-:Y:S02]  /*c840*/  FMNMX.FTZ R3, R141, R3, !PT ;  /* 0x000000038d037209 */ /* 0x000fe40007810000 */
[----:B--2---:R-:W-:Y:S04]  /*c850*/  IADD3 R4, R178, 0x1, RZ ;  /* 0x00000001b2047810 */ /* 0x004fe80007ffe0ff */
[----:B------:R-:W-:Y:S01]  /*c860*/  SEL R178, R4, RZ, !P0 ;  /* 0x000000ff04b27207 */ /* 0x000fe20004000000 */
[----:B-1----:R-:W-:Y:S01]  /*c870*/  FMUL.FTZ R2, R20, c[0x0][0x320] ;  /* 0x0000c80014027a20 */ /* 0x002fe20000410000 */
[----:B---3--:R-:W-:Y:S03]  /*c880*/  FMNMX.FTZ R3, R140, R3, !PT ;  /* 0x000000038c037209 */ /* 0x008fe60007810000 */
[----:B------:R1:W-:Y:S02]  /*c890*/  MUFU.TANH R20, R2 ;  /* 0x0000000200147308 */ /* 0x0003e40000002400 */
[----:B-1----:R-:W-:Y:S08]  /*c8a0*/  FMUL.FTZ R2, R22, c[0x0][0x320] ;  /* 0x0000c80016027a20 */ /* 0x002ff00000410000 */
[----:B------:R1:W2:Y:S02]  /*c8b0*/  MUFU.TANH R137, R2 ;  /* 0x0000000200897308 */ /* 0x0002a40000002400 */
[----:B-1----:R-:W-:Y:S01]  /*c8c0*/  FMUL.FTZ R2, R21, c[0x0][0x320] ;  /* 0x0000c80015027a20 */ /* 0x002fe20000410000 */
[----:B--2---:R-:W-:Y:S07]  /*c8d0*/  FMNMX.FTZ R3, R137, R3, !PT ;  /* 0x0000000389037209 */ /* 0x004fee0007810000 */
[----:B------:R1:W-:Y:S02]  /*c8e0*/  MUFU.TANH R17, R2 ;  /* 0x0000000200117308 */ /* 0x0003e40000002400 */
[----:B-1----:R-:W-:Y:S08]  /*c8f0*/  FMUL.FTZ R2, R23, c[0x0][0x320] ;  /* 0x0000c80017027a20 */ /* 0x002ff00000410000 */
[----:B------:R1:W2:Y:S02]  /*c900*/  MUFU.TANH R103, R2 ;  /* 0x0000000200677308 */ /* 0x0002a40000002400 */
[----:B-1----:R-:W-:Y:S01]  /*c910*/  FMUL.FTZ R2, R24, c[0x0][0x320] ;  /* 0x0000c80018027a20 */ /* 0x002fe20000410000 */
[----:B--2---:R-:W-:Y:S07]  /*c920*/  FMNMX.FTZ R3, R103, R3, !PT ;  /* 0x0000000367037209 */ /* 0x004fee0007810000 */
[----:B------:R1:W-:Y:S02]  /*c930*/  MUFU.TANH R15, R2 ;  /* 0x00000002000f7308 */ /* 0x0003e40000002400 */
[----:B-1----:R-:W-:Y:S08]  /*c940*/  FMUL.FTZ R2, R26, c[0x0][0x320] ;  /* 0x0000c8001a027a20 */ /* 0x002ff00000410000 */
[----:B------:R-:W1:Y:S02]  /*c950*/  MUFU.TANH R22, R2 ;  /* 0x0000000200167308 */ /* 0x000e640000002400 */
[----:B-1----:R-:W-:Y:S01]  /*c960*/  FMNMX.FTZ R3, R22, R3, !PT ;  /* 0x0000000316037209 */ /* 0x002fe20007810000 */
[----:B------:R-:W-:Y:S07]  /*c970*/  FMUL.FTZ R2, R27, c[0x0][0x320] ;  /* 0x0000c8001b027a20 */ /* 0x000fee0000410000 */
[----:B------:R-:W1:Y:S02]  /*c980*/  MUFU.TANH R18, R2 ;  /* 0x0000000200127308 */ /* 0x000e640000002400 */
[----:B-1----:R-:W-:Y:S01]  /*c990*/  FMNMX.FTZ R3, R18, R3, !PT ;  /* 0x0000000312037209 */ /* 0x002fe20007810000 */
[----:B------:R-:W-:Y:S07]  /*c9a0*/  FMUL.FTZ R2, R28, c[0x0][0x320] ;  /* 0x0000c8001c027a20 */ /* 0x000fee0000410000 */
        /* <DEDUP_REMOVED lines=27> */
.L_x_2209:
        /* <DEDUP_REMOVED lines=42> */
[----:B------:R-:W3:Y:S01]  /*ce00*/  MUFU.EX2 R14, R23 ;  /* 0x00000017000e7308 */ /* 0x000ee20000000800 */
[C---:B------:R-:W-:Y:S02]  /*ce10*/  FMUL.FTZ R40, R2.reuse, R40 ;  /* 0x0000002802287220 */ /* 0x040fe40000410000 */
[C---:B------:R-:W-:Y:S01]  /*ce20*/  FMUL.FTZ R41, R2.reuse, R41 ;  /* 0x0000002902297220 */ /* 0x040fe20000410000 */
[C---:B-1----:R-:W-:Y:S01]  /*ce30*/  F2FP.BF16.PACK_AB R136, R3.reuse, R6 ;  /* 0x000000060388723e */ /* 0x042fe200000010ff */
[----:B------:R-:W-:Y:S02]  /*ce40*/  FADD.FTZ R8, R3, R0 ;  /* 0x0000000003087221 */ /* 0x000fe40000010000 */
[----:B------:R-:W1:Y:S01]  /*ce50*/  SHFL.BFLY PT, R0, R5, 0x2, 0x1f ;  /* 0x0c401f0005007f89 */ /* 0x000e6200000e0000 */
[C---:B------:R-:W-:Y:S02]  /*ce60*/  FMUL.FTZ R44, R2.reuse, R44 ;  /* 0x0000002c022c7220 */ /* 0x040fe40000410000 */
[C---:B------:R-:W-:Y:S01]  /*ce70*/  FMUL.FTZ R45, R2.reuse, R45 ;  /* 0x0000002d022d7220 */ /* 0x040fe20000410000 */
[----:B------:R-:W4:Y:S01]  /*ce80*/  MUFU.EX2 R19, R19 ;  /* 0x0000001300137308 */ /* 0x000f220000000800 */
[C---:B------:R-:W-:Y:S02]  /*ce90*/  FMUL.FTZ R48, R2.reuse, R48 ;  /* 0x0000003002307220 */ /* 0x040fe40000410000 */
[C---:B--2---:R-:W-:Y:S02]  /*cea0*/  FMUL.FTZ R21, R2.reuse, R117 ;  /* 0x0000007502157220 */ /* 0x044fe40000410000 */
[C---:B------:R-:W-:Y:S02]  /*ceb0*/  FMUL.FTZ R49, R2.reuse, R49 ;  /* 0x0000003102317220 */ /* 0x040fe40000410000 */
[C---:B------:R-:W-:Y:S02]  /*cec0*/  FMUL.FTZ R52, R2.reuse, R52 ;  /* 0x0000003402347220 */ /* 0x040fe40000410000 */
[C---:B------:R-:W-:Y:S01]  /*ced0*/  FMUL.FTZ R53, R2.reuse, R53 ;  /* 0x0000003502357220 */ /* 0x040fe20000410000 */
[----:B------:R-:W-:Y:S01]  /*cee0*/  MUFU.EX2 R109, R149 ;  /* 0x00000095006d7308 */ /* 0x000fe20000000800 */
[C---:B------:R-:W-:Y:S02]  /*cef0*/  FMUL.FTZ R56, R2.reuse, R56 ;  /* 0x0000003802387220 */ /* 0x040fe40000410000 */
[----:B------:R-:W-:Y:S01]  /*cf00*/  FMUL.FTZ R57, R2, R57 ;  /* 0x0000003902397220 */ /* 0x000fe20000410000 */
[----:B---3--:R-:W-:Y:S01]  /*cf10*/  F2FP.BF16.PACK_AB R138, R10, R14 ;  /* 0x0000000e0a8a723e */ /* 0x008fe200000010ff */
[C---:B------:R-:W-:Y:S02]  /*cf20*/  FMUL.FTZ R60, R2.reuse, R60 ;  /* 0x0000003c023c7220 */ /* 0x040fe40000410000 */
[C---:B------:R-:W-:Y:S02]  /*cf30*/  FMUL.FTZ R61, R2.reuse, R61 ;  /* 0x0000003d023d7220 */ /* 0x040fe40000410000 */
[C---:B------:R-:W-:Y:S01]  /*cf40*/  FMUL.FTZ R64, R2.reuse, R64 ;  /* 0x0000004002407220 */ /* 0x040fe20000410000 */
[----:B-1----:R-:W-:Y:S01]  /*cf50*/  FMNMX.FTZ R0, R5, R0, !PT ;  /* 0x0000000005007209 */ /* 0x002fe20007810000 */
[C---:B------:R-:W-:Y:S01]  /*cf60*/  FMUL.FTZ R65, R2.reuse, R65 ;  /* 0x0000004102417220 */ /* 0x040fe20000410000 */
[----:B------:R-:W-:Y:S01]  /*cf70*/  MUFU.EX2 R113, R159 ;  /* 0x0000009f00717308 */ /* 0x000fe20000000800 */
[C---:B------:R-:W-:Y:S01]  /*cf80*/  FMUL.FTZ R68, R2.reuse, R68 ;  /* 0x0000004402447220 */ /* 0x040fe20000410000 */
[----:B----4-:R-:W-:Y:S01]  /*cf90*/  F2FP.BF16.PACK_AB R108, R15, R19 ;  /* 0x000000130f6c723e */ /* 0x010fe200000010ff */
[----:B------:R-:W1:Y:S01]  /*cfa0*/  SHFL.BFLY PT, R3, R0, 0x1, 0x1f ;  /* 0x0c201f0000037f89 */ /* 0x000e6200000e0000 */
        /* <DEDUP_REMOVED lines=13> */
[----:B------:R-:W-:Y:S01]  /*d080*/  FMUL.FTZ R92, R2, R92 ;  /* 0x0000005c025c7220 */ /* 0x000fe20000410000 */
[----:B-1----:R-:W-:Y:S01]  /*d090*/  FMNMX.FTZ R100, R0, R3, !PT ;  /* 0x0000000300647209 */ /* 0x002fe20007810000 */
[C---:B------:R-:W-:Y:S02]  /*d0a0*/  FMUL.FTZ R93, R2.reuse, R93 ;  /* 0x0000005d025d7220 */ /* 0x040fe40000410000 */
[----:B------:R-:W-:Y:S01]  /*d0b0*/  FMUL.FTZ R96, R2, R96 ;  /* 0x0000006002607220 */ /* 0x000fe20000410000 */
[----:B------:R-:W-:Y:S01]  /*d0c0*/  MUFU.EX2 R116, R156 ;  /* 0x0000009c00747308 */ /* 0x000fe20000000800 */
[C---:B------:R-:W-:Y:S02]  /*d0d0*/  FMUL.FTZ R3, R100.reuse, c[0x0][0x2d0] ;  /* 0x0000b40064037a20 */ /* 0x040fe40000410000 */
[----:B------:R-:W-:Y:S02]  /*d0e0*/  FADD.FTZ R0, -R100, R102 ;  /* 0x0000006664007221 */ /* 0x000fe40000010100 */
[--C-:B------:R-:W-:Y:S02]  /*d0f0*/  FFMA.FTZ R4, R154, c[0x0][0x2d0], -R3.reuse ;  /* 0x0000b4009a047a23 */ /* 0x100fe40000010803 */
[--C-:B------:R-:W-:Y:S02]  /*d100*/  FFMA.FTZ R5, R155, c[0x0][0x2d0], -R3.reuse ;  /* 0x0000b4009b057a23 */ /* 0x100fe40000010803 */
[--C-:B------:R-:W-:Y:S02]  /*d110*/  FFMA.FTZ R161, R11, c[0x0][0x2d0], -R3.reuse ;  /* 0x0000b4000ba17a23 */ /* 0x100fe40000010803 */
        /* <DEDUP_REMOVED lines=8> */
[C---:B------:R-:W-:Y:S02]  /*d1a0*/  FMUL.FTZ R9, R2.reuse, R129 ;  /* 0x0000008102097220 */ /* 0x040fe40000410000 */
[----:B------:R-:W-:Y:S02]  /*d1b0*/  FMUL.FTZ R97, R2, R97 ;  /* 0x0000006102617220 */ /* 0x000fe40000410000 */
[--C-:B------:R-:W-:Y:S02]  /*d1c0*/  FFMA.FTZ R6, R153, c[0x0][0x2d0], -R3.reuse ;  /* 0x0000b40099067a23 */ /* 0x100fe40000010803 */
[--C-:B------:R-:W-:Y:S01]  /*d1d0*/  FFMA.FTZ R153, R18, c[0x0][0x2d0], -R3.reuse ;  /* 0x0000b40012997a23 */ /* 0x100fe20000010803 */
[----:B------:R-:W3:Y:S01]  /*d1e0*/  MUFU.EX2 R0, R0 ;  /* 0x0000000000007308 */ /* 0x000ee20000000800 */
[--C-:B------:R-:W-:Y:S02]  /*d1f0*/  FFMA.FTZ R144, R144, c[0x0][0x2d0], -R3.reuse ;  /* 0x0000b40090907a23 */ /* 0x100fe40000010803 */
[--C-:B------:R-:W-:Y:S02]  /*d200*/  FFMA.FTZ R151, R137, c[0x0][0x2d0], -R3.reuse ;  /* 0x0000b40089977a23 */ /* 0x100fe40000010803 */
[----:B-1----:R-:W-:Y:S02]  /*d210*/  FMUL.FTZ R4, R2, R132 ;  /* 0x0000008402047220 */ /* 0x002fe40000410000 */
[--C-:B------:R-:W-:Y:S02]  /*d220*/  FFMA.FTZ R150, R103, c[0x0][0x2d0], -R3.reuse ;  /* 0x0000b40067967a23 */ /* 0x100fe40000010803 */
[--C-:B------:R-:W-:Y:S01]  /*d230*/  FFMA.FTZ R152, R22, c[0x0][0x2d0], -R3.reuse ;  /* 0x0000b40016987a23 */ /* 0x100fe20000010803 */
[----:B------:R-:W-:Y:S01]  /*d240*/  MUFU.EX2 R121, R145 ;  /* 0x0000009100797308 */ /* 0x000fe20000000800 */
[--C-:B------:R-:W-:Y:S02]  /*d250*/  FFMA.FTZ R154, R13, c[0x0][0x2d0], -R3.reuse ;  /* 0x0000b4000d9a7a23 */ /* 0x100fe40000010803 */
[C---:B------:R-:W-:Y:S01]  /*d260*/  FMUL.FTZ R13, R2.reuse, R125 ;  /* 0x0000007d020d7220 */ /* 0x040fe20000410000 */
[----:B--2---:R-:W-:Y:S01]  /*d270*/  F2FP.BF16.PACK_AB R137, R181, R11 ;  /* 0x0000000bb589723e */ /* 0x004fe200000010ff */
[----:B------:R-:W-:Y:S02]  /*d280*/  FMUL.FTZ R5, R2, R133 ;  /* 0x0000008502057220 */ /* 0x000fe40000410000 */
[----:B------:R-:W-:Y:S02]  /*d290*/  FFMA.FTZ R155, R12, c[0x0][0x2d0], -R3 ;  /* 0x0000b4000c9b7a23 */ /* 0x000fe40000010803 */
[----:B------:R-:W-:Y:S01]  /*d2a0*/  FMUL.FTZ R12, R2, R124 ;  /* 0x0000007c020c7220 */ /* 0x000fe20000410000 */
[----:B------:R1:W-:Y:S01]  /*d2b0*/  MUFU.EX2 R125, R6 ;  /* 0x00000006007d7308 */ /* 0x0003e20000000800 */
[----:B------:R-:W-:Y:S02]  /*d2c0*/  FADD.FTZ R3, R14, R8 ;  /* 0x000000080e037221 */ /* 0x000fe40000010000 */
[----:B------:R-:W-:Y:S01]  /*d2d0*/  FMUL.FTZ R8, R2, R128 ;  /* 0x0000008002087220 */ /* 0x000fe20000410000 */
[----:B------:R-:W-:Y:S01]  /*d2e0*/  IADD3 R2, R171, R162, RZ ;  /* 0x000000a2ab027210 */ /* 0x000fe20007ffe0ff */
[C---:B---3--:R-:W-:Y:S02]  /*d2f0*/  FMUL.FTZ R34, R0.reuse, R106 ;  /* 0x0000006a00227220 */ /* 0x048fe40000410000 */
[----:B------:R-:W-:Y:S01]  /*d300*/  FMUL.FTZ R35, R0, R107 ;  /* 0x0000006b00237220 */ /* 0x000fe20000410000 */
[----:B------:R-:W-:Y:S01]  /*d310*/  IADD3 R102, R169, R2, RZ ;  /* 0x00000002a9667210 */ /* 0x000fe20007ffe0ff */
[----:B------:R-:W2:Y:S01]  /*d320*/  LDSM.16.MT88.4 R140, [R2] ;  /* 0x00000000028c783b */ /* 0x000ea20000004200 */
[----:B------:R-:W3:Y:S01]  /*d330*/  MUFU.EX2 R128, R7 ;  /* 0x0000000700807308 */ /* 0x000ee20000000800 */
[----:B------:R-:W-:Y:S02]  /*d340*/  FADD.FTZ R3, R10, R3 ;  /* 0x000000030a037221 */ /* 0x000fe40000010000 */
[C---:B------:R-:W-:Y:S02]  /*d350*/  FMUL.FTZ R10, R0.reuse, R130 ;  /* 0x00000082000a7220 */ /* 0x040fe40000410000 */
[C---:B------:R-:W-:Y:S02]  /*d360*/  FFMA.FTZ R120, R0.reuse, R184, R11 ;  /* 0x000000b800787223 */ /* 0x040fe4000001000b */
[----:B------:R-:W4:Y:S01]  /*d370*/  LDSM.16.MT88.4 R104, [R102] ;  /* 0x000000006668783b */ /* 0x000f220000004200 */
[C---:B------:R-:W-:Y:S02]  /*d380*/  FMUL.FTZ R11, R0.reuse, R131 ;  /* 0x00000083000b7220 */ /* 0x040fe40000410000 */
[----:B------:R-:W-:Y:S01]  /*d390*/  FADD.FTZ R3, R19, R3 ;  /* 0x0000000313037221 */ /* 0x000fe20000010000 */
[----:B------:R-:W-:Y:S01]  /*d3a0*/  MUFU.EX2 R124, R144 ;  /* 0x00000090007c7308 */ /* 0x000fe20000000800 */
[C---:B------:R-:W-:Y:S02]  /*d3b0*/  FMUL.FTZ R14, R0.reuse, R126 ;  /* 0x0000007e000e7220 */ /* 0x040fe40000410000 */
[C---:B-1----:R-:W-:Y:S02]  /*d3c0*/  FMUL.FTZ R6, R0.reuse, R134 ;  /* 0x0000008600067220 */ /* 0x042fe40000410000 */
[----:B------:R-:W-:Y:S02]  /*d3d0*/  FADD.FTZ R103, R15, R3 ;  /* 0x000000030f677221 */ /* 0x000fe40000010000 */
[C---:B------:R-:W-:Y:S02]  /*d3e0*/  FMUL.FTZ R15, R0.reuse, R127 ;  /* 0x0000007f000f7220 */ /* 0x040fe40000410000 */
[C---:B------:R-:W-:Y:S01]  /*d3f0*/  FMUL.FTZ R18, R0.reuse, R122 ;  /* 0x0000007a00127220 */ /* 0x040fe20000410000 */
[----:B------:R-:W-:Y:S01]  /*d400*/  MUFU.EX2 R149, R147 ;  /* 0x0000009300957308 */ /* 0x000fe20000000800 */
[----:B------:R-:W-:Y:S01]  /*d410*/  FMUL.FTZ R19, R0, R123 ;  /* 0x0000007b00137220 */ /* 0x000fe20000410000 */
[----:B---3--:R-:W-:Y:S01]  /*d420*/  F2FP.BF16.PACK_AB R139, R128, R125 ;  /* 0x0000007d808b723e */ /* 0x008fe200000010ff */
[C---:B------:R-:W-:Y:S02]  /*d430*/  FMUL.FTZ R7, R0.reuse, R135 ;  /* 0x0000008700077220 */ /* 0x040fe40000410000 */
[C---:B------:R-:W-:Y:S02]  /*d440*/  FMUL.FTZ R26, R0.reuse, R114 ;  /* 0x00000072001a7220 */ /* 0x040fe40000410000 */
[C---:B------:R-:W-:Y:S02]  /*d450*/  FMUL.FTZ R27, R0.reuse, R115 ;  /* 0x00000073001b7220 */ /* 0x040fe40000410000 */
[----:B------:R-:W-:Y:S01]  /*d460*/  FADD.FTZ R120, R181, R120 ;  /* 0x00000078b5787221 */ /* 0x000fe20000010000 */
[----:B------:R-:W-:Y:S01]  /*d470*/  MUFU.EX2 R147, R150 ;  /* 0x0000009600937308 */ /* 0x000fe20000000800 */
[C---:B------:R-:W-:Y:S02]  /*d480*/  FMUL.FTZ R22, R0.reuse, R118 ;  /* 0x0000007600167220 */ /* 0x040fe40000410000 */
[C---:B------:R-:W-:Y:S02]  /*d490*/  FMUL.FTZ R23, R0.reuse, R119 ;  /* 0x0000007700177220 */ /* 0x040fe40000410000 */
[C---:B------:R-:W-:Y:S01]  /*d4a0*/  FMUL.FTZ R30, R0.reuse, R110 ;  /* 0x0000006e001e7220 */ /* 0x040fe20000410000 */
[C---:B--2---:R-:W-:Y:S04]  /*d4b0*/  HMMA.16816.F32.BF16 R4, R136.reuse, R140, R4 ;  /* 0x0000008c8804723c */ /* 0x044fe80000041804 */
[----:B------:R-:W-:Y:S01]  /*d4c0*/  MUFU.EX2 R110, R148 ;  /* 0x00000094006e7308 */ /* 0x000fe20000000800 */
[C---:B------:R-:W-:Y:S02]  /*d4d0*/  FMUL.FTZ R31, R0.reuse, R111 ;  /* 0x0000006f001f7220 */ /* 0x040fe40000410000 */
[C---:B------:R-:W-:Y:S01]  /*d4e0*/  FMUL.FTZ R38, R0.reuse, R38 ;  /* 0x0000002600267220 */ /* 0x040fe20000410000 */
[C---:B------:R-:W-:Y:S04]  /*d4f0*/  HMMA.16816.F32.BF16 R8, R136.reuse, R142, R8 ;  /* 0x0000008e8808723c */ /* 0x040fe80000041808 */
[C---:B------:R-:W-:Y:S02]  /*d500*/  FMUL.FTZ R39, R0.reuse, R39 ;  /* 0x0000002700277220 */ /* 0x040fe40000410000 */
[----:B------:R-:W1:Y:S01]  /*d510*/  MUFU.EX2 R148, R146 ;  /* 0x0000009200947308 */ /* 0x000e620000000800 */
[C---:B------:R-:W-:Y:S01]  /*d520*/  FMUL.FTZ R42, R0.reuse, R42 ;  /* 0x0000002a002a7220 */ /* 0x040fe20000410000 */
[C---:B----4-:R-:W-:Y:S04]  /*d530*/  HMMA.16816.F32.BF16 R12, R136.reuse, R104, R12 ;  /* 0x00000068880c723c */ /* 0x050fe8000004180c */
[C---:B------:R-:W-:Y:S02]  /*d540*/  FMUL.FTZ R43, R0.reuse, R43 ;  /* 0x0000002b002b7220 */ /* 0x040fe40000410000 */
[C---:B------:R-:W-:Y:S02]  /*d550*/  FMUL.FTZ R46, R0.reuse, R46 ;  /* 0x0000002e002e7220 */ /* 0x040fe40000410000 */
[----:B------:R-:W-:Y:S01]  /*d560*/  MUFU.EX2 R146, R151 ;  /* 0x0000009700927308 */ /* 0x000fe20000000800 */
[C---:B------:R-:W-:Y:S03]  /*d570*/  HMMA.16816.F32.BF16 R16, R136.reuse, R106, R16 ;  /* 0x0000006a8810723c */ /* 0x040fe60000041810 */
[C---:B------:R-:W-:Y:S02]  /*d580*/  FMUL.FTZ R47, R0.reuse, R47 ;  /* 0x0000002f002f7220 */ /* 0x040fe40000410000 */
[C---:B------:R-:W-:Y:S02]  /*d590*/  FMUL.FTZ R50, R0.reuse, R50 ;  /* 0x0000003200327220 */ /* 0x040fe40000410000 */
[C---:B------:R-:W-:Y:S02]  /*d5a0*/  FMUL.FTZ R51, R0.reuse, R51 ;  /* 0x0000003300337220 */ /* 0x040fe40000410000 */
[----:B------:R-:W-:Y:S03]  /*d5b0*/  MUFU.EX2 R144, R152 ;  /* 0x0000009800907308 */ /* 0x000fe60000000800 */
[C---:B------:R-:W-:Y:S01]  /*d5c0*/  FMUL.FTZ R54, R0.reuse, R54 ;  /* 0x0000003600367220 */ /* 0x040fe20000410000 */
        /* <DEDUP_REMOVED lines=28> */
[----:B------:R-:W-:Y:S01]  /*d790*/  IADD3 R0, R172, R162, RZ ;  /* 0x000000a2ac007210 */ /* 0x000fe20007ffe0ff */
[----:B------:R-:W-:Y:S01]  /*d7a0*/  FADD.FTZ R103, R109, R103 ;  /* 0x000000676d677221 */ /* 0x000fe20000010000 */
[----:B------:R-:W2:Y:S02]  /*d7b0*/  MUFU.EX2 R142, R155 ;  /* 0x0000009b008e7308 */ /* 0x000ea40000000800 */
[----:B------:R-:W-:Y:S01]  /*d7c0*/  IADD3 R3, R169, R0, RZ ;  /* 0x00000000a9037210 */ /* 0x000fe20007ffe0ff */
[----:B------:R-:W3:Y:S01]  /*d7d0*/  LDSM.16.MT88.4 R104, [R0] ;  /* 0x000000000068783b */ /* 0x000ee20000004200 */
[C---:B------:R-:W-:Y:S01]  /*d7e0*/  FADD.FTZ R103, R110.reuse, R103 ;  /* 0x000000676e677221 */ /* 0x040fe20000010000 */
[----:B------:R-:W-:Y:S02]  /*d7f0*/  F2FP.BF16.PACK_AB R110, R110, R109 ;  /* 0x0000006d6e6e723e */ /* 0x000fe400000010ff */
[----:B------:R-:W-:Y:S01]  /*d800*/  F2FP.BF16.PACK_AB R109, R124, R121 ;  /* 0x000000797c6d723e */ /* 0x000fe200000010ff */
[----:B------:R-:W-:Y:S02]  /*d810*/  FADD.FTZ R103, R113, R103 ;  /* 0x0000006771677221 */ /* 0x000fe40000010000 */
[----:B------:R-:W-:Y:S02]  /*d820*/  MUFU.EX2 R141, R161 ;  /* 0x000000a1008d7308 */ /* 0x000fe40000000800 */
[----:B------:R-:W-:Y:S04]  /*d830*/  FADD.FTZ R103, R112, R103 ;  /* 0x0000006770677221 */ /* 0x000fe80000010000 */
[----:B------:R-:W-:Y:S04]  /*d840*/  FADD.FTZ R103, R117, R103 ;  /* 0x0000006775677221 */ /* 0x000fe80000010000 */
[----:B------:R-:W-:Y:S01]  /*d850*/  FADD.FTZ R103, R116, R103 ;  /* 0x0000006774677221 */ /* 0x000fe20000010000 */
[----:B------:R-:W4:Y:S03]  /*d860*/  MUFU.EX2 R140, R180 ;  /* 0x000000b4008c7308 */ /* 0x000f260000000800 */
[----:B-1----:R-:W-:Y:S01]  /*d870*/  FADD.FTZ R103, R119, R103 ;  /* 0x0000006777677221 */ /* 0x002fe20000010000 */
[C---:B---3--:R-:W-:Y:S08]  /*d880*/  HMMA.16816.F32.BF16 R20, R136.reuse, R104, R20 ;  /* 0x000000688814723c */ /* 0x048ff00000041814 */
        /* <DEDUP_REMOVED lines=30> */
[----:B----4-:R-:W-:Y:S01]  /*da70*/  F2FP.BF16.PACK_AB R139, R140, R141 ;  /* 0x0000008d8c8b723e */ /* 0x010fe200000010ff */
        /* <DEDUP_REMOVED lines=80> */
[C---:B------:R-:W-:Y:S04]  /*df80*/  HMMA.16816.F32.BF16 R88, R104.reuse, R110, R88 ;  /* 0x0000006e6858723c */ /* 0x040fe80000041858 */
[----:B------:R-:W-:Y:S02]  /*df90*/  FADD.FTZ R108, R128, R108 ;  /* 0x0000006c806c7221 */ /* 0x000fe40000010000 */
[----:B------:R-:W1:Y:S02]  /*dfa0*/  LDSM.16.MT88.4 R128, [R2+0x1800] ;  /* 0x001800000280783b */ /* 0x000e640000004200 */
        /* <DEDUP_REMOVED lines=42> */
[C---:B----4-:R-:W-:Y:S04]  /*e250*/  HMMA.16816.F32.BF16 R68, R136.reuse, R8, R68 ;  /* 0x000000088844723c */ /* 0x050fe80000041844 */
[----:B------:R-:W-:Y:S04]  /*e260*/  FADD.FTZ R184, R140, R0 ;  /* 0x000000008cb87221 */ /* 0x000fe80000010000 */
        /* <DEDUP_REMOVED lines=13> */
[----:B------:R-:W-:Y:S01]  /*e340*/  IMAD R2, R173, 0x40, R193 ;  /* 0x00000040ad027824 */ /* 0x000fe200078e02c1 */
[----:B------:R-:W-:Y:S01]  /*e350*/  ISETP.NE.AND P4, PT, R215, 0x1, PT ;  /* 0x00000001d700780c */ /* 0x000fe20003f85270 */
[----:B------:R-:W-:Y:S01]  /*e360*/  IMAD.MOV.U32 R174, RZ, RZ, RZ ;  /* 0x000000ffffae7224 */ /* 0x000fe200078e00ff */
[----:B------:R-:W-:Y:S01]  /*e370*/  ISETP.GT.AND P3, PT, R214, 0x3f, PT ;  /* 0x0000003fd600780c */ /* 0x000fe20003f64270 */
[----:B------:R-:W-:Y:S01]  /*e380*/  IMAD.SHL.U32 R18, R185, 0x2, RZ ;  /* 0x00000002b9127824 */ /* 0x000fe200078e00ff */
[----:B------:R-:W-:Y:S01]  /*e390*/  IADD3 R2, R2, -0x80, R214 ;  /* 0xffffff8002027810 */ /* 0x000fe20007ffe0d6 */
[C---:B------:R-:W-:Y:S01]  /*e3a0*/  IMAD.SHL.U32 R17, R186.reuse, 0x2, RZ ;  /* 0x00000002ba117824 */ /* 0x040fe200078e00ff */
[----:B------:R-:W-:Y:S01]  /*e3b0*/  SHF.R.S32.HI R214, RZ, 0x1f, R185 ;  /* 0x0000001fffd67819 */ /* 0x000fe200000114b9 */
[----:B------:R-:W-:Y:S01]  /*e3c0*/  IMAD.SHL.U32 R16, R177, 0x2, RZ ;  /* 0x00000002b1107824 */ /* 0x000fe200078e00ff */
[----:B------:R-:W-:Y:S01]  /*e3d0*/  SHF.L.U64.HI R14, R186, 0x1, R7 ;  /* 0x00000001ba0e7819 */ /* 0x000fe20000010207 */
[----:B------:R-:W-:Y:S01]  /*e3e0*/  IMAD.MOV.U32 R0, RZ, RZ, R2 ;  /* 0x000000ffff007224 */ /* 0x000fe200078e0002 */
[----:B------:R-:W-:Y:S02]  /*e3f0*/  SHF.L.U64.HI R15, R185, 0x1, R214 ;  /* 0x00000001b90f7819 */ /* 0x000fe400000102d6 */
        /* <DEDUP_REMOVED lines=25> */
.L_x_2210:
[----:B------:R-:W-:-:S05]  /*e590*/  BRA.DIV ~URZ, `(.L_x_2104) ;  /* 0x0000a7227f007947 */ /* 0x000fca000b800000 */
[----:B------:R-:W3:Y:S01]  /*e5a0*/  SHFL.IDX PT, R2, R10, RZ, 0x181f ;  /* 0x00181fff0a027589 */ /* 0x000ee200000e0000 */
[----:B------:R-:W-:Y:S01]  /*e5b0*/  IMAD R0, R178, 0x6000, R207 ;  /* 0x00006000b2007824 */ /* 0x000fe200078e02cf */
[----:B---3--:R-:W-:Y:S05]  /*e5c0*/  IADD3 R8, P0, R2, R16, RZ ;  /* 0x0000001002087210 */ /* 0x008fea0007f1e0ff */
[----:B--2---:R-:W-:Y:S01]  /*e5d0*/  IMAD.X R9, R4, 0x1, R12, P0 ;  /* 0x0000000104097824 */ /* 0x004fe200000e060c */
[----:B------:R-:W-:Y:S05]  /*e5e0*/  IADD3 R6, P0, R2, R17, RZ ;  /* 0x0000001102067210 */ /* 0x000fea0007f1e0ff */
[----:B------:R-:W-:Y:S01]  /*e5f0*/  IMAD.X R7, R4, 0x1, R14, P0 ;  /* 0x0000000104077824 */ /* 0x000fe200000e060e */
[----:B------:R-:W-:Y:S04]  /*e600*/  ISETP.GE.AND P0, PT, R177, c[0x0][0x1d4], PT ;  /* 0x00007500b1007a0c */ /* 0x000fe80003f06270 */
[----:B------:R-:W-:Y:S09]  /*e610*/  SEL R13, RZ, 0x10, P0 ;  /* 0x00000010ff0d7807 */ /* 0x000ff20000000000 */
[----:B------:R-:W-:Y:S01]  /*e620*/  @!PT LDS RZ, [RZ] ;  /* 0x00000000fffff984 */ /* 0x000fe20000000800 */
[----:B------:R-:W-:Y:S01]  /*e630*/  @!PT LDS RZ, [RZ] ;  /* 0x00000000fffff984 */ /* 0x000fe20000000800 */
[----:B------:R2:W-:Y:S01]  /*e640*/  LDGSTS.E.BYPASS.LTC128B.128 [R0], [R8.64], !P0 ;  /* 0x0000000008007fae */ /* 0x0005e2000c101d46 */
[----:B------:R-:W-:Y:S04]  /*e650*/  ISETP.GE.AND P0, PT, R186, c[0x0][0x1d4], PT ;  /* 0x00007500ba007a0c */ /* 0x000fe80003f06270 */
[----:B------:R-:W-:Y:S09]  /*e660*/  SEL R11, RZ, 0x10, P0 ;  /* 0x00000010ff0b7807 */ /* 0x000ff20000000000 */
[----:B------:R2:W-:Y:S01]  /*e670*/  LDGSTS.E.BYPASS.LTC128B.128 [R0+0x2000], [R6.64], !P0 ;  /* 0x0200000006007fae */ /* 0x0005e2000c101d46 */
[----:B------:R-:W-:Y:S05]  /*e680*/  IADD3 R2, P0, R2, R18, RZ ;  /* 0x0000001202027210 */ /* 0x000fea0007f1e0ff */
[----:B------:R-:W-:Y:S01]  /*e690*/  IMAD.X R3, R4, 0x1, R15, P0 ;  /* 0x0000000104037824 */ /* 0x000fe200000e060f */
[----:B------:R-:W-:Y:S01]  /*e6a0*/  ISETP.GE.AND P0, PT, R185, c[0x0][0x1d4], PT ;  /* 0x00007500b9007a0c */ /* 0x000fe20003f06270 */
[----:B------:R3:W4:Y:S11]  /*e6b0*/  SHFL.IDX PT, R4, R5, 0x1, 0x181f ;  /* 0x00381f0005047f89 */ /* 0x00073600000e0000 */
[----:B------:R-:W-:Y:S01]  /*e6c0*/  @!UPT UIADD3 URZ, URZ, URZ, URZ ;  /* 0x0000003f3f3ff290 */ /* 0x000fe2000fffe03f */
[----:B------:R5:W-:Y:S01]  /*e6d0*/  LDGSTS.E.BYPASS.LTC128B.128 [R0+0x4000], [R2.64], !P0 ;  /* 0x0400000002007fae */ /* 0x000be2000c101d46 */
[----:B-1-3--:R-:W-:Y:S03]  /*e6e0*/  SEL R5, RZ, 0x10, P0 ;  /* 0x00000010ff057807 */ /* 0x00afe60000000000 */
[----:B-----5:R2:W1:Y:S04]  /*e6f0*/  SHFL.IDX PT, R2, R10, 0x1, 0x181f ;  /* 0x00381f000a027f89 */ /* 0x02046800000e0000 */
.L_x_2211:
[----:B----4-:R-:W-:Y:S04]  /*e700*/  IADD3 R3, -R13, 0x10, RZ ;  /* 0x000000100d037810 */ /* 0x010fe80007ffe1ff */
        /* <DEDUP_REMOVED lines=23> */
.L_x_2102:
[----:B------:R-:W-:Y:S05]  /*e880*/  BSYNC B0 ;  /* 0x0000000000007941 */ /* 0x000fea0003800000 */
.L_x_2101:
[C---:B------:R-:W-:Y:S01]  /*e890*/  ISETP.GE.AND P0, PT, R163.reuse, 0x1, PT ;  /* 0x00000001a300780c */ /* 0x040fe20003f06270 */
[----:B------:R-:W0:Y:S01]  /*e8a0*/  LDGDEPBAR ;  /* 0x00000000000079af */ /* 0x000e220000000000 */
[----:B-1----:R-:W-:Y:S01]  /*e8b0*/  IADD3 R0, R163, 0x1, RZ ;  /* 0x00000001a3007810 */ /* 0x002fe20007ffe0ff */
[----:B------:R-:W-:Y:S03]  /*e8c0*/  IMAD.MOV.U32 R102, RZ, RZ, R100 ;  /* 0x000000ffff667224 */ /* 0x000fe600078e0064 */
[----:B------:R-:W-:Y:S01]  /*e8d0*/  SEL R163, R0, RZ, !P0 ;  /* 0x000000ff00a37207 */ /* 0x000fe20004000000 */
[----:B------:R-:W-:Y:S01]  /*e8e0*/  IMAD.MOV.U32 R0, RZ, RZ, R101 ;  /* 0x000000ffff007224 */ /* 0x000fe200078e0065 */
[C---:B------:R-:W-:Y:S02]  /*e8f0*/  ISETP.GT.AND P0, PT, R173.reuse, R182, PT ;  /* 0x000000b6ad00720c */ /* 0x040fe40003f04270 */
[----:B------:R-:W-:Y:S11]  /*e900*/  IADD3 R173, R173, -0x1, RZ ;  /* 0xffffffffadad7810 */ /* 0x000ff60007ffe0ff */
[----:B------:R-:W-:-:S05]  /*e910*/  @P0 BRA `(.L_x_2105) ;  /* 0xffffcc9000000947 */ /* 0x000fca000383ffff */
.L_x_2095:
[----:B------:R-:W-:-:S13]  /*e920*/  ISETP.GE.AND P0, PT, R173, R188, PT ;  /* 0x000000bcad00720c */ /* 0x000fda0003f06270 */
[----:B------:R-:W-:Y:S05]  /*e930*/  @!P0 BRA `(.L_x_2106) ;  /* 0x00003e7000008947 */ /* 0x000fea0003800000 */
[----:B------:R-:W-:Y:S02]  /*e940*/  MOV R103, R100 ;  /* 0x0000006400677202 */ /* 0x000fe40000000f00 */
[----:B------:R-:W-:Y:S02]  /*e950*/  MOV R102, R101 ;  /* 0x0000006500667202 */ /* 0x000fe40000000f00 */
.L_x_2123:
[----:B------:R-:W-:Y:S04]  /*e960*/  DEPBAR.LE SB0, 0x2 ;  /* 0x000080800000791a */ /* 0x000fe80000000000 */
[----:B------:R-:W-:Y:S01]  /*e970*/  WARPSYNC 0xffffffff ;  /* 0xffffffff00007948 */ /* 0x000fe20003800000 */
[----:B------:R-:W-:Y:S01]  /*e980*/  BAR.SYNC.DEFER_BLOCKING 0x0 ;  /* 0x0000000000007b1d */ /* 0x000fe20000010000 */
[----:B------:R-:W-:Y:S01]  /*e990*/  IMAD.MOV.U32 R0, RZ, RZ, 0x20 ;  /* 0x00000020ff007424 */ /* 0x000fe200078e00ff */
[----:B------:R-:W-:Y:S01]  /*e9a0*/  ISETP.GE.AND P0, PT, R188, R173, PT ;  /* 0x000000adbc00720c */ /* 0x000fe20003f06270 */
[----:B------:R-:W-:Y:S03]  /*e9b0*/  IMAD R162, R163, 0x6000, RZ ;  /* 0x00006000a3a27824 */ /* 0x000fe600078e02ff */
[----:B------:R-:W-:Y:S02]  /*e9c0*/  SEL R160, R0, 0xffffffe0, !P2 ;  /* 0xffffffe000a07807 */ /* 0x000fe40005000000 */
[----:B------:R-:W-:Y:S05]  /*e9d0*/  IADD3 R0, R170, R162, RZ ;  /* 0x000000a2aa007210 */ /* 0x000fea0007ffe0ff */
        /* <DEDUP_REMOVED lines=37> */
.L_x_2212:
        /* <DEDUP_REMOVED lines=22> */
.L_x_2213:
        /* <DEDUP_REMOVED lines=23> */
.L_x_2108:
[----:B------:R-:W-:Y:S05]  /*ef00*/  BSYNC B0 ;  /* 0x0000000000007941 */ /* 0x000fea0003800000 */
.L_x_2107:
[----:B------:R-:W0:Y:S01]  /*ef10*/  LDGDEPBAR ;  /* 0x00000000000079af */ /* 0x000e220000000000 */
[----:B------:R-:W-:Y:S01]  /*ef20*/  WARPSYNC 0xffffffff ;  /* 0xffffffff00007948 */ /* 0x000fe20003800000 */
[C---:B--23--:R-:W-:Y:S01]  /*ef30*/  HMMA.16816.F32.BF16 R4, R32.reuse, R8, RZ ;  /* 0x000000082004723c */ /* 0x04cfe200000418ff */
[----:B------:R-:W-:Y:S01]  /*ef40*/  MOV R2, 0x40 ;  /* 0x0000004000027802 */ /* 0x000fe20000000f00 */
[----:B------:R-:W-:Y:S02]  /*ef50*/  ULDC UR4, c[0x0][0x324] ;  /* 0x0000c90000047ab9 */ /* 0x000fe40000000800 */
[----:B------:R-:W-:Y:S01]  /*ef60*/  IADD3 R3, R170, R162, RZ ;  /* 0x000000a2aa037210 */ /* 0x000fe20007ffe0ff */
[----:B------:R-:W-:Y:S01]  /*ef70*/  ULOP3.LUT UR4, URZ, UR4, URZ, 0x33, !UPT ;  /* 0x000000043f047292 */ /* 0x000fe2000f8e333f */
[----:B------:R-:W-:Y:S02]  /*ef80*/  SEL R161, R2, 0xffffffc0, !P1 ;  /* 0xffffffc002a17807 */ /* 0x000fe40004800000 */
[C---:B------:R-:W-:Y:S01]  /*ef90*/  HMMA.16816.F32.BF16 R8, R32.reuse, R10, RZ ;  /* 0x0000000a2008723c */ /* 0x040fe200000418ff */
[CC--:B------:R-:W-:Y:S03]  /*efa0*/  IADD3 R2, R160.reuse, R3.reuse, RZ ;  /* 0x00000003a0027210 */ /* 0x0c0fe60007ffe0ff */
[C---:B------:R-:W-:Y:S02]  /*efb0*/  IADD3 R100, R161.reuse, R0, RZ ;  /* 0x00000000a1647210 */ /* 0x040fe40007ffe0ff */
[----:B------:R-:W-:Y:S02]  /*efc0*/  IADD3 R3, R160, R3, R161 ;  /* 0x00000003a0037210 */ /* 0x000fe40007ffe0a1 */
[C---:B----4-:R-:W-:Y:S01]  /*efd0*/  HMMA.16816.F32.BF16 R12, R32.reuse, R16, RZ ;  /* 0x00000010200c723c */ /* 0x050fe200000418ff */
[----:B------:R-:W-:Y:S04]  /*efe0*/  MOV R168, c[0x0][0x2c4] ;  /* 0x0000b10000a87a02 */ /* 0x000fe80000000f00 */
[----:B------:R-:W-:Y:S02]  /*eff0*/  ISETP.NE.AND P0, PT, R168, 0x1, PT ;  /* 0x00000001a800780c */ /* 0x000fe40003f05270 */
[----:B------:R-:W-:Y:S01]  /*f000*/  MOV R168, c[0x0][0x32c] ;  /* 0x0000cb0000a87a02 */ /* 0x000fe20000000f00 */
[C---:B------:R-:W-:Y:S03]  /*f010*/  HMMA.16816.F32.BF16 R16, R32.reuse, R18, RZ ;  /* 0x000000122010723c */ /* 0x040fe600000418ff */
[----:B------:R-:W-:Y:S05]  /*f020*/  ISETP.GE.AND P4, PT, R168, 0x1, PT ;  /* 0x00000001a800780c */ /* 0x000fea0003f86270 */
        /* <DEDUP_REMOVED lines=15> */
[----:B------:R-:W-:Y:S01]  /*f120*/  IADD3 R156, R161, R101, RZ ;  /* 0x00000065a19c7210 */ /* 0x000fe20007ffe0ff */
        /* <DEDUP_REMOVED lines=155> */
[----:B------:R5:W2:Y:S01]  /*fae0*/  MUFU.TANH R8, R2 ;  /* 0x0000000200087308 */ /* 0x000aa20000002400 */
[----:B-1----:R-:W-:Y:S09]  /*faf0*/  FMUL.FTZ R0, R14, c[0x0][0x320] ;  /* 0x0000c8000e007a20 */ /* 0x002ff20000410000 */
[----:B------:R1:W1:Y:S01]  /*fb00*/  MUFU.TANH R152, R0 ;  /* 0x0000000000987308 */ /* 0x0002620000002400 */
[----:B-----5:R-:W-:Y:S01]  /*fb10*/  IADD3 R2, R178, 0x1, RZ ;  /* 0x00000001b2027810 */ /* 0x020fe20007ffe0ff */
        /* <DEDUP_REMOVED lines=34> */
[----:B------:R-:W-:Y:S01]  /*fd40*/  FMUL.FTZ R0, R34, c[0x0][0x320] ;  /* 0x0000c80022007a20 */ /* 0x000fe20000410000 */
[----:B------:R-:W-:Y:S03]  /*fd50*/  ISETP.GE.AND P0, PT, R178, 0x1, PT ;  /* 0x00000001b200780c */ /* 0x000fe60003f06270 */
[----:B------:R1:W1:Y:S01]  /*fd60*/  MUFU.TANH R23, R0 ;  /* 0x0000000000177308 */ /* 0x0002620000002400 */
[----:B------:R-:W-:Y:S01]  /*fd70*/  SEL R178, R2, RZ, !P0 ;  /* 0x000000ff02b27207 */ /* 0x000fe20004000000 */
[----:B------:R-:W5:Y:S01]  /*fd80*/  SHFL.IDX PT, R3, R4, RZ, 0x1c1f ;  /* 0x001c1fff04037589 */ /* 0x000f6200000e0000 */
[----:B-1----:R-:W-:Y:S07]  /*fd90*/  FMUL.FTZ R0, R35, c[0x0][0x320] ;  /* 0x0000c80023007a20 */ /* 0x002fee0000410000 */
        /* <DEDUP_REMOVED lines=21> */
.L_x_2113:
[----:B------:R-:W-:Y:S04]  /*fef0*/  MOV R7, 0x1 ;  /* 0x0000000100077802 */ /* 0x000fe80000000f00 */
[----:B------:R-:W-:Y:S11]  /*ff00*/  ISETP.NE.AND P0, PT, R7, c[0x0][0x32c], PT ;  /* 0x0000cb0007007a0c */ /* 0x000ff60003f05270 */
[----:B------:R-:W-:Y:S02]  /*ff10*/  @!UPT UIADD3 URZ, URZ, URZ, URZ ;  /* 0x0000003f3f3ff290 */ /* 0x000fe4000fffe03f */
[----:B------:R-:W-:Y:S05]  /*ff20*/  @P0 IMAD.HI.U32 R7, R3, c[0x0][0x330], RZ ;  /* 0x0000cc0003070a27 */ /* 0x000fea00078e00ff */
[----:B------:R-:W-:Y:S02]  /*ff30*/  @P0 SHF.R.U32.HI R3, RZ, c[0x0][0x334], R7 ;  /* 0x0000cd00ff030a19 */ /* 0x000fe40000011607 */
.L_x_2114:
[----:B------:R-:W-:Y:S05]  /*ff40*/  BSYNC B0 ;  /* 0x0000000000007941 */ /* 0x000fea0003800000 */
.L_x_2112:
[----:B------:R-:W-:Y:S04]  /*ff50*/  IMAD R3, R3, c[0x0][0x32c], -R150 ;  /* 0x0000cb0003037a24 */ /* 0x000fe800078e0a96 */
[----:B------:R-:W-:Y:S05]  /*ff60*/  IMAD.IADD R3, R3, 0x1, -R191 ;  /* 0x0000000103037824 */ /* 0x000fea00078e0abf */
[----:B------:R-:W-:Y:S02]  /*ff70*/  IMNMX R0, R0, R3, !PT ;  /* 0x0000000300007217 */ /* 0x000fe40007800200 */
[----:B------:R-:W-:Y:S04]  /*ff80*/  IADD3 R3, R3, c[0x0][0x32c], RZ ;  /* 0x0000cb0003037a10 */ /* 0x000fe80007ffe0ff */
[----:B------:R-:W-:Y:S02]  /*ff90*/  IMNMX R2, R2, R3, PT ;  /* 0x0000000302027217 */ /* 0x000fe40003800200 */
.L_x_2111:
        /* <DEDUP_REMOVED lines=66> */
.L_x_2117:
[----:B------:R-:W-:Y:S04]  /*103c0*/  MOV R4, 0x1 ;  /* 0x0000000100047802 */ /* 0x000fe80000000f00 */
[----:B------:R-:W-:Y:S11]  /*103d0*/  ISETP.NE.AND P0, PT, R4, c[0x0][0x32c], PT ;  /* 0x0000cb0004007a0c */ /* 0x000ff60003f05270 */
[----:B------:R-:W-:Y:S02]  /*103e0*/  @!UPT UIADD3 URZ, URZ, URZ, URZ ;  /* 0x0000003f3f3ff290 */ /* 0x000fe4000fffe03f */
[----:B------:R-:W-:Y:S05]  /*103f0*/  @P0 IMAD.HI.U32 R4, R0, c[0x0][0x330], RZ ;  /* 0x0000cc0000040a27 */ /* 0x000fea00078e00ff */
[----:B------:R-:W-:Y:S02]  /*10400*/  @P0 SHF.R.U32.HI R0, RZ, c[0x0][0x334], R4 ;  /* 0x0000cd00ff000a19 */ /* 0x000fe40000011604 */
.L_x_2118:
[----:B------:R-:W-:Y:S05]  /*10410*/  BSYNC B0 ;  /* 0x0000000000007941 */ /* 0x000fea0003800000 */
.L_x_2116:
[----:B------:R-:W-:Y:S04]  /*10420*/  IMAD R0, R0, c[0x0][0x32c], -R150 ;  /* 0x0000cb0000007a24 */ /* 0x000fe800078e0a96 */
[----:B------:R-:W-:Y:S05]  /*10430*/  IMAD.IADD R0, R0, 0x1, -R191 ;  /* 0x0000000100007824 */ /* 0x000fea00078e0abf */
[----:B------:R-:W-:Y:S02]  /*10440*/  IMNMX R2, R2, R0, !PT ;  /* 0x0000000002027217 */ /* 0x000fe40007800200 */
[----:B------:R-:W-:Y:S04]  /*10450*/  IADD3 R0, R0, c[0x0][0x32c], RZ ;  /* 0x0000cb0000007a10 */ /* 0x000fe80007ffe0ff */
[----:B------:R-:W-:Y:S02]  /*10460*/  IMNMX R3, R3, R0, PT ;  /* 0x0000000003037217 */ /* 0x000fe40003800200 */
.L_x_2115:
        /* <DEDUP_REMOVED lines=48> */
[C---:B------:R-:W-:Y:S01]  /*10770*/  ISETP.GT.AND P0, PT, R2.reuse, 0x1, P3 ;  /* 0x000000010200780c */ /* 0x040fe20001f04270 */
[----:B------:R-:W-:Y:S03]  /*10780*/  MUFU.EX2 R8, R7 ;  /* 0x0000000700087308 */ /* 0x000fe60000000800 */
[----:B------:R-:W-:Y:S04]  /*10790*/  ISETP.LT.OR P0, PT, R3, 0x2, P0 ;  /* 0x000000020300780c */ /* 0x000fe80000701670 */
[----:B------:R-:W-:Y:S02]  /*107a0*/  FSEL R5, R155, -INF , !P0 ;  /* 0xff8000009b057808 */ /* 0x000fe40004000000 */
[----:B------:R-:W-:Y:S01]  /*107b0*/  ISETP.GT.AND P0, PT, R2, 0x8, P3 ;  /* 0x000000080200780c */ /* 0x000fe20001f04270 */
[----:B------:R-:W1:Y:S03]  /*107c0*/  MUFU.EX2 R0, R0 ;  /* 0x0000000000007308 */ /* 0x000e660000000800 */
[C---:B------:R-:W-:Y:S04]  /*107d0*/  ISETP.LT.OR P0, PT, R3.reuse, 0x9, P0 ;  /* 0x000000090300780c */ /* 0x040fe80000701670 */
[----:B------:R-:W-:Y:S02]  /*107e0*/  FSEL R139, R154, -INF , !P0 ;  /* 0xff8000009a8b7808 */ /* 0x000fe40004000000 */
[C---:B------:R-:W-:Y:S01]  /*107f0*/  ISETP.GT.AND P0, PT, R2.reuse, 0x9, P3 ;  /* 0x000000090200780c */ /* 0x040fe20001f04270 */
[----:B------:R-:W2:Y:S03]  /*10800*/  MUFU.EX2 R7, R6 ;  /* 0x0000000600077308 */ /* 0x000ea60000000800 */
[----:B------:R-:W-:Y:S04]  /*10810*/  ISETP.LT.OR P0, PT, R3, 0xa, P0 ;  /* 0x0000000a0300780c */ /* 0x000fe80000701670 */
[----:B------:R-:W-:Y:S02]  /*10820*/  FSEL R140, R153, -INF , !P0 ;  /* 0xff800000998c7808 */ /* 0x000fe40004000000 */
[----:B------:R-:W-:Y:S01]  /*10830*/  ISETP.GT.AND P0, PT, R2, 0x10, P3 ;  /* 0x000000100200780c */ /* 0x000fe20001f04270 */
[----:B------:R-:W-:Y:S03]  /*10840*/  MUFU.EX2 R159, R159 ;  /* 0x0000009f009f7308 */ /* 0x000fe60000000800 */
[C---:B------:R-:W-:Y:S01]  /*10850*/  ISETP.LT.OR P0, PT, R3.reuse, 0x11, P0 ;  /* 0x000000110300780c */ /* 0x040fe20000701670 */
[C---:B-1----:R-:W-:Y:S02]  /*10860*/  FMUL.FTZ R9, R0.reuse, R129 ;  /* 0x0000008100097220 */ /* 0x042fe40000410000 */
        /* <DEDUP_REMOVED lines=8> */
[----:B--2---:R-:W-:Y:S01]  /*108f0*/  F2FP.BF16.PACK_AB R136, R7, R8 ;  /* 0x000000080788723e */ /* 0x004fe200000010ff */
[C---:B------:R-:W-:Y:S01]  /*10900*/  FMUL.FTZ R17, R0.reuse, R121 ;  /* 0x0000007900117220 */ /* 0x040fe20000410000 */
[----:B------:R-:W-:Y:S01]  /*10910*/  FSEL R147, R147, -INF , !P0 ;  /* 0xff80000093937808 */ /* 0x000fe20004000000 */
[----:B------:R-:W-:Y:S01]  /*10920*/  FMUL.FTZ R28, R0, R108 ;  /* 0x0000006c001c7220 */ /* 0x000fe20000410000 */
[----:B------:R-:W-:Y:S01]  /*10930*/  ISETP.GT.AND P0, PT, R2, 0x18, P3 ;  /* 0x000000180200780c */ /* 0x000fe20001f04270 */
[C---:B------:R-:W-:Y:S01]  /*10940*/  FMUL.FTZ R29, R0.reuse, R109 ;  /* 0x0000006d001d7220 */ /* 0x040fe20000410000 */
[----:B------:R-:W-:Y:S01]  /*10950*/  MUFU.EX2 R124, R168 ;  /* 0x000000a8007c7308 */ /* 0x000fe20000000800 */
[C---:B------:R-:W-:Y:S01]  /*10960*/  FMUL.FTZ R36, R0.reuse, R36 ;  /* 0x0000002400247220 */ /* 0x040fe20000410000 */
[C---:B------:R-:W-:Y:S01]  /*10970*/  ISETP.LT.OR P0, PT, R3.reuse, 0x19, P0 ;  /* 0x000000190300780c */ /* 0x040fe20000701670 */
[C---:B------:R-:W-:Y:S02]  /*10980*/  FMUL.FTZ R37, R0.reuse, R37 ;  /* 0x0000002500257220 */ /* 0x040fe40000410000 */
[----:B------:R-:W-:Y:S01]  /*10990*/  FMUL.FTZ R40, R0, R40 ;  /* 0x0000002800287220 */ /* 0x000fe20000410000 */
[----:B------:R-:W-:Y:S01]  /*109a0*/  FSEL R146, R146, -INF , !P0 ;  /* 0xff80000092927808 */ /* 0x000fe20004000000 */
[----:B------:R-:W-:Y:S01]  /*109b0*/  FMUL.FTZ R41, R0, R41 ;  /* 0x0000002900297220 */ /* 0x000fe20000410000 */
[----:B------:R-:W-:Y:S01]  /*109c0*/  ISETP.GT.AND P0, PT, R2, 0x19, P3 ;  /* 0x000000190200780c */ /* 0x000fe20001f04270 */
[C---:B------:R-:W-:Y:S01]  /*109d0*/  FMUL.FTZ R44, R0.reuse, R44 ;  /* 0x0000002c002c7220 */ /* 0x040fe20000410000 */
[----:B------:R-:W-:Y:S01]  /*109e0*/  MUFU.EX2 R109, R148 ;  /* 0x00000094006d7308 */ /* 0x000fe20000000800 */
[C---:B------:R-:W-:Y:S01]  /*109f0*/  FMUL.FTZ R45, R0.reuse, R45 ;  /* 0x0000002d002d7220 */ /* 0x040fe20000410000 */
[----:B------:R-:W-:Y:S01]  /*10a00*/  ISETP.LT.OR P0, PT, R3, 0x1a, P0 ;  /* 0x0000001a0300780c */ /* 0x000fe20000701670 */
[C---:B------:R-:W-:Y:S02]  /*10a10*/  FMUL.FTZ R48, R0.reuse, R48 ;  /* 0x0000003000307220 */ /* 0x040fe40000410000 */
        /* <DEDUP_REMOVED lines=41> */
[C---:B------:R-:W-:Y:S03]  /*10cb0*/  FMUL.FTZ R97, R0.reuse, R97 ;  /* 0x0000006100617220 */ /* 0x040fe60000410000 */
[----:B------:R-:W-:Y:S01]  /*10cc0*/  FSEL R154, R25, -INF , !P0 ;  /* 0xff800000199a7808 */ /* 0x000fe20004000000 */
[----:B------:R-:W-:Y:S01]  /*10cd0*/  FMUL.FTZ R25, R0, R113 ;  /* 0x0000007100197220 */ /* 0x000fe20000410000 */
[----:B------:R-:W-:Y:S04]  /*10ce0*/  ISETP.GT.AND P0, PT, R2, 0x31, P3 ;  /* 0x000000310200780c */ /* 0x000fe80001f04270 */
[C---:B------:R-:W-:Y:S04]  /*10cf0*/  ISETP.LT.OR P0, PT, R3.reuse, 0x32, P0 ;  /* 0x000000320300780c */ /* 0x040fe80000701670 */
[----:B------:R-:W-:Y:S01]  /*10d00*/  FSEL R155, R24, -INF , !P0 ;  /* 0xff800000189b7808 */ /* 0x000fe20004000000 */
[----:B------:R-:W-:Y:S01]  /*10d10*/  FMUL.FTZ R24, R0, R112 ;  /* 0x0000007000187220 */ /* 0x000fe20000410000 */
[C---:B------:R-:W-:Y:S04]  /*10d20*/  ISETP.GT.AND P0, PT, R2.reuse, 0x38, P3 ;  /* 0x000000380200780c */ /* 0x040fe80001f04270 */
[----:B------:R-:W-:Y:S04]  /*10d30*/  ISETP.LT.OR P0, PT, R3, 0x39, P0 ;  /* 0x000000390300780c */ /* 0x000fe80000701670 */
[----:B------:R-:W-:Y:S02]  /*10d40*/  FSEL R156, R23, -INF , !P0 ;  /* 0xff800000179c7808 */ /* 0x000fe40004000000 */
[----:B------:R-:W-:Y:S01]  /*10d50*/  ISETP.GT.AND P0, PT, R2, 0x39, P3 ;  /* 0x000000390200780c */ /* 0x000fe20001f04270 */
[----:B------:R-:W-:Y:S02]  /*10d60*/  FFMA.FTZ R2, R0, R183, R8 ;  /* 0x000000b700027223 */ /* 0x000fe40000010008 */
[----:B------:R1:W-:Y:S01]  /*10d70*/  MUFU.EX2 R8, R21 ;  /* 0x0000001500087308 */ /* 0x0003e20000000800 */
[----:B------:R-:W-:Y:S01]  /*10d80*/  ISETP.LT.OR P0, PT, R3, 0x3a, P0 ;  /* 0x0000003a0300780c */ /* 0x000fe20000701670 */
[----:B------:R-:W-:Y:S01]  /*10d90*/  FADD.FTZ R6, R7, R2 ;  /* 0x0000000207067221 */ /* 0x000fe20000010000 */
[----:B------:R-:W-:Y:S02]  /*10da0*/  FMNMX.FTZ R2, R4, R103, !PT ;  /* 0x0000006704027209 */ /* 0x000fe40007810000 */
[----:B------:R-:W-:Y:S02]  /*10db0*/  FSEL R153, R26, -INF , !P0 ;  /* 0xff8000001a997808 */ /* 0x000fe40004000000 */
[----:B------:R-:W-:Y:S03]  /*10dc0*/  FMNMX.FTZ R2, R5, R2, !PT ;  /* 0x0000000205027209 */ /* 0x000fe60007810000 */
[----:B------:R-:W2:Y:S01]  /*10dd0*/  MUFU.EX2 R7, R20 ;  /* 0x0000001400077308 */ /* 0x000ea20000000800 */
[----:B------:R-:W-:Y:S04]  /*10de0*/  FMNMX.FTZ R2, R139, R2, !PT ;  /* 0x000000028b027209 */ /* 0x000fe80007810000 */
[----:B------:R-:W-:Y:S04]  /*10df0*/  FMNMX.FTZ R2, R140, R2, !PT ;  /* 0x000000028c027209 */ /* 0x000fe80007810000 */
[----:B------:R-:W-:Y:S04]  /*10e00*/  FMNMX.FTZ R2, R142, R2, !PT ;  /* 0x000000028e027209 */ /* 0x000fe80007810000 */
[----:B------:R-:W-:Y:S01]  /*10e10*/  FMNMX.FTZ R2, R147, R2, !PT ;  /* 0x0000000293027209 */ /* 0x000fe20007810000 */
[----:B-1----:R-:W-:Y:S03]  /*10e20*/  FMUL.FTZ R21, R0, R117 ;  /* 0x0000007500157220 */ /* 0x002fe60000410000 */
[----:B------:R-:W-:Y:S04]  /*10e30*/  FMNMX.FTZ R2, R146, R2, !PT ;  /* 0x0000000292027209 */ /* 0x000fe80007810000 */
[----:B------:R-:W-:Y:S02]  /*10e40*/  FMNMX.FTZ R2, R145, R2, !PT ;  /* 0x0000000291027209 */ /* 0x000fe40007810000 */
[----:B--2---:R-:W-:Y:S01]  /*10e50*/  F2FP.BF16.PACK_AB R138, R7, R8 ;  /* 0x00000008078a723e */ /* 0x004fe200000010ff */
[----:B------:R-:W-:Y:S01]  /*10e60*/  FMUL.FTZ R20, R0, R116 ;  /* 0x0000007400147220 */ /* 0x000fe20000410000 */
        /* <DEDUP_REMOVED lines=11> */
[----:B-1----:R-:W-:Y:S01]  /*10f20*/  FMNMX.FTZ R100, R2, R3, !PT ;  /* 0x0000000302647209 */ /* 0x002fe20007810000 */
[----:B------:R-:W-:Y:S02]  /*10f30*/  FADD.FTZ R2, R8, R6 ;  /* 0x0000000608027221 */ /* 0x000fe40000010000 */
[----:B------:R-:W-:Y:S01]  /*10f40*/  FMUL.FTZ R8, R0, R128 ;  /* 0x0000008000087220 */ /* 0x000fe20000410000 */
[C---:B------:R-:W-:Y:S01]  /*10f50*/  FSETP.NEU.FTZ.AND P0, PT, R100.reuse, -INF , PT ;  /* 0xff8000006400780b */ /* 0x040fe20003f1d000 */
[----:B------:R-:W-:Y:S02]  /*10f60*/  FADD.FTZ R141, R7, R2 ;  /* 0x00000002078d7221 */ /* 0x000fe40000010000 */
[C---:B------:R-:W-:Y:S01]  /*10f70*/  FMUL.FTZ R3, R100.reuse, c[0x0][0x2d0] ;  /* 0x0000b40064037a20 */ /* 0x040fe20000410000 */
        /* <DEDUP_REMOVED lines=9> */
[----:B------:R-:W-:Y:S05]  /*11010*/  FFMA.FTZ R112, R144, c[0x0][0x2d0], -R103 ;  /* 0x0000b40090707a23 */ /* 0x000fea0000010867 */
[----:B------:R-:W2:Y:S10]  /*11020*/  MUFU.EX2 R3, R3 ;  /* 0x0000000300037308 */ /* 0x000eb40000000800 */
[----:B------:R-:W3:Y:S01]  /*11030*/  MUFU.EX2 R0, R6 ;  /* 0x0000000600007308 */ /* 0x000ee20000000800 */
[C---:B-1----:R-:W-:Y:S02]  /*11040*/  FMUL.FTZ R19, R2.reuse, R123 ;  /* 0x0000007b02137220 */ /* 0x042fe40000410000 */
[C---:B------:R-:W-:Y:S02]  /*11050*/  FMUL.FTZ R27, R2.reuse, R115 ;  /* 0x00000073021b7220 */ /* 0x040fe40000410000 */
[C---:B------:R-:W-:Y:S02]  /*11060*/  FMUL.FTZ R10, R2.reuse, R130 ;  /* 0x00000082020a7220 */ /* 0x040fe40000410000 */
[C---:B------:R-:W-:Y:S03]  /*11070*/  FMUL.FTZ R11, R2.reuse, R131 ;  /* 0x00000083020b7220 */ /* 0x040fe60000410000 */
[----:B------:R-:W-:Y:S01]  /*11080*/  MUFU.EX2 R117, R112 ;  /* 0x0000007000757308 */ /* 0x000fe20000000800 */
[C---:B------:R-:W-:Y:S02]  /*11090*/  FMUL.FTZ R34, R2.reuse, R106 ;  /* 0x0000006a02227220 */ /* 0x040fe40000410000 */
[C---:B--2---:R-:W-:Y:S02]  /*110a0*/  FFMA.FTZ R102, R2.reuse, R184, R3 ;  /* 0x000000b802667223 */ /* 0x044fe40000010003 */
[C---:B------:R-:W-:Y:S02]  /*110b0*/  FMUL.FTZ R35, R2.reuse, R107 ;  /* 0x0000006b02237220 */ /* 0x040fe40000410000 */
[C---:B------:R-:W-:Y:S02]  /*110c0*/  FMUL.FTZ R7, R2.reuse, R135 ;  /* 0x0000008702077220 */ /* 0x040fe40000410000 */
[C---:B------:R-:W-:Y:S01]  /*110d0*/  FMUL.FTZ R14, R2.reuse, R126 ;  /* 0x0000007e020e7220 */ /* 0x040fe20000410000 */
[----:B------:R-:W-:Y:S01]  /*110e0*/  MUFU.EX2 R132, R160 ;  /* 0x000000a000847308 */ /* 0x000fe20000000800 */
[----:B------:R-:W-:Y:S02]  /*110f0*/  FMUL.FTZ R15, R2, R127 ;  /* 0x0000007f020f7220 */ /* 0x000fe40000410000 */
[C---:B---3--:R-:W-:Y:S01]  /*11100*/  FADD.FTZ R123, R0.reuse, R102 ;  /* 0x00000066007b7221 */ /* 0x048fe20000010000 */
[----:B------:R-:W-:Y:S01]  /*11110*/  F2FP.BF16.PACK_AB R137, R0, R3 ;  /* 0x000000030089723e */ /* 0x000fe200000010ff */
[--C-:B------:R-:W-:Y:S02]  /*11120*/  FFMA.FTZ R0, R139, c[0x0][0x2d0], -R103.reuse ;  /* 0x0000b4008b007a23 */ /* 0x100fe40000010867 */
        /* <DEDUP_REMOVED lines=34> */
[C---:B------:R-:W-:Y:S01]  /*11350*/  FMUL.FTZ R79, R2.reuse, R79 ;  /* 0x0000004f024f7220 */ /* 0x040fe20000410000 */
[----:B--2---:R-:W-:Y:S01]  /*11360*/  F2FP.BF16.PACK_AB R110, R127, R126 ;  /* 0x0000007e7f6e723e */ /* 0x004fe200000010ff */
        /* <DEDUP_REMOVED lines=11> */
[--C-:B------:R-:W-:Y:S02]  /*11420*/  FFMA.FTZ R0, R140, c[0x0][0x2d0], -R103.reuse ;  /* 0x0000b4008c007a23 */ /* 0x100fe40000010867 */
[----:B------:R-:W-:Y:S01]  /*11430*/  FFMA.FTZ R112, R143, c[0x0][0x2d0], -R103 ;  /* 0x0000b4008f707a23 */ /* 0x000fe20000010867 */
[----:B------:R-:W-:Y:S01]  /*11440*/  IADD3 R102, R169, R2, RZ ;  /* 0x00000002a9667210 */ /* 0x000fe20007ffe0ff */
[----:B------:R-:W1:Y:S01]  /*11450*/  LDSM.16.MT88.4 R104, [R2] ;  /* 0x000000000268783b */ /* 0x000e620000004200 */
[----:B------:R-:W2:Y:S07]  /*11460*/  MUFU.EX2 R114, R0 ;  /* 0x0000000000727308 */ /* 0x000eae0000000800 */
[----:B------:R-:W-:Y:S03]  /*11470*/  LDSM.16.MT88.4 R128, [R2+0x1800] ;  /* 0x001800000280783b */ /* 0x000fe60000004200 */
[----:B------:R-:W-:Y:S01]  /*11480*/  MUFU.EX2 R119, R112 ;  /* 0x0000007000777308 */ /* 0x000fe20000000800 */
[----:B--2---:R-:W-:Y:S01]  /*11490*/  F2FP.BF16.PACK_AB R139, R114, R115 ;  /* 0x00000073728b723e */ /* 0x004fe200000010ff */
[----:B------:R-:W-:Y:S04]  /*114a0*/  FADD.FTZ R0, R3, R141 ;  /* 0x0000008d03007221 */ /* 0x000fe80000010000 */
[----:B------:R-:W-:Y:S01]  /*114b0*/  FADD.FTZ R121, R109, R0 ;  /* 0x000000006d797221 */ /* 0x000fe20000010000 */
[----:B------:R-:W-:Y:S01]  /*114c0*/  IADD3 R0, R172, R162, RZ ;  /* 0x000000a2ac007210 */ /* 0x000fe20007ffe0ff */
[--C-:B------:R-:W-:Y:S03]  /*114d0*/  FFMA.FTZ R109, R145, c[0x0][0x2d0], -R103.reuse ;  /* 0x0000b400916d7a23 */ /* 0x100fe60000010867 */
[----:B------:R-:W-:Y:S01]  /*114e0*/  IADD3 R3, R169, R0, RZ ;  /* 0x00000000a9037210 */ /* 0x000fe20007ffe0ff */
[----:B------:R-:W-:Y:S01]  /*114f0*/  MUFU.EX2 R122, R109 ;  /* 0x0000006d007a7308 */ /* 0x000fe20000000800 */
        /* <DEDUP_REMOVED lines=37> */
[----:B------:R-:W-:Y:S01]  /*11750*/  F2FP.BF16.PACK_AB R138, R149, R148 ;  /* 0x00000094958a723e */ /* 0x000fe200000010ff */
[--C-:B-1----:R-:W-:Y:S05]  /*11760*/  FFMA.FTZ R104, R147, c[0x0][0x2d0], -R103.reuse ;  /* 0x0000b40093687a23 */ /* 0x102fea0000010867 */
[----:B------:R-:W-:Y:S10]  /*11770*/  MUFU.EX2 R147, R180 ;  /* 0x000000b400937308 */ /* 0x000ff40000000800 */
[----:B------:R1:W2:Y:S02]  /*11780*/  MUFU.EX2 R120, R104 ;  /* 0x0000006800787308 */ /* 0x0002a40000000800 */
[--C-:B-1----:R-:W-:Y:S01]  /*11790*/  FFMA.FTZ R104, R146, c[0x0][0x2d0], -R103.reuse ;  /* 0x0000b40092687a23 */ /* 0x102fe20000010867 */
[----:B--2---:R-:W-:Y:S07]  /*117a0*/  F2FP.BF16.PACK_AB R109, R120, R113 ;  /* 0x00000071786d723e */ /* 0x004fee00000010ff */
[----:B------:R-:W1:Y:S10]  /*117b0*/  MUFU.EX2 R146, R181 ;  /* 0x000000b500927308 */ /* 0x000e740000000800 */
[----:B------:R2:W3:Y:S01]  /*117c0*/  MUFU.EX2 R116, R104 ;  /* 0x0000006800747308 */ /* 0x0004e20000000800 */
[----:B-1----:R-:W-:Y:S01]  /*117d0*/  F2FP.BF16.PACK_AB R136, R147, R146 ;  /* 0x000000929388723e */ /* 0x002fe200000010ff */
[----:B--2---:R-:W1:Y:S01]  /*117e0*/  LDSM.16.MT88.4 R104, [R2+0x800] ;  /* 0x000800000268783b */ /* 0x004e620000004200 */
[----:B---3--:R-:W-:Y:S07]  /*117f0*/  F2FP.BF16.PACK_AB R111, R122, R116 ;  /* 0x000000747a6f723e */ /* 0x008fee00000010ff */
        /* <DEDUP_REMOVED lines=38> */
[----:B------:R-:W-:Y:S03]  /*11a60*/  FFMA.FTZ R105, R152, c[0x0][0x2d0], -R103 ;  /* 0x0000b40098697a23 */ /* 0x000fe60000010867 */
[----:B------:R-:W-:Y:S06]  /*11a70*/  F2FP.BF16.PACK_AB R106, R159, R132 ;  /* 0x000000849f6a723e */ /* 0x000fec00000010ff */
[----:B------:R3:W4:Y:S01]  /*11a80*/  MUFU.EX2 R145, R105 ;  /* 0x0000006900917308 */ /* 0x0007220000000800 */
[----:B--2---:R-:W-:Y:S04]  /*11a90*/  FADD.FTZ R104, R115, R123 ;  /* 0x0000007b73687221 */ /* 0x004fe80000010000 */
[----:B------:R-:W-:Y:S04]  /*11aa0*/  FADD.FTZ R104, R114, R104 ;  /* 0x0000006872687221 */ /* 0x000fe80000010000 */
[----:B------:R-:W-:Y:S02]  /*11ab0*/  FADD.FTZ R104, R113, R104 ;  /* 0x0000006871687221 */ /* 0x000fe40000010000 */
[----:B---3--:R-:W-:Y:S01]  /*11ac0*/  FADD.FTZ R105, R126, R121 ;  /* 0x000000797e697221 */ /* 0x008fe20000010000 */
[----:B------:R-:W2:Y:S01]  /*11ad0*/  LDSM.16.MT88.4 R112, [R102+0x1000] ;  /* 0x001000006670783b */ /* 0x000ea20000004200 */
[----:B------:R-:W-:Y:S01]  /*11ae0*/  FADD.FTZ R104, R120, R104 ;  /* 0x0000006878687221 */ /* 0x000fe20000010000 */
[----:B----4-:R-:W-:Y:S01]  /*11af0*/  F2FP.BF16.PACK_AB R107, R145, R118 ;  /* 0x00000076916b723e */ /* 0x010fe200000010ff */
[----:B------:R-:W-:Y:S01]  /*11b00*/  FADD.FTZ R121, R127, R105 ;  /* 0x000000697f797221 */ /* 0x000fe20000010000 */
[----:B------:R-:W-:Y:S01]  /*11b10*/  F2FP.BF16.PACK_AB R105, R119, R117 ;  /* 0x000000757769723e */ /* 0x000fe200000010ff */
        /* <DEDUP_REMOVED lines=44> */
[----:B------:R-:W-:Y:S02]  /*11de0*/  FADD.FTZ R143, R132, R117 ;  /* 0x00000075848f7221 */ /* 0x000fe40000010000 */
[----:B------:R-:W-:Y:S01]  /*11df0*/  FADD.FTZ R144, R118, R116 ;  /* 0x0000007476907221 */ /* 0x000fe20000010000 */
[C---:B--2---:R-:W-:Y:S08]  /*11e00*/  HMMA.16816.F32.BF16 R92, R104.reuse, R112, R92 ;  /* 0x00000070685c723c */ /* 0x044ff0000004185c */
        /* <DEDUP_REMOVED lines=31> */
[----:B------:R2:W3:Y:S03]  /*12000*/  LDSM.16.MT88.4 R8, [R2+0x5800] ;  /* 0x005800000208783b */ /* 0x0004e60000004200 */
[----:B------:R-:W-:Y:S04]  /*12010*/  FADD.FTZ R184, R103, R0 ;  /* 0x0000000067b87221 */ /* 0x000fe80000010000 */
        /* <DEDUP_REMOVED lines=8> */
[----:B------:R-:W-:Y:S01]  /*120a0*/  FADD.FTZ R2, R148, R2 ;  /* 0x0000000294027221 */ /* 0x000fe20000010000 */
[----:B----4-:R-:W-:Y:S04]  /*120b0*/  IADD3 R3, R173, -0x2, RZ ;  /* 0xfffffffead037810 */ /* 0x010fe80007ffe0ff */
[C---:B---3--:R-:W-:Y:S03]  /*120c0*/  HMMA.16816.F32.BF16 R68, R136.reuse, R8, R68 ;  /* 0x000000088844723c */ /* 0x048fe60000041844 */
[----:B------:R-:W-:Y:S01]  /*120d0*/  ISETP.GE.AND P0, PT, R3, R188, PT ;  /* 0x000000bc0300720c */ /* 0x000fe20003f06270 */
[----:B------:R-:W-:Y:S04]  /*120e0*/  FADD.FTZ R183, R149, R2 ;  /* 0x0000000295b77221 */ /* 0x000fe80000010000 */
[C---:B------:R-:W-:Y:S08]  /*120f0*/  HMMA.16816.F32.BF16 R72, R136.reuse, R10, R72 ;  /* 0x0000000a8848723c */ /* 0x040ff00000041848 */
        /* <DEDUP_REMOVED lines=16> */
[----:B------:R-:W-:Y:S01]  /*12200*/  IADD3 R2, R182, R150, R193 ;  /* 0x00000096b6027210 */ /* 0x000fe20007ffe0c1 */
        /* <DEDUP_REMOVED lines=32> */
.L_x_2214:
        /* <DEDUP_REMOVED lines=23> */
.L_x_2215:
        /* <DEDUP_REMOVED lines=24> */
.L_x_2120:
[----:B------:R-:W-:Y:S05]  /*12700*/  BSYNC B0 ;  /* 0x0000000000007941 */ /* 0x000fea0003800000 */
.L_x_2119:
[C---:B------:R-:W-:Y:S01]  /*12710*/  ISETP.GE.AND P0, PT, R163.reuse, 0x1, PT ;  /* 0x00000001a300780c */ /* 0x040fe20003f06270 */
[----:B------:R-:W0:Y:S01]  /*12720*/  LDGDEPBAR ;  /* 0x00000000000079af */ /* 0x000e220000000000 */
[----:B-1----:R-:W-:Y:S01]  /*12730*/  IADD3 R0, R163, 0x1, RZ ;  /* 0x00000001a3007810 */ /* 0x002fe20007ffe0ff */
[----:B------:R-:W-:Y:S02]  /*12740*/  IMAD.MOV.U32 R103, RZ, RZ, R100 ;  /* 0x000000ffff677224 */ /* 0x000fe400078e0064 */
[----:B------:R-:W-:Y:S01]  /*12750*/  IMAD.MOV.U32 R102, RZ, RZ, R101 ;  /* 0x000000ffff667224 */ /* 0x000fe200078e0065 */
[----:B------:R-:W-:Y:S02]  /*12760*/  SEL R163, R0, RZ, !P0 ;  /* 0x000000ff00a37207 */ /* 0x000fe40004000000 */
[----:B------:R-:W-:Y:S02]  /*12770*/  ISETP.GE.AND P0, PT, R188, R173, PT ;  /* 0x000000adbc00720c */ /* 0x000fe40003f06270 */
[----:B------:R-:W-:Y:S05]  /*12780*/  IADD3 R0, R173, -0x1, RZ ;  /* 0xffffffffad007810 */ /* 0x000fea0007ffe0ff */
[----:B------:R-:W-:Y:S06]  /*12790*/  IMAD.MOV.U32 R173, RZ, RZ, R0 ;  /* 0x000000ffffad7224 */ /* 0x000fec00078e0000 */
[----:B------:R-:W-:-:S05]  /*127a0*/  @!P0 BRA `(.L_x_2123) ;  /* 0xffffc1b000008947 */ /* 0x000fca000383ffff */
.L_x_2106:
[----:B------:R-:W-:Y:S05]  /*127b0*/  BRA.DIV ~URZ, `(.L_x_2124) ;  /* 0x00006cd27f007947 */ /* 0x000fea000b800000 */
[----:B------:R1:W2:Y:S02]  /*127c0*/  SHFL.BFLY PT, R0, R183, 0x2, 0x1f ;  /* 0x0c401f00b7007f89 */ /* 0x0002a400000e0000 */
.L_x_2216:
[----:B--2---:R-:W-:Y:S01]  /*127d0*/  FADD.FTZ R0, R0, R183 ;  /* 0x000000b700007221 */ /* 0x004fe20000010000 */
[----:B------:R-:W-:Y:S05]  /*127e0*/  BRA.DIV ~URZ, `(.L_x_2125) ;  /* 0x00006d027f007947 */ /* 0x000fea000b800000 */
[----:B------:R-:W2:Y:S04]  /*127f0*/  SHFL.BFLY PT, R2, R184, 0x2, 0x1f ;  /* 0x0c401f00b8027f89 */ /* 0x000ea800000e0000 */
[----:B------:R-:W3:Y:S01]  /*12800*/  SHFL.BFLY PT, R5, R0, 0x1, 0x1f ;  /* 0x0c201f0000057f89 */ /* 0x000ee200000e0000 */
[----:B--2---:R-:W-:-:S02]  /*12810*/  FADD.FTZ R4, R2, R184 ;  /* 0x000000b802047221 */ /* 0x004fc40000010000 */
[----:B---3--:R-:W-:-:S03]  /*12820*/  FADD.FTZ R0, R0, R5 ;  /* 0x0000000500007221 */ /* 0x008fc60000010000 */
[----:B------:R2:W3:Y:S04]  /*12830*/  SHFL.BFLY PT, R3, R4, 0x1, 0x1f ;  /* 0x0c201f0004037f89 */ /* 0x0004e800000e0000 */
.L_x_2217:
[----:B------:R-:W-:Y:S01]  /*12840*/  FSETP.NE.FTZ.AND P1, PT, R0, RZ, PT ;  /* 0x000000ff0000720b */ /* 0x000fe20003f35000 */
[----:B---3--:R-:W-:Y:S01]  /*12850*/  FADD.FTZ R3, R3, R4 ;  /* 0x0000000403037221 */ /* 0x008fe20000010000 */
[----:B------:R-:W-:Y:S02]  /*12860*/  MOV R2, RZ ;  /* 0x000000ff00027202 */ /* 0x000fe40000000f00 */
[----:B------:R-:W-:Y:S02]  /*12870*/  MOV R22, 0xff800000 ;  /* 0xff80000000167802 */ /* 0x000fe40000000f00 */
[----:B------:R-:W-:Y:S02]  /*12880*/  FSETP.NE.FTZ.AND P0, PT, R3, RZ, PT ;  /* 0x000000ff0300720b */ /* 0x000fe40003f15000 */
[----:B------:R-:W-:-:S05]  /*12890*/  MOV R17, 0xff800000 ;  /* 0xff80000000117802 */ /* 0x000fca0000000f00 */
[----:B------:R-:W3:Y:S01]  /*128a0*/  @P1 MUFU.RCP R2, R0 ;  /* 0x0000000000021308 */ /* 0x000ee20000001000 */
[----:B--2---:R-:W-:-:S05]  /*128b0*/  @P1 MOV R4, 0x3f317218 ;  /* 0x3f31721800041802 */ /* 0x004fca0000000f00 */
[----:B------:R-:W-:Y:S02]  /*128c0*/  @P1 FMUL.FTZ R4, R4, c[0x0][0x2d0] ;  /* 0x0000b40004041a20 */ /* 0x000fe40000410000 */
[----:B------:R2:W4:Y:S01]  /*128d0*/  @P1 MUFU.LG2 R5, R0 ;  /* 0x0000000000051308 */ /* 0x0005220000000c00 */
[C---:B---3--:R-:W-:Y:S02]  /*128e0*/  FMUL.FTZ R34, R2.reuse, R120 ;  /* 0x0000007802227220 */ /* 0x048fe40000410000 */
[C---:B------:R-:W-:Y:S02]  /*128f0*/  FMUL.FTZ R35, R2.reuse, R121 ;  /* 0x0000007902237220 */ /* 0x040fe40000410000 */
[C---:B------:R-:W-:Y:S02]  /*12900*/  FMUL.FTZ R120, R2.reuse, R68 ;  /* 0x0000004402787220 */ /* 0x040fe40000410000 */
[C---:B------:R-:W-:Y:S01]  /*12910*/  FMUL.FTZ R121, R2.reuse, R69 ;  /* 0x0000004502797220 */ /* 0x040fe20000410000 */
[----:B--2---:R-:W-:Y:S01]  /*12920*/  MOV R0, RZ ;  /* 0x000000ff00007202 */ /* 0x004fe20000000f00 */
        /* <DEDUP_REMOVED lines=47> */
[C---:B--2---:R-:W-:Y:S02]  /*12c20*/  FMUL.FTZ R36, R0.reuse, R118 ;  /* 0x0000007600247220 */ /* 0x044fe40000410000 */
[----:B------:R-:W-:Y:S02]  /*12c30*/  FMUL.FTZ R37, R0, R119 ;  /* 0x0000007700257220 */ /* 0x000fe40000410000 */
[----:B------:R-:W-:Y:S01]  /*12c40*/  @P1 FFMA.FTZ R22, R4, R101, R5 ;  /* 0x0000006504161223 */ /* 0x000fe20000010005 */
[----:B------:R-:W-:Y:S01]  /*12c50*/  MOV R4, 0x1 ;  /* 0x0000000100047802 */ /* 0x000fe20000000f00 */
[----:B------:R-:W-:-:S02]  /*12c60*/  FMUL.FTZ R118, R0, R38 ;  /* 0x0000002600767220 */ /* 0x000fc40000410000 */
[C---:B------:R-:W-:Y:S02]  /*12c70*/  FMUL.FTZ R119, R0.reuse, R39 ;  /* 0x0000002700777220 */ /* 0x040fe40000410000 */
[C---:B------:R-:W-:Y:S02]  /*12c80*/  FMUL.FTZ R26, R0.reuse, R130 ;  /* 0x00000082001a7220 */ /* 0x040fe40000410000 */
[C---:B------:R-:W-:Y:S01]  /*12c90*/  FMUL.FTZ R27, R0.reuse, R131 ;  /* 0x00000083001b7220 */ /* 0x040fe20000410000 */
[----:B---3--:R-:W-:Y:S01]  /*12ca0*/  @P0 MOV R3, 0x3f317218 ;  /* 0x3f31721800030802 */ /* 0x008fe20000000f00 */
[C---:B------:R-:W-:Y:S02]  /*12cb0*/  FMUL.FTZ R92, R0.reuse, R122 ;  /* 0x0000007a005c7220 */ /* 0x040fe40000410000 */
[C---:B------:R-:W-:Y:S02]  /*12cc0*/  FMUL.FTZ R93, R0.reuse, R123 ;  /* 0x0000007b005d7220 */ /* 0x040fe40000410000 */
[----:B------:R-:W-:-:S02]  /*12cd0*/  FMUL.FTZ R38, R0, R46 ;  /* 0x0000002e00267220 */ /* 0x000fc40000410000 */
[----:B------:R-:W-:Y:S02]  /*12ce0*/  FMUL.FTZ R39, R0, R47 ;  /* 0x0000002f00277220 */ /* 0x000fe40000410000 */
[----:B-----5:R-:W-:Y:S02]  /*12cf0*/  @P0 FMUL.FTZ R2, R2, 0.69314718246459960938 ;  /* 0x3f31721802020820 */ /* 0x020fe40000410000 */
[----:B------:R-:W-:Y:S02]  /*12d00*/  @P0 FMUL.FTZ R3, R3, c[0x0][0x2d0] ;  /* 0x0000b40003030a20 */ /* 0x000fe40000410000 */
        /* <DEDUP_REMOVED lines=40> */
.L_x_2036:
        /* <DEDUP_REMOVED lines=17> */
.L_x_2127:
[----:B------:R-:W-:Y:S05]  /*130a0*/  BSYNC B0 ;  /* 0x0000000000007941 */ /* 0x000fea0003800000 */
.L_x_2126:
        /* <DEDUP_REMOVED lines=10> */
[----:B------:R-:W-:Y:S01]  /*13150*/  F2FP.BF16.PACK_AB R2, R85, R84 ;  /* 0x000000545502723e */ /* 0x000fe200000010ff */
[----:B------:R-:W-:Y:S01]  /*13160*/  IMAD.MOV.U32 R6, RZ, RZ, RZ ;  /* 0x000000ffff067224 */ /* 0x000fe200078e00ff */
        /* <DEDUP_REMOVED lines=88> */
[----:B------:R-:W-:Y:S01]  /*136f0*/  STS [R251+0x8400], R3 ;  /* 0x00840003fb007388 */ /* 0x000fe20000000800 */
[----:B----4-:R-:W-:-:S03]  /*13700*/  F2FP.BF16.PACK_AB R2, R81, R80 ;  /* 0x000000505102723e */ /* 0x010fc600000010ff */
[----:B------:R2:W-:Y:S04]  /*13710*/  STS [R251+0x8000], R4 ;  /* 0x00800004fb007388 */ /* 0x0005e80000000800 */
[----:B------:R3:W-:Y:S01]  /*13720*/  STS [R252+0x8000], R2 ;  /* 0x00800002fc007388 */ /* 0x0007e20000000800 */
[----:B-1----:R-:W-:-:S05]  /*13730*/  F2FP.BF16.PACK_AB R0, R55, R54 ;  /* 0x000000363700723e */ /* 0x002fca00000010ff */
[----:B------:R1:W-:Y:S01]  /*13740*/  STS [R252+0x8400], R0 ;  /* 0x00840000fc007388 */ /* 0x0003e20000000800 */
[----:B--2---:R-:W-:Y:S01]  /*13750*/  F2FP.BF16.PACK_AB R4, R25, R24 ;  /* 0x000000181904723e */ /* 0x004fe200000010ff */
[----:B---3--:R-:W-:-:S04]  /*13760*/  IMAD.MOV.U32 R2, RZ, RZ, 0x4 ;  /* 0x00000004ff027424 */ /* 0x008fc800078e00ff */
[----:B------:R2:W-:Y:S01]  /*13770*/  STS [R250+0x8000], R4 ;  /* 0x00800004fa007388 */ /* 0x0005e20000000800 */
[----:B------:R-:W-:-:S04]  /*13780*/  @P1 IMAD.WIDE R8, R211, R2, c[0x0][0x508] ;  /* 0x00014200d3081625 */ /* 0x000fc800078e0202 */
[----:B------:R-:W-:Y:S01]  /*13790*/  IMAD.WIDE R2, R211, R2, c[0x0][0x500] ;  /* 0x00014000d3027625 */ /* 0x000fe200078e0202 */
[----:B-1----:R-:W-:-:S05]  /*137a0*/  F2FP.BF16.PACK_AB R0, R43, R42 ;  /* 0x0000002a2b00723e */ /* 0x002fca00000010ff */
[----:B------:R1:W-:Y:S04]  /*137b0*/  STS [R250+0x8400], R0 ;  /* 0x00840000fa007388 */ /* 0x0003e80000000800 */
[----:B------:R-:W-:Y:S06]  /*137c0*/  BAR.SYNC.DEFER_BLOCKING 0x1, 0x100 ;  /* 0x0044000000007b1d */ /* 0x000fec0000010000 */
[----:B------:R1:W5:Y:S04]  /*137d0*/  @P1 LDG.E R16, [R8.64] ;  /* 0x0000000608101981 */ /* 0x000368000c1e1900 */
[----:B------:R1:W5:Y:S01]  /*137e0*/  @P2 LDG.E R6, [R2.64] ;  /* 0x0000000602062981 */ /* 0x000362000c1e1900 */
[----:B------:R-:W-:-:S04]  /*137f0*/  ISETP.NE.AND P0, PT, R221, RZ, PT ;  /* 0x000000ffdd00720c */ /* 0x000fc80003f05270 */
[----:B--2---:R-:W-:Y:S01]  /*13800*/  SEL R4, R221, c[0x0][0x3d4], P0 ;  /* 0x0000f500dd047a07 */ /* 0x004fe20000000000 */
[----:B------:R-:W-:Y:S05]  /*13810*/  @P1 BRA `(.L_x_2130) ;  /* 0x0000004000001947 */ /* 0x000fea0003800000 */
[----:B------:R-:W-:Y:S05]  /*13820*/  @!P2 BRA `(.L_x_2130) ;  /* 0x000000300000a947 */ /* 0x000fea0003800000 */
[----:B-1----:R1:W2:Y:S04]  /*13830*/  LDG.E R0, [R2.64] ;  /* 0x0000000602007981 */ /* 0x0022a8000c1e1900 */
[----:B-1----:R-:W2:Y:S02]  /*13840*/  LDG.E R2, [R2.64+0x4] ;  /* 0x0000040602027981 */ /* 0x002ea4000c1e1900 */
[----:B--2--5:R-:W-:Y:S02]  /*13850*/  IADD3 R16, -R0, R2, RZ ;  /* 0x0000000200107210 */ /* 0x024fe40007ffe1ff */
.L_x_2130:
[----:B------:R-:W2:Y:S01]  /*13860*/  LDL R30, [R1+0xc] ;  /* 0x00000c00011e7983 */ /* 0x000ea20000100800 */
[----:B-1----:R-:W-:Y:S01]  /*13870*/  IMAD.MOV.U32 R9, RZ, RZ, 0x368 ;  /* 0x00000368ff097424 */ /* 0x002fe200078e00ff */
[----:B------:R-:W-:Y:S01]  /*13880*/  ISETP.GT.AND P2, PT, R4, 0x1, PT ;  /* 0x000000010400780c */ /* 0x000fe20003f44270 */
[----:B------:R-:W-:Y:S01]  /*13890*/  IMAD.MOV.U32 R0, RZ, RZ, c[0x0][0x4e8] ;  /* 0x00013a00ff007624 */ /* 0x000fe200078e00ff */
[----:B------:R-:W-:Y:S01]  /*138a0*/  ISETP.NE.U32.AND P0, PT, RZ, c[0x0][0x500], PT ;  /* 0x00014000ff007a0c */ /* 0x000fe20003f05070 */
[----:B------:R-:W-:Y:S01]  /*138b0*/  IMAD.IADD R13, R212, 0x1, R203 ;  /* 0x00000001d40d7824 */ /* 0x000fe200078e02cb */
[----:B------:R-:W-:Y:S01]  /*138c0*/  SEL R9, R9, 0x328, P2 ;  /* 0x0000032809097807 */ /* 0x000fe20001000000 */
[----:B------:R-:W1:Y:S01]  /*138d0*/  S2R R31, SR_TID.X ;  /* 0x00000000001f7919 */ /* 0x000e620000002100 */
[----:B------:R-:W-:-:S02]  /*138e0*/  ISETP.NE.AND P3, PT, R0, 0x1, PT ;  /* 0x000000010000780c */ /* 0x000fc40003f65270 */
[----:B------:R-:W3:Y:S01]  /*138f0*/  LDC.64 R4, c[0x0][R9+0x170] ;  /* 0x00005c0009047b82 */ /* 0x000ee20000000a00 */
[----:B------:R-:W-:Y:S02]  /*13900*/  ISETP.NE.AND.EX P0, PT, RZ, c[0x0][0x504], PT, P0 ;  /* 0x00014100ff007a0c */ /* 0x000fe40003f05300 */
[----:B------:R-:W-:Y:S02]  /*13910*/  SHF.R.S32.HI R0, RZ, 0x1f, R211 ;  /* 0x0000001fff007819 */ /* 0x000fe400000114d3 */
[----:B------:R-:W-:Y:S02]  /*13920*/  SEL R7, R211, RZ, !P0 ;  /* 0x000000ffd3077207 */ /* 0x000fe40004000000 */
[----:B------:R-:W-:Y:S01]  /*13930*/  SEL R2, R0, RZ, !P0 ;  /* 0x000000ff00027207 */ /* 0x000fe20004000000 */
[----:B------:R-:W4:Y:S01]  /*13940*/  LDC.64 R14, c[0x0][R9+0x168] ;  /* 0x00005a00090e7b82 */ /* 0x000f220000000a00 */
[----:B------:R-:W-:Y:S02]  /*13950*/  LOP3.LUT R11, R210, 0xffff, RZ, 0xc0, !PT ;  /* 0x0000ffffd20b7812 */ /* 0x000fe400078ec0ff */
[----:B------:R-:W-:-:S05]  /*13960*/  @P3 IMAD.HI.U32 R8, R13, c[0x0][0x4ec], RZ ;  /* 0x00013b000d083a27 */ /* 0x000fca00078e00ff */
[----:B------:R3:W4:Y:S01]  /*13970*/  LDC.64 R18, c[0x0][R9+0x178] ;  /* 0x00005e0009127b82 */ /* 0x0007220000000a00 */
[----:B-1----:R-:W-:-:S07]  /*13980*/  SHF.R.S32.HI R23, RZ, 0x1f, R31 ;  /* 0x0000001fff177819 */ /* 0x002fce000001141f */
[----:B------:R1:W1:Y:S01]  /*13990*/  LDC.64 R20, c[0x0][R9+0x160] ;  /* 0x0000580009147b82 */ /* 0x0002620000000a00 */
[----:B------:R-:W-:-:S04]  /*139a0*/  LEA.HI R23, R23, R31, RZ, 0x5 ;  /* 0x0000001f17177211 */ /* 0x000fc800078f28ff */
[----:B------:R-:W-:-:S05]  /*139b0*/  LOP3.LUT R23, R23, 0xffffffe0, RZ, 0xc0, !PT ;  /* 0xffffffe017177812 */ /* 0x000fca00078ec0ff */
[----:B------:R-:W-:Y:S02]  /*139c0*/  IMAD.IADD R23, R31, 0x1, -R23 ;  /* 0x000000011f177824 */ /* 0x000fe400078e0a17 */
[----:B---3--:R-:W-:-:S04]  /*139d0*/  IMAD R0, R5, R7, RZ ;  /* 0x0000000705007224 */ /* 0x008fc800078e02ff */
[C---:B------:R-:W-:Y:S02]  /*139e0*/  IMAD R10, R4.reuse, R2, R0 ;  /* 0x00000002040a7224 */ /* 0x040fe400078e0200 */
        /* <DEDUP_REMOVED lines=10> */
[----:B------:R-:W-:Y:S02]  /*13a90*/  IMAD R10, R19, R8, RZ ;  /* 0x00000008130a7224 */ /* 0x000fe400078e02ff */
[----:B------:R-:W-:Y:S01]  /*13aa0*/  IMAD.MOV R3, RZ, RZ, -R0 ;  /* 0x000000ffff037224 */ /* 0x000fe200078e0a00 */
[----:B------:R-:W-:Y:S01]  /*13ab0*/  IADD3.X R12, R12, R2, R9, P1, P0 ;  /* 0x000000020c0c7210 */ /* 0x000fe20000fe0409 */
[----:B------:R-:W-:-:S04]  /*13ac0*/  IMAD.WIDE.U32 R4, R18, R8, RZ ;  /* 0x0000000812047225 */ /* 0x000fc800078e00ff */
        /* <DEDUP_REMOVED lines=11> */
[----:B------:R-:W-:Y:S02]  /*13b80*/  IMAD.MOV.U32 R5, RZ, RZ, c[0x0][0x4ac] ;  /* 0x00012b00ff057624 */ /* 0x000fe400078e00ff */
[----:B------:R-:W-:Y:S01]  /*13b90*/  IMAD.IADD R3, R3, 0x1, R0 ;  /* 0x0000000103037824 */ /* 0x000fe200078e0200 */
[----:B------:R-:W-:Y:S01]  /*13ba0*/  LEA R0, P0, R2, R4, 0x2 ;  /* 0x0000000402007211 */ /* 0x000fe200078010ff */
[----:B------:R-:W-:Y:S01]  /*13bb0*/  IMAD R12, R16, c[0x0][0x4e8], RZ ;  /* 0x00013a00100c7a24 */ /* 0x000fe200078e02ff */
[----:B------:R-:W-:-:S03]  /*13bc0*/  SEL R5, R5, c[0x0][0x454], P2 ;  /* 0x0001150005057a07 */ /* 0x000fc60001000000 */
[----:B------:R-:W-:Y:S01]  /*13bd0*/  SHFL.IDX PT, R4, R0, RZ, 0x1c1f ;  /* 0x001c1fff00047589 */ /* 0x000fe200000e0000 */
[----:B------:R-:W-:Y:S02]  /*13be0*/  LEA.HI.X R3, R2, R5, R3, 0x2, P0 ;  /* 0x0000000502037211 */ /* 0x000fe400000f1403 */
[----:B------:R-:W-:Y:S01]  /*13bf0*/  LOP3.LUT P0, RZ, R23, 0x3, RZ, 0xc0, !PT ;  /* 0x0000000317ff7812 */ /* 0x000fe2000780c0ff */
[----:B------:R2:W-:Y:S04]  /*13c00*/  SHFL.IDX PT, R2, R0, 0x1, 0x1c1f ;  /* 0x003c1f0000027f89 */ /* 0x0005e800000e0000 */
[----:B------:R-:W1:Y:S04]  /*13c10*/  SHFL.IDX PT, R5, R3, RZ, 0x1c1f ;  /* 0x001c1fff03057589 */ /* 0x000e6800000e0000 */
[----:B------:R-:W3:Y:S01]  /*13c20*/  SHFL.IDX PT, R3, R3, 0x1, 0x1c1f ;  /* 0x003c1f0003037f89 */ /* 0x000ee200000e0000 */
[----:B--2---:R-:W-:-:S05]  /*13c30*/  IMAD.IADD R0, R30, 0x1, R203 ;  /* 0x000000011e007824 */ /* 0x004fca00078e02cb */
[C---:B------:R-:W-:Y:S02]  /*13c40*/  IADD3 R8, R0.reuse, 0x8, RZ ;  /* 0x0000000800087810 */ /* 0x040fe40007ffe0ff */
[-C--:B------:R-:W-:Y:S02]  /*13c50*/  ISETP.GE.OR P1, PT, R0, R12.reuse, P0 ;  /* 0x0000000c0000720c */ /* 0x080fe40000726670 */
[----:B------:R-:W-:-:S11]  /*13c60*/  ISETP.GE.OR P0, PT, R8, R12, P0 ;  /* 0x0000000c0800720c */ /* 0x000fd60000706670 */
[----:B-1----:R1:W-:Y:S01]  /*13c70*/  @!P1 ST.E [R4.64], R22 ;  /* 0x0000001604009985 */ /* 0x0023e2000c101906 */
[----:B------:R-:W-:-:S03]  /*13c80*/  ISETP.GE.AND P1, PT, R8, R12, PT ;  /* 0x0000000c0800720c */ /* 0x000fc60003f26270 */
[----:B---3--:R1:W-:Y:S01]  /*13c90*/  @!P0 ST.E [R2.64], R17 ;  /* 0x0000001102008985 */ /* 0x0083e2000c101906 */
[----:B------:R-:W-:Y:S02]  /*13ca0*/  ISETP.GE.AND P0, PT, R0, R12, PT ;  /* 0x0000000c0000720c */ /* 0x000fe40003f06270 */
[----:B------:R-:W-:Y:S01]  /*13cb0*/  P2R R14, PR, RZ, 0x2 ;  /* 0x00000002ff0e7803 */ /* 0x000fe20000000000 */
[----:B------:R-:W-:Y:S05]  /*13cc0*/  @P2 BRA `(.L_x_2131) ;  /* 0x0000088000002947 */ /* 0x000fea0003800000 */
[----:B------:R-:W-:Y:S01]  /*13cd0*/  IMAD R0, R9, c[0x0][0x3a0], RZ ;  /* 0x0000e80009007a24 */ /* 0x000fe200078e02ff */
[----:B------:R-:W-:Y:S01]  /*13ce0*/  LEA R23, R187, R205, 0x5 ;  /* 0x000000cdbb177211 */ /* 0x000fe200078e28ff */
[C---:B-1----:R-:W-:Y:S01]  /*13cf0*/  IMAD.WIDE.U32 R2, R6.reuse, c[0x0][0x3a0], RZ ;  /* 0x0000e80006027a25 */ /* 0x042fe200078e00ff */
[----:B------:R-:W-:Y:S01]  /*13d00*/  SHF.R.S32.HI R5, RZ, 0x1f, R7 ;  /* 0x0000001fff057819 */ /* 0x000fe20000011407 */
[----:B------:R1:W2:Y:S01]  /*13d10*/  LDS.128 R24, [R204+0x80] ;  /* 0x00008000cc187984 */ /* 0x0002a20000000c00 */
[----:B------:R-:W-:Y:S01]  /*13d20*/  IADD3 R4, R23, R203, RZ ;  /* 0x000000cb17047210 */ /* 0x000fe20007ffe0ff */
[----:B------:R-:W-:-:S02]  /*13d30*/  IMAD R6, R6, c[0x0][0x3a4], R0 ;  /* 0x0000e90006067a24 */ /* 0x000fc400078e0200 */
[----:B------:R1:W3:Y:S01]  /*13d40*/  LDS.128 R40, [R204+0x1080] ;  /* 0x00108000cc287984 */ /* 0x0002e20000000c00 */
[----:B------:R-:W-:Y:S01]  /*13d50*/  IMAD R5, R5, c[0x0][0x3f0], RZ ;  /* 0x0000fc0005057a24 */ /* 0x000fe200078e02ff */
[----:B------:R-:W-:Y:S02]  /*13d60*/  MOV R0, R4 ;  /* 0x0000000400007202 */ /* 0x000fe40000000f00 */
[----:B------:R-:W-:Y:S01]  /*13d70*/  IADD3 R3, R3, R6, RZ ;  /* 0x0000000603037210 */ /* 0x000fe20007ffe0ff */
[----:B------:R-:W-:Y:S01]  /*13d80*/  @P3 IMAD.HI.U32 R6, R4, c[0x0][0x4ec], RZ ;  /* 0x00013b0004063a27 */ /* 0x000fe200078e00ff */
[----:B------:R1:W4:Y:S03]  /*13d90*/  LDS.128 R52, [R204+0x2080] ;  /* 0x00208000cc347984 */ /* 0x0003260000000c00 */
        /* <DEDUP_REMOVED lines=31> */
.L_x_2218:
[----:B------:R-:W-:Y:S05]  /*13f90*/  BRA.DIV ~URZ, `(.L_x_2133) ;  /* 0x000056b27f007947 */ /* 0x000fea000b800000 */
[----:B------:R4:W2:Y:S02]  /*13fa0*/  SHFL.IDX PT, R0, R11, RZ, 0x181f ;  /* 0x00181fff0b007589 */ /* 0x0008a400000e0000 */
.L_x_2219:
        /* <DEDUP_REMOVED lines=19> */
.L_x_2135:
[----:B------:R-:W-:Y:S05]  /*140e0*/  BSYNC B0 ;  /* 0x0000000000007941 */ /* 0x000fea0003800000 */
.L_x_2134:
[----:B------:R-:W-:Y:S05]  /*140f0*/  BRA.DIV ~URZ, `(.L_x_2136) ;  /* 0x000055c27f007947 */ /* 0x000fea000b800000 */
[----:B---3--:R3:W4:Y:S04]  /*14100*/  SHFL.IDX PT, R8, R9, 0x1, 0x181f ;  /* 0x00381f0009087f89 */ /* 0x00872800000e0000 */
[----:B--2---:R3:W2:Y:S02]  /*14110*/  SHFL.IDX PT, R0, R11, 0x1, 0x181f ;  /* 0x00381f000b007f89 */ /* 0x0046a400000e0000 */
.L_x_2220:
        /* <DEDUP_REMOVED lines=19> */
.L_x_2138:
[----:B------:R-:W-:Y:S05]  /*14250*/  BSYNC B0 ;  /* 0x0000000000007941 */ /* 0x000fea0003800000 */
.L_x_2137:
[----:B------:R-:W-:Y:S05]  /*14260*/  BRA.DIV ~URZ, `(.L_x_2139) ;  /* 0x000055227f007947 */ /* 0x000fea000b800000 */
[----:B----4-:R4:W3:Y:S02]  /*14270*/  SHFL.IDX PT, R8, R9, 0x2, 0x181f ;  /* 0x00581f0009087f89 */ /* 0x0108e400000e0000 */
.L_x_2221:
[----:B------:R-:W-:Y:S05]  /*14280*/  BRA.DIV ~URZ, `(.L_x_2140) ;  /* 0x000055727f007947 */ /* 0x000fea000b800000 */
[----:B--2---:R2:W4:Y:S02]  /*14290*/  SHFL.IDX PT, R0, R11, 0x2, 0x181f ;  /* 0x00581f000b007f89 */ /* 0x00452400000e0000 */
.L_x_2222:
        /* <DEDUP_REMOVED lines=19> */
.L_x_2142:
[----:B------:R-:W-:Y:S05]  /*143d0*/  BSYNC B0 ;  /* 0x0000000000007941 */ /* 0x000fea0003800000 */
.L_x_2141:
[----:B------:R-:W-:Y:S05]  /*143e0*/  BRA.DIV ~URZ, `(.L_x_2143) ;  /* 0x000054827f007947 */ /* 0x000fea000b800000 */
[----:B---3--:R3:W2:Y:S04]  /*143f0*/  SHFL.IDX PT, R6, R9, 0x3, 0x181f ;  /* 0x00781f0009067f89 */ /* 0x0086a800000e0000 */
[----:B----4-:R3:W4:Y:S02]  /*14400*/  SHFL.IDX PT, R0, R11, 0x3, 0x181f ;  /* 0x00781f000b007f89 */ /* 0x01072400000e0000 */
.L_x_2223:
        /* <DEDUP_REMOVED lines=20> */
.L_x_2131:
[----:B------:R-:W-:Y:S02]  /*14550*/  IMAD R0, R9, c[0x0][0x408], RZ ;  /* 0x0001020009007a24 */ /* 0x000fe400078e02ff */
[----:B-1----:R-:W-:-:S04]  /*14560*/  IMAD.WIDE.U32 R2, R6, c[0x0][0x408], RZ ;  /* 0x0001020006027a25 */ /* 0x002fc800078e00ff */
[----:B------:R-:W-:Y:S01]  /*14570*/  IMAD R6, R6, c[0x0][0x40c], R0 ;  /* 0x0001030006067a24 */ /* 0x000fe200078e0200 */
[----:B------:R-:W-:Y:S01]  /*14580*/  SHF.R.S32.HI R0, RZ, 0x1f, R7 ;  /* 0x0000001fff007819 */ /* 0x000fe20000011407 */
[----:B------:R-:W-:-:S03]  /*14590*/  @P3 IMAD.HI.U32 R5, R13, c[0x0][0x4ec], RZ ;  /* 0x00013b000d053a27 */ /* 0x000fc600078e00ff */
[----:B------:R-:W-:Y:S01]  /*145a0*/  IADD3 R3, R3, R6, RZ ;  /* 0x0000000603037210 */ /* 0x000fe20007ffe0ff */
[----:B------:R-:W-:-:S04]  /*145b0*/  IMAD R0, R0, c[0x0][0x440], RZ ;  /* 0x0001100000007a24 */ /* 0x000fc800078e02ff */
[----:B------:R-:W-:-:S04]  /*145c0*/  IMAD.WIDE.U32 R2, R11, c[0x0][0x438], R2 ;  /* 0x00010e000b027a25 */ /* 0x000fc800078e0002 */
        /* <DEDUP_REMOVED lines=24> */
.L_x_2224:
[----:B------:R-:W-:Y:S05]  /*14750*/  BRA.DIV ~URZ, `(.L_x_2146) ;  /* 0x000052527f007947 */ /* 0x000fea000b800000 */
[----:B------:R3:W4:Y:S02]  /*14760*/  SHFL.IDX PT, R0, R12, RZ, 0x1c1f ;  /* 0x001c1fff0c007589 */ /* 0x00072400000e0000 */
.L_x_2225:
        /* <DEDUP_REMOVED lines=9> */
[-C--:B----4-:R-:W-:Y:S02]  /*14800*/  @!P1 LEA R2, P5, R191, R0.reuse, 0x2 ;  /* 0x00000000bf029211 */ /* 0x090fe400078a10ff */
[----:B------:R-:W-:Y:S02]  /*14810*/  @!P0 LEA R6, P2, R249, R0, 0x2 ;  /* 0x00000000f9068211 */ /* 0x000fe400078410ff */
        /* <DEDUP_REMOVED lines=111> */
.L_x_2148:
[----:B------:R-:W-:Y:S05]  /*14f10*/  BSYNC B0 ;  /* 0x0000000000007941 */ /* 0x000fea0003800000 */
.L_x_2147:
[----:B------:R-:W-:Y:S05]  /*14f20*/  BRA.DIV ~URZ, `(.L_x_2149) ;  /* 0x00004af27f007947 */ /* 0x000fea000b800000 */
[----:B--2---:R2:W1:Y:S04]  /*14f30*/  SHFL.IDX PT, R4, R5, 0x1, 0x1c1f ;  /* 0x003c1f0005047f89 */ /* 0x00446800000e0000 */
[----:B----4-:R2:W4:Y:S02]  /*14f40*/  SHFL.IDX PT, R0, R12, 0x1, 0x1c1f ;  /* 0x003c1f000c007f89 */ /* 0x01052400000e0000 */
.L_x_2226:
        /* <DEDUP_REMOVED lines=136> */
.L_x_2129:
        /* <DEDUP_REMOVED lines=18> */
.L_x_2150:
        /* <DEDUP_REMOVED lines=35> */
[----:B------:R-:W-:-:S03]  /*15b20*/  IMAD.WIDE.U32 R4, R8, R6, RZ ;  /* 0x0000000608047225 */ /* 0x000fc600078e00ff */
[----:B------:R-:W-:Y:S01]  /*15b30*/  IADD3.X R8, R3, R16, R18, P1, P0 ;  /* 0x0000001003087210 */ /* 0x000fe20000fe0412 */
[----:B------:R-:W-:Y:S01]  /*15b40*/  IMAD.MOV R2, RZ, RZ, -R0 ;  /* 0x000000ffff027224 */ /* 0x000fe200078e0a00 */
[----:B------:R-:W-:Y:S01]  /*15b50*/  IADD3 R5, R5, R7, RZ ;  /* 0x0000000705057210 */ /* 0x000fe20007ffe0ff */
[----:B------:R-:W-:Y:S01]  /*15b60*/  IMAD.MOV.U32 R7, RZ, RZ, c[0x0][0x4a8] ;  /* 0x00012a00ff077624 */ /* 0x000fe200078e00ff */
[----:B------:R-:W-:Y:S01]  /*15b70*/  IADD3 R4, P1, P0, R0, R17, R4 ;  /* 0x0000001100047210 */ /* 0x000fe2000783e004 */
[----:B------:R-:W-:Y:S01]  /*15b80*/  IMAD R2, R2, c[0x0][0x4e8], R11 ;  /* 0x00013a0002027a24 */ /* 0x000fe200078e020b */
[----:B------:R-:W-:-:S03]  /*15b90*/  SHF.R.S32.HI R3, RZ, 0x1f, R0 ;  /* 0x0000001fff037819 */ /* 0x000fc60000011400 */
[----:B-1----:R-:W-:Y:S01]  /*15ba0*/  IMAD R0, R13, R2, RZ ;  /* 0x000000020d007224 */ /* 0x002fe200078e02ff */
[----:B------:R-:W-:Y:S02]  /*15bb0*/  SHF.R.S32.HI R6, RZ, 0x1f, R2 ;  /* 0x0000001fff067819 */ /* 0x000fe40000011402 */
        /* <DEDUP_REMOVED lines=11> */
.L_x_2152:
[----:B------:R-:W-:Y:S05]  /*15c70*/  BSYNC B0 ;  /* 0x0000000000007941 */ /* 0x000fea0003800000 */
.L_x_2151:
        /* <DEDUP_REMOVED lines=8> */
[----:B------:R-:W-:-:S03]  /*15d00*/  IADD3 R4, R4, R203, RZ ;  /* 0x000000cb04047210 */ /* 0x000fc60007ffe0ff */
        /* <DEDUP_REMOVED lines=26> */
.L_x_2227:
[----:B------:R-:W-:Y:S05]  /*15eb0*/  BRA.DIV ~URZ, `(.L_x_2154) ;  /* 0x00003ca27f007947 */ /* 0x000fea000b800000 */
[----:B------:R3:W4:Y:S02]  /*15ec0*/  SHFL.IDX PT, R0, R12, RZ, 0x181f ;  /* 0x00181fff0c007589 */ /* 0x00072400000e0000 */
.L_x_2228:
        /* <DEDUP_REMOVED lines=20> */
.L_x_2156:
[----:B------:R-:W-:Y:S05]  /*16010*/  BSYNC B0 ;  /* 0x0000000000007941 */ /* 0x000fea0003800000 */
.L_x_2155:
[----:B------:R-:W-:Y:S05]  /*16020*/  BRA.DIV ~URZ, `(.L_x_2157) ;  /* 0x00003ba27f007947 */ /* 0x000fea000b800000 */
[----:B--2---:R2:W1:Y:S04]  /*16030*/  SHFL.IDX PT, R8, R9, 0x1, 0x181f ;  /* 0x00381f0009087f89 */ /* 0x00446800000e0000 */
[----:B----4-:R2:W4:Y:S02]  /*16040*/  SHFL.IDX PT, R0, R12, 0x1, 0x181f ;  /* 0x00381f000c007f89 */ /* 0x01052400000e0000 */
.L_x_2229:
        /* <DEDUP_REMOVED lines=19> */
.L_x_2159:
[----:B------:R-:W-:Y:S05]  /*16180*/  BSYNC B0 ;  /* 0x0000000000007941 */ /* 0x000fea0003800000 */
.L_x_2158:
[----:B------:R-:W-:Y:S05]  /*16190*/  BRA.DIV ~URZ, `(.L_x_2160) ;  /* 0x00003b027f007947 */ /* 0x000fea000b800000 */
[----:B-1----:R1:W2:Y:S02]  /*161a0*/  SHFL.IDX PT, R8, R9, 0x2, 0x181f ;  /* 0x00581f0009087f89 */ /* 0x0022a400000e0000 */
.L_x_2230:
[----:B------:R-:W-:Y:S05]  /*161b0*/  BRA.DIV ~URZ, `(.L_x_2161) ;  /* 0x00003b527f007947 */ /* 0x000fea000b800000 */
[----:B----4-:R4:W1:Y:S02]  /*161c0*/  SHFL.IDX PT, R0, R12, 0x2, 0x181f ;  /* 0x00581f000c007f89 */ /* 0x01086400000e0000 */
.L_x_2231:
        /* <DEDUP_REMOVED lines=19> */
.L_x_2163:
[----:B------:R-:W-:Y:S05]  /*16300*/  BSYNC B0 ;  /* 0x0000000000007941 */ /* 0x000fea0003800000 */
.L_x_2162:
[----:B------:R-:W-:Y:S05]  /*16310*/  BRA.DIV ~URZ, `(.L_x_2164) ;  /* 0x00003a627f007947 */ /* 0x000fea000b800000 */
[----:B--2---:R2:W3:Y:S04]  /*16320*/  SHFL.IDX PT, R8, R9, 0x3, 0x181f ;  /* 0x00781f0009087f89 */ /* 0x0044e800000e0000 */
[----:B-1----:R2:W1:Y:S02]  /*16330*/  SHFL.IDX PT, R0, R12, 0x3, 0x181f ;  /* 0x00781f000c007f89 */ /* 0x00246400000e0000 */
.L_x_2232:
        /* <DEDUP_REMOVED lines=18> */
.L_x_2144:
[----:B------:R-:W-:Y:S05]  /*16460*/  BSYNC B1 ;  /* 0x0000000000017941 */ /* 0x000fea0003800000 */
.L_x_2128:
        /* <DEDUP_REMOVED lines=8> */
[----:B------:R-:W-:Y:S01]  /*164f0*/  IMAD.MOV.U32 R7, RZ, RZ, RZ ;  /* 0x000000ffff077224 */ /* 0x000fe200078e00ff */
[----:B----4-:R-:W-:-:S04]  /*16500*/  LOP3.LUT R13, R0, 0x1f, RZ, 0xc0, !PT ;  /* 0x0000001f000d7812 */ /* 0x010fc800078ec0ff */
[----:B------:R-:W-:Y:S01]  /*16510*/  ISETP.NE.AND P6, PT, R13, 0x1f, PT ;  /* 0x0000001f0d00780c */ /* 0x000fe20003fc5270 */
[----:B------:R-:W-:Y:S10]  /*16520*/  BRA.DIV ~URZ, `(.L_x_2166) ;  /* 0x000039227f007947 */ /* 0x000ff4000b800000 */
[----:B--23--:R2:W3:Y:S02]  /*16530*/  SHFL.IDX PT, R9, R82, RZ, 0x1f ;  /* 0x00001fff52097589 */ /* 0x00c4e400000e0000 */
.L_x_2233:
[----:B------:R-:W-:Y:S05]  /*16540*/  BRA.DIV ~URZ, `(.L_x_2167) ;  /* 0x000039727f007947 */ /* 0x000fea000b800000 */
[----:B------:R4:W2:Y:S02]  /*16550*/  SHFL.IDX PT, R8, R82, 0x1, 0x1f ;  /* 0x00201f0052087f89 */ /* 0x0008a400000e0000 */
.L_x_2234:
        /* <DEDUP_REMOVED lines=18> */
.L_x_2235:
        /* <DEDUP_REMOVED lines=16> */
.L_x_2236:
[----:B----4-:R-:W-:Y:S01]  /*16780*/  IMAD R0, R0, c[0x0][0x538], RZ ;  /* 0x00014e0000007a24 */ /* 0x010fe200078e02ff */
[----:B------:R-:W-:Y:S04]  /*16790*/  BSSY B1, `(.L_x_2170) ;  /* 0x00000c6000017945 */ /* 0x000fe80003800000 */
[----:B--2---:R-:W-:-:S04]  /*167a0*/  IADD3 R8, R0, R8, RZ ;  /* 0x0000000800087210 */ /* 0x004fc80007ffe0ff */
[----:B---3--:R-:W-:-:S13]  /*167b0*/  ISETP.GT.AND P0, PT, R8, R9, PT ;  /* 0x000000090800720c */ /* 0x008fda0003f04270 */
[----:B------:R-:W-:Y:S05]  /*167c0*/  @P0 BRA `(.L_x_2171) ;  /* 0x0000024000000947 */ /* 0x000fea0003800000 */
.L_x_2175:
        /* <DEDUP_REMOVED lines=16> */
.L_x_2237:
        /* <DEDUP_REMOVED lines=16> */
.L_x_2238:
[----:B--2---:R-:W-:-:S05]  /*169d0*/  IMAD R0, R0, c[0x0][0x538], RZ ;  /* 0x00014e0000007a24 */ /* 0x004fca00078e02ff */
[----:B------:R-:W-:-:S04]  /*169e0*/  IADD3 R8, R0, R8, RZ ;  /* 0x0000000800087210 */ /* 0x000fc80007ffe0ff */
[----:B------:R-:W-:-:S13]  /*169f0*/  ISETP.GT.AND P0, PT, R8, R9, PT ;  /* 0x000000090800720c */ /* 0x000fda0003f04270 */
[----:B-1----:R-:W-:Y:S05]  /*16a00*/  @!P0 BRA `(.L_x_2175) ;  /* 0xfffffdc000008947 */ /* 0x002fea000383ffff */
.L_x_2171:
[----:B------:R-:W-:-:S05]  /*16a10*/  IADD3 R8, -R0, R8, RZ ;  /* 0x0000000800087210 */ /* 0x000fca0007ffe1ff */
[----:B------:R-:W-:-:S05]  /*16a20*/  IMAD R0, R4, c[0x0][0x538], R8 ;  /* 0x00014e0004007a24 */ /* 0x000fca00078e0208 */
[----:B------:R-:W-:Y:S01]  /*16a30*/  ISETP.GT.AND P0, PT, R0, R9, PT ;  /* 0x000000090000720c */ /* 0x000fe20003f04270 */
[----:B------:R-:W-:-:S12]  /*16a40*/  BRA.DIV ~URZ, `(.L_x_2176) ;  /* 0x000038d27f007947 */ /* 0x000fd8000b800000 */
[----:B------:R-:W-:-:S04]  /*16a50*/  VOTE.ANY R5, PT, !P0 ;  /* 0x0000000000057806 */ /* 0x000fc800040e0100 */
.L_x_2239:
[----:B------:R-:W2:Y:S02]  /*16a60*/  POPC R0, R5 ;  /* 0x0000000500007309 */ /* 0x000ea40000000000 */
[----:B--2---:R-:W-:Y:S01]  /*16a70*/  IADD3 R211, R0, R211, RZ ;  /* 0x000000d300d37210 */ /* 0x004fe20007ffe0ff */
[----:B------:R-:W-:Y:S05]  /*16a80*/  BRA.DIV ~URZ, `(.L_x_2177) ;  /* 0x000038e27f007947 */ /* 0x000fea000b800000 */
[----:B------:R2:W3:Y:S04]  /*16a90*/  SHFL.IDX PT, R10, R6, R0, 0x1f ;  /* 0x00001f00060a7589 */ /* 0x0004e800000e0000 */
[----:B------:R2:W4:Y:S02]  /*16aa0*/  SHFL.IDX PT, R7, R7, R0, 0x1f ;  /* 0x00001f0007077589 */ /* 0x00052400000e0000 */
.L_x_2240:
[----:B------:R-:W-:Y:S01]  /*16ab0*/  ISETP.NE.AND P0, PT, R5, RZ, PT ;  /* 0x000000ff0500720c */ /* 0x000fe20003f05270 */
[----:B------:R-:W-:-:S12]  /*16ac0*/  BSSY B0, `(.L_x_2178) ;  /* 0x0000005000007945 */ /* 0x000fd80003800000 */
[----:B------:R-:W-:Y:S05]  /*16ad0*/  @!P0 BRA `(.L_x_2179) ;  /* 0x0000003000008947 */ /* 0x000fea0003800000 */
[----:B--2---:R-:W-:Y:S01]  /*16ae0*/  IADD3 R0, R0, -0x1, RZ ;  /* 0xffffffff00007810 */ /* 0x004fe20007ffe0ff */
[----:B------:R-:W-:Y:S05]  /*16af0*/  BRA.DIV ~URZ, `(.L_x_2180) ;  /* 0x000039427f007947 */ /* 0x000fea000b800000 */
[----:B------:R2:W1:Y:S02]  /*16b00*/  SHFL.IDX PT, R11, R4, R0, 0x1f ;  /* 0x00001f00040b7589 */ /* 0x00046400000e0000 */
.L_x_2179:
[----:B------:R-:W-:Y:S05]  /*16b10*/  BSYNC B0 ;  /* 0x0000000000007941 */ /* 0x000fea0003800000 */
.L_x_2178:
[----:B----4-:R-:W-:Y:S01]  /*16b20*/  ISETP.NE.AND P0, PT, R7, 0x1, PT ;  /* 0x000000010700780c */ /* 0x010fe20003f05270 */
[----:B-1----:R-:W-:Y:S01]  /*16b30*/  IMAD R208, R11, c[0x0][0x538], R8 ;  /* 0x00014e000bd07a24 */ /* 0x002fe200078e0208 */
[----:B------:R-:W-:Y:S04]  /*16b40*/  BSSY B0, `(.L_x_2181) ;  /* 0x0000083000007945 */ /* 0x000fe80003800000 */
[----:B------:R-:W-:-:S07]  /*16b50*/  IADD3 R9, -R208, R9, RZ ;  /* 0x00000009d0097210 */ /* 0x000fce0007ffe1ff */
[----:B------:R-:W-:Y:S05]  /*16b60*/  @!P0 BRA `(.L_x_2182) ;  /* 0x000003e000008947 */ /* 0x000fea0003800000 */
[-C--:B--23--:R-:W-:Y:S02]  /*16b70*/  IABS R0, R10.reuse ;  /* 0x0000000a00007213 */ /* 0x08cfe40000000000 */
        /* <DEDUP_REMOVED lines=15> */
[----:B------:R-:W-:-:S04]  /*16c70*/  IMAD.MOV R0, RZ, RZ, -R8 ;  /* 0x000000ffff007224 */ /* 0x000fc800078e0a08 */
        /* <DEDUP_REMOVED lines=14> */
[----:B-1----:R-:W-:-:S04]  /*16d60*/  IADD3 R2, RZ, -R3, RZ ;  /* 0x80000003ff027210 */ /* 0x002fc80007ffe0ff */
[----:B------:R-:W-:Y:S01]  /*16d70*/  @!P1 IMAD.MOV R0, RZ, RZ, -R0 ;  /* 0x000000ffff009224 */ /* 0x000fe200078e0a00 */
[----:B------:R-:W-:Y:S01]  /*16d80*/  @!P0 LOP3.LUT R0, RZ, R10, RZ, 0x33, !PT ;  /* 0x0000000aff008212 */ /* 0x000fe200078e33ff */
[----:B------:R-:W-:Y:S01]  /*16d90*/  IMAD.MOV.U32 R4, RZ, RZ, R2 ;  /* 0x000000ffff047224 */ /* 0x000fe200078e0002 */
[----:B------:R-:W-:Y:S02]  /*16da0*/  IABS R2, R7 ;  /* 0x0000000700027213 */ /* 0x000fe40000000000 */
[----:B------:R-:W-:Y:S01]  /*16db0*/  IABS R8, R0 ;  /* 0x0000000000087213 */ /* 0x000fe20000000000 */
[----:B------:R-:W-:Y:S02]  /*16dc0*/  IMAD R4, R4, R5, RZ ;  /* 0x0000000504047224 */ /* 0x000fe400078e02ff */
[----:B------:R-:W-:Y:S01]  /*16dd0*/  IMAD.MOV R6, RZ, RZ, -R2 ;  /* 0x000000ffff067224 */ /* 0x000fe200078e0a02 */
[----:B------:R-:W-:-:S05]  /*16de0*/  MOV R2, RZ ;  /* 0x000000ff00027202 */ /* 0x000fca0000000f00 */
        /* <DEDUP_REMOVED lines=16> */
[----:B------:R-:W-:Y:S01]  /*16ef0*/  IMAD.MOV R3, RZ, RZ, -R2 ;  /* 0x000000ffff037224 */ /* 0x000fe200078e0a02 */
[----:B------:R-:W-:-:S03]  /*16f00*/  LEA R2, R7, R2, 0x18 ;  /* 0x0000000207027211 */ /* 0x000fc600078ec0ff */
[----:B------:R-:W-:Y:S02]  /*16f10*/  IMAD R3, R7, R3, R0 ;  /* 0x0000000307037224 */ /* 0x000fe400078e0200 */
[----:B------:R-:W-:Y:S02]  /*16f20*/  IMAD R0, R10, R4, R9 ;  /* 0x000000040a007224 */ /* 0x000fe400078e0209 */
[----:B------:R-:W-:Y:S01]  /*16f30*/  IMAD R210, R3, 0x10000, R2 ;  /* 0x0001000003d27824 */ /* 0x000fe200078e0202 */
[----:B------:R-:W-:Y:S05]  /*16f40*/  BRA `(.L_x_2183) ;  /* 0x0000042000007947 */ /* 0x000fea0003800000 */
.L_x_2182:
        /* <DEDUP_REMOVED lines=66> */
.L_x_2183:
[----:B------:R-:W-:Y:S05]  /*17370*/  BSYNC B0 ;  /* 0x0000000000007941 */ /* 0x000fea0003800000 */
.L_x_2181:
[----:B------:R-:W-:-:S04]  /*17380*/  LOP3.LUT R0, RZ, R0, RZ, 0x33, !PT ;  /* 0x00000000ff007212 */ /* 0x000fc800078e33ff */
[----:B------:R-:W-:Y:S01]  /*17390*/  IADD3 R209, R0, R10, RZ ;  /* 0x0000000a00d17210 */ /* 0x000fe20007ffe0ff */
[----:B------:R-:W-:Y:S05]  /*173a0*/  BRA `(.L_x_2184) ;  /* 0x0000004000007947 */ /* 0x000fea0003800000 */
.L_x_2172:
[----:B------:R-:W-:Y:S01]  /*173b0*/  IMAD.MOV.U32 R208, RZ, RZ, R9 ;  /* 0x000000ffffd07224 */ /* 0x000fe200078e0009 */
[----:B------:R-:W-:Y:S01]  /*173c0*/  MOV R210, RZ ;  /* 0x000000ff00d27202 */ /* 0x000fe20000000f00 */
[----:B------:R-:W-:Y:S01]  /*173d0*/  IMAD.MOV.U32 R209, RZ, RZ, RZ ;  /* 0x000000ffffd17224 */ /* 0x000fe200078e00ff */
[----:B------:R-:W-:Y:S02]  /*173e0*/  MOV R211, c[0x0][0x53c] ;  /* 0x00014f0000d37a02 */ /* 0x000fe40000000f00 */
.L_x_2184:
[----:B------:R-:W-:Y:S05]  /*173f0*/  BSYNC B1 ;  /* 0x0000000000017941 */ /* 0x000fea0003800000 */
.L_x_2170:
[----:B------:R-:W-:Y:S01]  /*17400*/  WARPSYNC 0xffffffff ;  /* 0xffffffff00007948 */ /* 0x000fe20003800000 */
[----:B------:R-:W-:Y:S01]  /*17410*/  BAR.SYNC.DEFER_BLOCKING 0x4, 0x100 ;  /* 0x0104000000007b1d */ /* 0x000fe20000010000 */
[----:B------:R-:W-:-:S13]  /*17420*/  ISETP.NE.AND P0, PT, R13, RZ, PT ;  /* 0x000000ff0d00720c */ /* 0x000fda0003f05270 */
[----:B------:R2:W-:Y:S04]  /*17430*/  @!P0 STS.128 [0x24100], R208 ;  /* 0x024100d0ff008388 */ /* 0x0005e80000000c00 */
[----:B------:R-:W-:Y:S06]  /*17440*/  BAR.ARV 0x5, 0x100 ;  /* 0x0144000000007b1d */ /* 0x000fec0000002000 */
.L_x_2165:
[----:B-1----:R-:W-:-:S13]  /*17450*/  ISETP.GE.AND P0, PT, R211, c[0x0][0x53c], PT ;  /* 0x00014f00d3007a0c */ /* 0x002fda0003f06270 */
[----:B--23--:R-:W-:Y:S01]  /*17460*/  @P0 CALL.REL.NOINC `(.L_x_2185) ;  /* 0x0000001000000944 */ /* 0x00cfe20003c00000 */
[----:B------:R-:W-:Y:S05]  /*17470*/  BRA `(.L_x_2186) ;  /* 0xfffea5e000007947 */ /* 0x000fea000383ffff */
.L_x_2185:
[----:B------:R-:W-:Y:S05]  /*17480*/  EXIT ;  /* 0x000000000000794d */ /* 0x000fea0003800000 */
.L_x_2011:
[----:B------:R-:W-:Y:S01]  /*17490*/  IMAD.MOV.U32 R0, RZ, RZ, R5 ;  /* 0x000000ffff007224 */ /* 0x000fe200078e0005 */
[----:B------:R-:W-:Y:S02]  /*174a0*/  MOV R2, 0x1 ;  /* 0x0000000100027802 */ /* 0x000fe40000000f00 */
[----:B------:R-:W-:Y:S02]  /*174b0*/  MOV R3, 0x174d0 ;  /* 0x000174d000037802 */ /* 0x000fe40000000f00 */
[----:B--2---:R-:W-:Y:S05]  /*174c0*/  CALL.REL.NOINC `($__internal_36_$__cuda_sm70_shflsync_up_p) ;  /* 0x0000308000007944 */ /* 0x004fea0003c00000 */
[----:B------:R-:W-:Y:S01]  /*174d0*/  MOV R0, R4 ;  /* 0x0000000400007202 */ /* 0x000fe20000000f00 */
[----:B------:R-:W-:Y:S05]  /*174e0*/  BRA `(.L_x_2187) ;  /* 0xfffe8f5000007947 */ /* 0x000fea000383ffff */
.L_x_2012:
[----:B------:R-:W-:Y:S01]  /*174f0*/  IMAD.MOV.U32 R0, RZ, RZ, R5 ;  /* 0x000000ffff007224 */ /* 0x000fe200078e0005 */
[----:B------:R-:W-:Y:S02]  /*17500*/  MOV R2, 0x2 ;  /* 0x0000000200027802 */ /* 0x000fe40000000f00 */
[----:B------:R-:W-:Y:S02]  /*17510*/  MOV R3, 0x17530 ;  /* 0x0001753000037802 */ /* 0x000fe40000000f00 */
[----:B--2---:R-:W-:Y:S05]  /*17520*/  CALL.REL.NOINC `($__internal_36_$__cuda_sm70_shflsync_up_p) ;  /* 0x0000302000007944 */ /* 0x004fea0003c00000 */
[----:B------:R-:W-:Y:S01]  /*17530*/  SEL R0, R4, RZ, P4 ;  /* 0x000000ff04007207 */ /* 0x000fe20002000000 */
[----:B------:R-:W-:Y:S01]  /*17540*/  IMAD.MOV.U32 R2, RZ, RZ, 0x4 ;  /* 0x00000004ff027424 */ /* 0x000fe200078e00ff */
[----:B------:R-:W-:-:S03]  /*17550*/  MOV R3, 0x17580 ;  /* 0x0001758000037802 */ /* 0x000fc60000000f00 */
[----:B------:R-:W-:Y:S02]  /*17560*/  IMAD.IADD R0, R5, 0x1, R0 ;  /* 0x0000000105007824 */ /* 0x000fe400078e0200 */
[----:B------:R-:W-:Y:S05]  /*17570*/  CALL.REL.NOINC `($__internal_36_$__cuda_sm70_shflsync_up_p) ;  /* 0x00002fd000007944 */ /* 0x000fea0003c00000 */
        /* <DEDUP_REMOVED lines=12> */
[----:B------:R-:W-:Y:S02]  /*17640*/  MOV R30, 0x1f ;  /* 0x0000001f001e7802 */ /* 0x000fe40000000f00 */
[----:B------:R-:W-:Y:S01]  /*17650*/  MOV R3, 0x17690 ;  /* 0x0001769000037802 */ /* 0x000fe20000000f00 */
[----:B------:R-:W-:-:S04]  /*17660*/  IMAD.IADD R4, R0, 0x1, R4 ;  /* 0x0000000100047824 */ /* 0x000fc800078e0204 */
[----:B------:R-:W-:Y:S02]  /*17670*/  IMAD.MOV.U32 R31, RZ, RZ, R4 ;  /* 0x000000ffff1f7224 */ /* 0x000fe400078e0004 */
[----:B------:R-:W-:Y:S05]  /*17680*/  CALL.REL.NOINC `($__internal_35_$__cuda_sm70_shflsync_idx_p) ;  /* 0x00002e6000007944 */ /* 0x000fea0003c00000 */
[----:B------:R-:W-:Y:S01]  /*17690*/  MOV R0, R30 ;  /* 0x0000001e00007202 */ /* 0x000fe20000000f00 */
[----:B------:R-:W-:Y:S05]  /*176a0*/  BRA `(.L_x_2188) ;  /* 0xfffe8e9000007947 */ /* 0x000fea000383ffff */
.L_x_2014:
[----:B------:R-:W-:Y:S02]  /*176b0*/  SEL R0, RZ, 0x1, P0 ;  /* 0x00000001ff007807 */ /* 0x000fe40000000000 */
[----:B------:R-:W-:Y:S02]  /*176c0*/  MOV R2, 0x176e0 ;  /* 0x000176e000027802 */ /* 0x000fe40000000f00 */
[----:B--2---:R-:W-:Y:S05]  /*176d0*/  CALL.REL.NOINC `($__internal_37_$__cuda_sm70_votesync_ballot) ;  /* 0x00002ee000007944 */ /* 0x004fea0003c00000 */
[----:B------:R-:W-:Y:S01]  /*176e0*/  MOV R6, R0 ;  /* 0x0000000000067202 */ /* 0x000fe20000000f00 */
[----:B------:R-:W-:Y:S05]  /*176f0*/  BRA `(.L_x_2189) ;  /* 0xfffe8ed000007947 */ /* 0x000fea000383ffff */
.L_x_2015:
[----:B------:R-:W-:Y:S01]  /*17700*/  IMAD.MOV.U32 R31, RZ, RZ, R9 ;  /* 0x000000ffff1f7224 */ /* 0x000fe200078e0009 */
[----:B------:R-:W-:Y:S01]  /*17710*/  MOV R2, R0 ;  /* 0x0000000000027202 */ /* 0x000fe20000000f00 */
[----:B------:R-:W-:Y:S01]  /*17720*/  IMAD.MOV.U32 R30, RZ, RZ, 0x1f ;  /* 0x0000001fff1e7424 */ /* 0x000fe200078e00ff */
[----:B------:R-:W-:Y:S02]  /*17730*/  MOV R3, 0x17750 ;  /* 0x0001775000037802 */ /* 0x000fe40000000f00 */
[----:B------:R-:W-:Y:S05]  /*17740*/  CALL.REL.NOINC `($__internal_35_$__cuda_sm70_shflsync_idx_p) ;  /* 0x00002da000007944 */ /* 0x000fea0003c00000 */
[----:B------:R-:W-:Y:S01]  /*17750*/  IMAD.MOV.U32 R12, RZ, RZ, R30 ;  /* 0x000000ffff0c7224 */ /* 0x000fe200078e001e */
[----:B------:R-:W-:Y:S01]  /*17760*/  MOV R31, R8 ;  /* 0x00000008001f7202 */ /* 0x000fe20000000f00 */
[----:B------:R-:W-:Y:S01]  /*17770*/  IMAD.MOV.U32 R5, RZ, RZ, RZ ;  /* 0x000000ffff057224 */ /* 0x000fe200078e00ff */
[----:B------:R-:W-:Y:S01]  /*17780*/  MOV R2, R0 ;  /* 0x0000000000027202 */ /* 0x000fe20000000f00 */
[----:B------:R-:W-:Y:S01]  /*17790*/  IMAD.MOV.U32 R30, RZ, RZ, 0x1f ;  /* 0x0000001fff1e7424 */ /* 0x000fe200078e00ff */
[----:B------:R-:W-:-:S02]  /*177a0*/  MOV R3, 0x177c0 ;  /* 0x000177c000037802 */ /* 0x000fc40000000f00 */
[----:B------:R-:W-:Y:S05]  /*177b0*/  CALL.REL.NOINC `($__internal_35_$__cuda_sm70_shflsync_idx_p) ;  /* 0x00002d3000007944 */ /* 0x000fea0003c00000 */
[----:B------:R-:W-:Y:S01]  /*177c0*/  MOV R9, R30 ;  /* 0x0000001e00097202 */ /* 0x000fe20000000f00 */
[----:B------:R-:W-:Y:S05]  /*177d0*/  BRA `(.L_x_2190) ;  /* 0xfffe8e5000007947 */ /* 0x000fea000383ffff */
.L_x_2018:
[----:B------:R-:W-:Y:S01]  /*177e0*/  IMAD.MOV.U32 R31, RZ, RZ, R4 ;  /* 0x000000ffff1f7224 */ /* 0x000fe200078e0004 */
[----:B------:R-:W-:Y:S01]  /*177f0*/  MOV R2, R0 ;  /* 0x0000000000027202 */ /* 0x000fe20000000f00 */
[----:B------:R-:W-:Y:S01]  /*17800*/  IMAD.MOV.U32 R30, RZ, RZ, 0x1f ;  /* 0x0000001fff1e7424 */ /* 0x000fe200078e00ff */
[----:B------:R-:W-:-:S02]  /*17810*/  MOV R3, 0x17830 ;  /* 0x0001783000037802 */ /* 0x000fc40000000f00 */
[----:B--23--:R-:W-:Y:S05]  /*17820*/  CALL.REL.NOINC `($__internal_35_$__cuda_sm70_shflsync_idx_p) ;  /* 0x00002cc000007944 */ /* 0x00cfea0003c00000 */
[----:B------:R-:W-:Y:S01]  /*17830*/  MOV R5, R30 ;  /* 0x0000001e00057202 */ /* 0x000fe20000000f00 */
[----:B------:R-:W-:Y:S05]  /*17840*/  BRA `(.L_x_2017) ;  /* 0xfffe8e4000007947 */ /* 0x000fea000383ffff */
.L_x_2037:
[----:B------:R-:W-:Y:S01]  /*17850*/  IMAD.MOV.U32 R31, RZ, RZ, R9 ;  /* 0x000000ffff1f7224 */ /* 0x000fe200078e0009 */
[----:B------:R-:W-:Y:S01]  /*17860*/  MOV R2, RZ ;  /* 0x000000ff00027202 */ /* 0x000fe20000000f00 */
[----:B------:R-:W-:Y:S01]  /*17870*/  IMAD.MOV.U32 R30, RZ, RZ, 0x181f ;  /* 0x0000181fff1e7424 */ /* 0x000fe200078e00ff */
[----:B------:R-:W-:-:S02]  /*17880*/  MOV R3, 0x178a0 ;  /* 0x000178a000037802 */ /* 0x000fc40000000f00 */
[----:B-----5:R-:W-:Y:S05]  /*17890*/  CALL.REL.NOINC `($__internal_35_$__cuda_sm70_shflsync_idx_p) ;  /* 0x00002c5000007944 */ /* 0x020fea0003c00000 */
[----:B------:R-:W-:Y:S01]  /*178a0*/  MOV R8, R30 ;  /* 0x0000001e00087202 */ /* 0x000fe20000000f00 */
[----:B------:R-:W-:Y:S05]  /*178b0*/  BRA `(.L_x_2191) ;  /* 0xfffeb12000007947 */ /* 0x000fea000383ffff */
.L_x_2038:
[----:B------:R-:W-:Y:S01]  /*178c0*/  IMAD.MOV.U32 R31, RZ, RZ, R12 ;  /* 0x000000ffff1f7224 */ /* 0x000fe200078e000c */
[----:B------:R-:W-:Y:S01]  /*178d0*/  MOV R2, RZ ;  /* 0x000000ff00027202 */ /* 0x000fe20000000f00 */
[----:B------:R-:W-:Y:S01]  /*178e0*/  IMAD.MOV.U32 R30, RZ, RZ, 0x181f ;  /* 0x0000181fff1e7424 */ /* 0x000fe200078e00ff */
[----:B------:R-:W-:-:S02]  /*178f0*/  MOV R3, 0x17910 ;  /* 0x0001791000037802 */ /* 0x000fc40000000f00 */
[----:B-12--5:R-:W-:Y:S05]  /*17900*/  CALL.REL.NOINC `($__internal_35_$__cuda_sm70_shflsync_idx_p) ;  /* 0x00002be000007944 */ /* 0x026fea0003c00000 */
[----:B------:R-:W-:Y:S01]  /*17910*/  MOV R0, R30 ;  /* 0x0000001e00007202 */ /* 0x000fe20000000f00 */
[----:B------:R-:W-:Y:S05]  /*17920*/  BRA `(.L_x_2192) ;  /* 0xfffeb0d000007947 */ /* 0x000fea000383ffff */
.L_x_2041:
[----:B------:R-:W-:Y:S01]  /*17930*/  IMAD.MOV.U32 R31, RZ, RZ, R9 ;  /* 0x000000ffff1f7224 */ /* 0x000fe200078e0009 */
[----:B--2---:R-:W-:Y:S01]  /*17940*/  MOV R2, 0x1 ;  /* 0x0000000100027802 */ /* 0x004fe20000000f00 */
[----:B------:R-:W-:Y:S01]  /*17950*/  IMAD.MOV.U32 R30, RZ, RZ, 0x181f ;  /* 0x0000181fff1e7424 */ /* 0x000fe200078e00ff */
[----:B------:R-:W-:-:S02]  /*17960*/  MOV R3, 0x17980 ;  /* 0x0001798000037802 */ /* 0x000fc40000000f00 */
[----:B-1-345:R-:W-:Y:S05]  /*17970*/  CALL.REL.NOINC `($__internal_35_$__cuda_sm70_shflsync_idx_p) ;  /* 0x00002b7000007944 */ /* 0x03afea0003c00000 */
[----:B------:R-:W-:Y:S01]  /*17980*/  IMAD.MOV.U32 R8, RZ, RZ, R30 ;  /* 0x000000ffff087224 */ /* 0x000fe200078e001e */
[----:B------:R-:W-:Y:S01]  /*17990*/  MOV R2, 0x1 ;  /* 0x0000000100027802 */ /* 0x000fe20000000f00 */
[----:B------:R-:W-:Y:S01]  /*179a0*/  IMAD.MOV.U32 R31, RZ, RZ, R12 ;  /* 0x000000ffff1f7224 */ /* 0x000fe200078e000c */
[----:B------:R-:W-:-:S02]  /*179b0*/  MOV R30, 0x181f ;  /* 0x0000181f001e7802 */ /* 0x000fc40000000f00 */
[----:B------:R-:W-:Y:S02]  /*179c0*/  MOV R3, 0x179e0 ;  /* 0x000179e000037802 */ /* 0x000fe40000000f00 */
[----:B------:R-:W-:Y:S05]  /*179d0*/  CALL.REL.NOINC `($__internal_35_$__cuda_sm70_shflsync_idx_p) ;  /* 0x00002b1000007944 */ /* 0x000fea0003c00000 */
[----:B------:R-:W-:Y:S01]  /*179e0*/  MOV R0, R30 ;  /* 0x0000001e00007202 */ /* 0x000fe20000000f00 */
[----:B------:R-:W-:Y:S05]  /*179f0*/  BRA `(.L_x_2193) ;  /* 0xfffeb18000007947 */ /* 0x000fea000383ffff */
.L_x_2044:
[----:B------:R-:W-:Y:S01]  /*17a00*/  IMAD.MOV.U32 R31, RZ, RZ, R9 ;  /* 0x000000ffff1f7224 */ /* 0x000fe200078e0009 */
[----:B-1----:R-:W-:Y:S01]  /*17a10*/  MOV R2, 0x2 ;  /* 0x0000000200027802 */ /* 0x002fe20000000f00 */
[----:B------:R-:W-:Y:S01]  /*17a20*/  IMAD.MOV.U32 R30, RZ, RZ, 0x181f ;  /* 0x0000181fff1e7424 */ /* 0x000fe200078e00ff */
[----:B------:R-:W-:Y:S02]  /*17a30*/  MOV R3, 0x17a50 ;  /* 0x00017a5000037802 */ /* 0x000fe40000000f00 */
[----:B--2345:R-:W-:Y:S05]  /*17a40*/  CALL.REL.NOINC `($__internal_35_$__cuda_sm70_shflsync_idx_p) ;  /* 0x00002aa000007944 */ /* 0x03cfea0003c00000 */
[----:B------:R-:W-:Y:S01]  /*17a50*/  MOV R8, R30 ;  /* 0x0000001e00087202 */ /* 0x000fe20000000f00 */
[----:B------:R-:W-:Y:S05]  /*17a60*/  BRA `(.L_x_2194) ;  /* 0xfffeb27000007947 */ /* 0x000fea000383ffff */
.L_x_2045:
[----:B------:R-:W-:Y:S01]  /*17a70*/  IMAD.MOV.U32 R31, RZ, RZ, R12 ;  /* 0x000000ffff1f7224 */ /* 0x000fe200078e000c */
[----:B------:R-:W-:Y:S01]  /*17a80*/  MOV R2, 0x2 ;  /* 0x0000000200027802 */ /* 0x000fe20000000f00 */
[----:B------:R-:W-:Y:S01]  /*17a90*/  IMAD.MOV.U32 R30, RZ, RZ, 0x181f ;  /* 0x0000181fff1e7424 */ /* 0x000fe200078e00ff */
[----:B------:R-:W-:Y:S02]  /*17aa0*/  MOV R3, 0x17ac0 ;  /* 0x00017ac000037802 */ /* 0x000fe40000000f00 */
[----:B-12345:R-:W-:Y:S05]  /*17ab0*/  CALL.REL.NOINC `($__internal_35_$__cuda_sm70_shflsync_idx_p) ;  /* 0x00002a3000007944 */ /* 0x03efea0003c00000 */
[----:B------:R-:W-:Y:S01]  /*17ac0*/  MOV R0, R30 ;  /* 0x0000001e00007202 */ /* 0x000fe20000000f00 */
[----:B------:R-:W-:Y:S05]  /*17ad0*/  BRA `(.L_x_2195) ;  /* 0xfffeb22000007947 */ /* 0x000fea000383ffff */
.L_x_2048:
[----:B------:R-:W-:Y:S01]  /*17ae0*/  IMAD.MOV.U32 R31, RZ, RZ, R9 ;  /* 0x000000ffff1f7224 */ /* 0x000fe200078e0009 */
[----:B-1----:R-:W-:Y:S01]  /*17af0*/  MOV R2, 0x3 ;  /* 0x0000000300027802 */ /* 0x002fe20000000f00 */
[----:B------:R-:W-:Y:S01]  /*17b00*/  IMAD.MOV.U32 R30, RZ, RZ, 0x181f ;  /* 0x0000181fff1e7424 */ /* 0x000fe200078e00ff */
[----:B------:R-:W-:-:S02]  /*17b10*/  MOV R3, 0x17b30 ;  /* 0x00017b3000037802 */ /* 0x000fc40000000f00 */
[----:B--2345:R-:W-:Y:S05]  /*17b20*/  CALL.REL.NOINC `($__internal_35_$__cuda_sm70_shflsync_idx_p) ;  /* 0x000029c000007944 */ /* 0x03cfea0003c00000 */
        /* <DEDUP_REMOVED lines=8> */
.L_x_2051:
[----:B------:R-:W-:Y:S01]  /*17bb0*/  IMAD.MOV.U32 R31, RZ, RZ, R9 ;  /* 0x000000ffff1f7224 */ /* 0x000fe200078e0009 */
[----:B------:R-:W-:Y:S01]  /*17bc0*/  MOV R2, RZ ;  /* 0x000000ff00027202 */ /* 0x000fe20000000f00 */
[----:B------:R-:W-:Y:S01]  /*17bd0*/  IMAD.MOV.U32 R30, RZ, RZ, 0x181f ;  /* 0x0000181fff1e7424 */ /* 0x000fe200078e00ff */
[----:B------:R-:W-:Y:S02]  /*17be0*/  MOV R3, 0x17c00 ;  /* 0x00017c0000037802 */ /* 0x000fe40000000f00 */
[----:B------:R-:W-:Y:S05]  /*17bf0*/  CALL.REL.NOINC `($__internal_35_$__cuda_sm70_shflsync_idx_p) ;  /* 0x000028f000007944 */ /* 0x000fea0003c00000 */
[----:B------:R-:W-:Y:S01]  /*17c00*/  MOV R8, R30 ;  /* 0x0000001e00087202 */ /* 0x000fe20000000f00 */
[----:B------:R-:W-:Y:S05]  /*17c10*/  BRA `(.L_x_2197) ;  /* 0xfffebd8000007947 */ /* 0x000fea000383ffff */
.L_x_2052:
[----:B------:R-:W-:Y:S01]  /*17c20*/  IMAD.MOV.U32 R31, RZ, RZ, R11 ;  /* 0x000000ffff1f7224 */ /* 0x000fe200078e000b */
[----:B------:R-:W-:Y:S01]  /*17c30*/  MOV R2, RZ ;  /* 0x000000ff00027202 */ /* 0x000fe20000000f00 */
[----:B------:R-:W-:Y:S01]  /*17c40*/  IMAD.MOV.U32 R30, RZ, RZ, 0x181f ;  /* 0x0000181fff1e7424 */ /* 0x000fe200078e00ff */
[----:B------:R-:W-:Y:S02]  /*17c50*/  MOV R3, 0x17c70 ;  /* 0x00017c7000037802 */ /* 0x000fe40000000f00 */
[----:B-12---:R-:W-:Y:S05]  /*17c60*/  CALL.REL.NOINC `($__internal_35_$__cuda_sm70_shflsync_idx_p) ;  /* 0x0000288000007944 */ /* 0x006fea0003c00000 */
[----:B------:R-:W-:Y:S01]  /*17c70*/  IADD3 R4, P1, R30, R17, RZ ;  /* 0x000000111e047210 */ /* 0x000fe20007f3e0ff */
[----:B------:R-:W-:Y:S01]  /*17c80*/  IMAD.MOV.U32 R31, RZ, RZ, R9 ;  /* 0x000000ffff1f7224 */ /* 0x000fe200078e0009 */
[----:B------:R-:W-:-:S03]  /*17c90*/  ISETP.GE.AND P0, PT, R177, c[0x0][0x1d4], PT ;  /* 0x00007500b1007a0c */ /* 0x000fc60003f06270 */
[----:B------:R-:W-:Y:S01]  /*17ca0*/  IMAD.X R5, R8, 0x1, R13, P1 ;  /* 0x0000000108057824 */ /* 0x000fe200008e060d */
[----:B------:R-:W-:Y:S02]  /*17cb0*/  IADD3 R6, P1, R30, R18, RZ ;  /* 0x000000121e067210 */ /* 0x000fe40007f3e0ff */
[----:B------:R-:W-:-:S03]  /*17cc0*/  SEL R12, RZ, 0x10, P0 ;  /* 0x00000010ff0c7807 */ /* 0x000fc60000000000 */
[----:B------:R-:W-:Y:S01]  /*17cd0*/  IMAD.X R7, R8, 0x1, R15, P1 ;  /* 0x0000000108077824 */ /* 0x000fe200008e060f */
[----:B------:R-:W-:Y:S01]  /*17ce0*/  IADD3 R2, P1, R30, R19, RZ ;  /* 0x000000131e027210 */ /* 0x000fe20007f3e0ff */
[----:B------:R-:W-:Y:S02]  /*17cf0*/  IMAD.MOV.U32 R30, RZ, RZ, 0x181f ;  /* 0x0000181fff1e7424 */ /* 0x000fe400078e00ff */
[----:B------:R-:W-:Y:S01]  /*17d00*/  @!PT LDS RZ, [RZ] ;  /* 0x00000000fffff984 */ /* 0x000fe20000000800 */
[----:B------:R-:W-:Y:S01]  /*17d10*/  @!PT LDS RZ, [RZ] ;  /* 0x00000000fffff984 */ /* 0x000fe20000000800 */
[----:B------:R-:W-:Y:S01]  /*17d20*/  @!PT LDS RZ, [RZ] ;  /* 0x00000000fffff984 */ /* 0x000fe20000000800 */
[----:B------:R1:W-:Y:S01]  /*17d30*/  LDGSTS.E.BYPASS.LTC128B.128 [R204+0x12100], [R4.64], !P0 ;  /* 0x1210000004cc7fae */ /* 0x0003e2000c101d46 */
[----:B------:R-:W-:Y:S01]  /*17d40*/  ISETP.GE.AND P0, PT, R185, c[0x0][0x1d4], PT ;  /* 0x00007500b9007a0c */ /* 0x000fe20003f06270 */
[----:B------:R-:W-:Y:S01]  /*17d50*/  IMAD.X R3, R8, 0x1, R14, P1 ;  /* 0x0000000108037824 */ /* 0x000fe200008e060e */
[----:B------:R-:W-:Y:S02]  /*17d60*/  ISETP.GE.AND P1, PT, R186, c[0x0][0x1d4], PT ;  /* 0x00007500ba007a0c */ /* 0x000fe40003f26270 */
[----:B------:R-:W-:Y:S02]  /*17d70*/  SEL R9, RZ, 0x10, P0 ;  /* 0x00000010ff097807 */ /* 0x000fe40000000000 */
[----:B------:R-:W-:-:S09]  /*17d80*/  SEL R10, RZ, 0x10, P1 ;  /* 0x00000010ff0a7807 */ /* 0x000fd20000800000 */
[----:B------:R1:W-:Y:S04]  /*17d90*/  LDGSTS.E.BYPASS.LTC128B.128 [R204+0x14100], [R6.64], !P1 ;  /* 0x1410000006cc7fae */ /* 0x0003e8000c901d46 */
[----:B------:R2:W-:Y:S02]  /*17da0*/  LDGSTS.E.BYPASS.LTC128B.128 [R204+0x16100], [R2.64], !P0 ;  /* 0x1610000002cc7fae */ /* 0x0005e4000c101d46 */
[----:B--2---:R-:W-:Y:S01]  /*17db0*/  IMAD.MOV.U32 R2, RZ, RZ, 0x1 ;  /* 0x00000001ff027424 */ /* 0x004fe200078e00ff */
[----:B------:R-:W-:Y:S02]  /*17dc0*/  MOV R3, 0x17de0 ;  /* 0x00017de000037802 */ /* 0x000fe40000000f00 */
[----:B-1----:R-:W-:Y:S05]  /*17dd0*/  CALL.REL.NOINC `($__internal_35_$__cuda_sm70_shflsync_idx_p) ;  /* 0x0000271000007944 */ /* 0x002fea0003c00000 */
        /* <DEDUP_REMOVED lines=8> */
.L_x_2055:
[----:B------:R-:W-:Y:S01]  /*17e60*/  IMAD.MOV.U32 R31, RZ, RZ, R13 ;  /* 0x000000ffff1f7224 */ /* 0x000fe200078e000d */
[----:B------:R-:W-:Y:S01]  /*17e70*/  MOV R2, RZ ;  /* 0x000000ff00027202 */ /* 0x000fe20000000f00 */
[----:B------:R-:W-:Y:S01]  /*17e80*/  IMAD.MOV.U32 R30, RZ, RZ, 0x181f ;  /* 0x0000181fff1e7424 */ /* 0x000fe200078e00ff */
[----:B------:R-:W-:Y:S02]  /*17e90*/  MOV R3, 0x17eb0 ;  /* 0x00017eb000037802 */ /* 0x000fe40000000f00 */
[----:B-1234-:R-:W-:Y:S05]  /*17ea0*/  CALL.REL.NOINC `($__internal_35_$__cuda_sm70_shflsync_idx_p) ;  /* 0x0000264000007944 */ /* 0x01efea0003c00000 */
[----:B------:R-:W-:Y:S01]  /*17eb0*/  MOV R12, R30 ;  /* 0x0000001e000c7202 */ /* 0x000fe20000000f00 */
[----:B------:R-:W-:Y:S05]  /*17ec0*/  BRA `(.L_x_2199) ;  /* 0xfffec05000007947 */ /* 0x000fea000383ffff */
.L_x_2056:
[----:B------:R-:W-:Y:S01]  /*17ed0*/  IMAD.MOV.U32 R31, RZ, RZ, R19 ;  /* 0x000000ffff1f7224 */ /* 0x000fe200078e0013 */
[----:B------:R-:W-:Y:S01]  /*17ee0*/  MOV R2, RZ ;  /* 0x000000ff00027202 */ /* 0x000fe20000000f00 */
[----:B------:R-:W-:Y:S01]  /*17ef0*/  IMAD.MOV.U32 R30, RZ, RZ, 0x181f ;  /* 0x0000181fff1e7424 */ /* 0x000fe200078e00ff */
[----:B------:R-:W-:Y:S02]  /*17f00*/  MOV R3, 0x17f20 ;  /* 0x00017f2000037802 */ /* 0x000fe40000000f00 */
[----:B-1234-:R-:W-:Y:S05]  /*17f10*/  CALL.REL.NOINC `($__internal_35_$__cuda_sm70_shflsync_idx_p) ;  /* 0x000025d000007944 */ /* 0x01efea0003c00000 */
        /* <DEDUP_REMOVED lines=31> */
.L_x_2067:
[----:B------:R-:W-:Y:S01]  /*18110*/  IMAD.MOV.U32 R31, RZ, RZ, R5 ;  /* 0x000000ffff1f7224 */ /* 0x000fe200078e0005 */
[----:B------:R-:W-:Y:S01]  /*18120*/  MOV R2, RZ ;  /* 0x000000ff00027202 */ /* 0x000fe20000000f00 */
[----:B------:R-:W-:Y:S01]  /*18130*/  IMAD.MOV.U32 R30, RZ, RZ, 0x181f ;  /* 0x0000181fff1e7424 */ /* 0x000fe200078e00ff */
[----:B------:R-:W-:Y:S02]  /*18140*/  MOV R3, 0x18160 ;  /* 0x0001816000037802 */ /* 0x000fe40000000f00 */
[----:B------:R-:W-:Y:S05]  /*18150*/  CALL.REL.NOINC `($__internal_35_$__cuda_sm70_shflsync_idx_p) ;  /* 0x0000239000007944 */ /* 0x000fea0003c00000 */
[----:B------:R-:W-:Y:S01]  /*18160*/  MOV R4, R30 ;  /* 0x0000001e00047202 */ /* 0x000fe20000000f00 */
[----:B------:R-:W-:Y:S05]  /*18170*/  BRA `(.L_x_2201) ;  /* 0xfffeee1000007947 */ /* 0x000fea000383ffff */
.L_x_2068:
[----:B------:R-:W-:Y:S01]  /*18180*/  IMAD.MOV.U32 R31, RZ, RZ, R12 ;  /* 0x000000ffff1f7224 */ /* 0x000fe200078e000c */
[----:B------:R-:W-:Y:S01]  /*18190*/  MOV R2, RZ ;  /* 0x000000ff00027202 */ /* 0x000fe20000000f00 */
[----:B------:R-:W-:Y:S01]  /*181a0*/  IMAD.MOV.U32 R30, RZ, RZ, 0x181f ;  /* 0x0000181fff1e7424 */ /* 0x000fe200078e00ff */
[----:B------:R-:W-:Y:S02]  /*181b0*/  MOV R3, 0x181d0 ;  /* 0x000181d000037802 */ /* 0x000fe40000000f00 */
[----:B-12---:R-:W-:Y:S05]  /*181c0*/  CALL.REL.NOINC `($__internal_35_$__cuda_sm70_shflsync_idx_p) ;  /* 0x0000232000007944 */ /* 0x006fea0003c00000 */
[----:B------:R-:W-:Y:S01]  /*181d0*/  IADD3 R6, P0, R30, R17, RZ ;  /* 0x000000111e067210 */ /* 0x000fe20007f1e0ff */
[----:B------:R-:W-:Y:S01]  /*181e0*/  IMAD.MOV.U32 R31, RZ, RZ, R5 ;  /* 0x000000ffff1f7224 */ /* 0x000fe200078e0005 */
[----:B------:R-:W-:-:S02]  /*181f0*/  ISETP.GE.AND P4, PT, R177, c[0x0][0x1d4], PT ;  /* 0x00007500b1007a0c */ /* 0x000fc40003f86270 */
[----:B------:R-:W-:Y:S01]  /*18200*/  ISETP.GE.AND P3, PT, R186, c[0x0][0x1d4], PT ;  /* 0x00007500ba007a0c */ /* 0x000fe20003f66270 */
[----:B------:R-:W-:Y:S01]  /*18210*/  IMAD.X R7, R4, 0x1, R14, P0 ;  /* 0x0000000104077824 */ /* 0x000fe200000e060e */
[----:B------:R-:W-:Y:S02]  /*18220*/  IADD3 R2, P0, R30, R16, RZ ;  /* 0x000000101e027210 */ /* 0x000fe40007f1e0ff */
[----:B------:R-:W-:Y:S02]  /*18230*/  SEL R11, RZ, 0x10, P4 ;  /* 0x00000010ff0b7807 */ /* 0x000fe40002000000 */
[----:B------:R-:W-:Y:S01]  /*18240*/  SEL R10, RZ, 0x10, P3 ;  /* 0x00000010ff0a7807 */ /* 0x000fe20001800000 */
[----:B------:R-:W-:-:S04]  /*18250*/  IMAD.X R3, R4, 0x1, R13, P0 ;  /* 0x0000000104037824 */ /* 0x000fc800000e060d */
[----:B------:R-:W-:Y:S01]  /*18260*/  @!PT LDS RZ, [RZ] ;  /* 0x00000000fffff984 */ /* 0x000fe20000000800 */
[----:B------:R-:W-:Y:S01]  /*18270*/  @!PT LDS RZ, [RZ] ;  /* 0x00000000fffff984 */ /* 0x000fe20000000800 */
[----:B------:R-:W-:Y:S01]  /*18280*/  @!PT LDS RZ, [RZ] ;  /* 0x00000000fffff984 */ /* 0x000fe20000000800 */
[----:B------:R1:W-:Y:S04]  /*18290*/  LDGSTS.E.BYPASS.LTC128B.128 [R204+0xc100], [R6.64], !P4 ;  /* 0x0c10000006cc7fae */ /* 0x0003e8000e101d46 */
[----:B------:R2:W-:Y:S02]  /*182a0*/  LDGSTS.E.BYPASS.LTC128B.128 [R204+0xe100], [R2.64], !P3 ;  /* 0x0e10000002cc7fae */ /* 0x0005e4000d901d46 */
[----:B--2---:R-:W-:Y:S01]  /*182b0*/  IADD3 R2, P0, R30, R18, RZ ;  /* 0x000000121e027210 */ /* 0x004fe20007f1e0ff */
[----:B------:R-:W-:-:S04]  /*182c0*/  IMAD.MOV.U32 R30, RZ, RZ, 0x181f ;  /* 0x0000181fff1e7424 */ /* 0x000fc800078e00ff */
[----:B------:R-:W-:Y:S01]  /*182d0*/  IMAD.X R3, R4, 0x1, R15, P0 ;  /* 0x0000000104037824 */ /* 0x000fe200000e060f */
[----:B------:R-:W-:-:S04]  /*182e0*/  ISETP.GE.AND P0, PT, R185, c[0x0][0x1d4], PT ;  /* 0x00007500b9007a0c */ /* 0x000fc80003f06270 */
[----:B------:R-:W-:-:S09]  /*182f0*/  SEL R5, RZ, 0x10, P0 ;  /* 0x00000010ff057807 */ /* 0x000fd20000000000 */
[----:B------:R2:W-:Y:S02]  /*18300*/  LDGSTS.E.BYPASS.LTC128B.128 [R204+0x10100], [R2.64], !P0 ;  /* 0x1010000002cc7fae */ /* 0x0005e4000c101d46 */
[----:B--2---:R-:W-:Y:S01]  /*18310*/  IMAD.MOV.U32 R2, RZ, RZ, 0x1 ;  /* 0x00000001ff027424 */ /* 0x004fe200078e00ff */
[----:B------:R-:W-:Y:S02]  /*18320*/  MOV R3, 0x18340 ;  /* 0x0001834000037802 */ /* 0x000fe40000000f00 */
[----:B-1----:R-:W-:Y:S05]  /*18330*/  CALL.REL.NOINC `($__internal_35_$__cuda_sm70_shflsync_idx_p) ;  /* 0x000021b000007944 */ /* 0x002fea0003c00000 */
[----:B------:R-:W-:Y:S01]  /*18340*/  IMAD.MOV.U32 R4, RZ, RZ, R30 ;  /* 0x000000ffff047224 */ /* 0x000fe200078e001e */
[----:B------:R-:W-:Y:S01]  /*18350*/  MOV R2, 0x1 ;  /* 0x0000000100027802 */ /* 0x000fe20000000f00 */
[----:B------:R-:W-:Y:S01]  /*18360*/  IMAD.MOV.U32 R31, RZ, RZ, R12 ;  /* 0x000000ffff1f7224 */ /* 0x000fe200078e000c */
[----:B------:R-:W-:Y:S02]  /*18370*/  MOV R30, 0x181f ;  /* 0x0000181f001e7802 */ /* 0x000fe40000000f00 */
[----:B------:R-:W-:Y:S02]  /*18380*/  MOV R3, 0x183a0 ;  /* 0x000183a000037802 */ /* 0x000fe40000000f00 */
[----:B------:R-:W-:Y:S05]  /*18390*/  CALL.REL.NOINC `($__internal_35_$__cuda_sm70_shflsync_idx_p) ;  /* 0x0000215000007944 */ /* 0x000fea0003c00000 */
[----:B------:R-:W-:Y:S01]  /*183a0*/  MOV R0, R30 ;  /* 0x0000001e00007202 */ /* 0x000fe20000000f00 */
[----:B------:R-:W-:Y:S05]  /*183b0*/  BRA `(.L_x_2202) ;  /* 0xfffeed0000007947 */ /* 0x000fea000383ffff */
.L_x_2076:
[----:B------:R-:W-:Y:S01]  /*183c0*/  MOV R2, RZ ;  /* 0x000000ff00027202 */ /* 0x000fe20000000f00 */
[----:B------:R-:W-:Y:S01]  /*183d0*/  IMAD.MOV.U32 R31, RZ, RZ, R12 ;  /* 0x000000ffff1f7224 */ /* 0x000fe200078e000c */
[----:B------:R-:W-:Y:S01]  /*183e0*/  MOV R3, 0x18410 ;  /* 0x0001841000037802 */ /* 0x000fe20000000f00 */
[----:B------:R-:W-:Y:S02]  /*183f0*/  IMAD.MOV.U32 R30, RZ, RZ, 0x181f ;  /* 0x0000181fff1e7424 */ /* 0x000fe400078e00ff */
[----:B-1234-:R-:W-:Y:S05]  /*18400*/  CALL.REL.NOINC `($__internal_35_$__cuda_sm70_shflsync_idx_p) ;  /* 0x000020e000007944 */ /* 0x01efea0003c00000 */
[----:B------:R-:W-:Y:S01]  /*18410*/  MOV R5, R30 ;  /* 0x0000001e00057202 */ /* 0x000fe20000000f00 */
[----:B------:R-:W-:-:S05]  /*18420*/  BRA `(.L_x_2203) ;  /* 0xfffef3c000007947 */ /* 0x000fca000383ffff */
.L_x_2077:
[----:B------:R-:W-:Y:S01]  /*18430*/  MOV R2, RZ ;  /* 0x000000ff00027202 */ /* 0x000fe20000000f00 */
[----:B------:R-:W-:Y:S01]  /*18440*/  IMAD.MOV.U32 R31, RZ, RZ, R13 ;  /* 0x000000ffff1f7224 */ /* 0x000fe200078e000d */
[----:B------:R-:W-:Y:S01]  /*18450*/  MOV R3, 0x18480 ;  /* 0x0001848000037802 */ /* 0x000fe20000000f00 */
[----:B------:R-:W-:Y:S02]  /*18460*/  IMAD.MOV.U32 R30, RZ, RZ, 0x181f ;  /* 0x0000181fff1e7424 */ /* 0x000fe400078e00ff */
[----:B-1234-:R-:W-:Y:S05]  /*18470*/  CALL.REL.NOINC `($__internal_35_$__cuda_sm70_shflsync_idx_p) ;  /* 0x0000207000007944 */ /* 0x01efea0003c00000 */
[----:B------:R-:W-:Y:S01]  /*18480*/  ISETP.GE.AND P4, PT, R177, c[0x0][0x1d4], PT ;  /* 0x00007500b1007a0c */ /* 0x000fe20003f86270 */
[----:B------:R-:W-:Y:S01]  /*18490*/  IMAD R4, R178, 0x6000, R206 ;  /* 0x00006000b2047824 */ /* 0x000fe200078e02ce */
[----:B------:R-:W-:Y:S01]  /*184a0*/  IADD3 R2, P0, R30, R28, RZ ;  /* 0x0000001c1e027210 */ /* 0x000fe20007f1e0ff */
[----:B------:R-:W-:Y:S01]  /*184b0*/  IMAD.MOV.U32 R31, RZ, RZ, R12 ;  /* 0x000000ffff1f7224 */ /* 0x000fe200078e000c */
[----:B------:R-:W-:Y:S02]  /*184c0*/  ISETP.GE.AND P3, PT, R186, c[0x0][0x1d4], PT ;  /* 0x00007500ba007a0c */ /* 0x000fe40003f66270 */
[----:B------:R-:W-:Y:S01]  /*184d0*/  SEL R7, RZ, 0x10, P4 ;  /* 0x00000010ff077807 */ /* 0x000fe20002000000 */
[C---:B------:R-:W-:Y:S01]  /*184e0*/  IMAD.X R3, R5.reuse, 0x1, R20, P0 ;  /* 0x0000000105037824 */ /* 0x040fe200000e0614 */
[----:B------:R-:W-:Y:S05]  /*184f0*/  SEL R15, RZ, 0x10, P3 ;  /* 0x00000010ff0f7807 */ /* 0x000fea0001800000 */
[----:B------:R-:W-:Y:S01]  /*18500*/  @!PT LDS RZ, [RZ] ;  /* 0x00000000fffff984 */ /* 0x000fe20000000800 */
[----:B------:R-:W-:Y:S01]  /*18510*/  @!PT LDS RZ, [RZ] ;  /* 0x00000000fffff984 */ /* 0x000fe20000000800 */
[----:B------:R-:W-:Y:S01]  /*18520*/  @!PT LDS RZ, [RZ] ;  /* 0x00000000fffff984 */ /* 0x000fe20000000800 */
[----:B------:R1:W-:Y:S02]  /*18530*/  LDGSTS.E.BYPASS.LTC128B.128 [R4], [R2.64], !P4 ;  /* 0x0000000002047fae */ /* 0x0003e4000e101d46 */
[C---:B-1----:R-:W-:Y:S05]  /*18540*/  IADD3 R2, P0, R30.reuse, R23, RZ ;  /* 0x000000171e027210 */ /* 0x042fea0007f1e0ff */
[C---:B------:R-:W-:Y:S05]  /*18550*/  IMAD.X R3, R5.reuse, 0x1, R21, P0 ;  /* 0x0000000105037824 */ /* 0x040fea00000e0615 */
[----:B------:R1:W-:Y:S02]  /*18560*/  LDGSTS.E.BYPASS.LTC128B.128 [R4+0x2000], [R2.64], !P3 ;  /* 0x0200000002047fae */ /* 0x0003e4000d901d46 */
[----:B-1----:R-:W-:Y:S01]  /*18570*/  IADD3 R2, P0, R30, R29, RZ ;  /* 0x0000001d1e027210 */ /* 0x002fe20007f1e0ff */
[----:B------:R-:W-:Y:S04]  /*18580*/  IMAD.MOV.U32 R30, RZ, RZ, 0x181f ;  /* 0x0000181fff1e7424 */ /* 0x000fe800078e00ff */
[----:B------:R-:W-:Y:S01]  /*18590*/  IMAD.X R3, R5, 0x1, R22, P0 ;  /* 0x0000000105037824 */ /* 0x000fe200000e0616 */
[----:B------:R-:W-:Y:S04]  /*185a0*/  ISETP.GE.AND P0, PT, R185, c[0x0][0x1d4], PT ;  /* 0x00007500b9007a0c */ /* 0x000fe80003f06270 */
[----:B------:R-:W-:Y:S09]  /*185b0*/  SEL R14, RZ, 0x10, P0 ;  /* 0x00000010ff0e7807 */ /* 0x000ff20000000000 */
[----:B------:R1:W-:Y:S02]  /*185c0*/  LDGSTS.E.BYPASS.LTC128B.128 [R4+0x4000], [R2.64], !P0 ;  /* 0x0400000002047fae */ /* 0x0003e4000c101d46 */
[----:B-1----:R-:W-:Y:S01]  /*185d0*/  MOV R3, 0x18600 ;  /* 0x0001860000037802 */ /* 0x002fe20000000f00 */
[----:B------:R-:W-:Y:S02]  /*185e0*/  IMAD.MOV.U32 R2, RZ, RZ, 0x1 ;  /* 0x00000001ff027424 */ /* 0x000fe400078e00ff */
[----:B------:R-:W-:Y:S05]  /*185f0*/  CALL.REL.NOINC `($__internal_35_$__cuda_sm70_shflsync_idx_p) ;  /* 0x00001ef000007944 */ /* 0x000fea0003c00000 */
[----:B------:R-:W-:Y:S01]  /*18600*/  MOV R2, 0x1 ;  /* 0x0000000100027802 */ /* 0x000fe20000000f00 */
[----:B------:R-:W-:Y:S01]  /*18610*/  IMAD.MOV.U32 R5, RZ, RZ, R30 ;  /* 0x000000ffff057224 */ /* 0x000fe200078e001e */
[----:B------:R-:W-:Y:S01]  /*18620*/  MOV R30, 0x181f ;  /* 0x0000181f001e7802 */ /* 0x000fe20000000f00 */
[----:B------:R-:W-:Y:S01]  /*18630*/  IMAD.MOV.U32 R31, RZ, RZ, R13 ;  /* 0x000000ffff1f7224 */ /* 0x000fe200078e000d */
[----:B------:R-:W-:Y:S02]  /*18640*/  MOV R3, 0x18660 ;  /* 0x0001866000037802 */ /* 0x000fe40000000f00 */
[----:B------:R-:W-:Y:S05]  /*18650*/  CALL.REL.NOINC `($__internal_35_$__cuda_sm70_shflsync_idx_p) ;  /* 0x00001e9000007944 */ /* 0x000fea0003c00000 */
[----:B------:R-:W-:Y:S01]  /*18660*/  MOV R2, R30 ;  /* 0x0000001e00027202 */ /* 0x000fe20000000f00 */
[----:B------:R-:W-:-:S05]  /*18670*/  BRA `(.L_x_2204) ;  /* 0xfffef2d000007947 */ /* 0x000fca000383ffff */
.L_x_2088:
[----:B------:R-:W-:Y:S01]  /*18680*/  MOV R2, RZ ;  /* 0x000000ff00027202 */ /* 0x000fe20000000f00 */
[----:B------:R-:W-:Y:S01]  /*18690*/  IMAD.MOV.U32 R31, RZ, RZ, R5 ;  /* 0x000000ffff1f7224 */ /* 0x000fe200078e0005 */
[----:B------:R-:W-:Y:S01]  /*186a0*/  MOV R3, 0x186d0 ;  /* 0x000186d000037802 */ /* 0x000fe20000000f00 */
[----:B------:R-:W-:Y:S02]  /*186b0*/  IMAD.MOV.U32 R30, RZ, RZ, 0x181f ;  /* 0x0000181fff1e7424 */ /* 0x000fe400078e00ff */
[----:B------:R-:W-:Y:S05]  /*186c0*/  CALL.REL.NOINC `($__internal_35_$__cuda_sm70_shflsync_idx_p) ;  /* 0x00001e2000007944 */ /* 0x000fea0003c00000 */
[----:B------:R-:W-:Y:S01]  /*186d0*/  MOV R4, R30 ;  /* 0x0000001e00047202 */ /* 0x000fe20000000f00 */
[----:B------:R-:W-:-:S05]  /*186e0*/  BRA `(.L_x_2205) ;  /* 0xffff28b000007947 */ /* 0x000fca000383ffff */
.L_x_2089:
[----:B------:R-:W-:Y:S01]  /*186f0*/  MOV R2, RZ ;  /* 0x000000ff00027202 */ /* 0x000fe20000000f00 */
[----:B------:R-:W-:Y:S01]  /*18700*/  IMAD.MOV.U32 R31, RZ, RZ, R12 ;  /* 0x000000ffff1f7224 */ /* 0x000fe200078e000c */
[----:B------:R-:W-:Y:S01]  /*18710*/  MOV R3, 0x18740 ;  /* 0x0001874000037802 */ /* 0x000fe20000000f00 */
[----:B------:R-:W-:Y:S02]  /*18720*/  IMAD.MOV.U32 R30, RZ, RZ, 0x181f ;  /* 0x0000181fff1e7424 */ /* 0x000fe400078e00ff */
[----:B-12---:R-:W-:Y:S05]  /*18730*/  CALL.REL.NOINC `($__internal_35_$__cuda_sm70_shflsync_idx_p) ;  /* 0x00001db000007944 */ /* 0x006fea0003c00000 */
[----:B------:R-:W-:Y:S01]  /*18740*/  ISETP.GE.AND P4, PT, R177, c[0x0][0x1d4], PT ;  /* 0x00007500b1007a0c */ /* 0x000fe20003f86270 */
[----:B------:R-:W-:Y:S01]  /*18750*/  IMAD R0, R178, 0x6000, R207 ;  /* 0x00006000b2007824 */ /* 0x000fe200078e02cf */
[----:B------:R-:W-:Y:S01]  /*18760*/  IADD3 R2, P0, R30, R16, RZ ;  /* 0x000000101e027210 */ /* 0x000fe20007f1e0ff */
[----:B------:R-:W-:Y:S01]  /*18770*/  IMAD.MOV.U32 R31, RZ, RZ, R5 ;  /* 0x000000ffff1f7224 */ /* 0x000fe200078e0005 */
[----:B------:R-:W-:Y:S02]  /*18780*/  ISETP.GE.AND P3, PT, R186, c[0x0][0x1d4], PT ;  /* 0x00007500ba007a0c */ /* 0x000fe40003f66270 */
[----:B------:R-:W-:Y:S01]  /*18790*/  SEL R10, RZ, 0x10, P4 ;  /* 0x00000010ff0a7807 */ /* 0x000fe20002000000 */
[----:B------:R-:W-:Y:S01]  /*187a0*/  IMAD.X R3, R4, 0x1, R13, P0 ;  /* 0x0000000104037824 */ /* 0x000fe200000e060d */
[----:B------:R-:W-:Y:S05]  /*187b0*/  SEL R5, RZ, 0x10, P3 ;  /* 0x00000010ff057807 */ /* 0x000fea0001800000 */
[----:B------:R-:W-:Y:S01]  /*187c0*/  @!PT LDS RZ, [RZ] ;  /* 0x00000000fffff984 */ /* 0x000fe20000000800 */
[----:B------:R-:W-:Y:S01]  /*187d0*/  @!PT LDS RZ, [RZ] ;  /* 0x00000000fffff984 */ /* 0x000fe20000000800 */
[----:B------:R-:W-:Y:S01]  /*187e0*/  @!PT LDS RZ, [RZ] ;  /* 0x00000000fffff984 */ /* 0x000fe20000000800 */
[----:B------:R1:W-:Y:S02]  /*187f0*/  LDGSTS.E.BYPASS.LTC128B.128 [R0], [R2.64], !P4 ;  /* 0x0000000002007fae */ /* 0x0003e4000e101d46 */
[----:B-1----:R-:W-:Y:S05]  /*18800*/  IADD3 R2, P0, R30, R17, RZ ;  /* 0x000000111e027210 */ /* 0x002fea0007f1e0ff */
[----:B------:R-:W-:Y:S05]  /*18810*/  IMAD.X R3, R4, 0x1, R14, P0 ;  /* 0x0000000104037824 */ /* 0x000fea00000e060e */
        /* <DEDUP_REMOVED lines=18> */
.L_x_2098:
[----:B------:R-:W-:Y:S01]  /*18940*/  MOV R2, RZ ;  /* 0x000000ff00027202 */ /* 0x000fe20000000f00 */
[----:B------:R-:W-:Y:S01]  /*18950*/  IMAD.MOV.U32 R31, RZ, RZ, R12 ;  /* 0x000000ffff1f7224 */ /* 0x000fe200078e000c */
[----:B------:R-:W-:Y:S01]  /*18960*/  MOV R3, 0x18990 ;  /* 0x0001899000037802 */ /* 0x000fe20000000f00 */
[----:B------:R-:W-:Y:S02]  /*18970*/  IMAD.MOV.U32 R30, RZ, RZ, 0x181f ;  /* 0x0000181fff1e7424 */ /* 0x000fe400078e00ff */
[----:B-1234-:R-:W-:Y:S05]  /*18980*/  CALL.REL.NOINC `($__internal_35_$__cuda_sm70_shflsync_idx_p) ;  /* 0x00001b6000007944 */ /* 0x01efea0003c00000 */
[----:B------:R-:W-:Y:S01]  /*18990*/  MOV R5, R30 ;  /* 0x0000001e00057202 */ /* 0x000fe20000000f00 */
[----:B------:R-:W-:-:S05]  /*189a0*/  BRA `(.L_x_2207) ;  /* 0xffff2ee000007947 */ /* 0x000fca000383ffff */
.L_x_2099:
        /* <DEDUP_REMOVED lines=37> */
.L_x_2100:
[----:B------:R-:W-:Y:S02]  /*18c00*/  MOV R3, 0x2 ;  /* 0x0000000200037802 */ /* 0x000fe40000000f00 */
[----:B------:R-:W-:Y:S02]  /*18c10*/  MOV R2, 0x18c30 ;  /* 0x00018c3000027802 */ /* 0x000fe40000000f00 */
[----:B------:R-:W-:Y:S05]  /*18c20*/  CALL.REL.NOINC `($__internal_34_$__cuda_sm70_shflsync_bfly_p) ;  /* 0x0000188000007944 */ /* 0x000fea0003c00000 */
[----:B------:R-:W-:Y:S01]  /*18c30*/  MOV R2, R16 ;  /* 0x0000001000027202 */ /* 0x000fe20000000f00 */
[----:B------:R-:W-:-:S05]  /*18c40*/  BRA `(.L_x_2209) ;  /* 0xffff3f1000007947 */ /* 0x000fca000383ffff */
.L_x_2103:
[----:B------:R-:W-:Y:S01]  /*18c50*/  MOV R2, RZ ;  /* 0x000000ff00027202 */ /* 0x000fe20000000f00 */
[----:B------:R-:W-:Y:S01]  /*18c60*/  IMAD.MOV.U32 R31, RZ, RZ, R5 ;  /* 0x000000ffff1f7224 */ /* 0x000fe200078e0005 */
[----:B------:R-:W-:Y:S01]  /*18c70*/  MOV R3, 0x18ca0 ;  /* 0x00018ca000037802 */ /* 0x000fe20000000f00 */
[----:B------:R-:W-:Y:S02]  /*18c80*/  IMAD.MOV.U32 R30, RZ, RZ, 0x181f ;  /* 0x0000181fff1e7424 */ /* 0x000fe400078e00ff */
[----:B------:R-:W-:Y:S05]  /*18c90*/  CALL.REL.NOINC `($__internal_35_$__cuda_sm70_shflsync_idx_p) ;  /* 0x0000185000007944 */ /* 0x000fea0003c00000 */
[----:B------:R-:W-:Y:S01]  /*18ca0*/  MOV R4, R30 ;  /* 0x0000001e00047202 */ /* 0x000fe20000000f00 */
[----:B------:R-:W-:-:S05]  /*18cb0*/  BRA `(.L_x_2210) ;  /* 0xffff58d000007947 */ /* 0x000fca000383ffff */
.L_x_2104:
        /* <DEDUP_REMOVED lines=37> */
.L_x_2109:
[----:B------:R-:W-:Y:S01]  /*18f10*/  MOV R2, RZ ;  /* 0x000000ff00027202 */ /* 0x000fe20000000f00 */
[----:B------:R-:W-:Y:S01]  /*18f20*/  IMAD.MOV.U32 R31, RZ, RZ, R12 ;  /* 0x000000ffff1f7224 */ /* 0x000fe200078e000c */
[----:B------:R-:W-:Y:S01]  /*18f30*/  MOV R3, 0x18f60 ;  /* 0x00018f6000037802 */ /* 0x000fe20000000f00 */
[----:B------:R-:W-:Y:S02]  /*18f40*/  IMAD.MOV.U32 R30, RZ, RZ, 0x181f ;  /* 0x0000181fff1e7424 */ /* 0x000fe400078e00ff */
[----:B-1234-:R-:W-:Y:S05]  /*18f50*/  CALL.REL.NOINC `($__internal_35_$__cuda_sm70_shflsync_idx_p) ;  /* 0x0000159000007944 */ /* 0x01efea0003c00000 */
[----:B------:R-:W-:Y:S01]  /*18f60*/  MOV R5, R30 ;  /* 0x0000001e00057202 */ /* 0x000fe20000000f00 */
[----:B------:R-:W-:-:S05]  /*18f70*/  BRA `(.L_x_2212) ;  /* 0xffff5cb000007947 */ /* 0x000fca000383ffff */
.L_x_2110:
        /* <DEDUP_REMOVED lines=37> */
.L_x_2121:
[----:B------:R-:W-:Y:S01]  /*191d0*/  MOV R2, RZ ;  /* 0x000000ff00027202 */ /* 0x000fe20000000f00 */
[----:B------:R-:W-:Y:S01]  /*191e0*/  IMAD.MOV.U32 R31, RZ, RZ, R5 ;  /* 0x000000ffff1f7224 */ /* 0x000fe200078e0005 */
[----:B------:R-:W-:Y:S01]  /*191f0*/  MOV R3, 0x19220 ;  /* 0x0001922000037802 */ /* 0x000fe20000000f00 */
[----:B------:R-:W-:Y:S02]  /*19200*/  IMAD.MOV.U32 R30, RZ, RZ, 0x181f ;  /* 0x0000181fff1e7424 */ /* 0x000fe400078e00ff */
[----:B------:R-:W-:Y:S05]  /*19210*/  CALL.REL.NOINC `($__internal_35_$__cuda_sm70_shflsync_idx_p) ;  /* 0x000012d000007944 */ /* 0x000fea0003c00000 */
[----:B------:R-:W-:Y:S01]  /*19220*/  MOV R4, R30 ;  /* 0x0000001e00047202 */ /* 0x000fe20000000f00 */
[----:B------:R-:W-:-:S05]  /*19230*/  BRA `(.L_x_2214) ;  /* 0xffff91d000007947 */ /* 0x000fca000383ffff */
.L_x_2122:
        /* <DEDUP_REMOVED lines=37> */
.L_x_2124:
[----:B------:R-:W-:Y:S01]  /*19490*/  IMAD.MOV.U32 R4, RZ, RZ, R183 ;  /* 0x000000ffff047224 */ /* 0x000fe200078e00b7 */
[----:B------:R-:W-:-:S02]  /*194a0*/  MOV R3, 0x2 ;  /* 0x0000000200037802 */ /* 0x000fc40000000f00 */
[----:B------:R-:W-:Y:S02]  /*194b0*/  MOV R2, 0x194d0 ;  /* 0x000194d000027802 */ /* 0x000fe40000000f00 */
[----:B------:R-:W-:Y:S05]  /*194c0*/  CALL.REL.NOINC `($__internal_34_$__cuda_sm70_shflsync_bfly_p) ;  /* 0x00000fe000007944 */ /* 0x000fea0003c00000 */
[----:B------:R-:W-:Y:S01]  /*194d0*/  MOV R0, R16 ;  /* 0x0000001000007202 */ /* 0x000fe20000000f00 */
[----:B------:R-:W-:Y:S05]  /*194e0*/  BRA `(.L_x_2216) ;  /* 0xffff92e000007947 */ /* 0x000fea000383ffff */
.L_x_2125:
[----:B------:R-:W-:Y:S01]  /*194f0*/  IMAD.MOV.U32 R4, RZ, RZ, R0 ;  /* 0x000000ffff047224 */ /* 0x000fe200078e0000 */
[----:B------:R-:W-:Y:S02]  /*19500*/  MOV R3, 0x1 ;  /* 0x0000000100037802 */ /* 0x000fe40000000f00 */
[----:B------:R-:W-:Y:S02]  /*19510*/  MOV R2, 0x19530 ;  /* 0x0001953000027802 */ /* 0x000fe40000000f00 */
[----:B-1----:R-:W-:Y:S05]  /*19520*/  CALL.REL.NOINC `($__internal_34_$__cuda_sm70_shflsync_bfly_p) ;  /* 0x00000f8000007944 */ /* 0x002fea0003c00000 */
[----:B------:R-:W-:Y:S01]  /*19530*/  FADD.FTZ R0, R0, R16 ;  /* 0x0000001000007221 */ /* 0x000fe20000010000 */
[----:B------:R-:W-:Y:S02]  /*19540*/  MOV R4, R184 ;  /* 0x000000b800047202 */ /* 0x000fe40000000f00 */
[----:B------:R-:W-:Y:S02]  /*19550*/  MOV R3, 0x2 ;  /* 0x0000000200037802 */ /* 0x000fe40000000f00 */
[----:B------:R-:W-:Y:S02]  /*19560*/  MOV R2, 0x19580 ;  /* 0x0001958000027802 */ /* 0x000fe40000000f00 */
[----:B------:R-:W-:Y:S05]  /*19570*/  CALL.REL.NOINC `($__internal_34_$__cuda_sm70_shflsync_bfly_p) ;  /* 0x00000f3000007944 */ /* 0x000fea0003c00000 */
[----:B------:R-:W-:Y:S01]  /*19580*/  FADD.FTZ R4, R184, R16 ;  /* 0x00000010b8047221 */ /* 0x000fe20000010000 */
[----:B------:R-:W-:-:S02]  /*19590*/  MOV R3, 0x1 ;  /* 0x0000000100037802 */ /* 0x000fc40000000f00 */
[----:B------:R-:W-:Y:S02]  /*195a0*/  MOV R2, 0x195c0 ;  /* 0x000195c000027802 */ /* 0x000fe40000000f00 */
[----:B------:R-:W-:Y:S05]  /*195b0*/  CALL.REL.NOINC `($__internal_34_$__cuda_sm70_shflsync_bfly_p) ;  /* 0x00000ef000007944 */ /* 0x000fea0003c00000 */
[----:B------:R-:W-:Y:S01]  /*195c0*/  MOV R3, R16 ;  /* 0x0000001000037202 */ /* 0x000fe20000000f00 */
[----:B------:R-:W-:Y:S05]  /*195d0*/  BRA `(.L_x_2217) ;  /* 0xffff926000007947 */ /* 0x000fea000383ffff */
.L_x_2132:
[----:B--234-:R-:W-:Y:S01]  /*195e0*/  IMAD.MOV.U32 R31, RZ, RZ, R9 ;  /* 0x000000ffff1f7224 */ /* 0x01cfe200078e0009 */
[----:B------:R-:W-:Y:S01]  /*195f0*/  MOV R2, RZ ;  /* 0x000000ff00027202 */ /* 0x000fe20000000f00 */
[----:B------:R-:W-:Y:S01]  /*19600*/  IMAD.MOV.U32 R30, RZ, RZ, 0x181f ;  /* 0x0000181fff1e7424 */ /* 0x000fe200078e00ff */
[----:B------:R-:W-:Y:S02]  /*19610*/  MOV R3, 0x19630 ;  /* 0x0001963000037802 */ /* 0x000fe40000000f00 */
[----:B-1----:R-:W-:Y:S05]  /*19620*/  CALL.REL.NOINC `($__internal_35_$__cuda_sm70_shflsync_idx_p) ;  /* 0x00000ec000007944 */ /* 0x002fea0003c00000 */
[----:B------:R-:W-:Y:S01]  /*19630*/  MOV R8, R30 ;  /* 0x0000001e00087202 */ /* 0x000fe20000000f00 */
[----:B------:R-:W-:Y:S05]  /*19640*/  BRA `(.L_x_2218) ;  /* 0xffffa94000007947 */ /* 0x000fea000383ffff */
.L_x_2133:
[----:B------:R-:W-:Y:S01]  /*19650*/  IMAD.MOV.U32 R31, RZ, RZ, R11 ;  /* 0x000000ffff1f7224 */ /* 0x000fe200078e000b */
[----:B------:R-:W-:Y:S01]  /*19660*/  MOV R2, RZ ;  /* 0x000000ff00027202 */ /* 0x000fe20000000f00 */
[----:B------:R-:W-:Y:S01]  /*19670*/  IMAD.MOV.U32 R30, RZ, RZ, 0x181f ;  /* 0x0000181fff1e7424 */ /* 0x000fe200078e00ff */
[----:B------:R-:W-:Y:S02]  /*19680*/  MOV R3, 0x196a0 ;  /* 0x000196a000037802 */ /* 0x000fe40000000f00 */
[----:B-123--:R-:W-:Y:S05]  /*19690*/  CALL.REL.NOINC `($__internal_35_$__cuda_sm70_shflsync_idx_p) ;  /* 0x00000e5000007944 */ /* 0x00efea0003c00000 */
[----:B------:R-:W-:Y:S01]  /*196a0*/  MOV R0, R30 ;  /* 0x0000001e00007202 */ /* 0x000fe20000000f00 */
[----:B------:R-:W-:Y:S05]  /*196b0*/  BRA `(.L_x_2219) ;  /* 0xffffa8f000007947 */ /* 0x000fea000383ffff */
.L_x_2136:
[----:B------:R-:W-:Y:S01]  /*196c0*/  IMAD.MOV.U32 R31, RZ, RZ, R9 ;  /* 0x000000ffff1f7224 */ /* 0x000fe200078e0009 */
[----:B--2---:R-:W-:Y:S01]  /*196d0*/  MOV R2, 0x1 ;  /* 0x0000000100027802 */ /* 0x004fe20000000f00 */
[----:B------:R-:W-:Y:S01]  /*196e0*/  IMAD.MOV.U32 R30, RZ, RZ, 0x181f ;  /* 0x0000181fff1e7424 */ /* 0x000fe200078e00ff */
[----:B------:R-:W-:-:S02]  /*196f0*/  MOV R3, 0x19710 ;  /* 0x0001971000037802 */ /* 0x000fc40000000f00 */
[----:B-1-34-:R-:W-:Y:S05]  /*19700*/  CALL.REL.NOINC `($__internal_35_$__cuda_sm70_shflsync_idx_p) ;  /* 0x00000de000007944 */ /* 0x01afea0003c00000 */
        /* <DEDUP_REMOVED lines=8> */
.L_x_2139:
[----:B------:R-:W-:Y:S01]  /*19790*/  IMAD.MOV.U32 R31, RZ, RZ, R9 ;  /* 0x000000ffff1f7224 */ /* 0x000fe200078e0009 */
[----:B--2---:R-:W-:Y:S01]  /*197a0*/  MOV R2, 0x2 ;  /* 0x0000000200027802 */ /* 0x004fe20000000f00 */
[----:B------:R-:W-:Y:S01]  /*197b0*/  IMAD.MOV.U32 R30, RZ, RZ, 0x181f ;  /* 0x0000181fff1e7424 */ /* 0x000fe200078e00ff */
[----:B------:R-:W-:Y:S02]  /*197c0*/  MOV R3, 0x197e0 ;  /* 0x000197e000037802 */ /* 0x000fe40000000f00 */
[----:B-1-34-:R-:W-:Y:S05]  /*197d0*/  CALL.REL.NOINC `($__internal_35_$__cuda_sm70_shflsync_idx_p) ;  /* 0x00000d1000007944 */ /* 0x01afea0003c00000 */
[----:B------:R-:W-:Y:S01]  /*197e0*/  MOV R8, R30 ;  /* 0x0000001e00087202 */ /* 0x000fe20000000f00 */
[----:B------:R-:W-:Y:S05]  /*197f0*/  BRA `(.L_x_2221) ;  /* 0xffffaa8000007947 */ /* 0x000fea000383ffff */
.L_x_2140:
[----:B------:R-:W-:Y:S01]  /*19800*/  IMAD.MOV.U32 R31, RZ, RZ, R11 ;  /* 0x000000ffff1f7224 */ /* 0x000fe200078e000b */
[----:B--2---:R-:W-:Y:S01]  /*19810*/  MOV R2, 0x2 ;  /* 0x0000000200027802 */ /* 0x004fe20000000f00 */
[----:B------:R-:W-:Y:S01]  /*19820*/  IMAD.MOV.U32 R30, RZ, RZ, 0x181f ;  /* 0x0000181fff1e7424 */ /* 0x000fe200078e00ff */
[----:B------:R-:W-:Y:S02]  /*19830*/  MOV R3, 0x19850 ;  /* 0x0001985000037802 */ /* 0x000fe40000000f00 */
[----:B-1-34-:R-:W-:Y:S05]  /*19840*/  CALL.REL.NOINC `($__internal_35_$__cuda_sm70_shflsync_idx_p) ;  /* 0x00000ca000007944 */ /* 0x01afea0003c00000 */
[----:B------:R-:W-:Y:S01]  /*19850*/  MOV R0, R30 ;  /* 0x0000001e00007202 */ /* 0x000fe20000000f00 */
[----:B------:R-:W-:Y:S05]  /*19860*/  BRA `(.L_x_2222) ;  /* 0xffffaa3000007947 */ /* 0x000fea000383ffff */
.L_x_2143:
[----:B------:R-:W-:Y:S01]  /*19870*/  IMAD.MOV.U32 R31, RZ, RZ, R9 ;  /* 0x000000ffff1f7224 */ /* 0x000fe200078e0009 */
[----:B---3--:R-:W-:Y:S01]  /*19880*/  MOV R2, 0x3 ;  /* 0x0000000300027802 */ /* 0x008fe20000000f00 */
        /* <DEDUP_REMOVED lines=11> */
.L_x_2145:
[----:B------:R-:W-:Y:S01]  /*19940*/  IMAD.MOV.U32 R31, RZ, RZ, R5 ;  /* 0x000000ffff1f7224 */ /* 0x000fe200078e0005 */
[----:B------:R-:W-:Y:S01]  /*19950*/  MOV R2, RZ ;  /* 0x000000ff00027202 */ /* 0x000fe20000000f00 */
[----:B------:R-:W-:Y:S01]  /*19960*/  IMAD.MOV.U32 R30, RZ, RZ, 0x1c1f ;  /* 0x00001c1fff1e7424 */ /* 0x000fe200078e00ff */
[----:B------:R-:W-:Y:S02]  /*19970*/  MOV R3, 0x19990 ;  /* 0x0001999000037802 */ /* 0x000fe40000000f00 */
[----:B------:R-:W-:Y:S05]  /*19980*/  CALL.REL.NOINC `($__internal_35_$__cuda_sm70_shflsync_idx_p) ;  /* 0x00000b6000007944 */ /* 0x000fea0003c00000 */
[----:B------:R-:W-:Y:S01]  /*19990*/  MOV R4, R30 ;  /* 0x0000001e00047202 */ /* 0x000fe20000000f00 */
[----:B------:R-:W-:Y:S05]  /*199a0*/  BRA `(.L_x_2224) ;  /* 0xffffada000007947 */ /* 0x000fea000383ffff */
.L_x_2146:
[----:B------:R-:W-:Y:S01]  /*199b0*/  IMAD.MOV.U32 R31, RZ, RZ, R12 ;  /* 0x000000ffff1f7224 */ /* 0x000fe200078e000c */
[----:B------:R-:W-:Y:S01]  /*199c0*/  MOV R2, RZ ;  /* 0x000000ff00027202 */ /* 0x000fe20000000f00 */
[----:B------:R-:W-:Y:S01]  /*199d0*/  IMAD.MOV.U32 R30, RZ, RZ, 0x1c1f ;  /* 0x00001c1fff1e7424 */ /* 0x000fe200078e00ff */
[----:B------:R-:W-:Y:S02]  /*199e0*/  MOV R3, 0x19a00 ;  /* 0x00019a0000037802 */ /* 0x000fe40000000f00 */
[----:B-12---:R-:W-:Y:S05]  /*199f0*/  CALL.REL.NOINC `($__internal_35_$__cuda_sm70_shflsync_idx_p) ;  /* 0x00000af000007944 */ /* 0x006fea0003c00000 */
[----:B------:R-:W-:Y:S01]  /*19a00*/  MOV R0, R30 ;  /* 0x0000001e00007202 */ /* 0x000fe20000000f00 */
[----:B------:R-:W-:Y:S05]  /*19a10*/  BRA `(.L_x_2225) ;  /* 0xffffad5000007947 */ /* 0x000fea000383ffff */
.L_x_2149:
[----:B------:R-:W-:Y:S01]  /*19a20*/  IMAD.MOV.U32 R31, RZ, RZ, R5 ;  /* 0x000000ffff1f7224 */ /* 0x000fe200078e0005 */
[----:B----4-:R-:W-:Y:S01]  /*19a30*/  MOV R2, 0x1 ;  /* 0x0000000100027802 */ /* 0x010fe20000000f00 */
[----:B------:R-:W-:Y:S01]  /*19a40*/  IMAD.MOV.U32 R30, RZ, RZ, 0x1c1f ;  /* 0x00001c1fff1e7424 */ /* 0x000fe200078e00ff */
[----:B------:R-:W-:-:S02]  /*19a50*/  MOV R3, 0x19a70 ;  /* 0x00019a7000037802 */ /* 0x000fc40000000f00 */
[----:B-123--:R-:W-:Y:S05]  /*19a60*/  CALL.REL.NOINC `($__internal_35_$__cuda_sm70_shflsync_idx_p) ;  /* 0x00000a8000007944 */ /* 0x00efea0003c00000 */
        /* <DEDUP_REMOVED lines=8> */
.L_x_2153:
[----:B------:R-:W-:Y:S01]  /*19af0*/  IMAD.MOV.U32 R31, RZ, RZ, R9 ;  /* 0x000000ffff1f7224 */ /* 0x000fe200078e0009 */
[----:B------:R-:W-:Y:S01]  /*19b00*/  MOV R2, RZ ;  /* 0x000000ff00027202 */ /* 0x000fe20000000f00 */
[----:B------:R-:W-:Y:S01]  /*19b10*/  IMAD.MOV.U32 R30, RZ, RZ, 0x181f ;  /* 0x0000181fff1e7424 */ /* 0x000fe200078e00ff */
[----:B------:R-:W-:Y:S02]  /*19b20*/  MOV R3, 0x19b40 ;  /* 0x00019b4000037802 */ /* 0x000fe40000000f00 */
[----:B------:R-:W-:Y:S05]  /*19b30*/  CALL.REL.NOINC `($__internal_35_$__cuda_sm70_shflsync_idx_p) ;  /* 0x000009b000007944 */ /* 0x000fea0003c00000 */
[----:B------:R-:W-:Y:S01]  /*19b40*/  MOV R8, R30 ;  /* 0x0000001e00087202 */ /* 0x000fe20000000f00 */
[----:B------:R-:W-:Y:S05]  /*19b50*/  BRA `(.L_x_2227) ;  /* 0xffffc35000007947 */ /* 0x000fea000383ffff */
.L_x_2154:
[----:B------:R-:W-:Y:S01]  /*19b60*/  IMAD.MOV.U32 R31, RZ, RZ, R12 ;  /* 0x000000ffff1f7224 */ /* 0x000fe200078e000c */
[----:B------:R-:W-:Y:S01]  /*19b70*/  MOV R2, RZ ;  /* 0x000000ff00027202 */ /* 0x000fe20000000f00 */
[----:B------:R-:W-:Y:S01]  /*19b80*/  IMAD.MOV.U32 R30, RZ, RZ, 0x181f ;  /* 0x0000181fff1e7424 */ /* 0x000fe200078e00ff */
[----:B------:R-:W-:Y:S02]  /*19b90*/  MOV R3, 0x19bb0 ;  /* 0x00019bb000037802 */ /* 0x000fe40000000f00 */
[----:B-12---:R-:W-:Y:S05]  /*19ba0*/  CALL.REL.NOINC `($__internal_35_$__cuda_sm70_shflsync_idx_p) ;  /* 0x0000094000007944 */ /* 0x006fea0003c00000 */
[----:B------:R-:W-:Y:S01]  /*19bb0*/  MOV R0, R30 ;  /* 0x0000001e00007202 */ /* 0x000fe20000000f00 */
[----:B------:R-:W-:Y:S05]  /*19bc0*/  BRA `(.L_x_2228) ;  /* 0xffffc30000007947 */ /* 0x000fea000383ffff */
.L_x_2157:
        /* <DEDUP_REMOVED lines=13> */
.L_x_2160:
[----:B------:R-:W-:Y:S01]  /*19ca0*/  IMAD.MOV.U32 R31, RZ, RZ, R9 ;  /* 0x000000ffff1f7224 */ /* 0x000fe200078e0009 */
[----:B-1----:R-:W-:Y:S01]  /*19cb0*/  MOV R2, 0x2 ;  /* 0x0000000200027802 */ /* 0x002fe20000000f00 */
[----:B------:R-:W-:Y:S01]  /*19cc0*/  IMAD.MOV.U32 R30, RZ, RZ, 0x181f ;  /* 0x0000181fff1e7424 */ /* 0x000fe200078e00ff */
[----:B------:R-:W-:Y:S02]  /*19cd0*/  MOV R3, 0x19cf0 ;  /* 0x00019cf000037802 */ /* 0x000fe40000000f00 */
[----:B--234-:R-:W-:Y:S05]  /*19ce0*/  CALL.REL.NOINC `($__internal_35_$__cuda_sm70_shflsync_idx_p) ;  /* 0x0000080000007944 */ /* 0x01cfea0003c00000 */
[----:B------:R-:W-:Y:S01]  /*19cf0*/  MOV R8, R30 ;  /* 0x0000001e00087202 */ /* 0x000fe20000000f00 */
[----:B------:R-:W-:Y:S05]  /*19d00*/  BRA `(.L_x_2230) ;  /* 0xffffc4a000007947 */ /* 0x000fea000383ffff */
.L_x_2161:
[----:B------:R-:W-:Y:S01]  /*19d10*/  IMAD.MOV.U32 R31, RZ, RZ, R12 ;  /* 0x000000ffff1f7224 */ /* 0x000fe200078e000c */
[----:B------:R-:W-:Y:S01]  /*19d20*/  MOV R2, 0x2 ;  /* 0x0000000200027802 */ /* 0x000fe20000000f00 */
[----:B------:R-:W-:Y:S01]  /*19d30*/  IMAD.MOV.U32 R30, RZ, RZ, 0x181f ;  /* 0x0000181fff1e7424 */ /* 0x000fe200078e00ff */
[----:B------:R-:W-:Y:S02]  /*19d40*/  MOV R3, 0x19d60 ;  /* 0x00019d6000037802 */ /* 0x000fe40000000f00 */
[----:B-1234-:R-:W-:Y:S05]  /*19d50*/  CALL.REL.NOINC `($__internal_35_$__cuda_sm70_shflsync_idx_p) ;  /* 0x0000079000007944 */ /* 0x01efea0003c00000 */
[----:B------:R-:W-:Y:S01]  /*19d60*/  MOV R0, R30 ;  /* 0x0000001e00007202 */ /* 0x000fe20000000f00 */
[----:B------:R-:W-:Y:S05]  /*19d70*/  BRA `(.L_x_2231) ;  /* 0xffffc45000007947 */ /* 0x000fea000383ffff */
.L_x_2164:
[----:B------:R-:W-:Y:S01]  /*19d80*/  IMAD.MOV.U32 R31, RZ, RZ, R9 ;  /* 0x000000ffff1f7224 */ /* 0x000fe200078e0009 */
[----:B-1----:R-:W-:Y:S01]  /*19d90*/  MOV R2, 0x3 ;  /* 0x0000000300027802 */ /* 0x002fe20000000f00 */
[----:B------:R-:W-:Y:S01]  /*19da0*/  IMAD.MOV.U32 R30, RZ, RZ, 0x181f ;  /* 0x0000181fff1e7424 */ /* 0x000fe200078e00ff */
[----:B------:R-:W-:-:S02]  /*19db0*/  MOV R3, 0x19dd0 ;  /* 0x00019dd000037802 */ /* 0x000fc40000000f00 */
[----:B--234-:R-:W-:Y:S05]  /*19dc0*/  CALL.REL.NOINC `($__internal_35_$__cuda_sm70_shflsync_idx_p) ;  /* 0x0000072000007944 */ /* 0x01cfea0003c00000 */
        /* <DEDUP_REMOVED lines=8> */
.L_x_2166:
[----:B------:R-:W-:Y:S01]  /*19e50*/  IMAD.MOV.U32 R31, RZ, RZ, R82 ;  /* 0x000000ffff1f7224 */ /* 0x000fe200078e0052 */
[----:B------:R-:W-:Y:S01]  /*19e60*/  MOV R2, RZ ;  /* 0x000000ff00027202 */ /* 0x000fe20000000f00 */
[----:B------:R-:W-:Y:S01]  /*19e70*/  IMAD.MOV.U32 R30, RZ, RZ, 0x1f ;  /* 0x0000001fff1e7424 */ /* 0x000fe200078e00ff */
[----:B------:R-:W-:Y:S02]  /*19e80*/  MOV R3, 0x19ea0 ;  /* 0x00019ea000037802 */ /* 0x000fe40000000f00 */
[----:B-123--:R-:W-:Y:S05]  /*19e90*/  CALL.REL.NOINC `($__internal_35_$__cuda_sm70_shflsync_idx_p) ;  /* 0x0000065000007944 */ /* 0x00efea0003c00000 */
[----:B------:R-:W-:Y:S01]  /*19ea0*/  MOV R9, R30 ;  /* 0x0000001e00097202 */ /* 0x000fe20000000f00 */
[----:B------:R-:W-:Y:S05]  /*19eb0*/  BRA `(.L_x_2233) ;  /* 0xffffc68000007947 */ /* 0x000fea000383ffff */
.L_x_2167:
[----:B------:R-:W-:Y:S01]  /*19ec0*/  IMAD.MOV.U32 R31, RZ, RZ, R82 ;  /* 0x000000ffff1f7224 */ /* 0x000fe200078e0052 */
[----:B------:R-:W-:Y:S01]  /*19ed0*/  MOV R2, 0x1 ;  /* 0x0000000100027802 */ /* 0x000fe20000000f00 */
[----:B------:R-:W-:Y:S01]  /*19ee0*/  IMAD.MOV.U32 R30, RZ, RZ, 0x1f ;  /* 0x0000001fff1e7424 */ /* 0x000fe200078e00ff */
[----:B------:R-:W-:Y:S02]  /*19ef0*/  MOV R3, 0x19f10 ;  /* 0x00019f1000037802 */ /* 0x000fe40000000f00 */
[----:B-123--:R-:W-:Y:S05]  /*19f00*/  CALL.REL.NOINC `($__internal_35_$__cuda_sm70_shflsync_idx_p) ;  /* 0x000005e000007944 */ /* 0x00efea0003c00000 */
[----:B------:R-:W-:Y:S01]  /*19f10*/  MOV R8, R30 ;  /* 0x0000001e00087202 */ /* 0x000fe20000000f00 */
[----:B------:R-:W-:Y:S05]  /*19f20*/  BRA `(.L_x_2234) ;  /* 0xffffc63000007947 */ /* 0x000fea000383ffff */
.L_x_2168:
[----:B------:R-:W-:Y:S02]  /*19f30*/  MOV R2, 0x1 ;  /* 0x0000000100027802 */ /* 0x000fe40000000f00 */
[----:B------:R-:W-:-:S02]  /*19f40*/  MOV R3, 0x19f60 ;  /* 0x00019f6000037802 */ /* 0x000fc40000000f00 */
[----:B--234-:R-:W-:Y:S05]  /*19f50*/  CALL.REL.NOINC `($__internal_36_$__cuda_sm70_shflsync_up_p) ;  /* 0x000005f000007944 */ /* 0x01cfea0003c00000 */
[----:B------:R-:W-:Y:S05]  /*19f60*/  BRA `(.L_x_2235) ;  /* 0xffffc71000007947 */ /* 0x000fea000383ffff */
.L_x_2169:
[----:B------:R-:W-:Y:S02]  /*19f70*/  MOV R2, 0x2 ;  /* 0x0000000200027802 */ /* 0x000fe40000000f00 */
[----:B------:R-:W-:-:S02]  /*19f80*/  MOV R3, 0x19fa0 ;  /* 0x00019fa000037802 */ /* 0x000fc40000000f00 */
[----:B--23--:R-:W-:Y:S05]  /*19f90*/  CALL.REL.NOINC `($__internal_36_$__cuda_sm70_shflsync_up_p) ;  /* 0x000005b000007944 */ /* 0x00cfea0003c00000 */
        /* <DEDUP_REMOVED lines=24> */
.L_x_2173:
[----:B------:R-:W-:Y:S02]  /*1a120*/  MOV R2, 0x1 ;  /* 0x0000000100027802 */ /* 0x000fe40000000f00 */
[----:B------:R-:W-:Y:S02]  /*1a130*/  MOV R3, 0x1a150 ;  /* 0x0001a15000037802 */ /* 0x000fe40000000f00 */
[----:B------:R-:W-:Y:S05]  /*1a140*/  CALL.REL.NOINC `($__internal_36_$__cuda_sm70_shflsync_up_p) ;  /* 0x0000040000007944 */ /* 0x000fea0003c00000 */
[----:B------:R-:W-:Y:S01]  /*1a150*/  MOV R2, R4 ;  /* 0x0000000400027202 */ /* 0x000fe20000000f00 */
[----:B------:R-:W-:Y:S05]  /*1a160*/  BRA `(.L_x_2237) ;  /* 0xffffc76000007947 */ /* 0x000fea000383ffff */
.L_x_2174:
[----:B------:R-:W-:Y:S02]  /*1a170*/  MOV R2, 0x2 ;  /* 0x0000000200027802 */ /* 0x000fe40000000f00 */
[----:B------:R-:W-:Y:S02]  /*1a180*/  MOV R3, 0x1a1a0 ;  /* 0x0001a1a000037802 */ /* 0x000fe40000000f00 */
        /* <DEDUP_REMOVED lines=25> */
.L_x_2176:
[----:B------:R-:W-:Y:S02]  /*1a320*/  SEL R0, RZ, 0x1, P0 ;  /* 0x00000001ff007807 */ /* 0x000fe40000000000 */
[----:B------:R-:W-:Y:S02]  /*1a330*/  MOV R2, 0x1a350 ;  /* 0x0001a35000027802 */ /* 0x000fe40000000f00 */
[----:B-1----:R-:W-:Y:S05]  /*1a340*/  CALL.REL.NOINC `($__internal_37_$__cuda_sm70_votesync_ballot) ;  /* 0x0000027000007944 */ /* 0x002fea0003c00000 */
[----:B------:R-:W-:Y:S01]  /*1a350*/  MOV R5, R0 ;  /* 0x0000000000057202 */ /* 0x000fe20000000f00 */
[----:B------:R-:W-:Y:S05]  /*1a360*/  BRA `(.L_x_2239) ;  /* 0xffffc6f000007947 */ /* 0x000fea000383ffff */
.L_x_2177:
[----:B------:R-:W-:Y:S01]  /*1a370*/  IMAD.MOV.U32 R31, RZ, RZ, R6 ;  /* 0x000000ffff1f7224 */ /* 0x000fe200078e0006 */
[----:B------:R-:W-:Y:S01]  /*1a380*/  MOV R2, R0 ;  /* 0x0000000000027202 */ /* 0x000fe20000000f00 */
[----:B------:R-:W-:Y:S01]  /*1a390*/  IMAD.MOV.U32 R30, RZ, RZ, 0x1f ;  /* 0x0000001fff1e7424 */ /* 0x000fe200078e00ff */
[----:B------:R-:W-:Y:S02]  /*1a3a0*/  MOV R3, 0x1a3c0 ;  /* 0x0001a3c000037802 */ /* 0x000fe40000000f00 */
[----:B-1----:R-:W-:Y:S05]  /*1a3b0*/  CALL.REL.NOINC `($__internal_35_$__cuda_sm70_shflsync_idx_p) ;  /* 0x0000013000007944 */ /* 0x002fea0003c00000 */
[----:B------:R-:W-:Y:S01]  /*1a3c0*/  IMAD.MOV.U32 R10, RZ, RZ, R30 ;  /* 0x000000ffff0a7224 */ /* 0x000fe200078e001e */
[----:B------:R-:W-:Y:S01]  /*1a3d0*/  MOV R2, R0 ;  /* 0x0000000000027202 */ /* 0x000fe20000000f00 */
[----:B------:R-:W-:Y:S01]  /*1a3e0*/  IMAD.MOV.U32 R31, RZ, RZ, R7 ;  /* 0x000000ffff1f7224 */ /* 0x000fe200078e0007 */
[----:B------:R-:W-:-:S02]  /*1a3f0*/  MOV R30, 0x1f ;  /* 0x0000001f001e7802 */ /* 0x000fc40000000f00 */
[----:B------:R-:W-:Y:S02]  /*1a400*/  MOV R3, 0x1a420 ;  /* 0x0001a42000037802 */ /* 0x000fe40000000f00 */
[----:B------:R-:W-:Y:S05]  /*1a410*/  CALL.REL.NOINC `($__internal_35_$__cuda_sm70_shflsync_idx_p) ;  /* 0x000000d000007944 */ /* 0x000fea0003c00000 */
[----:B------:R-:W-:Y:S01]  /*1a420*/  MOV R7, R30 ;  /* 0x0000001e00077202 */ /* 0x000fe20000000f00 */
[----:B------:R-:W-:Y:S05]  /*1a430*/  BRA `(.L_x_2240) ;  /* 0xffffc67000007947 */ /* 0x000fea000383ffff */
.L_x_2180:
[----:B------:R-:W-:Y:S01]  /*1a440*/  IMAD.MOV.U32 R31, RZ, RZ, R4 ;  /* 0x000000ffff1f7224 */ /* 0x000fe200078e0004 */
[----:B------:R-:W-:Y:S01]  /*1a450*/  MOV R2, R0 ;  /* 0x0000000000027202 */ /* 0x000fe20000000f00 */
[----:B------:R-:W-:Y:S01]  /*1a460*/  IMAD.MOV.U32 R30, RZ, RZ, 0x1f ;  /* 0x0000001fff1e7424 */ /* 0x000fe200078e00ff */
[----:B------:R-:W-:Y:S02]  /*1a470*/  MOV R3, 0x1a490 ;  /* 0x0001a49000037802 */ /* 0x000fe40000000f00 */
[----:B-1-34-:R-:W-:Y:S05]  /*1a480*/  CALL.REL.NOINC `($__internal_35_$__cuda_sm70_shflsync_idx_p) ;  /* 0x0000006000007944 */ /* 0x01afea0003c00000 */
[----:B------:R-:W-:Y:S01]  /*1a490*/  MOV R11, R30 ;  /* 0x0000001e000b7202 */ /* 0x000fe20000000f00 */
[----:B------:R-:W-:Y:S05]  /*1a4a0*/  BRA `(.L_x_2179) ;  /* 0xffffc66000007947 */ /* 0x000fea000383ffff */
        .weak           $__internal_34_$__cuda_sm70_shflsync_bfly_p
        .type           $__internal_34_$__cuda_sm70_shflsync_bfly_p,@function
        .size           $__internal_34_$__cuda_sm70_shflsync_bfly_p,($__internal_35_$__cuda_sm70_shflsync_idx_p - $__internal_34_$__cuda_sm70_shflsync_bfly_p)
$__internal_34_$__cuda_sm70_shflsync_bfly_p:
[----:B------:R-:W-:Y:S04]  /*1a4b0*/  WARPSYNC R192 ;  /* 0x000000c000007348 */ /* 0x000fe80003800000 */
[----:B------:R1:W2:Y:S02]  /*1a4c0*/  SHFL.BFLY PT, R16, R4, R3, R209 ;  /* 0x0c00000304107389 */ /* 0x0002a400000e00d1 */
[----:B-1----:R-:W-:-:S04]  /*1a4d0*/  MOV R3, 0x0 ;  /* 0x0000000000037802 */ /* 0x002fc80000000f00 */
[----:B--2---:R-:W-:Y:S05]  /*1a4e0*/  RET.REL.NODEC R2 `(_ZN7cutlass13device_kernelIN5flash19enable_sm80_to_sm89INS1_16FlashAttnFwdSm80INS1_25CollectiveMainloopFwdSm80ILi8ELi2ELb0EN4cute5tupleIJNS5_1CILi128EEENS7_ILi64EEENS7_ILi192EEEEEELi192ENS_10bfloat16_tEfNS_4arch4Sm80ELb0ELb1ELb1ELb1ELb1ELb0ELb1ELb1EEENS1_21CollectiveEpilogueFwdINS6_IJS8_SA_S9_EEENS6_IJNS7_ILi1EEESI_SI_EEESC_SE_Li256ELb1ELb1ELb1ELb0EEENS1_36VarlenDynamicPersistentTileSchedulerILi128ELi64ELi256ELi256ELb1ELb1ELb0ELb1ELb0ELb1EEEEEEEEEvNT_6ParamsE) ;  /* 0xfffe5b1002007950 */ /* 0x004fea0003c3ffff */
        .weak           $__internal_35_$__cuda_sm70_shflsync_idx_p
        .type           $__internal_35_$__cuda_sm70_shflsync_idx_p,@function
        .size           $__internal_35_$__cuda_sm70_shflsync_idx_p,($__internal_36_$__cuda_sm70_shflsync_up_p - $__internal_35_$__cuda_sm70_shflsync_idx_p)
$__internal_35_$__cuda_sm70_shflsync_idx_p:
[----:B------:R-:W-:-:S04]  /*1a4f0*/  MOV R179, 0xffffffff ;  /* 0xffffffff00b37802 */ /* 0x000fc80000000f00 */
[----:B------:R-:W-:Y:S04]  /*1a500*/  WARPSYNC R179 ;  /* 0x000000b300007348 */ /* 0x000fe80003800000 */
[----:B------:R1:W2:Y:S02]  /*1a510*/  SHFL.IDX PT, R30, R31, R2, R30 ;  /* 0x000000021f1e7389 */ /* 0x0002a400000e001e */
[----:B-1----:R-:W-:Y:S02]  /*1a520*/  MOV R2, R3 ;  /* 0x0000000300027202 */ /* 0x002fe40000000f00 */
[----:B------:R-:W-:-:S04]  /*1a530*/  MOV R3, 0x0 ;  /* 0x0000000000037802 */ /* 0x000fc80000000f00 */
[----:B--2---:R-:W-:Y:S05]  /*1a540*/  RET.REL.NODEC R2 `(_ZN7cutlass13device_kernelIN5flash19enable_sm80_to_sm89INS1_16FlashAttnFwdSm80INS1_25CollectiveMainloopFwdSm80ILi8ELi2ELb0EN4cute5tupleIJNS5_1CILi128EEENS7_ILi64EEENS7_ILi192EEEEEELi192ENS_10bfloat16_tEfNS_4arch4Sm80ELb0ELb1ELb1ELb1ELb1ELb0ELb1ELb1EEENS1_21CollectiveEpilogueFwdINS6_IJS8_SA_S9_EEENS6_IJNS7_ILi1EEESI_SI_EEESC_SE_Li256ELb1ELb1ELb1ELb0EEENS1_36VarlenDynamicPersistentTileSchedulerILi128ELi64ELi256ELi256ELb1ELb1ELb0ELb1ELb0ELb1EEEEEEEEEvNT_6ParamsE) ;  /* 0xfffe5ab002007950 */ /* 0x004fea0003c3ffff */
        .weak           $__internal_36_$__cuda_sm70_shflsync_up_p
        .type           $__internal_36_$__cuda_sm70_shflsync_up_p,@function
        .size           $__internal_36_$__cuda_sm70_shflsync_up_p,($__internal_37_$__cuda_sm70_votesync_ballot - $__internal_36_$__cuda_sm70_shflsync_up_p)
$__internal_36_$__cuda_sm70_shflsync_up_p:
[----:B------:R-:W-:Y:S02]  /*1a550*/  IMAD.MOV.U32 R4, RZ, RZ, RZ ;  /* 0x000000ffff047224 */ /* 0x000fe400078e00ff */
[----:B------:R-:W-:-:S04]  /*1a560*/  IMAD.MOV.U32 R10, RZ, RZ, -0x1 ;  /* 0xffffffffff0a7424 */ /* 0x000fc800078e00ff */
[----:B------:R-:W-:Y:S04]  /*1a570*/  WARPSYNC R10 ;  /* 0x0000000a00007348 */ /* 0x000fe80003800000 */
[----:B------:R1:W2:Y:S02]  /*1a580*/  SHFL.UP PT, R4, R0, R2, R4 ;  /* 0x0400000200047389 */ /* 0x0002a400000e0004 */
[----:B-1----:R-:W-:Y:S02]  /*1a590*/  MOV R2, R3 ;  /* 0x0000000300027202 */ /* 0x002fe40000000f00 */
[----:B------:R-:W-:-:S04]  /*1a5a0*/  MOV R3, 0x0 ;  /* 0x0000000000037802 */ /* 0x000fc80000000f00 */
[----:B--2---:R-:W-:Y:S05]  /*1a5b0*/  RET.REL.NODEC R2 `(_ZN7cutlass13device_kernelIN5flash19enable_sm80_to_sm89INS1_16FlashAttnFwdSm80INS1_25CollectiveMainloopFwdSm80ILi8ELi2ELb0EN4cute5tupleIJNS5_1CILi128EEENS7_ILi64EEENS7_ILi192EEEEEELi192ENS_10bfloat16_tEfNS_4arch4Sm80ELb0ELb1ELb1ELb1ELb1ELb0ELb1ELb1EEENS1_21CollectiveEpilogueFwdINS6_IJS8_SA_S9_EEENS6_IJNS7_ILi1EEESI_SI_EEESC_SE_Li256ELb1ELb1ELb1ELb0EEENS1_36VarlenDynamicPersistentTileSchedulerILi128ELi64ELi256ELi256ELb1ELb1ELb0ELb1ELb0ELb1EEEEEEEEEvNT_6ParamsE) ;  /* 0xfffe5a4002007950 */ /* 0x004fea0003c3ffff */
        .weak           $__internal_37_$__cuda_sm70_votesync_ballot
        .type           $__internal_37_$__cuda_sm70_votesync_ballot,@function
        .size           $__internal_37_$__cuda_sm70_votesync_ballot,(.L_x_6258 - $__internal_37_$__cuda_sm70_votesync_ballot)
$__internal_37_$__cuda_sm70_votesync_ballot:
[----:B------:R-:W-:Y:S01]  /*1a5c0*/  ISETP.NE.U32.AND P0, PT, R0, 0x1, PT ;  /* 0x000000010000780c */ /* 0x000fe20003f05070 */
[----:B------:R-:W-:-:S04]  /*1a5d0*/  IMAD.MOV.U32 R3, RZ, RZ, -0x1 ;  /* 0xffffffffff037424 */ /* 0x000fc800078e00ff */
[----:B------:R-:W-:Y:S08]  /*1a5e0*/  WARPSYNC R3 ;  /* 0x0000000300007348 */ /* 0x000ff00003800000 */
[----:B------:R-:W-:-:S04]  /*1a5f0*/  VOTE.ANY R0, PT, !P0 ;  /* 0x0000000000007806 */ /* 0x000fc800040e0100 */
[----:B------:R-:W-:Y:S01]  /*1a600*/  LOP3.LUT R0, R0, R3, RZ, 0xc0, !PT ;  /* 0x0000000300007212 */ /* 0x000fe200078ec0ff */
[----:B------:R-:W-:-:S04]  /*1a610*/  IMAD.MOV.U32 R3, RZ, RZ, 0x0 ;  /* 0x00000000ff037424 */ /* 0x000fc800078e00ff */
[----:B------:R-:W-:Y:S05]  /*1a620*/  RET.REL.NODEC R2 `(_ZN7cutlass13device_kernelIN5flash19enable_sm80_to_sm89INS1_16FlashAttnFwdSm80INS1_25CollectiveMainloopFwdSm80ILi8ELi2ELb0EN4cute5tupleIJNS5_1CILi128EEENS7_ILi64EEENS7_ILi192EEEEEELi192ENS_10bfloat16_tEfNS_4arch4Sm80ELb0ELb1ELb1ELb1ELb1ELb0ELb1ELb1EEENS1_21CollectiveEpilogueFwdINS6_IJS8_SA_S9_EEENS6_IJNS7_ILi1EEESI_SI_EEESC_SE_Li256ELb1ELb1ELb1ELb0EEENS1_36VarlenDynamicPersistentTileSchedulerILi128ELi64ELi256ELi256ELb1ELb1ELb0ELb1ELb0ELb1EEEEEEEEEvNT_6ParamsE) ;  /* 0xfffe59d002007950 */ /* 0x000fea0003c3ffff */
.L_x_2241:
        /* <DEDUP_REMOVED lines=13> */
.L_x_6258:


//--------------------- .text._ZN7cutlass13device_kernelIN5flash19enable_sm80_to_sm89INS1_16FlashAttnFwdSm80INS1_25CollectiveMainloopFwdSm80ILi8ELi2ELb0EN4cute5tupleIJNS5_1CILi128EEENS7_ILi64EEENS7_ILi192EEEEEELi192ENS_10bfloat16_tEfNS_4arch4Sm80ELb0ELb1ELb1ELb1ELb1ELb1ELb1ELb1EEENS1_21CollectiveEpilogueFwdINS6_IJS8_SA_S9_EEENS6_IJNS7_ILi1EEESI_SI_EEESC_SE_Li256ELb1ELb1ELb1ELb0EEENS1_36VarlenDynamicPersistentTileSchedulerILi128ELi64ELi256ELi256ELb1ELb1ELb0ELb1ELb0ELb1EEEEEEEEEvNT_6ParamsE --------------------------
	.section	.text._ZN7cutlass13device_kernelIN5flash19enable_sm80_to_sm89INS1_16FlashAttnFwdSm80INS1_25CollectiveMainloopFwdSm80ILi8ELi2ELb0EN4cute5tupleIJNS5_1CILi128EEENS7_ILi64EEENS7_ILi192EEEEEELi192ENS_10bfloat16_tEfNS_4arch4Sm80ELb0ELb1ELb1ELb1ELb1ELb1ELb1ELb1EEENS1_21CollectiveEpilogueFwdINS6_IJS8_SA_S9_EEENS6_IJNS7_ILi1EEESI_SI_EEESC_SE_Li256ELb1ELb1ELb1ELb0EEENS1_36VarlenDynamicPersistentTileSchedulerILi128ELi64ELi256ELi256ELb1ELb1ELb0ELb1ELb0ELb1EEEEEEEEEvNT_6ParamsE,"ax",@progbits
	.sectioninfo	@"SHI_REGISTERS=255"
	.align	128
.text._ZN7cutlass13device_kernelIN5flash19enable_sm80_to_sm89INS1_16FlashAttnFwdSm80INS1_25CollectiveMainloopFwdSm80ILi8ELi2ELb0EN4cute5tupleIJNS5_1CILi128EEENS7_ILi64EEENS7_ILi192EEEEEELi192ENS_10bfloat16_tEfNS_4arch4Sm80ELb0ELb1ELb1ELb1ELb1ELb1ELb1ELb1EEENS1_21CollectiveEpilogueFwdINS6_IJS8_SA_S9_EEENS6_IJNS7_ILi1EEESI_SI_EEESC_SE_Li256ELb1ELb1ELb1ELb0EEENS1_36VarlenDynamicPersistentTileSchedulerILi128ELi64ELi256ELi256ELb1ELb1ELb0ELb1ELb0ELb1EEEEEEEEEvNT_6ParamsE:
        .type           _ZN7cutlass13device_kernelIN5flash19enable_sm80_to_sm89INS1_16FlashAttnFwdSm80INS1_25CollectiveMainloopFwdSm80ILi8ELi2ELb0EN4cute5tupleIJNS5_1CILi128EEENS7_ILi64EEENS7_ILi192EEEEEELi192ENS_10bfloat16_tEfNS_4arch4Sm80ELb0ELb1ELb1ELb1ELb1ELb1ELb1ELb1EEENS1_21CollectiveEpilogueFwdINS6_IJS8_SA_S9_EEENS6_IJNS7_ILi1EEESI_SI_EEESC_SE_Li256ELb1ELb1ELb1ELb0EEENS1_36VarlenDynamicPersistentTileSchedulerILi128ELi64ELi256ELi256ELb1ELb1ELb0ELb1ELb0ELb1EEEEEEEEEvNT_6ParamsE,@function
        .size           _ZN7cutlass13device_kernelIN5flash19enable_sm80_to_sm89INS1_16FlashAttnFwdSm80INS1_25CollectiveMainloopFwdSm80ILi8ELi2ELb0EN4cute5tupleIJNS5_1CILi128EEENS7_ILi64EEENS7_ILi192EEEEEELi192ENS_10bfloat16_tEfNS_4arch4Sm80ELb0ELb1ELb1ELb1ELb1ELb1ELb1ELb1EEENS1_21CollectiveEpilogueFwdINS6_IJS8_SA_S9_EEENS6_IJNS7_ILi1EEESI_SI_EEESC_SE_Li256ELb1ELb1ELb1ELb0EEENS1_36VarlenDynamicPersistentTileSchedulerILi128ELi64ELi256ELi256ELb1ELb1ELb0ELb1ELb0ELb1EEEEEEEEEvNT_6ParamsE,(.L_x_6263 - _ZN7cutlass13device_kernelIN5flash19enable_sm80_to_sm89INS1_16FlashAttnFwdSm80INS1_25CollectiveMainloopFwdSm80ILi8ELi2ELb0EN4cute5tupleIJNS5_1CILi128EEENS7_ILi64EEENS7_ILi192EEEEEELi192ENS_10bfloat16_tEfNS_4arch4Sm80ELb0ELb1ELb1ELb1ELb1ELb1ELb1ELb1EEENS1_21CollectiveEpilogueFwdINS6_IJS8_SA_S9_EEENS6_IJNS7_ILi1EEESI_SI_EEESC_SE_Li256ELb1ELb1ELb1ELb0EEENS1_36VarlenDynamicPersistentTileSchedulerILi128ELi64ELi256ELi256ELb1ELb1ELb0ELb1ELb0ELb1EEEEEEEEEvNT_6ParamsE)
        .other          _ZN7cutlass13device_kernelIN5flash19enable_sm80_to_sm89INS1_16FlashAttnFwdSm80INS1_25CollectiveMainloopFwdSm80ILi8ELi2ELb0EN4cute5tupleIJNS5_1CILi128EEENS7_ILi64EEENS7_ILi192EEEEEELi192ENS_10bfloat16_tEfNS_4arch4Sm80ELb0ELb1ELb1ELb1ELb1ELb1ELb1ELb1EEENS1_21CollectiveEpilogueFwdINS6_IJS8_SA_S9_EEENS6_IJNS7_ILi1EEESI_SI_EEESC_SE_Li256ELb1ELb1ELb1ELb0EEENS1_36VarlenDynamicPersistentTileSchedulerILi128ELi64ELi256ELi256ELb1ELb1ELb0ELb1ELb0ELb1EEEEEEEEEvNT_6ParamsE,@"STO_CUDA_ENTRY STV_DEFAULT"
_ZN7cutlass13device_kernelIN5flash19enable_sm80_to_sm89INS1_16FlashAttnFwdSm80INS1_25CollectiveMainloopFwdSm80ILi8ELi2ELb0EN4cute5tupleIJNS5_1CILi128EEENS7_ILi64EEENS7_ILi192EEEEEELi192ENS_10bfloat16_tEfNS_4arch4Sm80ELb0ELb1ELb1ELb1ELb1ELb1ELb1ELb1EEENS1_21CollectiveEpilogueFwdINS6_IJS8_SA_S9_EEENS6_IJNS7_ILi1EEESI_SI_EEESC_SE_Li256ELb1ELb1ELb1ELb0EEENS1_36VarlenDynamicPersistentTileSchedulerILi128ELi64ELi256ELi256ELb1ELb1ELb0ELb1ELb0ELb1EEEEEEEEEvNT_6ParamsE:
        /* <DEDUP_REMOVED lines=16> */
[----:B------:R-:W-:Y:S02]  /*0100*/  @P0 MOV R252, R228 ;  /* 0x000000e400fc0202 */ /* 0x000fe40000000f00 */
        /* <DEDUP_REMOVED lines=42> */
.L_x_2247:
        /* <DEDUP_REMOVED lines=17> */
.L_x_2458:
        /* <DEDUP_REMOVED lines=16> */
.L_x_2459:
[----:B--2---:R-:W-:-:S05]  /*05c0*/  IMAD R0, R0, c[0x0][0x538], RZ ;  /* 0x00014e0000007a24 */ /* 0x004fca00078e02ff */
[----:B------:R-:W-:-:S04]  /*05d0*/  IADD3 R6, R0, R6, RZ ;  /* 0x0000000600067210 */ /* 0x000fc80007ffe0ff */
[----:B------:R-:W-:-:S13]  /*05e0*/  ISETP.GT.AND P0, PT, R6, UR5, PT ;  /* 0x0000000506007c0c */ /* 0x000fda000bf04270 */
[----:B-1----:R-:W-:Y:S05]  /*05f0*/  @!P0 BRA `(.L_x_2247) ;  /* 0xfffffdb000008947 */ /* 0x002fea000383ffff */
.L_x_2243:
[----:B------:R-:W-:-:S05]  /*0600*/  IADD3 R10, -R0, R6, RZ ;  /* 0x00000006000a7210 */ /* 0x000fca0007ffe1ff */
[----:B------:R-:W-:-:S05]  /*0610*/  IMAD R0, R4, c[0x0][0x538], R10 ;  /* 0x00014e0004007a24 */ /* 0x000fca00078e020a */
[----:B------:R-:W-:Y:S01]  /*0620*/  ISETP.GT.AND P0, PT, R0, UR5, PT ;  /* 0x0000000500007c0c */ /* 0x000fe2000bf04270 */
[----:B------:R-:W-:-:S12]  /*0630*/  BRA.DIV ~URZ, `(.L_x_2248) ;  /* 0x0001d5a27f007947 */ /* 0x000fd8000b800000 */
[----:B------:R-:W-:-:S04]  /*0640*/  VOTE.ANY R6, PT, !P0 ;  /* 0x0000000000067806 */ /* 0x000fc800040e0100 */
.L_x_2460:
[----:B------:R-:W1:Y:S02]  /*0650*/  POPC R0, R6 ;  /* 0x0000000600007309 */ /* 0x000e640000000000 */
[----:B-1----:R-:W-:Y:S01]  /*0660*/  IADD3 R231, R0, R7, RZ ;  /* 0x0000000700e77210 */ /* 0x002fe20007ffe0ff */
[----:B------:R-:W-:Y:S05]  /*0670*/  BRA.DIV ~URZ, `(.L_x_2249) ;  /* 0x0001d5b27f007947 */ /* 0x000fea000b800000 */
[----:B------:R1:W2:Y:S01]  /*0680*/  SHFL.IDX PT, R12, R9, R0, 0x1f ;  /* 0x00001f00090c7589 */ /* 0x0002a200000e0000 */
[----:B------:R-:W-:-:S03]  /*0690*/  MOV R5, RZ ;  /* 0x000000ff00057202 */ /* 0x000fc60000000f00 */
[----:B------:R1:W3:Y:S04]  /*06a0*/  SHFL.IDX PT, R9, R8, R0, 0x1f ;  /* 0x00001f0008097589 */ /* 0x0002e800000e0000 */
.L_x_2461:
[----:B------:R-:W-:Y:S01]  /*06b0*/  ISETP.NE.AND P0, PT, R6, RZ, PT ;  /* 0x000000ff0600720c */ /* 0x000fe20003f05270 */
[----:B------:R-:W-:-:S12]  /*06c0*/  BSSY B0, `(.L_x_2250) ;  /* 0x0000005000007945 */ /* 0x000fd80003800000 */
[----:B------:R-:W-:Y:S05]  /*06d0*/  @!P0 BRA `(.L_x_2251) ;  /* 0x0000003000008947 */ /* 0x000fea0003800000 */
[----:B-1----:R-:W-:Y:S01]  /*06e0*/  IADD3 R0, R0, -0x1, RZ ;  /* 0xffffffff00007810 */ /* 0x002fe20007ffe0ff */
[----:B------:R-:W-:Y:S05]  /*06f0*/  BRA.DIV ~URZ, `(.L_x_2252) ;  /* 0x0001d6327f007947 */ /* 0x000fea000b800000 */
[----:B------:R1:W4:Y:S02]  /*0700*/  SHFL.IDX PT, R5, R4, R0, 0x1f ;  /* 0x00001f0004057589 */ /* 0x00032400000e0000 */
.L_x_2251:
[----:B------:R-:W-:Y:S05]  /*0710*/  BSYNC B0 ;  /* 0x0000000000007941 */ /* 0x000fea0003800000 */
.L_x_2250:
        /* <DEDUP_REMOVED lines=67> */
.L_x_2254:
        /* <DEDUP_REMOVED lines=68> */
.L_x_2255:
[----:B------:R-:W-:Y:S05]  /*0f90*/  BSYNC B0 ;  /* 0x0000000000007941 */ /* 0x000fea0003800000 */
.L_x_2253:
[----:B------:R-:W-:-:S04]  /*0fa0*/  LOP3.LUT R0, RZ, R0, RZ, 0x33, !PT ;  /* 0x00000000ff007212 */ /* 0x000fc800078e33ff */
[----:B------:R-:W-:-:S05]  /*0fb0*/  IADD3 R0, R0, R12, RZ ;  /* 0x0000000c00007210 */ /* 0x000fca0007ffe0ff */
[----:B------:R1:W-:Y:S01]  /*0fc0*/  STL [R1+0xd0], R0 ;  /* 0x0000d00001007387 */ /* 0x0003e20000100800 */
[----:B------:R-:W-:Y:S05]  /*0fd0*/  BRA `(.L_x_2256) ;  /* 0x0000003000007947 */ /* 0x000fea0003800000 */
.L_x_2244:
[----:B------:R1:W-:Y:S01]  /*0fe0*/  STL [R1+0xd0], RZ ;  /* 0x0000d0ff01007387 */ /* 0x0003e20000100800 */
[----:B------:R-:W-:Y:S02]  /*0ff0*/  MOV R252, UR5 ;  /* 0x0000000500fc7c02 */ /* 0x000fe40008000f00 */
[----:B------:R-:W-:-:S03]  /*1000*/  MOV R230, RZ ;  /* 0x000000ff00e67202 */ /* 0x000fc60000000f00 */
.L_x_2256:
[----:B-1----:R-:W2:Y:S01]  /*1010*/  LDL R0, [R1+0xd0] ;  /* 0x0000d00001007983 */ /* 0x002ea20000100800 */
[----:B------:R-:W-:Y:S01]  /*1020*/  ISETP.NE.AND P0, PT, R13, RZ, PT ;  /* 0x000000ff0d00720c */ /* 0x000fe20003f05270 */
[----:B------:R-:W-:Y:S01]  /*1030*/  IMAD.MOV.U32 R6, RZ, RZ, R230 ;  /* 0x000000ffff067224 */ /* 0x000fe200078e00e6 */
[----:B------:R-:W-:Y:S01]  /*1040*/  MOV R7, R231 ;  /* 0x000000e700077202 */ /* 0x000fe20000000f00 */
[----:B------:R-:W-:Y:S10]  /*1050*/  WARPSYNC 0xffffffff ;  /* 0xffffffff00007948 */ /* 0x000ff40003800000 */
[----:B------:R-:W-:-:S04]  /*1060*/  @!P0 IMAD.MOV.U32 R228, RZ, RZ, R252 ;  /* 0x000000ffffe48224 */ /* 0x000fc800078e00fc */
[----:B------:R-:W-:Y:S01]  /*1070*/  IMAD.MOV.U32 R4, RZ, RZ, R228 ;  /* 0x000000ffff047224 */ /* 0x000fe200078e00e4 */
[----:B--2---:R-:W-:-:S05]  /*1080*/  MOV R5, R0 ;  /* 0x0000000000057202 */ /* 0x004fca0000000f00 */
[----:B------:R1:W-:Y:S04]  /*1090*/  @!P0 STS.128 [0x24100], R4 ;  /* 0x02410004ff008388 */ /* 0x0003e80000000c00 */
[----:B------:R-:W-:Y:S06]  /*10a0*/  BAR.ARV 0x5, 0x100 ;  /* 0x0144000000007b1d */ /* 0x000fec0000002000 */
.L_x_2242:
[----:B---3--:R-:W-:-:S13]  /*10b0*/  ISETP.GE.AND P0, PT, R231, c[0x0][0x53c], PT ;  /* 0x00014f00e7007a0c */ /* 0x008fda0003f06270 */
[----:B------:R-:W-:Y:S05]  /*10c0*/  @P0 EXIT ;  /* 0x000000000000094d */ /* 0x000fea0003800000 */
[----:B------:R-:W3:Y:S01]  /*10d0*/  S2R R14, SR_TID.X ;  /* 0x00000000000e7919 */ /* 0x000ee20000002100 */
[----:B------:R-:W-:Y:S01]  /*10e0*/  IMAD.MOV.U32 R176, RZ, RZ, 0x20 ;  /* 0x00000020ffb07424 */ /* 0x000fe200078e00ff */
[----:B------:R-:W-:Y:S02]  /*10f0*/  ULDC UR7, c[0x0][0x20] ;  /* 0x0000080000077ab9 */ /* 0x000fe40000000800 */
[----:B------:R-:W-:Y:S02]  /*1100*/  UIADD3 UR7, UP0, UR4, UR7, URZ ;  /* 0x0000000704077290 */ /* 0x000fe4000ff1e03f */
[----:B------:R-:W-:Y:S02]  /*1110*/  ULDC UR6, c[0x0][0x24] ;  /* 0x0000090000067ab9 */ /* 0x000fe40000000800 */
[----:B------:R-:W-:Y:S01]  /*1120*/  UIADD3.X UR6, URZ, UR6, URZ, UP0, !UPT ;  /* 0x000000063f067290 */ /* 0x000fe200087fe43f */
[----:B---3--:R-:W-:-:S04]  /*1130*/  SHF.R.S32.HI R11, RZ, 0x1f, R14 ;  /* 0x0000001fff0b7819 */ /* 0x008fc8000001140e */
[CC--:B--2---:R-:W-:Y:S02]  /*1140*/  LEA.HI R0, R11.reuse, R14.reuse, RZ, 0x4 ;  /* 0x0000000e0b007211 */ /* 0x0c4fe400078f20ff */
[----:B------:R-:W-:Y:S02]  /*1150*/  LEA.HI R10, R11, R14, RZ, 0x3 ;  /* 0x0000000e0b0a7211 */ /* 0x000fe400078f18ff */
[----:B------:R-:W-:Y:S02]  /*1160*/  LOP3.LUT R2, R0, 0xfffffff0, RZ, 0xc0, !PT ;  /* 0xfffffff000027812 */ /* 0x000fe400078ec0ff */
[----:B-1----:R-:W-:Y:S02]  /*1170*/  SHF.R.S32.HI R4, RZ, 0x4, R0 ;  /* 0x00000004ff047819 */ /* 0x002fe40000011400 */
[----:B------:R-:W-:Y:S01]  /*1180*/  SHF.R.S32.HI R249, RZ, 0x3, R10 ;  /* 0x00000003fff97819 */ /* 0x000fe2000001140a */
[----:B------:R-:W-:Y:S01]  /*1190*/  IMAD.IADD R3, R14, 0x1, -R2 ;  /* 0x000000010e037824 */ /* 0x000fe200078e0a02 */
[----:B------:R-:W-:-:S02]  /*11a0*/  LOP3.LUT R6, R10, 0xfffffff8, RZ, 0xc0, !PT ;  /* 0xfffffff80a067812 */ /* 0x000fc400078ec0ff */
[----:B------:R-:W-:Y:S01]  /*11b0*/  LEA.HI R0, R0, R4, RZ, 0x1 ;  /* 0x0000000400007211 */ /* 0x000fe200078f08ff */
[----:B------:R-:W-:Y:S02]  /*11c0*/  IMAD.SHL.U32 R5, R249, 0x40, RZ ;  /* 0x00000040f9057824 */ /* 0x000fe400078e00ff */
[----:B------:R-:W-:Y:S01]  /*11d0*/  IMAD.IADD R7, R14, 0x1, -R6 ;  /* 0x000000010e077824 */ /* 0x000fe200078e0a06 */
[----:B------:R-:W-:Y:S02]  /*11e0*/  SHF.R.S32.HI R6, RZ, 0x1f, R3 ;  /* 0x0000001fff067819 */ /* 0x000fe40000011403 */
[----:B------:R-:W-:Y:S01]  /*11f0*/  LOP3.LUT R2, R0, 0xfffffffe, RZ, 0xc0, !PT ;  /* 0xfffffffe00027812 */ /* 0x000fe200078ec0ff */
[----:B------:R-:W-:Y:S01]  /*1200*/  IMAD.SHL.U32 R238, R7, 0x8, RZ ;  /* 0x0000000807ee7824 */ /* 0x000fe200078e00ff */
[----:B------:R-:W-:Y:S02]  /*1210*/  LOP3.LUT R0, R5, 0x1c0, RZ, 0xc0, !PT ;  /* 0x000001c005007812 */ /* 0x000fe400078ec0ff */
[----:B------:R-:W-:Y:S01]  /*1220*/  LEA.HI R178, R6, R3, RZ, 0x3 ;  /* 0x0000000306b27211 */ /* 0x000fe200078f18ff */
[----:B------:R-:W-:Y:S01]  /*1230*/  IMAD.IADD R8, R4, 0x1, -R2 ;  /* 0x0000000104087824 */ /* 0x000fe200078e0a02 */
[----:B------:R-:W-:-:S02]  /*1240*/  SHF.R.U32.HI R5, RZ, 0x3, R0 ;  /* 0x00000003ff057819 */ /* 0x000fc40000011600 */
[----:B------:R-:W-:Y:S01]  /*1250*/  LOP3.LUT R2, R0, 0x38, R238, 0xf8, !PT ;  /* 0x0000003800027812 */ /* 0x000fe200078ef8ee */
[----:B------:R-:W-:Y:S01]  /*1260*/  IMAD.SHL.U32 R0, R7, 0x40, RZ ;  /* 0x0000004007007824 */ /* 0x000fe200078e00ff */
[C---:B------:R-:W-:Y:S01]  /*1270*/  LOP3.LUT R4, R178.reuse, 0xfffffff8, RZ, 0xc0, !PT ;  /* 0xfffffff8b2047812 */ /* 0x040fe200078ec0ff */
[----:B------:R-:W-:Y:S01]  /*1280*/  IMAD.SHL.U32 R178, R178, 0x40, RZ ;  /* 0x00000040b2b27824 */ /* 0x000fe200078e00ff */
[----:B------:R-:W-:Y:S02]  /*1290*/  LEA.HI R7, R11, R14, RZ, 0x5 ;  /* 0x0000000e0b077211 */ /* 0x000fe400078f28ff */
[----:B------:R-:W-:Y:S01]  /*12a0*/  LOP3.LUT R0, R0, 0x1c0, RZ, 0xc0, !PT ;  /* 0x000001c000007812 */ /* 0x000fe200078ec0ff */
[----:B------:R-:W-:Y:S01]  /*12b0*/  IMAD.IADD R6, R3, 0x1, -R4 ;  /* 0x0000000103067824 */ /* 0x000fe200078e0a04 */
[----:B------:R-:W-:Y:S02]  /*12c0*/  LOP3.LUT R4, R7, 0xffffffe0, RZ, 0xc0, !PT ;  /* 0xffffffe007047812 */ /* 0x000fe400078ec0ff */
[----:B------:R-:W-:-:S02]  /*12d0*/  LOP3.LUT R3, R0, 0x8, R10, 0xf8, !PT ;  /* 0x0000000800037812 */ /* 0x000fc400078ef80a */
[----:B------:R-:W-:Y:S01]  /*12e0*/  LOP3.LUT R9, R2, R5, RZ, 0x3c, !PT ;  /* 0x0000000502097212 */ /* 0x000fe200078e3cff */
[----:B------:R-:W-:Y:S01]  /*12f0*/  IMAD.IADD R13, R14, 0x1, -R4 ;  /* 0x000000010e0d7824 */ /* 0x000fe200078e0a04 */
[----:B------:R-:W-:Y:S02]  /*1300*/  SHF.R.U32.HI R0, RZ, 0x3, R0 ;  /* 0x00000003ff007819 */ /* 0x000fe40000011600 */
[--C-:B------:R-:W-:Y:S02]  /*1310*/  SHF.R.S32.HI R247, RZ, 0x5, R7.reuse ;  /* 0x00000005fff77819 */ /* 0x100fe40000011407 */
[----:B------:R-:W-:Y:S02]  /*1320*/  SHF.R.S32.HI R2, RZ, 0x1f, R7 ;  /* 0x0000001fff027819 */ /* 0x000fe40000011407 */
[----:B------:R-:W-:Y:S01]  /*1330*/  LOP3.LUT R7, R3, R0, RZ, 0x3c, !PT ;  /* 0x0000000003077212 */ /* 0x000fe200078e3cff */
[----:B------:R-:W-:Y:S01]  /*1340*/  IMAD.SHL.U32 R3, R6, 0x40, RZ ;  /* 0x0000004006037824 */ /* 0x000fe200078e00ff */
[----:B------:R-:W-:Y:S01]  /*1350*/  LEA.HI R0, R2, R247, RZ, 0x3 ;  /* 0x000000f702007211 */ /* 0x000fe200078f18ff */
[----:B------:R-:W-:Y:S01]  /*1360*/  IMAD.SHL.U32 R15, R247, 0x400, RZ ;  /* 0x00000400f70f7824 */ /* 0x000fe200078e00ff */
[----:B------:R-:W-:-:S02]  /*1370*/  SHF.R.S32.HI R2, RZ, 0x1f, R13 ;  /* 0x0000001fff027819 */ /* 0x000fc4000001140d */
[----:B------:R-:W-:Y:S02]  /*1380*/  LOP3.LUT R4, R0, 0xffffff8, RZ, 0xc0, !PT ;  /* 0x0ffffff800047812 */ /* 0x000fe400078ec0ff */
[----:B------:R-:W-:Y:S01]  /*1390*/  LEA.HI R10, R2, R13, RZ, 0x2 ;  /* 0x0000000d020a7211 */ /* 0x000fe200078f10ff */
[----:B------:R-:W-:Y:S01]  /*13a0*/  IMAD.SHL.U32 R2, R8, 0x8, RZ ;  /* 0x0000000808027824 */ /* 0x000fe200078e00ff */
[----:B------:R-:W-:Y:S01]  /*13b0*/  LOP3.LUT R0, R3, 0x1c0, RZ, 0xc0, !PT ;  /* 0x000001c003007812 */ /* 0x000fe200078ec0ff */
[----:B------:R-:W-:Y:S01]  /*13c0*/  IMAD.IADD R4, R247, 0x1, -R4 ;  /* 0x00000001f7047824 */ /* 0x000fe200078e0a04 */
[----:B------:R-:W-:Y:S02]  /*13d0*/  SHF.R.S32.HI R3, RZ, 0x2, R10 ;  /* 0x00000002ff037819 */ /* 0x000fe4000001140a */
[----:B------:R-:W-:Y:S02]  /*13e0*/  LOP3.LUT R2, R0, 0x8, R2, 0xf8, !PT ;  /* 0x0000000800027812 */ /* 0x000fe400078ef802 */
[----:B------:R-:W-:Y:S01]  /*13f0*/  SHF.R.U32.HI R0, RZ, 0x3, R0 ;  /* 0x00000003ff007819 */ /* 0x000fe20000011600 */
[----:B------:R-:W-:Y:S01]  /*1400*/  IMAD R12, R4, 0x10, R3 ;  /* 0x00000010040c7824 */ /* 0x000fe200078e0203 */
[----:B------:R-:W-:-:S02]  /*1410*/  LOP3.LUT R178, R178, 0xfffffe00, RZ, 0xc0, !PT ;  /* 0xfffffe00b2b27812 */ /* 0x000fc400078ec0ff */
[----:B------:R-:W-:Y:S01]  /*1420*/  LOP3.LUT R2, R2, R0, RZ, 0x3c, !PT ;  /* 0x0000000002027212 */ /* 0x000fe200078e3cff */
[----:B------:R-:W-:Y:S01]  /*1430*/  IMAD R0, R8, 0x200, R7 ;  /* 0x0000020008007824 */ /* 0x000fe200078e0207 */
[----:B------:R-:W-:Y:S01]  /*1440*/  LEA.HI R3, R11, R14, RZ, 0x2 ;  /* 0x0000000e0b037211 */ /* 0x000fe200078f10ff */
[----:B------:R-:W-:Y:S01]  /*1450*/  STL [R1+0x138], R12 ;  /* 0x0001380c01007387 */ /* 0x000fe20000100800 */
[CC--:B------:R-:W-:Y:S02]  /*1460*/  IADD3 R172, R2.reuse, R178.reuse, R15 ;  /* 0x000000b202ac7210 */ /* 0x0c0fe40007ffe00f */
[----:B------:R-:W-:Y:S02]  /*1470*/  LOP3.LUT R178, R2, R178, RZ, 0xfc, !PT ;  /* 0x000000b202b27212 */ /* 0x000fe400078efcff */
[--C-:B------:R-:W-:Y:S02]  /*1480*/  SHF.R.S32.HI R214, RZ, 0x2, R3.reuse ;  /* 0x00000002ffd67819 */ /* 0x100fe40000011403 */
[----:B------:R-:W-:-:S02]  /*1490*/  SHF.R.S32.HI R2, RZ, 0x1f, R3 ;  /* 0x0000001fff027819 */ /* 0x000fc40000011403 */
[----:B------:R-:W-:Y:S02]  /*14a0*/  LOP3.LUT R3, R3, 0xfffffffc, RZ, 0xc0, !PT ;  /* 0xfffffffc03037812 */ /* 0x000fe400078ec0ff */
[----:B------:R-:W-:Y:S02]  /*14b0*/  LEA.HI R2, R2, R214, RZ, 0x3 ;  /* 0x000000d602027211 */ /* 0x000fe400078f18ff */
[----:B------:R-:W-:Y:S01]  /*14c0*/  LOP3.LUT R4, R10, 0x7ffffffc, RZ, 0xc0, !PT ;  /* 0x7ffffffc0a047812 */ /* 0x000fe200078ec0ff */
[----:B------:R-:W-:Y:S01]  /*14d0*/  IMAD.IADD R243, R14, 0x1, -R3 ;  /* 0x000000010ef37824 */ /* 0x000fe200078e0a03 */
[----:B------:R-:W-:Y:S02]  /*14e0*/  LOP3.LUT R3, R2, 0xfffffff8, RZ, 0xc0, !PT ;  /* 0xfffffff802037812 */ /* 0x000fe400078ec0ff */
[----:B------:R-:W-:Y:S01]  /*14f0*/  LEA.HI R5, R11, R14, RZ, 0x6 ;  /* 0x0000000e0b057211 */ /* 0x000fe200078f30ff */
[C---:B------:R-:W-:Y:S01]  /*1500*/  IMAD.SHL.U32 R106, R243.reuse, 0x8, RZ ;  /* 0x00000008f36a7824 */ /* 0x040fe200078e00ff */
[----:B------:R-:W-:Y:S01]  /*1510*/  LEA.HI R2, R243, R243, RZ, 0x1 ;  /* 0x000000f3f3027211 */ /* 0x000fe200078f08ff */
[----:B------:R-:W-:Y:S01]  /*1520*/  IMAD.IADD R4, R13, 0x1, -R4 ;  /* 0x000000010d047824 */ /* 0x000fe200078e0a04 */
[----:B------:R-:W-:Y:S01]  /*1530*/  R2P PR, R6, 0x6 ;  /* 0x0000000606007804 */ /* 0x000fe20000000000 */
[----:B------:R-:W-:Y:S01]  /*1540*/  IMAD.IADD R242, R214, 0x1, -R3 ;  /* 0x00000001d6f27824 */ /* 0x000fe200078e0a03 */
[----:B------:R-:W-:Y:S01]  /*1550*/  IADD3 R110, R106, 0x20, RZ ;  /* 0x000000206a6e7810 */ /* 0x000fe20007ffe0ff */
[----:B------:R-:W-:Y:S01]  /*1560*/  IMAD.SHL.U32 R30, R4, 0x2, RZ ;  /* 0x00000002041e7824 */ /* 0x000fe200078e00ff */
[----:B------:R-:W-:Y:S01]  /*1570*/  LOP3.LUT R2, R2, 0x1ffffffe, RZ, 0xc0, !PT ;  /* 0x1ffffffe02027812 */ /* 0x000fe200078ec0ff */
[----:B------:R-:W-:Y:S01]  /*1580*/  IMAD.SHL.U32 R5, R5, 0x8, RZ ;  /* 0x0000000805057824 */ /* 0x000fe200078e00ff */
[----:B------:R-:W-:Y:S01]  /*1590*/  SHF.R.S32.HI R3, RZ, 0x1f, R110 ;  /* 0x0000001fff037819 */ /* 0x000fe2000001146e */
[----:B------:R-:W-:Y:S01]  /*15a0*/  IMAD.MOV.U32 R6, RZ, RZ, 0x40 ;  /* 0x00000040ff067424 */ /* 0x000fe200078e00ff */
[C---:B------:R-:W-:Y:S01]  /*15b0*/  IADD3 R29, R30.reuse, 0x8, RZ ;  /* 0x000000081e1d7810 */ /* 0x040fe20007ffe0ff */
[----:B------:R-:W-:Y:S01]  /*15c0*/  STL [R1+0xd4], R30 ;  /* 0x0000d41e01007387 */ /* 0x000fe20000100800 */
[----:B------:R-:W-:Y:S01]  /*15d0*/  LEA.HI R3, R3, R110, RZ, 0x3 ;  /* 0x0000006e03037211 */ /* 0x000fe200078f18ff */
[----:B------:R-:W-:Y:S01]  /*15e0*/  IMAD.SHL.U32 R108, R243, 0x4, RZ ;  /* 0x00000004f36c7824 */ /* 0x000fe200078e00ff */
[----:B------:R-:W-:Y:S01]  /*15f0*/  IADD3 R27, R30, 0x18, RZ ;  /* 0x000000181e1b7810 */ /* 0x000fe20007ffe0ff */
[----:B------:R-:W-:Y:S01]  /*1600*/  STL [R1+0xcc], R29 ;  /* 0x0000cc1d01007387 */ /* 0x000fe20000100800 */
[----:B------:R-:W-:-:S02]  /*1610*/  LOP3.LUT R213, R3, 0xfffffff8, RZ, 0xc0, !PT ;  /* 0xfffffff803d57812 */ /* 0x000fc400078ec0ff */
[----:B------:R-:W-:Y:S01]  /*1620*/  SHF.R.S32.HI R3, RZ, 0x1f, R29 ;  /* 0x0000001fff037819 */ /* 0x000fe2000001141d */
[----:B------:R-:W-:Y:S01]  /*1630*/  STL [R1+0xc4], R27 ;  /* 0x0000c41b01007387 */ /* 0x000fe20000100800 */
[----:B------:R-:W-:Y:S01]  /*1640*/  LOP3.LUT R9, R9, 0x7ffffe00, R5, 0xf8, !PT ;  /* 0x7ffffe0009097812 */ /* 0x000fe200078ef805 */
[----:B------:R-:W-:Y:S01]  /*1650*/  IMAD.IADD R5, R243, 0x1, -R2 ;  /* 0x00000001f3057824 */ /* 0x000fe200078e0a02 */
[C---:B------:R-:W-:Y:S01]  /*1660*/  IADD3 R28, R30.reuse, 0x10, RZ ;  /* 0x000000101e1c7810 */ /* 0x040fe20007ffe0ff */
[----:B------:R1:W-:Y:S01]  /*1670*/  STL [R1+0x134], R3 ;  /* 0x0001340301007387 */ /* 0x0003e20000100800 */
[C---:B------:R-:W-:Y:S01]  /*1680*/  IADD3 R24, R30.reuse, 0x30, RZ ;  /* 0x000000301e187810 */ /* 0x040fe20007ffe0ff */
[----:B------:R-:W-:Y:S01]  /*1690*/  IMAD R4, R5, 0x8, R12 ;  /* 0x0000000805047824 */ /* 0x000fe200078e020c */
[----:B------:R-:W-:Y:S01]  /*16a0*/  SHF.R.S32.HI R5, RZ, 0x1f, R28 ;  /* 0x0000001fff057819 */ /* 0x000fe2000001141c */
[----:B------:R-:W-:Y:S01]  /*16b0*/  IMAD.SHL.U32 R111, R9, 0x2, RZ ;  /* 0x00000002096f7824 */ /* 0x000fe200078e00ff */
[C---:B------:R-:W-:Y:S01]  /*16c0*/  IADD3 R26, R30.reuse, 0x20, RZ ;  /* 0x000000201e1a7810 */ /* 0x040fe20007ffe0ff */
[----:B------:R-:W-:Y:S01]  /*16d0*/  STL [R1+0xc8], R28 ;  /* 0x0000c81c01007387 */ /* 0x000fe20000100800 */
[----:B------:R-:W-:-:S02]  /*16e0*/  IADD3 R25, R30, 0x28, RZ ;  /* 0x000000281e197810 */ /* 0x000fc40007ffe0ff */
[----:B------:R-:W-:Y:S01]  /*16f0*/  IADD3 R21, R30, 0x48, RZ ;  /* 0x000000481e157810 */ /* 0x000fe20007ffe0ff */
[----:B------:R2:W-:Y:S01]  /*1700*/  STL [R1+0x130], R5 ;  /* 0x0001300501007387 */ /* 0x0005e20000100800 */
[----:B------:R-:W-:Y:S02]  /*1710*/  LEA R177, R0, 0xc100, 0x1 ;  /* 0x0000c10000b17811 */ /* 0x000fe400078e08ff */
[----:B------:R-:W-:Y:S01]  /*1720*/  SEL R0, R6, 0xffffffc0, !P2 ;  /* 0xffffffc006007807 */ /* 0x000fe20005000000 */
[----:B------:R-:W-:Y:S01]  /*1730*/  STL [R1+0x13c], R4 ;  /* 0x00013c0401007387 */ /* 0x000fe20000100800 */
[----:B------:R-:W-:Y:S02]  /*1740*/  SHF.R.S32.HI R6, RZ, 0x1f, R26 ;  /* 0x0000001fff067819 */ /* 0x000fe4000001141a */
[C---:B------:R-:W-:Y:S01]  /*1750*/  IADD3 R23, R30.reuse, 0x38, RZ ;  /* 0x000000381e177810 */ /* 0x040fe20007ffe0ff */
[----:B------:R-:W-:Y:S01]  /*1760*/  STL [R1+0xc0], R26 ;  /* 0x0000c01a01007387 */ /* 0x000fe20000100800 */
[----:B------:R-:W-:-:S02]  /*1770*/  IADD3 R22, R30, 0x40, RZ ;  /* 0x000000401e167810 */ /* 0x000fc40007ffe0ff */
[C---:B------:R-:W-:Y:S01]  /*1780*/  IADD3 R18, R30.reuse, 0x60, RZ ;  /* 0x000000601e127810 */ /* 0x040fe20007ffe0ff */
[----:B------:R3:W-:Y:S01]  /*1790*/  STL [R1+0x128], R6 ;  /* 0x0001280601007387 */ /* 0x0007e20000100800 */
[C---:B------:R-:W-:Y:S02]  /*17a0*/  IADD3 R20, R30.reuse, 0x50, RZ ;  /* 0x000000501e147810 */ /* 0x040fe40007ffe0ff */
[----:B-1----:R-:W-:Y:S01]  /*17b0*/  SHF.R.S32.HI R3, RZ, 0x1f, R27 ;  /* 0x0000001fff037819 */ /* 0x002fe2000001141b */
[----:B------:R-:W-:Y:S01]  /*17c0*/  STL [R1+0xbc], R25 ;  /* 0x0000bc1901007387 */ /* 0x000fe20000100800 */
[C---:B------:R-:W-:Y:S02]  /*17d0*/  IADD3 R19, R30.reuse, 0x58, RZ ;  /* 0x000000581e137810 */ /* 0x040fe40007ffe0ff */
[----:B------:R-:W-:Y:S01]  /*17e0*/  IADD3 R15, R30, 0x78, RZ ;  /* 0x000000781e0f7810 */ /* 0x000fe20007ffe0ff */
[----:B------:R1:W-:Y:S01]  /*17f0*/  STL [R1+0x12c], R3 ;  /* 0x00012c0301007387 */ /* 0x0003e20000100800 */
[----:B------:R-:W-:-:S02]  /*1800*/  IADD3 R107, R106, 0x40, RZ ;  /* 0x000000406a6b7810 */ /* 0x000fc40007ffe0ff */
[C---:B------:R-:W-:Y:S01]  /*1810*/  IADD3 R17, R30.reuse, 0x68, RZ ;  /* 0x000000681e117810 */ /* 0x040fe20007ffe0ff */
[----:B------:R-:W-:Y:S01]  /*1820*/  STL [R1+0x78], R24 ;  /* 0x0000781801007387 */ /* 0x000fe20000100800 */
[----:B--2---:R-:W-:Y:S02]  /*1830*/  SHF.R.S32.HI R5, RZ, 0x1f, R25 ;  /* 0x0000001fff057819 */ /* 0x004fe40000011419 */
[C---:B------:R-:W-:Y:S01]  /*1840*/  IADD3 R16, R30.reuse, 0x70, RZ ;  /* 0x000000701e107810 */ /* 0x040fe20007ffe0ff */
[----:B------:R-:W-:Y:S01]  /*1850*/  STL [R1+0xb8], R23 ;  /* 0x0000b81701007387 */ /* 0x000fe20000100800 */
[----:B------:R-:W-:Y:S02]  /*1860*/  IADD3 R12, R30, 0x90, RZ ;  /* 0x000000901e0c7810 */ /* 0x000fe40007ffe0ff */
[----:B------:R-:W-:Y:S01]  /*1870*/  SHF.R.S32.HI R2, RZ, 0x1f, R107 ;  /* 0x0000001fff027819 */ /* 0x000fe2000001146b */
[----:B------:R2:W-:Y:S01]  /*1880*/  STL [R1+0x124], R5 ;  /* 0x0001240501007387 */ /* 0x0005e20000100800 */
[----:B------:R-:W-:-:S02]  /*1890*/  SEL R176, R176, 0xffffffe0, !P1 ;  /* 0xffffffe0b0b07807 */ /* 0x000fc40004800000 */
[----:B------:R-:W-:Y:S01]  /*18a0*/  LEA.HI R2, R2, R107, RZ, 0x3 ;  /* 0x0000006b02027211 */ /* 0x000fe200078f18ff */
[----:B------:R-:W-:Y:S01]  /*18b0*/  STL [R1+0xb4], R22 ;  /* 0x0000b41601007387 */ /* 0x000fe20000100800 */
[----:B---3--:R-:W-:Y:S02]  /*18c0*/  SHF.R.S32.HI R6, RZ, 0x1f, R23 ;  /* 0x0000001fff067819 */ /* 0x008fe40000011417 */
[C---:B------:R-:W-:Y:S01]  /*18d0*/  IADD3 R14, R30.reuse, 0x80, RZ ;  /* 0x000000801e0e7810 */ /* 0x040fe20007ffe0ff */
[----:B------:R-:W-:Y:S01]  /*18e0*/  STL [R1+0xb0], R21 ;  /* 0x0000b01501007387 */ /* 0x000fe20000100800 */
[C---:B------:R-:W-:Y:S02]  /*18f0*/  IADD3 R13, R30.reuse, 0x88, RZ ;  /* 0x000000881e0d7810 */ /* 0x040fe40007ffe0ff */
[----:B------:R-:W-:Y:S01]  /*1900*/  IADD3 R7, R30, 0xa8, RZ ;  /* 0x000000a81e077810 */ /* 0x000fe20007ffe0ff */
[----:B------:R3:W-:Y:S01]  /*1910*/  STL [R1+0x11c], R6 ;  /* 0x00011c0601007387 */ /* 0x0007e20000100800 */
[----:B-1----:R-:W-:-:S02]  /*1920*/  SHF.R.S32.HI R3, RZ, 0x1f, R24 ;  /* 0x0000001fff037819 */ /* 0x002fc40000011418 */
[----:B------:R-:W-:Y:S01]  /*1930*/  LEA R172, R172, 0x18100, 0x1 ;  /* 0x00018100acac7811 */ /* 0x000fe200078e08ff */
[----:B------:R-:W-:Y:S01]  /*1940*/  STL [R1+0xac], R20 ;  /* 0x0000ac1401007387 */ /* 0x000fe20000100800 */
[----:B------:R-:W-:Y:S02]  /*1950*/  LEA R178, R178, 0x100, 0x1 ;  /* 0x00000100b2b27811 */ /* 0x000fe400078e08ff */
[----:B------:R-:W-:Y:S01]  /*1960*/  LOP3.LUT R212, R2, 0xfffffff8, RZ, 0xc0, !PT ;  /* 0xfffffff802d47812 */ /* 0x000fe200078ec0ff */
[----:B------:R1:W-:Y:S01]  /*1970*/  STL [R1+0x120], R3 ;  /* 0x0001200301007387 */ /* 0x0003e20000100800 */
[----:B------:R-:W-:Y:S01]  /*1980*/  IADD3 R2, R30, 0xb8, RZ ;  /* 0x000000b81e027810 */ /* 0x000fe20007ffe0ff */
[----:B------:R-:W-:Y:S01]  /*1990*/  IMAD.IADD R173, R172, 0x1, R176 ;  /* 0x00000001acad7824 */ /* 0x000fe200078e02b0 */
[----:B------:R-:W-:Y:S01]  /*19a0*/  IADD3 R9, R30, 0x98, RZ ;  /* 0x000000981e097810 */ /* 0x000fe20007ffe0ff */
[----:B------:R-:W-:Y:S01]  /*19b0*/  IMAD.IADD R244, R176, 0x1, R178 ;  /* 0x00000001b0f47824 */ /* 0x000fe200078e02b2 */
[----:B--2---:R-:W-:Y:S01]  /*19c0*/  SHF.R.S32.HI R5, RZ, 0x1f, R22 ;  /* 0x0000001fff057819 */ /* 0x004fe20000011416 */
[----:B------:R2:W-:Y:S01]  /*19d0*/  STL [R1+0x7c], R2 ;  /* 0x00007c0201007387 */ /* 0x0005e20000100800 */
[----:B------:R-:W-:Y:S01]  /*19e0*/  IADD3 R8, R30, 0xa0, RZ ;  /* 0x000000a01e087810 */ /* 0x000fe20007ffe0ff */
[----:B------:R-:W-:Y:S01]  /*19f0*/  IMAD.IADD R179, R0, 0x1, R178 ;  /* 0x0000000100b37824 */ /* 0x000fe200078e02b2 */
[----:B------:R-:W-:Y:S01]  /*1a00*/  IADD3 R4, R30, 0xb0, RZ ;  /* 0x000000b01e047810 */ /* 0x000fe20007ffe0ff */
[----:B------:R4:W-:Y:S01]  /*1a10*/  STL [R1+0x118], R5 ;  /* 0x0001180501007387 */ /* 0x0009e20000100800 */
[--C-:B------:R-:W-:Y:S01]  /*1a20*/  IMAD.IADD R175, R172, 0x1, R0.reuse ;  /* 0x00000001acaf7824 */ /* 0x100fe200078e0200 */
[----:B------:R-:W-:Y:S01]  /*1a30*/  IADD3 R207, R106, 0x60, RZ ;  /* 0x000000606acf7810 */ /* 0x000fe20007ffe0ff */
[----:B------:R-:W-:Y:S01]  /*1a40*/  IMAD.IADD R174, R173, 0x1, R0 ;  /* 0x00000001adae7824 */ /* 0x000fe200078e0200 */
[----:B------:R-:W-:Y:S01]  /*1a50*/  STL [R1+0xa8], R19 ;  /* 0x0000a81301007387 */ /* 0x000fe20000100800 */
[----:B------:R-:W-:Y:S01]  /*1a60*/  IMAD.IADD R0, R0, 0x1, R244 ;  /* 0x0000000100007824 */ /* 0x000fe200078e02f4 */
[----:B------:R-:W-:Y:S01]  /*1a70*/  IADD3 R206, R106, 0x80, RZ ;  /* 0x000000806ace7810 */ /* 0x000fe20007ffe0ff */
[----:B------:R-:W-:Y:S01]  /*1a80*/  IMAD.IADD R250, R176, 0x1, R179 ;  /* 0x00000001b0fa7824 */ /* 0x000fe200078e02b3 */
[----:B---3--:R-:W-:Y:S01]  /*1a90*/  SHF.R.S32.HI R6, RZ, 0x1f, R20 ;  /* 0x0000001fff067819 */ /* 0x008fe20000011414 */
[----:B------:R-:W-:Y:S01]  /*1aa0*/  STL [R1+0x74], R18 ;  /* 0x0000741201007387 */ /* 0x000fe20000100800 */
[----:B------:R-:W-:-:S02]  /*1ab0*/  IADD3 R205, R106, 0xa0, RZ ;  /* 0x000000a06acd7810 */ /* 0x000fc40007ffe0ff */
[C---:B------:R-:W-:Y:S01]  /*1ac0*/  IADD3 R240, R238.reuse, 0x40, RZ ;  /* 0x00000040eef07810 */ /* 0x040fe20007ffe0ff */
[----:B------:R3:W-:Y:S01]  /*1ad0*/  STL [R1+0x110], R6 ;  /* 0x0001100601007387 */ /* 0x0007e20000100800 */
[----:B------:R-:W-:Y:S02]  /*1ae0*/  IADD3 R241, R238, 0x80, RZ ;  /* 0x00000080eef17810 */ /* 0x000fe40007ffe0ff */
[----:B-1----:R-:W-:Y:S01]  /*1af0*/  SHF.R.S32.HI R3, RZ, 0x1f, R21 ;  /* 0x0000001fff037819 */ /* 0x002fe20000011415 */
[----:B------:R-:W-:Y:S01]  /*1b00*/  STL [R1+0xa4], R17 ;  /* 0x0000a41101007387 */ /* 0x000fe20000100800 */
[----:B------:R-:W-:Y:S02]  /*1b10*/  SHF.R.S32.HI R239, RZ, 0x1f, R238 ;  /* 0x0000001fffef7819 */ /* 0x000fe400000114ee */
[----:B------:R-:W-:Y:S01]  /*1b20*/  SHF.R.S32.HI R232, RZ, 0x1f, R106 ;  /* 0x0000001fffe87819 */ /* 0x000fe2000001146a */
[----:B------:R1:W-:Y:S01]  /*1b30*/  STL [R1+0x114], R3 ;  /* 0x0001140301007387 */ /* 0x0003e20000100800 */
[----:B--2---:R-:W-:-:S02]  /*1b40*/  SHF.R.S32.HI R2, RZ, 0x1f, R2 ;  /* 0x0000001fff027819 */ /* 0x004fc40000011402 */
[----:B------:R-:W-:Y:S01]  /*1b50*/  SHF.R.S32.HI R237, RZ, 0x1f, R207 ;  /* 0x0000001fffed7819 */ /* 0x000fe200000114cf */
[----:B------:R-:W-:Y:S01]  /*1b60*/  STL [R1+0xa0], R16 ;  /* 0x0000a01001007387 */ /* 0x000fe20000100800 */
[----:B----4-:R-:W-:Y:S02]  /*1b70*/  SHF.R.S32.HI R5, RZ, 0x1f, R19 ;  /* 0x0000001fff057819 */ /* 0x010fe40000011413 */
[----:B------:R-:W-:Y:S01]  /*1b80*/  SHF.R.S32.HI R236, RZ, 0x1f, R206 ;  /* 0x0000001fffec7819 */ /* 0x000fe200000114ce */
[----:B------:R-:W-:Y:S01]  /*1b90*/  STL [R1+0x9c], R15 ;  /* 0x00009c0f01007387 */ /* 0x000fe20000100800 */
[----:B------:R-:W-:Y:S02]  /*1ba0*/  SHF.R.S32.HI R235, RZ, 0x1f, R205 ;  /* 0x0000001fffeb7819 */ /* 0x000fe400000114cd */
[----:B------:R-:W-:Y:S01]  /*1bb0*/  SHF.R.S32.HI R246, RZ, 0x1f, R240 ;  /* 0x0000001ffff67819 */ /* 0x000fe200000114f0 */
[----:B------:R2:W-:Y:S01]  /*1bc0*/  STL [R1+0x10c], R5 ;  /* 0x00010c0501007387 */ /* 0x0005e20000100800 */
[----:B------:R-:W-:-:S02]  /*1bd0*/  SHF.R.S32.HI R245, RZ, 0x1f, R241 ;  /* 0x0000001ffff57819 */ /* 0x000fc400000114f1 */
[C---:B------:R-:W-:Y:S01]  /*1be0*/  IADD3 R11, R111.reuse, 0xc100, RZ ;  /* 0x0000c1006f0b7810 */ /* 0x040fe20007ffe0ff */
[----:B------:R-:W-:Y:S01]  /*1bf0*/  STL [R1+0x98], R14 ;  /* 0x0000980e01007387 */ /* 0x000fe20000100800 */
[----:B---3--:R-:W-:Y:S02]  /*1c00*/  SHF.R.S32.HI R6, RZ, 0x1f, R17 ;  /* 0x0000001fff067819 */ /* 0x008fe40000011411 */
[----:B------:R-:W-:Y:S01]  /*1c10*/  IADD3 R10, R111, 0x100, RZ ;  /* 0x000001006f0a7810 */ /* 0x000fe20007ffe0ff */
[----:B------:R-:W-:Y:S01]  /*1c20*/  STL [R1+0x94], R13 ;  /* 0x0000940d01007387 */ /* 0x000fe20000100800 */
[----:B------:R-:W-:Y:S02]  /*1c30*/  SHF.R.S32.HI R234, RZ, 0x1f, R213 ;  /* 0x0000001fffea7819 */ /* 0x000fe400000114d5 */
[----:B------:R-:W-:Y:S01]  /*1c40*/  SHF.R.S32.HI R233, RZ, 0x1f, R212 ;  /* 0x0000001fffe97819 */ /* 0x000fe200000114d4 */
[----:B------:R3:W-:Y:S01]  /*1c50*/  STL [R1+0x104], R6 ;  /* 0x0001040601007387 */ /* 0x0007e20000100800 */
[----:B-1----:R-:W-:-:S03]  /*1c60*/  SHF.R.S32.HI R3, RZ, 0x1f, R18 ;  /* 0x0000001fff037819 */ /* 0x002fc60000011412 */
[----:B------:R-:W-:Y:S04]  /*1c70*/  STL [R1+0x90], R12 ;  /* 0x0000900c01007387 */ /* 0x000fe80000100800 */
[----:B------:R1:W-:Y:S04]  /*1c80*/  STL [R1+0x108], R3 ;  /* 0x0001080301007387 */ /* 0x0003e80000100800 */
[----:B------:R-:W-:Y:S01]  /*1c90*/  STL [R1+0x8c], R9 ;  /* 0x00008c0901007387 */ /* 0x000fe20000100800 */
[----:B--2---:R-:W-:-:S03]  /*1ca0*/  SHF.R.S32.HI R5, RZ, 0x1f, R16 ;  /* 0x0000001fff057819 */ /* 0x004fc60000011410 */
[----:B------:R-:W-:Y:S04]  /*1cb0*/  STL [R1+0x88], R8 ;  /* 0x0000880801007387 */ /* 0x000fe80000100800 */
[----:B------:R2:W-:Y:S04]  /*1cc0*/  STL [R1+0x100], R5 ;  /* 0x0001000501007387 */ /* 0x0005e80000100800 */
[----:B------:R-:W-:Y:S01]  /*1cd0*/  STL [R1+0x84], R7 ;  /* 0x0000840701007387 */ /* 0x000fe20000100800 */
[----:B---3--:R-:W-:-:S03]  /*1ce0*/  SHF.R.S32.HI R6, RZ, 0x1f, R14 ;  /* 0x0000001fff067819 */ /* 0x008fc6000001140e */
[----:B------:R-:W-:Y:S04]  /*1cf0*/  STL [R1+0x80], R4 ;  /* 0x0000800401007387 */ /* 0x000fe80000100800 */
[----:B------:R3:W-:Y:S01]  /*1d00*/  STL [R1+0xf8], R6 ;  /* 0x0000f80601007387 */ /* 0x0007e20000100800 */
[----:B-1----:R-:W-:-:S03]  /*1d10*/  SHF.R.S32.HI R3, RZ, 0x1f, R15 ;  /* 0x0000001fff037819 */ /* 0x002fc6000001140f */
[----:B------:R-:W-:Y:S04]  /*1d20*/  STL [R1+0xdc], R2 ;  /* 0x0000dc0201007387 */ /* 0x000fe80000100800 */
[----:B------:R1:W-:Y:S04]  /*1d30*/  STL [R1+0xfc], R3 ;  /* 0x0000fc0301007387 */ /* 0x0003e80000100800 */
[----:B------:R-:W-:Y:S01]  /*1d40*/  STL [R1+0xd8], R0 ;  /* 0x0000d80001007387 */ /* 0x000fe20000100800 */
[----:B--2---:R-:W-:-:S05]  /*1d50*/  SHF.R.S32.HI R5, RZ, 0x1f, R13 ;  /* 0x0000001fff057819 */ /* 0x004fca000001140d */
[----:B------:R2:W-:Y:S01]  /*1d60*/  STL [R1+0xf4], R5 ;  /* 0x0000f40501007387 */ /* 0x0005e20000100800 */
[----:B---3--:R-:W-:-:S05]  /*1d70*/  SHF.R.S32.HI R6, RZ, 0x1f, R9 ;  /* 0x0000001fff067819 */ /* 0x008fca0000011409 */
[----:B------:R-:W-:Y:S01]  /*1d80*/  STL [R1+0xec], R6 ;  /* 0x0000ec0601007387 */ /* 0x000fe20000100800 */
[----:B-1----:R-:W-:-:S05]  /*1d90*/  SHF.R.S32.HI R3, RZ, 0x1f, R12 ;  /* 0x0000001fff037819 */ /* 0x002fca000001140c */
[----:B------:R1:W-:Y:S01]  /*1da0*/  STL [R1+0xf0], R3 ;  /* 0x0000f00301007387 */ /* 0x0003e20000100800 */
[----:B--2---:R-:W-:-:S05]  /*1db0*/  SHF.R.S32.HI R5, RZ, 0x1f, R8 ;  /* 0x0000001fff057819 */ /* 0x004fca0000011408 */
[----:B------:R-:W-:Y:S01]  /*1dc0*/  STL [R1+0xe8], R5 ;  /* 0x0000e80501007387 */ /* 0x000fe20000100800 */
[----:B-1----:R-:W-:-:S05]  /*1dd0*/  SHF.R.S32.HI R3, RZ, 0x1f, R7 ;  /* 0x0000001fff037819 */ /* 0x002fca0000011407 */
[----:B------:R1:W-:Y:S02]  /*1de0*/  STL [R1+0xe4], R3 ;  /* 0x0000e40301007387 */ /* 0x0003e40000100800 */
[----:B-1----:R-:W-:-:S05]  /*1df0*/  SHF.R.S32.HI R3, RZ, 0x1f, R4 ;  /* 0x0000001fff037819 */ /* 0x002fca0000011404 */
[----:B------:R1:W-:Y:S02]  /*1e00*/  STL [R1+0xe0], R3 ;  /* 0x0000e00301007387 */ /* 0x0003e40000100800 */
.L_x_2457:
[----:B------:R-:W-:Y:S01]  /*1e10*/  ISETP.NE.U32.AND P0, PT, RZ, c[0x0][0x370], PT ;  /* 0x0000dc00ff007a0c */ /* 0x000fe20003f05070 */
[----:B------:R-:W-:Y:S01]  /*1e20*/  IMAD.MOV.U32 R18, RZ, RZ, 0x4 ;  /* 0x00000004ff127424 */ /* 0x000fe200078e00ff */
[----:B------:R-:W-:Y:S01]  /*1e30*/  ISETP.NE.U32.AND P4, PT, RZ, c[0x0][0x358], PT ;  /* 0x0000d600ff007a0c */ /* 0x000fe20003f85070 */
[----:B------:R-:W-:Y:S01]  /*1e40*/  IMAD.MOV.U32 R0, RZ, RZ, RZ ;  /* 0x000000ffff007224 */ /* 0x000fe200078e00ff */
        /* <DEDUP_REMOVED lines=9> */
[----:B-1----:R-:W-:-:S05]  /*1ee0*/  @P0 IMAD.WIDE R2, R231, R18, c[0x0][0x370] ;  /* 0x0000dc00e7020625 */ /* 0x002fca00078e0212 */
        /* <DEDUP_REMOVED lines=15> */
[----:B------:R1:W5:Y:S02]  /*1fe0*/  @P1 LDG.E R15, [R12.64] ;  /* 0x0000000a0c0f1981 */ /* 0x000364000c1e1900 */
[----:B------:R-:W-:Y:S02]  /*1ff0*/  IMAD.U32 R27, RZ, RZ, UR4 ;  /* 0x00000004ff1b7e24 */ /* 0x000fe4000f8e00ff */
[----:B------:R-:W-:Y:S02]  /*2000*/  IMAD.MOV.U32 R200, RZ, RZ, c[0x0][0x228] ;  /* 0x00008a00ffc87624 */ /* 0x000fe400078e00ff */
[----:B-1----:R-:W-:-:S05]  /*2010*/  IMAD.U32 R12, RZ, RZ, UR7 ;  /* 0x00000007ff0c7e24 */ /* 0x002fca000f8e00ff */
[----:B------:R-:W-:-:S04]  /*2020*/  IADD3 R144, P0, R12, 0x48, RZ ;  /* 0x000000480c907810 */ /* 0x000fc80007f1e0ff */
        /* <DEDUP_REMOVED lines=15> */
.L_x_2257:
[----:B-----5:R1:W-:Y:S01]  /*2120*/  STL [R1+0x58], R15 ;  /* 0x0000580f01007387 */ /* 0x0203e20000100800 */
[----:B------:R-:W-:-:S04]  /*2130*/  ISETP.NE.U32.AND P0, PT, RZ, c[0x0][0x368], PT ;  /* 0x0000da00ff007a0c */ /* 0x000fc80003f05070 */
[----:B------:R-:W-:-:S13]  /*2140*/  ISETP.NE.AND.EX P0, PT, RZ, c[0x0][0x36c], PT, P0 ;  /* 0x0000db00ff007a0c */ /* 0x000fda0003f05300 */
[----:B------:R-:W-:Y:S05]  /*2150*/  @!P0 BRA `(.L_x_2258) ;  /* 0x0000003000008947 */ /* 0x000fea0003800000 */
[----:B------:R-:W-:-:S05]  /*2160*/  IMAD.WIDE R4, R231, R18, c[0x0][0x368] ;  /* 0x0000da00e7047625 */ /* 0x000fca00078e0212 */
[----:B------:R2:W5:Y:S01]  /*2170*/  LDG.E R27, [R4.64] ;  /* 0x0000000a041b7981 */ /* 0x000562000c1e1900 */
[----:B------:R-:W-:Y:S05]  /*2180*/  BRA `(.L_x_2259) ;  /* 0x0000004000007947 */ /* 0x000fea0003800000 */
.L_x_2258:
[----:B------:R-:W-:Y:S05]  /*2190*/  @!P3 BRA `(.L_x_2259) ;  /* 0x000000300000b947 */ /* 0x000fea0003800000 */
[----:B------:R2:W4:Y:S04]  /*21a0*/  LDG.E R6, [R4.64] ;  /* 0x0000000a04067981 */ /* 0x000528000c1e1900 */
[----:B--2---:R-:W4:Y:S02]  /*21b0*/  LDG.E R4, [R4.64+0x4] ;  /* 0x0000040a04047981 */ /* 0x004f24000c1e1900 */
[----:B----4-:R-:W-:Y:S02]  /*21c0*/  IADD3 R27, -R6, R4, RZ ;  /* 0x00000004061b7210 */ /* 0x010fe40007ffe1ff */
.L_x_2259:
[----:B------:R-:W-:Y:S01]  /*21d0*/  ISETP.NE.U32.AND P0, PT, RZ, c[0x0][0x378], PT ;  /* 0x0000de00ff007a0c */ /* 0x000fe20003f05070 */
[----:B------:R-:W4:Y:S03]  /*21e0*/  LDL R6, [R1+0xd0] ;  /* 0x0000d00001067983 */ /* 0x000f260000100800 */
[----:B------:R-:W-:Y:S01]  /*21f0*/  ISETP.NE.AND.EX P0, PT, RZ, c[0x0][0x37c], PT, P0 ;  /* 0x0000df00ff007a0c */ /* 0x000fe20003f05300 */
[----:B--23--:R2:W3:Y:S01]  /*2200*/  @P4 LDG.E R5, [R2.64] ;  /* 0x0000000a02054981 */ /* 0x00c4e2000c1e1900 */
[----:B-----5:R-:W-:-:S03]  /*2210*/  IMAD.MOV.U32 R25, RZ, RZ, R27 ;  /* 0x000000ffff197224 */ /* 0x020fc600078e001b */
[----:B------:R2:W3:Y:S08]  /*2220*/  @P4 LDG.E R4, [R2.64+0x4] ;  /* 0x0000040a02044981 */ /* 0x0004f0000c1e1900 */
[----:B--2---:R-:W-:-:S05]  /*2230*/  @P0 IMAD.WIDE R2, R231, R18, c[0x0][0x378] ;  /* 0x0000de00e7020625 */ /* 0x004fca00078e0212 */
[----:B------:R2:W3:Y:S01]  /*2240*/  @P0 LDG.E R25, [R2.64] ;  /* 0x0000000a02190981 */ /* 0x0004e2000c1e1900 */
[----:B------:R-:W-:-:S05]  /*2250*/  IMAD.IADD R14, R27, 0x1, -R0 ;  /* 0x000000011b0e7824 */ /* 0x000fca00078e0a00 */
[----:B------:R1:W-:Y:S01]  /*2260*/  STL [R1+0x5c], R14 ;  /* 0x00005c0e01007387 */ /* 0x0003e20000100800 */
[----:B--2---:R-:W-:-:S05]  /*2270*/  IMAD.MOV.U32 R2, RZ, RZ, c[0x0][0x2c4] ;  /* 0x0000b100ff027624 */ /* 0x004fca00078e00ff */
[----:B------:R-:W-:Y:S01]  /*2280*/  ISETP.NE.AND P1, PT, R2, 0x1, PT ;  /* 0x000000010200780c */ /* 0x000fe20003f25270 */
[----:B----4-:R-:W-:-:S05]  /*2290*/  IMAD.SHL.U32 R229, R6, 0x80, RZ ;  /* 0x0000008006e57824 */ /* 0x010fca00078e00ff */
[----:B------:R-:W-:Y:S01]  /*22a0*/  IADD3 R0, R229, 0x7f, RZ ;  /* 0x0000007fe5007810 */ /* 0x000fe20007ffe0ff */
[----:B---3--:R-:W-:Y:S02]  /*22b0*/  @P4 IMAD.IADD R200, R4, 0x1, -R5 ;  /* 0x0000000104c84824 */ /* 0x008fe400078e0a05 */
[----:B------:R-:W-:Y:S02]  /*22c0*/  IMAD.MOV.U32 R5, RZ, RZ, c[0x0][0x32c] ;  /* 0x0000cb00ff057624 */ /* 0x000fe400078e00ff */
[----:B------:R-:W-:Y:S02]  /*22d0*/  IMAD.IADD R201, R14, 0x1, R200 ;  /* 0x000000010ec97824 */ /* 0x000fe400078e02c8 */
[----:B------:R-:W-:Y:S01]  /*22e0*/  @P1 IMAD.HI.U32 R3, R0, c[0x0][0x2c8], RZ ;  /* 0x0000b20000031a27 */ /* 0x000fe200078e00ff */
[----:B------:R-:W-:Y:S02]  /*22f0*/  ISETP.GE.AND P2, PT, R5, 0x1, PT ;  /* 0x000000010500780c */ /* 0x000fe40003f46270 */
[----:B------:R1:W-:Y:S01]  /*2300*/  STL.64 [R1+0x60], R200 ;  /* 0x000060c801007387 */ /* 0x0003e20000100a00 */
[----:B------:R-:W-:-:S02]  /*2310*/  IADD3 R2, R201, 0x3f, RZ ;  /* 0x0000003fc9027810 */ /* 0x000fc40007ffe0ff */
[----:B------:R-:W-:Y:S02]  /*2320*/  @P1 SHF.R.U32.HI R0, RZ, c[0x0][0x2cc], R3 ;  /* 0x0000b300ff001a19 */ /* 0x000fe40000011603 */
[----:B------:R-:W-:Y:S02]  /*2330*/  SHF.R.S32.HI R3, RZ, 0x1f, R2 ;  /* 0x0000001fff037819 */ /* 0x000fe40000011402 */
[----:B------:R-:W-:Y:S02]  /*2340*/  IADD3 R0, R0, 0x1, R201 ;  /* 0x0000000100007810 */ /* 0x000fe40007ffe0c9 */
[----:B------:R-:W-:-:S03]  /*2350*/  LEA.HI R2, R3, R2, RZ, 0x6 ;  /* 0x0000000203027211 */ /* 0x000fc600078f30ff */
[----:B------:R-:W-:Y:S01]  /*2360*/  IMAD.IADD R3, R0, 0x1, -R15 ;  /* 0x0000000100037824 */ /* 0x000fe200078e0a0f */
[----:B------:R-:W-:-:S04]  /*2370*/  SHF.R.S32.HI R16, RZ, 0x6, R2 ;  /* 0x00000006ff107819 */ /* 0x000fc80000011402 */
[----:B------:R-:W-:Y:S01]  /*2380*/  IADD3 R2, R3, c[0x0][0x328], RZ ;  /* 0x0000ca0003027a10 */ /* 0x000fe20007ffe0ff */
[----:B------:R1:W-:Y:S01]  /*2390*/  STL [R1+0x68], R25 ;  /* 0x0000681901007387 */ /* 0x0003e20000100800 */
        /* <DEDUP_REMOVED lines=11> */
.L_x_2262:
[----:B------:R-:W-:-:S13]  /*2450*/  ISETP.NE.AND P0, PT, R5, 0x1, PT ;  /* 0x000000010500780c */ /* 0x000fda0003f05270 */
[----:B------:R-:W-:-:S05]  /*2460*/  @P0 IMAD.HI.U32 R3, R0, c[0x0][0x330], RZ ;  /* 0x0000cc0000030a27 */ /* 0x000fca00078e00ff */
[----:B------:R-:W-:Y:S02]  /*2470*/  @P0 SHF.R.U32.HI R0, RZ, c[0x0][0x334], R3 ;  /* 0x0000cd00ff000a19 */ /* 0x000fe40000011603 */
.L_x_2263:
[----:B------:R-:W-:Y:S05]  /*2480*/  BSYNC B0 ;  /* 0x0000000000007941 */ /* 0x000fea0003800000 */
.L_x_2261:
[----:B------:R-:W-:-:S05]  /*2490*/  IMAD R0, R0, R5, c[0x0][0x32c] ;  /* 0x0000cb0000007624 */ /* 0x000fca00078e0205 */
[----:B------:R-:W-:-:S04]  /*24a0*/  IMNMX R2, R2, R0, PT ;  /* 0x0000000002027217 */ /* 0x000fc80003800200 */
.L_x_2260:
        /* <DEDUP_REMOVED lines=20> */
.L_x_2266:
[----:B------:R-:W-:-:S13]  /*25f0*/  ISETP.NE.AND P0, PT, R5, 0x1, PT ;  /* 0x000000010500780c */ /* 0x000fda0003f05270 */
[----:B------:R-:W-:-:S05]  /*2600*/  @P0 IMAD.HI.U32 R3, R0, c[0x0][0x330], RZ ;  /* 0x0000cc0000030a27 */ /* 0x000fca00078e00ff */
[----:B------:R-:W-:Y:S02]  /*2610*/  @P0 SHF.R.U32.HI R0, RZ, c[0x0][0x334], R3 ;  /* 0x0000cd00ff000a19 */ /* 0x000fe40000011603 */
.L_x_2267:
[----:B------:R-:W-:Y:S05]  /*2620*/  BSYNC B0 ;  /* 0x0000000000007941 */ /* 0x000fea0003800000 */
.L_x_2265:
[----:B------:R-:W-:-:S05]  /*2630*/  IMAD R0, R0, c[0x0][0x32c], RZ ;  /* 0x0000cb0000007a24 */ /* 0x000fca00078e02ff */
[----:B------:R-:W-:-:S04]  /*2640*/  IMNMX R2, R2, R0, !PT ;  /* 0x0000000002027217 */ /* 0x000fc80007800200 */
.L_x_2264:
[----:B------:R-:W-:Y:S01]  /*2650*/  SHF.R.S32.HI R6, RZ, 0x1f, R2 ;  /* 0x0000001fff067819 */ /* 0x000fe20000011402 */
[----:B------:R-:W-:Y:S01]  /*2660*/  BSSY B0, `(.L_x_2268) ;  /* 0x0000029000007945 */ /* 0x000fe20003800000 */
[----:B------:R-:W-:Y:S02]  /*2670*/  LOP3.LUT R19, R9, 0xff, RZ, 0xc0, !PT ;  /* 0x000000ff09137812 */ /* 0x000fe400078ec0ff */
[----:B------:R-:W-:Y:S01]  /*2680*/  LEA.HI R6, R6, R2, RZ, 0x6 ;  /* 0x0000000206067211 */ /* 0x000fe200078f30ff */
[----:B------:R-:W-:Y:S01]  /*2690*/  IMAD.MOV.U32 R2, RZ, RZ, RZ ;  /* 0x000000ffff027224 */ /* 0x000fe200078e00ff */
[----:B------:R-:W-:Y:S01]  /*26a0*/  SHF.R.U32.HI R251, RZ, 0x10, R9 ;  /* 0x00000010fffb7819 */ /* 0x000fe20000011609 */
[----:B------:R2:W-:Y:S01]  /*26b0*/  STL [R1+0x70], R19 ;  /* 0x0000701301007387 */ /* 0x0005e20000100800 */
[----:B------:R-:W-:-:S04]  /*26c0*/  SHF.R.S32.HI R6, RZ, 0x6, R6 ;  /* 0x00000006ff067819 */ /* 0x000fc80000011406 */
[----:B------:R-:W-:-:S04]  /*26d0*/  IMNMX R6, RZ, R6, !PT ;  /* 0x00000006ff067217 */ /* 0x000fc80007800200 */
[----:B------:R-:W-:-:S13]  /*26e0*/  ISETP.GT.AND P0, PT, R8, R6, PT ;  /* 0x000000060800720c */ /* 0x000fda0003f04270 */
[----:B------:R-:W-:Y:S05]  /*26f0*/  @!P0 BRA `(.L_x_2269) ;  /* 0x000001f000008947 */ /* 0x000fea0003800000 */
[----:B------:R-:W-:-:S04]  /*2700*/  ISETP.NE.AND P0, PT, R251, RZ, PT ;  /* 0x000000fffb00720c */ /* 0x000fc80003f05270 */
[----:B------:R-:W-:-:S04]  /*2710*/  SEL R0, R251, c[0x0][0x338], P0 ;  /* 0x0000ce00fb007a07 */ /* 0x000fc80000000000 */
[----:B------:R-:W-:Y:S02]  /*2720*/  IABS R3, R0 ;  /* 0x0000000000037213 */ /* 0x000fe40000000000 */
[----:B------:R-:W-:Y:S02]  /*2730*/  IADD3 R7, R0, -0x1, R8 ;  /* 0xffffffff00077810 */ /* 0x000fe40007ffe008 */
[----:B------:R-:W3:Y:S03]  /*2740*/  I2F.RP R4, R3 ;  /* 0x0000000300047306 */ /* 0x000ee60000209400 */
[----:B------:R-:W-:-:S05]  /*2750*/  IMAD.IADD R7, R7, 0x1, -R6 ;  /* 0x0000000107077824 */ /* 0x000fca00078e0a06 */
[----:B------:R-:W-:Y:S02]  /*2760*/  IABS R13, R7 ;  /* 0x00000007000d7213 */ /* 0x000fe40000000000 */
[----:B------:R-:W-:-:S04]  /*2770*/  LOP3.LUT R7, R7, R0, RZ, 0x3c, !PT ;  /* 0x0000000007077212 */ /* 0x000fc800078e3cff */
[----:B------:R-:W-:Y:S01]  /*2780*/  ISETP.GE.AND P1, PT, R7, RZ, PT ;  /* 0x000000ff0700720c */ /* 0x000fe20003f26270 */
[----:B---3--:R-:W3:Y:S02]  /*2790*/  MUFU.RCP R4, R4 ;  /* 0x0000000400047308 */ /* 0x008ee40000001000 */
[----:B---3--:R-:W-:-:S06]  /*27a0*/  IADD3 R4, R4, 0xffffffe, RZ ;  /* 0x0ffffffe04047810 */ /* 0x008fcc0007ffe0ff */
[----:B------:R-:W3:Y:S02]  /*27b0*/  F2I.FTZ.U32.TRUNC.NTZ R5, R4 ;  /* 0x0000000400057305 */ /* 0x000ee4000021f000 */
[----:B---3--:R-:W-:Y:S02]  /*27c0*/  IMAD.MOV R2, RZ, RZ, -R5 ;  /* 0x000000ffff027224 */ /* 0x008fe400078e0a05 */
        /* <DEDUP_REMOVED lines=18> */
.L_x_2269:
[----:B------:R-:W-:Y:S05]  /*28f0*/  BSYNC B0 ;  /* 0x0000000000007941 */ /* 0x000fea0003800000 */
.L_x_2268:
[----:B------:R-:W-:-:S04]  /*2900*/  IMAD R0, R19, R2, R6 ;  /* 0x0000000213007224 */ /* 0x000fc800078e0206 */
[C---:B------:R-:W-:Y:S02]  /*2910*/  IMAD.IADD R2, R0.reuse, 0x1, R2 ;  /* 0x0000000100027824 */ /* 0x040fe400078e0202 */
[----:B------:R-:W-:-:S03]  /*2920*/  IMAD R0, R0, 0x40, -R14 ;  /* 0x0000004000007824 */ /* 0x000fc600078e0a0e */
[----:B------:R-:W-:Y:S02]  /*2930*/  IMNMX R2, R8, R2, PT ;  /* 0x0000000208027217 */ /* 0x000fe40003800200 */
[----:B------:R-:W-:-:S03]  /*2940*/  IMNMX R0, RZ, R0, !PT ;  /* 0x00000000ff007217 */ /* 0x000fc60007800200 */
[----:B------:R-:W-:Y:S01]  /*2950*/  IMAD R2, R2, 0x40, -R14 ;  /* 0x0000004002027824 */ /* 0x000fe200078e0a0e */
[----:B------:R-:W-:-:S04]  /*2960*/  SHF.R.U32.HI R31, RZ, 0x6, R0 ;  /* 0x00000006ff1f7819 */ /* 0x000fc80000011600 */
[----:B------:R-:W-:Y:S01]  /*2970*/  IMNMX R2, R2, R200, PT ;  /* 0x000000c802027217 */ /* 0x000fe20003800200 */
[----:B------:R-:W-:-:S03]  /*2980*/  IMAD.MOV.U32 R6, RZ, RZ, R31 ;  /* 0x000000ffff067224 */ /* 0x000fc600078e001f */
[----:B------:R-:W-:-:S13]  /*2990*/  ISETP.GT.AND P0, PT, R2, R0, PT ;  /* 0x000000000200720c */ /* 0x000fda0003f04270 */
[----:B------:R-:W-:-:S04]  /*29a0*/  @P0 IADD3 R2, R2, 0x3f, RZ ;  /* 0x0000003f02020810 */ /* 0x000fc80007ffe0ff */
        /* <DEDUP_REMOVED lines=8> */
[----:B--2---:R2:W3:Y:S01]  /*2a30*/  @P5 LDG.E R19, [R2.64] ;  /* 0x0000000a02135981 */ /* 0x0044e2000c1e1900 */
[----:B------:R-:W-:Y:S01]  /*2a40*/  SHF.R.S32.HI R18, RZ, 0x1f, R231 ;  /* 0x0000001fff127819 */ /* 0x000fe200000114e7 */
[----:B------:R-:W-:Y:S01]  /*2a50*/  IMAD.MOV.U32 R29, RZ, RZ, 0x6 ;  /* 0x00000006ff1d7424 */ /* 0x000fe200078e00ff */
[----:B------:R-:W-:Y:S01]  /*2a60*/  LOP3.LUT R129, R230, 0xffff, RZ, 0xc0, !PT ;  /* 0x0000ffffe6817812 */ /* 0x000fe200078ec0ff */
[----:B------:R-:W-:Y:S01]  /*2a70*/  IMAD.MOV.U32 R139, RZ, RZ, 0x5 ;  /* 0x00000005ff8b7424 */ /* 0x000fe200078e00ff */
[----:B------:R-:W-:Y:S01]  /*2a80*/  SEL R7, R18, RZ, !P4 ;  /* 0x000000ff12077207 */ /* 0x000fe20006000000 */
[----:B------:R-:W-:Y:S01]  /*2a90*/  IMAD.IADD R133, R28, 0x1, R27 ;  /* 0x000000011c857824 */ /* 0x000fe200078e021b */
[----:B-1----:R-:W-:Y:S01]  /*2aa0*/  IADD3 R14, R6, -0x1, RZ ;  /* 0xffffffff060e7810 */ /* 0x002fe20007ffe0ff */
[----:B------:R-:W-:Y:S01]  /*2ab0*/  IMAD.WIDE.U32 R4, R129, c[0x0][0x240], R238 ;  /* 0x0000900081047a25 */ /* 0x000fe200078e00ee */
[----:B------:R-:W-:Y:S02]  /*2ac0*/  SEL R0, R231, RZ, !P4 ;  /* 0x000000ffe7007207 */ /* 0x000fe40006000000 */
[----:B------:R-:W-:Y:S01]  /*2ad0*/  LOP3.LUT R211, R211, 0xfffffffe, RZ, 0xc0, !PT ;  /* 0xfffffffed3d37812 */ /* 0x000fe200078ec0ff */
[C---:B------:R-:W-:Y:S01]  /*2ae0*/  IMAD R8, R7.reuse, c[0x0][0x248], RZ ;  /* 0x0000920007087a24 */ /* 0x040fe200078e02ff */
[----:B------:R-:W-:Y:S01]  /*2af0*/  SHF.R.S32.HI R23, RZ, 0x1f, R214 ;  /* 0x0000001fff177819 */ /* 0x000fe200000114d6 */
[----:B------:R-:W-:Y:S01]  /*2b00*/  IMAD R7, R7, c[0x0][0x268], RZ ;  /* 0x00009a0007077a24 */ /* 0x000fe200078e02ff */
[----:B------:R-:W-:Y:S01]  /*2b10*/  SHF.R.S32.HI R109, RZ, 0x1f, R108 ;  /* 0x0000001fff6d7819 */ /* 0x000fe2000001146c */
[----:B------:R-:W-:-:S02]  /*2b20*/  IMAD R13, R14, -0x40, -R249 ;  /* 0xffffffc00e0d7824 */ /* 0x000fc400078e0af9 */
[----:B------:R-:W-:Y:S02]  /*2b30*/  IMAD R5, R129, c[0x0][0x244], R5 ;  /* 0x0000910081057a24 */ /* 0x000fe400078e0205 */
[C---:B------:R-:W-:Y:S02]  /*2b40*/  IMAD R9, R0.reuse, c[0x0][0x26c], R7 ;  /* 0x00009b0000097a24 */ /* 0x040fe400078e0207 */
[----:B------:R-:W-:Y:S02]  /*2b50*/  IMAD.IADD R7, R13, 0x1, R200 ;  /* 0x000000010d077824 */ /* 0x000fe400078e02c8 */
[----:B------:R-:W-:Y:S01]  /*2b60*/  IMAD R12, R0, c[0x0][0x24c], R8 ;  /* 0x00009300000c7a24 */ /* 0x000fe200078e0208 */
[----:B------:R-:W-:Y:S01]  /*2b70*/  SHF.R.S32.HI R8, RZ, 0x1f, R17 ;  /* 0x0000001fff087819 */ /* 0x000fe20000011411 */
[----:B--2---:R-:W-:Y:S01]  /*2b80*/  IMAD.WIDE.U32 R2, R129, c[0x0][0x260], R238 ;  /* 0x0000980081027a25 */ /* 0x004fe200078e00ee */
[C---:B------:R-:W-:Y:S02]  /*2b90*/  ISETP.GE.AND P2, PT, R7.reuse, 0x1, PT ;  /* 0x000000010700780c */ /* 0x040fe40003f46270 */
[----:B------:R-:W-:Y:S01]  /*2ba0*/  ISETP.GE.AND P1, PT, R7, 0x21, PT ;  /* 0x000000210700780c */ /* 0x000fe20003f26270 */
[----:B------:R-:W-:-:S02]  /*2bb0*/  IMAD R3, R129, c[0x0][0x264], R3 ;  /* 0x0000990081037a24 */ /* 0x000fc400078e0203 */
[----:B------:R-:W-:-:S04]  /*2bc0*/  IMAD.WIDE.U32 R4, R0, c[0x0][0x248], R4 ;  /* 0x0000920000047a25 */ /* 0x000fc800078e0004 */
[----:B------:R-:W-:Y:S01]  /*2bd0*/  IMAD.WIDE.U32 R2, R0, c[0x0][0x268], R2 ;  /* 0x00009a0000027a25 */ /* 0x000fe200078e0002 */
[----:B------:R-:W-:-:S03]  /*2be0*/  IADD3 R0, P0, R249, R17, RZ ;  /* 0x00000011f9007210 */ /* 0x000fc60007f1e0ff */
[----:B------:R-:W-:Y:S01]  /*2bf0*/  IMAD.MOV.U32 R26, RZ, RZ, R14 ;  /* 0x000000ffff1a7224 */ /* 0x000fe200078e000e */
[----:B------:R-:W-:Y:S01]  /*2c00*/  LEA.HI.X.SX32 R7, R249, R8, 0x1, P0 ;  /* 0x00000008f9077211 */ /* 0x000fe200000f0eff */
[----:B------:R-:W-:Y:S02]  /*2c10*/  IMAD.IADD R3, R3, 0x1, R9 ;  /* 0x0000000103037824 */ /* 0x000fe400078e0209 */
[----:B------:R-:W-:Y:S01]  /*2c20*/  IMAD.IADD R5, R5, 0x1, R12 ;  /* 0x0000000105057824 */ /* 0x000fe200078e020c */
[----:B------:R-:W-:Y:S01]  /*2c30*/  ISETP.GT.AND P0, PT, R26, R31, PT ;  /* 0x0000001f1a00720c */ /* 0x000fe20003f04270 */
[----:B------:R-:W-:Y:S02]  /*2c40*/  IMAD.MOV.U32 R9, RZ, RZ, c[0x0][0x238] ;  /* 0x00008e00ff097624 */ /* 0x000fe400078e00ff */
[----:B------:R-:W-:Y:S02]  /*2c50*/  IMAD.MOV.U32 R12, RZ, RZ, c[0x0][0x258] ;  /* 0x00009600ff0c7624 */ /* 0x000fe400078e00ff */
[----:B------:R-:W-:Y:S01]  /*2c60*/  IMAD R8, R7, c[0x0][0x238], RZ ;  /* 0x00008e0007087a24 */ /* 0x000fe200078e02ff */
[-C--:B------:R-:W-:Y:S01]  /*2c70*/  SHF.L.U64.HI R140, R9, R29.reuse, c[0x0][0x23c] ;  /* 0x00008f00098c7619 */ /* 0x080fe2000001021d */
[----:B------:R-:W-:Y:S01]  /*2c80*/  IMAD R7, R7, c[0x0][0x258], RZ ;  /* 0x0000960007077a24 */ /* 0x000fe200078e02ff */
[----:B------:R-:W-:Y:S01]  /*2c90*/  SHF.L.U64.HI R141, R12, R29, c[0x0][0x25c] ;  /* 0x000097000c8d7619 */ /* 0x000fe2000001021d */
[C---:B------:R-:W-:Y:S01]  /*2ca0*/  IMAD R8, R0.reuse, c[0x0][0x23c], R8 ;  /* 0x00008f0000087a24 */ /* 0x040fe200078e0208 */
[-C--:B------:R-:W-:Y:S01]  /*2cb0*/  SHF.L.U64.HI R136, R9, R139.reuse, c[0x0][0x23c] ;  /* 0x00008f0009887619 */ /* 0x080fe2000001028b */
[----:B------:R-:W-:Y:S01]  /*2cc0*/  IMAD.WIDE.U32 R98, R0, c[0x0][0x238], R4 ;  /* 0x00008e0000627a25 */ /* 0x000fe200078e0004 */
[----:B------:R-:W-:-:S02]  /*2cd0*/  SHF.L.U64.HI R139, R12, R139, c[0x0][0x25c] ;  /* 0x000097000c8b7619 */ /* 0x000fc4000001028b */
[----:B------:R-:W-:Y:S01]  /*2ce0*/  @P0 IADD3 R16, R6, -0x2, RZ ;  /* 0xfffffffe06100810 */ /* 0x000fe20007ffe0ff */
[C---:B------:R-:W-:Y:S01]  /*2cf0*/  IMAD.WIDE.U32 R96, R0.reuse, c[0x0][0x258], R2 ;  /* 0x0000960000607a25 */ /* 0x040fe200078e0002 */
[----:B------:R-:W-:Y:S02]  /*2d00*/  SHF.R.S32.HI R2, RZ, 0x1f, R14 ;  /* 0x0000001fff027819 */ /* 0x000fe4000001140e */
[----:B------:R-:W-:Y:S01]  /*2d10*/  @P0 SHF.R.S32.HI R4, RZ, 0x1f, R16 ;  /* 0x0000001fff040819 */ /* 0x000fe20000011410 */
[----:B------:R-:W-:Y:S02]  /*2d20*/  IMAD R7, R0, c[0x0][0x25c], R7 ;  /* 0x0000970000077a24 */ /* 0x000fe400078e0207 */
[----:B------:R-:W-:Y:S02]  /*2d30*/  IMAD.SHL.U32 R142, R9, 0x40, RZ ;  /* 0x00000040098e7824 */ /* 0x000fe400078e00ff */
[----:B------:R-:W-:Y:S01]  /*2d40*/  IMAD R0, R140, R14, RZ ;  /* 0x0000000e8c007224 */ /* 0x000fe200078e02ff */
[----:B------:R-:W-:Y:S01]  /*2d50*/  IADD3 R95, R97, R7, RZ ;  /* 0x00000007615f7210 */ /* 0x000fe20007ffe0ff */
[----:B------:R-:W-:-:S02]  /*2d60*/  IMAD.SHL.U32 R148, R12, 0x40, RZ ;  /* 0x000000400c947824 */ /* 0x000fc400078e00ff */
[----:B------:R-:W-:Y:S02]  /*2d70*/  IMAD R3, R141, R14, RZ ;  /* 0x0000000e8d037224 */ /* 0x000fe400078e02ff */
[----:B------:R-:W-:Y:S02]  /*2d80*/  IMAD.IADD R93, R99, 0x1, R8 ;  /* 0x00000001635d7824 */ /* 0x000fe400078e0208 */
[----:B------:R-:W-:Y:S02]  /*2d90*/  IMAD.MOV.U32 R92, RZ, RZ, R98 ;  /* 0x000000ffff5c7224 */ /* 0x000fe400078e0062 */
[----:B------:R-:W-:Y:S02]  /*2da0*/  IMAD R6, R2, R142, R0 ;  /* 0x0000008e02067224 */ /* 0x000fe400078e0200 */
[----:B------:R-:W-:Y:S02]  /*2db0*/  @P0 IMAD R0, R140, R16, RZ ;  /* 0x000000108c000224 */ /* 0x000fe400078e02ff */
[----:B------:R-:W-:-:S02]  /*2dc0*/  IMAD R7, R2, R148, R3 ;  /* 0x0000009402077224 */ /* 0x000fc400078e0203 */
[----:B------:R-:W-:-:S04]  /*2dd0*/  IMAD.WIDE.U32 R2, R14, R142, R92 ;  /* 0x0000008e0e027225 */ /* 0x000fc800078e005c */
[----:B------:R-:W-:Y:S02]  /*2de0*/  IMAD.SHL.U32 R143, R9, 0x20, RZ ;  /* 0x00000020098f7824 */ /* 0x000fe400078e00ff */
[----:B------:R-:W-:Y:S02]  /*2df0*/  @P0 IMAD R24, R4, R142, R0 ;  /* 0x0000008e04180224 */ /* 0x000fe400078e0200 */
[----:B------:R-:W-:Y:S01]  /*2e00*/  IMAD.IADD R0, R3, 0x1, R6 ;  /* 0x0000000103007824 */ /* 0x000fe200078e0206 */
[----:B------:R-:W-:Y:S01]  /*2e10*/  @P1 IADD3 R3, P3, R143, R2, RZ ;  /* 0x000000028f031210 */ /* 0x000fe20007f7e0ff */
[----:B------:R-:W-:Y:S02]  /*2e20*/  IMAD.SHL.U32 R150, R12, 0x20, RZ ;  /* 0x000000200c967824 */ /* 0x000fe400078e00ff */
[----:B------:R-:W-:Y:S02]  /*2e30*/  IMAD.MOV.U32 R94, RZ, RZ, R96 ;  /* 0x000000ffff5e7224 */ /* 0x000fe400078e0060 */
[----:B------:R-:W-:Y:S01]  /*2e40*/  @P1 IMAD.X R6, R0, 0x1, R136, P3 ;  /* 0x0000000100061824 */ /* 0x000fe200018e0688 */
[----:B------:R-:W-:Y:S01]  /*2e50*/  @P1 LEA R12, P3, R3, c[0x0][0x220], 0x1 ;  /* 0x00008800030c1a11 */ /* 0x000fe200078608ff */
[----:B------:R-:W-:Y:S01]  /*2e60*/  IMAD.WIDE.U32 R4, R14, R148, R94 ;  /* 0x000000940e047225 */ /* 0x000fe200078e005e */
[----:B------:R-:W-:-:S02]  /*2e70*/  @P2 LEA R14, P4, R2, c[0x0][0x220], 0x1 ;  /* 0x00008800020e2a11 */ /* 0x000fc400078808ff */
[----:B------:R-:W-:Y:S01]  /*2e80*/  @P1 LEA.HI.X R13, R3, c[0x0][0x224], R6, 0x1, P3 ;  /* 0x00008900030d1a11 */ /* 0x000fe200018f0c06 */
[----:B------:R-:W-:Y:S01]  /*2e90*/  @P0 IMAD.WIDE.U32 R16, R16, R142, R92 ;  /* 0x0000008e10100225 */ /* 0x000fe200078e005c */
[----:B------:R-:W-:Y:S02]  /*2ea0*/  ISETP.GE.AND P3, PT, R238, c[0x0][0x1d4], PT ;  /* 0x00007500ee007a0c */ /* 0x000fe40003f66270 */
[----:B------:R-:W-:Y:S01]  /*2eb0*/  @P2 LEA.HI.X R15, R2, c[0x0][0x224], R0, 0x1, P4 ;  /* 0x00008900020f2a11 */ /* 0x000fe200020f0c00 */
[----:B------:R-:W-:Y:S01]  /*2ec0*/  IMAD.IADD R2, R5, 0x1, R7 ;  /* 0x0000000105027824 */ /* 0x000fe200078e0207 */
[----:B------:R-:W-:Y:S01]  /*2ed0*/  @P2 LEA R8, P6, R4, c[0x0][0x250], 0x1 ;  /* 0x0000940004082a11 */ /* 0x000fe200078c08ff */
[C---:B------:R-:W-:Y:S01]  /*2ee0*/  IMAD R22, R23.reuse, c[0x0][0x280], RZ ;  /* 0x0000a00017167a24 */ /* 0x040fe200078e02ff */
[----:B------:R-:W-:Y:S01]  /*2ef0*/  @P1 IADD3 R0, P4, R150, R4, RZ ;  /* 0x0000000496001210 */ /* 0x000fe20007f9e0ff */
[----:B------:R-:W-:Y:S01]  /*2f00*/  IMAD R23, R23, c[0x0][0x290], RZ ;  /* 0x0000a40017177a24 */ /* 0x000fe200078e02ff */
[----:B------:R-:W-:Y:S01]  /*2f10*/  @P2 LEA.HI.X R9, R4, c[0x0][0x254], R2, 0x1, P6 ;  /* 0x0000950004092a11 */ /* 0x000fe200030f0c02 */
[----:B------:R-:W-:Y:S01]  /*2f20*/  IMAD.WIDE.U32 R20, R214, c[0x0][0x280], R108 ;  /* 0x0000a000d6147a25 */ /* 0x000fe200078e006c */
[----:B------:R-:W-:-:S03]  /*2f30*/  ISETP.GE.AND P6, PT, R240, c[0x0][0x1d4], PT ;  /* 0x00007500f0007a0c */ /* 0x000fc60003fc6270 */
[----:B------:R-:W-:Y:S01]  /*2f40*/  @P3 LOP3.LUT R211, R211, 0x1, RZ, 0xfc, !PT ;  /* 0x00000001d3d33812 */ /* 0x000fe200078efcff */
[----:B------:R-:W-:Y:S01]  /*2f50*/  @P1 IMAD.X R2, R2, 0x1, R139, P4 ;  /* 0x0000000102021824 */ /* 0x000fe200020e068b */
[----:B------:R-:W-:Y:S01]  /*2f60*/  @P1 LEA R6, P3, R0, c[0x0][0x250], 0x1 ;  /* 0x0000940000061a11 */ /* 0x000fe200078608ff */
[C---:B------:R-:W-:Y:S01]  /*2f70*/  IMAD R23, R214.reuse, c[0x0][0x294], R23 ;  /* 0x0000a500d6177a24 */ /* 0x040fe200078e0217 */
[----:B------:R-:W-:Y:S01]  /*2f80*/  LOP3.LUT P4, RZ, R211, 0x1, RZ, 0xc0, !PT ;  /* 0x00000001d3ff7812 */ /* 0x000fe2000788c0ff */
[----:B------:R-:W-:Y:S01]  /*2f90*/  IMAD R22, R214, c[0x0][0x284], R22 ;  /* 0x0000a100d6167a24 */ /* 0x000fe200078e0216 */
[----:B------:R-:W-:Y:S01]  /*2fa0*/  @P1 LEA.HI.X R7, R0, c[0x0][0x254], R2, 0x1, P3 ;  /* 0x0000950000071a11 */ /* 0x000fe200018f0c02 */
[----:B------:R-:W-:Y:S01]  /*2fb0*/  @P0 IMAD.IADD R0, R17, 0x1, R24 ;  /* 0x0000000111000824 */ /* 0x000fe200078e0218 */
[----:B------:R-:W-:Y:S01]  /*2fc0*/  @P0 LEA R2, P3, R16, c[0x0][0x220], 0x1 ;  /* 0x0000880010020a11 */ /* 0x000fe200078608ff */
[----:B------:R-:W-:Y:S01]  /*2fd0*/  IMAD.IADD R21, R21, 0x1, R22 ;  /* 0x0000000115157824 */ /* 0x000fe200078e0216 */
[----:B------:R-:W-:Y:S01]  /*2fe0*/  LOP3.LUT R211, R211, 0xfffffffb, RZ, 0xc0, !PT ;  /* 0xfffffffbd3d37812 */ /* 0x000fe200078ec0ff */
[----:B------:R-:W-:Y:S01]  /*2ff0*/  IMAD.SHL.U32 R84, R242, 0x40, RZ ;  /* 0x00000040f2547824 */ /* 0x000fe200078e00ff */
[----:B------:R-:W-:Y:S01]  /*3000*/  @P0 LEA.HI.X R3, R16, c[0x0][0x224], R0, 0x1, P3 ;  /* 0x0000890010030a11 */ /* 0x000fe200018f0c00 */
[----:B------:R-:W-:Y:S01]  /*3010*/  IMAD.WIDE.U32 R116, R25, c[0x0][0x280], R20 ;  /* 0x0000a00019747a25 */ /* 0x000fe200078e0014 */
[----:B------:R-:W-:-:S02]  /*3020*/  ISETP.GE.AND P3, PT, R107, c[0x0][0x27c], PT ;  /* 0x00009f006b007a0c */ /* 0x000fc40003f66270 */
[----:B------:R-:W-:Y:S01]  /*3030*/  SHF.R.S32.HI R17, RZ, 0x1f, R25 ;  /* 0x0000001fff117819 */ /* 0x000fe20000011419 */
[----:B------:R-:W-:Y:S01]  /*3040*/  @!PT LDS RZ, [RZ] ;  /* 0x00000000fffff984 */ /* 0x000fe20000000800 */
[----:B------:R-:W-:Y:S01]  /*3050*/  @!PT LDS RZ, [RZ] ;  /* 0x00000000fffff984 */ /* 0x000fe20000000800 */
[----:B------:R-:W-:Y:S01]  /*3060*/  @!PT LDS RZ, [RZ] ;  /* 0x00000000fffff984 */ /* 0x000fe20000000800 */
[----:B------:R1:W-:Y:S01]  /*3070*/  @P2 LDGSTS.E.BYPASS.LTC128B.128 [R111+0xc100], [R14.64], !P4 ;  /* 0x0c1000000e6f2fae */ /* 0x0003e2000e101d4a */
[----:B------:R-:W-:Y:S01]  /*3080*/  SEL R0, RZ, c[0x0][0x27c], !P3 ;  /* 0x00009f00ff007a07 */ /* 0x000fe20005800000 */
[----:B------:R-:W-:Y:S01]  /*3090*/  IMAD.SHL.U32 R32, R247, 0x200, RZ ;  /* 0x00000200f7207824 */ /* 0x000fe200078e00ff */
[----:B------:R-:W-:Y:S01]  /*30a0*/  LOP3.LUT R84, R84, 0x1c0, RZ, 0xc0, !PT ;  /* 0x000001c054547812 */ /* 0x000fe200078ec0ff */
[----:B------:R1:W-:Y:S01]  /*30b0*/  @P2 LDGSTS.E.BYPASS.LTC128B.128 [R111+0xe100], [R14.64+0x80], !P6 ;  /* 0x0e1000800e6f2fae */ /* 0x0003e2000f101d4a */
[----:B------:R-:W-:Y:S02]  /*30c0*/  IMAD.MOV.U32 R147, RZ, RZ, c[0x0][0x280] ;  /* 0x0000a000ff937624 */ /* 0x000fe400078e00ff */
[----:B------:R-:W-:Y:S01]  /*30d0*/  IMAD.IADD R0, R107, 0x1, R0 ;  /* 0x000000016b007824 */ /* 0x000fe200078e0200 */
[----:B------:R-:W-:Y:S01]  /*30e0*/  SHF.R.U32.HI R85, RZ, 0x3, R84 ;  /* 0x00000003ff557819 */ /* 0x000fe20000011654 */
[----:B------:R-:W-:Y:S01]  /*30f0*/  IMAD.MOV.U32 R146, RZ, RZ, c[0x0][0x290] ;  /* 0x0000a400ff927624 */ /* 0x000fe200078e00ff */
[----:B------:R-:W-:Y:S01]  /*3100*/  SHF.L.U64.HI R138, R147, R29, c[0x0][0x284] ;  /* 0x0000a100938a7619 */ /* 0x000fe2000001021d */
[----:B------:R-:W-:Y:S01]  /*3110*/  IMAD.WIDE.U32 R86, R129, c[0x0][0x1e8], RZ ;  /* 0x00007a0081567a25 */ /* 0x000fe200078e00ff */
[----:B------:R-:W-:-:S02]  /*3120*/  SHF.L.U32 R147, R147, 0x6, RZ ;  /* 0x0000000693937819 */ /* 0x000fc400000006ff */
[----:B------:R-:W-:Y:S01]  /*3130*/  SHF.L.U64.HI R137, R146, R29, c[0x0][0x294] ;  /* 0x0000a50092897619 */ /* 0x000fe2000001021d */
[----:B------:R-:W-:Y:S02]  /*3140*/  IMAD.MOV.U32 R135, RZ, RZ, c[0x0][0x27c] ;  /* 0x00009f00ff877624 */ /* 0x000fe400078e00ff */
[----:B------:R-:W-:-:S04]  /*3150*/  IMAD.WIDE.U32 R102, R129, c[0x0][0x210], RZ ;  /* 0x0000840081667a25 */ /* 0x000fc800078e00ff */
[----:B------:R-:W-:Y:S02]  /*3160*/  IMAD R91, R129, c[0x0][0x1ec], R87 ;  /* 0x00007b00815b7a24 */ /* 0x000fe400078e0257 */
[----:B------:R-:W-:Y:S02]  /*3170*/  IMAD R149, R243, 0x40, R214 ;  /* 0x00000040f3957824 */ /* 0x000fe400078e02d6 */
[----:B------:R-:W-:Y:S02]  /*3180*/  IMAD.MOV.U32 R33, RZ, RZ, RZ ;  /* 0x000000ffff217224 */ /* 0x000fe400078e00ff */
[----:B------:R-:W-:Y:S02]  /*3190*/  IMAD.MOV.U32 R48, RZ, RZ, 0x1 ;  /* 0x00000001ff307424 */ /* 0x000fe400078e00ff */
[----:B------:R-:W-:Y:S02]  /*31a0*/  IMAD.SHL.U32 R146, R146, 0x40, RZ ;  /* 0x0000004092927824 */ /* 0x000fe400078e00ff */
[----:B------:R-:W-:-:S02]  /*31b0*/  IMAD.SHL.U32 R135, R135, 0x2, RZ ;  /* 0x0000000287877824 */ /* 0x000fc400078e00ff */
[----:B------:R-:W-:Y:S01]  /*31c0*/  IMAD R129, R129, c[0x0][0x214], R103 ;  /* 0x0000850081817a24 */ /* 0x000fe200078e0267 */
[----:B---3--:R-:W-:Y:S01]  /*31d0*/  @P5 SHF.R.S32.HI R5, RZ, 0x1f, R19 ;  /* 0x0000001fff055819 */ /* 0x008fe20000011413 */
[----:B------:R-:W-:Y:S01]  /*31e0*/  @!P5 IMAD.MOV.U32 R5, RZ, RZ, R18 ;  /* 0x000000ffff05d224 */ /* 0x000fe200078e0012 */
[----:B------:R-:W-:Y:S01]  /*31f0*/  @P5 MOV R4, R19 ;  /* 0x0000001300045202 */ /* 0x000fe20000000f00 */
[----:B------:R-:W-:Y:S01]  /*3200*/  @!P5 IMAD.MOV.U32 R4, RZ, RZ, R231 ;  /* 0x000000ffff04d224 */ /* 0x000fe200078e00e7 */
[----:B------:R-:W-:Y:S01]  /*3210*/  ISETP.GE.AND P5, PT, R241, c[0x0][0x1d4], PT ;  /* 0x00007500f1007a0c */ /* 0x000fe20003fa6270 */
[----:B------:R-:W-:-:S04]  /*3220*/  IMAD.WIDE.U32 R18, R214, c[0x0][0x290], R108 ;  /* 0x0000a400d6127a25 */ /* 0x000fc800078e006c */
[----:B------:R-:W-:Y:S02]  /*3230*/  IMAD.IADD R19, R19, 0x1, R23 ;  /* 0x0000000113137824 */ /* 0x000fe400078e0217 */
[----:B------:R-:W-:-:S04]  /*3240*/  IMAD.WIDE.U32 R100, R4, c[0x0][0x2b0], RZ ;  /* 0x0000ac0004647a25 */ /* 0x000fc800078e00ff */
[----:B------:R-:W-:Y:S02]  /*3250*/  IMAD.WIDE.U32 R114, R25, c[0x0][0x290], R18 ;  /* 0x0000a40019727a25 */ /* 0x000fe400078e0012 */
[----:B------:R1:W-:Y:S04]  /*3260*/  @P2 LDGSTS.E.BYPASS.LTC128B.128 [R111+0x10100], [R14.64+0x100], !P5 ;  /* 0x101001000e6f2fae */ /* 0x0003e8000e901d4a */
[----:B------:R2:W-:Y:S04]  /*3270*/  @P1 LDGSTS.E.BYPASS.LTC128B.128 [R111+0xd100], [R12.64], !P4 ;  /* 0x0d1000000c6f1fae */ /* 0x0005e8000e101d4a */
[----:B------:R2:W-:Y:S04]  /*3280*/  @P1 LDGSTS.E.BYPASS.LTC128B.128 [R111+0xf100], [R12.64+0x80], !P6 ;  /* 0x0f1000800c6f1fae */ /* 0x0005e8000f101d4a */
[----:B------:R2:W-:Y:S04]  /*3290*/  @P1 LDGSTS.E.BYPASS.LTC128B.128 [R111+0x11100], [R12.64+0x100], !P5 ;  /* 0x111001000c6f1fae */ /* 0x0005e8000e901d4a */
[----:B------:R-:W0:Y:S01]  /*32a0*/  LDGDEPBAR ;  /* 0x00000000000079af */ /* 0x000e220000000000 */
[----:B------:R-:W-:Y:S03]  /*32b0*/  WARPSYNC 0xffffffff ;  /* 0xffffffff00007948 */ /* 0x000fe60003800000 */
[----:B------:R-:W-:Y:S06]  /*32c0*/  BAR.SYNC.DEFER_BLOCKING 0x0 ;  /* 0x0000000000007b1d */ /* 0x000fec0000010000 */
[----:B------:R-:W-:Y:S01]  /*32d0*/  @!PT LDS RZ, [RZ] ;  /* 0x00000000fffff984 */ /* 0x000fe20000000800 */
[----:B------:R-:W-:Y:S01]  /*32e0*/  @!PT LDS RZ, [RZ] ;  /* 0x00000000fffff984 */ /* 0x000fe20000000800 */
[----:B------:R-:W-:Y:S01]  /*32f0*/  @!PT LDS RZ, [RZ] ;  /* 0x00000000fffff984 */ /* 0x000fe20000000800 */
[----:B------:R3:W-:Y:S04]  /*3300*/  @P2 LDGSTS.E.BYPASS.LTC128B.128 [R111+0x100], [R8.64], !P4 ;  /* 0x00100000086f2fae */ /* 0x0007e8000e101d4a */
[----:B------:R3:W-:Y:S04]  /*3310*/  @P2 LDGSTS.E.BYPASS.LTC128B.128 [R111+0x2100], [R8.64+0x80], !P6 ;  /* 0x02100080086f2fae */ /* 0x0007e8000f101d4a */
[----:B------:R3:W-:Y:S01]  /*3320*/  @P2 LDGSTS.E.BYPASS.LTC128B.128 [R111+0x4100], [R8.64+0x100], !P5 ;  /* 0x04100100086f2fae */ /* 0x0007e2000e901d4a */
[----:B------:R-:W-:-:S03]  /*3330*/  ISETP.GE.AND P2, PT, R110, c[0x0][0x27c], PT ;  /* 0x00009f006e007a0c */ /* 0x000fc60003f46270 */
[----:B------:R4:W-:Y:S01]  /*3340*/  @P1 LDGSTS.E.BYPASS.LTC128B.128 [R111+0x1100], [R6.64], !P4 ;  /* 0x01100000066f1fae */ /* 0x0009e2000e101d4a */
[----:B-1----:R-:W-:-:S03]  /*3350*/  SEL R14, RZ, c[0x0][0x27c], !P2 ;  /* 0x00009f00ff0e7a07 */ /* 0x002fc60005000000 */
[----:B------:R4:W-:Y:S02]  /*3360*/  @P1 LDGSTS.E.BYPASS.LTC128B.128 [R111+0x3100], [R6.64+0x80], !P6 ;  /* 0x03100080066f1fae */ /* 0x0009e4000f101d4a */
[----:B------:R-:W-:Y:S02]  /*3370*/  IMAD.IADD R14, R110, 0x1, R14 ;  /* 0x000000016e0e7824 */ /* 0x000fe400078e020e */
[----:B------:R4:W-:Y:S02]  /*3380*/  @P1 LDGSTS.E.BYPASS.LTC128B.128 [R111+0x5100], [R6.64+0x100], !P5 ;  /* 0x05100100066f1fae */ /* 0x0009e4000e901d4a */
[----:B------:R-:W-:Y:S02]  /*3390*/  @P2 LOP3.LUT R211, R211, 0x4, RZ, 0xfc, !PT ;  /* 0x00000004d3d32812 */ /* 0x000fe400078efcff */
[----:B------:R-:W-:Y:S01]  /*33a0*/  SHF.R.S32.HI R15, RZ, 0x1f, R14 ;  /* 0x0000001fff0f7819 */ /* 0x000fe2000001140e */
[----:B------:R-:W0:Y:S01]  /*33b0*/  LDGDEPBAR ;  /* 0x00000000000079af */ /* 0x000e220000000000 */
[----:B------:R-:W-:-:S02]  /*33c0*/  LOP3.LUT R211, R211, 0xfffffff7, RZ, 0xc0, !PT ;  /* 0xfffffff7d3d37812 */ /* 0x000fc400078ec0ff */
[CC--:B------:R-:W-:Y:S01]  /*33d0*/  LEA.HI R16, R15.reuse, R14.reuse, RZ, 0x3 ;  /* 0x0000000e0f107211 */ /* 0x0c0fe200078f18ff */
[----:B------:R1:W-:Y:S01]  /*33e0*/  @P0 LDGSTS.E.BYPASS.LTC128B.128 [R111+0x12100], [R2.64], !P4 ;  /* 0x12100000026f0fae */ /* 0x0003e2000e101d4a */
[----:B------:R-:W-:Y:S02]  /*33f0*/  LEA.HI R28, R15, R14, RZ, 0x6 ;  /* 0x0000000e0f1c7211 */ /* 0x000fe400078f30ff */
[----:B------:R-:W-:Y:S01]  /*3400*/  @P3 LOP3.LUT R211, R211, 0x8, RZ, 0xfc, !PT ;  /* 0x00000008d3d33812 */ /* 0x000fe200078efcff */
[----:B------:R1:W-:Y:S01]  /*3410*/  @P0 LDGSTS.E.BYPASS.LTC128B.128 [R111+0x14100], [R2.64+0x80], !P6 ;  /* 0x14100080026f0fae */ /* 0x0003e2000f101d4a */
[----:B------:R-:W-:Y:S02]  /*3420*/  LOP3.LUT R90, R16, 0xfffffff8, RZ, 0xc0, !PT ;  /* 0xfffffff8105a7812 */ /* 0x000fe400078ec0ff */
[----:B------:R-:W-:Y:S01]  /*3430*/  LOP3.LUT R211, R211, 0xfffffffd, RZ, 0xc0, !PT ;  /* 0xfffffffdd3d37812 */ /* 0x000fe200078ec0ff */
[----:B------:R1:W-:Y:S01]  /*3440*/  @P0 LDGSTS.E.BYPASS.LTC128B.128 [R111+0x16100], [R2.64+0x100], !P5 ;  /* 0x16100100026f0fae */ /* 0x0003e2000e901d4a */
[----:B------:R-:W-:-:S02]  /*3450*/  SHF.R.S32.HI R128, RZ, 0x3, R16 ;  /* 0x00000003ff807819 */ /* 0x000fc40000011410 */
[----:B------:R-:W-:Y:S01]  /*3460*/  SHF.R.S32.HI R122, RZ, 0x1f, R90 ;  /* 0x0000001fff7a7819 */ /* 0x000fe2000001145a */
[----:B----4-:R-:W-:Y:S01]  /*3470*/  IMAD.MOV.U32 R6, RZ, RZ, R106 ;  /* 0x000000ffff067224 */ /* 0x010fe200078e006a */
[----:B------:R-:W-:Y:S01]  /*3480*/  MOV R7, R232 ;  /* 0x000000e800077202 */ /* 0x000fe20000000f00 */
[----:B------:R-:W-:-:S04]  /*3490*/  IMAD.SHL.U32 R106, R243, 0x8, RZ ;  /* 0x00000008f36a7824 */ /* 0x000fc800078e00ff */
[----:B---3--:R-:W-:Y:S01]  /*34a0*/  IMAD.WIDE.U32 R8, R214, c[0x0][0x290], R6 ;  /* 0x0000a400d6087a25 */ /* 0x008fe200078e0006 */
[----:B------:R-:W-:-:S03]  /*34b0*/  ISETP.GE.AND P2, PT, R106, c[0x0][0x27c], PT ;  /* 0x00009f006a007a0c */ /* 0x000fc60003f46270 */
[----:B------:R-:W-:Y:S01]  /*34c0*/  IMAD.IADD R9, R23, 0x1, R9 ;  /* 0x0000000117097824 */ /* 0x000fe200078e0209 */
[----:B------:R-:W-:Y:S01]  /*34d0*/  SEL R23, RZ, c[0x0][0x27c], !P2 ;  /* 0x00009f00ff177a07 */ /* 0x000fe20005000000 */
[----:B--2---:R-:W-:Y:S01]  /*34e0*/  IMAD.WIDE.U32 R12, R214, c[0x0][0x280], R6 ;  /* 0x0000a000d60c7a25 */ /* 0x004fe200078e0006 */
[----:B------:R-:W-:-:S03]  /*34f0*/  @P0 LEA R6, P1, R143, R2, 0x1 ;  /* 0x000000028f060211 */ /* 0x000fc600078208ff */
[----:B------:R-:W-:Y:S01]  /*3500*/  IMAD.IADD R13, R22, 0x1, R13 ;  /* 0x00000001160d7824 */ /* 0x000fe200078e020d */
[----:B------:R-:W-:Y:S01]  /*3510*/  SHF.R.S32.HI R22, RZ, 0x1f, R0 ;  /* 0x0000001fff167819 */ /* 0x000fe20000011400 */
[----:B------:R-:W-:Y:S01]  /*3520*/  IMAD.IADD R23, R106, 0x1, R23 ;  /* 0x000000016a177824 */ /* 0x000fe200078e0217 */
[----:B------:R-:W-:Y:S01]  /*3530*/  @P0 LEA.HI.X R7, R143, R3, R136, 0x1, P1 ;  /* 0x000000038f070211 */ /* 0x000fe200008f0c88 */
[----:B------:R-:W-:Y:S01]  /*3540*/  IMAD.WIDE.U32 R112, R25, c[0x0][0x280], R12 ;  /* 0x0000a00019707a25 */ /* 0x000fe200078e000c */
[CC--:B------:R-:W-:Y:S02]  /*3550*/  LEA.HI R15, R22.reuse, R0.reuse, RZ, 0x3 ;  /* 0x00000000160f7211 */ /* 0x0c0fe400078f18ff */
[----:B------:R-:W-:Y:S01]  /*3560*/  LEA.HI R27, R22, R0, RZ, 0x6 ;  /* 0x00000000161b7211 */ /* 0x000fe200078f30ff */
[C---:B------:R-:W-:Y:S01]  /*3570*/  IMAD R0, R17.reuse, c[0x0][0x280], RZ ;  /* 0x0000a00011007a24 */ /* 0x040fe200078e02ff */
[----:B------:R-:W-:Y:S01]  /*3580*/  SHF.R.S32.HI R24, RZ, 0x1f, R23 ;  /* 0x0000001fff187819 */ /* 0x000fe20000011417 */
[----:B------:R-:W-:Y:S01]  /*3590*/  IMAD R22, R17, c[0x0][0x290], RZ ;  /* 0x0000a40011167a24 */ /* 0x000fe200078e02ff */
[----:B------:R2:W-:Y:S01]  /*35a0*/  @P0 LDGSTS.E.BYPASS.LTC128B.128 [R111+0x13100], [R6.64], !P4 ;  /* 0x13100000066f0fae */ /* 0x0005e2000e101d4a */
[----:B------:R-:W-:Y:S01]  /*35b0*/  IMAD R17, R25, c[0x0][0x284], R0 ;  /* 0x0000a10019117a24 */ /* 0x000fe200078e0200 */
[CC--:B------:R-:W-:Y:S01]  /*35c0*/  LEA.HI R14, R24.reuse, R23.reuse, RZ, 0x3 ;  /* 0x00000017180e7211 */ /* 0x0c0fe200078f18ff */
[----:B------:R-:W-:Y:S01]  /*35d0*/  IMAD.SHL.U32 R13, R27, 0x40, RZ ;  /* 0x000000401b0d7824 */ /* 0x000fe200078e00ff */
[----:B------:R-:W-:Y:S01]  /*35e0*/  LEA.HI R24, R24, R23, RZ, 0x6 ;  /* 0x0000001718187211 */ /* 0x000fe200078f30ff */
[----:B------:R2:W-:Y:S01]  /*35f0*/  @P0 LDGSTS.E.BYPASS.LTC128B.128 [R111+0x15100], [R6.64+0x80], !P6 ;  /* 0x15100080066f0fae */ /* 0x0005e2000f101d4a */
[----:B------:R-:W-:Y:S01]  /*3600*/  SHF.L.U32 R0, R28, 0x6, RZ ;  /* 0x000000061c007819 */ /* 0x000fe200000006ff */
[----:B-1----:R-:W-:Y:S01]  /*3610*/  IMAD R2, R5, c[0x0][0x2b0], RZ ;  /* 0x0000ac0005027a24 */ /* 0x002fe200078e02ff */
[----:B------:R-:W-:Y:S01]  /*3620*/  LOP3.LUT R12, R84, 0x38, R16, 0xf8, !PT ;  /* 0x00000038540c7812 */ /* 0x000fe200078ef810 */
[----:B------:R2:W-:Y:S01]  /*3630*/  @P0 LDGSTS.E.BYPASS.LTC128B.128 [R111+0x17100], [R6.64+0x100], !P5 ;  /* 0x17100100066f0fae */ /* 0x0005e2000e901d4a */
[----:B------:R-:W-:Y:S01]  /*3640*/  LOP3.LUT R23, R0, 0xfffff000, RZ, 0xc0, !PT ;  /* 0xfffff00000177812 */ /* 0x000fe200078ec0ff */
[----:B------:R-:W-:Y:S01]  /*3650*/  IMAD.SHL.U32 R0, R24, 0x40, RZ ;  /* 0x0000004018007824 */ /* 0x000fe200078e00ff */
[----:B------:R-:W-:Y:S01]  /*3660*/  LOP3.LUT R20, R84, 0x38, R14, 0xf8, !PT ;  /* 0x0000003854147812 */ /* 0x000fe200078ef80e */
[----:B------:R-:W0:Y:S01]  /*3670*/  LDGDEPBAR ;  /* 0x00000000000079af */ /* 0x000e220000000000 */
[-C--:B------:R-:W-:Y:S01]  /*3680*/  LOP3.LUT R21, R12, R85.reuse, RZ, 0x3c, !PT ;  /* 0x000000550c157212 */ /* 0x080fe200078e3cff */
[C---:B------:R-:W-:Y:S01]  /*3690*/  IMAD R22, R25.reuse, c[0x0][0x294], R22 ;  /* 0x0000a50019167a24 */ /* 0x040fe200078e0216 */
[----:B------:R-:W-:Y:S01]  /*36a0*/  LOP3.LUT R12, R0, 0xfffff000, RZ, 0xc0, !PT ;  /* 0xfffff000000c7812 */ /* 0x000fe200078ec0ff */
[----:B------:R-:W-:Y:S01]  /*36b0*/  IMAD.WIDE.U32 R104, R25, c[0x0][0x290], R8 ;  /* 0x0000a40019687a25 */ /* 0x000fe200078e0008 */
[----:B------:R-:W-:-:S02]  /*36c0*/  LOP3.LUT R0, R20, R85, RZ, 0x3c, !PT ;  /* 0x0000005514007212 */ /* 0x000fc400078e3cff */
[----:B------:R-:W-:Y:S01]  /*36d0*/  LOP3.LUT P0, RZ, R242, 0x4, RZ, 0xc0, !PT ;  /* 0x00000004f2ff7812 */ /* 0x000fe2000780c0ff */
[----:B------:R-:W-:Y:S01]  /*36e0*/  IMAD R2, R4, c[0x0][0x2b4], R2 ;  /* 0x0000ad0004027a24 */ /* 0x000fe200078e0202 */
[----:B------:R-:W-:Y:S01]  /*36f0*/  IADD3 R130, R0, R12, R32 ;  /* 0x0000000c00827210 */ /* 0x000fe20007ffe020 */
[----:B------:R-:W-:Y:S01]  /*3700*/  IMAD.IADD R126, R117, 0x1, R17 ;  /* 0x00000001757e7824 */ /* 0x000fe200078e0211 */
[----:B------:R-:W-:Y:S01]  /*3710*/  @P2 LOP3.LUT R211, R211, 0x2, RZ, 0xfc, !PT ;  /* 0x00000002d3d32812 */ /* 0x000fe200078efcff */
[----:B------:R-:W-:Y:S01]  /*3720*/  IMAD.IADD R124, R17, 0x1, R113 ;  /* 0x00000001117c7824 */ /* 0x000fe200078e0271 */
[----:B------:R-:W-:Y:S01]  /*3730*/  LOP3.LUT R19, R84, 0x38, R15, 0xf8, !PT ;  /* 0x0000003854137812 */ /* 0x000fe200078ef80f */
[----:B------:R-:W-:Y:S01]  /*3740*/  IMAD.IADD R125, R115, 0x1, R22 ;  /* 0x00000001737d7824 */ /* 0x000fe200078e0216 */
[----:B------:R-:W-:Y:S01]  /*3750*/  LOP3.LUT R0, R106, 0x18, RZ, 0xc0, !PT ;  /* 0x000000186a007812 */ /* 0x000fe200078ec0ff */
[----:B------:R-:W-:Y:S01]  /*3760*/  IMAD.IADD R123, R22, 0x1, R105 ;  /* 0x00000001167b7824 */ /* 0x000fe200078e0269 */
[----:B------:R-:W-:Y:S01]  /*3770*/  LOP3.LUT R18, R13, 0xfffff000, RZ, 0xc0, !PT ;  /* 0xfffff0000d127812 */ /* 0x000fe200078ec0ff */
[----:B------:R-:W-:Y:S01]  /*3780*/  IMAD.IADD R118, R101, 0x1, R2 ;  /* 0x0000000165767824 */ /* 0x000fe200078e0202 */
[----:B------:R-:W-:-:S02]  /*3790*/  LOP3.LUT R13, R19, R85, RZ, 0x3c, !PT ;  /* 0x00000055130d7212 */ /* 0x000fc400078e3cff */
[----:B------:R-:W-:Y:S02]  /*37a0*/  LOP3.LUT R211, R211, 0xffffffef, RZ, 0xc0, !PT ;  /* 0xffffffefd3d37812 */ /* 0x000fe400078ec0ff */
[----:B------:R-:W-:Y:S02]  /*37b0*/  LOP3.LUT R0, R85, R84, R0, 0x1e, !PT ;  /* 0x0000005455007212 */ /* 0x000fe400078e1e00 */
[----:B------:R-:W-:Y:S02]  /*37c0*/  LOP3.LUT R89, R15, 0xfffffff8, RZ, 0xc0, !PT ;  /* 0xfffffff80f597812 */ /* 0x000fe400078ec0ff */
[----:B------:R-:W-:Y:S02]  /*37d0*/  LOP3.LUT R88, R14, 0xfffffff8, RZ, 0xc0, !PT ;  /* 0xfffffff80e587812 */ /* 0x000fe400078ec0ff */
[--C-:B------:R-:W-:Y:S02]  /*37e0*/  IADD3 R132, R21, R23, R32.reuse ;  /* 0x0000001715847210 */ /* 0x100fe40007ffe020 */
[----:B------:R-:W-:-:S02]  /*37f0*/  IADD3 R131, R13, R18, R32 ;  /* 0x000000120d837210 */ /* 0x000fc40007ffe020 */
[----:B------:R-:W-:Y:S02]  /*3800*/  @P0 LOP3.LUT R211, R211, 0x10, RZ, 0xfc, !PT ;  /* 0x00000010d3d30812 */ /* 0x000fe400078efcff */
[----:B------:R-:W-:Y:S02]  /*3810*/  LOP3.LUT R0, R0, R32, RZ, 0xfc, !PT ;  /* 0x0000002000007212 */ /* 0x000fe400078efcff */
[----:B------:R-:W-:Y:S02]  /*3820*/  SHF.R.S32.HI R127, RZ, 0x3, R15 ;  /* 0x00000003ff7f7819 */ /* 0x000fe4000001140f */
[----:B------:R-:W-:Y:S02]  /*3830*/  SHF.R.S32.HI R121, RZ, 0x1f, R89 ;  /* 0x0000001fff797819 */ /* 0x000fe40000011459 */
[----:B------:R-:W-:Y:S02]  /*3840*/  SHF.R.S32.HI R120, RZ, 0x3, R14 ;  /* 0x00000003ff787819 */ /* 0x000fe4000001140e */
[----:B--2---:R-:W-:-:S02]  /*3850*/  SHF.R.S32.HI R119, RZ, 0x1f, R88 ;  /* 0x0000001fff777819 */ /* 0x004fc40000011458 */
.L_x_2295:
[----:B------:R-:W-:Y:S01]  /*3860*/  LOP3.LUT P2, RZ, R242, 0x4, RZ, 0xc0, !PT ;  /* 0x00000004f2ff7812 */ /* 0x000fe2000784c0ff */
[----:B------:R-:W-:Y:S01]  /*3870*/  IMAD.MOV.U32 R9, RZ, RZ, 0x1 ;  /* 0x00000001ff097424 */ /* 0x000fe200078e00ff */
[----:B------:R-:W-:Y:S04]  /*3880*/  DEPBAR.LE SB0, 0x2 ;  /* 0x000080800000791a */ /* 0x000fe80000000000 */
[----:B------:R-:W-:Y:S01]  /*3890*/  ISETP.NE.AND P0, PT, R9, c[0x0][0x2b8], PT ;  /* 0x0000ae0009007a0c */ /* 0x000fe20003f05270 */
[----:B------:R-:W-:Y:S01]  /*38a0*/  IMAD.SHL.U32 R8, R26, 0x40, RZ ;  /* 0x000000401a087824 */ /* 0x000fe200078e00ff */
[----:B------:R-:W-:Y:S01]  /*38b0*/  WARPSYNC 0xffffffff ;  /* 0xffffffff00007948 */ /* 0x000fe20003800000 */
[----:B------:R-:W-:Y:S01]  /*38c0*/  IMAD.MOV.U32 R77, RZ, RZ, RZ ;  /* 0x000000ffff4d7224 */ /* 0x000fe200078e00ff */
[----:B------:R-:W-:Y:S01]  /*38d0*/  BSSY B1, `(.L_x_2271) ;  /* 0x00003ff000017945 */ /* 0x000fe20003800000 */
[----:B-1----:R-:W-:Y:S04]  /*38e0*/  IMAD.IADD R2, R149, 0x1, R8 ;  /* 0x0000000195027824 */ /* 0x002fe800078e0208 */
[----:B------:R-:W-:Y:S04]  /*38f0*/  IMAD.IADD R4, R133, 0x1, R2 ;  /* 0x0000000185047824 */ /* 0x000fe800078e0202 */
[----:B------:R-:W-:Y:S04]  /*3900*/  @P0 IMAD.HI.U32 R5, R4, c[0x0][0x2bc], RZ ;  /* 0x0000af0004050a27 */ /* 0x000fe800078e00ff */
[--C-:B------:R-:W-:Y:S01]  /*3910*/  IMAD.MOV.U32 R3, RZ, RZ, R4.reuse ;  /* 0x000000ffff037224 */ /* 0x100fe200078e0004 */
        /* <DEDUP_REMOVED lines=9> */
[----:B------:R-:W-:Y:S01]  /*39b0*/  @!P0 LEA.HI.X R7, R2, c[0x0][0x2a4], R5, 0x2, P1 ;  /* 0x0000a90002078a11 */ /* 0x000fe200008f1405 */
[----:B------:R-:W-:Y:S04]  /*39c0*/  IMAD R2, R33, 0x3000, R0 ;  /* 0x0000300021027824 */ /* 0x000fe800078e0200 */
[----:B------:R1:W5:Y:S04]  /*39d0*/  @!P0 LDG.E R77, [R6.64] ;  /* 0x0000000a064d8981 */ /* 0x000368000c1e1900 */
[----:B------:R-:W-:Y:S01]  /*39e0*/  BAR.SYNC.DEFER_BLOCKING 0x0 ;  /* 0x0000000000007b1d */ /* 0x000fe20000010000 */
[----:B------:R-:W-:Y:S02]  /*39f0*/  ISETP.LE.AND P0, PT, R9, c[0x0][0x27c], PT ;  /* 0x00009f0009007a0c */ /* 0x000fe40003f03270 */
[C---:B------:R-:W-:Y:S02]  /*3a00*/  IADD3 R5, R2.reuse, 0x20, RZ ;  /* 0x0000002002057810 */ /* 0x040fe40007ffe0ff */
[C---:B------:R-:W-:Y:S02]  /*3a10*/  @P2 IADD3 R5, R2.reuse, -0x20, RZ ;  /* 0xffffffe002052810 */ /* 0x040fe40007ffe0ff */
[----:B------:R-:W-:Y:S02]  /*3a20*/  LEA R78, R2, 0x100, 0x1 ;  /* 0x00000100024e7811 */ /* 0x000fe400078e08ff */
[----:B------:R-:W-:Y:S05]  /*3a30*/  LEA R79, R5, 0x100, 0x1 ;  /* 0x00000100054f7811 */ /* 0x000fea00078e08ff */
[----:B---3--:R-:W-:-:S05]  /*3a40*/  @!P0 BRA `(.L_x_2272) ;  /* 0x00003b5000008947 */ /* 0x008fca0003800000 */
[----:B------:R-:W-:Y:S01]  /*3a50*/  IMAD.WIDE.U32 R2, R80, c[0x0][0x1e0], RZ ;  /* 0x0000780050027a25 */ /* 0x000fe200078e00ff */
[----:B------:R-:W-:Y:S01]  /*3a60*/  SHF.R.S32.HI R82, RZ, 0x1f, R80 ;  /* 0x0000001fff527819 */ /* 0x000fe20000011450 */
[----:B------:R-:W-:Y:S01]  /*3a70*/  ULDC.U8 UR4, c[0x0][0x298] ;  /* 0x0000a60000047ab9 */ /* 0x000fe20000000000 */
[----:B-----5:R-:W-:Y:S01]  /*3a80*/  SHF.R.S32.HI R83, RZ, 0x1f, R77 ;  /* 0x0000001fff537819 */ /* 0x020fe2000001144d */
[----:B------:R-:W-:Y:S04]  /*3a90*/  IMAD.WIDE.U32 R12, R146, R26, RZ ;  /* 0x0000001a920c7225 */ /* 0x000fe800078e00ff */
[----:B------:R-:W-:Y:S04]  /*3aa0*/  IMAD R4, R82, c[0x0][0x1e0], RZ ;  /* 0x0000780052047a24 */ /* 0x000fe800078e02ff */
        /* <DEDUP_REMOVED lines=15> */
[----:B------:R-:W-:Y:S01]  /*3ba0*/  IADD3 R2, -R8, R200, RZ ;  /* 0x000000c808027210 */ /* 0x000fe20007ffe1ff */
[----:B------:R-:W-:Y:S03]  /*3bb0*/  IMAD.WIDE.U32 R8, R147, R26, RZ ;  /* 0x0000001a93087225 */ /* 0x000fe600078e00ff */
[----:B------:R-:W-:Y:S02]  /*3bc0*/  IMNMX R81, R2, 0x40, PT ;  /* 0x0000004002517817 */ /* 0x000fe40003800200 */
[----:B------:R-:W-:Y:S02]  /*3bd0*/  IADD3 R14, R9, R4, RZ ;  /* 0x00000004090e7210 */ /* 0x000fe40007ffe0ff */
        /* <DEDUP_REMOVED lines=25> */
[----:B------:R-:W-:Y:S01]  /*3d70*/  IADD3 R12, R108, 0x10, RZ ;  /* 0x000000106c0c7810 */ /* 0x000fe20007ffe0ff */
[----:B------:R-:W-:Y:S01]  /*3d80*/  CS2R R18, SRZ ;  /* 0x0000000000127805 */ /* 0x000fe2000001ff00 */
[----:B------:R-:W-:Y:S01]  /*3d90*/  CS2R R44, SRZ ;  /* 0x00000000002c7805 */ /* 0x000fe2000001ff00 */
[----:B------:R-:W-:Y:S01]  /*3da0*/  IMAD.X R5, R15, 0x1, R125, P0 ;  /* 0x000000010f057824 */ /* 0x000fe200000e067d */
[C---:B------:R-:W-:Y:S01]  /*3db0*/  LEA R8, P0, R2.reuse, c[0x0][0x270], 0x1 ;  /* 0x00009c0002087a11 */ /* 0x040fe200078008ff */
[----:B------:R-:W-:Y:S01]  /*3dc0*/  CS2R R20, SRZ ;  /* 0x0000000000147805 */ /* 0x000fe2000001ff00 */
[----:B------:R-:W-:Y:S01]  /*3dd0*/  CS2R R46, SRZ ;  /* 0x00000000002e7805 */ /* 0x000fe2000001ff00 */
[----:B------:R-:W-:Y:S01]  /*3de0*/  CS2R R22, SRZ ;  /* 0x0000000000167805 */ /* 0x000fe2000001ff00 */
[----:B------:R-:W-:Y:S01]  /*3df0*/  LEA.HI.X R9, R2, c[0x0][0x274], R4, 0x1, P0 ;  /* 0x00009d0002097a11 */ /* 0x000fe200000f0c04 */
[----:B------:R-:W-:Y:S01]  /*3e00*/  CS2R R50, SRZ ;  /* 0x0000000000327805 */ /* 0x000fe2000001ff00 */
[C---:B------:R-:W-:Y:S04]  /*3e10*/  LEA R4, P0, R3.reuse, c[0x0][0x288], 0x1 ;  /* 0x0000a20003047a11 */ /* 0x040fe800078008ff */
        /* <DEDUP_REMOVED lines=26> */
.L_x_2275:
[----:B------:R-:W-:Y:S05]  /*3fc0*/  BSYNC B0 ;  /* 0x0000000000007941 */ /* 0x000fea0003800000 */
.L_x_2274:
[----:B------:R-:W2:Y:S04]  /*3fd0*/  SHFL.IDX PT, R66, R66, RZ, 0x1c1f ;  /* 0x001c1fff42427589 */ /* 0x000ea800000e0000 */
        /* <DEDUP_REMOVED lines=20> */
[----:B---3--:R-:W-:Y:S01]  /*4120*/  PRMT R24, R4, 0x5410, R5 ;  /* 0x0000541004187816 */ /* 0x008fe20000000005 */
        /* <DEDUP_REMOVED lines=19> */
[----:B------:R-:W-:Y:S01]  /*4260*/  IMAD.MOV.U32 R36, RZ, RZ, R35 ;  /* 0x000000ffff247224 */ /* 0x000fe200078e0023 */
[----:B------:R-:W-:Y:S01]  /*4270*/  ISETP.GE.AND P0, PT, R108, c[0x0][0x27c], PT ;  /* 0x00009f006c007a0c */ /* 0x000fe20003f06270 */
[----:B------:R-:W-:Y:S11]  /*4280*/  IMAD.MOV.U32 R4, RZ, RZ, R3 ;  /* 0x000000ffff047224 */ /* 0x000ff600078e0003 */
[----:B------:R-:W-:Y:S01]  /*4290*/  @!UPT UIADD3 URZ, URZ, URZ, URZ ;  /* 0x0000003f3f3ff290 */ /* 0x000fe2000fffe03f */
[----:B------:R-:W-:Y:S02]  /*42a0*/  @!P0 SHF.R.U64 R34, R34, 0x10, R35 ;  /* 0x0000001022228819 */ /* 0x000fe40000001223 */
[----:B------:R-:W-:Y:S02]  /*42b0*/  @!P0 SHF.R.U64 R8, R2, 0x10, R3 ;  /* 0x0000001002088819 */ /* 0x000fe40000001203 */
[----:B------:R-:W-:Y:S02]  /*42c0*/  @!P0 SHF.R.U32.HI R9, RZ, 0x10, R35 ;  /* 0x00000010ff098819 */ /* 0x000fe40000011623 */
[----:B------:R-:W-:Y:S02]  /*42d0*/  @!P0 SHF.R.U32.HI R2, RZ, 0x10, R3 ;  /* 0x00000010ff028819 */ /* 0x000fe40000011603 */
[----:B------:R-:W-:Y:S02]  /*42e0*/  @!P0 PRMT R34, R30, 0x5410, R34 ;  /* 0x000054101e228816 */ /* 0x000fe40000000022 */
[----:B------:R-:W-:Y:S02]  /*42f0*/  @!P0 PRMT R5, R5, 0x5410, R8 ;  /* 0x0000541005058816 */ /* 0x000fe40000000008 */
[----:B------:R-:W-:Y:S01]  /*4300*/  @!P0 PRMT R37, R36, 0x5410, R9 ;  /* 0x0000541024258816 */ /* 0x000fe20000000009 */
[----:B------:R-:W-:Y:S01]  /*4310*/  @!P0 IMAD.U32 R8, R34, 0x10000, RZ ;  /* 0x0001000022088824 */ /* 0x000fe200078e00ff */
[----:B------:R-:W-:Y:S02]  /*4320*/  @!P0 PRMT R9, R4, 0x5410, R2 ;  /* 0x0000541004098816 */ /* 0x000fe40000000002 */
[C---:B------:R-:W-:Y:S02]  /*4330*/  @!P0 SHF.L.U32 R4, R5.reuse, 0x10, RZ ;  /* 0x0000001005048819 */ /* 0x040fe400000006ff */
        /* <DEDUP_REMOVED lines=15> */
[----:B------:R-:W-:Y:S01]  /*4430*/  @!P0 FMUL.FTZ R3, R3, R5 ;  /* 0x0000000503038220 */ /* 0x000fe20000410000 */
[----:B------:R-:W-:Y:S01]  /*4440*/  @!P0 F2FP.BF16.PACK_AB R2, R2, R61 ;  /* 0x0000003d0202823e */ /* 0x000fe200000010ff */
[----:B------:R-:W-:Y:S01]  /*4450*/  @!P0 FFMA.FTZ R59, R35, R5, -R38 ;  /* 0x00000005233b8223 */ /* 0x000fe20000010826 */
[----:B------:R-:W-:Y:S01]  /*4460*/  @!P0 LOP3.LUT R5, R15, 0xffff0000, RZ, 0xc0, !PT ;  /* 0xffff00000f058812 */ /* 0x000fe200078ec0ff */
[----:B------:R-:W-:Y:S01]  /*4470*/  @!P0 IMAD.U32 R36, R14, 0x10000, RZ ;  /* 0x000100000e248824 */ /* 0x000fe200078e00ff */
[----:B------:R-:W-:Y:S01]  /*4480*/  @!P0 LOP3.LUT R9, R9, 0xffff0000, RZ, 0xc0, !PT ;  /* 0xffff000009098812 */ /* 0x000fe200078ec0ff */
[C---:B------:R-:W-:Y:S01]  /*4490*/  @!P0 FMUL.FTZ R55, R4.reuse, R30 ;  /* 0x0000001e04378220 */ /* 0x040fe20000410000 */
        /* <DEDUP_REMOVED lines=17> */
.L_x_2278:
[----:B------:R-:W-:Y:S05]  /*45b0*/  BSYNC B0 ;  /* 0x0000000000007941 */ /* 0x000fea0003800000 */
.L_x_2277:
        /* <DEDUP_REMOVED lines=11> */
[--C-:B------:R-:W-:Y:S02]  /*4670*/  @!P0 SHF.R.U64 R2, R6, 0x10, R7.reuse ;  /* 0x0000001006028819 */ /* 0x100fe40000001207 */
[----:B------:R-:W-:Y:S02]  /*4680*/  @!P0 SHF.R.U32.HI R6, RZ, 0x10, R7 ;  /* 0x00000010ff068819 */ /* 0x000fe40000011607 */
[C---:B------:R-:W-:Y:S02]  /*4690*/  @!P0 PRMT R4, R39.reuse, 0x5410, R4 ;  /* 0x0000541027048816 */ /* 0x040fe40000000004 */
[C---:B------:R-:W-:Y:S02]  /*46a0*/  @!P0 PRMT R2, R24.reuse, 0x5432, R2 ;  /* 0x0000543218028816 */ /* 0x040fe40000000002 */
[----:B------:R-:W-:Y:S01]  /*46b0*/  @!P0 PRMT R7, R24, 0x5410, R6 ;  /* 0x0000541018078816 */ /* 0x000fe20000000006 */
[C---:B------:R-:W-:Y:S01]  /*46c0*/  @!P0 IMAD.U32 R8, R4.reuse, 0x10000, RZ ;  /* 0x0001000004088824 */ /* 0x040fe200078e00ff */
[----:B------:R-:W-:Y:S01]  /*46d0*/  @!P0 LOP3.LUT R24, R4, 0xffff0000, RZ, 0xc0, !PT ;  /* 0xffff000004188812 */ /* 0x000fe200078ec0ff */
[C---:B------:R-:W-:Y:S01]  /*46e0*/  @!P0 IMAD.U32 R5, R2.reuse, 0x10000, RZ ;  /* 0x0001000002058824 */ /* 0x040fe200078e00ff */
[----:B------:R-:W-:Y:S02]  /*46f0*/  @!P0 SHF.R.U32.HI R34, RZ, 0x10, R41 ;  /* 0x00000010ff228819 */ /* 0x000fe40000011629 */
[----:B------:R-:W-:Y:S02]  /*4700*/  @!P0 LOP3.LUT R4, R2, 0xffff0000, RZ, 0xc0, !PT ;  /* 0xffff000002048812 */ /* 0x000fe400078ec0ff */
[----:B------:R-:W-:Y:S01]  /*4710*/  @!P0 PRMT R34, R39, 0x5432, R34 ;  /* 0x0000543227228816 */ /* 0x000fe20000000022 */
[C---:B-1----:R-:W-:Y:S01]  /*4720*/  @!P0 IMAD.U32 R9, R12.reuse, 0x10000, RZ ;  /* 0x000100000c098824 */ /* 0x042fe200078e00ff */
        /* <DEDUP_REMOVED lines=9> */
[----:B------:R-:W-:Y:S01]  /*47c0*/  @!P0 LOP3.LUT R6, R15, 0xffff0000, RZ, 0xc0, !PT ;  /* 0xffff00000f068812 */ /* 0x000fe200078ec0ff */
[----:B------:R-:W-:Y:S01]  /*47d0*/  @!P0 FFMA.FTZ R40, R30, R4, -R38 ;  /* 0x000000041e288223 */ /* 0x000fe20000010826 */
[----:B------:R-:W-:Y:S01]  /*47e0*/  @!P0 LOP3.LUT R4, R14, 0xffff0000, RZ, 0xc0, !PT ;  /* 0xffff00000e048812 */ /* 0x000fe200078ec0ff */
[----:B------:R-:W-:Y:S01]  /*47f0*/  @!P0 FFMA.FTZ R41, R9, R5, -R35 ;  /* 0x0000000509298223 */ /* 0x000fe20000010823 */
[----:B------:R-:W-:Y:S01]  /*4800*/  @!P0 SHF.L.U32 R35, R15, 0x10, RZ ;  /* 0x000000100f238819 */ /* 0x000fe200000006ff */
[C---:B------:R-:W-:Y:S01]  /*4810*/  @!P0 IMAD.U32 R5, R7.reuse, 0x10000, RZ ;  /* 0x0001000007058824 */ /* 0x040fe200078e00ff */
[----:B------:R-:W-:Y:S01]  /*4820*/  @!P0 LOP3.LUT R34, R34, 0xffff0000, RZ, 0xc0, !PT ;  /* 0xffff000022228812 */ /* 0x000fe200078ec0ff */
[----:B------:R-:W-:Y:S01]  /*4830*/  @!P0 IMAD.U32 R9, R14, 0x10000, RZ ;  /* 0x000100000e098824 */ /* 0x000fe200078e00ff */
[----:B------:R-:W-:Y:S01]  /*4840*/  @!P0 LOP3.LUT R7, R7, 0xffff0000, RZ, 0xc0, !PT ;  /* 0xffff000007078812 */ /* 0x000fe200078ec0ff */
[----:B------:R-:W-:Y:S01]  /*4850*/  @!P0 FMUL.FTZ R38, R4, R8 ;  /* 0x0000000804268220 */ /* 0x000fe20000410000 */
        /* <DEDUP_REMOVED lines=17> */
.L_x_2280:
[----:B------:R-:W-:Y:S05]  /*4970*/  BSYNC B0 ;  /* 0x0000000000007941 */ /* 0x000fea0003800000 */
.L_x_2279:
        /* <DEDUP_REMOVED lines=11> */
[--C-:B------:R-:W-:Y:S02]  /*4a30*/  @!P0 SHF.R.U64 R2, R16, 0x10, R17.reuse ;  /* 0x0000001010028819 */ /* 0x100fe40000001211 */
        /* <DEDUP_REMOVED lines=47> */
.L_x_2282:
[----:B------:R-:W-:Y:S05]  /*4d30*/  BSYNC B0 ;  /* 0x0000000000007941 */ /* 0x000fea0003800000 */
.L_x_2281:
        /* <DEDUP_REMOVED lines=59> */
.L_x_2284:
[----:B------:R-:W-:Y:S05]  /*50f0*/  BSYNC B0 ;  /* 0x0000000000007941 */ /* 0x000fea0003800000 */
.L_x_2283:
[----:B------:R-:W-:Y:S01]  /*5100*/  ISETP.GE.AND P0, PT, R206, c[0x0][0x1d4], PT ;  /* 0x00007500ce007a0c */ /* 0x000fe20003f06270 */
[----:B------:R-:W-:Y:S01]  /*5110*/  @!UPT UIADD3 URZ, URZ, URZ, URZ ;  /* 0x0000003f3f3ff290 */ /* 0x000fe2000fffe03f */
[----:B------:R-:W-:Y:S11]  /*5120*/  BSSY B0, `(.L_x_2285) ;  /* 0x0000039000007945 */ /* 0x000ff60003800000 */
[----:B------:R-:W-:-:S05]  /*5130*/  @P0 BRA `(.L_x_2286) ;  /* 0x0000037000000947 */ /* 0x000fca0003800000 */
[----:B-1--4-:R-:W-:Y:S01]  /*5140*/  LEA R24, P0, R206, R60, 0x1 ;  /* 0x0000003cce187211 */ /* 0x012fe200078008ff */
[----:B------:R-:W1:Y:S01]  /*5150*/  LDS.128 R12, [R78+0x10000] ;  /* 0x010000004e0c7984 */ /* 0x000e620000000c00 */
[----:B------:R-:W-:Y:S02]  /*5160*/  IADD3 R2, R108, 0x40, RZ ;  /* 0x000000406c027810 */ /* 0x000fe40007ffe0ff */
[----:B--2---:R-:W-:Y:S02]  /*5170*/  LEA.HI.X R25, R206, R66, R236, 0x1, P0 ;  /* 0x00000042ce197211 */ /* 0x004fe400000f0cec */
[----:B------:R-:W-:Y:S11]  /*5180*/  ISETP.GE.AND P0, PT, R2, c[0x0][0x27c], PT ;  /* 0x00009f0002007a0c */ /* 0x000ff60003f06270 */
[----:B------:R-:W-:Y:S02]  /*5190*/  @!UPT UIADD3 URZ, URZ, URZ, URZ ;  /* 0x0000003f3f3ff290 */ /* 0x000fe4000fffe03f */
[----:B------:R-:W-:Y:S02]  /*51a0*/  @!P0 SHF.R.U64 R16, R46, 0x10, R47 ;  /* 0x000000102e108819 */ /* 0x000fe4000000122f */
[--C-:B------:R-:W-:Y:S02]  /*51b0*/  @!P0 SHF.R.U64 R2, R20, 0x10, R21.reuse ;  /* 0x0000001014028819 */ /* 0x100fe40000001215 */
[C---:B------:R-:W-:Y:S02]  /*51c0*/  @!P0 PRMT R16, R53.reuse, 0x5410, R16 ;  /* 0x0000541035108816 */ /* 0x040fe40000000010 */
        /* <DEDUP_REMOVED lines=46> */
.L_x_2286:
[----:B------:R-:W-:Y:S05]  /*54b0*/  BSYNC B0 ;  /* 0x0000000000007941 */ /* 0x000fea0003800000 */
.L_x_2285:
        /* <DEDUP_REMOVED lines=59> */
.L_x_2273:
        /* <DEDUP_REMOVED lines=47> */
.L_x_2288:
[----:B------:R-:W-:Y:S05]  /*5b60*/  BSYNC B0 ;  /* 0x0000000000007941 */ /* 0x000fea0003800000 */
.L_x_2287:
        /* <DEDUP_REMOVED lines=40> */
[----:B------:R-:W-:Y:S04]  /*5df0*/  SHF.R.S32.HI R3, RZ, 0x1f, R2 ;  /* 0x0000001fff037819 */ /* 0x000fe80000011402 */
[----:B------:R-:W-:Y:S03]  /*5e00*/  LEA.HI R2, R3, R2, RZ, 0x4 ;  /* 0x0000000203027211 */ /* 0x000fe600078f20ff */
[----:B------:R-:W-:Y:S01]  /*5e10*/  @!P0 SHF.R.U64 R41, R36, 0x10, R37 ;  /* 0x0000001024298819 */ /* 0x000fe20000001225 */
[----:B------:R-:W-:Y:S01]  /*5e20*/  IMAD.MOV.U32 R36, RZ, RZ, R39 ;  /* 0x000000ffff247224 */ /* 0x000fe200078e0027 */
[----:B------:R-:W-:Y:S02]  /*5e30*/  LEA.HI.SX32 R2, R2, R120, 0x1c ;  /* 0x0000007802027211 */ /* 0x000fe400078fe2ff */
[----:B------:R-:W-:Y:S02]  /*5e40*/  @!P0 SHF.R.U32.HI R37, RZ, 0x10, R37 ;  /* 0x00000010ff258819 */ /* 0x000fe40000011625 */
[----:B------:R-:W-:Y:S01]  /*5e50*/  SHF.R.S32.HI R3, RZ, 0x1f, R2 ;  /* 0x0000001fff037819 */ /* 0x000fe20000011402 */
[----:B------:R-:W-:Y:S01]  /*5e60*/  IMAD.SHL.U32 R68, R2, 0x8, RZ ;  /* 0x0000000802447824 */ /* 0x000fe200078e00ff */
[----:B--2---:R-:W-:Y:S02]  /*5e70*/  @!P0 SHF.R.U64 R24, R4, 0x10, R5 ;  /* 0x0000001004188819 */ /* 0x004fe40000001205 */
[----:B------:R-:W-:Y:S02]  /*5e80*/  LEA.HI R2, R3, R2, RZ, 0x3 ;  /* 0x0000000203027211 */ /* 0x000fe400078f18ff */
[--C-:B------:R-:W-:Y:S02]  /*5e90*/  @!P0 SHF.R.U64 R35, R38, 0x10, R39.reuse ;  /* 0x0000001026238819 */ /* 0x100fe40000001227 */
[----:B------:R-:W-:Y:S01]  /*5ea0*/  @!P0 SHF.R.U32.HI R25, RZ, 0x10, R39 ;  /* 0x00000010ff198819 */ /* 0x000fe20000011627 */
        /* <DEDUP_REMOVED lines=8> */
[----:B------:R-:W-:Y:S02]  /*5f30*/  @!P0 PRMT R37, R42, 0x5410, R37 ;  /* 0x000054102a258816 */ /* 0x000fe40000000025 */
[----:B------:R-:W-:Y:S01]  /*5f40*/  @!P0 PRMT R42, R34, 0x5410, R35 ;  /* 0x00005410222a8816 */ /* 0x000fe20000000023 */
[----:B------:R-:W-:Y:S01]  /*5f50*/  IMAD.IADD R2, R65, 0x1, R2 ;  /* 0x0000000141027824 */ /* 0x000fe200078e0202 */
[----:B------:R-:W-:Y:S01]  /*5f60*/  @!P0 PRMT R46, R36, 0x5410, R25 ;  /* 0x00005410242e8816 */ /* 0x000fe20000000019 */
[----:B------:R-:W-:Y:S01]  /*5f70*/  IMAD.SHL.U32 R3, R3, 0x2, RZ ;  /* 0x0000000203037824 */ /* 0x000fe200078e00ff */
[----:B------:R-:W-:Y:S02]  /*5f80*/  @!P0 LOP3.LUT R34, R40, 0xffff0000, RZ, 0xc0, !PT ;  /* 0xffff000028228812 */ /* 0x000fe400078ec0ff */
[----:B------:R-:W-:Y:S02]  /*5f90*/  SHF.L.U32 R2, R2, 0x1, RZ ;  /* 0x0000000102027819 */ /* 0x000fe400000006ff */
[----:B------:R1:W2:Y:S01]  /*5fa0*/  LDS.128 R52, [R3+0xc100] ;  /* 0x00c1000003347984 */ /* 0x0002a20000000c00 */
[----:B------:R-:W-:Y:S02]  /*5fb0*/  @!P0 PRMT R8, R8, 0x5410, R5 ;  /* 0x0000541008088816 */ /* 0x000fe40000000005 */
[----:B------:R-:W-:Y:S02]  /*5fc0*/  @!P0 LOP3.LUT R38, R37, 0xffff0000, RZ, 0xc0, !PT ;  /* 0xffff000025268812 */ /* 0x000fe400078ec0ff */
[----:B------:R-:W-:Y:S02]  /*5fd0*/  MOV R4, R6 ;  /* 0x0000000600047202 */ /* 0x000fe40000000f00 */
[--C-:B------:R-:W-:Y:S01]  /*5fe0*/  @!P0 SHF.R.U64 R6, R6, 0x10, R7.reuse ;  /* 0x0000001006068819 */ /* 0x100fe20000001207 */
[----:B------:R5:W4:Y:S01]  /*5ff0*/  LDS.128 R12, [R2+0xc100] ;  /* 0x00c10000020c7984 */ /* 0x000b220000000c00 */
[--C-:B-1----:R-:W-:Y:S01]  /*6000*/  IMAD.MOV.U32 R3, RZ, RZ, R7.reuse ;  /* 0x000000ffff037224 */ /* 0x102fe200078e0007 */
[----:B-----5:R-:W-:Y:S02]  /*6010*/  @!P0 SHF.R.U32.HI R2, RZ, 0x10, R7 ;  /* 0x00000010ff028819 */ /* 0x020fe40000011607 */
[----:B------:R-:W-:Y:S02]  /*6020*/  @!P0 PRMT R7, R9, 0x5410, R24 ;  /* 0x0000541009078816 */ /* 0x000fe40000000018 */
[----:B------:R-:W-:Y:S02]  /*6030*/  @!P0 PRMT R25, R3, 0x5410, R2 ;  /* 0x0000541003198816 */ /* 0x000fe40000000002 */
[----:B------:R-:W-:Y:S01]  /*6040*/  @!P0 PRMT R9, R4, 0x5410, R6 ;  /* 0x0000541004098816 */ /* 0x000fe20000000006 */
[----:B------:R-:W-:Y:S01]  /*6050*/  @!P0 IMAD.U32 R6, R40, 0x10000, RZ ;  /* 0x0001000028068824 */ /* 0x000fe200078e00ff */
[C---:B------:R-:W-:Y:S01]  /*6060*/  @!P0 SHF.L.U32 R4, R7.reuse, 0x10, RZ ;  /* 0x0000001007048819 */ /* 0x040fe200000006ff */
[----:B------:R-:W-:Y:S01]  /*6070*/  @!P0 IMAD.U32 R40, R42, 0x10000, RZ ;  /* 0x000100002a288824 */ /* 0x000fe200078e00ff */
[----:B------:R-:W-:Y:S01]  /*6080*/  @!P0 LOP3.LUT R5, R7, 0xffff0000, RZ, 0xc0, !PT ;  /* 0xffff000007058812 */ /* 0x000fe200078ec0ff */
[C---:B--2---:R-:W-:Y:S01]  /*6090*/  @!P0 IMAD.U32 R7, R52.reuse, 0x10000, RZ ;  /* 0x0001000034078824 */ /* 0x044fe200078e00ff */
[----:B------:R-:W-:Y:S01]  /*60a0*/  @!P0 LOP3.LUT R35, R52, 0xffff0000, RZ, 0xc0, !PT ;  /* 0xffff000034238812 */ /* 0x000fe200078ec0ff */
[----:B------:R-:W-:Y:S01]  /*60b0*/  @!P0 IMAD.U32 R41, R54, 0x10000, RZ ;  /* 0x0001000036298824 */ /* 0x000fe200078e00ff */
[----:B------:R-:W-:Y:S01]  /*60c0*/  @!P0 LOP3.LUT R39, R53, 0xffff0000, RZ, 0xc0, !PT ;  /* 0xffff000035278812 */ /* 0x000fe200078ec0ff */
[C---:B------:R-:W-:Y:S01]  /*60d0*/  @!P0 IMAD.U32 R45, R55.reuse, 0x10000, RZ ;  /* 0x00010000372d8824 */ /* 0x040fe200078e00ff */
[----:B------:R-:W-:Y:S01]  /*60e0*/  @!P0 LOP3.LUT R42, R42, 0xffff0000, RZ, 0xc0, !PT ;  /* 0xffff00002a2a8812 */ /* 0x000fe200078ec0ff */
[C---:B----4-:R-:W-:Y:S01]  /*60f0*/  @!P0 IMAD.U32 R2, R12.reuse, 0x10000, RZ ;  /* 0x000100000c028824 */ /* 0x050fe200078e00ff */
[----:B------:R-:W-:Y:S02]  /*6100*/  @!P0 LOP3.LUT R3, R12, 0xffff0000, RZ, 0xc0, !PT ;  /* 0xffff00000c038812 */ /* 0x000fe400078ec0ff */
[----:B------:R-:W-:Y:S01]  /*6110*/  @!P0 LOP3.LUT R43, R54, 0xffff0000, RZ, 0xc0, !PT ;  /* 0xffff0000362b8812 */ /* 0x000fe200078ec0ff */
[C---:B------:R-:W-:Y:S01]  /*6120*/  @!P0 FMUL.FTZ R24, R2.reuse, R6 ;  /* 0x0000000602188220 */ /* 0x040fe20000410000 */
[----:B------:R-:W-:Y:S01]  /*6130*/  @!P0 LOP3.LUT R47, R55, 0xffff0000, RZ, 0xc0, !PT ;  /* 0xffff0000372f8812 */ /* 0x000fe200078ec0ff */
[C---:B------:R-:W-:Y:S02]  /*6140*/  @!P0 FMUL.FTZ R36, R3.reuse, R34 ;  /* 0x0000002203248220 */ /* 0x040fe40000410000 */
[-C--:B------:R-:W-:Y:S02]  /*6150*/  @!P0 FMUL.FTZ R2, R2, R4.reuse ;  /* 0x0000000402028220 */ /* 0x080fe40000410000 */
[-C--:B------:R-:W-:Y:S02]  /*6160*/  @!P0 FMUL.FTZ R3, R3, R5.reuse ;  /* 0x0000000503038220 */ /* 0x080fe40000410000 */
[----:B------:R-:W-:Y:S01]  /*6170*/  @!P0 FFMA.FTZ R75, R35, R5, -R36 ;  /* 0x00000005234b8223 */ /* 0x000fe20000010824 */
[----:B------:R-:W-:Y:S01]  /*6180*/  @!P0 LOP3.LUT R5, R13, 0xffff0000, RZ, 0xc0, !PT ;  /* 0xffff00000d058812 */ /* 0x000fe200078ec0ff */
[----:B------:R-:W-:Y:S02]  /*6190*/  @!P0 FFMA.FTZ R76, R7, R4, -R24 ;  /* 0x00000004074c8223 */ /* 0x000fe40000010818 */
[----:B------:R-:W-:Y:S02]  /*61a0*/  @!P0 IMAD.U32 R36, R37, 0x10000, RZ ;  /* 0x0001000025248824 */ /* 0x000fe400078e00ff */
[----:B------:R-:W-:Y:S02]  /*61b0*/  @!P0 IMAD.U32 R4, R13, 0x10000, RZ ;  /* 0x000100000d048824 */ /* 0x000fe400078e00ff */
[----:B------:R-:W-:Y:S01]  /*61c0*/  @!P0 FFMA.FTZ R2, R6, R7, R2 ;  /* 0x0000000706028223 */ /* 0x000fe20000010002 */
[C---:B------:R-:W-:Y:S01]  /*61d0*/  @!P0 SHF.L.U32 R6, R8.reuse, 0x10, RZ ;  /* 0x0000001008068819 */ /* 0x040fe200000006ff */
[----:B------:R-:W-:Y:S01]  /*61e0*/  @!P0 IMAD.U32 R37, R53, 0x10000, RZ ;  /* 0x0001000035258824 */ /* 0x000fe200078e00ff */
[----:B------:R-:W-:Y:S01]  /*61f0*/  @!P0 LOP3.LUT R7, R8, 0xffff0000, RZ, 0xc0, !PT ;  /* 0xffff000008078812 */ /* 0x000fe200078ec0ff */
[C---:B------:R-:W-:Y:S02]  /*6200*/  @!P0 FMUL.FTZ R8, R4.reuse, R36 ;  /* 0x0000002404088220 */ /* 0x040fe40000410000 */
[----:B------:R-:W-:Y:S02]  /*6210*/  @!P0 FMUL.FTZ R24, R5, R38 ;  /* 0x0000002605188220 */ /* 0x000fe40000410000 */
[-C--:B------:R-:W-:Y:S02]  /*6220*/  @!P0 FMUL.FTZ R4, R4, R6.reuse ;  /* 0x0000000604048220 */ /* 0x080fe40000410000 */
[----:B------:R-:W-:Y:S01]  /*6230*/  @!P0 FFMA.FTZ R74, R37, R6, -R8 ;  /* 0x00000006254a8223 */ /* 0x000fe20000010808 */
[----:B------:R-:W-:Y:S01]  /*6240*/  @!P0 SHF.L.U32 R8, R9, 0x10, RZ ;  /* 0x0000001009088819 */ /* 0x000fe200000006ff */
[-C--:B------:R-:W-:Y:S01]  /*6250*/  @!P0 FMUL.FTZ R5, R5, R7.reuse ;  /* 0x0000000705058220 */ /* 0x080fe20000410000 */
[----:B------:R-:W-:Y:S01]  /*6260*/  @!P0 LOP3.LUT R9, R9, 0xffff0000, RZ, 0xc0, !PT ;  /* 0xffff000009098812 */ /* 0x000fe200078ec0ff */
[----:B------:R-:W-:Y:S01]  /*6270*/  @!P0 FFMA.FTZ R73, R39, R7, -R24 ;  /* 0x0000000727498223 */ /* 0x000fe20000010818 */
[C---:B------:R-:W-:Y:S01]  /*6280*/  @!P0 LOP3.LUT R7, R14.reuse, 0xffff0000, RZ, 0xc0, !PT ;  /* 0xffff00000e078812 */ /* 0x040fe200078ec0ff */
[----:B------:R-:W-:Y:S02]  /*6290*/  @!P0 IMAD.U32 R6, R14, 0x10000, RZ ;  /* 0x000100000e068824 */ /* 0x000fe400078e00ff */
[----:B------:R-:W-:Y:S01]  /*62a0*/  @!P0 FFMA.FTZ R3, R34, R35, R3 ;  /* 0x0000002322038223 */ /* 0x000fe20000010003 */
[----:B------:R-:W-:Y:S01]  /*62b0*/  @!P0 F2FP.BF16.PACK_AB R34, R75, R76 ;  /* 0x0000004c4b22823e */ /* 0x000fe200000010ff */
[C---:B------:R-:W-:Y:S01]  /*62c0*/  @!P0 FMUL.FTZ R24, R6.reuse, R40 ;  /* 0x0000002806188220 */ /* 0x040fe20000410000 */
[----:B------:R-:W-:Y:S01]  /*62d0*/  @!P0 F2FP.BF16.PACK_AB R35, R73, R74 ;  /* 0x0000004a4923823e */ /* 0x000fe200000010ff */
[----:B------:R-:W-:Y:S01]  /*62e0*/  @!P0 FMUL.FTZ R44, R7, R42 ;  /* 0x0000002a072c8220 */ /* 0x000fe20000410000 */
[----:B------:R-:W-:Y:S01]  /*62f0*/  @!P0 F2FP.BF16.PACK_AB R2, R3, R2 ;  /* 0x000000020302823e */ /* 0x000fe200000010ff */
[-C--:B------:R-:W-:Y:S01]  /*6300*/  @!P0 FFMA.FTZ R72, R41, R8.reuse, -R24 ;  /* 0x0000000829488223 */ /* 0x080fe20000010818 */
[C---:B------:R-:W-:Y:S01]  /*6310*/  @!P0 SHF.L.U32 R24, R25.reuse, 0x10, RZ ;  /* 0x0000001019188819 */ /* 0x040fe200000006ff */
[----:B------:R-:W-:Y:S01]  /*6320*/  @!P0 FMUL.FTZ R6, R6, R8 ;  /* 0x0000000806068220 */ /* 0x000fe20000410000 */
[----:B------:R-:W-:Y:S01]  /*6330*/  @!P0 LOP3.LUT R25, R25, 0xffff0000, RZ, 0xc0, !PT ;  /* 0xffff000019198812 */ /* 0x000fe200078ec0ff */
[----:B------:R-:W-:Y:S02]  /*6340*/  @!P0 FFMA.FTZ R71, R43, R9, -R44 ;  /* 0x000000092b478223 */ /* 0x000fe4000001082c */
[C---:B------:R-:W-:Y:S01]  /*6350*/  @!P0 IMAD.U32 R44, R46.reuse, 0x10000, RZ ;  /* 0x000100002e2c8824 */ /* 0x040fe200078e00ff */
[----:B------:R-:W-:Y:S01]  /*6360*/  @!P0 LOP3.LUT R46, R46, 0xffff0000, RZ, 0xc0, !PT ;  /* 0xffff00002e2e8812 */ /* 0x000fe200078ec0ff */
[----:B------:R-:W-:Y:S02]  /*6370*/  @!P0 IMAD.U32 R8, R15, 0x10000, RZ ;  /* 0x000100000f088824 */ /* 0x000fe400078e00ff */
[----:B------:R-:W-:Y:S02]  /*6380*/  @!P0 FFMA.FTZ R4, R36, R37, R4 ;  /* 0x0000002524048223 */ /* 0x000fe40000010004 */
[----:B------:R-:W-:Y:S01]  /*6390*/  @!P0 FMUL.FTZ R7, R7, R9 ;  /* 0x0000000907078220 */ /* 0x000fe20000410000 */
[----:B------:R-:W-:Y:S01]  /*63a0*/  @!P0 LOP3.LUT R9, R15, 0xffff0000, RZ, 0xc0, !PT ;  /* 0xffff00000f098812 */ /* 0x000fe200078ec0ff */
[----:B------:R-:W-:Y:S02]  /*63b0*/  @!P0 FFMA.FTZ R5, R38, R39, R5 ;  /* 0x0000002726058223 */ /* 0x000fe40000010005 */
[C---:B------:R-:W-:Y:S02]  /*63c0*/  @!P0 FMUL.FTZ R69, R8.reuse, R44 ;  /* 0x0000002c08458220 */ /* 0x040fe40000410000 */
[----:B------:R-:W-:Y:S01]  /*63d0*/  @!P0 FMUL.FTZ R8, R8, R24 ;  /* 0x0000001808088220 */ /* 0x000fe20000410000 */
[----:B------:R-:W-:Y:S01]  /*63e0*/  @!P0 F2FP.BF16.PACK_AB R4, R5, R4 ;  /* 0x000000040504823e */ /* 0x000fe200000010ff */
[----:B------:R-:W-:Y:S02]  /*63f0*/  @!P0 FFMA.FTZ R6, R40, R41, R6 ;  /* 0x0000002928068223 */ /* 0x000fe40000010006 */
        /* <DEDUP_REMOVED lines=9> */
[----:B------:R-:W-:Y:S01]  /*6490*/  @!P0 MOV R14, R6 ;  /* 0x00000006000e8202 */ /* 0x000fe20000000f00 */
        /* <DEDUP_REMOVED lines=9> */
[C---:B------:R-:W-:Y:S04]  /*6530*/  LEA R2, P0, R88.reuse, R66, 0x1 ;  /* 0x0000004258027211 */ /* 0x040fe800078008ff */
[----:B---3--:R-:W-:Y:S02]  /*6540*/  LEA.HI.X R3, R88, R67, R119, 0x1, P0 ;  /* 0x0000004358037211 */ /* 0x008fe400000f0c77 */
[C---:B------:R-:W-:Y:S03]  /*6550*/  ISETP.GE.AND P0, PT, R68.reuse, c[0x0][0x1d4], PT ;  /* 0x0000750044007a0c */ /* 0x040fe60003f06270 */
[----:B------:R1:W-:Y:S10]  /*6560*/  ST.E.128 [R2.64], R52 ;  /* 0x0000003402007985 */ /* 0x0003f4000c101d0a */
[----:B------:R-:W-:Y:S05]  /*6570*/  @!P0 IMAD.WIDE R4, R68, 0x2, R66 ;  /* 0x0000000244048825 */ /* 0x000fea00078e0242 */
[----:B------:R1:W-:Y:S02]  /*6580*/  @!P0 ST.E.128 [R4.64], R12 ;  /* 0x0000000c04008985 */ /* 0x0003e4000c101d0a */
.L_x_2290:
[----:B------:R-:W-:Y:S05]  /*6590*/  BSYNC B0 ;  /* 0x0000000000007941 */ /* 0x000fea0003800000 */
.L_x_2289:
        /* <DEDUP_REMOVED lines=16> */
[----:B------:R-:W-:Y:S02]  /*66a0*/  @!P0 SHF.R.U32.HI R4, RZ, 0x10, R19 ;  /* 0x00000010ff048819 */ /* 0x000fe40000011613 */
[----:B------:R-:W-:Y:S01]  /*66b0*/  @!P0 PRMT R7, R27, 0x5432, R7 ;  /* 0x000054321b078816 */ /* 0x000fe20000000007 */
[----:B------:R-:W-:Y:S01]  /*66c0*/  IMAD.SHL.U32 R2, R2, 0x200, RZ ;  /* 0x0000020002027824 */ /* 0x000fe200078e00ff */
[----:B------:R-:W-:Y:S02]  /*66d0*/  LOP3.LUT R3, R84, 0x38, R52, 0xf8, !PT ;  /* 0x0000003854037812 */ /* 0x000fe400078ef834 */
[----:B------:R-:W-:Y:S01]  /*66e0*/  @!P0 PRMT R8, R28, 0x5410, R4 ;  /* 0x000054101c088816 */ /* 0x000fe20000000004 */
[----:B------:R-:W-:Y:S01]  /*66f0*/  @!P0 IMAD.U32 R4, R7, 0x10000, RZ ;  /* 0x0001000007048824 */ /* 0x000fe200078e00ff */
[----:B------:R-:W-:Y:S02]  /*6700*/  LOP3.LUT R3, R3, R85, RZ, 0x3c, !PT ;  /* 0x0000005503037212 */ /* 0x000fe400078e3cff */
[----:B------:R-:W-:Y:S02]  /*6710*/  LOP3.LUT R2, R2, 0x7ffff000, RZ, 0xc0, !PT ;  /* 0x7ffff00002027812 */ /* 0x000fe400078ec0ff */
[----:B------:R-:W-:Y:S02]  /*6720*/  @!P0 SHF.R.U32.HI R34, RZ, 0x10, R59 ;  /* 0x00000010ff228819 */ /* 0x000fe4000001163b */
[----:B------:R-:W-:Y:S01]  /*6730*/  IADD3 R2, R3, R2, R32 ;  /* 0x0000000203027210 */ /* 0x000fe20007ffe020 */
[----:B------:R-:W-:Y:S01]  /*6740*/  IMAD.IADD R3, R132, 0x1, R65 ;  /* 0x0000000184037824 */ /* 0x000fe200078e0241 */
[----:B------:R-:W-:Y:S02]  /*6750*/  @!P0 LOP3.LUT R7, R7, 0xffff0000, RZ, 0xc0, !PT ;  /* 0xffff000007078812 */ /* 0x000fe400078ec0ff */
[----:B------:R-:W-:Y:S01]  /*6760*/  @!P0 PRMT R34, R50, 0x5410, R34 ;  /* 0x0000541032228816 */ /* 0x000fe20000000022 */
[----:B------:R-:W-:Y:S01]  /*6770*/  IMAD.IADD R2, R65, 0x1, R2 ;  /* 0x0000000141027824 */ /* 0x000fe200078e0202 */
[----:B------:R-:W-:Y:S01]  /*6780*/  @!P0 SHF.R.U64 R35, R58, 0x10, R59 ;  /* 0x000000103a238819 */ /* 0x000fe2000000123b */
[----:B------:R-:W-:Y:S01]  /*6790*/  IMAD.SHL.U32 R3, R3, 0x2, RZ ;  /* 0x0000000203037824 */ /* 0x000fe200078e00ff */
[----:B------:R-:W-:Y:S01]  /*67a0*/  @!P0 LOP3.LUT R40, R34, 0xffff0000, RZ, 0xc0, !PT ;  /* 0xffff000022288812 */ /* 0x000fe200078ec0ff */
[----:B------:R-:W-:Y:S01]  /*67b0*/  IMAD.SHL.U32 R2, R2, 0x2, RZ ;  /* 0x0000000202027824 */ /* 0x000fe200078e00ff */
[----:B------:R-:W-:Y:S01]  /*67c0*/  @!P0 PRMT R35, R50, 0x5432, R35 ;  /* 0x0000543232238816 */ /* 0x000fe20000000023 */
[----:B------:R-:W-:Y:S01]  /*67d0*/  @!P0 IMAD.U32 R38, R34, 0x10000, RZ ;  /* 0x0001000022268824 */ /* 0x000fe200078e00ff */
[----:B------:R1:W5:Y:S08]  /*67e0*/  LDS.128 R44, [R3+0xc100] ;  /* 0x00c10000032c7984 */ /* 0x0003700000000c00 */
[----:B------:R2:W4:Y:S01]  /*67f0*/  LDS.128 R12, [R2+0xc100] ;  /* 0x00c10000020c7984 */ /* 0x0005220000000c00 */
[----:B-1----:R-:W-:Y:S02]  /*6800*/  @!P0 SHF.R.U32.HI R3, RZ, 0x10, R17 ;  /* 0x00000010ff038819 */ /* 0x002fe40000011611 */
[----:B--2---:R-:W-:Y:S02]  /*6810*/  @!P0 SHF.R.U64 R2, R18, 0x10, R19 ;  /* 0x0000001012028819 */ /* 0x004fe40000001213 */
[C---:B------:R-:W-:Y:S02]  /*6820*/  @!P0 PRMT R19, R49.reuse, 0x5410, R5 ;  /* 0x0000541031138816 */ /* 0x040fe40000000005 */
[----:B------:R-:W-:Y:S02]  /*6830*/  @!P0 PRMT R18, R49, 0x5432, R6 ;  /* 0x0000543231128816 */ /* 0x000fe40000000006 */
[----:B------:R-:W-:Y:S02]  /*6840*/  @!P0 PRMT R5, R27, 0x5410, R3 ;  /* 0x000054101b058816 */ /* 0x000fe40000000003 */
[----:B------:R-:W-:Y:S01]  /*6850*/  @!P0 SHF.L.U32 R9, R19, 0x10, RZ ;  /* 0x0000001013098819 */ /* 0x000fe200000006ff */
[----:B------:R-:W-:Y:S01]  /*6860*/  @!P0 IMAD.U32 R24, R18, 0x10000, RZ ;  /* 0x0001000012188824 */ /* 0x000fe200078e00ff */
[----:B------:R-:W-:Y:S01]  /*6870*/  @!P0 PRMT R16, R28, 0x5432, R2 ;  /* 0x000054321c108816 */ /* 0x000fe20000000002 */
[----:B------:R-:W-:Y:S02]  /*6880*/  @!P0 IMAD.U32 R6, R5, 0x10000, RZ ;  /* 0x0001000005068824 */ /* 0x000fe400078e00ff */
[----:B-----5:R-:W-:Y:S01]  /*6890*/  @!P0 IMAD.U32 R17, R44, 0x10000, RZ ;  /* 0x000100002c118824 */ /* 0x020fe200078e00ff */
[----:B------:R-:W-:Y:S01]  /*68a0*/  @!P0 LOP3.LUT R41, R47, 0xffff0000, RZ, 0xc0, !PT ;  /* 0xffff00002f298812 */ /* 0x000fe200078ec0ff */
[----:B------:R-:W-:Y:S01]  /*68b0*/  @!P0 IMAD.U32 R25, R45, 0x10000, RZ ;  /* 0x000100002d198824 */ /* 0x000fe200078e00ff */
[----:B------:R-:W-:Y:S01]  /*68c0*/  @!P0 LOP3.LUT R37, R46, 0xffff0000, RZ, 0xc0, !PT ;  /* 0xffff00002e258812 */ /* 0x000fe200078ec0ff */
[----:B----4-:R-:W-:Y:S01]  /*68d0*/  @!P0 IMAD.U32 R2, R12, 0x10000, RZ ;  /* 0x000100000c028824 */ /* 0x010fe200078e00ff */
[----:B------:R-:W-:Y:S01]  /*68e0*/  @!P0 SHF.L.U32 R3, R13, 0x10, RZ ;  /* 0x000000100d038819 */ /* 0x000fe200000006ff */
[----:B------:R-:W-:Y:S02]  /*68f0*/  @!P0 IMAD.U32 R39, R47, 0x10000, RZ ;  /* 0x000100002f278824 */ /* 0x000fe400078e00ff */
[C---:B------:R-:W-:Y:S02]  /*6900*/  @!P0 FMUL.FTZ R27, R2.reuse, R9 ;  /* 0x00000009021b8220 */ /* 0x040fe40000410000 */
[----:B------:R-:W-:Y:S02]  /*6910*/  @!P0 FMUL.FTZ R28, R3, R24 ;  /* 0x00000018031c8220 */ /* 0x000fe40000410000 */
[-C--:B------:R-:W-:Y:S02]  /*6920*/  @!P0 FMUL.FTZ R2, R2, R4.reuse ;  /* 0x0000000402028220 */ /* 0x080fe40000410000 */
[----:B------:R-:W-:Y:S01]  /*6930*/  @!P0 FFMA.FTZ R56, R17, R4, -R27 ;  /* 0x0000000411388223 */ /* 0x000fe2000001081b */
[----:B------:R-:W-:Y:S01]  /*6940*/  @!P0 LOP3.LUT R27, R18, 0xffff0000, RZ, 0xc0, !PT ;  /* 0xffff0000121b8812 */ /* 0x000fe200078ec0ff */
[-C--:B------:R-:W-:Y:S01]  /*6950*/  @!P0 FMUL.FTZ R4, R3, R6.reuse ;  /* 0x0000000603048220 */ /* 0x080fe20000410000 */
[----:B------:R-:W-:Y:S01]  /*6960*/  @!P0 LOP3.LUT R18, R19, 0xffff0000, RZ, 0xc0, !PT ;  /* 0xffff000013128812 */ /* 0x000fe200078ec0ff */
[----:B------:R-:W-:Y:S01]  /*6970*/  @!P0 FFMA.FTZ R55, R25, R6, -R28 ;  /* 0x0000000619378223 */ /* 0x000fe2000001081c */
[----:B------:R-:W-:Y:S01]  /*6980*/  @!P0 LOP3.LUT R6, R12, 0xffff0000, RZ, 0xc0, !PT ;  /* 0xffff00000c068812 */ /* 0x000fe200078ec0ff */
[----:B------:R-:W-:Y:S01]  /*6990*/  @!P0 FFMA.FTZ R2, R9, R17, R2 ;  /* 0x0000001109028223 */ /* 0x000fe20000010002 */
[----:B------:R-:W-:Y:S02]  /*69a0*/  @!P0 LOP3.LUT R3, R13, 0xffff0000, RZ, 0xc0, !PT ;  /* 0xffff00000d038812 */ /* 0x000fe400078ec0ff */
[----:B------:R-:W-:Y:S01]  /*69b0*/  @!P0 LOP3.LUT R9, R5, 0xffff0000, RZ, 0xc0, !PT ;  /* 0xffff000005098812 */ /* 0x000fe200078ec0ff */
[----:B------:R-:W-:Y:S01]  /*69c0*/  @!P0 FMUL.FTZ R36, R6, R18 ;  /* 0x0000001206248220 */ /* 0x000fe20000410000 */
[----:B------:R-:W-:Y:S01]  /*69d0*/  @!P0 LOP3.LUT R19, R44, 0xffff0000, RZ, 0xc0, !PT ;  /* 0xffff00002c138812 */ /* 0x000fe200078ec0ff */
[----:B------:R-:W-:Y:S01]  /*69e0*/  @!P0 FMUL.FTZ R17, R3, R27 ;  /* 0x0000001b03118220 */ /* 0x000fe20000410000 */
[----:B------:R-:W-:Y:S01]  /*69f0*/  @!P0 LOP3.LUT R28, R45, 0xffff0000, RZ, 0xc0, !PT ;  /* 0xffff00002d1c8812 */ /* 0x000fe200078ec0ff */
[----:B------:R-:W-:Y:S02]  /*6a00*/  @!P0 FMUL.FTZ R5, R3, R9 ;  /* 0x0000000903058220 */ /* 0x000fe40000410000 */
[-C--:B------:R-:W-:Y:S02]  /*6a10*/  @!P0 FMUL.FTZ R3, R6, R7.reuse ;  /* 0x0000000706038220 */ /* 0x080fe40000410000 */
[----:B------:R-:W-:Y:S01]  /*6a20*/  @!P0 FFMA.FTZ R53, R19, R7, -R36 ;  /* 0x0000000713358223 */ /* 0x000fe20000010824 */
[C---:B------:R-:W-:Y:S01]  /*6a30*/  @!P0 LOP3.LUT R7, R15.reuse, 0xffff0000, RZ, 0xc0, !PT ;  /* 0xffff00000f078812 */ /* 0x040fe200078ec0ff */
[----:B------:R-:W-:Y:S02]  /*6a40*/  @!P0 IMAD.U32 R6, R15, 0x10000, RZ ;  /* 0x000100000f068824 */ /* 0x000fe400078e00ff */
[----:B------:R-:W-:Y:S01]  /*6a50*/  @!P0 FFMA.FTZ R54, R28, R9, -R17 ;  /* 0x000000091c368223 */ /* 0x000fe20000010811 */
[----:B------:R-:W-:Y:S01]  /*6a60*/  @!P0 SHF.L.U32 R9, R8, 0x10, RZ ;  /* 0x0000001008098819 */ /* 0x000fe200000006ff */
[----:B------:R-:W-:Y:S01]  /*6a70*/  @!P0 FMUL.FTZ R34, R6, R38 ;  /* 0x0000002606228220 */ /* 0x000fe20000410000 */
[----:B------:R-:W-:Y:S01]  /*6a80*/  @!P0 LOP3.LUT R17, R8, 0xffff0000, RZ, 0xc0, !PT ;  /* 0xffff000008118812 */ /* 0x000fe200078ec0ff */
[----:B------:R-:W-:Y:S02]  /*6a90*/  @!P0 FMUL.FTZ R36, R7, R40 ;  /* 0x0000002807248220 */ /* 0x000fe40000410000 */
[-C--:B------:R-:W-:Y:S02]  /*6aa0*/  @!P0 FMUL.FTZ R8, R6, R9.reuse ;  /* 0x0000000906088220 */ /* 0x080fe40000410000 */
[----:B------:R-:W-:Y:S02]  /*6ab0*/  @!P0 FFMA.FTZ R50, R39, R9, -R34 ;  /* 0x0000000927328223 */ /* 0x000fe40000010822 */
[-C--:B------:R-:W-:Y:S01]  /*6ac0*/  @!P0 FMUL.FTZ R9, R7, R17.reuse ;  /* 0x0000001107098220 */ /* 0x080fe20000410000 */
[----:B------:R-:W-:Y:S01]  /*6ad0*/  @!P0 LOP3.LUT R7, R14, 0xffff0000, RZ, 0xc0, !PT ;  /* 0xffff00000e078812 */ /* 0x000fe200078ec0ff */
[----:B------:R-:W-:Y:S01]  /*6ae0*/  @!P0 FFMA.FTZ R49, R41, R17, -R36 ;  /* 0x0000001129318223 */ /* 0x000fe20000010824 */
[C---:B------:R-:W-:Y:S01]  /*6af0*/  @!P0 LOP3.LUT R36, R35.reuse, 0xffff0000, RZ, 0xc0, !PT ;  /* 0xffff000023248812 */ /* 0x040fe200078ec0ff */
[----:B------:R-:W-:Y:S01]  /*6b00*/  @!P0 IMAD.U32 R34, R35, 0x10000, RZ ;  /* 0x0001000023228824 */ /* 0x000fe200078e00ff */
[----:B------:R-:W-:Y:S01]  /*6b10*/  @!P0 SHF.L.U32 R35, R46, 0x10, RZ ;  /* 0x000000102e238819 */ /* 0x000fe200000006ff */
[----:B------:R-:W-:Y:S02]  /*6b20*/  @!P0 IMAD.U32 R6, R14, 0x10000, RZ ;  /* 0x000100000e068824 */ /* 0x000fe400078e00ff */
[C---:B------:R-:W-:Y:S01]  /*6b30*/  @!P0 IMAD.U32 R17, R16.reuse, 0x10000, RZ ;  /* 0x0001000010118824 */ /* 0x040fe200078e00ff */
[----:B------:R-:W-:Y:S01]  /*6b40*/  @!P0 LOP3.LUT R16, R16, 0xffff0000, RZ, 0xc0, !PT ;  /* 0xffff000010108812 */ /* 0x000fe200078ec0ff */
[----:B------:R-:W-:Y:S01]  /*6b50*/  @!P0 FFMA.FTZ R3, R18, R19, R3 ;  /* 0x0000001312038223 */ /* 0x000fe20000010003 */
[----:B------:R-:W-:Y:S01]  /*6b60*/  @!P0 F2FP.BF16.PACK_AB R19, R54, R55 ;  /* 0x000000373613823e */ /* 0x000fe200000010ff */
[C---:B------:R-:W-:Y:S01]  /*6b70*/  @!P0 FMUL.FTZ R42, R6.reuse, R34 ;  /* 0x00000022062a8220 */ /* 0x040fe20000410000 */
[----:B------:R-:W-:Y:S01]  /*6b80*/  @!P0 F2FP.BF16.PACK_AB R18, R53, R56 ;  /* 0x000000383512823e */ /* 0x000fe200000010ff */
[----:B------:R-:W-:Y:S01]  /*6b90*/  @!P0 FMUL.FTZ R6, R6, R17 ;  /* 0x0000001106068220 */ /* 0x000fe20000410000 */
[----:B------:R-:W-:Y:S01]  /*6ba0*/  @!P0 F2FP.BF16.PACK_AB R2, R3, R2 ;  /* 0x000000020302823e */ /* 0x000fe200000010ff */
[----:B------:R-:W-:Y:S02]  /*6bb0*/  @!P0 FFMA.FTZ R4, R24, R25, R4 ;  /* 0x0000001918048223 */ /* 0x000fe40000010004 */
[C---:B------:R-:W-:Y:S01]  /*6bc0*/  @!P0 FMUL.FTZ R43, R7.reuse, R36 ;  /* 0x00000024072b8220 */ /* 0x040fe20000410000 */
[----:B------:R-:W-:Y:S01]  /*6bd0*/  @!P0 MOV R12, R2 ;  /* 0x00000002000c8202 */ /* 0x000fe20000000f00 */
[----:B------:R-:W-:Y:S02]  /*6be0*/  @!P0 FMUL.FTZ R7, R7, R16 ;  /* 0x0000001007078220 */ /* 0x000fe40000410000 */
        /* <DEDUP_REMOVED lines=25> */
.L_x_2292:
[----:B------:R-:W-:Y:S05]  /*6d80*/  BSYNC B0 ;  /* 0x0000000000007941 */ /* 0x000fea0003800000 */
.L_x_2291:
[----:B------:R-:W-:Y:S11]  /*6d90*/  ISETP.GE.AND P0, PT, R107, c[0x0][0x1d4], PT ;  /* 0x000075006b007a0c */ /* 0x000ff60003f06270 */
[----:B------:R-:W-:Y:S02]  /*6da0*/  @!UPT UIADD3 URZ, URZ, URZ, URZ ;  /* 0x0000003f3f3ff290 */ /* 0x000fe4000fffe03f */
[----:B------:R-:W-:-:S05]  /*6db0*/  @P0 BRA `(.L_x_2276) ;  /* 0x00000b0000000947 */ /* 0x000fca0003800000 */
[----:B------:R-:W-:Y:S02]  /*6dc0*/  LOP3.LUT P1, RZ, R211, 0x8, RZ, 0xc0, !PT ;  /* 0x00000008d3ff7812 */ /* 0x000fe4000782c0ff */
[----:B-1--4-:R-:W-:Y:S02]  /*6dd0*/  LEA R52, P0, R89, R66, 0x1 ;  /* 0x0000004259347211 */ /* 0x012fe400078008ff */
[----:B------:R-:W-:Y:S02]  /*6de0*/  SEL R2, R135, R134, !P1 ;  /* 0x0000008687027207 */ /* 0x000fe40004800000 */
[----:B---3--:R-:W-:Y:S02]  /*6df0*/  LEA.HI.X R53, R89, R67, R121, 0x1, P0 ;  /* 0x0000004359357211 */ /* 0x008fe400000f0c79 */
[----:B------:R-:W-:Y:S02]  /*6e00*/  SHF.R.S32.HI R3, RZ, 0x1f, R2 ;  /* 0x0000001fff037819 */ /* 0x000fe40000011402 */
[----:B------:R-:W-:Y:S02]  /*6e10*/  ISETP.GE.AND P0, PT, R107, c[0x0][0x27c], PT ;  /* 0x00009f006b007a0c */ /* 0x000fe40003f06270 */
[----:B------:R-:W-:Y:S04]  /*6e20*/  LEA.HI R2, R3, R2, RZ, 0x4 ;  /* 0x0000000203027211 */ /* 0x000fe800078f20ff */
[----:B------:R-:W-:Y:S04]  /*6e30*/  LEA.HI.SX32 R2, R2, R127, 0x1c ;  /* 0x0000007f02027211 */ /* 0x000fe800078fe2ff */
[----:B------:R-:W-:Y:S01]  /*6e40*/  SHF.R.S32.HI R3, RZ, 0x1f, R2 ;  /* 0x0000001fff037819 */ /* 0x000fe20000011402 */
[----:B------:R-:W-:Y:S02]  /*6e50*/  IMAD.SHL.U32 R40, R2, 0x8, RZ ;  /* 0x0000000802287824 */ /* 0x000fe400078e00ff */
[--C-:B------:R-:W-:Y:S02]  /*6e60*/  @!P0 SHF.R.U64 R4, R22, 0x10, R23.reuse ;  /* 0x0000001016048819 */ /* 0x100fe40000001217 */
[----:B------:R-:W-:Y:S02]  /*6e70*/  LEA.HI R2, R3, R2, RZ, 0x3 ;  /* 0x0000000203027211 */ /* 0x000fe400078f18ff */
[----:B------:R-:W-:Y:S02]  /*6e80*/  @!P0 SHF.R.U32.HI R5, RZ, 0x10, R23 ;  /* 0x00000010ff058819 */ /* 0x000fe40000011617 */
[----:B------:R-:W-:Y:S01]  /*6e90*/  @!P0 PRMT R16, R30, 0x5432, R4 ;  /* 0x000054321e108816 */ /* 0x000fe20000000004 */
[----:B------:R-:W-:Y:S01]  /*6ea0*/  IMAD.SHL.U32 R2, R2, 0x200, RZ ;  /* 0x0000020002027824 */ /* 0x000fe200078e00ff */
[----:B------:R-:W-:Y:S02]  /*6eb0*/  LOP3.LUT R3, R84, 0x38, R40, 0xf8, !PT ;  /* 0x0000003854037812 */ /* 0x000fe400078ef828 */
[----:B------:R-:W-:Y:S02]  /*6ec0*/  @!P0 PRMT R8, R30, 0x5410, R5 ;  /* 0x000054101e088816 */ /* 0x000fe40000000005 */
[----:B------:R-:W-:Y:S02]  /*6ed0*/  LOP3.LUT R3, R3, R85, RZ, 0x3c, !PT ;  /* 0x0000005503037212 */ /* 0x000fe400078e3cff */
[----:B------:R-:W-:Y:S02]  /*6ee0*/  LOP3.LUT R2, R2, 0x7ffff000, RZ, 0xc0, !PT ;  /* 0x7ffff00002027812 */ /* 0x000fe400078ec0ff */
[----:B------:R-:W-:Y:S02]  /*6ef0*/  @!P0 SHF.R.U64 R6, R60, 0x10, R61 ;  /* 0x000000103c068819 */ /* 0x000fe4000000123d */
[----:B------:R-:W-:Y:S01]  /*6f00*/  IADD3 R2, R3, R2, R32 ;  /* 0x0000000203027210 */ /* 0x000fe20007ffe020 */
[----:B------:R-:W-:Y:S01]  /*6f10*/  IMAD.IADD R3, R131, 0x1, R65 ;  /* 0x0000000183037824 */ /* 0x000fe200078e0241 */
[----:B------:R-:W-:Y:S02]  /*6f20*/  @!P0 PRMT R18, R51, 0x5410, R6 ;  /* 0x0000541033128816 */ /* 0x000fe40000000006 */
[----:B------:R-:W-:Y:S01]  /*6f30*/  @!P0 SHF.R.U64 R9, R62, 0x10, R63 ;  /* 0x000000103e098819 */ /* 0x000fe2000000123f */
[----:B------:R-:W-:Y:S01]  /*6f40*/  IMAD.IADD R2, R65, 0x1, R2 ;  /* 0x0000000141027824 */ /* 0x000fe200078e0202 */
[----:B------:R-:W-:Y:S01]  /*6f50*/  @!P0 SHF.R.U32.HI R7, RZ, 0x10, R61 ;  /* 0x00000010ff078819 */ /* 0x000fe2000001163d */
[----:B------:R-:W-:Y:S01]  /*6f60*/  IMAD.SHL.U32 R3, R3, 0x2, RZ ;  /* 0x0000000203037824 */ /* 0x000fe200078e00ff */
[----:B------:R-:W-:Y:S01]  /*6f70*/  @!P0 PRMT R27, R64, 0x5432, R9 ;  /* 0x00005432401b8816 */ /* 0x000fe20000000009 */
[----:B------:R-:W-:Y:S01]  /*6f80*/  IMAD.SHL.U32 R2, R2, 0x2, RZ ;  /* 0x0000000202027824 */ /* 0x000fe200078e00ff */
[C---:B------:R-:W-:Y:S02]  /*6f90*/  @!P0 SHF.L.U32 R9, R18.reuse, 0x10, RZ ;  /* 0x0000001012098819 */ /* 0x040fe400000006ff */
[----:B------:R1:W3:Y:S01]  /*6fa0*/  LDS.128 R36, [R3+0xc100] ;  /* 0x00c1000003247984 */ /* 0x0002e20000000c00 */
[----:B------:R-:W-:Y:S02]  /*6fb0*/  @!P0 LOP3.LUT R18, R18, 0xffff0000, RZ, 0xc0, !PT ;  /* 0xffff000012128812 */ /* 0x000fe400078ec0ff */
[----:B------:R-:W-:Y:S02]  /*6fc0*/  @!P0 PRMT R22, R51, 0x5432, R7 ;  /* 0x0000543233168816 */ /* 0x000fe40000000007 */
[----:B------:R-:W-:Y:S03]  /*6fd0*/  @!P0 SHF.R.U32.HI R34, RZ, 0x10, R63 ;  /* 0x00000010ff228819 */ /* 0x000fe6000001163f */
[----:B------:R4:W5:Y:S01]  /*6fe0*/  LDS.128 R12, [R2+0xc100] ;  /* 0x00c10000020c7984 */ /* 0x0009620000000c00 */
[----:B------:R-:W-:Y:S02]  /*6ff0*/  @!P0 PRMT R34, R64, 0x5410, R34 ;  /* 0x0000541040228816 */ /* 0x000fe40000000022 */
[----:B-1----:R-:W-:Y:S04]  /*7000*/  @!P0 SHF.R.U32.HI R3, RZ, 0x10, R21 ;  /* 0x00000010ff038819 */ /* 0x002fe80000011615 */
[C---:B------:R-:W-:Y:S02]  /*7010*/  @!P0 PRMT R6, R29.reuse, 0x5410, R3 ;  /* 0x000054101d068816 */ /* 0x040fe40000000003 */
[----:B----4-:R-:W-:Y:S04]  /*7020*/  @!P0 SHF.R.U64 R2, R20, 0x10, R21 ;  /* 0x0000001014028819 */ /* 0x010fe80000001215 */
[----:B------:R-:W-:Y:S01]  /*7030*/  @!P0 PRMT R2, R29, 0x5432, R2 ;  /* 0x000054321d028816 */ /* 0x000fe20000000002 */
[C---:B------:R-:W-:Y:S01]  /*7040*/  @!P0 IMAD.U32 R29, R34.reuse, 0x10000, RZ ;  /* 0x00010000221d8824 */ /* 0x040fe200078e00ff */
[----:B------:R-:W-:Y:S02]  /*7050*/  @!P0 LOP3.LUT R34, R34, 0xffff0000, RZ, 0xc0, !PT ;  /* 0xffff000022228812 */ /* 0x000fe400078ec0ff */
[C---:B------:R-:W-:Y:S01]  /*7060*/  @!P0 LOP3.LUT R5, R2.reuse, 0xffff0000, RZ, 0xc0, !PT ;  /* 0xffff000002058812 */ /* 0x040fe200078ec0ff */
[----:B------:R-:W-:Y:S02]  /*7070*/  @!P0 IMAD.U32 R7, R2, 0x10000, RZ ;  /* 0x0001000002078824 */ /* 0x000fe400078e00ff */
[C---:B---3--:R-:W-:Y:S01]  /*7080*/  @!P0 IMAD.U32 R17, R36.reuse, 0x10000, RZ ;  /* 0x0001000024118824 */ /* 0x048fe200078e00ff */
[----:B------:R-:W-:Y:S01]  /*7090*/  @!P0 LOP3.LUT R19, R36, 0xffff0000, RZ, 0xc0, !PT ;  /* 0xffff000024138812 */ /* 0x000fe200078ec0ff */
[C---:B------:R-:W-:Y:S01]  /*70a0*/  @!P0 IMAD.U32 R21, R37.reuse, 0x10000, RZ ;  /* 0x0001000025158824 */ /* 0x040fe200078e00ff */
[----:B------:R-:W-:Y:S01]  /*70b0*/  @!P0 LOP3.LUT R23, R37, 0xffff0000, RZ, 0xc0, !PT ;  /* 0xffff000025178812 */ /* 0x000fe200078ec0ff */
[C---:B------:R-:W-:Y:S01]  /*70c0*/  @!P0 IMAD.U32 R30, R39.reuse, 0x10000, RZ ;  /* 0x00010000271e8824 */ /* 0x040fe200078e00ff */
[----:B------:R-:W-:Y:S01]  /*70d0*/  @!P0 LOP3.LUT R35, R39, 0xffff0000, RZ, 0xc0, !PT ;  /* 0xffff000027238812 */ /* 0x000fe200078ec0ff */
[----:B-----5:R-:W-:Y:S01]  /*70e0*/  @!P0 IMAD.U32 R4, R12, 0x10000, RZ ;  /* 0x000100000c048824 */ /* 0x020fe200078e00ff */
[----:B------:R-:W-:Y:S02]  /*70f0*/  @!P0 LOP3.LUT R28, R38, 0xffff0000, RZ, 0xc0, !PT ;  /* 0xffff0000261c8812 */ /* 0x000fe400078ec0ff */
[----:B------:R-:W-:Y:S01]  /*7100*/  @!P0 LOP3.LUT R3, R12, 0xffff0000, RZ, 0xc0, !PT ;  /* 0xffff00000c038812 */ /* 0x000fe200078ec0ff */
[C---:B------:R-:W-:Y:S02]  /*7110*/  @!P0 FMUL.FTZ R20, R4.reuse, R9 ;  /* 0x0000000904148220 */ /* 0x040fe40000410000 */
[-C--:B------:R-:W-:Y:S02]  /*7120*/  @!P0 FMUL.FTZ R2, R4, R7.reuse ;  /* 0x0000000704028220 */ /* 0x080fe40000410000 */
[----:B------:R-:W-:Y:S02]  /*7130*/  @!P0 FMUL.FTZ R4, R3, R18 ;  /* 0x0000001203048220 */ /* 0x000fe40000410000 */
[----:B------:R-:W-:Y:S02]  /*7140*/  @!P0 FFMA.FTZ R49, R17, R7, -R20 ;  /* 0x0000000711318223 */ /* 0x000fe40000010814 */
[-C--:B------:R-:W-:Y:S02]  /*7150*/  @!P0 FMUL.FTZ R3, R3, R5.reuse ;  /* 0x0000000503038220 */ /* 0x080fe40000410000 */
[----:B------:R-:W-:Y:S01]  /*7160*/  @!P0 FFMA.FTZ R47, R19, R5, -R4 ;  /* 0x00000005132f8223 */ /* 0x000fe20000010804 */
[----:B------:R-:W-:Y:S01]  /*7170*/  @!P0 LOP3.LUT R5, R13, 0xffff0000, RZ, 0xc0, !PT ;  /* 0xffff00000d058812 */ /* 0x000fe200078ec0ff */
[C---:B------:R-:W-:Y:S01]  /*7180*/  @!P0 IMAD.U32 R20, R22.reuse, 0x10000, RZ ;  /* 0x0001000016148824 */ /* 0x040fe200078e00ff */
[----:B------:R-:W-:Y:S01]  /*7190*/  @!P0 LOP3.LUT R22, R22, 0xffff0000, RZ, 0xc0, !PT ;  /* 0xffff000016168812 */ /* 0x000fe200078ec0ff */
[C---:B------:R-:W-:Y:S01]  /*71a0*/  @!P0 IMAD.U32 R7, R6.reuse, 0x10000, RZ ;  /* 0x0001000006078824 */ /* 0x040fe200078e00ff */
[----:B------:R-:W-:Y:S01]  /*71b0*/  @!P0 LOP3.LUT R6, R6, 0xffff0000, RZ, 0xc0, !PT ;  /* 0xffff000006068812 */ /* 0x000fe200078ec0ff */
[----:B------:R-:W-:Y:S01]  /*71c0*/  @!P0 FFMA.FTZ R2, R9, R17, R2 ;  /* 0x0000001109028223 */ /* 0x000fe20000010002 */
[----:B------:R-:W-:Y:S01]  /*71d0*/  @!P0 SHF.L.U32 R4, R13, 0x10, RZ ;  /* 0x000000100d048819 */ /* 0x000fe200000006ff */
[C---:B------:R-:W-:Y:S02]  /*71e0*/  @!P0 FMUL.FTZ R17, R5.reuse, R22 ;  /* 0x0000001605118220 */ /* 0x040fe40000410000 */
[----:B------:R-:W-:Y:S02]  /*71f0*/  @!P0 FMUL.FTZ R5, R5, R6 ;  /* 0x0000000605058220 */ /* 0x000fe40000410000 */
[----:B------:R-:W-:Y:S02]  /*7200*/  @!P0 FMUL.FTZ R9, R4, R20 ;  /* 0x0000001404098220 */ /* 0x000fe40000410000 */
[----:B------:R-:W-:Y:S01]  /*7210*/  @!P0 FFMA.FTZ R45, R23, R6, -R17 ;  /* 0x00000006172d8223 */ /* 0x000fe20000010811 */
[----:B------:R-:W-:Y:S01]  /*7220*/  @!P0 LOP3.LUT R17, R8, 0xffff0000, RZ, 0xc0, !PT ;  /* 0xffff000008118812 */ /* 0x000fe200078ec0ff */
[----:B------:R-:W-:Y:S02]  /*7230*/  @!P0 IMAD.U32 R6, R15, 0x10000, RZ ;  /* 0x000100000f068824 */ /* 0x000fe400078e00ff */
[-C--:B------:R-:W-:Y:S02]  /*7240*/  @!P0 FMUL.FTZ R4, R4, R7.reuse ;  /* 0x0000000704048220 */ /* 0x080fe40000410000 */
[----:B------:R-:W-:Y:S01]  /*7250*/  @!P0 FFMA.FTZ R46, R21, R7, -R9 ;  /* 0x00000007152e8223 */ /* 0x000fe20000010809 */
[----:B------:R-:W-:Y:S01]  /*7260*/  @!P0 SHF.L.U32 R9, R8, 0x10, RZ ;  /* 0x0000001008098819 */ /* 0x000fe200000006ff */
[----:B--2---:R-:W-:Y:S01]  /*7270*/  @!P0 FMUL.FTZ R24, R6, R29 ;  /* 0x0000001d06188220 */ /* 0x004fe20000410000 */
[----:B------:R-:W-:Y:S01]  /*7280*/  @!P0 LOP3.LUT R7, R15, 0xffff0000, RZ, 0xc0, !PT ;  /* 0xffff00000f078812 */ /* 0x000fe200078ec0ff */
[----:B------:R-:W-:Y:S01]  /*7290*/  @!P0 FFMA.FTZ R3, R18, R19, R3 ;  /* 0x0000001312038223 */ /* 0x000fe20000010003 */
[----:B------:R-:W-:Y:S01]  /*72a0*/  @!P0 F2FP.BF16.PACK_AB R18, R47, R49 ;  /* 0x000000312f12823e */ /* 0x000fe200000010ff */
[-C--:B------:R-:W-:Y:S01]  /*72b0*/  @!P0 FMUL.FTZ R8, R6, R9.reuse ;  /* 0x0000000906088220 */ /* 0x080fe20000410000 */
[----:B------:R-:W-:Y:S01]  /*72c0*/  @!P0 F2FP.BF16.PACK_AB R19, R45, R46 ;  /* 0x0000002e2d13823e */ /* 0x000fe200000010ff */
[----:B------:R-:W-:Y:S01]  /*72d0*/  @!P0 FMUL.FTZ R25, R7, R34 ;  /* 0x0000002207198220 */ /* 0x000fe20000410000 */
[----:B------:R-:W-:Y:S01]  /*72e0*/  @!P0 F2FP.BF16.PACK_AB R2, R3, R2 ;  /* 0x000000020302823e */ /* 0x000fe200000010ff */
[----:B------:R-:W-:Y:S02]  /*72f0*/  @!P0 FFMA.FTZ R44, R30, R9, -R24 ;  /* 0x000000091e2c8223 */ /* 0x000fe40000010818 */
[-C--:B------:R-:W-:Y:S01]  /*7300*/  @!P0 FMUL.FTZ R9, R7, R17.reuse ;  /* 0x0000001107098220 */ /* 0x080fe20000410000 */
[C---:B------:R-:W-:Y:S01]  /*7310*/  @!P0 LOP3.LUT R7, R14.reuse, 0xffff0000, RZ, 0xc0, !PT ;  /* 0xffff00000e078812 */ /* 0x040fe200078ec0ff */
[C---:B------:R-:W-:Y:S01]  /*7320*/  @!P0 IMAD.U32 R24, R27.reuse, 0x10000, RZ ;  /* 0x000100001b188824 */ /* 0x040fe200078e00ff */
[----:B------:R-:W-:Y:S01]  /*7330*/  @!P0 LOP3.LUT R27, R27, 0xffff0000, RZ, 0xc0, !PT ;  /* 0xffff00001b1b8812 */ /* 0x000fe200078ec0ff */
[----:B------:R-:W-:Y:S01]  /*7340*/  @!P0 IMAD.U32 R6, R14, 0x10000, RZ ;  /* 0x000100000e068824 */ /* 0x000fe200078e00ff */
[----:B------:R-:W-:Y:S01]  /*7350*/  @!P0 MOV R12, R2 ;  /* 0x00000002000c8202 */ /* 0x000fe20000000f00 */
[----:B------:R-:W-:Y:S01]  /*7360*/  @!P0 FFMA.FTZ R43, R35, R17, -R25 ;  /* 0x00000011232b8223 */ /* 0x000fe20000010819 */
[----:B------:R-:W-:Y:S01]  /*7370*/  @!P0 SHF.L.U32 R25, R38, 0x10, RZ ;  /* 0x0000001026198819 */ /* 0x000fe200000006ff */
[C---:B------:R-:W-:Y:S01]  /*7380*/  @!P0 IMAD.U32 R17, R16.reuse, 0x10000, RZ ;  /* 0x0001000010118824 */ /* 0x040fe200078e00ff */
[----:B------:R-:W-:Y:S01]  /*7390*/  @!P0 LOP3.LUT R16, R16, 0xffff0000, RZ, 0xc0, !PT ;  /* 0xffff000010108812 */ /* 0x000fe200078ec0ff */
[C---:B------:R-:W-:Y:S02]  /*73a0*/  @!P0 FMUL.FTZ R41, R6.reuse, R24 ;  /* 0x0000001806298220 */ /* 0x040fe40000410000 */
[----:B------:R-:W-:Y:S02]  /*73b0*/  @!P0 FMUL.FTZ R42, R7, R27 ;  /* 0x0000001b072a8220 */ /* 0x000fe40000410000 */
[-C--:B------:R-:W-:Y:S02]  /*73c0*/  @!P0 FMUL.FTZ R6, R6, R17.reuse ;  /* 0x0000001106068220 */ /* 0x080fe40000410000 */
[----:B------:R-:W-:Y:S01]  /*73d0*/  @!P0 FFMA.FTZ R41, R25, R17, -R41 ;  /* 0x0000001119298223 */ /* 0x000fe20000010829 */
[----:B------:R-:W-:Y:S01]  /*73e0*/  @!P0 F2FP.BF16.PACK_AB R17, R43, R44 ;  /* 0x0000002c2b11823e */ /* 0x000fe200000010ff */
[-C--:B------:R-:W-:Y:S02]  /*73f0*/  @!P0 FFMA.FTZ R42, R28, R16.reuse, -R42 ;  /* 0x000000101c2a8223 */ /* 0x080fe4000001082a */
[----:B------:R-:W-:Y:S02]  /*7400*/  @!P0 FFMA.FTZ R4, R20, R21, R4 ;  /* 0x0000001514048223 */ /* 0x000fe40000010004 */
[----:B------:R-:W-:Y:S01]  /*7410*/  @!P0 FMUL.FTZ R7, R7, R16 ;  /* 0x0000001007078220 */ /* 0x000fe20000410000 */
[----:B------:R-:W-:Y:S01]  /*7420*/  @!P0 F2FP.BF16.PACK_AB R16, R42, R41 ;  /* 0x000000292a10823e */ /* 0x000fe200000010ff */
[----:B------:R-:W-:Y:S02]  /*7430*/  @!P0 FFMA.FTZ R5, R22, R23, R5 ;  /* 0x0000001716058223 */ /* 0x000fe40000010005 */
[----:B------:R-:W-:Y:S02]  /*7440*/  @!P0 FFMA.FTZ R6, R24, R25, R6 ;  /* 0x0000001918068223 */ /* 0x000fe40000010006 */
[----:B------:R-:W-:Y:S01]  /*7450*/  @!P0 FFMA.FTZ R7, R27, R28, R7 ;  /* 0x0000001c1b078223 */ /* 0x000fe20000010007 */
[----:B------:R-:W-:Y:S01]  /*7460*/  @!P0 F2FP.BF16.PACK_AB R4, R5, R4 ;  /* 0x000000040504823e */ /* 0x000fe200000010ff */
[----:B------:R-:W-:Y:S02]  /*7470*/  @!P0 FFMA.FTZ R8, R29, R30, R8 ;  /* 0x0000001e1d088223 */ /* 0x000fe40000010008 */
[----:B------:R-:W-:Y:S01]  /*7480*/  @!P0 FFMA.FTZ R9, R34, R35, R9 ;  /* 0x0000002322098223 */ /* 0x000fe20000010009 */
[----:B------:R-:W-:Y:S01]  /*7490*/  @!P0 F2FP.BF16.PACK_AB R6, R7, R6 ;  /* 0x000000060706823e */ /* 0x000fe200000010ff */
[----:B------:R-:W-:Y:S02]  /*74a0*/  @!P0 IMAD.MOV.U32 R36, RZ, RZ, R18 ;  /* 0x000000ffff248224 */ /* 0x000fe400078e0012 */
[----:B------:R-:W-:Y:S01]  /*74b0*/  @!P0 IMAD.MOV.U32 R37, RZ, RZ, R19 ;  /* 0x000000ffff258224 */ /* 0x000fe200078e0013 */
[----:B------:R-:W-:Y:S01]  /*74c0*/  @!P0 F2FP.BF16.PACK_AB R8, R9, R8 ;  /* 0x000000080908823e */ /* 0x000fe200000010ff */
[----:B------:R-:W-:Y:S02]  /*74d0*/  @!P0 IMAD.MOV.U32 R38, RZ, RZ, R16 ;  /* 0x000000ffff268224 */ /* 0x000fe400078e0010 */
        /* <DEDUP_REMOVED lines=12> */
.L_x_2272:
        /* <DEDUP_REMOVED lines=22> */
[----:B------:R-:W-:Y:S02]  /*7700*/  ISETP.GE.AND P4, PT, R107, c[0x0][0x1d4], PT ;  /* 0x000075006b007a0c */ /* 0x000fe40003f86270 */
[----:B------:R-:W-:Y:S07]  /*7710*/  ISETP.GE.AND P3, PT, R207, c[0x0][0x1d4], PT ;  /* 0x00007500cf007a0c */ /* 0x000fee0003f66270 */
[----:B------:R-:W2:Y:S01]  /*7720*/  @!P2 LDS.128 R12, [R78+0xc000] ;  /* 0x00c000004e0ca984 */ /* 0x000ea20000000c00 */
[CC--:B-1----:R-:W-:Y:S04]  /*7730*/  @!P2 LEA R6, P0, R106.reuse, R2.reuse, 0x1 ;  /* 0x000000026a06a211 */ /* 0x0c2fe800078008ff */
[-C--:B------:R-:W-:Y:S02]  /*7740*/  @!P2 LEA.HI.X R7, R106, R3.reuse, R232, 0x1, P0 ;  /* 0x000000036a07a211 */ /* 0x080fe400000f0ce8 */
[CC--:B------:R-:W-:Y:S04]  /*7750*/  @!P1 LEA R4, P0, R213.reuse, R2.reuse, 0x1 ;  /* 0x00000002d5049211 */ /* 0x0c0fe800078008ff */
[-C--:B------:R-:W-:Y:S02]  /*7760*/  @!P1 LEA.HI.X R5, R213, R3.reuse, R234, 0x1, P0 ;  /* 0x00000003d5059211 */ /* 0x080fe400000f0cea */
[CC--:B------:R-:W-:Y:S04]  /*7770*/  @!P4 LEA R8, P0, R212.reuse, R2.reuse, 0x1 ;  /* 0x00000002d408c211 */ /* 0x0c0fe800078008ff */
[-C--:B------:R-:W-:Y:S01]  /*7780*/  @!P4 LEA.HI.X R9, R212, R3.reuse, R233, 0x1, P0 ;  /* 0x00000003d409c211 */ /* 0x080fe200000f0ce9 */
[----:B--2---:R1:W-:Y:S04]  /*7790*/  @!P2 ST.E.128 [R6.64], R12 ;  /* 0x0000000c0600a985 */ /* 0x0043e8000c101d0a */
[----:B------:R-:W2:Y:S01]  /*77a0*/  @!P1 LDS.128 R12, [R79+0xc000] ;  /* 0x00c000004f0c9984 */ /* 0x000ea20000000c00 */
[CC--:B-1----:R-:W-:Y:S04]  /*77b0*/  @!P3 LEA R6, P0, R207.reuse, R2.reuse, 0x1 ;  /* 0x00000002cf06b211 */ /* 0x0c2fe800078008ff */
[-C--:B------:R-:W-:Y:S01]  /*77c0*/  @!P3 LEA.HI.X R7, R207, R3.reuse, R237, 0x1, P0 ;  /* 0x00000003cf07b211 */ /* 0x080fe200000f0ced */
[----:B--2---:R1:W-:Y:S01]  /*77d0*/  @!P1 ST.E.128 [R4.64], R12 ;  /* 0x0000000c04009985 */ /* 0x0043e2000c101d0a */
[C---:B------:R-:W-:Y:S03]  /*77e0*/  ISETP.GE.AND P1, PT, R206.reuse, c[0x0][0x1d4], PT ;  /* 0x00007500ce007a0c */ /* 0x040fe60003f26270 */
[----:B------:R-:W2:Y:S10]  /*77f0*/  @!P4 LDS.128 R16, [R78+0xe000] ;  /* 0x00e000004e10c984 */ /* 0x000eb40000000c00 */
[CC--:B-1----:R-:W-:Y:S04]  /*7800*/  @!P1 LEA R4, P0, R206.reuse, R2.reuse, 0x1 ;  /* 0x00000002ce049211 */ /* 0x0c2fe800078008ff */
[-C--:B------:R-:W-:Y:S02]  /*7810*/  @!P1 LEA.HI.X R5, R206, R3.reuse, R236, 0x1, P0 ;  /* 0x00000003ce059211 */ /* 0x080fe400000f0cec */
[C---:B------:R-:W-:Y:S01]  /*7820*/  ISETP.GE.AND P0, PT, R205.reuse, c[0x0][0x1d4], PT ;  /* 0x00007500cd007a0c */ /* 0x040fe20003f06270 */
[----:B--2---:R-:W-:Y:S04]  /*7830*/  @!P4 ST.E.128 [R8.64], R16 ;  /* 0x000000100800c985 */ /* 0x004fe8000c101d0a */
[----:B------:R-:W1:Y:S08]  /*7840*/  @!P3 LDS.128 R12, [R79+0xe000] ;  /* 0x00e000004f0cb984 */ /* 0x000e700000000c00 */
[C---:B------:R-:W-:Y:S04]  /*7850*/  @!P0 LEA R2, P2, R205.reuse, R2, 0x1 ;  /* 0x00000002cd028211 */ /* 0x040fe800078408ff */
[----:B------:R-:W-:Y:S01]  /*7860*/  @!P0 LEA.HI.X R3, R205, R3, R235, 0x1, P2 ;  /* 0x00000003cd038211 */ /* 0x000fe200010f0ceb */
[----:B-1----:R-:W-:Y:S04]  /*7870*/  @!P3 ST.E.128 [R6.64], R12 ;  /* 0x0000000c0600b985 */ /* 0x002fe8000c101d0a */
[----:B------:R-:W1:Y:S04]  /*7880*/  @!P1 LDS.128 R12, [R78+0x10000] ;  /* 0x010000004e0c9984 */ /* 0x000e680000000c00 */
[----:B-1----:R-:W-:Y:S04]  /*7890*/  @!P1 ST.E.128 [R4.64], R12 ;  /* 0x0000000c04009985 */ /* 0x002fe8000c101d0a */
[----:B------:R-:W1:Y:S04]  /*78a0*/  @!P0 LDS.128 R4, [R79+0x10000] ;  /* 0x010000004f048984 */ /* 0x000e680000000c00 */
[----:B-1----:R1:W-:Y:S02]  /*78b0*/  @!P0 ST.E.128 [R2.64], R4 ;  /* 0x0000000402008985 */ /* 0x0023e4000c101d0a */
.L_x_2276:
[----:B--2-4-:R-:W-:Y:S05]  /*78c0*/  BSYNC B1 ;  /* 0x0000000000017941 */ /* 0x014fea0003800000 */
.L_x_2271:
[----:B------:R-:W-:Y:S01]  /*78d0*/  ISETP.GT.AND P0, PT, R26, R31, PT ;  /* 0x0000001f1a00720c */ /* 0x000fe20003f04270 */
[----:B-1----:R-:W-:Y:S01]  /*78e0*/  IMAD R8, R83, c[0x0][0x218], RZ ;  /* 0x0000860053087a24 */ /* 0x002fe200078e02ff */
[C---:B------:R-:W-:Y:S01]  /*78f0*/  ISETP.GE.AND P1, PT, R48.reuse, 0x1, PT ;  /* 0x000000013000780c */ /* 0x040fe20003f26270 */
[----:B------:R-:W-:Y:S01]  /*7900*/  BSSY B0, `(.L_x_2293) ;  /* 0x0000049000007945 */ /* 0x000fe20003800000 */
[C---:B-----5:R-:W-:Y:S01]  /*7910*/  IADD3 R3, R48.reuse, 0x1, RZ ;  /* 0x0000000130037810 */ /* 0x060fe20007ffe0ff */
[----:B------:R-:W-:Y:S01]  /*7920*/  IMAD R8, R77, c[0x0][0x21c], R8 ;  /* 0x000087004d087a24 */ /* 0x000fe200078e0208 */
[----:B------:R-:W-:Y:S07]  /*7930*/  LOP3.LUT P2, RZ, R211, 0x1, RZ, 0xc0, !PT ;  /* 0x00000001d3ff7812 */ /* 0x000fee000784c0ff */
        /* <DEDUP_REMOVED lines=34> */
[----:B------:R-:W2:Y:S04]  /*7b60*/  SHFL.IDX PT, R3, R3, RZ, 0x1c1f ;  /* 0x001c1fff03037589 */ /* 0x000ea800000e0000 */
[----:B-1----:R1:W4:Y:S01]  /*7b70*/  SHFL.IDX PT, R2, R9, RZ, 0x1c1f ;  /* 0x001c1fff09027589 */ /* 0x00232200000e0000 */
[----:B------:R-:W-:Y:S04]  /*7b80*/  DEPBAR.LE SB0, 0x2 ;  /* 0x000080800000791a */ /* 0x000fe80000000000 */
[----:B------:R-:W-:Y:S06]  /*7b90*/  BAR.SYNC.DEFER_BLOCKING 0x0 ;  /* 0x0000000000007b1d */ /* 0x000fec0000010000 */
[----:B------:R-:W-:-:S05]  /*7ba0*/  @!P0 BRA `(.L_x_2294) ;  /* 0x000001e000008947 */ /* 0x000fca0003800000 */
[----:B--2---:R-:W-:Y:S02]  /*7bb0*/  ISETP.GE.AND P2, PT, R106, c[0x0][0x1d4], PT ;  /* 0x000075006a007a0c */ /* 0x004fe40003f46270 */
[----:B------:R-:W-:Y:S02]  /*7bc0*/  ISETP.GE.AND P1, PT, R110, c[0x0][0x1d4], PT ;  /* 0x000075006e007a0c */ /* 0x000fe40003f26270 */
[----:B------:R-:W-:Y:S02]  /*7bd0*/  ISETP.GE.AND P4, PT, R107, c[0x0][0x1d4], PT ;  /* 0x000075006b007a0c */ /* 0x000fe40003f86270 */
[----:B------:R-:W-:Y:S07]  /*7be0*/  ISETP.GE.AND P3, PT, R207, c[0x0][0x1d4], PT ;  /* 0x00007500cf007a0c */ /* 0x000fee0003f66270 */
[----:B------:R-:W2:Y:S01]  /*7bf0*/  @!P2 LDS.128 R12, [R78] ;  /* 0x000000004e0ca984 */ /* 0x000ea20000000c00 */
[CC--:B----4-:R-:W-:Y:S04]  /*7c00*/  @!P2 LEA R6, P0, R106.reuse, R2.reuse, 0x1 ;  /* 0x000000026a06a211 */ /* 0x0d0fe800078008ff */
[-C--:B------:R-:W-:Y:S02]  /*7c10*/  @!P2 LEA.HI.X R7, R106, R3.reuse, R232, 0x1, P0 ;  /* 0x000000036a07a211 */ /* 0x080fe400000f0ce8 */
[CC--:B------:R-:W-:Y:S04]  /*7c20*/  @!P1 LEA R4, P0, R213.reuse, R2.reuse, 0x1 ;  /* 0x00000002d5049211 */ /* 0x0c0fe800078008ff */
[-C--:B------:R-:W-:Y:S02]  /*7c30*/  @!P1 LEA.HI.X R5, R213, R3.reuse, R234, 0x1, P0 ;  /* 0x00000003d5059211 */ /* 0x080fe400000f0cea */
[CC--:B------:R-:W-:Y:S04]  /*7c40*/  @!P4 LEA R8, P0, R212.reuse, R2.reuse, 0x1 ;  /* 0x00000002d408c211 */ /* 0x0c0fe800078008ff */
[-C--:B-1----:R-:W-:Y:S01]  /*7c50*/  @!P4 LEA.HI.X R9, R212, R3.reuse, R233, 0x1, P0 ;  /* 0x00000003d409c211 */ /* 0x082fe200000f0ce9 */
[----:B--2---:R1:W-:Y:S04]  /*7c60*/  @!P2 ST.E.128 [R6.64], R12 ;  /* 0x0000000c0600a985 */ /* 0x0043e8000c101d0a */
[----:B------:R-:W2:Y:S01]  /*7c70*/  @!P1 LDS.128 R12, [R79] ;  /* 0x000000004f0c9984 */ /* 0x000ea20000000c00 */
        /* <DEDUP_REMOVED lines=17> */
.L_x_2294:
[----:B--2---:R-:W-:Y:S05]  /*7d90*/  BSYNC B0 ;  /* 0x0000000000007941 */ /* 0x004fea0003800000 */
.L_x_2293:
[C---:B------:R-:W-:Y:S02]  /*7da0*/  ISETP.GE.AND P0, PT, R33.reuse, 0x1, PT ;  /* 0x000000012100780c */ /* 0x040fe40003f06270 */
[----:B-1--4-:R-:W-:Y:S02]  /*7db0*/  IADD3 R2, R33, 0x1, RZ ;  /* 0x0000000121027810 */ /* 0x012fe40007ffe0ff */
[----:B------:R-:W-:Y:S02]  /*7dc0*/  LOP3.LUT P2, RZ, R211, 0x1, RZ, 0xc0, !PT ;  /* 0x00000001d3ff7812 */ /* 0x000fe4000784c0ff */
        /* <DEDUP_REMOVED lines=37> */
.L_x_2270:
[----:B----4-:R-:W4:Y:S01]  /*8020*/  LDL.LU R3, [R1+0xd0] ;  /* 0x0000d00001037983 */ /* 0x010f220000300800 */
[----:B------:R-:W-:Y:S01]  /*8030*/  IMAD.MOV.U32 R4, RZ, RZ, 0x1 ;  /* 0x00000001ff047424 */ /* 0x000fe200078e00ff */
[----:B------:R-:W-:Y:S02]  /*8040*/  IADD3 R0, R229, 0x7f, RZ ;  /* 0x0000007fe5007810 */ /* 0x000fe40007ffe0ff */
[----:B------:R-:W4:Y:S02]  /*8050*/  S2R R2, SR_TID.X ;  /* 0x0000000000027919 */ /* 0x000f240000002100 */
[C---:B------:R-:W-:Y:S02]  /*8060*/  ISETP.NE.AND P4, PT, R4.reuse, c[0x0][0x2c4], PT ;  /* 0x0000b10004007a0c */ /* 0x040fe40003f85270 */
[----:B------:R-:W-:Y:S01]  /*8070*/  ISETP.LE.AND P1, PT, R4, c[0x0][0x32c], PT ;  /* 0x0000cb0004007a0c */ /* 0x000fe20003f23270 */
[----:B----4-:R4:W-:Y:S10]  /*8080*/  STL.64 [R1], R2 ;  /* 0x0000000201007387 */ /* 0x0109f40000100a00 */
[----:B----4-:R-:W-:-:S05]  /*8090*/  @P4 IMAD.HI.U32 R2, R0, c[0x0][0x2c8], RZ ;  /* 0x0000b20000024a27 */ /* 0x010fca00078e00ff */
[----:B------:R-:W-:Y:S01]  /*80a0*/  @P4 SHF.R.U32.HI R0, RZ, c[0x0][0x2cc], R2 ;  /* 0x0000b300ff004a19 */ /* 0x000fe20000011602 */
[----:B------:R-:W-:-:S03]  /*80b0*/  IMAD.U32 R2, RZ, RZ, UR7 ;  /* 0x00000007ff027e24 */ /* 0x000fc6000f8e00ff */
[----:B------:R-:W-:Y:S02]  /*80c0*/  IADD3 R0, R0, 0x1, R201 ;  /* 0x0000000100007810 */ /* 0x000fe40007ffe0c9 */
[----:B---3--:R-:W-:-:S03]  /*80d0*/  IADD3 R24, P0, R2, 0x4, RZ ;  /* 0x0000000402187810 */ /* 0x008fc60007f1e0ff */
[----:B-----5:R-:W-:Y:S02]  /*80e0*/  IMAD.IADD R3, R0, 0x1, -R15 ;  /* 0x0000000100037824 */ /* 0x020fe400078e0a0f */
[----:B-1----:R-:W-:-:S03]  /*80f0*/  IMAD.X R25, RZ, RZ, UR6, P0 ;  /* 0x00000006ff197e24 */ /* 0x002fc600080e06ff */
        /* <DEDUP_REMOVED lines=12> */
.L_x_2298:
[----:B------:R-:W-:-:S13]  /*81c0*/  ISETP.NE.AND P0, PT, R4, c[0x0][0x32c], PT ;  /* 0x0000cb0004007a0c */ /* 0x000fda0003f05270 */
[----:B------:R-:W-:-:S05]  /*81d0*/  @P0 IMAD.HI.U32 R3, R0, c[0x0][0x330], RZ ;  /* 0x0000cc0000030a27 */ /* 0x000fca00078e00ff */
[----:B------:R-:W-:Y:S02]  /*81e0*/  @P0 SHF.R.U32.HI R0, RZ, c[0x0][0x334], R3 ;  /* 0x0000cd00ff000a19 */ /* 0x000fe40000011603 */
.L_x_2299:
[----:B------:R-:W-:Y:S05]  /*81f0*/  BSYNC B0 ;  /* 0x0000000000007941 */ /* 0x000fea0003800000 */
.L_x_2297:
[----:B------:R-:W-:-:S05]  /*8200*/  MOV R3, c[0x0][0x32c] ;  /* 0x0000cb0000037a02 */ /* 0x000fca0000000f00 */
[----:B------:R-:W-:-:S05]  /*8210*/  IMAD R0, R0, R3, c[0x0][0x32c] ;  /* 0x0000cb0000007624 */ /* 0x000fca00078e0203 */
[----:B------:R-:W-:-:S04]  /*8220*/  IMNMX R2, R2, R0, PT ;  /* 0x0000000002027217 */ /* 0x000fc80003800200 */
.L_x_2296:
        /* <DEDUP_REMOVED lines=21> */
.L_x_2302:
[----:B------:R-:W-:-:S04]  /*8380*/  MOV R3, c[0x0][0x32c] ;  /* 0x0000cb0000037a02 */ /* 0x000fc80000000f00 */
[----:B------:R-:W-:-:S13]  /*8390*/  ISETP.NE.AND P0, PT, R3, 0x1, PT ;  /* 0x000000010300780c */ /* 0x000fda0003f05270 */
[----:B------:R-:W-:-:S05]  /*83a0*/  @P0 IMAD.HI.U32 R3, R0, c[0x0][0x330], RZ ;  /* 0x0000cc0000030a27 */ /* 0x000fca00078e00ff */
[----:B------:R-:W-:Y:S02]  /*83b0*/  @P0 SHF.R.U32.HI R0, RZ, c[0x0][0x334], R3 ;  /* 0x0000cd00ff000a19 */ /* 0x000fe40000011603 */
.L_x_2303:
[----:B------:R-:W-:Y:S05]  /*83c0*/  BSYNC B0 ;  /* 0x0000000000007941 */ /* 0x000fea0003800000 */
.L_x_2301:
[----:B------:R-:W-:-:S05]  /*83d0*/  IMAD R0, R0, c[0x0][0x32c], RZ ;  /* 0x0000cb0000007a24 */ /* 0x000fca00078e02ff */
[----:B------:R-:W-:-:S04]  /*83e0*/  IMNMX R2, R2, R0, !PT ;  /* 0x0000000002027217 */ /* 0x000fc80007800200 */
.L_x_2300:
        /* <DEDUP_REMOVED lines=39> */
.L_x_2305:
[----:B------:R-:W-:Y:S05]  /*8660*/  BSYNC B0 ;  /* 0x0000000000007941 */ /* 0x000fea0003800000 */
.L_x_2304:
[----:B------:R-:W3:Y:S01]  /*8670*/  LDL R3, [R1+0x70] ;  /* 0x0000700001037983 */ /* 0x000ee20000100800 */
[----:B------:R-:W-:Y:S01]  /*8680*/  PRMT R0, RZ, 0x7610, R0 ;  /* 0x00007610ff007816 */ /* 0x000fe20000000000 */
        /* <DEDUP_REMOVED lines=49> */
[----:B---3--:R-:W-:-:S04]  /*89a0*/  IMAD R204, R3, R2, R6 ;  /* 0x0000000203cc7224 */ /* 0x008fc800078e0206 */
[----:B------:R-:W-:-:S05]  /*89b0*/  IMAD.IADD R2, R204, 0x1, R2 ;  /* 0x00000001cc027824 */ /* 0x000fca00078e0202 */
[----:B------:R-:W-:-:S04]  /*89c0*/  IMNMX R180, R8, R2, PT ;  /* 0x0000000208b47217 */ /* 0x000fc80003800200 */
[----:B------:R-:W-:-:S13]  /*89d0*/  ISETP.GT.AND P0, PT, R180, R204, PT ;  /* 0x000000ccb400720c */ /* 0x000fda0003f04270 */
[----:B------:R-:W-:Y:S05]  /*89e0*/  @!P0 BRA `(.L_x_2306) ;  /* 0x0001066000008947 */ /* 0x000fea0003800000 */
[----:B------:R-:W3:Y:S01]  /*89f0*/  LDL R0, [R1+0x4c] ;  /* 0x00004c0001007983 */ /* 0x000ee20000100800 */
[----:B------:R-:W-:Y:S01]  /*8a00*/  ISETP.NE.U32.AND P0, PT, RZ, c[0x0][0x340], PT ;  /* 0x0000d000ff007a0c */ /* 0x000fe20003f05070 */
[----:B------:R-:W-:Y:S02]  /*8a10*/  ULDC.64 UR4, c[0x0][0x18] ;  /* 0x0000060000047ab9 */ /* 0x000fe40000000a00 */
[----:B------:R-:W1:Y:S01]  /*8a20*/  S2R R7, SR_TID.X ;  /* 0x0000000000077919 */ /* 0x000e620000002100 */
[----:B------:R-:W-:-:S13]  /*8a30*/  ISETP.NE.AND.EX P3, PT, RZ, c[0x0][0x344], PT, P0 ;  /* 0x0000d100ff007a0c */ /* 0x000fda0003f65300 */
[----:B------:R-:W-:-:S04]  /*8a40*/  @P3 IMAD.MOV.U32 R2, RZ, RZ, 0x4 ;  /* 0x00000004ff023424 */ /* 0x000fc800078e00ff */
[----:B------:R-:W-:-:S05]  /*8a50*/  @P3 IMAD.WIDE R2, R231, R2, c[0x0][0x340] ;  /* 0x0000d000e7023625 */ /* 0x000fca00078e0202 */
[----:B------:R4:W5:Y:S01]  /*8a60*/  @P3 LDG.E R21, [R2.64] ;  /* 0x0000000a02153981 */ /* 0x000962000c1e1900 */
[----:B-1----:R-:W-:Y:S01]  /*8a70*/  SHF.R.S32.HI R5, RZ, 0x1f, R7 ;  /* 0x0000001fff057819 */ /* 0x002fe20000011407 */
[----:B------:R-:W-:Y:S01]  /*8a80*/  UIADD3 UR4, UP0, UR4, 0x18100, URZ ;  /* 0x0001810004047890 */ /* 0x000fe2000ff1e03f */
[----:B------:R-:W-:Y:S01]  /*8a90*/  ISETP.NE.U32.AND P0, PT, RZ, c[0x0][0x348], PT ;  /* 0x0000d200ff007a0c */ /* 0x000fe20003f05070 */
[----:B------:R-:W-:Y:S01]  /*8aa0*/  STL [R1+0x10], R15 ;  /* 0x0000100f01007387 */ /* 0x000fe20000100800 */
[----:B------:R-:W-:Y:S01]  /*8ab0*/  LEA.HI R5, R5, R7, RZ, 0x3 ;  /* 0x0000000705057211 */ /* 0x000fe200078f18ff */
[----:B------:R-:W-:Y:S01]  /*8ac0*/  UIADD3.X UR5, URZ, UR5, URZ, UP0, !UPT ;  /* 0x000000053f057290 */ /* 0x000fe200087fe43f */
[----:B------:R-:W-:Y:S01]  /*8ad0*/  ISETP.NE.AND.EX P0, PT, RZ, c[0x0][0x34c], PT, P0 ;  /* 0x0000d300ff007a0c */ /* 0x000fe20003f05300 */
[----:B------:R-:W-:Y:S01]  /*8ae0*/  IMAD.U32 R16, RZ, RZ, UR7 ;  /* 0x00000007ff107e24 */ /* 0x000fe2000f8e00ff */
[----:B------:R-:W-:Y:S02]  /*8af0*/  LOP3.LUT R5, R5, 0xfffffff8, RZ, 0xc0, !PT ;  /* 0xfffffff805057812 */ /* 0x000fe400078ec0ff */
[----:B------:R-:W-:-:S02]  /*8b00*/  LOP3.LUT R20, R230, 0xffff, RZ, 0xc0, !PT ;  /* 0x0000ffffe6147812 */ /* 0x000fc400078ec0ff */
[----:B------:R-:W-:Y:S01]  /*8b10*/  MOV R18, UR7 ;  /* 0x0000000700127c02 */ /* 0x000fe20008000f00 */
[----:B------:R-:W-:Y:S01]  /*8b20*/  IMAD.IADD R5, R7, 0x1, -R5 ;  /* 0x0000000107057824 */ /* 0x000fe200078e0a05 */
[----:B------:R-:W-:Y:S02]  /*8b30*/  IADD3 R16, P1, R16, 0x10, RZ ;  /* 0x0000001010107810 */ /* 0x000fe40007f3e0ff */
[----:B------:R-:W-:Y:S02]  /*8b40*/  IADD3 R18, P2, R18, 0x8, RZ ;  /* 0x0000000812127810 */ /* 0x000fe40007f5e0ff */
[----:B------:R-:W-:Y:S01]  /*8b50*/  LEA R5, R5, R249, 0x5 ;  /* 0x000000f905057211 */ /* 0x000fe200078e28ff */
[----:B------:R-:W-:Y:S01]  /*8b60*/  IMAD.X R17, RZ, RZ, UR6, P1 ;  /* 0x00000006ff117e24 */ /* 0x000fe200088e06ff */
[----:B------:R-:W-:Y:S02]  /*8b70*/  ISETP.GE.AND P6, PT, R240, c[0x0][0x198], PT ;  /* 0x00006600f0007a0c */ /* 0x000fe40003fc6270 */
[----:B------:R-:W-:Y:S01]  /*8b80*/  ISETP.GE.AND P5, PT, R241, c[0x0][0x198], PT ;  /* 0x00006600f1007a0c */ /* 0x000fe20003fa6270 */
[----:B------:R-:W-:Y:S01]  /*8b90*/  IMAD.IADD R5, R229, 0x1, R5 ;  /* 0x00000001e5057824 */ /* 0x000fe200078e0205 */
[----:B------:R-:W-:-:S02]  /*8ba0*/  IADD3 R23, R180, -0x1, RZ ;  /* 0xffffffffb4177810 */ /* 0x000fc40007ffe0ff */
[----:B--2---:R-:W-:Y:S01]  /*8bb0*/  IADD3.X R19, RZ, UR6, RZ, P2, !PT ;  /* 0x00000006ff137c10 */ /* 0x004fe200097fe4ff */
[----:B------:R-:W-:Y:S01]  /*8bc0*/  @P4 IMAD.HI.U32 R7, R5, c[0x0][0x2c8], RZ ;  /* 0x0000b20005074a27 */ /* 0x000fe200078e00ff */
[----:B---3--:R-:W-:-:S03]  /*8bd0*/  SHF.R.S32.HI R4, RZ, 0x1f, R0 ;  /* 0x0000001fff047819 */ /* 0x008fc60000011400 */
[----:B----4-:R-:W-:-:S04]  /*8be0*/  IMAD.WIDE.U32 R2, R0, c[0x0][0x178], RZ ;  /* 0x00005e0000027a25 */ /* 0x010fc800078e00ff */
[----:B------:R-:W-:-:S04]  /*8bf0*/  IMAD R4, R4, c[0x0][0x178], RZ ;  /* 0x00005e0004047a24 */ /* 0x000fc800078e02ff */
[----:B------:R-:W-:Y:S01]  /*8c00*/  IMAD R0, R0, c[0x0][0x17c], R4 ;  /* 0x00005f0000007a24 */ /* 0x000fe200078e0204 */
[----:B------:R-:W-:-:S03]  /*8c10*/  SEL R4, R231, RZ, !P0 ;  /* 0x000000ffe7047207 */ /* 0x000fc60004000000 */
[----:B------:R-:W-:Y:S01]  /*8c20*/  IMAD.IADD R3, R3, 0x1, R0 ;  /* 0x0000000103037824 */ /* 0x000fe200078e0200 */
        /* <DEDUP_REMOVED lines=9> */
[----:B------:R-:W-:-:S03]  /*8cc0*/  @!P3 MOV R21, R231 ;  /* 0x000000e70015b202 */ /* 0x000fc60000000f00 */
[----:B------:R-:W-:Y:S01]  /*8cd0*/  IMAD R7, R4, c[0x0][0x1c4], R6 ;  /* 0x0000710004077a24 */ /* 0x000fe200078e0206 */
[--C-:B------:R-:W-:Y:S01]  /*8ce0*/  SHF.R.S32.HI R4, RZ, 0x1f, R0.reuse ;  /* 0x0000001fff047819 */ /* 0x100fe20000011400 */
[----:B------:R-:W-:Y:S02]  /*8cf0*/  IMAD.MOV R6, RZ, RZ, -R0 ;  /* 0x000000ffff067224 */ /* 0x000fe400078e0a00 */
[----:B------:R-:W-:Y:S02]  /*8d00*/  IMAD.IADD R3, R3, 0x1, R7 ;  /* 0x0000000103037824 */ /* 0x000fe400078e0207 */
[----:B------:R-:W-:Y:S02]  /*8d10*/  IMAD R6, R6, c[0x0][0x2c4], R5 ;  /* 0x0000b10006067a24 */ /* 0x000fe400078e0205 */
[----:B------:R-:W-:Y:S02]  /*8d20*/  IMAD R4, R4, c[0x0][0x1b0], RZ ;  /* 0x00006c0004047a24 */ /* 0x000fe400078e02ff */
[----:B------:R-:W-:Y:S01]  /*8d30*/  IMAD.WIDE.U32 R2, R0, c[0x0][0x1b0], R2 ;  /* 0x00006c0000027a25 */ /* 0x000fe200078e0002 */
[----:B------:R-:W-:-:S03]  /*8d40*/  SHF.R.S32.HI R12, RZ, 0x1f, R6 ;  /* 0x0000001fff0c7819 */ /* 0x000fc60000011406 */
[----:B------:R-:W-:Y:S01]  /*8d50*/  IMAD R7, R0, c[0x0][0x1b4], R4 ;  /* 0x00006d0000077a24 */ /* 0x000fe200078e0204 */
[----:B------:R-:W-:Y:S01]  /*8d60*/  MOV R4, UR4 ;  /* 0x0000000400047c02 */ /* 0x000fe20008000f00 */
[----:B------:R-:W-:Y:S02]  /*8d70*/  IMAD R12, R12, c[0x0][0x1a8], RZ ;  /* 0x00006a000c0c7a24 */ /* 0x000fe400078e02ff */
[----:B------:R-:W-:Y:S02]  /*8d80*/  IMAD.IADD R3, R3, 0x1, R7 ;  /* 0x0000000103037824 */ /* 0x000fe400078e0207 */
[C---:B------:R-:W-:Y:S02]  /*8d90*/  IMAD R12, R6.reuse, c[0x0][0x1ac], R12 ;  /* 0x00006b00060c7a24 */ /* 0x040fe400078e020c */
[----:B------:R-:W-:-:S04]  /*8da0*/  IMAD.WIDE.U32 R2, R6, c[0x0][0x1a8], R2 ;  /* 0x00006a0006027a25 */ /* 0x000fc800078e0002 */
[----:B------:R-:W-:Y:S01]  /*8db0*/  IMAD.U32 R5, RZ, RZ, UR5 ;  /* 0x00000005ff057e24 */ /* 0x000fe2000f8e00ff */
[----:B------:R-:W-:Y:S02]  /*8dc0*/  IADD3 R12, R3, R12, RZ ;  /* 0x0000000c030c7210 */ /* 0x000fe40007ffe0ff */
[C---:B------:R-:W-:Y:S02]  /*8dd0*/  LEA R14, P0, R2.reuse, c[0x0][0x160], 0x1 ;  /* 0x00005800020e7a11 */ /* 0x040fe400078008ff */
[----:B------:R1:W-:Y:S02]  /*8de0*/  STL.64 [R1+0x8], R4 ;  /* 0x0000080401007387 */ /* 0x0003e40000100a00 */
[----:B------:R-:W-:Y:S01]  /*8df0*/  LEA.HI.X R12, R2, c[0x0][0x164], R12, 0x1, P0 ;  /* 0x00005900020c7a11 */ /* 0x000fe200000f0c0c */
[----:B-1----:R-:W-:Y:S01]  /*8e00*/  IMAD.IADD R5, R249, 0x1, R229 ;  /* 0x00000001f9057824 */ /* 0x002fe200078e02e5 */
[----:B------:R-:W-:Y:S05]  /*8e10*/  BRA.DIV ~URZ, `(.L_x_2307) ;  /* 0x00014f927f007947 */ /* 0x000fea000b800000 */
[----:B------:R1:W2:Y:S02]  /*8e20*/  SHFL.IDX PT, R4, R12, RZ, 0x181f ;  /* 0x00181fff0c047589 */ /* 0x0002a400000e0000 */
.L_x_2462:
[----:B------:R-:W-:Y:S05]  /*8e30*/  BRA.DIV ~URZ, `(.L_x_2308) ;  /* 0x00014ff27f007947 */ /* 0x000fea000b800000 */
[----:B------:R3:W4:Y:S02]  /*8e40*/  SHFL.IDX PT, R0, R14, RZ, 0x181f ;  /* 0x00181fff0e007589 */ /* 0x00072400000e0000 */
.L_x_2463:
        /* <DEDUP_REMOVED lines=16> */
.L_x_2310:
[----:B------:R-:W-:Y:S05]  /*8f50*/  BSYNC B0 ;  /* 0x0000000000007941 */ /* 0x000fea0003800000 */
.L_x_2309:
[----:B------:R-:W-:Y:S05]  /*8f60*/  BRA.DIV ~URZ, `(.L_x_2311) ;  /* 0x00014f427f007947 */ /* 0x000fea000b800000 */
[----:B--2---:R2:W1:Y:S04]  /*8f70*/  SHFL.IDX PT, R4, R12, 0x1, 0x181f ;  /* 0x00381f000c047f89 */ /* 0x00446800000e0000 */
[----:B----4-:R2:W4:Y:S02]  /*8f80*/  SHFL.IDX PT, R0, R14, 0x1, 0x181f ;  /* 0x00381f000e007f89 */ /* 0x01052400000e0000 */
.L_x_2464:
        /* <DEDUP_REMOVED lines=16> */
.L_x_2313:
[----:B------:R-:W-:Y:S05]  /*9090*/  BSYNC B0 ;  /* 0x0000000000007941 */ /* 0x000fea0003800000 */
.L_x_2312:
[----:B------:R-:W-:Y:S05]  /*90a0*/  BRA.DIV ~URZ, `(.L_x_2314) ;  /* 0x00014ef27f007947 */ /* 0x000fea000b800000 */
[----:B-1----:R1:W2:Y:S02]  /*90b0*/  SHFL.IDX PT, R4, R12, 0x2, 0x181f ;  /* 0x00581f000c047f89 */ /* 0x0022a400000e0000 */
.L_x_2465:
[----:B------:R-:W-:Y:S05]  /*90c0*/  BRA.DIV ~URZ, `(.L_x_2315) ;  /* 0x00014f527f007947 */ /* 0x000fea000b800000 */
[----:B----4-:R4:W1:Y:S02]  /*90d0*/  SHFL.IDX PT, R0, R14, 0x2, 0x181f ;  /* 0x00581f000e007f89 */ /* 0x01086400000e0000 */
.L_x_2466:
        /* <DEDUP_REMOVED lines=16> */
.L_x_2317:
[----:B------:R-:W-:Y:S05]  /*91e0*/  BSYNC B0 ;  /* 0x0000000000007941 */ /* 0x000fea0003800000 */
.L_x_2316:
[----:B------:R-:W-:Y:S05]  /*91f0*/  BRA.DIV ~URZ, `(.L_x_2318) ;  /* 0x00014ea27f007947 */ /* 0x000fea000b800000 */
[----:B-12---:R-:W1:Y:S04]  /*9200*/  SHFL.IDX PT, R12, R12, 0x3, 0x181f ;  /* 0x00781f000c0c7f89 */ /* 0x006e6800000e0000 */
[----:B------:R2:W3:Y:S02]  /*9210*/  SHFL.IDX PT, R0, R14, 0x3, 0x181f ;  /* 0x00781f000e007f89 */ /* 0x0004e400000e0000 */
.L_x_2467:
[----:B--234-:R-:W2:Y:S04]  /*9220*/  LDL R14, [R1] ;  /* 0x00000000010e7983 */ /* 0x01cea80000100800 */
[----:B------:R3:W5:Y:S04]  /*9230*/  LDL R22, [R1+0x64] ;  /* 0x0000640001167983 */ /* 0x0007680000100800 */
[----:B------:R3:W5:Y:S01]  /*9240*/  LDL R215, [R1+0x48] ;  /* 0x0000480001d77983 */ /* 0x0007620000100800 */
[----:B------:R-:W-:Y:S01]  /*9250*/  IADD3 R5, R5, 0x60, RZ ;  /* 0x0000006005057810 */ /* 0x000fe20007ffe0ff */
[----:B------:R-:W-:Y:S01]  /*9260*/  ULDC.64 UR4, c[0x0][0x40] ;  /* 0x0000100000047ab9 */ /* 0x000fe20000000a00 */
[----:B------:R-:W-:Y:S01]  /*9270*/  IMAD.U32 R2, RZ, RZ, UR7 ;  /* 0x00000007ff027e24 */ /* 0x000fe2000f8e00ff */
[----:B------:R-:W-:Y:S01]  /*9280*/  STL.64 [R1+0x40], R18 ;  /* 0x0000401201007387 */ /* 0x000fe20000100a00 */
[----:B------:R-:W-:Y:S01]  /*9290*/  ISETP.GE.AND P0, PT, R5, R13, PT ;  /* 0x0000000d0500720c */ /* 0x000fe20003f06270 */
[----:B------:R-:W-:Y:S01]  /*92a0*/  UIADD3 UR4, UP0, UR4, 0x160, URZ ;  /* 0x0000016004047890 */ /* 0x000fe2000ff1e03f */
[----:B------:R-:W-:Y:S01]  /*92b0*/  IMAD.U32 R3, RZ, RZ, UR6 ;  /* 0x00000006ff037e24 */ /* 0x000fe2000f8e00ff */
[----:B------:R-:W-:Y:S01]  /*92c0*/  STL.64 [R1+0x28], R16 ;  /* 0x0000281001007387 */ /* 0x000fe20000100a00 */
[----:B-----5:R-:W-:Y:S01]  /*92d0*/  IMAD.WIDE.U32 R218, R21, c[0x0][0x2b0], RZ ;  /* 0x0000ac0015da7a25 */ /* 0x020fe200078e00ff */
[----:B------:R-:W-:-:S02]  /*92e0*/  UIADD3.X UR5, URZ, UR5, URZ, UP0, !UPT ;  /* 0x000000053f057290 */ /* 0x000fc400087fe43f */
[----:B------:R4:W-:Y:S01]  /*92f0*/  STL.64 [R1+0x20], R2 ;  /* 0x0000200201007387 */ /* 0x0009e20000100a00 */
[----:B------:R-:W-:-:S03]  /*9300*/  IMAD.U32 R4, RZ, RZ, UR4 ;  /* 0x00000004ff047e24 */ /* 0x000fc6000f8e00ff */
[----:B------:R-:W-:Y:S01]  /*9310*/  IMAD.U32 R5, RZ, RZ, UR5 ;  /* 0x00000005ff057e24 */ /* 0x000fe2000f8e00ff */
[----:B------:R-:W-:Y:S01]  /*9320*/  STL.64 [R1+0x30], R144 ;  /* 0x0000309001007387 */ /* 0x000fe20000100a00 */
[-C--:B------:R-:W-:Y:S02]  /*9330*/  @!P0 LEA R8, P1, R238, R0.reuse, 0x1 ;  /* 0x00000000ee088211 */ /* 0x080fe400078208ff */
[----:B------:R-:W-:Y:S01]  /*9340*/  @!P0 LEA R6, P2, R240, R0, 0x1 ;  /* 0x00000000f0068211 */ /* 0x000fe200078408ff */
[----:B------:R1:W-:Y:S02]  /*9350*/  STL.64 [R1+0x18], R4 ;  /* 0x0000180401007387 */ /* 0x0003e40000100a00 */
[-C--:B-1----:R-:W-:Y:S02]  /*9360*/  @!P0 LEA.HI.X R9, R238, R12.reuse, R239, 0x1, P1 ;  /* 0x0000000cee098211 */ /* 0x082fe400008f0cef */
[----:B------:R-:W-:Y:S01]  /*9370*/  @!P0 LEA.HI.X R7, R240, R12, R246, 0x1, P2 ;  /* 0x0000000cf0078211 */ /* 0x000fe200010f0cf6 */
[----:B------:R3:W-:Y:S04]  /*9380*/  STL.64 [R1+0x38], R24 ;  /* 0x0000381801007387 */ /* 0x0007e80000100a00 */
[----:B------:R-:W-:Y:S01]  /*9390*/  @!PT LDS RZ, [RZ] ;  /* 0x00000000fffff984 */ /* 0x000fe20000000800 */
[----:B------:R-:W-:Y:S01]  /*93a0*/  @!PT LDS RZ, [RZ] ;  /* 0x00000000fffff984 */ /* 0x000fe20000000800 */
[----:B------:R-:W-:Y:S01]  /*93b0*/  @!PT LDS RZ, [RZ] ;  /* 0x00000000fffff984 */ /* 0x000fe20000000800 */
[----:B------:R1:W-:Y:S04]  /*93c0*/  @!P0 LDGSTS.E.BYPASS.LTC128B.128 [R111+0x1b100], [R8.64], !P4 ;  /* 0x1b100000086f8fae */ /* 0x0003e8000e101d4a */
[----:B------:R3:W-:Y:S01]  /*93d0*/  @!P0 LDGSTS.E.BYPASS.LTC128B.128 [R111+0x1f100], [R6.64], !P6 ;  /* 0x1f100000066f8fae */ /* 0x0007e2000f101d4a */
[----:B----4-:R-:W-:-:S04]  /*93e0*/  @!P0 LEA R2, P1, R241, R0, 0x1 ;  /* 0x00000000f1028211 */ /* 0x010fc800078208ff */
[----:B------:R-:W-:Y:S02]  /*93f0*/  @!P0 LEA.HI.X R3, R241, R12, R245, 0x1, P1 ;  /* 0x0000000cf1038211 */ /* 0x000fe400008f0cf5 */
[----:B------:R-:W-:-:S03]  /*9400*/  SHF.R.S32.HI R4, RZ, 0x1f, R21 ;  /* 0x0000001fff047819 */ /* 0x000fc60000011415 */
[----:B------:R4:W-:Y:S04]  /*9410*/  @!P0 LDGSTS.E.BYPASS.LTC128B.128 [R111+0x23100], [R2.64], !P5 ;  /* 0x23100000026f8fae */ /* 0x0009e8000e901d4a */
[----:B------:R-:W0:Y:S01]  /*9420*/  LDGDEPBAR ;  /* 0x00000000000079af */ /* 0x000e220000000000 */
[----:B------:R-:W-:Y:S01]  /*9430*/  WARPSYNC 0xffffffff ;  /* 0xffffffff00007948 */ /* 0x000fe20003800000 */
[----:B----4-:R-:W-:Y:S02]  /*9440*/  IMAD R2, R4, c[0x0][0x2b0], RZ ;  /* 0x0000ac0004027a24 */ /* 0x010fe400078e02ff */
[----:B------:R-:W-:Y:S02]  /*9450*/  IMAD.U32 R3, RZ, RZ, UR7 ;  /* 0x00000007ff037e24 */ /* 0x000fe4000f8e00ff */
[----:B------:R-:W-:-:S03]  /*9460*/  IMAD R2, R21, c[0x0][0x2b4], R2 ;  /* 0x0000ad0015027a24 */ /* 0x000fc600078e0202 */
[----:B------:R-:W-:Y:S01]  /*9470*/  IADD3 R28, R3, 0x18, RZ ;  /* 0x00000018031c7810 */ /* 0x000fe20007ffe0ff */
[----:B------:R-:W-:Y:S01]  /*9480*/  IMAD.IADD R223, R219, 0x1, R2 ;  /* 0x00000001dbdf7824 */ /* 0x000fe200078e0202 */
[----:B--2---:R-:W-:-:S04]  /*9490*/  SHF.R.S32.HI R18, RZ, 0x1f, R14 ;  /* 0x0000001fff127819 */ /* 0x004fc8000001140e */
[----:B-1----:R-:W-:-:S04]  /*94a0*/  LEA.HI R8, R18, R14, RZ, 0x3 ;  /* 0x0000000e12087211 */ /* 0x002fc800078f18ff */
[----:B------:R-:W-:-:S05]  /*94b0*/  LOP3.LUT R0, R8, 0xfffffff8, RZ, 0xc0, !PT ;  /* 0xfffffff808007812 */ /* 0x000fca00078ec0ff */
[----:B------:R-:W-:-:S04]  /*94c0*/  IMAD.IADD R0, R14, 0x1, -R0 ;  /* 0x000000010e007824 */ /* 0x000fc800078e0a00 */
[----:B------:R-:W-:-:S05]  /*94d0*/  IMAD.SHL.U32 R190, R0, 0x8, RZ ;  /* 0x0000000800be7824 */ /* 0x000fca00078e00ff */
[C---:B------:R-:W-:Y:S02]  /*94e0*/  IADD3 R16, R190.reuse, 0x80, RZ ;  /* 0x00000080be107810 */ /* 0x040fe40007ffe0ff */
[----:B------:R-:W-:Y:S02]  /*94f0*/  IADD3 R15, R190, 0x40, RZ ;  /* 0x00000040be0f7810 */ /* 0x000fe40007ffe0ff */
[----:B------:R-:W-:Y:S02]  /*9500*/  ISETP.GE.AND P6, PT, R16, c[0x0][0x1d4], PT ;  /* 0x0000750010007a0c */ /* 0x000fe40003fc6270 */
[----:B------:R-:W-:Y:S02]  /*9510*/  ISETP.GE.AND P5, PT, R190, c[0x0][0x1d4], PT ;  /* 0x00007500be007a0c */ /* 0x000fe40003fa6270 */
[----:B------:R-:W-:Y:S02]  /*9520*/  SEL R2, RZ, 0x10, P6 ;  /* 0x00000010ff027807 */ /* 0x000fe40003000000 */
[----:B------:R-:W-:-:S03]  /*9530*/  ISETP.GE.AND P4, PT, R15, c[0x0][0x1d4], PT ;  /* 0x000075000f007a0c */ /* 0x000fc60003f86270 */
[----:B------:R3:W-:Y:S04]  /*9540*/  STL [R1+0xd0], R2 ;  /* 0x0000d00201007387 */ /* 0x0007e80000100800 */
[----:B------:R-:W-:Y:S01]  /*9550*/  SHF.R.S32.HI R17, RZ, 0x3, R8 ;  /* 0x00000003ff117819 */ /* 0x000fe20000011408 */
[----:B------:R-:W-:Y:S01]  /*9560*/  IMAD.MOV.U32 R21, RZ, RZ, c[0x0][0x2b8] ;  /* 0x0000ae00ff157624 */ /* 0x000fe200078e00ff */
[----:B------:R-:W-:Y:S01]  /*9570*/  BAR.SYNC.DEFER_BLOCKING 0x0 ;  /* 0x0000000000007b1d */ /* 0x000fe20000010000 */
[----:B------:R-:W-:Y:S02]  /*9580*/  IMAD.SHL.U32 R168, R23, 0x40, RZ ;  /* 0x0000004017a87824 */ /* 0x000fe400078e00ff */
[----:B------:R-:W-:Y:S01]  /*9590*/  IMAD R199, R0, 0x20, R17 ;  /* 0x0000002000c77824 */ /* 0x000fe200078e0211 */
[----:B------:R-:W-:Y:S01]  /*95a0*/  ISETP.NE.AND P1, PT, R21, 0x1, PT ;  /* 0x000000011500780c */ /* 0x000fe20003f25270 */
[----:B------:R-:W-:Y:S02]  /*95b0*/  IMAD.MOV.U32 R183, RZ, RZ, RZ ;  /* 0x000000ffffb77224 */ /* 0x000fe400078e00ff */
[----:B---3--:R-:W-:-:S05]  /*95c0*/  IMAD.IADD R2, R199, 0x1, R168 ;  /* 0x00000001c7027824 */ /* 0x008fca00078e02a8 */
[----:B------:R-:W-:Y:S01]  /*95d0*/  ISETP.GE.AND P0, PT, R2, R22, PT ;  /* 0x000000160200720c */ /* 0x000fe20003f06270 */
[----:B------:R-:W-:-:S03]  /*95e0*/  IMAD.IADD R2, R215, 0x1, R2 ;  /* 0x00000001d7027824 */ /* 0x000fc600078e0202 */
[----:B------:R-:W-:Y:S01]  /*95f0*/  ISETP.GT.OR P0, PT, R199, 0x3f, P0 ;  /* 0x0000003fc700780c */ /* 0x000fe20000704670 */
[----:B------:R-:W-:-:S04]  /*9600*/  @P1 IMAD.HI.U32 R3, R2, c[0x0][0x2bc], RZ ;  /* 0x0000af0002031a27 */ /* 0x000fc800078e00ff */
[----:B------:R-:W-:Y:S01]  /*9610*/  IMAD.MOV.U32 R0, RZ, RZ, R2 ;  /* 0x000000ffff007224 */ /* 0x000fe200078e0002 */
[----:B------:R-:W-:-:S07]  /*9620*/  @P1 SHF.R.U32.HI R0, RZ, c[0x0][0x2c0], R3 ;  /* 0x0000b000ff001a19 */ /* 0x000fce0000011603 */
[----:B------:R-:W-:-:S04]  /*9630*/  @!P0 IADD3 R3, P1, R0, R218, RZ ;  /* 0x000000da00038210 */ /* 0x000fc80007f3e0ff */
[----:B------:R-:W-:Y:S02]  /*9640*/  @!P0 LEA.HI.X.SX32 R5, R0, R223, 0x1, P1 ;  /* 0x000000df00058211 */ /* 0x000fe400008f0eff */
[----:B------:R-:W-:-:S04]  /*9650*/  @!P0 LEA R4, P1, R3, c[0x0][0x2a0], 0x2 ;  /* 0x0000a80003048a11 */ /* 0x000fc800078210ff */
[----:B------:R-:W-:-:S05]  /*9660*/  @!P0 LEA.HI.X R5, R3, c[0x0][0x2a4], R5, 0x2, P1 ;  /* 0x0000a90003058a11 */ /* 0x000fca00008f1405 */
[----:B------:R1:W2:Y:S01]  /*9670*/  @!P0 LDG.E R183, [R4.64] ;  /* 0x0000000a04b78981 */ /* 0x0002a2000c1e1900 */
[----:B------:R-:W-:Y:S01]  /*9680*/  IMAD.MOV R0, RZ, RZ, -R0 ;  /* 0x000000ffff007224 */ /* 0x000fe200078e0a00 */
[----:B------:R-:W-:Y:S01]  /*9690*/  LEA.HI R14, R18, R14, RZ, 0x6 ;  /* 0x0000000e120e7211 */ /* 0x000fe200078f30ff */
[----:B------:R-:W-:Y:S01]  /*96a0*/  IMAD.WIDE.U32 R216, R20, c[0x0][0x1e8], RZ ;  /* 0x00007a0014d87a25 */ /* 0x000fe200078e00ff */
[----:B------:R-:W-:Y:S01]  /*96b0*/  ISETP.GE.AND P3, PT, R190, c[0x0][0x1d4], PT ;  /* 0x00007500be007a0c */ /* 0x000fe20003f66270 */
[----:B------:R-:W-:Y:S01]  /*96c0*/  BSSY B0, `(.L_x_2319) ;  /* 0x00000b3000007945 */ /* 0x000fe20003800000 */
[----:B------:R-:W-:Y:S01]  /*96d0*/  ISETP.GE.AND P2, PT, R15, c[0x0][0x1d4], PT ;  /* 0x000075000f007a0c */ /* 0x000fe20003f46270 */
[----:B------:R-:W-:Y:S01]  /*96e0*/  IMAD R184, R0, c[0x0][0x2b8], R2 ;  /* 0x0000ae0000b87a24 */ /* 0x000fe200078e0202 */
[----:B------:R-:W-:Y:S01]  /*96f0*/  LOP3.LUT R211, R211, 0xfffffffd, RZ, 0xc0, !PT ;  /* 0xfffffffdd3d37812 */ /* 0x000fe200078ec0ff */
[----:B------:R-:W-:Y:S02]  /*9700*/  IMAD R222, R20, c[0x0][0x1ec], R217 ;  /* 0x00007b0014de7a24 */ /* 0x000fe400078e02d9 */
[----:B------:R-:W-:Y:S01]  /*9710*/  IMAD.WIDE.U32 R2, R184, c[0x0][0x1e0], RZ ;  /* 0x00007800b8027a25 */ /* 0x000fe200078e00ff */
[----:B------:R-:W-:-:S03]  /*9720*/  SHF.R.S32.HI R0, RZ, 0x1f, R184 ;  /* 0x0000001fff007819 */ /* 0x000fc600000114b8 */
[----:B------:R-:W-:-:S04]  /*9730*/  IMAD.WIDE.U32 R220, R20, c[0x0][0x210], RZ ;  /* 0x0000840014dc7a25 */ /* 0x000fc800078e00ff */
[----:B------:R-:W-:Y:S02]  /*9740*/  IMAD R7, R0, c[0x0][0x208], RZ ;  /* 0x0000820000077a24 */ /* 0x000fe400078e02ff */
[----:B------:R-:W-:Y:S02]  /*9750*/  IMAD R224, R20, c[0x0][0x214], R221 ;  /* 0x0000850014e07a24 */ /* 0x000fe400078e02dd */
[----:B------:R-:W-:Y:S02]  /*9760*/  IMAD R7, R184, c[0x0][0x20c], R7 ;  /* 0x00008300b8077a24 */ /* 0x000fe400078e0207 */
[----:B-1----:R-:W-:Y:S02]  /*9770*/  IMAD R4, R0, c[0x0][0x1e0], RZ ;  /* 0x0000780000047a24 */ /* 0x002fe400078e02ff */
[----:B------:R-:W-:-:S04]  /*9780*/  IMAD.WIDE R18, R190, 0x2, RZ ;  /* 0x00000002be127825 */ /* 0x000fc800078e02ff */
[----:B------:R-:W-:-:S04]  /*9790*/  IMAD R4, R184, c[0x0][0x1e4], R4 ;  /* 0x00007900b8047a24 */ /* 0x000fc800078e0204 */
[----:B------:R-:W-:Y:S01]  /*97a0*/  IMAD.IADD R3, R3, 0x1, R4 ;  /* 0x0000000103037824 */ /* 0x000fe200078e0204 */
[----:B--2---:R-:W-:-:S03]  /*97b0*/  SHF.R.S32.HI R6, RZ, 0x1f, R183 ;  /* 0x0000001fff067819 */ /* 0x004fc600000114b7 */
[----:B------:R-:W-:-:S04]  /*97c0*/  IMAD.WIDE.U32 R4, R183, c[0x0][0x1f0], R2 ;  /* 0x00007c00b7047a25 */ /* 0x000fc800078e0002 */
[----:B------:R-:W-:Y:S01]  /*97d0*/  IMAD R8, R6, c[0x0][0x1f0], RZ ;  /* 0x00007c0006087a24 */ /* 0x000fe200078e02ff */
[----:B------:R-:W-:Y:S01]  /*97e0*/  IADD3 R0, P0, R4, R216, RZ ;  /* 0x000000d804007210 */ /* 0x000fe20007f1e0ff */
[----:B------:R-:W-:-:S04]  /*97f0*/  IMAD.WIDE.U32 R2, R184, c[0x0][0x208], RZ ;  /* 0x00008200b8027a25 */ /* 0x000fc800078e00ff */
[----:B------:R-:W-:Y:S02]  /*9800*/  IMAD R8, R183, c[0x0][0x1f4], R8 ;  /* 0x00007d00b7087a24 */ /* 0x000fe400078e0208 */
[----:B------:R-:W-:Y:S02]  /*9810*/  IMAD.SHL.U32 R4, R17, 0x40, RZ ;  /* 0x0000004011047824 */ /* 0x000fe400078e00ff */
[----:B------:R-:W-:Y:S01]  /*9820*/  IMAD.IADD R3, R3, 0x1, R7 ;  /* 0x0000000103037824 */ /* 0x000fe200078e0207 */
[----:B------:R-:W-:Y:S01]  /*9830*/  IADD3.X R5, R222, R5, R8, P0, !PT ;  /* 0x00000005de057210 */ /* 0x000fe200007fe408 */
[----:B------:R-:W-:Y:S01]  /*9840*/  IMAD R8, R6, c[0x0][0x218], RZ ;  /* 0x0000860006087a24 */ /* 0x000fe200078e02ff */
[----:B------:R-:W-:Y:S01]  /*9850*/  LEA R7, P0, R0, c[0x0][0x1c8], 0x1 ;  /* 0x0000720000077a11 */ /* 0x000fe200078008ff */
[C---:B------:R-:W-:Y:S01]  /*9860*/  IMAD.WIDE.U32 R2, R183.reuse, c[0x0][0x218], R2 ;  /* 0x00008600b7027a25 */ /* 0x040fe200078e0002 */
[----:B------:R-:W-:Y:S02]  /*9870*/  LOP3.LUT R4, R4, 0x1c0, RZ, 0xc0, !PT ;  /* 0x000001c004047812 */ /* 0x000fe400078ec0ff */
[----:B------:R-:W-:Y:S01]  /*9880*/  LEA.HI.X R13, R0, c[0x0][0x1cc], R5, 0x1, P0 ;  /* 0x00007300000d7a11 */ /* 0x000fe200000f0c05 */
[----:B------:R-:W-:Y:S01]  /*9890*/  IMAD R8, R183, c[0x0][0x21c], R8 ;  /* 0x00008700b7087a24 */ /* 0x000fe200078e0208 */
[----:B------:R-:W-:-:S02]  /*98a0*/  LOP3.LUT R12, R4, 0x38, R190, 0xf8, !PT ;  /* 0x00000038040c7812 */ /* 0x000fc400078ef8be */
[----:B------:R-:W-:Y:S01]  /*98b0*/  SHF.R.U32.HI R9, RZ, 0x3, R4 ;  /* 0x00000003ff097819 */ /* 0x000fe20000011604 */
[----:B------:R-:W-:Y:S01]  /*98c0*/  SHFL.IDX PT, R5, R13, RZ, 0x181f ;  /* 0x00181fff0d057589 */ /* 0x000fe200000e0000 */
[----:B------:R-:W-:Y:S02]  /*98d0*/  IADD3 R6, P0, R2, R220, RZ ;  /* 0x000000dc02067210 */ /* 0x000fe40007f1e0ff */
[----:B------:R-:W-:Y:S01]  /*98e0*/  LOP3.LUT R12, R12, R9, RZ, 0x3c, !PT ;  /* 0x000000090c0c7212 */ /* 0x000fe200078e3cff */
[----:B------:R-:W1:Y:S01]  /*98f0*/  SHFL.IDX PT, R4, R7, RZ, 0x181f ;  /* 0x00181fff07047589 */ /* 0x000e6200000e0000 */
[----:B------:R-:W-:Y:S02]  /*9900*/  IADD3.X R9, R224, R3, R8, P0, !PT ;  /* 0x00000003e0097210 */ /* 0x000fe400007fe408 */
[----:B------:R-:W-:Y:S01]  /*9910*/  SHF.R.S32.HI R8, RZ, 0x1f, R15 ;  /* 0x0000001fff087819 */ /* 0x000fe2000001140f */
[----:B------:R2:W-:Y:S01]  /*9920*/  SHFL.IDX PT, R2, R7, 0x1, 0x181f ;  /* 0x00381f0007027f89 */ /* 0x0005e200000e0000 */
[----:B------:R-:W-:-:S02]  /*9930*/  IADD3 R0, -R17, R22, -R168 ;  /* 0x0000001611007210 */ /* 0x000fc40007ffe9a8 */
[----:B------:R-:W-:Y:S01]  /*9940*/  LEA.HI R8, R8, R15, RZ, 0x3 ;  /* 0x0000000f08087211 */ /* 0x000fe200078f18ff */
[----:B------:R3:W4:Y:S01]  /*9950*/  SHFL.IDX PT, R3, R13, 0x1, 0x181f ;  /* 0x00381f000d037f89 */ /* 0x00072200000e0000 */
[----:B------:R-:W-:Y:S02]  /*9960*/  ISETP.GE.AND P1, PT, R0, 0x1, PT ;  /* 0x000000010000780c */ /* 0x000fe40003f26270 */
[----:B------:R-:W-:-:S04]  /*9970*/  LOP3.LUT R198, R8, 0xfffffff8, RZ, 0xc0, !PT ;  /* 0xfffffff808c67812 */ /* 0x000fc800078ec0ff */
[----:B------:R-:W-:Y:S01]  /*9980*/  SHF.R.S32.HI R209, RZ, 0x1f, R198 ;  /* 0x0000001fffd17819 */ /* 0x000fe200000114c6 */
[----:B--2---:R-:W-:Y:S01]  /*9990*/  IMAD.SHL.U32 R7, R14, 0x8, RZ ;  /* 0x000000080e077824 */ /* 0x004fe200078e00ff */
[C---:B------:R-:W-:Y:S02]  /*99a0*/  LEA R14, P0, R6.reuse, c[0x0][0x1f8], 0x1 ;  /* 0x00007e00060e7a11 */ /* 0x040fe400078008ff */
[----:B---3--:R-:W-:Y:S02]  /*99b0*/  SHF.R.S32.HI R13, RZ, 0x1f, R16 ;  /* 0x0000001fff0d7819 */ /* 0x008fe40000011410 */
[----:B------:R-:W-:Y:S01]  /*99c0*/  LEA.HI.X R17, R6, c[0x0][0x1fc], R9, 0x1, P0 ;  /* 0x00007f0006117a11 */ /* 0x000fe200000f0c09 */
[----:B------:R-:W2:Y:S01]  /*99d0*/  SHFL.IDX PT, R8, R14, RZ, 0x181f ;  /* 0x00181fff0e087589 */ /* 0x000ea200000e0000 */
[----:B------:R-:W-:Y:S02]  /*99e0*/  LOP3.LUT R228, R12, 0xfffffe00, R7, 0xf8, !PT ;  /* 0xfffffe000ce47812 */ /* 0x000fe400078ef807 */
[----:B------:R-:W-:Y:S01]  /*99f0*/  LEA.HI R7, R13, R16, RZ, 0x3 ;  /* 0x000000100d077211 */ /* 0x000fe200078f18ff */
[----:B------:R-:W3:Y:S01]  /*9a00*/  SHFL.IDX PT, R9, R17, RZ, 0x181f ;  /* 0x00181fff11097589 */ /* 0x000ee200000e0000 */
[----:B------:R-:W-:Y:S01]  /*9a10*/  ISETP.GT.AND P0, PT, R0, 0x20, PT ;  /* 0x000000200000780c */ /* 0x000fe20003f04270 */
[----:B------:R-:W-:Y:S01]  /*9a20*/  IMAD.SHL.U32 R203, R228, 0x2, RZ ;  /* 0x00000002e4cb7824 */ /* 0x000fe200078e00ff */
[----:B------:R-:W-:Y:S01]  /*9a30*/  LOP3.LUT R197, R7, 0xfffffff8, RZ, 0xc0, !PT ;  /* 0xfffffff807c57812 */ /* 0x000fe200078ec0ff */
[----:B-1----:R-:W-:-:S03]  /*9a40*/  @P1 IMAD.WIDE R12, R190, 0x2, R4 ;  /* 0x00000002be0c1825 */ /* 0x002fc600078e0204 */
[----:B------:R-:W-:Y:S01]  /*9a50*/  SHF.R.S32.HI R208, RZ, 0x1f, R197 ;  /* 0x0000001fffd07819 */ /* 0x000fe200000114c5 */
[--C-:B------:R-:W-:Y:S01]  /*9a60*/  @P1 IMAD.WIDE R6, R198, 0x2, R4.reuse ;  /* 0x00000002c6061825 */ /* 0x100fe200078e0204 */
[----:B------:R1:W-:Y:S03]  /*9a70*/  @P1 LDGSTS.E.BYPASS.LTC128B.128 [R203+0xc100], [R12.64], !P5 ;  /* 0x0c1000000ccb1fae */ /* 0x0003e6000e901d4a */
[----:B------:R-:W-:Y:S01]  /*9a80*/  @P1 IMAD.WIDE R4, R197, 0x2, R4 ;  /* 0x00000002c5041825 */ /* 0x000fe200078e0204 */
[----:B------:R4:W-:Y:S04]  /*9a90*/  @P1 LDGSTS.E.BYPASS.LTC128B.128 [R203+0xe100], [R6.64], !P4 ;  /* 0x0e10000006cb1fae */ /* 0x0009e8000e101d4a */
[----:B------:R5:W-:Y:S01]  /*9aa0*/  @P1 LDGSTS.E.BYPASS.LTC128B.128 [R203+0x10100], [R4.64], !P6 ;  /* 0x1010000004cb1fae */ /* 0x000be2000f101d4a */
[----:B------:R-:W-:-:S03]  /*9ab0*/  ISETP.LT.OR P1, PT, R0, 0x1, P3 ;  /* 0x000000010000780c */ /* 0x000fc60001f21670 */
[----:B-1----:R-:W1:Y:S01]  /*9ac0*/  SHFL.IDX PT, R12, R14, 0x1, 0x181f ;  /* 0x00381f000e0c7f89 */ /* 0x002e6200000e0000 */
[----:B----4-:R-:W-:-:S03]  /*9ad0*/  @P0 IMAD.WIDE R6, R190, 0x2, R2 ;  /* 0x00000002be060825 */ /* 0x010fc600078e0202 */
[----:B------:R-:W4:Y:S01]  /*9ae0*/  SHFL.IDX PT, R13, R17, 0x1, 0x181f ;  /* 0x00381f00110d7f89 */ /* 0x000f2200000e0000 */
[----:B-----5:R-:W-:-:S03]  /*9af0*/  @P0 IMAD.WIDE R4, R198, 0x2, R2 ;  /* 0x00000002c6040825 */ /* 0x020fc600078e0202 */
[----:B------:R5:W-:Y:S01]  /*9b00*/  @P0 LDGSTS.E.BYPASS.LTC128B.128 [R203+0xd100], [R6.64], !P5 ;  /* 0x0d10000006cb0fae */ /* 0x000be2000e901d4a */
[----:B------:R-:W-:-:S03]  /*9b10*/  @P0 IMAD.WIDE R2, R197, 0x2, R2 ;  /* 0x00000002c5020825 */ /* 0x000fc600078e0202 */
[----:B------:R1:W-:Y:S04]  /*9b20*/  @P0 LDGSTS.E.BYPASS.LTC128B.128 [R203+0xf100], [R4.64], !P4 ;  /* 0x0f10000004cb0fae */ /* 0x0003e8000e101d4a */
[----:B------:R2:W-:Y:S04]  /*9b30*/  @P0 LDGSTS.E.BYPASS.LTC128B.128 [R203+0x11100], [R2.64], !P6 ;  /* 0x1110000002cb0fae */ /* 0x0005e8000f101d4a */
[----:B------:R-:W0:Y:S01]  /*9b40*/  LDGDEPBAR ;  /* 0x00000000000079af */ /* 0x000e220000000000 */
[----:B-1----:R-:W-:Y:S01]  /*9b50*/  IMAD.WIDE R4, R198, 0x2, RZ ;  /* 0x00000002c6047825 */ /* 0x002fe200078e02ff */
[----:B--2---:R-:W-:-:S05]  /*9b60*/  IADD3 R2, P0, R8, R18, RZ ;  /* 0x0000001208027210 */ /* 0x004fca0007f1e0ff */
[----:B---3--:R-:W-:Y:S01]  /*9b70*/  IMAD.X R3, R9, 0x1, R19, P0 ;  /* 0x0000000109037824 */ /* 0x008fe200000e0613 */
[----:B-----5:R-:W-:-:S04]  /*9b80*/  IADD3 R6, P0, R8, R4, RZ ;  /* 0x0000000408067210 */ /* 0x020fc80007f1e0ff */
[----:B------:R1:W-:Y:S01]  /*9b90*/  LDGSTS.E.BYPASS.LTC128B.128 [R203+0x100], [R2.64], !P1 ;  /* 0x0010000002cb7fae */ /* 0x0003e2000c901d4a */
[----:B------:R-:W-:Y:S01]  /*9ba0*/  IMAD.X R7, R9, 0x1, R5, P0 ;  /* 0x0000000109077824 */ /* 0x000fe200000e0605 */
[----:B------:R-:W-:Y:S02]  /*9bb0*/  ISETP.LT.OR P0, PT, R0, 0x1, P2 ;  /* 0x000000010000780c */ /* 0x000fe40001701670 */
[----:B------:R-:W-:Y:S02]  /*9bc0*/  ISETP.GE.AND P1, PT, R16, c[0x0][0x1d4], PT ;  /* 0x0000750010007a0c */ /* 0x000fe40003f26270 */
[----:B------:R-:W-:-:S09]  /*9bd0*/  ISETP.LT.OR P2, PT, R0, 0x21, P2 ;  /* 0x000000210000780c */ /* 0x000fd20001741670 */
[----:B------:R2:W-:Y:S01]  /*9be0*/  LDGSTS.E.BYPASS.LTC128B.128 [R203+0x2100], [R6.64], !P0 ;  /* 0x0210000006cb7fae */ /* 0x0005e2000c101d4a */
[----:B-1----:R-:W-:-:S05]  /*9bf0*/  IMAD.WIDE R2, R197, 0x2, RZ ;  /* 0x00000002c5027825 */ /* 0x002fca00078e02ff */
[----:B------:R-:W-:-:S05]  /*9c00*/  IADD3 R8, P0, R8, R2, RZ ;  /* 0x0000000208087210 */ /* 0x000fca0007f1e0ff */
[----:B------:R-:W-:Y:S01]  /*9c10*/  IMAD.X R9, R9, 0x1, R3, P0 ;  /* 0x0000000109097824 */ /* 0x000fe200000e0603 */
[----:B--2---:R-:W-:-:S05]  /*9c20*/  IADD3 R6, P0, R18, R12, RZ ;  /* 0x0000000c12067210 */ /* 0x004fca0007f1e0ff */
[----:B----4-:R-:W-:Y:S01]  /*9c30*/  IMAD.X R7, R19, 0x1, R13, P0 ;  /* 0x0000000113077824 */ /* 0x010fe200000e060d */
[C---:B------:R-:W-:Y:S02]  /*9c40*/  ISETP.LT.OR P0, PT, R0.reuse, 0x1, P1 ;  /* 0x000000010000780c */ /* 0x040fe40000f01670 */
[----:B------:R-:W-:-:S11]  /*9c50*/  ISETP.LT.OR P1, PT, R0, 0x21, P1 ;  /* 0x000000210000780c */ /* 0x000fd60000f21670 */
[----:B------:R1:W-:Y:S01]  /*9c60*/  LDGSTS.E.BYPASS.LTC128B.128 [R203+0x4100], [R8.64], !P0 ;  /* 0x0410000008cb7fae */ /* 0x0003e2000c101d4a */
[----:B------:R-:W-:Y:S02]  /*9c70*/  ISETP.LT.OR P0, PT, R0, 0x21, P3 ;  /* 0x000000210000780c */ /* 0x000fe40001f01670 */
[----:B------:R-:W-:Y:S02]  /*9c80*/  ISETP.GT.AND P3, PT, R199, 0x3f, PT ;  /* 0x0000003fc700780c */ /* 0x000fe40003f64270 */
[----:B------:R-:W-:-:S09]  /*9c90*/  SHF.R.S32.HI R0, RZ, 0x1f, R190 ;  /* 0x0000001fff007819 */ /* 0x000fd200000114be */
[----:B------:R1:W-:Y:S01]  /*9ca0*/  LDGSTS.E.BYPASS.LTC128B.128 [R203+0x1100], [R6.64], !P0 ;  /* 0x0110000006cb7fae */ /* 0x0003e2000c101d4a */
[----:B------:R-:W-:-:S05]  /*9cb0*/  IADD3 R4, P0, R4, R12, RZ ;  /* 0x0000000c04047210 */ /* 0x000fca0007f1e0ff */
[----:B------:R-:W-:Y:S01]  /*9cc0*/  IMAD.X R5, R5, 0x1, R13, P0 ;  /* 0x0000000105057824 */ /* 0x000fe200000e060d */
[----:B------:R-:W-:-:S04]  /*9cd0*/  IADD3 R2, P0, R2, R12, RZ ;  /* 0x0000000c02027210 */ /* 0x000fc80007f1e0ff */
[----:B------:R1:W-:Y:S01]  /*9ce0*/  LDGSTS.E.BYPASS.LTC128B.128 [R203+0x3100], [R4.64], !P2 ;  /* 0x0310000004cb7fae */ /* 0x0003e2000d101d4a */
[----:B------:R-:W-:Y:S01]  /*9cf0*/  IMAD.X R3, R3, 0x1, R13, P0 ;  /* 0x0000000103037824 */ /* 0x000fe200000e060d */
[----:B------:R-:W-:-:S04]  /*9d00*/  ISETP.GT.AND P0, PT, R23, R204, PT ;  /* 0x000000cc1700720c */ /* 0x000fc80003f04270 */
[----:B------:R1:W-:Y:S04]  /*9d10*/  LDGSTS.E.BYPASS.LTC128B.128 [R203+0x5100], [R2.64], !P1 ;  /* 0x0510000002cb7fae */ /* 0x0003e8000c901d4a */
[----:B------:R-:W0:Y:S05]  /*9d20*/  LDGDEPBAR ;  /* 0x00000000000079af */ /* 0x000e2a0000000000 */
[----:B------:R-:W-:Y:S01]  /*9d30*/  @P0 LOP3.LUT R211, R211, 0x2, RZ, 0xfc, !PT ;  /* 0x00000002d3d30812 */ /* 0x000fe200078efcff */
[----:B------:R-:W-:Y:S05]  /*9d40*/  @!P0 BRA `(.L_x_2320) ;  /* 0x000004a000008947 */ /* 0x000fea0003800000 */
[----:B------:R-:W-:Y:S01]  /*9d50*/  ISETP.NE.AND P0, PT, R21, 0x1, PT ;  /* 0x000000011500780c */ /* 0x000fe20003f05270 */
[----:B------:R-:W-:Y:S01]  /*9d60*/  IMAD.MOV.U32 R183, RZ, RZ, RZ ;  /* 0x000000ffffb77224 */ /* 0x000fe200078e00ff */
[----:B-1----:R-:W-:-:S04]  /*9d70*/  IADD3 R2, R199, R168, R215 ;  /* 0x000000a8c7027210 */ /* 0x002fc80007ffe0d7 */
        /* <DEDUP_REMOVED lines=26> */
.L_x_2468:
[----:B------:R-:W-:Y:S05]  /*9f20*/  BRA.DIV ~URZ, `(.L_x_2322) ;  /* 0x000142e27f007947 */ /* 0x000fea000b800000 */
[----:B------:R-:W3:Y:S01]  /*9f30*/  SHFL.IDX PT, R0, R15, RZ, 0x181f ;  /* 0x00181fff0f007589 */ /* 0x000ee200000e0000 */
[----:B------:R-:W-:Y:S01]  /*9f40*/  IMAD.SHL.U32 R14, R190, 0x2, RZ ;  /* 0x00000002be0e7824 */ /* 0x000fe200078e00ff */
[----:B------:R-:W-:Y:S01]  /*9f50*/  SHF.R.S32.HI R2, RZ, 0x1f, R190 ;  /* 0x0000001fff027819 */ /* 0x000fe200000114be */
[C---:B------:R-:W-:Y:S01]  /*9f60*/  IMAD.SHL.U32 R17, R198.reuse, 0x2, RZ ;  /* 0x00000002c6117824 */ /* 0x040fe200078e00ff */
[----:B------:R-:W-:Y:S01]  /*9f70*/  SHF.L.U64.HI R18, R198, 0x1, R209 ;  /* 0x00000001c6127819 */ /* 0x000fe200000102d1 */
[C---:B------:R-:W-:Y:S01]  /*9f80*/  IMAD.SHL.U32 R19, R197.reuse, 0x2, RZ ;  /* 0x00000002c5137824 */ /* 0x040fe200078e00ff */
[----:B------:R-:W-:Y:S02]  /*9f90*/  SHF.L.U64.HI R16, R190, 0x1, R2 ;  /* 0x00000001be107819 */ /* 0x000fe40000010202 */
[----:B------:R-:W-:Y:S02]  /*9fa0*/  SHF.L.U64.HI R20, R197, 0x1, R208 ;  /* 0x00000001c5147819 */ /* 0x000fe400000102d0 */
[----:B------:R-:W-:-:S02]  /*9fb0*/  SEL R13, RZ, 0x10, P5 ;  /* 0x00000010ff0d7807 */ /* 0x000fc40002800000 */
[----:B------:R-:W-:Y:S02]  /*9fc0*/  SEL R12, RZ, 0x10, P4 ;  /* 0x00000010ff0c7807 */ /* 0x000fe40002000000 */
[C---:B---3--:R-:W-:Y:S02]  /*9fd0*/  IADD3 R8, P0, R0.reuse, R14, RZ ;  /* 0x0000000e00087210 */ /* 0x048fe40007f1e0ff */
[----:B------:R-:W-:-:S03]  /*9fe0*/  IADD3 R6, P1, R0, R17, RZ ;  /* 0x0000001100067210 */ /* 0x000fc60007f3e0ff */
[----:B--2---:R-:W-:Y:S01]  /*9ff0*/  IMAD.X R9, R4, 0x1, R16, P0 ;  /* 0x0000000104097824 */ /* 0x004fe200000e0610 */
[----:B------:R-:W-:Y:S01]  /*a000*/  IADD3 R2, P0, R0, R19, RZ ;  /* 0x0000001300027210 */ /* 0x000fe20007f1e0ff */
[C---:B------:R-:W-:Y:S01]  /*a010*/  IMAD.X R7, R4.reuse, 0x1, R18, P1 ;  /* 0x0000000104077824 */ /* 0x040fe200008e0612 */
[----:B------:R2:W3:Y:S03]  /*a020*/  SHFL.IDX PT, R0, R15, 0x1, 0x181f ;  /* 0x00381f000f007f89 */ /* 0x0004e600000e0000 */
[----:B------:R-:W-:Y:S01]  /*a030*/  IMAD.X R3, R4, 0x1, R20, P0 ;  /* 0x0000000104037824 */ /* 0x000fe200000e0614 */
[----:B------:R-:W-:Y:S01]  /*a040*/  @!PT LDS RZ, [RZ] ;  /* 0x00000000fffff984 */ /* 0x000fe20000000800 */
[----:B------:R4:W-:Y:S04]  /*a050*/  LDGSTS.E.BYPASS.LTC128B.128 [R203+0x12100], [R8.64], !P5 ;  /* 0x1210000008cb7fae */ /* 0x0009e8000e901d4a */
[----:B------:R2:W-:Y:S04]  /*a060*/  LDGSTS.E.BYPASS.LTC128B.128 [R203+0x14100], [R6.64], !P4 ;  /* 0x1410000006cb7fae */ /* 0x0005e8000e101d4a */
[----:B------:R2:W-:Y:S04]  /*a070*/  LDGSTS.E.BYPASS.LTC128B.128 [R203+0x16100], [R2.64], !P6 ;  /* 0x1610000002cb7fae */ /* 0x0005e8000f101d4a */
[----:B----4-:R2:W5:Y:S04]  /*a080*/  LDL R9, [R1+0xd0] ;  /* 0x0000d00001097983 */ /* 0x0105680000100800 */
[----:B------:R2:W4:Y:S02]  /*a090*/  SHFL.IDX PT, R8, R5, 0x1, 0x181f ;  /* 0x00381f0005087f89 */ /* 0x00052400000e0000 */
.L_x_2469:
[----:B--23--:R-:W-:Y:S02]  /*a0a0*/  IADD3 R6, -R13, 0x10, RZ ;  /* 0x000000100d067810 */ /* 0x00cfe40007ffe1ff */
[----:B------:R-:W-:-:S02]  /*a0b0*/  IADD3 R4, -R12, 0x10, RZ ;  /* 0x000000100c047810 */ /* 0x000fc40007ffe1ff */
[----:B------:R-:W-:Y:S02]  /*a0c0*/  LOP3.LUT R6, R6, 0xf, RZ, 0xc0, !PT ;  /* 0x0000000f06067812 */ /* 0x000fe400078ec0ff */
[----:B------:R-:W-:Y:S02]  /*a0d0*/  LOP3.LUT R4, R4, 0xf, RZ, 0xc0, !PT ;  /* 0x0000000f04047812 */ /* 0x000fe400078ec0ff */
[----:B------:R-:W-:Y:S02]  /*a0e0*/  IADD3 R6, P1, P0, R6, R0, R14 ;  /* 0x0000000006067210 */ /* 0x000fe4000783e00e */
[----:B-----5:R-:W-:Y:S02]  /*a0f0*/  IADD3 R2, -R9, 0x10, RZ ;  /* 0x0000001009027810 */ /* 0x020fe40007ffe1ff */
[----:B----4-:R-:W-:Y:S02]  /*a100*/  IADD3.X R7, RZ, R8, R16, P1, P0 ;  /* 0x00000008ff077210 */ /* 0x010fe40000fe0410 */
[----:B------:R-:W-:-:S02]  /*a110*/  IADD3 R4, P1, P0, R4, R0, R17 ;  /* 0x0000000004047210 */ /* 0x000fc4000783e011 */
[----:B------:R-:W-:Y:S02]  /*a120*/  LOP3.LUT R2, R2, 0xf, RZ, 0xc0, !PT ;  /* 0x0000000f02027812 */ /* 0x000fe400078ec0ff */
[----:B-1----:R-:W-:Y:S02]  /*a130*/  IADD3.X R5, RZ, R8, R18, P1, P0 ;  /* 0x00000008ff057210 */ /* 0x002fe40000fe0412 */
        /* <DEDUP_REMOVED lines=11> */
.L_x_2320:
[----:B------:R-:W-:Y:S05]  /*a1f0*/  BSYNC B0 ;  /* 0x0000000000007941 */ /* 0x000fea0003800000 */
.L_x_2319:
[----:B-1----:R-:W1:Y:S01]  /*a200*/  S2R R2, SR_TID.X ;  /* 0x0000000000027919 */ /* 0x002e620000002100 */
[----:B------:R-:W-:Y:S01]  /*a210*/  IMAD.MOV.U32 R171, RZ, RZ, 0x20 ;  /* 0x00000020ffab7424 */ /* 0x000fe200078e00ff */
[----:B------:R-:W-:Y:S01]  /*a220*/  BSSY B2, `(.L_x_2323) ;  /* 0x000000b000027945 */ /* 0x000fe20003800000 */
[----:B------:R-:W-:Y:S01]  /*a230*/  MOV R114, 0xa2d0 ;  /* 0x0000a2d000727802 */ /* 0x000fe20000000f00 */
[----:B------:R-:W0:Y:S01]  /*a240*/  LDGDEPBAR ;  /* 0x00000000000079af */ /* 0x000e220000000000 */
[----:B-1----:R-:W-:-:S04]  /*a250*/  SHF.R.S32.HI R0, RZ, 0x1f, R2 ;  /* 0x0000001fff007819 */ /* 0x002fc80000011402 */
[----:B------:R-:W-:-:S04]  /*a260*/  LEA.HI R0, R0, R2, RZ, 0x3 ;  /* 0x0000000200007211 */ /* 0x000fc800078f18ff */
[----:B------:R-:W-:-:S05]  /*a270*/  LOP3.LUT R0, R0, 0xfffffff8, RZ, 0xc0, !PT ;  /* 0xfffffff800007812 */ /* 0x000fca00078ec0ff */
[----:B------:R-:W-:-:S05]  /*a280*/  IMAD.IADD R0, R2, 0x1, -R0 ;  /* 0x0000000102007824 */ /* 0x000fca00078e0a00 */
[----:B------:R-:W-:-:S04]  /*a290*/  LOP3.LUT P0, RZ, R0, 0x2, RZ, 0xc0, !PT ;  /* 0x0000000200ff7812 */ /* 0x000fc8000780c0ff */
[----:B------:R-:W-:-:S05]  /*a2a0*/  SEL R171, R171, 0xffffffe0, !P0 ;  /* 0xffffffe0abab7807 */ /* 0x000fca0004000000 */
[----:B------:R-:W-:Y:S02]  /*a2b0*/  IMAD.IADD R105, R177, 0x1, R171 ;  /* 0x00000001b1697824 */ /* 0x000fe400078e02ab */
[----:B------:R-:W-:Y:S05]  /*a2c0*/  CALL.REL.NOINC `($_ZN7cutlass13device_kernelIN5flash19enable_sm80_to_sm89INS1_16FlashAttnFwdSm80INS1_25CollectiveMainloopFwdSm80ILi8ELi2ELb0EN4cute5tupleIJNS5_1CILi128EEENS7_ILi64EEENS7_ILi192EEEEEELi192ENS_10bfloat16_tEfNS_4arch4Sm80ELb0ELb1ELb1ELb1ELb1ELb1ELb1ELb1EEENS1_21CollectiveEpilogueFwdINS6_IJS8_SA_S9_EEENS6_IJNS7_ILi1EEESI_SI_EEESC_SE_Li256ELb1ELb1ELb1ELb0EEENS1_36VarlenDynamicPersistentTileSchedulerILi128ELi64ELi256ELi256ELb1ELb1ELb0ELb1ELb0ELb1EEEEEEEEEvNT_6ParamsE$_ZZN5flash25CollectiveMainloopFwdSm80ILi8ELi2ELb0EN4cute5tupleIJNS1_1CILi128EEENS3_ILi64EEENS3_ILi192EEEEEELi192EN7cutlass10bfloat16_tEfNS8_4arch4Sm80ELb0ELb1ELb1ELb1ELb1ELb1ELb1ELb1EE3mmaINS_16FlashAttnFwdSm80ISC_NS_21CollectiveEpilogueFwdINS2_IJS4_S6_S5_EEENS2_IJNS3_ILi1EEESH_SH_EEES9_SB_Li256ELb1ELb1ELb1ELb0EEENS_36VarlenDynamicPersistentTileSchedulerILi128ELi64ELi256ELi256ELb1ELb1ELb0ELb1ELb0ELb1EEEE13SharedStorageENS1_6TensorINS1_11ArrayEngineIfLm96EEENS1_6LayoutINS2_IJNS2_IJNS3_ILi2EEESS_EEESH_NS3_ILi24EEEEEENS2_IJNS2_IJSH_SS_EEENS3_ILi0EEENS3_ILi4EEEEEEEEEENS_7SoftmaxILi2ELi0EEEEEbRKNSC_6ParamsERT0_RT1_iRKNS_16SeqlenInfoQKNewKILb1ELb1EEENS2_IJiiiiEEERT_ENKUlvE_clEv) ;  /* 0x00016da000007944 */ /* 0x000fea0003c00000 */
[----:B------:R-:W-:Y:S05]  /*a2d0*/  BSYNC B2 ;  /* 0x0000000000027941 */ /* 0x000fea0003800000 */
.L_x_2323:
[----:B------:R2:W5:Y:S01]  /*a2e0*/  LDL R104, [R1] ;  /* 0x0000000001687983 */ /* 0x0005620000100800 */
[----:B------:R-:W-:-:S04]  /*a2f0*/  DEPBAR.LE SB0, 0x2 ;  /* 0x000080800000791a */ /* 0x000fc80000000000 */
[----:B------:R2:W5:Y:S01]  /*a300*/  LDL R202, [R1+0x10] ;  /* 0x0000100001ca7983 */ /* 0x0005620000100800 */
[----:B------:R-:W-:Y:S03]  /*a310*/  WARPSYNC 0xffffffff ;  /* 0xffffffff00007948 */ /* 0x000fe60003800000 */
[----:B------:R-:W-:Y:S01]  /*a320*/  BAR.SYNC.DEFER_BLOCKING 0x0 ;  /* 0x0000000000007b1d */ /* 0x000fe20000010000 */
[----:B------:R-:W-:-:S05]  /*a330*/  LOP3.LUT P0, RZ, R211, 0x2, RZ, 0xc0, !PT ;  /* 0x00000002d3ff7812 */ /* 0x000fca000780c0ff */
[----:B------:R-:W-:Y:S01]  /*a340*/  BSSY B0, `(.L_x_2324) ;  /* 0x0000048000007945 */ /* 0x000fe20003800000 */
[----:B-1----:R2:W1:Y:S04]  /*a350*/  LDSM.16.M88.4 R12, [R172] ;  /* 0x00000000ac0c783b */ /* 0x0024680000000200 */
[----:B------:R2:W3:Y:S04]  /*a360*/  LDSM.16.M88.4 R36, [R177] ;  /* 0x00000000b124783b */ /* 0x0004e80000000200 */
[----:B------:R2:W4:Y:S04]  /*a370*/  LDSM.16.M88.4 R40, [R177+0x800] ;  /* 0x00080000b128783b */ /* 0x0005280000000200 */
[----:B-----5:R2:W1:Y:S04]  /*a380*/  LDSM.16.M88.4 R44, [R177+0x1000] ;  /* 0x00100000b12c783b */ /* 0x0204680000000200 */
        /* <DEDUP_REMOVED lines=8> */
[----:B------:R-:W-:-:S04]  /*a410*/  IMAD.WIDE.U32 R2, R184, c[0x0][0x208], RZ ;  /* 0x00008200b8027a25 */ /* 0x000fc800078e00ff */
[----:B------:R-:W-:-:S04]  /*a420*/  IMAD R0, R0, c[0x0][0x208], RZ ;  /* 0x0000820000007a24 */ /* 0x000fc800078e02ff */
[----:B------:R-:W-:-:S05]  /*a430*/  IMAD R0, R184, c[0x0][0x20c], R0 ;  /* 0x00008300b8007a24 */ /* 0x000fca00078e0200 */
[----:B------:R-:W-:Y:S02]  /*a440*/  IADD3 R3, R3, R0, RZ ;  /* 0x0000000003037210 */ /* 0x000fe40007ffe0ff */
[----:B------:R-:W-:-:S03]  /*a450*/  SHF.R.S32.HI R0, RZ, 0x1f, R183 ;  /* 0x0000001fff007819 */ /* 0x000fc600000114b7 */
        /* <DEDUP_REMOVED lines=8> */
[----:B------:R2:W4:Y:S02]  /*a4e0*/  SHFL.IDX PT, R8, R9, RZ, 0x181f ;  /* 0x00181fff09087589 */ /* 0x00052400000e0000 */
.L_x_2470:
[----:B------:R-:W-:Y:S05]  /*a4f0*/  BRA.DIV ~URZ, `(.L_x_2327) ;  /* 0x000140427f007947 */ /* 0x000fea000b800000 */
[----:B------:R-:W2:Y:S01]  /*a500*/  SHFL.IDX PT, R0, R25, RZ, 0x181f ;  /* 0x00181fff19007589 */ /* 0x000ea200000e0000 */
[----:B------:R-:W-:Y:S01]  /*a510*/  SHF.R.S32.HI R2, RZ, 0x1f, R190 ;  /* 0x0000001fff027819 */ /* 0x000fe200000114be */
[----:B------:R-:W-:Y:S01]  /*a520*/  IMAD.SHL.U32 R22, R190, 0x2, RZ ;  /* 0x00000002be167824 */ /* 0x000fe200078e00ff */
[C---:B------:R-:W-:Y:S01]  /*a530*/  SHF.L.U64.HI R26, R198.reuse, 0x1, R209 ;  /* 0x00000001c61a7819 */ /* 0x040fe200000102d1 */
[----:B------:R-:W-:Y:S01]  /*a540*/  IMAD.SHL.U32 R24, R198, 0x2, RZ ;  /* 0x00000002c6187824 */ /* 0x000fe200078e00ff */
[----:B------:R-:W-:Y:S01]  /*a550*/  SHF.L.U64.HI R23, R190, 0x1, R2 ;  /* 0x00000001be177819 */ /* 0x000fe20000010202 */
[C---:B------:R-:W-:Y:S01]  /*a560*/  IMAD.SHL.U32 R27, R197.reuse, 0x2, RZ ;  /* 0x00000002c51b7824 */ /* 0x040fe200078e00ff */
[----:B------:R-:W-:Y:S02]  /*a570*/  SHF.L.U64.HI R28, R197, 0x1, R208 ;  /* 0x00000001c51c7819 */ /* 0x000fe400000102d0 */
[----:B------:R-:W-:-:S02]  /*a580*/  SEL R21, RZ, 0x10, P5 ;  /* 0x00000010ff157807 */ /* 0x000fc40002800000 */
[----:B------:R-:W-:Y:S02]  /*a590*/  SEL R20, RZ, 0x10, P4 ;  /* 0x00000010ff147807 */ /* 0x000fe40002000000 */
[C---:B--2---:R-:W-:Y:S02]  /*a5a0*/  IADD3 R2, P2, R0.reuse, R22, RZ ;  /* 0x0000001600027210 */ /* 0x044fe40007f5e0ff */
[C---:B------:R-:W-:Y:S02]  /*a5b0*/  IADD3 R18, P1, R0.reuse, R24, RZ ;  /* 0x0000001800127210 */ /* 0x040fe40007f3e0ff */
[----:B------:R-:W-:Y:S01]  /*a5c0*/  IADD3 R16, P0, R0, R27, RZ ;  /* 0x0000001b00107210 */ /* 0x000fe20007f1e0ff */
[C---:B----4-:R-:W-:Y:S01]  /*a5d0*/  IMAD.X R3, R8.reuse, 0x1, R23, P2 ;  /* 0x0000000108037824 */ /* 0x050fe200010e0617 */
[----:B------:R-:W2:Y:S01]  /*a5e0*/  SHFL.IDX PT, R0, R25, 0x1, 0x181f ;  /* 0x00381f0019007f89 */ /* 0x000ea200000e0000 */
[C---:B------:R-:W-:Y:S02]  /*a5f0*/  IMAD.X R19, R8.reuse, 0x1, R26, P1 ;  /* 0x0000000108137824 */ /* 0x040fe400008e061a */
[----:B------:R-:W-:Y:S01]  /*a600*/  IMAD.X R17, R8, 0x1, R28, P0 ;  /* 0x0000000108117824 */ /* 0x000fe200000e061c */
[----:B------:R-:W-:Y:S01]  /*a610*/  @!PT LDS RZ, [RZ] ;  /* 0x00000000fffff984 */ /* 0x000fe20000000800 */
[----:B------:R4:W-:Y:S04]  /*a620*/  LDGSTS.E.BYPASS.LTC128B.128 [R203+0x6100], [R2.64], !P5 ;  /* 0x0610000002cb7fae */ /* 0x0009e8000e901d4a */
[----:B------:R3:W1:Y:S04]  /*a630*/  SHFL.IDX PT, R8, R9, 0x1, 0x181f ;  /* 0x00381f0009087f89 */ /* 0x00066800000e0000 */
[----:B------:R4:W-:Y:S04]  /*a640*/  LDGSTS.E.BYPASS.LTC128B.128 [R203+0x8100], [R18.64], !P4 ;  /* 0x0810000012cb7fae */ /* 0x0009e8000e101d4a */
[----:B------:R4:W-:Y:S04]  /*a650*/  LDGSTS.E.BYPASS.LTC128B.128 [R203+0xa100], [R16.64], !P6 ;  /* 0x0a10000010cb7fae */ /* 0x0009e8000f101d4a */
[----:B---3--:R4:W5:Y:S02]  /*a660*/  LDL R9, [R1+0xd0] ;  /* 0x0000d00001097983 */ /* 0x0089640000100800 */
.L_x_2471:
[----:B--2-4-:R-:W-:Y:S02]  /*a670*/  IADD3 R2, -R21, 0x10, RZ ;  /* 0x0000001015027810 */ /* 0x014fe40007ffe1ff */
[----:B------:R-:W-:-:S02]  /*a680*/  IADD3 R3, -R20, 0x10, RZ ;  /* 0x0000001014037810 */ /* 0x000fc40007ffe1ff */
[----:B------:R-:W-:Y:S02]  /*a690*/  LOP3.LUT R2, R2, 0xf, RZ, 0xc0, !PT ;  /* 0x0000000f02027812 */ /* 0x000fe400078ec0ff */
[----:B------:R-:W-:Y:S02]  /*a6a0*/  ISETP.NE.U32.AND P2, PT, R21, RZ, PT ;  /* 0x000000ff1500720c */ /* 0x000fe40003f45070 */
[----:B------:R-:W-:Y:S02]  /*a6b0*/  IADD3 R18, P1, P0, R2, R0, R22 ;  /* 0x0000000002127210 */ /* 0x000fe4000783e016 */
[----:B------:R-:W-:Y:S02]  /*a6c0*/  LOP3.LUT R2, R3, 0xf, RZ, 0xc0, !PT ;  /* 0x0000000f03027812 */ /* 0x000fe400078ec0ff */
[----:B-----5:R-:W-:Y:S02]  /*a6d0*/  IADD3 R3, -R9, 0x10, RZ ;  /* 0x0000001009037810 */ /* 0x020fe40007ffe1ff */
[----:B-1----:R-:W-:-:S02]  /*a6e0*/  IADD3.X R19, RZ, R8, R23, P1, P0 ;  /* 0x00000008ff137210 */ /* 0x002fc40000fe0417 */
        /* <DEDUP_REMOVED lines=13> */
.L_x_2325:
[----:B------:R-:W-:Y:S05]  /*a7c0*/  BSYNC B0 ;  /* 0x0000000000007941 */ /* 0x000fea0003800000 */
.L_x_2324:
[----:B-1----:R-:W1:Y:S04]  /*a7d0*/  S2R R2, SR_TID.X ;  /* 0x0000000000027919 */ /* 0x002e680000002100 */
[----:B------:R-:W0:Y:S01]  /*a7e0*/  LDGDEPBAR ;  /* 0x00000000000079af */ /* 0x000e220000000000 */
[----:B------:R-:W-:Y:S01]  /*a7f0*/  WARPSYNC 0xffffffff ;  /* 0xffffffff00007948 */ /* 0x000fe20003800000 */
[----:B-1----:R-:W-:-:S04]  /*a800*/  SHF.R.S32.HI R0, RZ, 0x1f, R2 ;  /* 0x0000001fff007819 */ /* 0x002fc80000011402 */
[----:B------:R-:W-:-:S04]  /*a810*/  LEA.HI R0, R0, R2, RZ, 0x3 ;  /* 0x0000000200007211 */ /* 0x000fc800078f18ff */
[----:B------:R-:W-:-:S05]  /*a820*/  LOP3.LUT R0, R0, 0xfffffff8, RZ, 0xc0, !PT ;  /* 0xfffffff800007812 */ /* 0x000fca00078ec0ff */
[----:B------:R-:W-:-:S05]  /*a830*/  IMAD.IADD R0, R2, 0x1, -R0 ;  /* 0x0000000102007824 */ /* 0x000fca00078e0a00 */
[----:B------:R-:W-:Y:S01]  /*a840*/  LOP3.LUT P0, RZ, R0, 0x4, RZ, 0xc0, !PT ;  /* 0x0000000400ff7812 */ /* 0x000fe2000780c0ff */
[----:B------:R-:W-:-:S05]  /*a850*/  IMAD.MOV.U32 R0, RZ, RZ, 0x40 ;  /* 0x00000040ff007424 */ /* 0x000fca00078e00ff */
[----:B------:R-:W-:-:S04]  /*a860*/  SEL R170, R0, 0xffffffc0, !P0 ;  /* 0xffffffc000aa7807 */ /* 0x000fc80004000000 */
[----:B------:R-:W-:Y:S01]  /*a870*/  IADD3 R0, R170, R177, R171 ;  /* 0x000000b1aa007210 */ /* 0x000fe20007ffe0ab */
[----:B------:R-:W-:Y:S02]  /*a880*/  IMAD.IADD R2, R177, 0x1, R170 ;  /* 0x00000001b1027824 */ /* 0x000fe400078e02aa */
[C---:B---3--:R-:W-:Y:S01]  /*a890*/  HMMA.16816.F32.BF16 R16, R12.reuse, R36, RZ ;  /* 0x000000240c10723c */ /* 0x048fe200000418ff */
[----:B------:R-:W-:Y:S04]  /*a8a0*/  LDSM.16.M88.4 R20, [R175] ;  /* 0x00000000af14783b */ /* 0x000fe80000000200 */
[----:B------:R-:W1:Y:S03]  /*a8b0*/  LDSM.16.M88.4 R60, [R2] ;  /* 0x00000000023c783b */ /* 0x000e660000000200 */
[C---:B------:R-:W-:Y:S01]  /*a8c0*/  HMMA.16816.F32.BF16 R32, R12.reuse, R38, RZ ;  /* 0x000000260c20723c */ /* 0x040fe200000418ff */
[----:B------:R-:W3:Y:S04]  /*a8d0*/  LDSM.16.M88.4 R68, [R2+0x1000] ;  /* 0x001000000244783b */ /* 0x000ee80000000200 */
[----:B------:R-:W5:Y:S03]  /*a8e0*/  LDSM.16.M88.4 R64, [R2+0x800] ;  /* 0x000800000240783b */ /* 0x000f660000000200 */
[C---:B----4-:R-:W-:Y:S01]  /*a8f0*/  HMMA.16816.F32.BF16 R28, R12.reuse, R40, RZ ;  /* 0x000000280c1c723c */ /* 0x050fe200000418ff */
[----:B------:R-:W4:Y:S04]  /*a900*/  LDSM.16.M88.4 R80, [R2+0x1800] ;  /* 0x001800000250783b */ /* 0x000f280000000200 */
[----:B------:R-:W-:Y:S03]  /*a910*/  LDSM.16.M88.4 R88, [R0] ;  /* 0x000000000058783b */ /* 0x000fe60000000200 */
[C---:B------:R-:W-:Y:S01]  /*a920*/  HMMA.16816.F32.BF16 R24, R12.reuse, R42, RZ ;  /* 0x0000002a0c18723c */ /* 0x040fe200000418ff */
[----:B------:R-:W-:Y:S04]  /*a930*/  LDSM.16.M88.4 R96, [R177+0x2000] ;  /* 0x00200000b160783b */ /* 0x000fe80000000200 */
[----:B------:R-:W-:Y:S03]  /*a940*/  LDSM.16.M88.4 R92, [R105+0x2000] ;  /* 0x00200000695c783b */ /* 0x000fe60000000200 */
[C---:B------:R-:W-:Y:S01]  /*a950*/  HMMA.16816.F32.BF16 R36, R12.reuse, R44, RZ ;  /* 0x0000002c0c24723c */ /* 0x040fe200000418ff */
[----:B--2---:R-:W2:Y:S07]  /*a960*/  LDL R9, [R1+0x4] ;  /* 0x0000040001097983 */ /* 0x004eae0000100800 */
[C---:B------:R-:W-:Y:S08]  /*a970*/  HMMA.16816.F32.BF16 R40, R12.reuse, R46, RZ ;  /* 0x0000002e0c28723c */ /* 0x040ff000000418ff */
[----:B------:R-:W-:Y:S08]  /*a980*/  HMMA.16816.F32.BF16 R44, R12, R48, RZ ;  /* 0x000000300c2c723c */ /* 0x000ff000000418ff */
[----:B------:R-:W-:Y:S01]  /*a990*/  HMMA.16816.F32.BF16 R52, R4, R56, R16 ;  /* 0x000000380434723c */ /* 0x000fe20000041810 */
[----:B------:R-:W1:Y:S07]  /*a9a0*/  LDSM.16.M88.4 R16, [R174] ;  /* 0x00000000ae10783b */ /* 0x000e6e0000000200 */
[----:B------:R-:W-:Y:S08]  /*a9b0*/  HMMA.16816.F32.BF16 R12, R12, R50, RZ ;  /* 0x000000320c0c723c */ /* 0x000ff000000418ff */
[C---:B------:R-:W-:Y:S08]  /*a9c0*/  HMMA.16816.F32.BF16 R56, R4.reuse, R58, R32 ;  /* 0x0000003a0438723c */ /* 0x040ff00000041820 */
[C---:B------:R-:W-:Y:S08]  /*a9d0*/  HMMA.16816.F32.BF16 R48, R4.reuse, R72, R28 ;  /* 0x000000480430723c */ /* 0x040ff0000004181c */
[C---:B------:R-:W-:Y:S01]  /*a9e0*/  HMMA.16816.F32.BF16 R32, R4.reuse, R74, R24 ;  /* 0x0000004a0420723c */ /* 0x040fe20000041818 */
[----:B------:R-:W-:Y:S07]  /*a9f0*/  LDSM.16.M88.4 R72, [R0+0x1000] ;  /* 0x001000000048783b */ /* 0x000fee0000000200 */
[C---:B------:R-:W-:Y:S08]  /*aa00*/  HMMA.16816.F32.BF16 R28, R4.reuse, R76, R36 ;  /* 0x0000004c041c723c */ /* 0x040ff00000041824 */
[C---:B------:R-:W-:Y:S01]  /*aa10*/  HMMA.16816.F32.BF16 R24, R4.reuse, R78, R40 ;  /* 0x0000004e0418723c */ /* 0x040fe20000041828 */
[----:B------:R-:W-:Y:S07]  /*aa20*/  LDSM.16.M88.4 R76, [R0+0x800] ;  /* 0x00080000004c783b */ /* 0x000fee0000000200 */
[----:B------:R-:W-:Y:S08]  /*aa30*/  HMMA.16816.F32.BF16 R36, R4, R84, R44 ;  /* 0x000000540424723c */ /* 0x000ff0000004182c */
[----:B-1----:R-:W-:Y:S08]  /*aa40*/  HMMA.16816.F32.BF16 R44, R20, R60, R52 ;  /* 0x0000003c142c723c */ /* 0x002ff00000041834 */
[----:B------:R-:W-:Y:S01]  /*aa50*/  HMMA.16816.F32.BF16 R4, R4, R86, R12 ;  /* 0x000000560404723c */ /* 0x000fe2000004180c */
[----:B------:R-:W1:Y:S04]  /*aa60*/  LDSM.16.M88.4 R84, [R0+0x1800] ;  /* 0x001800000054783b */ /* 0x000e680000000200 */
[----:B------:R-:W1:Y:S03]  /*aa70*/  LDSM.16.M88.4 R12, [R172+0x4000] ;  /* 0x00400000ac0c783b */ /* 0x000e660000000200 */
[C---:B------:R-:W-:Y:S01]  /*aa80*/  HMMA.16816.F32.BF16 R56, R20.reuse, R62, R56 ;  /* 0x0000003e1438723c */ /* 0x040fe20000041838 */
[----:B------:R-:W-:Y:S07]  /*aa90*/  LDSM.16.M88.4 R60, [R177+0x3000] ;  /* 0x00300000b13c783b */ /* 0x000fee0000000200 */
[C---:B---3--:R-:W-:Y:S08]  /*aaa0*/  HMMA.16816.F32.BF16 R40, R20.reuse, R68, R28 ;  /* 0x000000441428723c */ /* 0x048ff0000004181c */
[C---:B-----5:R-:W-:Y:S08]  /*aab0*/  HMMA.16816.F32.BF16 R52, R20.reuse, R64, R48 ;  /* 0x000000401434723c */ /* 0x060ff00000041830 */
[C---:B------:R-:W-:Y:S01]  /*aac0*/  HMMA.16816.F32.BF16 R28, R20.reuse, R70, R24 ;  /* 0x00000046141c723c */ /* 0x040fe20000041818 */
[----:B------:R-:W-:Y:S07]  /*aad0*/  LDSM.16.M88.4 R68, [R2+0x2800] ;  /* 0x002800000244783b */ /* 0x000fee0000000200 */
[C---:B------:R-:W-:Y:S01]  /*aae0*/  HMMA.16816.F32.BF16 R48, R20.reuse, R66, R32 ;  /* 0x000000421430723c */ /* 0x040fe20000041820 */
[----:B------:R-:W-:Y:S07]  /*aaf0*/  LDSM.16.M88.4 R64, [R177+0x2800] ;  /* 0x00280000b140783b */ /* 0x000fee0000000200 */
[----:B----4-:R-:W-:Y:S08]  /*ab00*/  HMMA.16816.F32.BF16 R24, R20, R80, R36 ;  /* 0x000000501418723c */ /* 0x010ff00000041824 */
[----:B------:R-:W-:Y:S08]  /*ab10*/  HMMA.16816.F32.BF16 R32, R16, R88, R44 ;  /* 0x000000581020723c */ /* 0x000ff0000004182c */
[----:B------:R-:W-:Y:S01]  /*ab20*/  HMMA.16816.F32.BF16 R36, R20, R82, R4 ;  /* 0x000000521424723c */ /* 0x000fe20000041804 */
[----:B------:R-:W3:Y:S04]  /*ab30*/  LDSM.16.M88.4 R80, [R177+0x3800] ;  /* 0x00380000b150783b */ /* 0x000ee80000000200 */
[----:B------:R-:W4:Y:S03]  /*ab40*/  LDSM.16.M88.4 R4, [R173+0x4000] ;  /* 0x00400000ad04783b */ /* 0x000f260000000200 */
[C---:B------:R-:W-:Y:S01]  /*ab50*/  HMMA.16816.F32.BF16 R56, R16.reuse, R90, R56 ;  /* 0x0000005a1038723c */ /* 0x040fe20000041838 */
[----:B------:R-:W-:Y:S07]  /*ab60*/  LDSM.16.M88.4 R88, [R2+0x2000] ;  /* 0x002000000258783b */ /* 0x000fee0000000200 */
[----:B-1----:R-:W-:Y:S08]  /*ab70*/  HMMA.16816.F32.BF16 R24, R16, R84, R24 ;  /* 0x000000541018723c */ /* 0x002ff00000041818 */
[----:B------:R-:W-:Y:S08]  /*ab80*/  HMMA.16816.F32.BF16 R20, R12, R96, R32 ;  /* 0x000000600c14723c */ /* 0x000ff00000041820 */
[C---:B------:R-:W-:Y:S08]  /*ab90*/  HMMA.16816.F32.BF16 R44, R16.reuse, R72, R40 ;  /* 0x00000048102c723c */ /* 0x040ff00000041828 */
[C---:B------:R-:W-:Y:S08]  /*aba0*/  HMMA.16816.F32.BF16 R52, R16.reuse, R76, R52 ;  /* 0x0000004c1034723c */ /* 0x040ff00000041834 */
[C---:B------:R-:W-:Y:S01]  /*abb0*/  HMMA.16816.F32.BF16 R48, R16.reuse, R78, R48 ;  /* 0x0000004e1030723c */ /* 0x040fe20000041830 */
[----:B------:R-:W-:Y:S07]  /*abc0*/  LDSM.16.M88.4 R76, [R105+0x2800] ;  /* 0x00280000694c783b */ /* 0x000fee0000000200 */
[C---:B------:R-:W-:Y:S01]  /*abd0*/  HMMA.16816.F32.BF16 R40, R16.reuse, R74, R28 ;  /* 0x0000004a1028723c */ /* 0x040fe2000004181c */
[----:B------:R-:W-:Y:S04]  /*abe0*/  LDSM.16.M88.4 R28, [R175+0x4000] ;  /* 0x00400000af1c783b */ /* 0x000fe80000000200 */
[----:B------:R-:W-:Y:S03]  /*abf0*/  LDSM.16.M88.4 R72, [R105+0x3000] ;  /* 0x003000006948783b */ /* 0x000fe60000000200 */
[----:B------:R-:W-:Y:S01]  /*ac00*/  HMMA.16816.F32.BF16 R16, R16, R86, R36 ;  /* 0x000000561010723c */ /* 0x000fe20000041824 */
[----:B------:R-:W1:Y:S07]  /*ac10*/  LDSM.16.M88.4 R84, [R105+0x3800] ;  /* 0x003800006954783b */ /* 0x000e6e0000000200 */
[C---:B------:R-:W-:Y:S01]  /*ac20*/  HMMA.16816.F32.BF16 R56, R12.reuse, R98, R56 ;  /* 0x000000620c38723c */ /* 0x040fe20000041838 */
[----:B------:R-:W-:Y:S07]  /*ac30*/  LDSM.16.M88.4 R96, [R0+0x3800] ;  /* 0x003800000060783b */ /* 0x000fee0000000200 */
[----:B---3--:R-:W-:Y:S01]  /*ac40*/  HMMA.16816.F32.BF16 R32, R12, R80, R24 ;  /* 0x000000500c20723c */ /* 0x008fe20000041818 */
[----:B------:R-:W-:Y:S07]  /*ac50*/  LDSM.16.M88.4 R24, [R174+0x4000] ;  /* 0x00400000ae18783b */ /* 0x000fee0000000200 */
[----:B----4-:R-:W-:Y:S08]  /*ac60*/  HMMA.16816.F32.BF16 R20, R4, R92, R20 ;  /* 0x0000005c0414723c */ /* 0x010ff00000041814 */
[C---:B------:R-:W-:Y:S08]  /*ac70*/  HMMA.16816.F32.BF16 R36, R12.reuse, R64, R52 ;  /* 0x000000400c24723c */ /* 0x040ff00000041834 */
[C---:B------:R-:W-:Y:S08]  /*ac80*/  HMMA.16816.F32.BF16 R48, R12.reuse, R66, R48 ;  /* 0x000000420c30723c */ /* 0x040ff00000041830 */
[C---:B------:R-:W-:Y:S08]  /*ac90*/  HMMA.16816.F32.BF16 R44, R12.reuse, R60, R44 ;  /* 0x0000003c0c2c723c */ /* 0x040ff0000004182c */
[C---:B------:R-:W-:Y:S08]  /*aca0*/  HMMA.16816.F32.BF16 R40, R12.reuse, R62, R40 ;  /* 0x0000003e0c28723c */ /* 0x040ff00000041828 */
[----:B------:R-:W-:Y:S01]  /*acb0*/  HMMA.16816.F32.BF16 R12, R12, R82, R16 ;  /* 0x000000520c0c723c */ /* 0x000fe20000041810 */
[----:B------:R-:W3:Y:S07]  /*acc0*/  LDSM.16.M88.4 R80, [R0+0x2000] ;  /* 0x002000000050783b */ /* 0x000eee0000000200 */
[C---:B------:R-:W-:Y:S08]  /*acd0*/  HMMA.16816.F32.BF16 R16, R4.reuse, R94, R56 ;  /* 0x0000005e0410723c */ /* 0x040ff00000041838 */
[----:B-1----:R-:W-:Y:S08]  /*ace0*/  HMMA.16816.F32.BF16 R60, R4, R84, R32 ;  /* 0x00000054043c723c */ /* 0x002ff00000041820 */
[----:B------:R-:W-:Y:S01]  /*acf0*/  HMMA.16816.F32.BF16 R32, R28, R88, R20 ;  /* 0x000000581c20723c */ /* 0x000fe20000041814 */
[----:B------:R-:W-:Y:S07]  /*ad00*/  LDSM.16.M88.4 R20, [R172+0x8000] ;  /* 0x00800000ac14783b */ /* 0x000fee0000000200 */
[C---:B------:R-:W-:Y:S01]  /*ad10*/  HMMA.16816.F32.BF16 R64, R4.reuse, R72, R44 ;  /* 0x000000480440723c */ /* 0x040fe2000004182c */
[----:B------:R-:W1:Y:S07]  /*ad20*/  LDSM.16.M88.4 R44, [R177+0x4000] ;  /* 0x00400000b12c783b */ /* 0x000e6e0000000200 */
[C---:B------:R-:W-:Y:S01]  /*ad30*/  HMMA.16816.F32.BF16 R112, R4.reuse, R86, R12 ;  /* 0x000000560470723c */ /* 0x040fe2000004180c */
[----:B------:R-:W4:Y:S07]  /*ad40*/  LDSM.16.M88.4 R84, [R2+0x3800] ;  /* 0x003800000254783b */ /* 0x000f2e0000000200 */
[----:B------:R-:W-:Y:S08]  /*ad50*/  HMMA.16816.F32.BF16 R36, R4, R76, R36 ;  /* 0x0000004c0424723c */ /* 0x000ff00000041824 */
[----:B------:R-:W-:Y:S01]  /*ad60*/  HMMA.16816.F32.BF16 R12, R28, R90, R16 ;  /* 0x0000005a1c0c723c */ /* 0x000fe20000041810 */
[----:B------:R-:W-:Y:S07]  /*ad70*/  LDSM.16.M88.4 R16, [R173+0x8000] ;  /* 0x00800000ad10783b */ /* 0x000fee0000000200 */
[C---:B------:R-:W-:Y:S01]  /*ad80*/  HMMA.16816.F32.BF16 R52, R4.reuse, R74, R40 ;  /* 0x0000004a0434723c */ /* 0x040fe20000041828 */
[----:B------:R-:W5:Y:S04]  /*ad90*/  LDSM.16.M88.4 R40, [R2+0x3000] ;  /* 0x003000000228783b */ /* 0x000f680000000200 */
[----:B------:R-:W-:Y:S03]  /*ada0*/  LDSM.16.M88.4 R72, [R105+0x4000] ;  /* 0x004000006948783b */ /* 0x000fe60000000200 */
[----:B------:R-:W-:Y:S01]  /*adb0*/  HMMA.16816.F32.BF16 R56, R4, R78, R48 ;  /* 0x0000004e0438723c */ /* 0x000fe20000041830 */
[----:B------:R-:W2:Y:S04]  /*adc0*/  LDSM.16.M88.4 R48, [R0+0x2800] ;  /* 0x002800000030783b */ /* 0x000ea80000000200 */
[----:B------:R-:W2:Y:S03]  /*add0*/  LDSM.16.M88.4 R76, [R177+0x4800] ;  /* 0x00480000b14c783b */ /* 0x000ea60000000200 */
[----:B---3--:R-:W-:Y:S08]  /*ade0*/  HMMA.16816.F32.BF16 R4, R24, R80, R32 ;  /* 0x000000501804723c */ /* 0x008ff00000041820 */
[----:B------:R-:W-:Y:S08]  /*adf0*/  HMMA.16816.F32.BF16 R36, R28, R68, R36 ;  /* 0x000000441c24723c */ /* 0x000ff00000041824 */
[----:B------:R-:W-:Y:S01]  /*ae00*/  HMMA.16816.F32.BF16 R32, R24, R82, R12 ;  /* 0x000000521820723c */ /* 0x000fe2000004180c */
[----:B------:R-:W-:Y:S04]  /*ae10*/  LDSM.16.M88.4 R12, [R175+0x8000] ;  /* 0x00800000af0c783b */ /* 0x000fe80000000200 */
[----:B------:R-:W-:Y:S03]  /*ae20*/  LDSM.16.M88.4 R80, [R0+0x4000] ;  /* 0x004000000050783b */ /* 0x000fe60000000200 */
[----:B-1----:R-:W-:Y:S08]  /*ae30*/  HMMA.16816.F32.BF16 R4, R20, R44, R4 ;  /* 0x0000002c1404723c */ /* 0x002ff00000041804 */
[C---:B----4-:R-:W-:Y:S01]  /*ae40*/  HMMA.16816.F32.BF16 R100, R28.reuse, R84, R60 ;  /* 0x000000541c64723c */ /* 0x050fe2000004183c */
[----:B------:R-:W1:Y:S07]  /*ae50*/  LDSM.16.M88.4 R60, [R2+0x4000] ;  /* 0x00400000023c783b */ /* 0x000e6e0000000200 */
[C---:B------:R-:W-:Y:S01]  /*ae60*/  HMMA.16816.F32.BF16 R56, R28.reuse, R70, R56 ;  /* 0x000000461c38723c */ /* 0x040fe20000041838 */
[----:B------:R-:W-:Y:S07]  /*ae70*/  LDSM.16.M88.4 R68, [R105+0x4800] ;  /* 0x004800006944783b */ /* 0x000fee0000000200 */
[C---:B-----5:R-:W-:Y:S01]  /*ae80*/  HMMA.16816.F32.BF16 R92, R28.reuse, R40, R64 ;  /* 0x000000281c5c723c */ /* 0x060fe20000041840 */
[----:B------:R-:W-:Y:S07]  /*ae90*/  LDSM.16.M88.4 R64, [R2+0x4800] ;  /* 0x004800000240783b */ /* 0x000fee0000000200 */
[----:B------:R-:W-:Y:S01]  /*aea0*/  HMMA.16816.F32.BF16 R88, R28, R42, R52 ;  /* 0x0000002a1c58723c */ /* 0x000fe20000041834 */
[----:B------:R-:W3:Y:S07]  /*aeb0*/  LDSM.16.M88.4 R52, [R0+0x3000] ;  /* 0x003000000034783b */ /* 0x000eee0000000200 */
[----:B--2---:R-:W-:Y:S08]  /*aec0*/  HMMA.16816.F32.BF16 R40, R24, R48, R36 ;  /* 0x000000301828723c */ /* 0x004ff00000041824 */
[----:B------:R-:W-:Y:S08]  /*aed0*/  HMMA.16816.F32.BF16 R36, R20, R46, R32 ;  /* 0x0000002e1424723c */ /* 0x000ff00000041820 */
[----:B------:R-:W-:Y:S01]  /*aee0*/  HMMA.16816.F32.BF16 R32, R16, R72, R4 ;  /* 0x000000481020723c */ /* 0x000fe20000041804 */
[----:B------:R-:W2:Y:S07]  /*aef0*/  LDSM.16.M88.4 R4, [R174+0x8000] ;  /* 0x00800000ae04783b */ /* 0x000eae0000000200 */
[----:B------:R-:W-:Y:S08]  /*af00*/  HMMA.16816.F32.BF16 R44, R24, R50, R56 ;  /* 0x00000032182c723c */ /* 0x000ff00000041838 */
[----:B------:R-:W-:Y:S08]  /*af10*/  HMMA.16816.F32.BF16 R48, R20, R76, R40 ;  /* 0x0000004c1430723c */ /* 0x000ff00000041828 */
[----:B------:R-:W-:Y:S01]  /*af20*/  HMMA.16816.F32.BF16 R36, R16, R74, R36 ;  /* 0x0000004a1024723c */ /* 0x000fe20000041824 */
[----:B------:R-:W4:Y:S07]  /*af30*/  LDSM.16.M88.4 R72, [R177+0x5000] ;  /* 0x00500000b148783b */ /* 0x000f2e0000000200 */
[----:B-1----:R-:W-:Y:S08]  /*af40*/  HMMA.16816.F32.BF16 R32, R12, R60, R32 ;  /* 0x0000003c0c20723c */ /* 0x002ff00000041820 */
[----:B------:R-:W-:Y:S08]  /*af50*/  HMMA.16816.F32.BF16 R112, R28, R86, R112 ;  /* 0x000000561c70723c */ /* 0x000ff00000041870 */
[----:B---3--:R-:W-:Y:S08]  /*af60*/  HMMA.16816.F32.BF16 R28, R24, R52, R92 ;  /* 0x00000034181c723c */ /* 0x008ff0000004185c */
[----:B------:R-:W-:Y:S01]  /*af70*/  HMMA.16816.F32.BF16 R40, R20, R78, R44 ;  /* 0x0000004e1428723c */ /* 0x000fe2000004182c */
[----:B------:R-:W-:Y:S07]  /*af80*/  LDSM.16.M88.4 R76, [R0+0x4800] ;  /* 0x00480000004c783b */ /* 0x000fee0000000200 */
[----:B------:R-:W-:Y:S08]  /*af90*/  HMMA.16816.F32.BF16 R48, R16, R68, R48 ;  /* 0x000000441030723c */ /* 0x000ff00000041830 */
[----:B------:R-:W-:Y:S01]  /*afa0*/  HMMA.16816.F32.BF16 R44, R12, R62, R36 ;  /* 0x0000003e0c2c723c */ /* 0x000fe20000041824 */
[----:B------:R-:W1:Y:S07]  /*afb0*/  LDSM.16.M88.4 R60, [R105+0x5000] ;  /* 0x00500000693c783b */ /* 0x000e6e0000000200 */
[----:B------:R-:W-:Y:S08]  /*afc0*/  HMMA.16816.F32.BF16 R56, R24, R54, R88 ;  /* 0x000000361838723c */ /* 0x000ff00000041858 */
[----:B--2---:R-:W-:Y:S08]  /*afd0*/  HMMA.16816.F32.BF16 R52, R4, R80, R32 ;  /* 0x000000500434723c */ /* 0x004ff00000041820 */
[----:B----4-:R-:W-:Y:S08]  /*afe0*/  HMMA.16816.F32.BF16 R36, R20, R72, R28 ;  /* 0x000000481424723c */ /* 0x010ff0000004181c */
[----:B------:R-:W-:Y:S01]  /*aff0*/  HMMA.16816.F32.BF16 R32, R16, R70, R40 ;  /* 0x000000461020723c */ /* 0x000fe20000041828 */
[----:B------:R-:W2:Y:S07]  /*b000*/  LDSM.16.M88.4 R68, [R2+0x5000] ;  /* 0x005000000244783b */ /* 0x000eae0000000200 */
[----:B------:R-:W-:Y:S08]  /*b010*/  HMMA.16816.F32.BF16 R28, R12, R64, R48 ;  /* 0x000000400c1c723c */ /* 0x000ff00000041830 */
[----:B------:R-:W-:Y:S01]  /*b020*/  HMMA.16816.F32.BF16 R48, R4, R82, R44 ;  /* 0x000000520430723c */ /* 0x000fe2000004182c */
[----:B------:R-:W-:-:S07]  /*b030*/  FMUL.FTZ R3, R52, c[0x0][0x320] ;  /* 0x0000c80034037a20 */ /* 0x000fce0000410000 */
[----:B------:R-:W-:Y:S01]  /*b040*/  HMMA.16816.F32.BF16 R44, R20, R74, R56 ;  /* 0x0000004a142c723c */ /* 0x000fe20000041838 */
[----:B------:R-:W3:Y:S01]  /*b050*/  LDSM.16.M88.4 R56, [R177+0x5800] ;  /* 0x00580000b138783b */ /* 0x000ee20000000200 */
[----:B------:R4:W2:Y:S06]  /*b060*/  MUFU.TANH R80, R3 ;  /* 0x0000000300507308 */ /* 0x0008ac0000002400 */
[----:B-1----:R-:W-:Y:S01]  /*b070*/  HMMA.16816.F32.BF16 R40, R16, R60, R36 ;  /* 0x0000003c1028723c */ /* 0x002fe20000041824 */
[----:B----4-:R-:W-:-:S04]  /*b080*/  FMUL.FTZ R3, R53, c[0x0][0x320] ;  /* 0x0000c80035037a20 */ /* 0x010fc80000410000 */
[----:B------:R1:W4:Y:S03]  /*b090*/  MUFU.TANH R75, R3 ;  /* 0x00000003004b7308 */ /* 0x0003260000002400 */
[----:B------:R-:W-:Y:S01]  /*b0a0*/  HMMA.16816.F32.BF16 R36, R12, R66, R32 ;  /* 0x000000420c24723c */ /* 0x000fe20000041820 */
[----:B------:R-:W5:Y:S07]  /*b0b0*/  LDSM.16.M88.4 R64, [R0+0x5000] ;  /* 0x005000000040783b */ /* 0x000f6e0000000200 */
[----:B------:R-:W-:Y:S01]  /*b0c0*/  HMMA.16816.F32.BF16 R84, R24, R96, R100 ;  /* 0x000000601854723c */ /* 0x000fe20000041864 */
[----:B-1----:R-:W-:-:S07]  /*b0d0*/  FMUL.FTZ R3, R54, c[0x0][0x320] ;  /* 0x0000c80036037a20 */ /* 0x002fce0000410000 */
[----:B------:R-:W-:Y:S01]  /*b0e0*/  HMMA.16816.F32.BF16 R24, R24, R98, R112 ;  /* 0x000000621818723c */ /* 0x000fe20000041870 */
[----:B------:R1:W1:Y:S02]  /*b0f0*/  MUFU.TANH R82, R3 ;  /* 0x0000000300527308 */ /* 0x0002640000002400 */
[----:B-1----:R-:W-:-:S05]  /*b100*/  FMUL.FTZ R3, R55, c[0x0][0x320] ;  /* 0x0000c80037037a20 */ /* 0x002fca0000410000 */
[----:B------:R-:W-:Y:S08]  /*b110*/  HMMA.16816.F32.BF16 R52, R4, R76, R28 ;  /* 0x0000004c0434723c */ /* 0x000ff0000004181c */
[----:B------:R-:W-:Y:S01]  /*b120*/  HMMA.16816.F32.BF16 R28, R16, R62, R44 ;  /* 0x0000003e101c723c */ /* 0x000fe2000004182c */
[----:B------:R-:W1:Y:S04]  /*b130*/  LDSM.16.M88.4 R60, [R105+0x5800] ;  /* 0x00580000693c783b */ /* 0x000e680000000200 */
[----:B------:R-:W1:Y:S03]  /*b140*/  LDSM.16.M88.4 R44, [R2+0x5800] ;  /* 0x00580000022c783b */ /* 0x000e660000000200 */
[----:B--2---:R-:W-:Y:S08]  /*b150*/  HMMA.16816.F32.BF16 R32, R12, R68, R40 ;  /* 0x000000440c20723c */ /* 0x004ff00000041828 */
[----:B------:R-:W-:Y:S08]  /*b160*/  HMMA.16816.F32.BF16 R40, R4, R78, R36 ;  /* 0x0000004e0428723c */ /* 0x000ff00000041824 */
[C---:B---3--:R-:W-:Y:S08]  /*b170*/  HMMA.16816.F32.BF16 R36, R20.reuse, R56, R84 ;  /* 0x000000381424723c */ /* 0x048ff00000041854 */
[----:B------:R-:W-:Y:S08]  /*b180*/  HMMA.16816.F32.BF16 R20, R20, R58, R24 ;  /* 0x0000003a1414723c */ /* 0x000ff00000041818 */
[----:B------:R-:W-:Y:S01]  /*b190*/  HMMA.16816.F32.BF16 R24, R12, R70, R28 ;  /* 0x000000460c18723c */ /* 0x000fe2000004181c */
[----:B------:R2:W3:Y:S07]  /*b1a0*/  MUFU.TANH R81, R3 ;  /* 0x0000000300517308 */ /* 0x0004ee0000002400 */
[----:B-----5:R-:W-:Y:S08]  /*b1b0*/  HMMA.16816.F32.BF16 R32, R4, R64, R32 ;  /* 0x000000400420723c */ /* 0x020ff00000041820 */
[C---:B-1----:R-:W-:Y:S01]  /*b1c0*/  HMMA.16816.F32.BF16 R28, R16.reuse, R60, R36 ;  /* 0x0000003c101c723c */ /* 0x042fe20000041824 */
[----:B--2---:R-:W-:Y:S01]  /*b1d0*/  FMUL.FTZ R3, R48, c[0x0][0x320] ;  /* 0x0000c80030037a20 */ /* 0x004fe20000410000 */
[----:B------:R1:W2:Y:S06]  /*b1e0*/  LDSM.16.M88.4 R36, [R0+0x5800] ;  /* 0x005800000024783b */ /* 0x0002ac0000000200 */
[----:B------:R-:W-:Y:S01]  /*b1f0*/  HMMA.16816.F32.BF16 R20, R16, R62, R20 ;  /* 0x0000003e1014723c */ /* 0x000fe20000041814 */
[----:B------:R5:W1:Y:S07]  /*b200*/  MUFU.TANH R73, R3 ;  /* 0x0000000300497308 */ /* 0x000a6e0000002400 */
[----:B------:R-:W-:Y:S01]  /*b210*/  HMMA.16816.F32.BF16 R24, R4, R66, R24 ;  /* 0x000000420418723c */ /* 0x000fe20000041818 */
[----:B-----5:R-:W-:-:S04]  /*b220*/  FMUL.FTZ R3, R49, c[0x0][0x320] ;  /* 0x0000c80031037a20 */ /* 0x020fc80000410000 */
[----:B------:R5:W2:Y:S01]  /*b230*/  MUFU.TANH R72, R3 ;  /* 0x0000000300487308 */ /* 0x000aa20000002400 */
[----:B------:R-:W-:Y:S02]  /*b240*/  FMUL.FTZ R42, R42, c[0x0][0x320] ;  /* 0x0000c8002a2a7a20 */ /* 0x000fe40000410000 */
[----:B-1----:R-:W-:Y:S01]  /*b250*/  FMUL.FTZ R0, R35, c[0x0][0x320] ;  /* 0x0000c80023007a20 */ /* 0x002fe20000410000 */
[----:B------:R-:W-:Y:S01]  /*b260*/  HMMA.16816.F32.BF16 R16, R12, R44, R28 ;  /* 0x0000002c0c10723c */ /* 0x000fe2000004181c */
[----:B-----5:R-:W-:-:S04]  /*b270*/  FMUL.FTZ R3, R50, c[0x0][0x320] ;  /* 0x0000c80032037a20 */ /* 0x020fc80000410000 */
[----:B------:R1:W1:Y:S03]  /*b280*/  MUFU.TANH R74, R3 ;  /* 0x00000003004a7308 */ /* 0x0002660000002400 */
[----:B------:R-:W-:Y:S05]  /*b290*/  HMMA.16816.F32.BF16 R12, R12, R46, R20 ;  /* 0x0000002e0c0c723c */ /* 0x000fea0000041814 */
[----:B------:R-:W2:Y:S01]  /*b2a0*/  MUFU.TANH R50, R42 ;  /* 0x0000002a00327308 */ /* 0x000ea20000002400 */
[----:B-1----:R-:W-:-:S07]  /*b2b0*/  FMUL.FTZ R3, R51, c[0x0][0x320] ;  /* 0x0000c80033037a20 */ /* 0x002fce0000410000 */
[----:B------:R1:W1:Y:S08]  /*b2c0*/  MUFU.TANH R51, R3 ;  /* 0x0000000300337308 */ /* 0x0002700000002400 */
[----:B------:R5:W2:Y:S01]  /*b2d0*/  MUFU.TANH R42, R0 ;  /* 0x00000000002a7308 */ /* 0x000aa20000002400 */
[----:B-1----:R-:W-:-:S07]  /*b2e0*/  FMUL.FTZ R3, R52, c[0x0][0x320] ;  /* 0x0000c80034037a20 */ /* 0x002fce0000410000 */
[----:B------:R1:W1:Y:S01]  /*b2f0*/  MUFU.TANH R49, R3 ;  /* 0x0000000300317308 */ /* 0x0002620000002400 */
[----:B-----5:R-:W-:-:S07]  /*b300*/  FMUL.FTZ R0, R24, c[0x0][0x320] ;  /* 0x0000c80018007a20 */ /* 0x020fce0000410000 */
[----:B------:R5:W2:Y:S01]  /*b310*/  MUFU.TANH R29, R0 ;  /* 0x00000000001d7308 */ /* 0x000aa20000002400 */
[----:B-1----:R-:W-:-:S04]  /*b320*/  SHF.R.S32.HI R3, RZ, 0x1f, R104 ;  /* 0x0000001fff037819 */ /* 0x002fc80000011468 */
[CC--:B-----5:R-:W-:Y:S02]  /*b330*/  LEA.HI R0, R3.reuse, R104.reuse, RZ, 0x5 ;  /* 0x0000006803007211 */ /* 0x0e0fe400078f28ff */
[----:B------:R-:W-:Y:S02]  /*b340*/  LEA.HI R3, R3, R104, RZ, 0x2 ;  /* 0x0000006803037211 */ /* 0x000fe400078f10ff */
[--C-:B------:R-:W-:Y:S02]  /*b350*/  SHF.R.S32.HI R8, RZ, 0x5, R0.reuse ;  /* 0x00000005ff087819 */ /* 0x100fe40000011400 */
[----:B------:R-:W-:Y:S02]  /*b360*/  SHF.R.S32.HI R2, RZ, 0x1f, R0 ;  /* 0x0000001fff027819 */ /* 0x000fe40000011400 */
[----:B------:R-:W-:Y:S02]  /*b370*/  LOP3.LUT R3, R3, 0xfffffffc, RZ, 0xc0, !PT ;  /* 0xfffffffc03037812 */ /* 0x000fe400078ec0ff */
[----:B------:R-:W-:-:S02]  /*b380*/  LEA.HI R2, R2, R8, RZ, 0x3 ;  /* 0x0000000802027211 */ /* 0x000fc400078f18ff */
[----:B------:R-:W-:Y:S02]  /*b390*/  LOP3.LUT R0, R0, 0xffffffe0, RZ, 0xc0, !PT ;  /* 0xffffffe000007812 */ /* 0x000fe400078ec0ff */
[----:B------:R-:W-:Y:S02]  /*b3a0*/  LOP3.LUT R2, R2, 0xffffff8, RZ, 0xc0, !PT ;  /* 0x0ffffff802027812 */ /* 0x000fe400078ec0ff */
[C---:B------:R-:W-:Y:S02]  /*b3b0*/  IADD3 R3, R104.reuse, -R3, RZ ;  /* 0x8000000368037210 */ /* 0x040fe40007ffe0ff */
[----:B------:R-:W-:Y:S01]  /*b3c0*/  IADD3 R0, R104, -R0, RZ ;  /* 0x8000000068007210 */ /* 0x000fe20007ffe0ff */
[----:B--2---:R-:W-:Y:S01]  /*b3d0*/  HMMA.16816.F32.BF16 R16, R4, R36, R16 ;  /* 0x000000240410723c */ /* 0x004fe20000041810 */
[----:B------:R-:W-:Y:S02]  /*b3e0*/  IADD3 R8, R8, -R2, RZ ;  /* 0x8000000208087210 */ /* 0x000fe40007ffe0ff */
[----:B------:R-:W-:-:S05]  /*b3f0*/  LEA.HI R2, R3, R3, RZ, 0x1 ;  /* 0x0000000303027211 */ /* 0x000fca00078f08ff */
[----:B------:R-:W-:Y:S01]  /*b400*/  HMMA.16816.F32.BF16 R12, R4, R38, R12 ;  /* 0x00000026040c723c */ /* 0x000fe2000004180c */
[----:B------:R-:W-:-:S06]  /*b410*/  MOV R169, 0x1 ;  /* 0x0000000100a97802 */ /* 0x000fcc0000000f00 */
[----:B------:R-:W-:Y:S02]  /*b420*/  SHF.R.S32.HI R5, RZ, 0x1f, R0 ;  /* 0x0000001fff057819 */ /* 0x000fe40000011400 */
[----:B------:R-:W-:Y:S02]  /*b430*/  LOP3.LUT R4, R2, 0x1ffffffe, RZ, 0xc0, !PT ;  /* 0x1ffffffe02047812 */ /* 0x000fe400078ec0ff */
[----:B------:R-:W-:Y:S02]  /*b440*/  LEA.HI R2, R5, R0, RZ, 0x2 ;  /* 0x0000000005027211 */ /* 0x000fe400078f10ff */
[----:B------:R-:W-:Y:S02]  /*b450*/  IADD3 R3, R3, -R4, RZ ;  /* 0x8000000403037210 */ /* 0x000fe40007ffe0ff */
[----:B------:R-:W-:Y:S02]  /*b460*/  ISETP.NE.AND P0, PT, R169, c[0x0][0x2c4], PT ;  /* 0x0000b100a9007a0c */ /* 0x000fe40003f05270 */
[----:B------:R-:W-:Y:S01]  /*b470*/  SHF.R.S32.HI R227, RZ, 0x2, R2 ;  /* 0x00000002ffe37819 */ /* 0x000fe20000011402 */
[----:B------:R-:W-:Y:S01]  /*b480*/  IMAD.SHL.U32 R226, R8, 0x10, RZ ;  /* 0x0000001008e27824 */ /* 0x000fe200078e00ff */
[----:B------:R-:W-:-:S02]  /*b490*/  SHF.L.U32 R225, R3, 0x3, RZ ;  /* 0x0000000303e17819 */ /* 0x000fc400000006ff */
[----:B------:R-:W-:-:S04]  /*b4a0*/  LEA R3, R9, R227, 0x7 ;  /* 0x000000e309037211 */ /* 0x000fc800078e38ff */
[----:B------:R-:W-:-:S05]  /*b4b0*/  IADD3 R4, R225, R3, R226 ;  /* 0x00000003e1047210 */ /* 0x000fca0007ffe0e2 */
[----:B------:R-:W-:-:S05]  /*b4c0*/  @P0 IMAD.HI.U32 R3, R4, c[0x0][0x2c8], RZ ;  /* 0x0000b20004030a27 */ /* 0x000fca00078e00ff */
[----:B------:R-:W-:Y:S02]  /*b4d0*/  @P0 SHF.R.U32.HI R4, RZ, c[0x0][0x2cc], R3 ;  /* 0x0000b300ff040a19 */ /* 0x000fe40000011603 */
[----:B------:R-:W-:-:S03]  /*b4e0*/  LOP3.LUT R2, R2, 0x7ffffffc, RZ, 0xc0, !PT ;  /* 0x7ffffffc02027812 */ /* 0x000fc600078ec0ff */
[----:B------:R-:W1:Y:S01]  /*b4f0*/  SHFL.IDX PT, R3, R4, RZ, 0x1c1f ;  /* 0x001c1fff04037589 */ /* 0x000e6200000e0000 */
[----:B------:R-:W-:Y:S02]  /*b500*/  FMUL.FTZ R43, R43, c[0x0][0x320] ;  /* 0x0000c8002b2b7a20 */ /* 0x000fe40000410000 */
[----:B------:R-:W-:Y:S02]  /*b510*/  IMAD.IADD R2, R0, 0x1, -R2 ;  /* 0x0000000100027824 */ /* 0x000fe400078e0a02 */
[----:B------:R-:W-:Y:S02]  /*b520*/  FMUL.FTZ R34, R34, c[0x0][0x320] ;  /* 0x0000c80022227a20 */ /* 0x000fe40000410000 */
[----:B------:R-:W-:Y:S02]  /*b530*/  FMUL.FTZ R9, R12, c[0x0][0x320] ;  /* 0x0000c8000c097a20 */ /* 0x000fe40000410000 */
[----:B------:R-:W-:Y:S02]  /*b540*/  FMUL.FTZ R53, R53, c[0x0][0x320] ;  /* 0x0000c80035357a20 */ /* 0x000fe40000410000 */
[----:B------:R-:W-:-:S02]  /*b550*/  FMUL.FTZ R54, R54, c[0x0][0x320] ;  /* 0x0000c80036367a20 */ /* 0x000fc40000410000 */
[----:B------:R-:W-:Y:S02]  /*b560*/  FMUL.FTZ R55, R55, c[0x0][0x320] ;  /* 0x0000c80037377a20 */ /* 0x000fe40000410000 */
[----:B------:R-:W-:Y:S02]  /*b570*/  FMUL.FTZ R40, R40, c[0x0][0x320] ;  /* 0x0000c80028287a20 */ /* 0x000fe40000410000 */
[----:B------:R-:W-:Y:S02]  /*b580*/  FMUL.FTZ R41, R41, c[0x0][0x320] ;  /* 0x0000c80029297a20 */ /* 0x000fe40000410000 */
[----:B------:R-:W-:Y:S02]  /*b590*/  FMUL.FTZ R32, R32, c[0x0][0x320] ;  /* 0x0000c80020207a20 */ /* 0x000fe40000410000 */
[----:B------:R-:W-:Y:S02]  /*b5a0*/  FMUL.FTZ R33, R33, c[0x0][0x320] ;  /* 0x0000c80021217a20 */ /* 0x000fe40000410000 */
[----:B------:R-:W-:-:S02]  /*b5b0*/  FMUL.FTZ R25, R25, c[0x0][0x320] ;  /* 0x0000c80019197a20 */ /* 0x000fc40000410000 */
[----:B------:R-:W-:Y:S02]  /*b5c0*/  FMUL.FTZ R26, R26, c[0x0][0x320] ;  /* 0x0000c8001a1a7a20 */ /* 0x000fe40000410000 */
[----:B------:R-:W-:Y:S02]  /*b5d0*/  FMUL.FTZ R27, R27, c[0x0][0x320] ;  /* 0x0000c8001b1b7a20 */ /* 0x000fe40000410000 */
[----:B------:R-:W-:Y:S01]  /*b5e0*/  FMUL.FTZ R12, R13, c[0x0][0x320] ;  /* 0x0000c8000d0c7a20 */ /* 0x000fe20000410000 */
[----:B------:R-:W-:Y:S01]  /*b5f0*/  IADD3 R0, R201, 0x1, -R168 ;  /* 0x00000001c9007810 */ /* 0x000fe20007ffe8a8 */
[----:B------:R-:W-:Y:S01]  /*b600*/  FMUL.FTZ R16, R16, c[0x0][0x320] ;  /* 0x0000c80010107a20 */ /* 0x000fe20000410000 */
[----:B------:R-:W-:Y:S01]  /*b610*/  SHF.L.U32 R200, R2, 0x1, RZ ;  /* 0x0000000102c87819 */ /* 0x000fe200000006ff */
[----:B------:R-:W-:Y:S01]  /*b620*/  FMUL.FTZ R17, R17, c[0x0][0x320] ;  /* 0x0000c80011117a20 */ /* 0x000fe20000410000 */
[----:B------:R-:W2:Y:S01]  /*b630*/  MUFU.TANH R48, R43 ;  /* 0x0000002b00307308 */ /* 0x000ea20000002400 */
[----:B------:R-:W-:Y:S01]  /*b640*/  FMUL.FTZ R18, R18, c[0x0][0x320] ;  /* 0x0000c80012127a20 */ /* 0x000fe20000410000 */
[----:B------:R-:W-:Y:S01]  /*b650*/  ISETP.LE.AND P2, PT, R169, c[0x0][0x32c], PT ;  /* 0x0000cb00a9007a0c */ /* 0x000fe20003f43270 */
[----:B------:R-:W-:-:S02]  /*b660*/  FMUL.FTZ R14, R14, c[0x0][0x320] ;  /* 0x0000c8000e0e7a20 */ /* 0x000fc40000410000 */
[----:B------:R-:W-:Y:S01]  /*b670*/  FMUL.FTZ R15, R15, c[0x0][0x320] ;  /* 0x0000c8000f0f7a20 */ /* 0x000fe20000410000 */
[----:B------:R-:W-:Y:S01]  /*b680*/  ULDC UR8, c[0x0][0x324] ;  /* 0x0000c90000087ab9 */ /* 0x000fe20000000800 */
[----:B------:R-:W-:Y:S01]  /*b690*/  FMUL.FTZ R5, R19, c[0x0][0x320] ;  /* 0x0000c80013057a20 */ /* 0x000fe20000410000 */
[----:B------:R-:W1:Y:S01]  /*b6a0*/  MUFU.TANH R43, R34 ;  /* 0x00000022002b7308 */ /* 0x000e620000002400 */
[----:B------:R-:W-:Y:S01]  /*b6b0*/  IADD3 R0, -R202, R0, -R200 ;  /* 0x00000000ca007210 */ /* 0x000fe20007ffe9c8 */
[----:B------:R-:W-:-:S06]  /*b6c0*/  ULOP3.LUT UR8, URZ, UR8, URZ, 0x33, !UPT ;  /* 0x000000083f087292 */ /* 0x000fcc000f8e333f */
[----:B------:R-:W1:Y:S08]  /*b6d0*/  MUFU.TANH R28, R25 ;  /* 0x00000019001c7308 */ /* 0x000e700000002400 */
        /* <DEDUP_REMOVED lines=15> */
[----:B------:R-:W1:Y:S01]  /*b7d0*/  MUFU.TANH R26, R15 ;  /* 0x0000000f001a7308 */ /* 0x000e620000002400 */
[----:B------:R-:W-:-:S02]  /*b7e0*/  IADD3 R7, -R200, R201, -R168 ;  /* 0x000000c9c8077210 */ /* 0x000fc40007ffe9a8 */
[----:B------:R-:W-:-:S05]  /*b7f0*/  IADD3 R6, R0, UR8, RZ ;  /* 0x0000000800067c10 */ /* 0x000fca000fffe0ff */
[----:B------:R5:W1:Y:S02]  /*b800*/  MUFU.TANH R30, R5 ;  /* 0x00000005001e7308 */ /* 0x000a640000002400 */
[----:B-----5:R-:W-:-:S04]  /*b810*/  IADD3 R5, R0, c[0x0][0x328], RZ ;  /* 0x0000ca0000057a10 */ /* 0x020fc80007ffe0ff */
[-C--:B-1----:R-:W-:Y:S02]  /*b820*/  IADD3 R2, R5, R3.reuse, RZ ;  /* 0x0000000305027210 */ /* 0x082fe40007ffe0ff */
[----:B------:R-:W-:Y:S02]  /*b830*/  IADD3 R0, R6, R3, RZ ;  /* 0x0000000306007210 */ /* 0x000fe40007ffe0ff */
[----:B------:R-:W-:Y:S01]  /*b840*/  IMNMX R2, R7, R2, PT ;  /* 0x0000000207027217 */ /* 0x000fe20003800200 */
[----:B------:R-:W-:Y:S05]  /*b850*/  @!P2 BRA `(.L_x_2328) ;  /* 0x000001300000a947 */ /* 0x000fea0003800000 */
[----:B--234-:R-:W-:Y:S01]  /*b860*/  IADD3 R3, -R202, R201, R3 ;  /* 0x000000c9ca037210 */ /* 0x01cfe20007ffe103 */
        /* <DEDUP_REMOVED lines=9> */
.L_x_2330:
[----:B------:R-:W-:-:S13]  /*b900*/  ISETP.NE.AND P0, PT, R169, c[0x0][0x32c], PT ;  /* 0x0000cb00a9007a0c */ /* 0x000fda0003f05270 */
[----:B------:R-:W-:-:S05]  /*b910*/  @P0 IMAD.HI.U32 R8, R3, c[0x0][0x330], RZ ;  /* 0x0000cc0003080a27 */ /* 0x000fca00078e00ff */
[----:B------:R-:W-:Y:S02]  /*b920*/  @P0 SHF.R.U32.HI R3, RZ, c[0x0][0x334], R8 ;  /* 0x0000cd00ff030a19 */ /* 0x000fe40000011608 */
.L_x_2331:
[----:B------:R-:W-:Y:S05]  /*b930*/  BSYNC B0 ;  /* 0x0000000000007941 */ /* 0x000fea0003800000 */
.L_x_2329:
[----:B------:R-:W-:-:S04]  /*b940*/  IMAD R3, R3, c[0x0][0x32c], -R168 ;  /* 0x0000cb0003037a24 */ /* 0x000fc800078e0aa8 */
[----:B------:R-:W-:-:S05]  /*b950*/  IMAD.IADD R3, R3, 0x1, -R200 ;  /* 0x0000000103037824 */ /* 0x000fca00078e0ac8 */
[----:B------:R-:W-:Y:S02]  /*b960*/  IADD3 R8, R3, c[0x0][0x32c], RZ ;  /* 0x0000cb0003087a10 */ /* 0x000fe40007ffe0ff */
[----:B------:R-:W-:Y:S02]  /*b970*/  IMNMX R0, R0, R3, !PT ;  /* 0x0000000300007217 */ /* 0x000fe40007800200 */
[----:B------:R-:W-:Y:S02]  /*b980*/  IMNMX R2, R2, R8, PT ;  /* 0x0000000802027217 */ /* 0x000fe40003800200 */
.L_x_2328:
[----:B--234-:R-:W-:Y:S01]  /*b990*/  ISETP.GT.AND P1, PT, R180, RZ, PT ;  /* 0x000000ffb400720c */ /* 0x01cfe20003f24270 */
        /* <DEDUP_REMOVED lines=63> */
.L_x_2334:
[----:B------:R-:W-:-:S13]  /*bd90*/  ISETP.NE.AND P0, PT, R169, c[0x0][0x32c], PT ;  /* 0x0000cb00a9007a0c */ /* 0x000fda0003f05270 */
[----:B------:R-:W-:-:S05]  /*bda0*/  @P0 IMAD.HI.U32 R4, R3, c[0x0][0x330], RZ ;  /* 0x0000cc0003040a27 */ /* 0x000fca00078e00ff */
[----:B------:R-:W-:Y:S02]  /*bdb0*/  @P0 SHF.R.U32.HI R3, RZ, c[0x0][0x334], R4 ;  /* 0x0000cd00ff030a19 */ /* 0x000fe40000011604 */
.L_x_2335:
[----:B------:R-:W-:Y:S05]  /*bdc0*/  BSYNC B0 ;  /* 0x0000000000007941 */ /* 0x000fea0003800000 */
.L_x_2333:
[----:B------:R-:W-:-:S04]  /*bdd0*/  IMAD R3, R3, c[0x0][0x32c], -R168 ;  /* 0x0000cb0003037a24 */ /* 0x000fc800078e0aa8 */
[----:B------:R-:W-:-:S05]  /*bde0*/  IMAD.IADD R3, R3, 0x1, -R200 ;  /* 0x0000000103037824 */ /* 0x000fca00078e0ac8 */
[----:B------:R-:W-:Y:S02]  /*bdf0*/  IADD3 R4, R3, c[0x0][0x32c], RZ ;  /* 0x0000cb0003047a10 */ /* 0x000fe40007ffe0ff */
[----:B------:R-:W-:Y:S02]  /*be00*/  IMNMX R0, R0, R3, !PT ;  /* 0x0000000300007217 */ /* 0x000fe40007800200 */
[----:B------:R-:W-:Y:S02]  /*be10*/  IMNMX R2, R2, R4, PT ;  /* 0x0000000402027217 */ /* 0x000fe40003800200 */
.L_x_2332:
[----:B------:R-:W2:Y:S01]  /*be20*/  LDL R103, [R1+0xd8] ;  /* 0x0000d80001677983 */ /* 0x000ea20000100800 */
[----:B------:R-:W-:Y:S01]  /*be30*/  FMNMX.FTZ R104, R16, R17, !PT ;  /* 0x0000001110687209 */ /* 0x000fe20007810000 */
[----:B------:R-:W-:-:S04]  /*be40*/  DEPBAR.LE SB0, 0x2 ;  /* 0x000080800000791a */ /* 0x000fc80000000000 */
[----:B------:R-:W-:Y:S01]  /*be50*/  FMNMX.FTZ R104, R18, R104, !PT ;  /* 0x0000006812687209 */ /* 0x000fe20007810000 */
[----:B------:R-:W-:Y:S01]  /*be60*/  BAR.SYNC.DEFER_BLOCKING 0x0 ;  /* 0x0000000000007b1d */ /* 0x000fe20000010000 */
[----:B------:R-:W-:Y:S02]  /*be70*/  ISETP.GT.AND P0, PT, R0, 0x1, P1 ;  /* 0x000000010000780c */ /* 0x000fe40000f04270 */
[----:B------:R-:W-:Y:S02]  /*be80*/  FMNMX.FTZ R104, R19, R104, !PT ;  /* 0x0000006813687209 */ /* 0x000fe40007810000 */
[----:B------:R-:W-:Y:S01]  /*be90*/  ISETP.LT.OR P0, PT, R2, 0x2, P0 ;  /* 0x000000020200780c */ /* 0x000fe20000701670 */
[----:B------:R-:W-:Y:S01]  /*bea0*/  BSSY B0, `(.L_x_2336) ;  /* 0x00001ac000007945 */ /* 0x000fe20003800000 */
[----:B------:R-:W-:Y:S02]  /*beb0*/  FMNMX.FTZ R104, R21, R104, !PT ;  /* 0x0000006815687209 */ /* 0x000fe40007810000 */
[----:B------:R-:W-:-:S02]  /*bec0*/  ISETP.GT.AND P2, PT, R0, 0x8, P1 ;  /* 0x000000080000780c */ /* 0x000fc40000f44270 */
[----:B------:R-:W-:Y:S02]  /*bed0*/  FMNMX.FTZ R104, R22, R104, !PT ;  /* 0x0000006816687209 */ /* 0x000fe40007810000 */
[----:B------:R-:W-:Y:S02]  /*bee0*/  FSEL R6, R81, -INF , !P0 ;  /* 0xff80000051067808 */ /* 0x000fe40004000000 */
[----:B------:R-:W-:Y:S02]  /*bef0*/  FMNMX.FTZ R104, R23, R104, !PT ;  /* 0x0000006817687209 */ /* 0x000fe40007810000 */
[----:B------:R-:W-:Y:S02]  /*bf00*/  ISETP.GT.AND P0, PT, R0, 0x9, P1 ;  /* 0x000000090000780c */ /* 0x000fe40000f04270 */
[----:B------:R-:W-:Y:S02]  /*bf10*/  FMNMX.FTZ R104, R24, R104, !PT ;  /* 0x0000006818687209 */ /* 0x000fe40007810000 */
[----:B------:R-:W-:-:S02]  /*bf20*/  P2R R7, PR, RZ, 0x8 ;  /* 0x00000008ff077803 */ /* 0x000fc40000000000 */
[C---:B------:R-:W-:Y:S01]  /*bf30*/  ISETP.LT.OR P3, PT, R2.reuse, 0x9, P2 ;  /* 0x000000090200780c */ /* 0x040fe20001761670 */
[----:B------:R-:W-:Y:S01]  /*bf40*/  LDSM.16.MT88.4 R44, [R179] ;  /* 0x00000000b32c783b */ /* 0x000fe20000004200 */
[----:B------:R-:W-:Y:S02]  /*bf50*/  ISETP.LT.OR P2, PT, R2, 0xa, P0 ;  /* 0x0000000a0200780c */ /* 0x000fe40000741670 */
[----:B------:R-:W-:Y:S01]  /*bf60*/  FMNMX.FTZ R104, R90, R104, !PT ;  /* 0x000000685a687209 */ /* 0x000fe20007810000 */
[----:B------:R-:W-:Y:S01]  /*bf70*/  LDSM.16.MT88.4 R36, [R244+0x800] ;  /* 0x00080000f424783b */ /* 0x000fe20000004200 */
[----:B------:R-:W-:Y:S02]  /*bf80*/  FSEL R13, R51, -INF , !P2 ;  /* 0xff800000330d7808 */ /* 0x000fe40005000000 */
[----:B------:R-:W-:Y:S01]  /*bf90*/  FMNMX.FTZ R104, R89, R104, !PT ;  /* 0x0000006859687209 */ /* 0x000fe20007810000 */
[----:B------:R-:W-:Y:S01]  /*bfa0*/  LDSM.16.MT88.4 R56, [R179+0x800] ;  /* 0x00080000b338783b */ /* 0x000fe20000004200 */
[----:B------:R-:W-:-:S02]  /*bfb0*/  ISETP.GT.AND P2, PT, R0, RZ, P1 ;  /* 0x000000ff0000720c */ /* 0x000fc40000f44270 */
[----:B------:R-:W-:Y:S01]  /*bfc0*/  FMNMX.FTZ R104, R88, R104, !PT ;  /* 0x0000006858687209 */ /* 0x000fe20007810000 */
[----:B------:R-:W-:Y:S01]  /*bfd0*/  LDSM.16.MT88.4 R60, [R178+0x2000] ;  /* 0x00200000b23c783b */ /* 0x000fe20000004200 */
[----:B------:R-:W-:Y:S02]  /*bfe0*/  ISETP.LT.OR P2, PT, R2, 0x1, P2 ;  /* 0x000000010200780c */ /* 0x000fe40001741670 */
[----:B------:R-:W-:Y:S01]  /*bff0*/  FMNMX.FTZ R104, R87, R104, !PT ;  /* 0x0000006857687209 */ /* 0x000fe20007810000 */
[----:B------:R-:W-:Y:S01]  /*c000*/  LDSM.16.MT88.4 R64, [R178+0x2800] ;  /* 0x00280000b240783b */ /* 0x000fe20000004200 */
[----:B------:R-:W-:Y:S02]  /*c010*/  FSEL R5, R82, -INF , !P2 ;  /* 0xff80000052057808 */ /* 0x000fe40005000000 */
[----:B------:R-:W-:Y:S02]  /*c020*/  ISETP.GT.AND P0, PT, R0, 0x10, P1 ;  /* 0x000000100000780c */ /* 0x000fe40000f04270 */
[----:B------:R-:W-:-:S02]  /*c030*/  FSEL R14, R74, -INF , !P3 ;  /* 0xff8000004a0e7808 */ /* 0x000fc40005800000 */
[----:B------:R-:W-:Y:S02]  /*c040*/  FMNMX.FTZ R104, R86, R104, !PT ;  /* 0x0000006856687209 */ /* 0x000fe40007810000 */
[----:B------:R-:W-:Y:S02]  /*c050*/  FMNMX.FTZ R3, R5, R6, !PT ;  /* 0x0000000605037209 */ /* 0x000fe40007810000 */
[----:B------:R-:W-:Y:S02]  /*c060*/  ISETP.LT.OR P0, PT, R2, 0x11, P0 ;  /* 0x000000110200780c */ /* 0x000fe40000701670 */
[----:B------:R-:W-:Y:S02]  /*c070*/  ISETP.GT.AND P2, PT, R0, 0x11, P1 ;  /* 0x000000110000780c */ /* 0x000fe40000f44270 */
[----:B------:R-:W-:Y:S02]  /*c080*/  FMNMX.FTZ R104, R85, R104, !PT ;  /* 0x0000006855687209 */ /* 0x000fe40007810000 */
[----:B------:R-:W-:-:S02]  /*c090*/  FMNMX.FTZ R3, R14, R3, !PT ;  /* 0x000000030e037209 */ /* 0x000fc40007810000 */
[----:B------:R-:W-:Y:S02]  /*c0a0*/  FSEL R12, R54, -INF , !P0 ;  /* 0xff800000360c7808 */ /* 0x000fe40004000000 */
[----:B------:R-:W-:Y:S02]  /*c0b0*/  ISETP.LT.OR P2, PT, R2, 0x12, P2 ;  /* 0x000000120200780c */ /* 0x000fe40001741670 */
[----:B------:R-:W-:Y:S02]  /*c0c0*/  ISETP.GT.AND P0, PT, R0, 0x18, P1 ;  /* 0x000000180000780c */ /* 0x000fe40000f04270 */
[----:B------:R-:W-:Y:S02]  /*c0d0*/  FMNMX.FTZ R104, R84, R104, !PT ;  /* 0x0000006854687209 */ /* 0x000fe40007810000 */
[----:B------:R-:W-:Y:S02]  /*c0e0*/  FMNMX.FTZ R3, R13, R3, !PT ;  /* 0x000000030d037209 */ /* 0x000fe40007810000 */
[----:B------:R-:W-:-:S02]  /*c0f0*/  FSEL R9, R55, -INF , !P2 ;  /* 0xff80000037097808 */ /* 0x000fc40005000000 */
[----:B------:R-:W-:Y:S01]  /*c100*/  ISETP.LT.OR P0, PT, R2, 0x19, P0 ;  /* 0x000000190200780c */ /* 0x000fe20000701670 */
[----:B------:R-:W-:Y:S01]  /*c110*/  LDSM.16.MT88.4 R52, [R250+0x800] ;  /* 0x00080000fa34783b */ /* 0x000fe20000004200 */
[----:B------:R-:W-:Y:S02]  /*c120*/  ISETP.GT.AND P2, PT, R0, 0x19, P1 ;  /* 0x000000190000780c */ /* 0x000fe40000f44270 */
[----:B------:R-:W-:Y:S02]  /*c130*/  FMNMX.FTZ R104, R83, R104, !PT ;  /* 0x0000006853687209 */ /* 0x000fe40007810000 */
[----:B------:R-:W-:Y:S02]  /*c140*/  FMNMX.FTZ R3, R12, R3, !PT ;  /* 0x000000030c037209 */ /* 0x000fe40007810000 */
[----:B------:R-:W-:Y:S01]  /*c150*/  FSEL R8, R50, -INF , !P0 ;  /* 0xff80000032087808 */ /* 0x000fe20004000000 */
[----:B------:R-:W1:Y:S01]  /*c160*/  SHFL.BFLY PT, R4, R104, 0x2, 0x1f ;  /* 0x0c401f0068047f89 */ /* 0x000e6200000e0000 */
[----:B------:R-:W-:-:S02]  /*c170*/  ISETP.LT.OR P2, PT, R2, 0x1a, P2 ;  /* 0x0000001a0200780c */ /* 0x000fc40001741670 */
[----:B------:R-:W-:Y:S02]  /*c180*/  ISETP.GT.AND P0, PT, R0, 0x20, P1 ;  /* 0x000000200000780c */ /* 0x000fe40000f04270 */
[----:B------:R-:W-:Y:S02]  /*c190*/  FMNMX.FTZ R3, R9, R3, !PT ;  /* 0x0000000309037209 */ /* 0x000fe40007810000 */
[----:B------:R-:W-:Y:S02]  /*c1a0*/  FSEL R15, R48, -INF , !P2 ;  /* 0xff800000300f7808 */ /* 0x000fe40005000000 */
[----:B------:R-:W-:Y:S02]  /*c1b0*/  ISETP.LT.OR P0, PT, R2, 0x21, P0 ;  /* 0x000000210200780c */ /* 0x000fe40000701670 */
[----:B------:R-:W-:Y:S02]  /*c1c0*/  ISETP.GT.AND P2, PT, R0, 0x21, P1 ;  /* 0x000000210000780c */ /* 0x000fe40000f44270 */
[----:B------:R-:W-:-:S02]  /*c1d0*/  FMNMX.FTZ R3, R8, R3, !PT ;  /* 0x0000000308037209 */ /* 0x000fc40007810000 */
[----:B------:R-:W-:Y:S02]  /*c1e0*/  FSEL R82, R43, -INF , !P0 ;  /* 0xff8000002b527808 */ /* 0x000fe40004000000 */
[----:B------:R-:W-:Y:S02]  /*c1f0*/  ISETP.LT.OR P2, PT, R2, 0x22, P2 ;  /* 0x000000220200780c */ /* 0x000fe40001741670 */
[----:B------:R-:W-:Y:S02]  /*c200*/  ISETP.GT.AND P0, PT, R0, 0x28, P1 ;  /* 0x000000280000780c */ /* 0x000fe40000f04270 */
[----:B------:R-:W-:Y:S02]  /*c210*/  FMNMX.FTZ R3, R15, R3, !PT ;  /* 0x000000030f037209 */ /* 0x000fe40007810000 */
[----:B------:R-:W-:Y:S02]  /*c220*/  FSEL R81, R42, -INF , !P2 ;  /* 0xff8000002a517808 */ /* 0x000fe40005000000 */
[----:B------:R-:W-:Y:S01]  /*c230*/  ISETP.LT.OR P0, PT, R2, 0x29, P0 ;  /* 0x000000290200780c */ /* 0x000fe20000701670 */
[----:B------:R-:W-:Y:S01]  /*c240*/  LDSM.16.MT88.4 R40, [R178+0x800] ;  /* 0x00080000b228783b */ /* 0x000fe20000004200 */
[----:B------:R-:W-:-:S02]  /*c250*/  ISETP.GT.AND P2, PT, R0, 0x29, P1 ;  /* 0x000000290000780c */ /* 0x000fc40000f44270 */
[----:B------:R-:W-:Y:S02]  /*c260*/  FMNMX.FTZ R3, R82, R3, !PT ;  /* 0x0000000352037209 */ /* 0x000fe40007810000 */
[----:B------:R-:W-:Y:S02]  /*c270*/  FSEL R80, R35, -INF , !P0 ;  /* 0xff80000023507808 */ /* 0x000fe40004000000 */
[----:B------:R-:W-:Y:S02]  /*c280*/  ISETP.LT.OR P2, PT, R2, 0x2a, P2 ;  /* 0x0000002a0200780c */ /* 0x000fe40001741670 */
[----:B------:R-:W-:Y:S02]  /*c290*/  FMNMX.FTZ R3, R81, R3, !PT ;  /* 0x0000000351037209 */ /* 0x000fe40007810000 */
[----:B------:R-:W-:Y:S02]  /*c2a0*/  ISETP.GT.AND P0, PT, R0, 0x30, P1 ;  /* 0x000000300000780c */ /* 0x000fe40000f04270 */
[----:B------:R-:W-:-:S02]  /*c2b0*/  FSEL R79, R34, -INF , !P2 ;  /* 0xff800000224f7808 */ /* 0x000fc40005000000 */
[----:B------:R-:W-:Y:S01]  /*c2c0*/  FMNMX.FTZ R3, R80, R3, !PT ;  /* 0x0000000350037209 */ /* 0x000fe20007810000 */
[----:B------:R-:W-:Y:S01]  /*c2d0*/  LDSM.16.MT88.4 R32, [R244] ;  /* 0x00000000f420783b */ /* 0x000fe20000004200 */
[----:B------:R-:W-:Y:S02]  /*c2e0*/  ISETP.LT.OR P0, PT, R2, 0x31, P0 ;  /* 0x000000310200780c */ /* 0x000fe40000701670 */
[----:B------:R-:W-:Y:S02]  /*c2f0*/  ISETP.GT.AND P3, PT, R0, 0x31, P1 ;  /* 0x000000310000780c */ /* 0x000fe40000f64270 */
[----:B------:R-:W-:Y:S02]  /*c300*/  FMNMX.FTZ R3, R79, R3, !PT ;  /* 0x000000034f037209 */ /* 0x000fe40007810000 */
[----:B-1----:R-:W-:Y:S02]  /*c310*/  FMNMX.FTZ R104, R104, R4, !PT ;  /* 0x0000000468687209 */ /* 0x002fe40007810000 */
[----:B------:R-:W-:-:S02]  /*c320*/  FSEL R78, R31, -INF , !P0 ;  /* 0xff8000001f4e7808 */ /* 0x000fc40004000000 */
[----:B------:R-:W-:Y:S02]  /*c330*/  ISETP.GT.AND P2, PT, R0, 0x38, P1 ;  /* 0x000000380000780c */ /* 0x000fe40000f44270 */
[----:B------:R-:W-:Y:S02]  /*c340*/  ISETP.LT.OR P3, PT, R2, 0x32, P3 ;  /* 0x000000320200780c */ /* 0x000fe40001f61670 */
[----:B------:R-:W-:Y:S02]  /*c350*/  ISETP.GT.AND P0, PT, R0, 0x39, P1 ;  /* 0x000000390000780c */ /* 0x000fe40000f04270 */
[----:B------:R-:W-:Y:S02]  /*c360*/  ISETP.LT.OR P1, PT, R2, 0x39, P2 ;  /* 0x000000390200780c */ /* 0x000fe40001721670 */
[----:B------:R-:W-:Y:S02]  /*c370*/  FSEL R77, R30, -INF , !P3 ;  /* 0xff8000001e4d7808 */ /* 0x000fe40005800000 */
[----:B------:R-:W-:-:S02]  /*c380*/  FMNMX.FTZ R0, R78, R3, !PT ;  /* 0x000000034e007209 */ /* 0x000fc40007810000 */
[----:B------:R-:W1:Y:S01]  /*c390*/  SHFL.BFLY PT, R3, R104, 0x1, 0x1f ;  /* 0x0c201f0068037f89 */ /* 0x000e6200000e0000 */
[----:B------:R-:W-:Y:S02]  /*c3a0*/  ISETP.LT.OR P0, PT, R2, 0x3a, P0 ;  /* 0x0000003a0200780c */ /* 0x000fe40000701670 */
[----:B------:R-:W-:Y:S02]  /*c3b0*/  FSEL R76, R27, -INF , !P1 ;  /* 0xff8000001b4c7808 */ /* 0x000fe40004800000 */
[----:B------:R-:W-:Y:S02]  /*c3c0*/  FMNMX.FTZ R0, R77, R0, !PT ;  /* 0x000000004d007209 */ /* 0x000fe40007810000 */
[----:B------:R-:W-:Y:S02]  /*c3d0*/  FSEL R75, R26, -INF , !P0 ;  /* 0xff8000001a4b7808 */ /* 0x000fe40004000000 */
[----:B------:R-:W-:Y:S02]  /*c3e0*/  FMNMX.FTZ R0, R76, R0, !PT ;  /* 0x000000004c007209 */ /* 0x000fe40007810000 */
[----:B------:R-:W-:-:S02]  /*c3f0*/  ISETP.NE.AND P3, PT, R7, RZ, PT ;  /* 0x000000ff0700720c */ /* 0x000fc40003f65270 */
[----:B------:R-:W-:-:S05]  /*c400*/  FMNMX.FTZ R4, R75, R0, !PT ;  /* 0x000000004b047209 */ /* 0x000fca0007810000 */
[----:B------:R-:W3:Y:S01]  /*c410*/  SHFL.BFLY PT, R105, R4, 0x2, 0x1f ;  /* 0x0c401f0004697f89 */ /* 0x000ee200000e0000 */
[----:B-1----:R-:W-:-:S04]  /*c420*/  FMNMX.FTZ R104, R104, R3, !PT ;  /* 0x0000000368687209 */ /* 0x002fc80007810000 */
[C---:B------:R-:W-:Y:S01]  /*c430*/  FSETP.NEU.FTZ.AND P0, PT, R104.reuse, -INF , PT ;  /* 0xff8000006800780b */ /* 0x040fe20003f1d000 */
[----:B------:R-:W-:-:S05]  /*c440*/  FMUL.FTZ R2, R104, c[0x0][0x2d0] ;  /* 0x0000b40068027a20 */ /* 0x000fca0000410000 */
[----:B------:R-:W-:-:S05]  /*c450*/  FSEL R2, R2, RZ, P0 ;  /* 0x000000ff02027208 */ /* 0x000fca0000000000 */
[----:B------:R-:W-:Y:S01]  /*c460*/  FFMA.FTZ R0, R16, c[0x0][0x2d0], -R2 ;  /* 0x0000b40010007a23 */ /* 0x000fe20000010802 */
[----:B---3--:R-:W-:-:S03]  /*c470*/  FMNMX.FTZ R105, R4, R105, !PT ;  /* 0x0000006904697209 */ /* 0x008fc60007810000 */
[----:B------:R1:W-:Y:S02]  /*c480*/  MUFU.EX2 R92, R0 ;  /* 0x00000000005c7308 */ /* 0x0003e40000000800 */
[----:B------:R-:W3:Y:S01]  /*c490*/  SHFL.BFLY PT, R3, R105, 0x1, 0x1f ;  /* 0x0c201f0069037f89 */ /* 0x000ee200000e0000 */
[----:B-1----:R-:W-:-:S05]  /*c4a0*/  FFMA.FTZ R0, R17, c[0x0][0x2d0], -R2 ;  /* 0x0000b40011007a23 */ /* 0x002fca0000010802 */
[----:B------:R1:W4:Y:S01]  /*c4b0*/  MUFU.EX2 R91, R0 ;  /* 0x00000000005b7308 */ /* 0x0003220000000800 */
[----:B---3--:R-:W-:Y:S01]  /*c4c0*/  FMNMX.FTZ R105, R105, R3, !PT ;  /* 0x0000000369697209 */ /* 0x008fe20007810000 */
[----:B------:R-:W-:-:S03]  /*c4d0*/  FFMA.FTZ R3, R24, c[0x0][0x2d0], -R2 ;  /* 0x0000b40018037a23 */ /* 0x000fc60000010802 */
[----:B------:R-:W-:-:S03]  /*c4e0*/  FSETP.NEU.FTZ.AND P0, PT, R105, -INF , PT ;  /* 0xff8000006900780b */ /* 0x000fc60003f1d000 */
[----:B------:R-:W-:Y:S01]  /*c4f0*/  MUFU.EX2 R100, R3 ;  /* 0x0000000300647308 */ /* 0x000fe20000000800 */
[----:B-1----:R-:W-:Y:S01]  /*c500*/  FFMA.FTZ R0, R18, c[0x0][0x2d0], -R2 ;  /* 0x0000b40012007a23 */ /* 0x002fe20000010802 */
[----:B----4-:R-:W-:-:S06]  /*c510*/  F2FP.BF16.PACK_AB R16, R91, R92 ;  /* 0x0000005c5b10723e */ /* 0x010fcc00000010ff */
[----:B------:R1:W-:Y:S02]  /*c520*/  MUFU.EX2 R93, R0 ;  /* 0x00000000005d7308 */ /* 0x0003e40000000800 */
[----:B-1----:R-:W-:-:S06]  /*c530*/  FFMA.FTZ R0, R19, c[0x0][0x2d0], -R2 ;  /* 0x0000b40013007a23 */ /* 0x002fcc0000010802 */
[----:B------:R1:W3:Y:S02]  /*c540*/  MUFU.EX2 R94, R0 ;  /* 0x00000000005e7308 */ /* 0x0002e40000000800 */
[----:B-1----:R-:W-:Y:S01]  /*c550*/  FFMA.FTZ R0, R21, c[0x0][0x2d0], -R2 ;  /* 0x0000b40015007a23 */ /* 0x002fe20000010802 */
[----:B---3--:R-:W-:-:S05]  /*c560*/  F2FP.BF16.PACK_AB R18, R94, R93 ;  /* 0x0000005d5e12723e */ /* 0x008fca00000010ff */
[----:B------:R1:W-:Y:S02]  /*c570*/  MUFU.EX2 R95, R0 ;  /* 0x00000000005f7308 */ /* 0x0003e40000000800 */
[----:B-1----:R-:W-:-:S06]  /*c580*/  FFMA.FTZ R0, R22, c[0x0][0x2d0], -R2 ;  /* 0x0000b40016007a23 */ /* 0x002fcc0000010802 */
[----:B------:R1:W-:Y:S01]  /*c590*/  MUFU.EX2 R97, R0 ;  /* 0x0000000000617308 */ /* 0x0003e20000000800 */
[----:B--2---:R-:W-:Y:S01]  /*c5a0*/  LDSM.16.MT88.4 R48, [R103] ;  /* 0x000000006730783b */ /* 0x004fe20000004200 */
[----:B-1----:R-:W-:-:S06]  /*c5b0*/  FFMA.FTZ R0, R23, c[0x0][0x2d0], -R2 ;  /* 0x0000b40017007a23 */ /* 0x002fcc0000010802 */
[----:B------:R1:W-:Y:S02]  /*c5c0*/  MUFU.EX2 R98, R0 ;  /* 0x0000000000627308 */ /* 0x0003e40000000800 */
[----:B-1----:R-:W-:-:S05]  /*c5d0*/  FMUL.FTZ R0, R105, c[0x0][0x2d0] ;  /* 0x0000b40069007a20 */ /* 0x002fca0000410000 */
[----:B------:R-:W-:-:S05]  /*c5e0*/  FSEL R0, R0, RZ, P0 ;  /* 0x000000ff00007208 */ /* 0x000fca0000000000 */
[----:B------:R-:W-:-:S04]  /*c5f0*/  FFMA.FTZ R3, R5, c[0x0][0x2d0], -R0 ;  /* 0x0000b40005037a23 */ /* 0x000fc80000010800 */
[----:B------:R1:W-:Y:S02]  /*c600*/  MUFU.EX2 R69, R3 ;  /* 0x0000000300457308 */ /* 0x0003e40000000800 */
[--C-:B-1----:R-:W-:Y:S02]  /*c610*/  FFMA.FTZ R3, R6, c[0x0][0x2d0], -R0.reuse ;  /* 0x0000b40006037a23 */ /* 0x102fe40000010800 */
[----:B------:R-:W1:Y:S04]  /*c620*/  LDSM.16.MT88.4 R4, [R178] ;  /* 0x00000000b204783b */ /* 0x000e680000004200 */
[----:B------:R2:W3:Y:S02]  /*c630*/  MUFU.EX2 R68, R3 ;  /* 0x0000000300447308 */ /* 0x0004e40000000800 */
[----:B--2---:R-:W-:Y:S01]  /*c640*/  FFMA.FTZ R3, R14, c[0x0][0x2d0], -R0 ;  /* 0x0000b4000e037a23 */ /* 0x004fe20000010800 */
[----:B---3--:R-:W-:-:S02]  /*c650*/  F2FP.BF16.PACK_AB R17, R68, R69 ;  /* 0x000000454411723e */ /* 0x008fc400000010ff */
[----:B------:R-:W-:-:S03]  /*c660*/  F2FP.BF16.PACK_AB R14, R100, R98 ;  /* 0x00000062640e723e */ /* 0x000fc600000010ff */
[----:B------:R2:W-:Y:S02]  /*c670*/  MUFU.EX2 R96, R3 ;  /* 0x0000000300607308 */ /* 0x0005e40000000800 */
[----:B--2---:R-:W-:-:S06]  /*c680*/  FFMA.FTZ R3, R13, c[0x0][0x2d0], -R0 ;  /* 0x0000b4000d037a23 */ /* 0x004fcc0000010800 */
[----:B------:R2:W3:Y:S02]  /*c690*/  MUFU.EX2 R70, R3 ;  /* 0x0000000300467308 */ /* 0x0004e40000000800 */
[----:B--2---:R-:W-:Y:S01]  /*c6a0*/  FFMA.FTZ R3, R12, c[0x0][0x2d0], -R0 ;  /* 0x0000b4000c037a23 */ /* 0x004fe20000010800 */
[----:B---3--:R-:W-:Y:S02]  /*c6b0*/  F2FP.BF16.PACK_AB R19, R70, R96 ;  /* 0x000000604613723e */ /* 0x008fe400000010ff */
[----:B------:R-:W-:-:S03]  /*c6c0*/  F2FP.BF16.PACK_AB R12, R97, R95 ;  /* 0x0000005f610c723e */ /* 0x000fc600000010ff */
[----:B------:R2:W-:Y:S02]  /*c6d0*/  MUFU.EX2 R71, R3 ;  /* 0x0000000300477308 */ /* 0x0005e40000000800 */
[C---:B-1----:R-:W-:Y:S08]  /*c6e0*/  HMMA.16816.F32.BF16 R28, R16.reuse, R4, RZ ;  /* 0x00000004101c723c */ /* 0x042ff000000418ff */
[----:B------:R-:W-:Y:S01]  /*c6f0*/  HMMA.16816.F32.BF16 R24, R16, R6, RZ ;  /* 0x000000061018723c */ /* 0x000fe200000418ff */
[----:B--2---:R-:W-:-:S02]  /*c700*/  FFMA.FTZ R3, R9, c[0x0][0x2d0], -R0 ;  /* 0x0000b40009037a23 */ /* 0x004fc40000010800 */
[----:B------:R-:W-:Y:S02]  /*c710*/  FFMA.FTZ R9, R88, c[0x0][0x2d0], -R2 ;  /* 0x0000b40058097a23 */ /* 0x000fe40000010802 */
[----:B------:R1:W2:Y:S03]  /*c720*/  MUFU.EX2 R72, R3 ;  /* 0x0000000300487308 */ /* 0x0002a60000000800 */
[C---:B------:R-:W-:Y:S08]  /*c730*/  HMMA.16816.F32.BF16 R20, R16.reuse, R32, RZ ;  /* 0x000000201014723c */ /* 0x040ff000000418ff */
[----:B------:R-:W-:Y:S01]  /*c740*/  HMMA.16816.F32.BF16 R4, R16, R34, RZ ;  /* 0x000000221004723c */ /* 0x000fe200000418ff */
[----:B-1----:R-:W-:Y:S01]  /*c750*/  FFMA.FTZ R3, R8, c[0x0][0x2d0], -R0 ;  /* 0x0000b40008037a23 */ /* 0x002fe20000010800 */
[----:B--2---:R-:W-:-:S06]  /*c760*/  F2FP.BF16.PACK_AB R13, R72, R71 ;  /* 0x00000047480d723e */ /* 0x004fcc00000010ff */
[----:B------:R-:W-:Y:S01]  /*c770*/  HMMA.16816.F32.BF16 R32, R16, R44, RZ ;  /* 0x0000002c1020723c */ /* 0x000fe200000418ff */
[----:B------:R1:W-:Y:S02]  /*c780*/  MUFU.EX2 R73, R3 ;  /* 0x0000000300497308 */ /* 0x0003e40000000800 */
[----:B-1----:R-:W-:-:S06]  /*c790*/  FFMA.FTZ R3, R15, c[0x0][0x2d0], -R0 ;  /* 0x0000b4000f037a23 */ /* 0x002fcc0000010800 */
[----:B------:R-:W1:Y:S02]  /*c7a0*/  MUFU.EX2 R74, R3 ;  /* 0x00000003004a7308 */ /* 0x000e640000000800 */
[----:B-1----:R-:W-:Y:S01]  /*c7b0*/  F2FP.BF16.PACK_AB R15, R74, R73 ;  /* 0x000000494a0f723e */ /* 0x002fe200000010ff */
[----:B------:R-:W-:-:S04]  /*c7c0*/  FADD.FTZ R3, R92, R91 ;  /* 0x0000005b5c037221 */ /* 0x000fc80000010000 */
[----:B------:R-:W-:Y:S02]  /*c7d0*/  FADD.FTZ R3, R93, R3 ;  /* 0x000000035d037221 */ /* 0x000fe40000010000 */
[----:B------:R-:W-:Y:S02]  /*c7e0*/  HMMA.16816.F32.BF16 R140, R12, R40, R28 ;  /* 0x000000280c8c723c */ /* 0x000fe4000004181c */
[----:B------:R-:W-:-:S04]  /*c7f0*/  FADD.FTZ R3, R94, R3 ;  /* 0x000000035e037221 */ /* 0x000fc80000010000 */
[----:B------:R-:W-:Y:S02]  /*c800*/  FADD.FTZ R8, R95, R3 ;  /* 0x000000035f087221 */ /* 0x000fe40000010000 */
[----:B------:R-:W-:Y:S01]  /*c810*/  HMMA.16816.F32.BF16 R132, R12, R42, R24 ;  /* 0x0000002a0c84723c */ /* 0x000fe20000041818 */
[----:B------:R-:W1:Y:S01]  /*c820*/  LDSM.16.MT88.4 R40, [R244+0x2000] ;  /* 0x00200000f428783b */ /* 0x000e620000004200 */
[----:B------:R-:W-:-:S04]  /*c830*/  FADD.FTZ R3, R69, R68 ;  /* 0x0000004445037221 */ /* 0x000fc80000010000 */
[----:B------:R-:W-:Y:S02]  /*c840*/  FADD.FTZ R3, R96, R3 ;  /* 0x0000000360037221 */ /* 0x000fe40000010000 */
[----:B------:R-:W-:Y:S02]  /*c850*/  HMMA.16816.F32.BF16 R164, R12, R36, R20 ;  /* 0x000000240ca4723c */ /* 0x000fe40000041814 */
[----:B------:R-:W-:-:S04]  /*c860*/  FADD.FTZ R3, R70, R3 ;  /* 0x0000000346037221 */ /* 0x000fc80000010000 */
[----:B------:R-:W-:Y:S02]  /*c870*/  FADD.FTZ R3, R71, R3 ;  /* 0x0000000347037221 */ /* 0x000fe40000010000 */
[----:B------:R-:W-:Y:S01]  /*c880*/  HMMA.16816.F32.BF16 R28, R16, R46, RZ ;  /* 0x0000002e101c723c */ /* 0x000fe200000418ff */
[----:B------:R-:W2:Y:S01]  /*c890*/  LDSM.16.MT88.4 R44, [R179+0x2000] ;  /* 0x00200000b32c783b */ /* 0x000ea20000004200 */
[----:B------:R-:W-:-:S03]  /*c8a0*/  FADD.FTZ R3, R72, R3 ;  /* 0x0000000348037221 */ /* 0x000fc60000010000 */
[----:B------:R-:W-:Y:S01]  /*c8b0*/  LDSM.16.MT88.4 R68, [R250+0x3800] ;  /* 0x00380000fa44783b */ /* 0x000fe20000004200 */
[----:B------:R-:W-:Y:S02]  /*c8c0*/  FADD.FTZ R3, R73, R3 ;  /* 0x0000000349037221 */ /* 0x000fe40000010000 */
[C---:B------:R-:W-:Y:S08]  /*c8d0*/  HMMA.16816.F32.BF16 R24, R16.reuse, R48, RZ ;  /* 0x000000301018723c */ /* 0x040ff000000418ff */
[----:B------:R-:W-:Y:S08]  /*c8e0*/  HMMA.16816.F32.BF16 R20, R16, R50, RZ ;  /* 0x000000321014723c */ /* 0x000ff000000418ff */
[C---:B------:R-:W-:Y:S01]  /*c8f0*/  HMMA.16816.F32.BF16 R124, R12.reuse, R56, R32 ;  /* 0x000000380c7c723c */ /* 0x040fe20000041820 */
[----:B------:R-:W3:Y:S07]  /*c900*/  LDSM.16.MT88.4 R32, [R244+0x2800] ;  /* 0x00280000f420783b */ /* 0x000eee0000004200 */
[----:B------:R-:W-:Y:S01]  /*c910*/  HMMA.16816.F32.BF16 R160, R12, R38, R4 ;  /* 0x000000260ca0723c */ /* 0x000fe20000041804 */
[----:B------:R-:W4:Y:S07]  /*c920*/  LDSM.16.MT88.4 R36, [R179+0x2800] ;  /* 0x00280000b324783b */ /* 0x000f2e0000004200 */
[----:B------:R-:W-:Y:S08]  /*c930*/  HMMA.16816.F32.BF16 R4, R16, R60, RZ ;  /* 0x0000003c1004723c */ /* 0x000ff000000418ff */
[C---:B------:R-:W-:Y:S08]  /*c940*/  HMMA.16816.F32.BF16 R156, R12.reuse, R52, R24 ;  /* 0x000000340c9c723c */ /* 0x040ff00000041818 */
[----:B------:R-:W-:Y:S08]  /*c950*/  HMMA.16816.F32.BF16 R148, R12, R54, R20 ;  /* 0x000000360c94723c */ /* 0x000ff00000041814 */
[C---:B-1----:R-:W-:Y:S08]  /*c960*/  HMMA.16816.F32.BF16 R24, R16.reuse, R40, RZ ;  /* 0x000000281018723c */ /* 0x042ff000000418ff */
[----:B------:R-:W-:Y:S01]  /*c970*/  HMMA.16816.F32.BF16 R20, R16, R42, RZ ;  /* 0x0000002a1014723c */ /* 0x000fe200000418ff */
[----:B------:R-:W1:Y:S07]  /*c980*/  LDSM.16.MT88.4 R40, [R250+0x2000] ;  /* 0x00200000fa28783b */ /* 0x000e6e0000004200 */
[C---:B------:R-:W-:Y:S08]  /*c990*/  HMMA.16816.F32.BF16 R116, R12.reuse, R58, R28 ;  /* 0x0000003a0c74723c */ /* 0x040ff0000004181c */
[----:B------:R-:W-:Y:S08]  /*c9a0*/  HMMA.16816.F32.BF16 R152, R12, R64, R4 ;  /* 0x000000400c98723c */ /* 0x000ff00000041804 */
[C---:B------:R-:W-:Y:S08]  /*c9b0*/  HMMA.16816.F32.BF16 R28, R16.reuse, R62, RZ ;  /* 0x0000003e101c723c */ /* 0x040ff000000418ff */
[----:B--2---:R-:W-:Y:S08]  /*c9c0*/  HMMA.16816.F32.BF16 R4, R16, R44, RZ ;  /* 0x0000002c1004723c */ /* 0x004ff000000418ff */
[C---:B---3--:R-:W-:Y:S01]  /*c9d0*/  HMMA.16816.F32.BF16 R56, R12.reuse, R32, R24 ;  /* 0x000000200c38723c */ /* 0x048fe20000041818 */
[----:B------:R-:W2:Y:S06]  /*c9e0*/  LDSM.16.MT88.4 R24, [R250+0x2800] ;  /* 0x00280000fa18783b */ /* 0x000eac0000004200 */
[----:B------:R-:W-:Y:S01]  /*c9f0*/  FFMA.FTZ R33, R79, c[0x0][0x2d0], -R0 ;  /* 0x0000b4004f217a23 */ /* 0x000fe20000010800 */
[C---:B------:R-:W-:Y:S01]  /*ca00*/  HMMA.16816.F32.BF16 R48, R12.reuse, R66, R28 ;  /* 0x000000420c30723c */ /* 0x040fe2000004181c */
[----:B------:R-:W3:Y:S07]  /*ca10*/  LDSM.16.MT88.4 R28, [R178+0x4000] ;  /* 0x00400000b21c783b */ /* 0x000eee0000004200 */
[----:B----4-:R-:W-:Y:S07]  /*ca20*/  HMMA.16816.F32.BF16 R64, R12, R36, R4 ;  /* 0x000000240c40723c */ /* 0x010fee0000041804 */
[----:B------:R-:W-:Y:S01]  /*ca30*/  FFMA.FTZ R36, R83, c[0x0][0x2d0], -R2 ;  /* 0x0000b40053247a23 */ /* 0x000fe20000010802 */
[----:B-1----:R-:W-:Y:S01]  /*ca40*/  HMMA.16816.F32.BF16 R4, R16, R40, RZ ;  /* 0x000000281004723c */ /* 0x002fe200000418ff */
[----:B------:R-:W-:-:S07]  /*ca50*/  FFMA.FTZ R37, R75, c[0x0][0x2d0], -R0 ;  /* 0x0000b4004b257a23 */ /* 0x000fce0000010800 */
[----:B------:R-:W-:Y:S07]  /*ca60*/  HMMA.16816.F32.BF16 R60, R12, R34, R20 ;  /* 0x000000220c3c723c */ /* 0x000fee0000041814 */
[--C-:B------:R-:W-:Y:S01]  /*ca70*/  FFMA.FTZ R34, R78, c[0x0][0x2d0], -R0.reuse ;  /* 0x0000b4004e227a23 */ /* 0x100fe20000010800 */
[----:B------:R-:W-:Y:S01]  /*ca80*/  HMMA.16816.F32.BF16 R20, R16, R46, RZ ;  /* 0x0000002e1014723c */ /* 0x000fe200000418ff */
[----:B------:R-:W-:-:S07]  /*ca90*/  FFMA.FTZ R35, R77, c[0x0][0x2d0], -R0 ;  /* 0x0000b4004d237a23 */ /* 0x000fce0000010800 */
[----:B--2---:R-:W-:Y:S08]  /*caa0*/  HMMA.16816.F32.BF16 R136, R12, R24, R4 ;  /* 0x000000180c88723c */ /* 0x004ff00000041804 */
[----:B------:R-:W-:Y:S08]  /*cab0*/  HMMA.16816.F32.BF16 R4, R16, R42, RZ ;  /* 0x0000002a1004723c */ /* 0x000ff000000418ff */
[----:B------:R-:W-:Y:S01]  /*cac0*/  HMMA.16816.F32.BF16 R128, R12, R38, R20 ;  /* 0x000000260c80723c */ /* 0x000fe20000041814 */
[----:B------:R-:W1:Y:S06]  /*cad0*/  LDSM.16.MT88.4 R20, [R178+0x4800] ;  /* 0x00480000b214783b */ /* 0x000e6c0000004200 */
[----:B------:R-:W-:-:S02]  /*cae0*/  FFMA.FTZ R39, R84, c[0x0][0x2d0], -R2 ;  /* 0x0000b40054277a23 */ /* 0x000fc40000010802 */
[----:B------:R-:W-:-:S07]  /*caf0*/  FFMA.FTZ R38, R76, c[0x0][0x2d0], -R0 ;  /* 0x0000b4004c267a23 */ /* 0x000fce0000010800 */
[----:B------:R-:W-:Y:S01]  /*cb00*/  HMMA.16816.F32.BF16 R120, R12, R26, R4 ;  /* 0x0000001a0c78723c */ /* 0x000fe20000041804 */
[----:B------:R-:W2:Y:S07]  /*cb10*/  LDSM.16.MT88.4 R24, [R244+0x4000] ;  /* 0x00400000f418783b */ /* 0x000eae0000004200 */
[----:B---3--:R-:W-:Y:S07]  /*cb20*/  HMMA.16816.F32.BF16 R4, R16, R28, RZ ;  /* 0x0000001c1004723c */ /* 0x008fee00000418ff */
[----:B------:R-:W-:-:S02]  /*cb30*/  FFMA.FTZ R29, R90, c[0x0][0x2d0], -R2 ;  /* 0x0000b4005a1d7a23 */ /* 0x000fc40000010802 */
[--C-:B------:R-:W-:Y:S02]  /*cb40*/  FFMA.FTZ R28, R89, c[0x0][0x2d0], -R2.reuse ;  /* 0x0000b400591c7a23 */ /* 0x100fe40000010802 */
[----:B------:R-:W-:Y:S08]  /*cb50*/  MUFU.EX2 R32, R29 ;  /* 0x0000001d00207308 */ /* 0x000ff00000000800 */
[----:B------:R-:W3:Y:S05]  /*cb60*/  MUFU.EX2 R28, R28 ;  /* 0x0000001c001c7308 */ /* 0x000eea0000000800 */
[----:B-1----:R-:W-:Y:S03]  /*cb70*/  HMMA.16816.F32.BF16 R112, R12, R20, R4 ;  /* 0x000000140c70723c */ /* 0x002fe60000041804 */
[----:B------:R1:W-:Y:S05]  /*cb80*/  MUFU.EX2 R29, R9 ;  /* 0x00000009001d7308 */ /* 0x0003ea0000000800 */
[----:B------:R-:W-:Y:S07]  /*cb90*/  HMMA.16816.F32.BF16 R4, R16, R30, RZ ;  /* 0x0000001e1004723c */ /* 0x000fee00000418ff */
[----:B------:R-:W-:-:S02]  /*cba0*/  FFMA.FTZ R30, R86, c[0x0][0x2d0], -R2 ;  /* 0x0000b400561e7a23 */ /* 0x000fc40000010802 */
[----:B------:R-:W-:Y:S02]  /*cbb0*/  FFMA.FTZ R31, R85, c[0x0][0x2d0], -R2 ;  /* 0x0000b400551f7a23 */ /* 0x000fe40000010802 */
[----:B-1----:R-:W-:Y:S11]  /*cbc0*/  FFMA.FTZ R9, R80, c[0x0][0x2d0], -R0 ;  /* 0x0000b40050097a23 */ /* 0x002ff60000010800 */
[----:B------:R-:W-:Y:S02]  /*cbd0*/  @!UPT UIADD3 URZ, URZ, URZ, URZ ;  /* 0x0000003f3f3ff290 */ /* 0x000fe4000fffe03f */
[----:B------:R-:W-:Y:S01]  /*cbe0*/  HMMA.16816.F32.BF16 R92, R12, R22, R4 ;  /* 0x000000160c5c723c */ /* 0x000fe20000041804 */
[----:B------:R-:W1:Y:S06]  /*cbf0*/  LDSM.16.MT88.4 R20, [R244+0x4800] ;  /* 0x00480000f414783b */ /* 0x000e6c0000004200 */
[----:B------:R-:W-:Y:S02]  /*cc00*/  FADD.FTZ R4, R97, R8 ;  /* 0x0000000861047221 */ /* 0x000fe40000010000 */
[----:B------:R-:W-:Y:S02]  /*cc10*/  FFMA.FTZ R8, R87, c[0x0][0x2d0], -R2 ;  /* 0x0000b40057087a23 */ /* 0x000fe40000010802 */
[----:B------:R-:W-:Y:S01]  /*cc20*/  FADD.FTZ R2, R98, R4 ;  /* 0x0000000462027221 */ /* 0x000fe20000010000 */
[----:B------:R-:W-:Y:S01]  /*cc30*/  LDSM.16.MT88.4 R84, [R244+0x5800] ;  /* 0x00580000f454783b */ /* 0x000fe20000004200 */
[----:B--2---:R-:W-:Y:S02]  /*cc40*/  HMMA.16816.F32.BF16 R4, R16, R24, RZ ;  /* 0x000000181004723c */ /* 0x004fe400000418ff */
[----:B------:R-:W-:Y:S11]  /*cc50*/  FADD.FTZ R2, R100, R2 ;  /* 0x0000000264027221 */ /* 0x000ff60000010000 */
[----:B------:R-:W-:Y:S11]  /*cc60*/  @!UPT UIADD3 URZ, URZ, URZ, URZ ;  /* 0x0000003f3f3ff290 */ /* 0x000ff6000fffe03f */
[----:B-1----:R-:W-:Y:S01]  /*cc70*/  HMMA.16816.F32.BF16 R96, R12, R20, R4 ;  /* 0x000000140c60723c */ /* 0x002fe20000041804 */
[----:B------:R1:W2:Y:S07]  /*cc80*/  MUFU.EX2 R21, R8 ;  /* 0x0000000800157308 */ /* 0x0002ae0000000800 */
[----:B------:R-:W-:Y:S01]  /*cc90*/  HMMA.16816.F32.BF16 R4, R16, R26, RZ ;  /* 0x0000001a1004723c */ /* 0x000fe200000418ff */
[----:B------:R-:W4:Y:S01]  /*cca0*/  LDSM.16.MT88.4 R24, [R179+0x4000] ;  /* 0x00400000b318783b */ /* 0x000f220000004200 */
[----:B------:R-:W5:Y:S01]  /*ccb0*/  MUFU.EX2 R20, R30 ;  /* 0x0000001e00147308 */ /* 0x000f620000000800 */
[--C-:B-1----:R-:W-:Y:S11]  /*ccc0*/  FFMA.FTZ R8, R81, c[0x0][0x2d0], -R0.reuse ;  /* 0x0000b40051087a23 */ /* 0x102ff60000010800 */
[----:B------:R-:W-:Y:S10]  /*ccd0*/  @!UPT UIADD3 URZ, URZ, URZ, URZ ;  /* 0x0000003f3f3ff290 */ /* 0x000ff4000fffe03f */
[----:B------:R-:W-:Y:S07]  /*cce0*/  HMMA.16816.F32.BF16 R144, R12, R22, R4 ;  /* 0x000000160c90723c */ /* 0x000fee0000041804 */
[----:B------:R-:W-:Y:S01]  /*ccf0*/  FFMA.FTZ R7, R82, c[0x0][0x2d0], -R0 ;  /* 0x0000b40052077a23 */ /* 0x000fe20000010800 */
[----:B---3--:R-:W-:Y:S01]  /*cd00*/  F2FP.BF16.PACK_AB R4, R28, R32 ;  /* 0x000000201c04723e */ /* 0x008fe200000010ff */
[----:B------:R-:W-:Y:S01]  /*cd10*/  FADD.FTZ R0, R32, R2 ;  /* 0x0000000220007221 */ /* 0x000fe20000010000 */
[----:B--2---:R-:W-:Y:S01]  /*cd20*/  F2FP.BF16.PACK_AB R6, R21, R29 ;  /* 0x0000001d1506723e */ /* 0x004fe200000010ff */
[----:B------:R1:W2:Y:S01]  /*cd30*/  MUFU.EX2 R2, R31 ;  /* 0x0000001f00027308 */ /* 0x0002a20000000800 */
[----:B------:R-:W-:-:S02]  /*cd40*/  FADD.FTZ R5, R74, R3 ;  /* 0x000000034a057221 */ /* 0x000fc40000010000 */
[----:B------:R-:W-:-:S04]  /*cd50*/  FADD.FTZ R0, R28, R0 ;  /* 0x000000001c007221 */ /* 0x000fc80000010000 */
[----:B------:R-:W-:Y:S01]  /*cd60*/  FADD.FTZ R0, R29, R0 ;  /* 0x000000001d007221 */ /* 0x000fe20000010000 */
[----:B------:R-:W-:Y:S03]  /*cd70*/  MUFU.EX2 R3, R33 ;  /* 0x0000002100037308 */ /* 0x000fe60000000800 */
[----:B------:R-:W-:-:S04]  /*cd80*/  FADD.FTZ R0, R21, R0 ;  /* 0x0000000015007221 */ /* 0x000fc80000010000 */
[----:B-----5:R-:W-:Y:S01]  /*cd90*/  FADD.FTZ R0, R20, R0 ;  /* 0x0000000014007221 */ /* 0x020fe20000010000 */
[----:B-1----:R-:W1:Y:S01]  /*cda0*/  LDSM.16.MT88.4 R28, [R179+0x4800] ;  /* 0x00480000b31c783b */ /* 0x002e620000004200 */
[C---:B--2---:R-:W-:Y:S02]  /*cdb0*/  F2FP.BF16.PACK_AB R100, R2.reuse, R20 ;  /* 0x000000140264723e */ /* 0x044fe400000010ff */
[----:B----4-:R-:W-:Y:S01]  /*cdc0*/  HMMA.16816.F32.BF16 R20, R16, R24, RZ ;  /* 0x000000181014723c */ /* 0x010fe200000418ff */
[----:B------:R-:W-:Y:S01]  /*cdd0*/  FADD.FTZ R32, R2, R0 ;  /* 0x0000000002207221 */ /* 0x000fe20000010000 */
[----:B------:R-:W-:Y:S08]  /*cde0*/  MUFU.EX2 R25, R39 ;  /* 0x0000002700197308 */ /* 0x000ff00000000800 */
[----:B------:R-:W2:Y:S08]  /*cdf0*/  MUFU.EX2 R2, R7 ;  /* 0x0000000700027308 */ /* 0x000eb00000000800 */
[----:B------:R-:W3:Y:S08]  /*ce00*/  MUFU.EX2 R0, R8 ;  /* 0x0000000800007308 */ /* 0x000ef00000000800 */
[----:B------:R3:W4:Y:S01]  /*ce10*/  MUFU.EX2 R7, R9 ;  /* 0x0000000900077308 */ /* 0x0007220000000800 */
[----:B--2---:R-:W-:-:S07]  /*ce20*/  FADD.FTZ R5, R2, R5 ;  /* 0x0000000502057221 */ /* 0x004fce0000010000 */
[----:B------:R-:W2:Y:S01]  /*ce30*/  MUFU.EX2 R24, R36 ;  /* 0x0000002400187308 */ /* 0x000ea20000000800 */
[----:B-1----:R-:W-:Y:S07]  /*ce40*/  HMMA.16816.F32.BF16 R52, R12, R28, R20 ;  /* 0x0000001c0c34723c */ /* 0x002fee0000041814 */
[----:B------:R-:W1:Y:S01]  /*ce50*/  MUFU.EX2 R8, R34 ;  /* 0x0000002200087308 */ /* 0x000e620000000800 */
[----:B---3--:R-:W-:Y:S01]  /*ce60*/  FADD.FTZ R9, R0, R5 ;  /* 0x0000000500097221 */ /* 0x008fe20000010000 */
[----:B------:R-:W-:Y:S01]  /*ce70*/  HMMA.16816.F32.BF16 R20, R16, R26, RZ ;  /* 0x0000001a1014723c */ /* 0x000fe200000418ff */
[----:B------:R-:W-:-:S02]  /*ce80*/  FADD.FTZ R5, R25, R32 ;  /* 0x0000002019057221 */ /* 0x000fc40000010000 */
[----:B----4-:R-:W-:Y:S01]  /*ce90*/  FADD.FTZ R9, R7, R9 ;  /* 0x0000000907097221 */ /* 0x010fe20000010000 */
[C---:B------:R-:W-:Y:S01]  /*cea0*/  F2FP.BF16.PACK_AB R7, R3.reuse, R7 ;  /* 0x000000070307723e */ /* 0x040fe200000010ff */
[----:B--2---:R-:W-:Y:S01]  /*ceb0*/  FADD.FTZ R195, R24, R5 ;  /* 0x0000000518c37221 */ /* 0x004fe20000010000 */
[----:B------:R-:W-:Y:S01]  /*cec0*/  F2FP.BF16.PACK_AB R5, R0, R2 ;  /* 0x000000020005723e */ /* 0x000fe200000010ff */
[----:B------:R-:W-:Y:S01]  /*ced0*/  FADD.FTZ R9, R3, R9 ;  /* 0x0000000903097221 */ /* 0x000fe20000010000 */
[----:B------:R-:W-:Y:S01]  /*cee0*/  F2FP.BF16.PACK_AB R102, R24, R25 ;  /* 0x000000191866723e */ /* 0x000fe200000010ff */
[----:B------:R-:W-:Y:S02]  /*cef0*/  MUFU.EX2 R2, R38 ;  /* 0x0000002600027308 */ /* 0x000fe40000000800 */
[----:B-1----:R-:W-:Y:S11]  /*cf00*/  FADD.FTZ R0, R8, R9 ;  /* 0x0000000908007221 */ /* 0x002ff60000010000 */
[----:B------:R-:W-:Y:S02]  /*cf10*/  @!UPT UIADD3 URZ, URZ, URZ, URZ ;  /* 0x0000003f3f3ff290 */ /* 0x000fe4000fffe03f */
[----:B------:R-:W-:Y:S01]  /*cf20*/  HMMA.16816.F32.BF16 R44, R12, R30, R20 ;  /* 0x0000001e0c2c723c */ /* 0x000fe20000041814 */
[----:B------:R-:W1:Y:S02]  /*cf30*/  MUFU.EX2 R20, R35 ;  /* 0x0000002300147308 */ /* 0x000e640000000800 */
[C---:B-1----:R-:W-:Y:S01]  /*cf40*/  FADD.FTZ R3, R20.reuse, R0 ;  /* 0x0000000014037221 */ /* 0x042fe20000010000 */
[----:B------:R-:W-:-:S05]  /*cf50*/  F2FP.BF16.PACK_AB R101, R20, R8 ;  /* 0x000000081465723e */ /* 0x000fca00000010ff */
[----:B------:R-:W1:Y:S01]  /*cf60*/  MUFU.EX2 R0, R37 ;  /* 0x0000002500007308 */ /* 0x000e620000000800 */
[----:B------:R2:W3:Y:S01]  /*cf70*/  LDSM.16.MT88.4 R20, [R103+0x4000] ;  /* 0x004000006714783b */ /* 0x0004e20000004200 */
[----:B------:R-:W-:-:S04]  /*cf80*/  FADD.FTZ R3, R2, R3 ;  /* 0x0000000302037221 */ /* 0x000fc80000010000 */
[C---:B-1----:R-:W-:Y:S01]  /*cf90*/  FADD.FTZ R196, R0.reuse, R3 ;  /* 0x0000000300c47221 */ /* 0x042fe20000010000 */
[----:B--2---:R-:W-:Y:S02]  /*cfa0*/  F2FP.BF16.PACK_AB R103, R0, R2 ;  /* 0x000000020067723e */ /* 0x004fe400000010ff */
[----:B------:R-:W-:-:S04]  /*cfb0*/  IADD3 R0, R180, -0x3, RZ ;  /* 0xfffffffdb4007810 */ /* 0x000fc80007ffe0ff */
[----:B------:R-:W-:Y:S01]  /*cfc0*/  ISETP.GE.AND P0, PT, R0, R204, PT ;  /* 0x000000cc0000720c */ /* 0x000fe20003f06270 */
[C---:B---3--:R-:W-:Y:S08]  /*cfd0*/  HMMA.16816.F32.BF16 R24, R16.reuse, R20, RZ ;  /* 0x000000141018723c */ /* 0x048ff000000418ff */
        /* <DEDUP_REMOVED lines=28> */
[C---:B-1----:R-:W-:Y:S01]  /*d1a0*/  HMMA.16816.F32.BF16 R76, R4.reuse, R12, R136 ;  /* 0x0000000c044c723c */ /* 0x042fe20000041888 */
[----:B------:R-:W1:Y:S07]  /*d1b0*/  LDSM.16.MT88.4 R136, [R178+0x1800] ;  /* 0x00180000b288783b */ /* 0x000e6e0000004200 */
[----:B------:R-:W-:Y:S01]  /*d1c0*/  HMMA.16816.F32.BF16 R80, R4, R14, R120 ;  /* 0x0000000e0450723c */ /* 0x000fe20000041878 */
[----:B------:R-:W3:Y:S04]  /*d1d0*/  LDSM.16.MT88.4 R12, [R178+0x5000] ;  /* 0x00500000b20c783b */ /* 0x000ee80000004200 */
[----:B------:R-:W4:Y:S03]  /*d1e0*/  LDSM.16.MT88.4 R120, [R179+0x1800] ;  /* 0x00180000b378783b */ /* 0x000f260000004200 */
[C---:B--2---:R-:W-:Y:S08]  /*d1f0*/  HMMA.16816.F32.BF16 R132, R100.reuse, R128, R132 ;  /* 0x000000806484723c */ /* 0x044ff00000041884 */
[C---:B------:R-:W-:Y:S08]  /*d200*/  HMMA.16816.F32.BF16 R128, R100.reuse, R130, R28 ;  /* 0x000000826480723c */ /* 0x040ff0000004181c */
[----:B-1----:R-:W-:Y:S08]  /*d210*/  HMMA.16816.F32.BF16 R140, R100, R136, R140 ;  /* 0x00000088648c723c */ /* 0x002ff0000004188c */
[C---:B---3--:R-:W-:Y:S01]  /*d220*/  HMMA.16816.F32.BF16 R88, R4.reuse, R12, R112 ;  /* 0x0000000c0458723c */ /* 0x048fe20000041870 */
[----:B------:R-:W1:Y:S07]  /*d230*/  LDSM.16.MT88.4 R112, [R250+0x1800] ;  /* 0x00180000fa70783b */ /* 0x000e6e0000004200 */
[----:B------:R-:W-:Y:S01]  /*d240*/  HMMA.16816.F32.BF16 R92, R4, R14, R92 ;  /* 0x0000000e045c723c */ /* 0x000fe2000004185c */
[----:B------:R-:W2:Y:S07]  /*d250*/  LDSM.16.MT88.4 R12, [R244+0x5000] ;  /* 0x00500000f40c783b */ /* 0x000eae0000004200 */
[C---:B----4-:R-:W-:Y:S08]  /*d260*/  HMMA.16816.F32.BF16 R124, R100.reuse, R120, R124 ;  /* 0x00000078647c723c */ /* 0x050ff0000004187c */
[C---:B------:R-:W-:Y:S08]  /*d270*/  HMMA.16816.F32.BF16 R136, R100.reuse, R138, R20 ;  /* 0x0000008a6488723c */ /* 0x040ff00000041814 */
[C---:B------:R-:W-:Y:S08]  /*d280*/  HMMA.16816.F32.BF16 R120, R100.reuse, R122, R32 ;  /* 0x0000007a6478723c */ /* 0x040ff00000041820 */
[----:B-1----:R-:W-:Y:S08]  /*d290*/  HMMA.16816.F32.BF16 R116, R100, R112, R116 ;  /* 0x000000706474723c */ /* 0x002ff00000041874 */
[C---:B--2---:R-:W-:Y:S08]  /*d2a0*/  HMMA.16816.F32.BF16 R96, R4.reuse, R12, R96 ;  /* 0x0000000c0460723c */ /* 0x044ff00000041860 */
[----:B------:R-:W-:Y:S01]  /*d2b0*/  HMMA.16816.F32.BF16 R144, R4, R14, R144 ;  /* 0x0000000e0490723c */ /* 0x000fe20000041890 */
[----:B------:R-:W1:Y:S07]  /*d2c0*/  LDSM.16.MT88.4 R12, [R179+0x5000] ;  /* 0x00500000b30c783b */ /* 0x000e6e0000004200 */
        /* <DEDUP_REMOVED lines=30> */
[----:B------:R-:W-:Y:S01]  /*d4b0*/  ISETP.NE.AND P0, PT, R169, c[0x0][0x2b8], PT ;  /* 0x0000ae00a9007a0c */ /* 0x000fe20003f05270 */
[----:B------:R-:W-:Y:S01]  /*d4c0*/  IMAD.MOV.U32 R183, RZ, RZ, RZ ;  /* 0x000000ffffb77224 */ /* 0x000fe200078e00ff */
[----:B------:R-:W-:-:S04]  /*d4d0*/  IADD3 R184, R199, R168, R215 ;  /* 0x000000a8c7b87210 */ /* 0x000fc80007ffe0d7 */
        /* <DEDUP_REMOVED lines=9> */
[----:B------:R-:W-:-:S04]  /*d570*/  IMAD.MOV R0, RZ, RZ, -R0 ;  /* 0x000000ffff007224 */ /* 0x000fc800078e0a00 */
[----:B------:R-:W-:-:S05]  /*d580*/  IMAD R184, R0, c[0x0][0x2b8], R184 ;  /* 0x0000ae0000b87a24 */ /* 0x000fca00078e02b8 */
[----:B------:R-:W-:-:S05]  /*d590*/  SHF.R.S32.HI R0, RZ, 0x1f, R184 ;  /* 0x0000001fff007819 */ /* 0x000fca00000114b8 */
[----:B------:R-:W-:-:S04]  /*d5a0*/  IMAD R0, R0, c[0x0][0x1e0], RZ ;  /* 0x0000780000007a24 */ /* 0x000fc800078e02ff */
[C---:B------:R-:W-:Y:S02]  /*d5b0*/  IMAD R0, R184.reuse, c[0x0][0x1e4], R0 ;  /* 0x00007900b8007a24 */ /* 0x040fe400078e0200 */
[----:B-1----:R-:W-:-:S04]  /*d5c0*/  IMAD.WIDE.U32 R2, R184, c[0x0][0x1e0], RZ ;  /* 0x00007800b8027a25 */ /* 0x002fc800078e00ff */
        /* <DEDUP_REMOVED lines=11> */
.L_x_2472:
[----:B------:R-:W-:Y:S05]  /*d680*/  BRA.DIV ~URZ, `(.L_x_2339) ;  /* 0x000111e27f007947 */ /* 0x000fea000b800000 */
[----:B------:R-:W3:Y:S01]  /*d690*/  SHFL.IDX PT, R0, R6, RZ, 0x181f ;  /* 0x00181fff06007589 */ /* 0x000ee200000e0000 */
        /* <DEDUP_REMOVED lines=21> */
[----:B------:R1:W-:Y:S04]  /*d7f0*/  LDGSTS.E.BYPASS.LTC128B.128 [R203+0x10100], [R2.64], !P6 ;  /* 0x1010000002cb7fae */ /* 0x0003e8000f101d4a */
[----:B-1-3--:R1:W5:Y:S02]  /*d800*/  LDL R5, [R1+0xd0] ;  /* 0x0000d00001057983 */ /* 0x00a3640000100800 */
.L_x_2473:
[----:B--2---:R-:W-:Y:S02]  /*d810*/  IADD3 R2, -R13, 0x10, RZ ;  /* 0x000000100d027810 */ /* 0x004fe40007ffe1ff */
        /* <DEDUP_REMOVED lines=20> */
.L_x_2337:
[----:B------:R-:W-:Y:S05]  /*d960*/  BSYNC B0 ;  /* 0x0000000000007941 */ /* 0x000fea0003800000 */
.L_x_2336:
[----:B------:R-:W3:Y:S04]  /*d970*/  LDL R4, [R1+0x4] ;  /* 0x0000040001047983 */ /* 0x000ee80000100800 */
[----:B------:R-:W4:Y:S04]  /*d980*/  LDL R5, [R1+0x64] ;  /* 0x0000640001057983 */ /* 0x000f280000100800 */
[----:B--2---:R-:W4:Y:S01]  /*d990*/  LDL R3, [R1+0x58] ;  /* 0x0000580001037983 */ /* 0x004f220000100800 */
[----:B------:R-:W-:Y:S01]  /*d9a0*/  IMAD.MOV.U32 R6, RZ, RZ, 0x1 ;  /* 0x00000001ff067424 */ /* 0x000fe200078e00ff */
[----:B------:R-:W-:-:S02]  /*d9b0*/  IADD3 R180, R180, -0x2, RZ ;  /* 0xfffffffeb4b47810 */ /* 0x000fc40007ffe0ff */
[----:B------:R-:W0:Y:S02]  /*d9c0*/  LDGDEPBAR ;  /* 0x00000000000079af */ /* 0x000e240000000000 */
[C---:B------:R-:W-:Y:S02]  /*d9d0*/  ISETP.NE.AND P0, PT, R6.reuse, c[0x0][0x2c4], PT ;  /* 0x0000b10006007a0c */ /* 0x040fe40003f05270 */
[----:B------:R-:W-:Y:S01]  /*d9e0*/  ISETP.LE.AND P1, PT, R6, c[0x0][0x32c], PT ;  /* 0x0000cb0006007a0c */ /* 0x000fe20003f23270 */
[----:B---3--:R-:W-:-:S10]  /*d9f0*/  IMAD.SHL.U32 R4, R4, 0x80, RZ ;  /* 0x0000008004047824 */ /* 0x008fd400078e00ff */
[----:B------:R-:W-:-:S04]  /*da00*/  @P0 IMAD.HI.U32 R2, R4, c[0x0][0x2c8], RZ ;  /* 0x0000b20004020a27 */ /* 0x000fc800078e00ff */
[----:B------:R-:W-:Y:S01]  /*da10*/  IMAD.MOV.U32 R0, RZ, RZ, R4 ;  /* 0x000000ffff007224 */ /* 0x000fe200078e0004 */
[----:B------:R-:W-:-:S04]  /*da20*/  @P0 SHF.R.U32.HI R0, RZ, c[0x0][0x2cc], R2 ;  /* 0x0000b300ff000a19 */ /* 0x000fc80000011602 */
[----:B----4-:R-:W-:-:S04]  /*da30*/  IADD3 R2, -R3, R5, R0 ;  /* 0x0000000503027210 */ /* 0x010fc80007ffe100 */
        /* <DEDUP_REMOVED lines=12> */
.L_x_2342:
[----:B------:R-:W-:-:S13]  /*db00*/  ISETP.NE.AND P0, PT, R6, c[0x0][0x32c], PT ;  /* 0x0000cb0006007a0c */ /* 0x000fda0003f05270 */
[----:B------:R-:W-:-:S05]  /*db10*/  @P0 IMAD.HI.U32 R2, R3, c[0x0][0x330], RZ ;  /* 0x0000cc0003020a27 */ /* 0x000fca00078e00ff */
[----:B------:R-:W-:Y:S02]  /*db20*/  @P0 SHF.R.U32.HI R3, RZ, c[0x0][0x334], R2 ;  /* 0x0000cd00ff030a19 */ /* 0x000fe40000011602 */
.L_x_2343:
[----:B------:R-:W-:Y:S05]  /*db30*/  BSYNC B0 ;  /* 0x0000000000007941 */ /* 0x000fea0003800000 */
.L_x_2341:
[----:B------:R-:W-:-:S05]  /*db40*/  MOV R2, c[0x0][0x32c] ;  /* 0x0000cb0000027a02 */ /* 0x000fca0000000f00 */
[----:B------:R-:W-:-:S05]  /*db50*/  IMAD R3, R3, R2, c[0x0][0x32c] ;  /* 0x0000cb0003037624 */ /* 0x000fca00078e0202 */
[----:B------:R-:W-:-:S04]  /*db60*/  IMNMX R0, R0, R3, PT ;  /* 0x0000000300007217 */ /* 0x000fc80003800200 */
.L_x_2340:
        /* <DEDUP_REMOVED lines=8> */
[----:B------:R-:W-:Y:S02]  /*dbf0*/  MOV R189, RZ ;  /* 0x000000ff00bd7202 */ /* 0x000fe40000000f00 */
[----:B------:R-:W-:Y:S02]  /*dc00*/  MOV R169, 0x1 ;  /* 0x0000000100a97802 */ /* 0x000fe40000000f00 */
.L_x_2361:
        /* <DEDUP_REMOVED lines=19> */
[----:B------:R-:W-:Y:S05]  /*dd40*/  SHF.R.S32.HI R2, RZ, 0x1f, R184 ;  /* 0x0000001fff027819 */ /* 0x000fea00000114b8 */
[----:B------:R-:W-:Y:S02]  /*dd50*/  IMAD R4, R2, c[0x0][0x208], RZ ;  /* 0x0000820002047a24 */ /* 0x000fe400078e02ff */
[C---:B------:R-:W-:Y:S04]  /*dd60*/  IMAD.WIDE.U32 R2, R184.reuse, c[0x0][0x208], RZ ;  /* 0x00008200b8027a25 */ /* 0x040fe800078e00ff */
[----:B------:R-:W-:Y:S05]  /*dd70*/  IMAD R4, R184, c[0x0][0x20c], R4 ;  /* 0x00008300b8047a24 */ /* 0x000fea00078e0204 */
[----:B------:R-:W-:Y:S02]  /*dd80*/  IADD3 R3, R3, R4, RZ ;  /* 0x0000000403037210 */ /* 0x000fe40007ffe0ff */
[----:B------:R-:W-:Y:S03]  /*dd90*/  SHF.R.S32.HI R4, RZ, 0x1f, R183 ;  /* 0x0000001fff047819 */ /* 0x000fe600000114b7 */
        /* <DEDUP_REMOVED lines=8> */
[----:B------:R2:W4:Y:S02]  /*de20*/  SHFL.IDX PT, R5, R8, RZ, 0x181f ;  /* 0x00181fff08057589 */ /* 0x00052400000e0000 */
.L_x_2474:
[----:B------:R-:W-:-:S05]  /*de30*/  BRA.DIV ~URZ, `(.L_x_2348) ;  /* 0x00010d627f007947 */ /* 0x000fca000b800000 */
[----:B------:R-:W2:Y:S01]  /*de40*/  SHFL.IDX PT, R2, R17, RZ, 0x181f ;  /* 0x00181fff11027589 */ /* 0x000ea200000e0000 */
[----:B------:R-:W-:Y:S01]  /*de50*/  IMAD.SHL.U32 R24, R190, 0x2, RZ ;  /* 0x00000002be187824 */ /* 0x000fe200078e00ff */
[----:B------:R-:W-:Y:S01]  /*de60*/  SHF.R.S32.HI R3, RZ, 0x1f, R190 ;  /* 0x0000001fff037819 */ /* 0x000fe200000114be */
[----:B------:R-:W-:Y:S01]  /*de70*/  IMAD R27, R189, 0x6000, RZ ;  /* 0x00006000bd1b7824 */ /* 0x000fe200078e02ff */
[C---:B------:R-:W-:Y:S01]  /*de80*/  SHF.L.U64.HI R18, R198.reuse, 0x1, R209 ;  /* 0x00000001c6127819 */ /* 0x040fe200000102d1 */
[----:B------:R-:W-:Y:S01]  /*de90*/  IMAD.SHL.U32 R16, R198, 0x2, RZ ;  /* 0x00000002c6107824 */ /* 0x000fe200078e00ff */
[----:B------:R-:W-:Y:S01]  /*dea0*/  SHF.L.U64.HI R26, R190, 0x1, R3 ;  /* 0x00000001be1a7819 */ /* 0x000fe20000010203 */
[----:B------:R-:W-:Y:S01]  /*deb0*/  IMAD.IADD R4, R203, 0x1, R27 ;  /* 0x00000001cb047824 */ /* 0x000fe200078e021b */
[C---:B------:R-:W-:Y:S01]  /*dec0*/  SHF.L.U64.HI R25, R197.reuse, 0x1, R208 ;  /* 0x00000001c5197819 */ /* 0x040fe200000102d0 */
[----:B------:R-:W-:Y:S01]  /*ded0*/  IMAD.SHL.U32 R19, R197, 0x2, RZ ;  /* 0x00000002c5137824 */ /* 0x000fe200078e00ff */
[C---:B--2---:R-:W-:Y:S05]  /*dee0*/  IADD3 R6, P0, R2.reuse, R24, RZ ;  /* 0x0000001802067210 */ /* 0x044fea0007f1e0ff */
[C---:B----4-:R-:W-:Y:S05]  /*def0*/  IMAD.X R7, R5.reuse, 0x1, R26, P0 ;  /* 0x0000000105077824 */ /* 0x050fea00000e061a */
[----:B------:R-:W-:Y:S01]  /*df00*/  @!PT LDS RZ, [RZ] ;  /* 0x00000000fffff984 */ /* 0x000fe20000000800 */
[----:B------:R-:W-:Y:S01]  /*df10*/  @!PT LDS RZ, [RZ] ;  /* 0x00000000fffff984 */ /* 0x000fe20000000800 */
[----:B------:R2:W-:Y:S02]  /*df20*/  LDGSTS.E.BYPASS.LTC128B.128 [R4+0x100], [R6.64], !P5 ;  /* 0x0010000006047fae */ /* 0x0005e4000e901d4a */
[C---:B--2---:R-:W-:Y:S05]  /*df30*/  IADD3 R6, P0, R2.reuse, R16, RZ ;  /* 0x0000001002067210 */ /* 0x044fea0007f1e0ff */
[C---:B------:R-:W-:Y:S05]  /*df40*/  IMAD.X R7, R5.reuse, 0x1, R18, P0 ;  /* 0x0000000105077824 */ /* 0x040fea00000e0612 */
[----:B------:R2:W-:Y:S02]  /*df50*/  LDGSTS.E.BYPASS.LTC128B.128 [R4+0x2100], [R6.64], !P4 ;  /* 0x0210000006047fae */ /* 0x0005e4000e101d4a */
[----:B--2---:R-:W-:Y:S02]  /*df60*/  IADD3 R6, P0, R2, R19, RZ ;  /* 0x0000001302067210 */ /* 0x004fe40007f1e0ff */
[----:B------:R-:W2:Y:S03]  /*df70*/  SHFL.IDX PT, R2, R17, 0x1, 0x181f ;  /* 0x00381f0011027f89 */ /* 0x000ea600000e0000 */
[----:B------:R-:W-:Y:S02]  /*df80*/  IMAD.X R7, R5, 0x1, R25, P0 ;  /* 0x0000000105077824 */ /* 0x000fe400000e0619 */
[----:B------:R4:W3:Y:S04]  /*df90*/  SHFL.IDX PT, R5, R8, 0x1, 0x181f ;  /* 0x00381f0008057f89 */ /* 0x0008e800000e0000 */
[----:B------:R1:W-:Y:S04]  /*dfa0*/  LDGSTS.E.BYPASS.LTC128B.128 [R4+0x4100], [R6.64], !P6 ;  /* 0x0410000006047fae */ /* 0x0003e8000f101d4a */
[----:B----4-:R4:W5:Y:S01]  /*dfb0*/  LDL R8, [R1+0xd0] ;  /* 0x0000d00001087983 */ /* 0x0109620000100800 */
[----:B-1----:R-:W-:Y:S04]  /*dfc0*/  SEL R6, RZ, 0x10, P4 ;  /* 0x00000010ff067807 */ /* 0x002fe80002000000 */
.L_x_2475:
[C---:B--23--:R-:W-:Y:S01]  /*dfd0*/  ISETP.NE.U32.AND P2, PT, R6.reuse, RZ, PT ;  /* 0x000000ff0600720c */ /* 0x04cfe20003f45070 */
[----:B------:R-:W-:Y:S01]  /*dfe0*/  IMAD.IADD R27, R203, 0x1, R27 ;  /* 0x00000001cb1b7824 */ /* 0x000fe200078e021b */
[----:B------:R-:W-:Y:S02]  /*dff0*/  IADD3 R6, -R6, 0x10, RZ ;  /* 0x0000001006067810 */ /* 0x000fe40007ffe1ff */
[----:B-----5:R-:W-:Y:S02]  /*e000*/  IADD3 R3, -R8, 0x10, RZ ;  /* 0x0000001008037810 */ /* 0x020fe40007ffe1ff */
[----:B------:R-:W-:Y:S02]  /*e010*/  LOP3.LUT R6, R6, 0xf, RZ, 0xc0, !PT ;  /* 0x0000000f06067812 */ /* 0x000fe400078ec0ff */
[----:B------:R-:W-:Y:S02]  /*e020*/  LOP3.LUT R3, R3, 0xf, RZ, 0xc0, !PT ;  /* 0x0000000f03037812 */ /* 0x000fe400078ec0ff */
[----:B------:R-:W-:Y:S04]  /*e030*/  IADD3 R6, P1, P0, R6, R2, R16 ;  /* 0x0000000206067210 */ /* 0x000fe8000783e010 */
[-C--:B------:R-:W-:Y:S02]  /*e040*/  IADD3.X R7, RZ, R5.reuse, R18, P1, P0 ;  /* 0x00000005ff077210 */ /* 0x080fe40000fe0412 */
        /* <DEDUP_REMOVED lines=12> */
.L_x_2346:
[----:B------:R-:W-:Y:S05]  /*e110*/  BSYNC B0 ;  /* 0x0000000000007941 */ /* 0x000fea0003800000 */
.L_x_2345:
[----:B------:R-:W0:Y:S01]  /*e120*/  LDGDEPBAR ;  /* 0x00000000000079af */ /* 0x000e220000000000 */
[----:B------:R-:W-:Y:S01]  /*e130*/  WARPSYNC 0xffffffff ;  /* 0xffffffff00007948 */ /* 0x000fe20003800000 */
[C---:B-1-34-:R-:W-:Y:S01]  /*e140*/  HMMA.16816.F32.BF16 R4, R36.reuse, R12, RZ ;  /* 0x0000000c2404723c */ /* 0x05afe200000418ff */
[----:B------:R-:W-:Y:S03]  /*e150*/  MOV R248, 0x1 ;  /* 0x0000000100f87802 */ /* 0x000fe60000000f00 */
[-C--:B------:R-:W-:Y:S02]  /*e160*/  IADD3 R8, R170, R0.reuse, RZ ;  /* 0x00000000aa087210 */ /* 0x080fe40007ffe0ff */
[CC--:B------:R-:W-:Y:S02]  /*e170*/  IADD3 R3, R171.reuse, R0.reuse, RZ ;  /* 0x00000000ab037210 */ /* 0x0c0fe40007ffe0ff */
[C---:B------:R-:W-:Y:S01]  /*e180*/  HMMA.16816.F32.BF16 R12, R36.reuse, R14, RZ ;  /* 0x0000000e240c723c */ /* 0x040fe200000418ff */
[----:B------:R-:W-:Y:S02]  /*e190*/  IADD3 R2, R171, R0, R170 ;  /* 0x00000000ab027210 */ /* 0x000fe40007ffe0aa */
[----:B------:R-:W-:Y:S02]  /*e1a0*/  ISETP.NE.AND P0, PT, R248, c[0x0][0x2c4], PT ;  /* 0x0000b100f8007a0c */ /* 0x000fe40003f05270 */
[----:B------:R-:W-:Y:S03]  /*e1b0*/  MOV R181, 0x1 ;  /* 0x0000000100b57802 */ /* 0x000fe60000000f00 */
[C---:B------:R-:W-:Y:S01]  /*e1c0*/  HMMA.16816.F32.BF16 R16, R36.reuse, R20, RZ ;  /* 0x000000142410723c */ /* 0x040fe200000418ff */
[----:B------:R-:W-:Y:S07]  /*e1d0*/  ISETP.LE.AND P1, PT, R181, c[0x0][0x32c], PT ;  /* 0x0000cb00b5007a0c */ /* 0x000fee0003f23270 */
        /* <DEDUP_REMOVED lines=15> */
[C---:B------:R-:W-:Y:S07]  /*e2d0*/  HMMA.16816.F32.BF16 R32, R148.reuse, R164, R32 ;  /* 0x000000a49420723c */ /* 0x040fee0000041820 */
[----:B------:R-:W-:Y:S01]  /*e2e0*/  IADD3 R164, R170, R9, RZ ;  /* 0x00000009aaa47210 */ /* 0x000fe20007ffe0ff */
        /* <DEDUP_REMOVED lines=43> */
[----:B------:R-:W-:Y:S07]  /*e5a0*/  LDSM.16.M88.4 R152, [R175+0x4000] ;  /* 0x00400000af98783b */ /* 0x000fee0000000200 */
[C---:B---3--:R-:W-:Y:S08]  /*e5b0*/  HMMA.16816.F32.BF16 R16, R148.reuse, R144, R16 ;  /* 0x000000909410723c */ /* 0x048ff00000041810 */
[C---:B------:R-:W-:Y:S01]  /*e5c0*/  HMMA.16816.F32.BF16 R20, R148.reuse, R146, R20 ;  /* 0x000000929414723c */ /* 0x040fe20000041814 */
[----:B------:R-:W1:Y:S07]  /*e5d0*/  LDSM.16.M88.4 R144, [R3+0x3800] ;  /* 0x003800000390783b */ /* 0x000e6e0000000200 */
[C---:B------:R-:W-:Y:S08]  /*e5e0*/  HMMA.16816.F32.BF16 R24, R148.reuse, R156, R24 ;  /* 0x0000009c9418723c */ /* 0x040ff00000041818 */
        /* <DEDUP_REMOVED lines=34> */
[----:B------:R3:W5:Y:S07]  /*e810*/  LDSM.16.M88.4 R156, [R0+0x5800] ;  /* 0x00580000009c783b */ /* 0x00076e0000000200 */
[C---:B-1----:R-:W-:Y:S08]  /*e820*/  HMMA.16816.F32.BF16 R16, R152.reuse, R144, R16 ;  /* 0x000000909810723c */ /* 0x042ff00000041810 */
[C---:B------:R-:W-:Y:S01]  /*e830*/  HMMA.16816.F32.BF16 R20, R152.reuse, R146, R20 ;  /* 0x000000929814723c */ /* 0x040fe20000041814 */
[----:B------:R-:W-:Y:S07]  /*e840*/  LDSM.16.M88.4 R144, [R173+0x8000] ;  /* 0x00800000ad90783b */ /* 0x000fee0000000200 */
[C---:B----4-:R-:W-:Y:S01]  /*e850*/  HMMA.16816.F32.BF16 R24, R152.reuse, R148, R24 ;  /* 0x000000949818723c */ /* 0x050fe20000041818 */
[----:B--23--:R-:W2:Y:S07]  /*e860*/  LDL R0, [R1+0x4] ;  /* 0x0000040001007983 */ /* 0x00ceae0000100800 */
[C---:B------:R-:W-:Y:S01]  /*e870*/  HMMA.16816.F32.BF16 R28, R152.reuse, R150, R28 ;  /* 0x00000096981c723c */ /* 0x040fe2000004181c */
[----:B------:R-:W1:Y:S07]  /*e880*/  LDSM.16.M88.4 R148, [R9+0x4000] ;  /* 0x004000000994783b */ /* 0x000e6e0000000200 */
[C---:B-----5:R-:W-:Y:S08]  /*e890*/  HMMA.16816.F32.BF16 R32, R152.reuse, R156, R32 ;  /* 0x0000009c9820723c */ /* 0x060ff00000041820 */
        /* <DEDUP_REMOVED lines=32> */
[----:B------:R-:W1:Y:S01]  /*eaa0*/  MUFU.TANH R8, R4 ;  /* 0x0000000400087308 */ /* 0x000e620000002400 */
        /* <DEDUP_REMOVED lines=10> */
[----:B------:R-:W4:Y:S01]  /*eb50*/  MUFU.TANH R165, R6 ;  /* 0x0000000600a57308 */ /* 0x000f220000002400 */
[----:B------:R-:W-:Y:S02]  /*eb60*/  FMUL.FTZ R18, R18, c[0x0][0x320] ;  /* 0x0000c80012127a20 */ /* 0x000fe40000410000 */
[----:B------:R-:W-:Y:S02]  /*eb70*/  FMUL.FTZ R19, R19, c[0x0][0x320] ;  /* 0x0000c80013137a20 */ /* 0x000fe40000410000 */
[----:B------:R-:W-:Y:S02]  /*eb80*/  FMUL.FTZ R20, R20, c[0x0][0x320] ;  /* 0x0000c80014147a20 */ /* 0x000fe40000410000 */
[----:B------:R-:W-:Y:S02]  /*eb90*/  FMUL.FTZ R22, R22, c[0x0][0x320] ;  /* 0x0000c80016167a20 */ /* 0x000fe40000410000 */
[----:B------:R-:W-:Y:S01]  /*eba0*/  FMUL.FTZ R23, R23, c[0x0][0x320] ;  /* 0x0000c80017177a20 */ /* 0x000fe20000410000 */
[----:B------:R5:W1:Y:S10]  /*ebb0*/  MUFU.TANH R164, R7 ;  /* 0x0000000700a47308 */ /* 0x000a740000002400 */
[----:B------:R-:W1:Y:S10]  /*ebc0*/  MUFU.TANH R149, R12 ;  /* 0x0000000c00957308 */ /* 0x000e740000002400 */
[----:B------:R-:W1:Y:S01]  /*ebd0*/  MUFU.TANH R148, R13 ;  /* 0x0000000d00947308 */ /* 0x000e620000002400 */
[----:B-----5:R-:W5:Y:S09]  /*ebe0*/  LDSM.16.M88.4 R4, [R2+0x5000] ;  /* 0x005000000204783b */ /* 0x020f720000000200 */
[----:B------:R-:W1:Y:S10]  /*ebf0*/  MUFU.TANH R163, R14 ;  /* 0x0000000e00a37308 */ /* 0x000e740000002400 */
[----:B------:R1:W1:Y:S10]  /*ec00*/  MUFU.TANH R162, R15 ;  /* 0x0000000f00a27308 */ /* 0x0002740000002400 */
[----:B------:R-:W3:Y:S10]  /*ec10*/  MUFU.TANH R145, R16 ;  /* 0x0000001000917308 */ /* 0x000ef40000002400 */
[----:B------:R3:W3:Y:S01]  /*ec20*/  MUFU.TANH R144, R17 ;  /* 0x0000001100907308 */ /* 0x0006e20000002400 */
[----:B-1----:R1:W4:Y:S01]  /*ec30*/  LDSM.16.M88.4 R12, [R2+0x5800] ;  /* 0x00580000020c783b */ /* 0x0023220000000200 */
[C---:B-----5:R-:W-:Y:S08]  /*ec40*/  HMMA.16816.F32.BF16 R24, R156.reuse, R4, R24 ;  /* 0x000000049c18723c */ /* 0x060ff00000041818 */
[----:B------:R5:W1:Y:S01]  /*ec50*/  MUFU.TANH R161, R18 ;  /* 0x0000001200a17308 */ /* 0x000a620000002400 */
[----:B--2---:R-:W-:Y:S01]  /*ec60*/  LEA R4, R0, R227, 0x7 ;  /* 0x000000e300047211 */ /* 0x004fe200078e38ff */
[C---:B------:R-:W-:Y:S03]  /*ec70*/  HMMA.16816.F32.BF16 R28, R156.reuse, R6, R28 ;  /* 0x000000069c1c723c */ /* 0x040fe6000004181c */
[----:B------:R-:W-:Y:S05]  /*ec80*/  IADD3 R4, R225, R4, R226 ;  /* 0x00000004e1047210 */ /* 0x000fea0007ffe0e2 */
[----:B------:R2:W2:Y:S01]  /*ec90*/  MUFU.TANH R160, R19 ;  /* 0x0000001300a07308 */ /* 0x0004a20000002400 */
[----:B------:R-:W-:Y:S05]  /*eca0*/  @P0 IMAD.HI.U32 R0, R4, c[0x0][0x2c8], RZ ;  /* 0x0000b20004000a27 */ /* 0x000fea00078e00ff */
[----:B------:R-:W-:Y:S01]  /*ecb0*/  @P0 SHF.R.U32.HI R4, RZ, c[0x0][0x2cc], R0 ;  /* 0x0000b300ff040a19 */ /* 0x000fe20000011600 */
[----:B------:R-:W-:Y:S03]  /*ecc0*/  FMUL.FTZ R26, R26, c[0x0][0x320] ;  /* 0x0000c8001a1a7a20 */ /* 0x000fe60000410000 */
[----:B------:R-:W2:Y:S01]  /*ecd0*/  MUFU.TANH R20, R20 ;  /* 0x0000001400147308 */ /* 0x000ea20000002400 */
[----:B------:R-:W-:Y:S01]  /*ece0*/  FMUL.FTZ R27, R27, c[0x0][0x320] ;  /* 0x0000c8001b1b7a20 */ /* 0x000fe20000410000 */
[----:B------:R-:W2:Y:S01]  /*ecf0*/  SHFL.IDX PT, R3, R4, RZ, 0x1c1f ;  /* 0x001c1fff04037589 */ /* 0x000ea200000e0000 */
[----:B---3--:R-:W-:Y:S01]  /*ed00*/  FMUL.FTZ R17, R25, c[0x0][0x320] ;  /* 0x0000c80019117a20 */ /* 0x008fe20000410000 */
[C---:B------:R-:W-:Y:S01]  /*ed10*/  ISETP.GE.AND P0, PT, R189.reuse, 0x1, PT ;  /* 0x00000001bd00780c */ /* 0x040fe20003f06270 */
[----:B-----5:R-:W-:Y:S01]  /*ed20*/  FMUL.FTZ R18, R24, c[0x0][0x320] ;  /* 0x0000c80018127a20 */ /* 0x020fe20000410000 */
[----:B-1----:R-:W-:Y:S01]  /*ed30*/  IADD3 R2, R189, 0x1, RZ ;  /* 0x00000001bd027810 */ /* 0x002fe20007ffe0ff */
[----:B------:R-:W-:Y:S02]  /*ed40*/  FMUL.FTZ R30, R30, c[0x0][0x320] ;  /* 0x0000c8001e1e7a20 */ /* 0x000fe40000410000 */
[----:B------:R-:W-:Y:S01]  /*ed50*/  FMUL.FTZ R31, R31, c[0x0][0x320] ;  /* 0x0000c8001f1f7a20 */ /* 0x000fe20000410000 */
[----:B------:R1:W3:Y:S01]  /*ed60*/  MUFU.TANH R153, R26 ;  /* 0x0000001a00997308 */ /* 0x0002e20000002400 */
[----:B------:R-:W-:Y:S01]  /*ed70*/  FMUL.FTZ R16, R28, c[0x0][0x320] ;  /* 0x0000c8001c107a20 */ /* 0x000fe20000410000 */
[----:B------:R-:W-:Y:S01]  /*ed80*/  SEL R189, R2, RZ, !P0 ;  /* 0x000000ff02bd7207 */ /* 0x000fe20004000000 */
[C---:B----4-:R-:W-:Y:S03]  /*ed90*/  HMMA.16816.F32.BF16 R32, R156.reuse, R12, R32 ;  /* 0x0000000c9c20723c */ /* 0x050fe60000041820 */
[----:B--2---:R-:W-:Y:S04]  /*eda0*/  FMUL.FTZ R19, R21, c[0x0][0x320] ;  /* 0x0000c80015137a20 */ /* 0x004fe80000410000 */
[----:B------:R2:W4:Y:S01]  /*edb0*/  MUFU.TANH R152, R27 ;  /* 0x0000001b00987308 */ /* 0x0005220000002400 */
[----:B------:R-:W-:Y:S07]  /*edc0*/  HMMA.16816.F32.BF16 R36, R156, R14, R36 ;  /* 0x0000000e9c24723c */ /* 0x000fee0000041824 */
[----:B------:R-:W-:Y:S02]  /*edd0*/  SHF.L.U32 R157, R180, 0x6, RZ ;  /* 0x00000006b49d7819 */ /* 0x000fe400000006ff */
[----:B------:R5:W3:Y:S03]  /*ede0*/  MUFU.TANH R146, R30 ;  /* 0x0000001e00927308 */ /* 0x000ae60000002400 */
[----:B------:R-:W-:Y:S04]  /*edf0*/  IADD3 R0, -R200, 0x1, -R157 ;  /* 0x00000001c8007810 */ /* 0x000fe80007ffe99d */
[----:B-1----:R-:W-:Y:S01]  /*ee00*/  FMUL.FTZ R26, R32, c[0x0][0x320] ;  /* 0x0000c800201a7a20 */ /* 0x002fe20000410000 */
[----:B------:R-:W-:Y:S02]  /*ee10*/  IADD3 R0, -R202, R0, R201 ;  /* 0x00000000ca007210 */ /* 0x000fe40007ffe1c9 */
[----:B------:R1:W1:Y:S01]  /*ee20*/  MUFU.TANH R151, R31 ;  /* 0x0000001f00977308 */ /* 0x0002620000002400 */
[----:B------:R-:W-:Y:S02]  /*ee30*/  FMUL.FTZ R13, R33, c[0x0][0x320] ;  /* 0x0000c800210d7a20 */ /* 0x000fe40000410000 */
[----:B------:R-:W-:Y:S01]  /*ee40*/  FMUL.FTZ R28, R35, c[0x0][0x320] ;  /* 0x0000c800231c7a20 */ /* 0x000fe20000410000 */
[C---:B------:R-:W-:Y:S01]  /*ee50*/  IADD3 R5, R0.reuse, c[0x0][0x328], RZ ;  /* 0x0000ca0000057a10 */ /* 0x040fe20007ffe0ff */
[----:B--2---:R-:W-:Y:S01]  /*ee60*/  FMUL.FTZ R27, R29, c[0x0][0x320] ;  /* 0x0000c8001d1b7a20 */ /* 0x004fe20000410000 */
[----:B------:R-:W-:Y:S01]  /*ee70*/  IADD3 R7, R0, UR8, RZ ;  /* 0x0000000800077c10 */ /* 0x000fe2000fffe0ff */
[----:B------:R-:W-:Y:S01]  /*ee80*/  FMUL.FTZ R29, R34, c[0x0][0x320] ;  /* 0x0000c800221d7a20 */ /* 0x000fe20000410000 */
[-C--:B------:R-:W-:Y:S01]  /*ee90*/  IADD3 R2, R5, R3.reuse, RZ ;  /* 0x0000000305027210 */ /* 0x080fe20007ffe0ff */
[----:B------:R-:W-:Y:S01]  /*eea0*/  FMUL.FTZ R12, R36, c[0x0][0x320] ;  /* 0x0000c800240c7a20 */ /* 0x000fe20000410000 */
[----:B------:R-:W2:Y:S01]  /*eeb0*/  MUFU.TANH R19, R19 ;  /* 0x0000001300137308 */ /* 0x000ea20000002400 */
[----:B------:R-:W-:Y:S01]  /*eec0*/  FMUL.FTZ R9, R37, c[0x0][0x320] ;  /* 0x0000c80025097a20 */ /* 0x000fe20000410000 */
[----:B------:R-:W-:Y:S01]  /*eed0*/  IADD3 R0, R7, R3, RZ ;  /* 0x0000000307007210 */ /* 0x000fe20007ffe0ff */
[----:B-----5:R-:W-:Y:S07]  /*eee0*/  FMUL.FTZ R30, R39, c[0x0][0x320] ;  /* 0x0000c800271e7a20 */ /* 0x020fee0000410000 */
[----:B------:R2:W2:Y:S01]  /*eef0*/  MUFU.TANH R155, R22 ;  /* 0x00000016009b7308 */ /* 0x0004a20000002400 */
[----:B-1----:R-:W-:Y:S09]  /*ef00*/  FMUL.FTZ R31, R38, c[0x0][0x320] ;  /* 0x0000c800261f7a20 */ /* 0x002ff20000410000 */
        /* <DEDUP_REMOVED lines=27> */
.L_x_2351:
[----:B------:R-:W-:Y:S04]  /*f0c0*/  MOV R6, c[0x0][0x32c] ;  /* 0x0000cb0000067a02 */ /* 0x000fe80000000f00 */
[----:B------:R-:W-:Y:S11]  /*f0d0*/  ISETP.NE.AND P0, PT, R6, 0x1, PT ;  /* 0x000000010600780c */ /* 0x000ff60003f05270 */
[----:B------:R-:W-:Y:S02]  /*f0e0*/  @!UPT UIADD3 URZ, URZ, URZ, URZ ;  /* 0x0000003f3f3ff290 */ /* 0x000fe4000fffe03f */
[----:B------:R-:W-:Y:S05]  /*f0f0*/  @P0 IMAD.HI.U32 R6, R3, c[0x0][0x330], RZ ;  /* 0x0000cc0003060a27 */ /* 0x000fea00078e00ff */
[----:B------:R-:W-:Y:S02]  /*f100*/  @P0 SHF.R.U32.HI R3, RZ, c[0x0][0x334], R6 ;  /* 0x0000cd00ff030a19 */ /* 0x000fe40000011606 */
.L_x_2352:
[----:B------:R-:W-:Y:S05]  /*f110*/  BSYNC B0 ;  /* 0x0000000000007941 */ /* 0x000fea0003800000 */
.L_x_2350:
[----:B------:R-:W-:Y:S04]  /*f120*/  IMAD R3, R3, c[0x0][0x32c], -R157 ;  /* 0x0000cb0003037a24 */ /* 0x000fe800078e0a9d */
[----:B------:R-:W-:Y:S05]  /*f130*/  IMAD.IADD R3, R3, 0x1, -R200 ;  /* 0x0000000103037824 */ /* 0x000fea00078e0ac8 */
[----:B------:R-:W-:Y:S02]  /*f140*/  IMNMX R0, R0, R3, !PT ;  /* 0x0000000300007217 */ /* 0x000fe40007800200 */
[----:B------:R-:W-:Y:S04]  /*f150*/  IADD3 R3, R3, c[0x0][0x32c], RZ ;  /* 0x0000cb0003037a10 */ /* 0x000fe80007ffe0ff */
[----:B------:R-:W-:Y:S02]  /*f160*/  IMNMX R2, R2, R3, PT ;  /* 0x0000000302027217 */ /* 0x000fe40003800200 */
.L_x_2349:
[----:B--234-:R-:W-:Y:S01]  /*f170*/  ISETP.GT.AND P2, PT, R180, -0x1, PT ;  /* 0xffffffffb400780c */ /* 0x01cfe20003f44270 */
[----:B------:R-:W2:Y:S03]  /*f180*/  SHFL.IDX PT, R6, R4, 0x1, 0x1c1f ;  /* 0x003c1f0004067f89 */ /* 0x000ea600000e0000 */
[----:B------:R-:W-:Y:S04]  /*f190*/  ISETP.GT.AND P0, PT, R0, RZ, P2 ;  /* 0x000000ff0000720c */ /* 0x000fe80001704270 */
[----:B------:R-:W-:Y:S04]  /*f1a0*/  ISETP.LT.OR P0, PT, R2, 0x1, P0 ;  /* 0x000000010200780c */ /* 0x000fe80000701670 */
        /* <DEDUP_REMOVED lines=8> */
[----:B------:R-:W-:Y:S02]  /*f230*/  FSEL R24, R149, -INF , !P0 ;  /* 0xff80000095187808 */ /* 0x000fe40004000000 */
[----:B------:R-:W-:Y:S04]  /*f240*/  ISETP.GT.AND P0, PT, R0, 0x9, P2 ;  /* 0x000000090000780c */ /* 0x000fe80001704270 */
        /* <DEDUP_REMOVED lines=52> */
.L_x_2355:
[----:B------:R-:W-:Y:S04]  /*f590*/  MOV R2, c[0x0][0x32c] ;  /* 0x0000cb0000027a02 */ /* 0x000fe80000000f00 */
[----:B------:R-:W-:Y:S11]  /*f5a0*/  ISETP.NE.AND P0, PT, R2, 0x1, PT ;  /* 0x000000010200780c */ /* 0x000ff60003f05270 */
[----:B------:R-:W-:Y:S02]  /*f5b0*/  @!UPT UIADD3 URZ, URZ, URZ, URZ ;  /* 0x0000003f3f3ff290 */ /* 0x000fe4000fffe03f */
[----:B------:R-:W-:Y:S05]  /*f5c0*/  @P0 IMAD.HI.U32 R2, R0, c[0x0][0x330], RZ ;  /* 0x0000cc0000020a27 */ /* 0x000fea00078e00ff */
[----:B------:R-:W-:Y:S02]  /*f5d0*/  @P0 SHF.R.U32.HI R0, RZ, c[0x0][0x334], R2 ;  /* 0x0000cd00ff000a19 */ /* 0x000fe40000011602 */
.L_x_2356:
[----:B------:R-:W-:Y:S05]  /*f5e0*/  BSYNC B0 ;  /* 0x0000000000007941 */ /* 0x000fea0003800000 */
.L_x_2354:
[----:B------:R-:W-:Y:S04]  /*f5f0*/  IMAD R0, R0, c[0x0][0x32c], -R157 ;  /* 0x0000cb0000007a24 */ /* 0x000fe800078e0a9d */
[----:B------:R-:W-:Y:S05]  /*f600*/  IMAD.IADD R0, R0, 0x1, -R200 ;  /* 0x0000000100007824 */ /* 0x000fea00078e0ac8 */
[----:B------:R-:W-:Y:S02]  /*f610*/  IMNMX R4, R4, R0, !PT ;  /* 0x0000000004047217 */ /* 0x000fe40007800200 */
[----:B------:R-:W-:Y:S04]  /*f620*/  IADD3 R0, R0, c[0x0][0x32c], RZ ;  /* 0x0000cb0000007a10 */ /* 0x000fe80007ffe0ff */
[----:B------:R-:W-:Y:S02]  /*f630*/  IMNMX R5, R5, R0, PT ;  /* 0x0000000005057217 */ /* 0x000fe40003800200 */
.L_x_2353:
[----:B------:R-:W-:Y:S01]  /*f640*/  FMNMX.FTZ R0, R8, R104, !PT ;  /* 0x0000006808007209 */ /* 0x000fe20007810000 */
[----:B------:R-:W-:Y:S04]  /*f650*/  DEPBAR.LE SB0, 0x2 ;  /* 0x000080800000791a */ /* 0x000fe80000000000 */
[----:B------:R-:W-:Y:S01]  /*f660*/  FMNMX.FTZ R0, R25, R0, !PT ;  /* 0x0000000019007209 */ /* 0x000fe20007810000 */
[----:B------:R-:W-:Y:S01]  /*f670*/  BAR.SYNC.DEFER_BLOCKING 0x0 ;  /* 0x0000000000007b1d */ /* 0x000fe20000010000 */
[----:B------:R-:W-:Y:S02]  /*f680*/  ISETP.GT.AND P1, PT, R4, 0x38, P2 ;  /* 0x000000380400780c */ /* 0x000fe40001724270 */
[----:B------:R-:W-:Y:S02]  /*f690*/  FMNMX.FTZ R0, R24, R0, !PT ;  /* 0x0000000018007209 */ /* 0x000fe40007810000 */
[----:B------:R-:W-:Y:S02]  /*f6a0*/  ISETP.LT.OR P1, PT, R5, 0x39, P1 ;  /* 0x000000390500780c */ /* 0x000fe40000f21670 */
        /* <DEDUP_REMOVED lines=26> */
[----:B------:R-:W-:Y:S02]  /*f850*/  FMUL.FTZ R0, R0, c[0x0][0x2d0] ;  /* 0x0000b40000007a20 */ /* 0x000fe40000410000 */
[--C-:B------:R-:W-:Y:S01]  /*f860*/  FFMA.FTZ R25, R25, c[0x0][0x2d0], -R2.reuse ;  /* 0x0000b40019197a23 */ /* 0x100fe20000010802 */
[----:B------:R-:W-:Y:S01]  /*f870*/  FSEL R6, R165, -INF , !P0 ;  /* 0xff800000a5067808 */ /* 0x000fe20004000000 */
[----:B------:R-:W-:Y:S01]  /*f880*/  MUFU.EX2 R8, R8 ;  /* 0x0000000800087308 */ /* 0x000fe20000000800 */
[----:B------:R-:W-:Y:S01]  /*f890*/  ISETP.GT.AND P0, PT, R4, 0x1, P2 ;  /* 0x000000010400780c */ /* 0x000fe20001704270 */
[--C-:B------:R-:W-:Y:S02]  /*f8a0*/  FFMA.FTZ R181, R21, c[0x0][0x2d0], -R2.reuse ;  /* 0x0000b40015b57a23 */ /* 0x100fe40000010802 */
[--C-:B------:R-:W-:Y:S01]  /*f8b0*/  FFMA.FTZ R185, R15, c[0x0][0x2d0], -R2.reuse ;  /* 0x0000b4000fb97a23 */ /* 0x100fe20000010802 */
[----:B------:R-:W-:Y:S01]  /*f8c0*/  ISETP.LT.OR P0, PT, R5, 0x2, P0 ;  /* 0x000000020500780c */ /* 0x000fe20000701670 */
[--C-:B------:R-:W-:Y:S02]  /*f8d0*/  FFMA.FTZ R194, R14, c[0x0][0x2d0], -R2.reuse ;  /* 0x0000b4000ec27a23 */ /* 0x100fe40000010802 */
[--C-:B------:R-:W-:Y:S01]  /*f8e0*/  FFMA.FTZ R193, R13, c[0x0][0x2d0], -R2.reuse ;  /* 0x0000b4000dc17a23 */ /* 0x100fe20000010802 */
[----:B------:R-:W-:Y:S01]  /*f8f0*/  FSEL R7, R164, -INF , !P0 ;  /* 0xff800000a4077808 */ /* 0x000fe20004000000 */
[----:B------:R-:W1:Y:S01]  /*f900*/  MUFU.EX2 R0, R0 ;  /* 0x0000000000007308 */ /* 0x000e620000000800 */
[----:B------:R-:W-:Y:S01]  /*f910*/  ISETP.GT.AND P0, PT, R4, 0x8, P2 ;  /* 0x000000080400780c */ /* 0x000fe20001704270 */
[--C-:B------:R-:W-:Y:S02]  /*f920*/  FFMA.FTZ R192, R12, c[0x0][0x2d0], -R2.reuse ;  /* 0x0000b4000cc07a23 */ /* 0x100fe40000010802 */
[--C-:B------:R-:W-:Y:S01]  /*f930*/  FFMA.FTZ R182, R22, c[0x0][0x2d0], -R2.reuse ;  /* 0x0000b40016b67a23 */ /* 0x100fe20000010802 */
[----:B------:R-:W-:Y:S01]  /*f940*/  ISETP.LT.OR P0, PT, R5, 0x9, P0 ;  /* 0x000000090500780c */ /* 0x000fe20000701670 */
[--C-:B------:R-:W-:Y:S02]  /*f950*/  FFMA.FTZ R167, R20, c[0x0][0x2d0], -R2.reuse ;  /* 0x0000b40014a77a23 */ /* 0x100fe40000010802 */
[--C-:B------:R-:W-:Y:S01]  /*f960*/  FFMA.FTZ R166, R19, c[0x0][0x2d0], -R2.reuse ;  /* 0x0000b40013a67a23 */ /* 0x100fe20000010802 */
[----:B------:R-:W-:Y:S01]  /*f970*/  FSEL R147, R163, -INF , !P0 ;  /* 0xff800000a3937808 */ /* 0x000fe20004000000 */
[----:B------:R-:W2:Y:S01]  /*f980*/  MUFU.EX2 R25, R25 ;  /* 0x0000001900197308 */ /* 0x000ea20000000800 */
[----:B------:R-:W-:Y:S01]  /*f990*/  ISETP.GT.AND P0, PT, R4, 0x9, P2 ;  /* 0x000000090400780c */ /* 0x000fe20001704270 */
[--C-:B------:R-:W-:Y:S02]  /*f9a0*/  FFMA.FTZ R188, R18, c[0x0][0x2d0], -R2.reuse ;  /* 0x0000b40012bc7a23 */ /* 0x100fe40000010802 */
[--C-:B------:R-:W-:Y:S01]  /*f9b0*/  FFMA.FTZ R187, R17, c[0x0][0x2d0], -R2.reuse ;  /* 0x0000b40011bb7a23 */ /* 0x100fe20000010802 */
[----:B------:R-:W-:Y:S01]  /*f9c0*/  ISETP.LT.OR P0, PT, R5, 0xa, P0 ;  /* 0x0000000a0500780c */ /* 0x000fe20000701670 */
[--C-:B------:R-:W-:Y:S02]  /*f9d0*/  FFMA.FTZ R186, R16, c[0x0][0x2d0], -R2.reuse ;  /* 0x0000b40010ba7a23 */ /* 0x100fe40000010802 */
[--C-:B------:R-:W-:Y:S01]  /*f9e0*/  FFMA.FTZ R24, R24, c[0x0][0x2d0], -R2.reuse ;  /* 0x0000b40018187a23 */ /* 0x100fe20000010802 */
[----:B------:R-:W-:Y:S01]  /*f9f0*/  FSEL R149, R162, -INF , !P0 ;  /* 0xff800000a2957808 */ /* 0x000fe20004000000 */
[--C-:B------:R-:W-:Y:S01]  /*fa00*/  FFMA.FTZ R23, R23, c[0x0][0x2d0], -R2.reuse ;  /* 0x0000b40017177a23 */ /* 0x100fe20000010802 */
[----:B------:R-:W-:Y:S01]  /*fa10*/  ISETP.GT.AND P0, PT, R4, 0x10, P2 ;  /* 0x000000100400780c */ /* 0x000fe20001704270 */
[----:B------:R-:W-:Y:S01]  /*fa20*/  FFMA.FTZ R191, R3, c[0x0][0x2d0], -R2 ;  /* 0x0000b40003bf7a23 */ /* 0x000fe20000010802 */
[----:B------:R-:W-:Y:S01]  /*fa30*/  MUFU.EX2 R166, R166 ;  /* 0x000000a600a67308 */ /* 0x000fe20000000800 */
[C---:B-1----:R-:W-:Y:S01]  /*fa40*/  FFMA.FTZ R2, R0.reuse, R195, R8 ;  /* 0x000000c300027223 */ /* 0x042fe20000010008 */
        /* <DEDUP_REMOVED lines=8> */
[----:B--2---:R-:W-:Y:S01]  /*fad0*/  F2FP.BF16.PACK_AB R144, R25, R8 ;  /* 0x000000081990723e */ /* 0x004fe200000010ff */
[C---:B------:R-:W-:Y:S01]  /*fae0*/  FMUL.FTZ R36, R0.reuse, R112 ;  /* 0x0000007000247220 */ /* 0x040fe20000410000 */
[----:B------:R-:W-:Y:S01]  /*faf0*/  ISETP.LT.OR P0, PT, R5, 0x12, P0 ;  /* 0x000000120500780c */ /* 0x000fe20000701670 */
[C---:B------:R-:W-:Y:S02]  /*fb00*/  FMUL.FTZ R37, R0.reuse, R113 ;  /* 0x0000007100257220 */ /* 0x040fe40000410000 */
[----:B------:R-:W-:Y:S01]  /*fb10*/  FMUL.FTZ R16, R0, R132 ;  /* 0x0000008400107220 */ /* 0x000fe20000410000 */
[----:B------:R-:W-:Y:S01]  /*fb20*/  FSEL R156, R160, -INF , !P0 ;  /* 0xff800000a09c7808 */ /* 0x000fe20004000000 */
[----:B------:R-:W-:Y:S01]  /*fb30*/  FMUL.FTZ R17, R0, R133 ;  /* 0x0000008500117220 */ /* 0x000fe20000410000 */
[----:B------:R-:W-:Y:S01]  /*fb40*/  ISETP.GT.AND P0, PT, R4, 0x18, P2 ;  /* 0x000000180400780c */ /* 0x000fe20001704270 */
[----:B------:R-:W1:Y:S01]  /*fb50*/  MUFU.EX2 R23, R23 ;  /* 0x0000001700177308 */ /* 0x000e620000000800 */
[----:B------:R-:W-:Y:S01]  /*fb60*/  FSEL R160, R31, -INF , !P1 ;  /* 0xff8000001fa07808 */ /* 0x000fe20004800000 */
        /* <DEDUP_REMOVED lines=39> */
[----:B------:R-:W-:Y:S01]  /*fde0*/  FMUL.FTZ R80, R0, R80 ;  /* 0x0000005000507220 */ /* 0x000fe20000410000 */
[----:B------:R-:W-:Y:S01]  /*fdf0*/  FSEL R158, R146, -INF , !P0 ;  /* 0xff800000929e7808 */ /* 0x000fe20004000000 */
[----:B------:R-:W-:Y:S01]  /*fe00*/  FMUL.FTZ R81, R0, R81 ;  /* 0x0000005100517220 */ /* 0x000fe20000410000 */
[----:B------:R-:W-:Y:S01]  /*fe10*/  ISETP.GT.AND P0, PT, R4, 0x29, P2 ;  /* 0x000000290400780c */ /* 0x000fe20001704270 */
[C---:B------:R-:W-:Y:S01]  /*fe20*/  FMUL.FTZ R84, R0.reuse, R84 ;  /* 0x0000005400547220 */ /* 0x040fe20000410000 */
[----:B-1----:R-:W-:Y:S01]  /*fe30*/  F2FP.BF16.PACK_AB R146, R23, R24 ;  /* 0x000000181792723e */ /* 0x002fe200000010ff */
        /* <DEDUP_REMOVED lines=15> */
[----:B------:R-:W-:Y:S03]  /*ff30*/  FMUL.FTZ R101, R0, R101 ;  /* 0x0000006500657220 */ /* 0x000fe60000410000 */
[----:B------:R-:W-:Y:S04]  /*ff40*/  ISETP.LT.OR P0, PT, R5, 0x32, P0 ;  /* 0x000000320500780c */ /* 0x000fe80000701670 */
[----:B------:R-:W-:Y:S01]  /*ff50*/  FSEL R162, R28, -INF , !P0 ;  /* 0xff8000001ca27808 */ /* 0x000fe20004000000 */
[----:B------:R-:W-:Y:S01]  /*ff60*/  FMUL.FTZ R28, R0, R120 ;  /* 0x00000078001c7220 */ /* 0x000fe20000410000 */
[----:B------:R-:W-:Y:S01]  /*ff70*/  ISETP.GT.AND P0, PT, R4, 0x39, P2 ;  /* 0x000000390400780c */ /* 0x000fe20001704270 */
[----:B------:R-:W-:Y:S01]  /*ff80*/  FADD.FTZ R4, R25, R2 ;  /* 0x0000000219047221 */ /* 0x000fe20000010000 */
[----:B------:R-:W-:Y:S01]  /*ff90*/  FMNMX.FTZ R2, R6, R105, !PT ;  /* 0x0000006906027209 */ /* 0x000fe20007810000 */
[C---:B------:R-:W-:Y:S01]  /*ffa0*/  FMUL.FTZ R25, R0.reuse, R125 ;  /* 0x0000007d00197220 */ /* 0x040fe20000410000 */
[----:B------:R-:W-:Y:S01]  /*ffb0*/  ISETP.LT.OR P0, PT, R5, 0x3a, P0 ;  /* 0x0000003a0500780c */ /* 0x000fe20000701670 */
[----:B------:R-:W-:Y:S01]  /*ffc0*/  FMUL.FTZ R5, R0, R141 ;  /* 0x0000008d00057220 */ /* 0x000fe20000410000 */
[----:B------:R-:W-:Y:S01]  /*ffd0*/  FMNMX.FTZ R2, R7, R2, !PT ;  /* 0x0000000207027209 */ /* 0x000fe20007810000 */
[----:B------:R-:W-:Y:S01]  /*ffe0*/  MUFU.EX2 R120, R182 ;  /* 0x000000b600787308 */ /* 0x000fe20000000800 */
        /* <DEDUP_REMOVED lines=22> */
[C---:B------:R-:W-:Y:S02]  /*10150*/  FMUL.FTZ R148, R8.reuse, c[0x0][0x2d0] ;  /* 0x0000b40008947a20 */ /* 0x040fe40000410000 */
[----:B------:R-:W-:Y:S01]  /*10160*/  FADD.FTZ R159, R23, R2 ;  /* 0x00000002179f7221 */ /* 0x000fe20000010000 */
[----:B------:R-:W-:Y:S01]  /*10170*/  FSEL R2, R8, RZ, P0 ;  /* 0x000000ff08027208 */ /* 0x000fe20000000000 */
[----:B------:R-:W-:Y:S01]  /*10180*/  FMUL.FTZ R24, R0, R124 ;  /* 0x0000007c00187220 */ /* 0x000fe20000410000 */
[----:B------:R-:W-:Y:S03]  /*10190*/  FSEL R148, R148, RZ, P0 ;  /* 0x000000ff94947208 */ /* 0x000fe60000000000 */
[----:B------:R-:W-:Y:S02]  /*101a0*/  FADD.FTZ R2, -R2, R105 ;  /* 0x0000006902027221 */ /* 0x000fe40000010100 */
[--C-:B------:R-:W-:Y:S02]  /*101b0*/  FFMA.FTZ R145, R6, c[0x0][0x2d0], -R148.reuse ;  /* 0x0000b40006917a23 */ /* 0x100fe40000010894 */
[----:B------:R-:W-:Y:S02]  /*101c0*/  FMUL.FTZ R2, R2, c[0x0][0x2d0] ;  /* 0x0000b40002027a20 */ /* 0x000fe40000410000 */
[--C-:B------:R-:W-:Y:S02]  /*101d0*/  FFMA.FTZ R7, R7, c[0x0][0x2d0], -R148.reuse ;  /* 0x0000b40007077a23 */ /* 0x100fe40000010894 */
[----:B------:R-:W-:Y:S01]  /*101e0*/  MUFU.EX2 R145, R145 ;  /* 0x0000009100917308 */ /* 0x000fe20000000800 */
[--C-:B------:R-:W-:Y:S09]  /*101f0*/  FFMA.FTZ R3, R147, c[0x0][0x2d0], -R148.reuse ;  /* 0x0000b40093037a23 */ /* 0x100ff20000010894 */
[----:B------:R-:W1:Y:S10]  /*10200*/  MUFU.EX2 R2, R2 ;  /* 0x0000000200027308 */ /* 0x000e740000000800 */
[----:B------:R-:W2:Y:S10]  /*10210*/  MUFU.EX2 R0, R7 ;  /* 0x0000000700007308 */ /* 0x000eb40000000800 */
[----:B------:R-:W3:Y:S01]  /*10220*/  MUFU.EX2 R3, R3 ;  /* 0x0000000300037308 */ /* 0x000ee20000000800 */
[C---:B-1----:R-:W-:Y:S02]  /*10230*/  FFMA.FTZ R105, R2.reuse, R196, R145 ;  /* 0x000000c402697223 */ /* 0x042fe40000010091 */
[C---:B------:R-:W-:Y:S02]  /*10240*/  FMUL.FTZ R38, R2.reuse, R114 ;  /* 0x0000007202267220 */ /* 0x040fe40000410000 */
[C---:B------:R-:W-:Y:S02]  /*10250*/  FMUL.FTZ R39, R2.reuse, R115 ;  /* 0x0000007302277220 */ /* 0x040fe40000410000 */
[C---:B------:R-:W-:Y:S02]  /*10260*/  FMUL.FTZ R14, R2.reuse, R138 ;  /* 0x0000008a020e7220 */ /* 0x040fe40000410000 */
[----:B------:R-:W-:Y:S01]  /*10270*/  FMUL.FTZ R15, R2, R139 ;  /* 0x0000008b020f7220 */ /* 0x000fe20000410000 */
[C---:B--2---:R-:W-:Y:S01]  /*10280*/  F2FP.BF16.PACK_AB R145, R0.reuse, R145 ;  /* 0x000000910091723e */ /* 0x044fe200000010ff */
[----:B------:R-:W-:Y:S01]  /*10290*/  FADD.FTZ R105, R0, R105 ;  /* 0x0000006900697221 */ /* 0x000fe20000010000 */
[----:B------:R-:W-:Y:S01]  /*102a0*/  IADD3 R0, R178, R168, RZ ;  /* 0x000000a8b2007210 */ /* 0x000fe20007ffe0ff */
[C---:B------:R-:W-:Y:S02]  /*102b0*/  FMUL.FTZ R34, R2.reuse, R118 ;  /* 0x0000007602227220 */ /* 0x040fe40000410000 */
[C---:B------:R-:W-:Y:S02]  /*102c0*/  FMUL.FTZ R35, R2.reuse, R119 ;  /* 0x0000007702237220 */ /* 0x040fe40000410000 */
[----:B------:R-:W1:Y:S01]  /*102d0*/  LDSM.16.MT88.4 R112, [R0] ;  /* 0x000000000070783b */ /* 0x000e620000004200 */
[C---:B------:R-:W-:Y:S02]  /*102e0*/  FMUL.FTZ R6, R2.reuse, R142 ;  /* 0x0000008e02067220 */ /* 0x040fe40000410000 */
[C---:B------:R-:W-:Y:S02]  /*102f0*/  FMUL.FTZ R7, R2.reuse, R143 ;  /* 0x0000008f02077220 */ /* 0x040fe40000410000 */
[C---:B------:R-:W-:Y:S02]  /*10300*/  FMUL.FTZ R18, R2.reuse, R134 ;  /* 0x0000008602127220 */ /* 0x040fe40000410000 */
[C---:B------:R-:W-:Y:S01]  /*10310*/  FMUL.FTZ R19, R2.reuse, R135 ;  /* 0x0000008702137220 */ /* 0x040fe20000410000 */
[----:B------:R-:W-:Y:S01]  /*10320*/  LDSM.16.MT88.4 R116, [R0+0x800] ;  /* 0x000800000074783b */ /* 0x000fe20000004200 */
[C---:B------:R-:W-:Y:S01]  /*10330*/  FMUL.FTZ R22, R2.reuse, R130 ;  /* 0x0000008202167220 */ /* 0x040fe20000410000 */
[----:B------:R-:W-:Y:S01]  /*10340*/  MUFU.EX2 R134, R186 ;  /* 0x000000ba00867308 */ /* 0x000fe20000000800 */
[C---:B------:R-:W-:Y:S02]  /*10350*/  FMUL.FTZ R23, R2.reuse, R131 ;  /* 0x0000008302177220 */ /* 0x040fe40000410000 */
[C---:B------:R-:W-:Y:S02]  /*10360*/  FMUL.FTZ R26, R2.reuse, R126 ;  /* 0x0000007e021a7220 */ /* 0x040fe40000410000 */
[C---:B------:R-:W-:Y:S01]  /*10370*/  FMUL.FTZ R27, R2.reuse, R127 ;  /* 0x0000007f021b7220 */ /* 0x040fe20000410000 */
[----:B------:R-:W-:Y:S01]  /*10380*/  LDSM.16.MT88.4 R136, [R0+0x1800] ;  /* 0x001800000088783b */ /* 0x000fe20000004200 */
        /* <DEDUP_REMOVED lines=36> */
[----:B---3--:R-:W-:Y:S01]  /*105d0*/  FADD.FTZ R131, R3, R105 ;  /* 0x0000006903837221 */ /* 0x008fe20000010000 */
[----:B------:R-:W-:Y:S01]  /*105e0*/  IADD3 R105, R179, R168, RZ ;  /* 0x000000a8b3697210 */ /* 0x000fe20007ffe0ff */
[----:B------:R-:W2:Y:S02]  /*105f0*/  MUFU.EX2 R123, R2 ;  /* 0x00000002007b7308 */ /* 0x000ea40000000800 */
[----:B--2---:R-:W-:Y:S02]  /*10600*/  F2FP.BF16.PACK_AB R147, R123, R3 ;  /* 0x000000037b93723e */ /* 0x004fe400000010ff */
[C---:B------:R-:W-:Y:S02]  /*10610*/  IADD3 R2, R176.reuse, R0, RZ ;  /* 0x00000000b0027210 */ /* 0x040fe40007ffe0ff */
[----:B------:R-:W-:Y:S03]  /*10620*/  IADD3 R3, R176, R105, RZ ;  /* 0x00000069b0037210 */ /* 0x000fe60007ffe0ff */
        /* <DEDUP_REMOVED lines=36> */
[----:B------:R1:W-:Y:S01]  /*10870*/  MUFU.EX2 R121, R112 ;  /* 0x0000007000797308 */ /* 0x0003e20000000800 */
[----:B------:R-:W-:Y:S03]  /*10880*/  FADD.FTZ R113, R120, R159 ;  /* 0x0000009f78717221 */ /* 0x000fe60000010000 */
[----:B------:R-:W-:Y:S01]  /*10890*/  F2FP.BF16.PACK_AB R114, R166, R167 ;  /* 0x000000a7a672723e */ /* 0x000fe200000010ff */
[----:B------:R-:W-:Y:S04]  /*108a0*/  FADD.FTZ R129, R122, R113 ;  /* 0x000000717a817221 */ /* 0x000fe80000010000 */
[--C-:B-1----:R-:W-:Y:S02]  /*108b0*/  FFMA.FTZ R112, R156, c[0x0][0x2d0], -R148.reuse ;  /* 0x0000b4009c707a23 */ /* 0x102fe40000010894 */
[----:B------:R-:W-:Y:S10]  /*108c0*/  MUFU.EX2 R156, R192 ;  /* 0x000000c0009c7308 */ /* 0x000ff40000000800 */
[----:B------:R1:W2:Y:S02]  /*108d0*/  MUFU.EX2 R128, R112 ;  /* 0x0000007000807308 */ /* 0x0002a40000000800 */
[--C-:B-1----:R-:W-:Y:S01]  /*108e0*/  FFMA.FTZ R112, R155, c[0x0][0x2d0], -R148.reuse ;  /* 0x0000b4009b707a23 */ /* 0x102fe20000010894 */
[----:B--2---:R-:W-:Y:S07]  /*108f0*/  F2FP.BF16.PACK_AB R113, R128, R121 ;  /* 0x000000798071723e */ /* 0x004fee00000010ff */
[----:B------:R-:W-:Y:S10]  /*10900*/  MUFU.EX2 R155, R193 ;  /* 0x000000c1009b7308 */ /* 0x000ff40000000800 */
[----:B------:R1:W-:Y:S02]  /*10910*/  MUFU.EX2 R124, R112 ;  /* 0x00000070007c7308 */ /* 0x0003e40000000800 */
[--C-:B-1----:R-:W-:Y:S08]  /*10920*/  FFMA.FTZ R112, R154, c[0x0][0x2d0], -R148.reuse ;  /* 0x0000b4009a707a23 */ /* 0x102ff00000010894 */
[----:B------:R-:W1:Y:S10]  /*10930*/  MUFU.EX2 R154, R194 ;  /* 0x000000c2009a7308 */ /* 0x000e740000000800 */
[----:B------:R2:W3:Y:S01]  /*10940*/  MUFU.EX2 R130, R112 ;  /* 0x0000007000827308 */ /* 0x0004e20000000800 */
[----:B-1----:R-:W-:Y:S02]  /*10950*/  F2FP.BF16.PACK_AB R144, R155, R154 ;  /* 0x0000009a9b90723e */ /* 0x002fe400000010ff */
[----:B--2---:R-:W-:Y:S01]  /*10960*/  F2FP.BF16.PACK_AB R112, R122, R120 ;  /* 0x000000787a70723e */ /* 0x004fe200000010ff */
[--C-:B------:R-:W-:Y:S01]  /*10970*/  FFMA.FTZ R120, R153, c[0x0][0x2d0], -R148.reuse ;  /* 0x0000b40099787a23 */ /* 0x100fe20000010894 */
[----:B---3--:R-:W-:Y:S05]  /*10980*/  F2FP.BF16.PACK_AB R115, R130, R124 ;  /* 0x0000007c8273723e */ /* 0x008fea00000010ff */
[----:B------:R1:W-:Y:S02]  /*10990*/  MUFU.EX2 R125, R120 ;  /* 0x00000078007d7308 */ /* 0x0003e40000000800 */
[C---:B------:R-:W-:Y:S08]  /*109a0*/  HMMA.16816.F32.BF16 R4, R112.reuse, R116, R4 ;  /* 0x000000747004723c */ /* 0x040ff00000041804 */
[C---:B------:R-:W-:Y:S01]  /*109b0*/  HMMA.16816.F32.BF16 R12, R112.reuse, R118, R12 ;  /* 0x00000076700c723c */ /* 0x040fe2000004180c */
[----:B------:R-:W2:Y:S03]  /*109c0*/  LDSM.16.MT88.4 R116, [R2+0x800] ;  /* 0x000800000274783b */ /* 0x000ea60000004200 */
[--C-:B-1----:R-:W-:Y:S04]  /*109d0*/  FFMA.FTZ R120, R152, c[0x0][0x2d0], -R148.reuse ;  /* 0x0000b40098787a23 */ /* 0x102fe80000010894 */
[----:B------:R-:W1:Y:S01]  /*109e0*/  MUFU.EX2 R127, R120 ;  /* 0x00000078007f7308 */ /* 0x000e620000000800 */
        /* <DEDUP_REMOVED lines=31> */
[--C-:B------:R-:W-:Y:S01]  /*10be0*/  FFMA.FTZ R116, R158, c[0x0][0x2d0], -R148.reuse ;  /* 0x0000b4009e747a23 */ /* 0x100fe20000010894 */
[----:B------:R-:W-:Y:S01]  /*10bf0*/  HMMA.16816.F32.BF16 R100, R112, R118, R100 ;  /* 0x000000767064723c */ /* 0x000fe20000041864 */
[----:B------:R-:W2:Y:S06]  /*10c00*/  MUFU.EX2 R158, R191 ;  /* 0x000000bf009e7308 */ /* 0x000eac0000000800 */
[----:B------:R-:W-:Y:S01]  /*10c10*/  FFMA.FTZ R112, R151, c[0x0][0x2d0], -R148 ;  /* 0x0000b40097707a23 */ /* 0x000fe20000010894 */
[----:B------:R-:W-:Y:S01]  /*10c20*/  F2FP.BF16.PACK_AB R114, R185, R134 ;  /* 0x00000086b972723e */ /* 0x000fe200000010ff */
[----:B------:R-:W-:Y:S02]  /*10c30*/  FADD.FTZ R113, R167, R129 ;  /* 0x00000081a7717221 */ /* 0x000fe40000010000 */
[----:B------:R3:W-:Y:S02]  /*10c40*/  MUFU.EX2 R126, R116 ;  /* 0x00000074007e7308 */ /* 0x0007e40000000800 */
[----:B------:R-:W-:Y:S01]  /*10c50*/  FADD.FTZ R129, R166, R113 ;  /* 0x00000071a6817221 */ /* 0x000fe20000010000 */
[----:B-1----:R-:W-:Y:S07]  /*10c60*/  F2FP.BF16.PACK_AB R113, R127, R125 ;  /* 0x0000007d7f71723e */ /* 0x002fee00000010ff */
[----:B------:R1:W4:Y:S01]  /*10c70*/  MUFU.EX2 R153, R112 ;  /* 0x0000007000997308 */ /* 0x0003220000000800 */
[----:B--2---:R-:W-:Y:S01]  /*10c80*/  F2FP.BF16.PACK_AB R146, R158, R156 ;  /* 0x0000009c9e92723e */ /* 0x004fe200000010ff */
[----:B---3--:R-:W2:Y:S01]  /*10c90*/  LDSM.16.MT88.4 R116, [R0+0x1000] ;  /* 0x001000000074783b */ /* 0x008ea20000004200 */
[----:B-1----:R-:W-:Y:S01]  /*10ca0*/  FADD.FTZ R112, R123, R131 ;  /* 0x000000837b707221 */ /* 0x002fe20000010000 */
[----:B----4-:R-:W-:Y:S03]  /*10cb0*/  F2FP.BF16.PACK_AB R115, R153, R126 ;  /* 0x0000007e9973723e */ /* 0x010fe600000010ff */
[----:B------:R-:W-:Y:S03]  /*10cc0*/  FADD.FTZ R112, R121, R112 ;  /* 0x0000007079707221 */ /* 0x000fe60000010000 */
[----:B------:R-:W1:Y:S01]  /*10cd0*/  LDSM.16.MT88.4 R120, [R2+0x1000] ;  /* 0x001000000278783b */ /* 0x000e620000004200 */
[----:B------:R-:W-:Y:S04]  /*10ce0*/  FADD.FTZ R112, R128, R112 ;  /* 0x0000007080707221 */ /* 0x000fe80000010000 */
[----:B------:R-:W-:Y:S01]  /*10cf0*/  FADD.FTZ R128, R124, R112 ;  /* 0x000000707c807221 */ /* 0x000fe20000010000 */
[----:B------:R-:W-:Y:S01]  /*10d00*/  F2FP.BF16.PACK_AB R112, R133, R132 ;  /* 0x000000848570723e */ /* 0x000fe200000010ff */
[----:B------:R-:W-:Y:S04]  /*10d10*/  FFMA.FTZ R124, R161, c[0x0][0x2d0], -R148 ;  /* 0x0000b400a17c7a23 */ /* 0x000fe80000010894 */
[----:B------:R3:W-:Y:S02]  /*10d20*/  MUFU.EX2 R151, R124 ;  /* 0x0000007c00977308 */ /* 0x0007e40000000800 */
[C---:B--2---:R-:W-:Y:S08]  /*10d30*/  HMMA.16816.F32.BF16 R4, R112.reuse, R116, R4 ;  /* 0x000000747004723c */ /* 0x044ff00000041804 */
[C---:B------:R-:W-:Y:S01]  /*10d40*/  HMMA.16816.F32.BF16 R12, R112.reuse, R118, R12 ;  /* 0x00000076700c723c */ /* 0x040fe2000004180c */
[----:B------:R-:W2:Y:S03]  /*10d50*/  LDSM.16.MT88.4 R116, [R105+0x1000] ;  /* 0x001000006974783b */ /* 0x000ea60000004200 */
[----:B---3--:R-:W-:Y:S04]  /*10d60*/  FADD.FTZ R124, R132, R129 ;  /* 0x00000081847c7221 */ /* 0x008fe80000010000 */
[C---:B-1----:R-:W-:Y:S04]  /*10d70*/  HMMA.16816.F32.BF16 R16, R112.reuse, R120, R16 ;  /* 0x000000787010723c */ /* 0x042fe80000041810 */
[----:B------:R-:W-:Y:S04]  /*10d80*/  FADD.FTZ R124, R133, R124 ;  /* 0x0000007c857c7221 */ /* 0x000fe80000010000 */
[C---:B------:R-:W-:Y:S01]  /*10d90*/  HMMA.16816.F32.BF16 R20, R112.reuse, R122, R20 ;  /* 0x0000007a7014723c */ /* 0x040fe20000041814 */
[----:B------:R-:W1:Y:S03]  /*10da0*/  LDSM.16.MT88.4 R120, [R3+0x1000] ;  /* 0x001000000378783b */ /* 0x000e660000004200 */
[----:B------:R-:W-:Y:S04]  /*10db0*/  FADD.FTZ R152, R134, R124 ;  /* 0x0000007c86987221 */ /* 0x000fe80000010000 */
        /* <DEDUP_REMOVED lines=24> */
[C---:B--2---:R-:W-:Y:S07]  /*10f40*/  HMMA.16816.F32.BF16 R88, R112.reuse, R116, R88 ;  /* 0x000000747058723c */ /* 0x044fee0000041858 */
[----:B------:R-:W-:Y:S01]  /*10f50*/  FFMA.FTZ R116, R162, c[0x0][0x2d0], -R148 ;  /* 0x0000b400a2747a23 */ /* 0x000fe20000010894 */
[C---:B------:R-:W-:Y:S03]  /*10f60*/  HMMA.16816.F32.BF16 R92, R112.reuse, R118, R92 ;  /* 0x00000076705c723c */ /* 0x040fe6000004185c */
[----:B------:R2:W3:Y:S01]  /*10f70*/  MUFU.EX2 R150, R116 ;  /* 0x0000007400967308 */ /* 0x0004e20000000800 */
[----:B------:R-:W-:Y:S02]  /*10f80*/  FADD.FTZ R117, R130, R128 ;  /* 0x0000008082757221 */ /* 0x000fe40000010000 */
[----:B------:R-:W4:Y:S02]  /*10f90*/  LDSM.16.MT88.4 R128, [R2+0x1800] ;  /* 0x001800000280783b */ /* 0x000f240000004200 */
[C---:B-1----:R-:W-:Y:S08]  /*10fa0*/  HMMA.16816.F32.BF16 R96, R112.reuse, R120, R96 ;  /* 0x000000787060723c */ /* 0x042ff00000041860 */
[----:B------:R-:W-:Y:S01]  /*10fb0*/  HMMA.16816.F32.BF16 R100, R112, R122, R100 ;  /* 0x0000007a7064723c */ /* 0x000fe20000041864 */
[----:B------:R-:W-:Y:S03]  /*10fc0*/  LDSM.16.MT88.4 R112, [R3+0x1800] ;  /* 0x001800000370783b */ /* 0x000fe60000004200 */
[--C-:B--2---:R-:W-:Y:S01]  /*10fd0*/  FFMA.FTZ R116, R160, c[0x0][0x2d0], -R148.reuse ;  /* 0x0000b400a0747a23 */ /* 0x104fe20000010894 */
[----:B---3--:R-:W-:Y:S01]  /*10fe0*/  F2FP.BF16.PACK_AB R145, R150, R151 ;  /* 0x000000979691723e */ /* 0x008fe200000010ff */
[----:B------:R-:W-:Y:S02]  /*10ff0*/  FFMA.FTZ R148, R104, c[0x0][0x2d0], -R148 ;  /* 0x0000b40068947a23 */ /* 0x000fe40000010894 */
[----:B------:R1:W-:Y:S01]  /*11000*/  MUFU.EX2 R149, R116 ;  /* 0x0000007400957308 */ /* 0x0003e20000000800 */
[----:B------:R-:W-:Y:S04]  /*11010*/  FADD.FTZ R104, R125, R117 ;  /* 0x000000757d687221 */ /* 0x000fe80000010000 */
[----:B------:R-:W-:Y:S04]  /*11020*/  FADD.FTZ R104, R127, R104 ;  /* 0x000000687f687221 */ /* 0x000fe80000010000 */
[----:B------:R-:W-:Y:S01]  /*11030*/  FADD.FTZ R104, R126, R104 ;  /* 0x000000687e687221 */ /* 0x000fe20000010000 */
        /* <DEDUP_REMOVED lines=10> */
[----:B------:R5:W-:Y:S07]  /*110e0*/  LDSM.16.MT88.4 R20, [R2+0x5800] ;  /* 0x005800000214783b */ /* 0x000bee0000004200 */
[C---:B-1----:R-:W-:Y:S01]  /*110f0*/  HMMA.16816.F32.BF16 R124, R144.reuse, R116, R24 ;  /* 0x00000074907c723c */ /* 0x042fe20000041818 */
[----:B------:R-:W-:Y:S07]  /*11100*/  LDSM.16.MT88.4 R24, [R105+0x5800] ;  /* 0x005800006918783b */ /* 0x000fee0000004200 */
[C---:B------:R-:W-:Y:S08]  /*11110*/  HMMA.16816.F32.BF16 R120, R144.reuse, R118, R28 ;  /* 0x000000769078723c */ /* 0x040ff0000004181c */
[C---:B------:R-:W-:Y:S04]  /*11120*/  HMMA.16816.F32.BF16 R116, R144.reuse, R112, R32 ;  /* 0x000000709074723c */ /* 0x040fe80000041820 */
[----:B-----5:R-:W-:Y:S04]  /*11130*/  FADD.FTZ R2, R185, R152 ;  /* 0x00000098b9027221 */ /* 0x020fe80000010000 */
[C---:B------:R-:W-:Y:S04]  /*11140*/  HMMA.16816.F32.BF16 R112, R144.reuse, R114, R36 ;  /* 0x000000729070723c */ /* 0x040fe80000041824 */
[----:B------:R-:W-:Y:S04]  /*11150*/  FADD.FTZ R2, R154, R2 ;  /* 0x000000029a027221 */ /* 0x000fe80000010000 */
        /* <DEDUP_REMOVED lines=31> */
[----:B------:R-:W-:Y:S01]  /*11350*/  IMAD.MOV.U32 R183, RZ, RZ, RZ ;  /* 0x000000ffffb77224 */ /* 0x000fe200078e00ff */
[----:B------:R-:W-:Y:S01]  /*11360*/  ISETP.NE.AND P0, PT, R248, c[0x0][0x2b8], PT ;  /* 0x0000ae00f8007a0c */ /* 0x000fe20003f05270 */
[----:B------:R-:W-:Y:S01]  /*11370*/  IMAD R6, R189, 0x3000, R228 ;  /* 0x00003000bd067824 */ /* 0x000fe200078e02e4 */
[----:B------:R-:W-:Y:S04]  /*11380*/  IADD3 R2, R199, R157, R215 ;  /* 0x0000009dc7027210 */ /* 0x000fe80007ffe0d7 */
[----:B------:R-:W-:Y:S05]  /*11390*/  IADD3 R2, R2, -0x80, RZ ;  /* 0xffffff8002027810 */ /* 0x000fea0007ffe0ff */
        /* <DEDUP_REMOVED lines=19> */
[----:B------:R-:W-:Y:S01]  /*114d0*/  IMAD R4, R183, c[0x0][0x1f4], R4 ;  /* 0x00007d00b7047a24 */ /* 0x000fe200078e0204 */
[----:B------:R-:W-:Y:S04]  /*114e0*/  LEA R18, P0, R0, c[0x0][0x1c8], 0x1 ;  /* 0x0000720000127a11 */ /* 0x000fe800078008ff */
[----:B------:R-:W-:Y:S04]  /*114f0*/  IADD3.X R5, R222, R3, R4, P1, !PT ;  /* 0x00000003de057210 */ /* 0x000fe80000ffe404 */
[----:B------:R-:W-:Y:S01]  /*11500*/  LEA.HI.X R5, R0, c[0x0][0x1cc], R5, 0x1, P0 ;  /* 0x0000730000057a11 */ /* 0x000fe200000f0c05 */
[----:B------:R-:W-:-:S05]  /*11510*/  BRA.DIV ~URZ, `(.L_x_2359) ;  /* 0x0000d9427f007947 */ /* 0x000fca000b800000 */
[----:B------:R1:W2:Y:S02]  /*11520*/  SHFL.IDX PT, R4, R5, RZ, 0x181f ;  /* 0x00181fff05047589 */ /* 0x0002a400000e0000 */
.L_x_2476:
[----:B------:R-:W-:-:S05]  /*11530*/  BRA.DIV ~URZ, `(.L_x_2360) ;  /* 0x0000d9a27f007947 */ /* 0x000fca000b800000 */
[----:B------:R-:W3:Y:S01]  /*11540*/  SHFL.IDX PT, R2, R18, RZ, 0x181f ;  /* 0x00181fff12027589 */ /* 0x000ee200000e0000 */
[----:B------:R-:W-:Y:S01]  /*11550*/  IMAD.SHL.U32 R20, R190, 0x2, RZ ;  /* 0x00000002be147824 */ /* 0x000fe200078e00ff */
[----:B------:R-:W-:Y:S01]  /*11560*/  SHF.R.S32.HI R3, RZ, 0x1f, R190 ;  /* 0x0000001fff037819 */ /* 0x000fe200000114be */
[C---:B------:R-:W-:Y:S01]  /*11570*/  IMAD.SHL.U32 R15, R198.reuse, 0x2, RZ ;  /* 0x00000002c60f7824 */ /* 0x040fe200078e00ff */
[----:B------:R-:W-:Y:S01]  /*11580*/  SHF.L.U64.HI R19, R198, 0x1, R209 ;  /* 0x00000001c6137819 */ /* 0x000fe200000102d1 */
[----:B------:R-:W-:Y:S01]  /*11590*/  IMAD.SHL.U32 R0, R6, 0x2, RZ ;  /* 0x0000000206007824 */ /* 0x000fe200078e00ff */
[----:B------:R-:W-:Y:S01]  /*115a0*/  SHF.L.U64.HI R21, R190, 0x1, R3 ;  /* 0x00000001be157819 */ /* 0x000fe20000010203 */
[C---:B------:R-:W-:Y:S01]  /*115b0*/  IMAD.SHL.U32 R17, R197.reuse, 0x2, RZ ;  /* 0x00000002c5117824 */ /* 0x040fe200078e00ff */
[----:B------:R-:W-:Y:S02]  /*115c0*/  SHF.L.U64.HI R16, R197, 0x1, R208 ;  /* 0x00000001c5107819 */ /* 0x000fe400000102d0 */
[----:B------:R-:W-:Y:S02]  /*115d0*/  SEL R14, RZ, 0x10, P4 ;  /* 0x00000010ff0e7807 */ /* 0x000fe40002000000 */
[----:B---3--:R-:W-:Y:S05]  /*115e0*/  IADD3 R12, P0, R2, R20, RZ ;  /* 0x00000014020c7210 */ /* 0x008fea0007f1e0ff */
[----:B--2---:R-:W-:Y:S01]  /*115f0*/  IMAD.X R13, R4, 0x1, R21, P0 ;  /* 0x00000001040d7824 */ /* 0x004fe200000e0615 */
[----:B------:R-:W-:Y:S04]  /*11600*/  IADD3 R6, P0, R2, R15, RZ ;  /* 0x0000000f02067210 */ /* 0x000fe80007f1e0ff */
[----:B------:R-:W-:Y:S01]  /*11610*/  @!PT LDS RZ, [RZ] ;  /* 0x00000000fffff984 */ /* 0x000fe20000000800 */
[----:B------:R-:W-:Y:S01]  /*11620*/  @!PT LDS RZ, [RZ] ;  /* 0x00000000fffff984 */ /* 0x000fe20000000800 */
[----:B------:R2:W-:Y:S01]  /*11630*/  LDGSTS.E.BYPASS.LTC128B.128 [R0+0xc100], [R12.64], !P5 ;  /* 0x0c1000000c007fae */ /* 0x0005e2000e901d4a */
[----:B------:R-:W-:Y:S05]  /*11640*/  IMAD.X R7, R4, 0x1, R19, P0 ;  /* 0x0000000104077824 */ /* 0x000fea00000e0613 */
[----:B------:R3:W-:Y:S02]  /*11650*/  LDGSTS.E.BYPASS.LTC128B.128 [R0+0xe100], [R6.64], !P4 ;  /* 0x0e10000006007fae */ /* 0x0007e4000e101d4a */
[----:B---3--:R-:W-:Y:S02]  /*11660*/  IADD3 R6, P0, R2, R17, RZ ;  /* 0x0000001102067210 */ /* 0x008fe40007f1e0ff */
[----:B------:R-:W3:Y:S03]  /*11670*/  SHFL.IDX PT, R2, R18, 0x1, 0x181f ;  /* 0x00381f0012027f89 */ /* 0x000ee600000e0000 */
[----:B------:R-:W-:Y:S02]  /*11680*/  IMAD.X R7, R4, 0x1, R16, P0 ;  /* 0x0000000104077824 */ /* 0x000fe400000e0610 */
[----:B------:R4:W1:Y:S04]  /*11690*/  SHFL.IDX PT, R4, R5, 0x1, 0x181f ;  /* 0x00381f0005047f89 */ /* 0x00086800000e0000 */
[----:B------:R2:W-:Y:S04]  /*116a0*/  LDGSTS.E.BYPASS.LTC128B.128 [R0+0x10100], [R6.64], !P6 ;  /* 0x1010000006007fae */ /* 0x0005e8000f101d4a */
[----:B-1--4-:R2:W5:Y:S02]  /*116b0*/  LDL R5, [R1+0xd0] ;  /* 0x0000d00001057983 */ /* 0x0125640000100800 */
.L_x_2477:
[----:B--23--:R-:W-:Y:S02]  /*116c0*/  IADD3 R12, -R14, 0x10, RZ ;  /* 0x000000100e0c7810 */ /* 0x00cfe40007ffe1ff */
[C---:B-----5:R-:W-:Y:S02]  /*116d0*/  IADD3 R6, -R5.reuse, 0x10, RZ ;  /* 0x0000001005067810 */ /* 0x060fe40007ffe1ff */
[----:B------:R-:W-:Y:S02]  /*116e0*/  LOP3.LUT R12, R12, 0xf, RZ, 0xc0, !PT ;  /* 0x0000000f0c0c7812 */ /* 0x000fe400078ec0ff */
[----:B------:R-:W-:Y:S02]  /*116f0*/  LOP3.LUT R6, R6, 0xf, RZ, 0xc0, !PT ;  /* 0x0000000f06067812 */ /* 0x000fe400078ec0ff */
[----:B------:R-:W-:Y:S04]  /*11700*/  IADD3 R12, P1, P0, R12, R2, R15 ;  /* 0x000000020c0c7210 */ /* 0x000fe8000783e00f */
[----:B------:R-:W-:Y:S02]  /*11710*/  IADD3.X R13, RZ, R4, R19, P1, P0 ;  /* 0x00000004ff0d7210 */ /* 0x000fe40000fe0413 */
[----:B------:R-:W-:Y:S04]  /*11720*/  IADD3 R6, P1, P0, R6, R2, R17 ;  /* 0x0000000206067210 */ /* 0x000fe8000783e011 */
[----:B------:R-:W-:Y:S02]  /*11730*/  IADD3.X R7, RZ, R4, R16, P1, P0 ;  /* 0x00000004ff077210 */ /* 0x000fe40000fe0410 */
[----:B------:R-:W-:Y:S02]  /*11740*/  IADD3 R2, P0, R2, R20, RZ ;  /* 0x0000001402027210 */ /* 0x000fe40007f1e0ff */
[----:B------:R-:W-:Y:S03]  /*11750*/  ISETP.NE.U32.AND P1, PT, R14, RZ, PT ;  /* 0x000000ff0e00720c */ /* 0x000fe60003f25070 */
[----:B------:R-:W-:Y:S01]  /*11760*/  IMAD.X R3, R4, 0x1, R21, P0 ;  /* 0x0000000104037824 */ /* 0x000fe200000e0615 */
[----:B------:R-:W-:Y:S04]  /*11770*/  ISETP.NE.U32.AND P0, PT, R5, RZ, PT ;  /* 0x000000ff0500720c */ /* 0x000fe80003f05070 */
[----:B------:R-:W-:Y:S01]  /*11780*/  @!PT LDS RZ, [RZ] ;  /* 0x00000000fffff984 */ /* 0x000fe20000000800 */
[----:B------:R-:W-:Y:S01]  /*11790*/  @!PT LDS RZ, [RZ] ;  /* 0x00000000fffff984 */ /* 0x000fe20000000800 */
[----:B------:R-:W-:Y:S01]  /*117a0*/  @!PT LDS RZ, [RZ] ;  /* 0x00000000fffff984 */ /* 0x000fe20000000800 */
[----:B------:R1:W-:Y:S05]  /*117b0*/  LDGSTS.E.BYPASS.LTC128B.128 [R0+0xd100], [R2.64], !P5 ;  /* 0x0d10000002007fae */ /* 0x0003ea000e901d4a */
[----:B------:R1:W-:Y:S04]  /*117c0*/  LDGSTS.E.BYPASS.LTC128B.128.ZFILL [R0+0xf100], [R12.64], P1 ;  /* 0x0f1000000c007fae */ /* 0x0003e80008941d4a */
[----:B------:R1:W-:Y:S02]  /*117d0*/  LDGSTS.E.BYPASS.LTC128B.128.ZFILL [R0+0x11100], [R6.64], P0 ;  /* 0x1110000006007fae */ /* 0x0003e40008141d4a */
.L_x_2358:
[----:B------:R-:W-:Y:S05]  /*117e0*/  BSYNC B0 ;  /* 0x0000000000007941 */ /* 0x000fea0003800000 */
.L_x_2357:
[C---:B------:R-:W-:Y:S01]  /*117f0*/  ISETP.GT.AND P0, PT, R180.reuse, R210, PT ;  /* 0x000000d2b400720c */ /* 0x040fe20003f04270 */
        /* <DEDUP_REMOVED lines=8> */
[----:B------:R-:W-:-:S05]  /*11880*/  @P0 BRA `(.L_x_2361) ;  /* 0xffffc38000000947 */ /* 0x000fca000383ffff */
[----:B------:R-:W2:Y:S01]  /*11890*/  LDL R4, [R1+0x4] ;  /* 0x0000040001047983 */ /* 0x000ea20000100800 */
[----:B------:R-:W-:Y:S01]  /*118a0*/  IMAD.MOV.U32 R105, RZ, RZ, R8 ;  /* 0x000000ffff697224 */ /* 0x000fe200078e0008 */
[----:B------:R-:W-:Y:S01]  /*118b0*/  MOV R180, R0 ;  /* 0x0000000000b47202 */ /* 0x000fe20000000f00 */
[----:B------:R-:W-:Y:S01]  /*118c0*/  IMAD.MOV.U32 R104, RZ, RZ, R9 ;  /* 0x000000ffff687224 */ /* 0x000fe200078e0009 */
[----:B--2---:R-:W-:-:S02]  /*118d0*/  SHF.L.U32 R4, R4, 0x7, RZ ;  /* 0x0000000704047819 */ /* 0x004fc400000006ff */
.L_x_2344:
[----:B------:R-:W2:Y:S04]  /*118e0*/  LDL R2, [R1+0x64] ;  /* 0x0000640001027983 */ /* 0x000ea80000100800 */
[----:B------:R-:W3:Y:S01]  /*118f0*/  LDL R3, [R1+0x58] ;  /* 0x0000580001037983 */ /* 0x000ee20000100800 */
[----:B------:R-:W-:Y:S01]  /*11900*/  IMAD.MOV.U32 R0, RZ, RZ, 0x1 ;  /* 0x00000001ff007424 */ /* 0x000fe200078e00ff */
[----:B------:R-:W-:Y:S01]  /*11910*/  IADD3 R4, R4, 0x7f, RZ ;  /* 0x0000007f04047810 */ /* 0x000fe20007ffe0ff */
[----:B------:R-:W-:-:S03]  /*11920*/  IMAD.MOV.U32 R5, RZ, RZ, c[0x0][0x32c] ;  /* 0x0000cb00ff057624 */ /* 0x000fc600078e00ff */
[----:B------:R-:W-:-:S13]  /*11930*/  ISETP.NE.AND P0, PT, R0, c[0x0][0x2c4], PT ;  /* 0x0000b10000007a0c */ /* 0x000fda0003f05270 */
[----:B------:R-:W-:-:S05]  /*11940*/  @P0 IMAD.HI.U32 R0, R4, c[0x0][0x2c8], RZ ;  /* 0x0000b20004000a27 */ /* 0x000fca00078e00ff */
[----:B------:R-:W-:Y:S02]  /*11950*/  @P0 SHF.R.U32.HI R4, RZ, c[0x0][0x2cc], R0 ;  /* 0x0000b300ff040a19 */ /* 0x000fe40000011600 */
[----:B------:R-:W-:Y:S02]  /*11960*/  ISETP.GE.AND P0, PT, R5, 0x1, PT ;  /* 0x000000010500780c */ /* 0x000fe40003f06270 */
[----:B--2---:R-:W-:-:S05]  /*11970*/  IADD3 R4, R4, 0x1, R2 ;  /* 0x0000000104047810 */ /* 0x004fca0007ffe002 */
[----:B---3--:R-:W-:-:S05]  /*11980*/  IMAD.IADD R3, R4, 0x1, -R3 ;  /* 0x0000000104037824 */ /* 0x008fca00078e0a03 */
[----:B------:R-:W-:Y:S01]  /*11990*/  IADD3 R2, R3, -c[0x0][0x324], RZ ;  /* 0x8000c90003027a10 */ /* 0x000fe20007ffe0ff */
[----:B------:R-:W-:Y:S05]  /*119a0*/  @!P0 BRA `(.L_x_2362) ;  /* 0x0000010000008947 */ /* 0x000fea0003800000 */
[----:B------:R-:W-:Y:S01]  /*119b0*/  MOV R0, R3 ;  /* 0x0000000300007202 */ /* 0x000fe20000000f00 */
[----:B------:R-:W-:Y:S03]  /*119c0*/  BSSY B0, `(.L_x_2363) ;  /* 0x000000c000007945 */ /* 0x000fe60003800000 */
[----:B------:R-:W-:-:S13]  /*119d0*/  ISETP.GT.AND P0, PT, R0, -0x1, PT ;  /* 0xffffffff0000780c */ /* 0x000fda0003f04270 */
[----:B------:R-:W-:Y:S05]  /*119e0*/  @P0 BRA `(.L_x_2364) ;  /* 0x0000006000000947 */ /* 0x000fea0003800000 */
[----:B------:R-:W-:Y:S02]  /*119f0*/  ISETP.NE.AND P0, PT, R5, 0x1, PT ;  /* 0x000000010500780c */ /* 0x000fe40003f05270 */
[----:B------:R-:W-:-:S11]  /*11a00*/  LOP3.LUT R0, RZ, R0, RZ, 0x33, !PT ;  /* 0x00000000ff007212 */ /* 0x000fd600078e33ff */
[----:B------:R-:W-:-:S05]  /*11a10*/  @P0 IMAD.HI.U32 R3, R0, c[0x0][0x330], RZ ;  /* 0x0000cc0000030a27 */ /* 0x000fca00078e00ff */
[----:B------:R-:W-:-:S04]  /*11a20*/  @P0 SHF.R.U32.HI R0, RZ, c[0x0][0x334], R3 ;  /* 0x0000cd00ff000a19 */ /* 0x000fc80000011603 */
[----:B------:R-:W-:Y:S01]  /*11a30*/  LOP3.LUT R0, RZ, R0, RZ, 0x33, !PT ;  /* 0x00000000ff007212 */ /* 0x000fe200078e33ff */
[----:B------:R-:W-:Y:S05]  /*11a40*/  BRA `(.L_x_2365) ;  /* 0x0000003000007947 */ /* 0x000fea0003800000 */
.L_x_2364:
[----:B------:R-:W-:-:S13]  /*11a50*/  ISETP.NE.AND P0, PT, R5, 0x1, PT ;  /* 0x000000010500780c */ /* 0x000fda0003f05270 */
[----:B------:R-:W-:-:S05]  /*11a60*/  @P0 IMAD.HI.U32 R3, R0, c[0x0][0x330], RZ ;  /* 0x0000cc0000030a27 */ /* 0x000fca00078e00ff */
[----:B------:R-:W-:Y:S02]  /*11a70*/  @P0 SHF.R.U32.HI R0, RZ, c[0x0][0x334], R3 ;  /* 0x0000cd00ff000a19 */ /* 0x000fe40000011603 */
.L_x_2365:
[----:B------:R-:W-:Y:S05]  /*11a80*/  BSYNC B0 ;  /* 0x0000000000007941 */ /* 0x000fea0003800000 */
.L_x_2363:
[----:B------:R-:W-:-:S05]  /*11a90*/  IMAD R0, R0, c[0x0][0x32c], RZ ;  /* 0x0000cb0000007a24 */ /* 0x000fca00078e02ff */
[----:B------:R-:W-:-:S04]  /*11aa0*/  IMNMX R2, R2, R0, !PT ;  /* 0x0000000002027217 */ /* 0x000fc80007800200 */
.L_x_2362:
        /* <DEDUP_REMOVED lines=11> */
.L_x_2376:
        /* <DEDUP_REMOVED lines=34> */
.L_x_2478:
[----:B------:R-:W-:-:S05]  /*11d80*/  BRA.DIV ~URZ, `(.L_x_2370) ;  /* 0x0000d4827f007947 */ /* 0x000fca000b800000 */
[----:B------:R2:W5:Y:S01]  /*11d90*/  LDL R18, [R1+0xd0] ;  /* 0x0000d00001127983 */ /* 0x0005620000100800 */
[----:B------:R-:W-:Y:S01]  /*11da0*/  IMAD.SHL.U32 R26, R190, 0x2, RZ ;  /* 0x00000002be1a7824 */ /* 0x000fe200078e00ff */
[C---:B------:R-:W-:Y:S01]  /*11db0*/  SHF.L.U64.HI R24, R198.reuse, 0x1, R209 ;  /* 0x00000001c6187819 */ /* 0x040fe200000102d1 */
[----:B------:R-:W-:Y:S01]  /*11dc0*/  IMAD R33, R189, 0x6000, RZ ;  /* 0x00006000bd217824 */ /* 0x000fe200078e02ff */
[----:B------:R-:W4:Y:S01]  /*11dd0*/  SHFL.IDX PT, R2, R19, RZ, 0x181f ;  /* 0x00181fff13027589 */ /* 0x000f2200000e0000 */
[----:B------:R-:W-:Y:S01]  /*11de0*/  SHF.R.S32.HI R3, RZ, 0x1f, R190 ;  /* 0x0000001fff037819 */ /* 0x000fe200000114be */
[----:B------:R-:W-:Y:S01]  /*11df0*/  IMAD.SHL.U32 R17, R198, 0x2, RZ ;  /* 0x00000002c6117824 */ /* 0x000fe200078e00ff */
[----:B------:R-:W-:Y:S01]  /*11e00*/  SHF.L.U64.HI R27, R197, 0x1, R208 ;  /* 0x00000001c51b7819 */ /* 0x000fe200000102d0 */
[----:B------:R-:W-:Y:S01]  /*11e10*/  IMAD.IADD R4, R203, 0x1, R33 ;  /* 0x00000001cb047824 */ /* 0x000fe200078e0221 */
[----:B------:R-:W-:Y:S01]  /*11e20*/  SHF.L.U64.HI R32, R190, 0x1, R3 ;  /* 0x00000001be207819 */ /* 0x000fe20000010203 */
[----:B------:R-:W-:Y:S01]  /*11e30*/  IMAD.SHL.U32 R25, R197, 0x2, RZ ;  /* 0x00000002c5197824 */ /* 0x000fe200078e00ff */
[C---:B----4-:R-:W-:Y:S05]  /*11e40*/  IADD3 R6, P0, R2.reuse, R26, RZ ;  /* 0x0000001a02067210 */ /* 0x050fea0007f1e0ff */
[C---:B------:R-:W-:Y:S05]  /*11e50*/  IMAD.X R7, R5.reuse, 0x1, R32, P0 ;  /* 0x0000000105077824 */ /* 0x040fea00000e0620 */
[----:B------:R-:W-:Y:S01]  /*11e60*/  @!PT LDS RZ, [RZ] ;  /* 0x00000000fffff984 */ /* 0x000fe20000000800 */
[----:B------:R-:W-:Y:S01]  /*11e70*/  @!PT LDS RZ, [RZ] ;  /* 0x00000000fffff984 */ /* 0x000fe20000000800 */
[----:B------:R4:W-:Y:S02]  /*11e80*/  LDGSTS.E.BYPASS.LTC128B.128 [R4+0x100], [R6.64], !P5 ;  /* 0x0010000006047fae */ /* 0x0009e4000e901d4a */
[C---:B----4-:R-:W-:Y:S05]  /*11e90*/  IADD3 R6, P0, R2.reuse, R17, RZ ;  /* 0x0000001102067210 */ /* 0x050fea0007f1e0ff */
[C---:B------:R-:W-:Y:S05]  /*11ea0*/  IMAD.X R7, R5.reuse, 0x1, R24, P0 ;  /* 0x0000000105077824 */ /* 0x040fea00000e0618 */
[----:B------:R4:W-:Y:S02]  /*11eb0*/  LDGSTS.E.BYPASS.LTC128B.128 [R4+0x2100], [R6.64], !P4 ;  /* 0x0210000006047fae */ /* 0x0009e4000e101d4a */
[----:B----4-:R-:W-:Y:S02]  /*11ec0*/  IADD3 R6, P0, R2, R25, RZ ;  /* 0x0000001902067210 */ /* 0x010fe40007f1e0ff */
[----:B------:R2:W4:Y:S03]  /*11ed0*/  SHFL.IDX PT, R2, R19, 0x1, 0x181f ;  /* 0x00381f0013027f89 */ /* 0x00052600000e0000 */
[----:B------:R-:W-:Y:S02]  /*11ee0*/  IMAD.X R7, R5, 0x1, R27, P0 ;  /* 0x0000000105077824 */ /* 0x000fe400000e061b */
[----:B------:R2:W3:Y:S04]  /*11ef0*/  SHFL.IDX PT, R5, R16, 0x1, 0x181f ;  /* 0x00381f0010057f89 */ /* 0x0004e800000e0000 */
[----:B------:R1:W-:Y:S02]  /*11f00*/  LDGSTS.E.BYPASS.LTC128B.128 [R4+0x4100], [R6.64], !P6 ;  /* 0x0410000006047fae */ /* 0x0003e4000f101d4a */
[----:B-1----:R-:W-:Y:S04]  /*11f10*/  SEL R6, RZ, 0x10, P4 ;  /* 0x00000010ff067807 */ /* 0x002fe80002000000 */
.L_x_2479:
[C---:B--234-:R-:W-:Y:S01]  /*11f20*/  ISETP.NE.U32.AND P2, PT, R6.reuse, RZ, PT ;  /* 0x000000ff0600720c */ /* 0x05cfe20003f45070 */
        /* <DEDUP_REMOVED lines=19> */
.L_x_2368:
[----:B------:R-:W-:Y:S05]  /*12060*/  BSYNC B0 ;  /* 0x0000000000007941 */ /* 0x000fea0003800000 */
.L_x_2367:
[----:B------:R-:W0:Y:S01]  /*12070*/  LDGDEPBAR ;  /* 0x00000000000079af */ /* 0x000e220000000000 */
[----:B------:R-:W-:Y:S01]  /*12080*/  WARPSYNC 0xffffffff ;  /* 0xffffffff00007948 */ /* 0x000fe20003800000 */
[C---:B-1-34-:R-:W-:Y:S03]  /*12090*/  HMMA.16816.F32.BF16 R4, R36.reuse, R12, RZ ;  /* 0x0000000c2404723c */ /* 0x05afe600000418ff */
[----:B------:R-:W-:Y:S01]  /*120a0*/  ISETP.GE.AND P0, PT, R189, 0x1, PT ;  /* 0x00000001bd00780c */ /* 0x000fe20003f06270 */
[C-C-:B------:R-:W-:Y:S01]  /*120b0*/  IMAD.IADD R3, R170.reuse, 0x1, R9.reuse ;  /* 0x00000001aa037824 */ /* 0x140fe200078e0209 */
[C---:B------:R-:W-:Y:S01]  /*120c0*/  IADD3 R2, R171.reuse, R9, R170 ;  /* 0x00000009ab027210 */ /* 0x040fe20007ffe0aa */
[----:B------:R-:W-:Y:S02]  /*120d0*/  IMAD.IADD R105, R170, 0x1, R104 ;  /* 0x00000001aa697824 */ /* 0x000fe400078e0268 */
[C---:B------:R-:W-:Y:S08]  /*120e0*/  HMMA.16816.F32.BF16 R12, R36.reuse, R14, RZ ;  /* 0x0000000e240c723c */ /* 0x040ff000000418ff */
        /* <DEDUP_REMOVED lines=28> */
[C---:B------:R-:W-:Y:S07]  /*122b0*/  HMMA.16816.F32.BF16 R32, R144.reuse, R160, R32 ;  /* 0x000000a09020723c */ /* 0x040fee0000041820 */
[----:B------:R-:W-:Y:S01]  /*122c0*/  IMAD.IADD R160, R171, 0x1, R9 ;  /* 0x00000001aba07824 */ /* 0x000fe200078e0209 */
[----:B------:R-:W-:Y:S01]  /*122d0*/  HMMA.16816.F32.BF16 R36, R144, R162, R36 ;  /* 0x000000a29024723c */ /* 0x000fe20000041824 */
[----:B------:R-:W3:Y:S07]  /*122e0*/  LDSM.16.M88.4 R144, [R105+0x800] ;  /* 0x000800006990783b */ /* 0x000eee0000000200 */
        /* <DEDUP_REMOVED lines=41> */
[----:B------:R-:W3:Y:S07]  /*12580*/  LDSM.16.M88.4 R156, [R3+0x3800] ;  /* 0x00380000039c783b */ /* 0x000eee0000000200 */
[C---:B-1----:R-:W-:Y:S08]  /*12590*/  HMMA.16816.F32.BF16 R16, R152.reuse, R144, R16 ;  /* 0x000000909810723c */ /* 0x042ff00000041810 */
[C---:B------:R-:W-:Y:S01]  /*125a0*/  HMMA.16816.F32.BF16 R20, R152.reuse, R146, R20 ;  /* 0x000000929814723c */ /* 0x040fe20000041814 */
[----:B------:R-:W-:Y:S07]  /*125b0*/  LDSM.16.M88.4 R144, [R174+0x4000] ;  /* 0x00400000ae90783b */ /* 0x000fee0000000200 */
[C---:B----4-:R-:W-:Y:S08]  /*125c0*/  HMMA.16816.F32.BF16 R24, R152.reuse, R148, R24 ;  /* 0x000000949818723c */ /* 0x050ff00000041818 */
[C---:B------:R-:W-:Y:S01]  /*125d0*/  HMMA.16816.F32.BF16 R28, R152.reuse, R150, R28 ;  /* 0x00000096981c723c */ /* 0x040fe2000004181c */
[----:B------:R-:W1:Y:S07]  /*125e0*/  LDSM.16.M88.4 R148, [R105+0x2000] ;  /* 0x002000006994783b */ /* 0x000e6e0000000200 */
[C---:B---3--:R-:W-:Y:S08]  /*125f0*/  HMMA.16816.F32.BF16 R32, R152.reuse, R156, R32 ;  /* 0x0000009c9820723c */ /* 0x048ff00000041820 */
        /* <DEDUP_REMOVED lines=28> */
[----:B------:R-:W4:Y:S08]  /*127c0*/  LDSM.16.M88.4 R152, [R160+0x5000] ;  /* 0x00500000a098783b */ /* 0x000f300000000200 */
[----:B------:R-:W5:Y:S01]  /*127d0*/  LDSM.16.M88.4 R160, [R160+0x5800] ;  /* 0x00580000a0a0783b */ /* 0x000f620000000200 */
        /* <DEDUP_REMOVED lines=9> */
[C---:B-----5:R-:W-:Y:S08]  /*12870*/  HMMA.16816.F32.BF16 R32, R144.reuse, R160, R32 ;  /* 0x000000a09020723c */ /* 0x060ff00000041820 */
        /* <DEDUP_REMOVED lines=32> */
[----:B------:R-:W-:Y:S01]  /*12a80*/  FMUL.FTZ R22, R22, c[0x0][0x320] ;  /* 0x0000c80016167a20 */ /* 0x000fe20000410000 */
[----:B-12---:R-:W-:Y:S01]  /*12a90*/  FMNMX.FTZ R104, R152, R0, !PT ;  /* 0x0000000098687209 */ /* 0x006fe20007810000 */
[----:B------:R-:W-:Y:S02]  /*12aa0*/  FMUL.FTZ R16, R16, c[0x0][0x320] ;  /* 0x0000c80010107a20 */ /* 0x000fe40000410000 */
[----:B------:R-:W-:Y:S02]  /*12ab0*/  FMUL.FTZ R20, R20, c[0x0][0x320] ;  /* 0x0000c80014147a20 */ /* 0x000fe40000410000 */
[----:B------:R-:W-:Y:S01]  /*12ac0*/  FMUL.FTZ R18, R18, c[0x0][0x320] ;  /* 0x0000c80012127a20 */ /* 0x000fe20000410000 */
[----:B------:R1:W2:Y:S01]  /*12ad0*/  MUFU.TANH R164, R7 ;  /* 0x0000000700a47308 */ /* 0x0002a20000002400 */
[----:B------:R-:W-:Y:S01]  /*12ae0*/  FMUL.FTZ R23, R23, c[0x0][0x320] ;  /* 0x0000c80017177a20 */ /* 0x000fe20000410000 */
[----:B---3--:R-:W-:Y:S08]  /*12af0*/  FMNMX.FTZ R105, R163, R8, !PT ;  /* 0x00000008a3697209 */ /* 0x008ff00007810000 */
[----:B------:R-:W3:Y:S01]  /*12b00*/  MUFU.TANH R155, R12 ;  /* 0x0000000c009b7308 */ /* 0x000ee20000002400 */
[----:B----4-:R-:W-:Y:S09]  /*12b10*/  FMNMX.FTZ R104, R160, R104, !PT ;  /* 0x00000068a0687209 */ /* 0x010ff20007810000 */
[----:B------:R-:W4:Y:S01]  /*12b20*/  MUFU.TANH R162, R14 ;  /* 0x0000000e00a27308 */ /* 0x000f220000002400 */
[----:B-1----:R-:W1:Y:S01]  /*12b30*/  LDSM.16.M88.4 R4, [R2+0x5000] ;  /* 0x005000000204783b */ /* 0x002e620000000200 */
[----:B--2---:R-:W-:Y:S08]  /*12b40*/  FMNMX.FTZ R105, R164, R105, !PT ;  /* 0x00000069a4697209 */ /* 0x004ff00007810000 */
[----:B------:R-:W2:Y:S01]  /*12b50*/  MUFU.TANH R151, R13 ;  /* 0x0000000d00977308 */ /* 0x000ea20000002400 */
[----:B---3--:R-:W-:Y:S09]  /*12b60*/  FMNMX.FTZ R104, R155, R104, !PT ;  /* 0x000000689b687209 */ /* 0x008ff20007810000 */
[----:B------:R3:W5:Y:S01]  /*12b70*/  MUFU.TANH R161, R15 ;  /* 0x0000000f00a17308 */ /* 0x0007620000002400 */
[----:B----4-:R-:W-:Y:S09]  /*12b80*/  FMNMX.FTZ R105, R162, R105, !PT ;  /* 0x00000069a2697209 */ /* 0x010ff20007810000 */
[----:B------:R4:W-:Y:S01]  /*12b90*/  MUFU.TANH R144, R21 ;  /* 0x0000001500907308 */ /* 0x0009e20000002400 */
[----:B--2---:R-:W-:Y:S09]  /*12ba0*/  FMNMX.FTZ R104, R151, R104, !PT ;  /* 0x0000006897687209 */ /* 0x004ff20007810000 */
[----:B------:R2:W-:Y:S01]  /*12bb0*/  MUFU.TANH R153, R19 ;  /* 0x0000001300997308 */ /* 0x0005e20000002400 */
[----:B---3--:R3:W2:Y:S01]  /*12bc0*/  LDSM.16.M88.4 R12, [R2+0x5800] ;  /* 0x00580000020c783b */ /* 0x0086a20000000200 */
[C---:B-1----:R-:W-:Y:S03]  /*12bd0*/  HMMA.16816.F32.BF16 R24, R156.reuse, R4, R24 ;  /* 0x000000049c18723c */ /* 0x042fe60000041818 */
[----:B-----5:R-:W-:Y:S05]  /*12be0*/  FMNMX.FTZ R105, R161, R105, !PT ;  /* 0x00000069a1697209 */ /* 0x020fea0007810000 */
[----:B------:R1:W-:Y:S01]  /*12bf0*/  MUFU.TANH R147, R17 ;  /* 0x0000001100937308 */ /* 0x0003e20000002400 */
[C---:B------:R-:W-:Y:S09]  /*12c00*/  HMMA.16816.F32.BF16 R28, R156.reuse, R6, R28 ;  /* 0x000000069c1c723c */ /* 0x040ff2000004181c */
[----:B------:R5:W-:Y:S03]  /*12c10*/  MUFU.TANH R150, R22 ;  /* 0x0000001600967308 */ /* 0x000be60000002400 */
[----:B---3--:R-:W-:Y:S03]  /*12c20*/  IADD3 R2, R189, 0x1, RZ ;  /* 0x00000001bd027810 */ /* 0x008fe60007ffe0ff */
[----:B------:R-:W-:Y:S04]  /*12c30*/  FMUL.FTZ R26, R26, c[0x0][0x320] ;  /* 0x0000c8001a1a7a20 */ /* 0x000fe80000410000 */
[----:B------:R3:W3:Y:S01]  /*12c40*/  MUFU.TANH R148, R16 ;  /* 0x0000001000947308 */ /* 0x0006e20000002400 */
[----:B----4-:R-:W-:Y:S01]  /*12c50*/  FMUL.FTZ R21, R24, c[0x0][0x320] ;  /* 0x0000c80018157a20 */ /* 0x010fe20000410000 */
[----:B------:R-:W-:Y:S01]  /*12c60*/  SEL R189, R2, RZ, !P0 ;  /* 0x000000ff02bd7207 */ /* 0x000fe20004000000 */
[----:B--2---:R-:W-:Y:S02]  /*12c70*/  FMUL.FTZ R19, R25, c[0x0][0x320] ;  /* 0x0000c80019137a20 */ /* 0x004fe40000410000 */
[----:B-1----:R-:W-:Y:S05]  /*12c80*/  FMUL.FTZ R17, R28, c[0x0][0x320] ;  /* 0x0000c8001c117a20 */ /* 0x002fea0000410000 */
[----:B------:R1:W-:Y:S01]  /*12c90*/  MUFU.TANH R146, R26 ;  /* 0x0000001a00927308 */ /* 0x0003e20000002400 */
[C---:B------:R-:W-:Y:S03]  /*12ca0*/  HMMA.16816.F32.BF16 R32, R156.reuse, R12, R32 ;  /* 0x0000000c9c20723c */ /* 0x040fe60000041820 */
[----:B-----5:R-:W-:Y:S06]  /*12cb0*/  FMUL.FTZ R22, R30, c[0x0][0x320] ;  /* 0x0000c8001e167a20 */ /* 0x020fec0000410000 */
[----:B------:R-:W2:Y:S01]  /*12cc0*/  MUFU.TANH R145, R20 ;  /* 0x0000001400917308 */ /* 0x000ea20000002400 */
[----:B------:R-:W-:Y:S03]  /*12cd0*/  HMMA.16816.F32.BF16 R36, R156, R14, R36 ;  /* 0x0000000e9c24723c */ /* 0x000fe60000041824 */
[----:B---3--:R-:W-:Y:S01]  /*12ce0*/  FMUL.FTZ R16, R29, c[0x0][0x320] ;  /* 0x0000c8001d107a20 */ /* 0x008fe20000410000 */
[----:B------:R-:W-:Y:S05]  /*12cf0*/  FMNMX.FTZ R104, R148, R104, !PT ;  /* 0x0000006894687209 */ /* 0x000fea0007810000 */
[----:B------:R-:W3:Y:S03]  /*12d00*/  MUFU.TANH R154, R18 ;  /* 0x00000012009a7308 */ /* 0x000ee60000002400 */
[----:B------:R-:W-:Y:S01]  /*12d10*/  FMNMX.FTZ R104, R147, R104, !PT ;  /* 0x0000006893687209 */ /* 0x000fe20007810000 */
[----:B-1----:R-:W-:Y:S02]  /*12d20*/  FMUL.FTZ R26, R27, c[0x0][0x320] ;  /* 0x0000c8001b1a7a20 */ /* 0x002fe40000410000 */
[----:B------:R-:W-:Y:S04]  /*12d30*/  FMUL.FTZ R9, R32, c[0x0][0x320] ;  /* 0x0000c80020097a20 */ /* 0x000fe80000410000 */
[----:B------:R-:W1:Y:S01]  /*12d40*/  MUFU.TANH R149, R23 ;  /* 0x0000001700957308 */ /* 0x000e620000002400 */
[----:B------:R-:W-:Y:S02]  /*12d50*/  FMUL.FTZ R14, R34, c[0x0][0x320] ;  /* 0x0000c800220e7a20 */ /* 0x000fe40000410000 */
[----:B------:R-:W-:Y:S01]  /*12d60*/  FMUL.FTZ R6, R33, c[0x0][0x320] ;  /* 0x0000c80021067a20 */ /* 0x000fe20000410000 */
[----:B--2---:R-:W-:Y:S01]  /*12d70*/  FMNMX.FTZ R104, R145, R104, !PT ;  /* 0x0000006891687209 */ /* 0x004fe20007810000 */
[----:B------:R-:W-:Y:S02]  /*12d80*/  FMUL.FTZ R20, R31, c[0x0][0x320] ;  /* 0x0000c8001f147a20 */ /* 0x000fe40000410000 */
[----:B------:R-:W-:Y:S01]  /*12d90*/  FMUL.FTZ R13, R35, c[0x0][0x320] ;  /* 0x0000c800230d7a20 */ /* 0x000fe20000410000 */
[----:B------:R-:W-:Y:S01]  /*12da0*/  FMNMX.FTZ R104, R144, R104, !PT ;  /* 0x0000006890687209 */ /* 0x000fe20007810000 */
[----:B------:R-:W-:Y:S01]  /*12db0*/  FMUL.FTZ R5, R36, c[0x0][0x320] ;  /* 0x0000c80024057a20 */ /* 0x000fe20000410000 */
[----:B------:R-:W2:Y:S01]  /*12dc0*/  MUFU.TANH R21, R21 ;  /* 0x0000001500157308 */ /* 0x000ea20000002400 */
[----:B------:R-:W-:Y:S02]  /*12dd0*/  FMUL.FTZ R12, R38, c[0x0][0x320] ;  /* 0x0000c800260c7a20 */ /* 0x000fe40000410000 */
[----:B------:R-:W-:Y:S01]  /*12de0*/  FMUL.FTZ R4, R37, c[0x0][0x320] ;  /* 0x0000c80025047a20 */ /* 0x000fe20000410000 */
[----:B---3--:R-:W-:Y:S01]  /*12df0*/  FMNMX.FTZ R105, R154, R105, !PT ;  /* 0x000000699a697209 */ /* 0x008fe20007810000 */
[----:B------:R-:W-:Y:S03]  /*12e00*/  FMUL.FTZ R7, R39, c[0x0][0x320] ;  /* 0x0000c80027077a20 */ /* 0x000fe60000410000 */
[----:B------:R-:W-:Y:S02]  /*12e10*/  FMNMX.FTZ R105, R153, R105, !PT ;  /* 0x0000006999697209 */ /* 0x000fe40007810000 */
[----:B------:R-:W3:Y:S02]  /*12e20*/  MUFU.TANH R19, R19 ;  /* 0x0000001300137308 */ /* 0x000ee40000002400 */
[----:B------:R-:W-:Y:S04]  /*12e30*/  FMNMX.FTZ R105, R150, R105, !PT ;  /* 0x0000006996697209 */ /* 0x000fe80007810000 */
[----:B-1----:R-:W-:Y:S04]  /*12e40*/  FMNMX.FTZ R105, R149, R105, !PT ;  /* 0x0000006995697209 */ /* 0x002fe80007810000 */
[----:B------:R-:W1:Y:S01]  /*12e50*/  MUFU.TANH R26, R26 ;  /* 0x0000001a001a7308 */ /* 0x000e620000002400 */
[----:B------:R-:W-:Y:S02]  /*12e60*/  FMNMX.FTZ R105, R146, R105, !PT ;  /* 0x0000006992697209 */ /* 0x000fe40007810000 */
[----:B--2---:R-:W-:Y:S07]  /*12e70*/  FMNMX.FTZ R104, R21, R104, !PT ;  /* 0x0000006815687209 */ /* 0x004fee0007810000 */
[----:B------:R-:W2:Y:S01]  /*12e80*/  MUFU.TANH R17, R17 ;  /* 0x0000001100117308 */ /* 0x000ea20000002400 */
[----:B---3--:R-:W-:Y:S09]  /*12e90*/  FMNMX.FTZ R104, R19, R104, !PT ;  /* 0x0000006813687209 */ /* 0x008ff20007810000 */
[----:B------:R-:W3:Y:S01]  /*12ea0*/  MUFU.TANH R22, R22 ;  /* 0x0000001600167308 */ /* 0x000ee20000002400 */
[----:B-1----:R-:W-:Y:S09]  /*12eb0*/  FMNMX.FTZ R105, R26, R105, !PT ;  /* 0x000000691a697209 */ /* 0x002ff20007810000 */
[----:B------:R-:W1:Y:S01]  /*12ec0*/  MUFU.TANH R16, R16 ;  /* 0x0000001000107308 */ /* 0x000e620000002400 */
[----:B--2---:R-:W-:Y:S09]  /*12ed0*/  FMNMX.FTZ R104, R17, R104, !PT ;  /* 0x0000006811687209 */ /* 0x004ff20007810000 */
        /* <DEDUP_REMOVED lines=17> */
[----:B--2---:R-:W-:Y:S02]  /*12ff0*/  FMNMX.FTZ R105, R12, R105, !PT ;  /* 0x000000690c697209 */ /* 0x004fe40007810000 */
[----:B---3--:R-:W-:Y:S02]  /*13000*/  FMNMX.FTZ R104, R4, R104, !PT ;  /* 0x0000006804687209 */ /* 0x008fe40007810000 */
[----:B-1----:R-:W-:Y:S01]  /*13010*/  FMNMX.FTZ R105, R7, R105, !PT ;  /* 0x0000006907697209 */ /* 0x002fe20007810000 */
[----:B------:R-:W-:-:S05]  /*13020*/  BRA.DIV ~URZ, `(.L_x_2371) ;  /* 0x0000c4a27f007947 */ /* 0x000fca000b800000 */
[----:B------:R1:W2:Y:S02]  /*13030*/  SHFL.BFLY PT, R2, R104, 0x2, 0x1f ;  /* 0x0c401f0068027f89 */ /* 0x0002a400000e0000 */
.L_x_2480:
[----:B-12---:R-:W-:Y:S01]  /*13040*/  FMNMX.FTZ R104, R104, R2, !PT ;  /* 0x0000000268687209 */ /* 0x006fe20007810000 */
[----:B------:R-:W-:Y:S04]  /*13050*/  DEPBAR.LE SB0, 0x2 ;  /* 0x000080800000791a */ /* 0x000fe80000000000 */
[----:B------:R-:W1:Y:S01]  /*13060*/  SHFL.BFLY PT, R2, R104, 0x1, 0x1f ;  /* 0x0c201f0068027f89 */ /* 0x000e6200000e0000 */
[----:B------:R-:W-:Y:S07]  /*13070*/  BSSY B0, `(.L_x_2372) ;  /* 0x00001c0000007945 */ /* 0x000fee0003800000 */
[----:B------:R-:W-:Y:S01]  /*13080*/  BAR.SYNC.DEFER_BLOCKING 0x0 ;  /* 0x0000000000007b1d */ /* 0x000fe20000010000 */
[----:B-1----:R-:W-:Y:S05]  /*13090*/  FMNMX.FTZ R104, R104, R2, !PT ;  /* 0x0000000268687209 */ /* 0x002fea0007810000 */
[C---:B------:R-:W-:Y:S02]  /*130a0*/  FMUL.FTZ R3, R104.reuse, c[0x0][0x2d0] ;  /* 0x0000b40068037a20 */ /* 0x040fe40000410000 */
[----:B------:R-:W-:Y:S02]  /*130b0*/  FADD.FTZ R0, -R104, R0 ;  /* 0x0000000068007221 */ /* 0x000fe40000010100 */
[--C-:B------:R-:W-:Y:S02]  /*130c0*/  FFMA.FTZ R18, R152, c[0x0][0x2d0], -R3.reuse ;  /* 0x0000b40098127a23 */ /* 0x100fe40000010803 */
[----:B------:R-:W-:Y:S02]  /*130d0*/  FMUL.FTZ R0, R0, c[0x0][0x2d0] ;  /* 0x0000b40000007a20 */ /* 0x000fe40000410000 */
[--C-:B------:R-:W-:Y:S02]  /*130e0*/  FFMA.FTZ R15, R160, c[0x0][0x2d0], -R3.reuse ;  /* 0x0000b400a00f7a23 */ /* 0x100fe40000010803 */
        /* <DEDUP_REMOVED lines=17> */
[C---:B-1----:R-:W-:Y:S01]  /*13200*/  FMUL.FTZ R21, R2.reuse, R129 ;  /* 0x0000008102157220 */ /* 0x042fe20000410000 */
[----:B------:R-:W-:Y:S01]  /*13210*/  MUFU.EX2 R25, R25 ;  /* 0x0000001900197308 */ /* 0x000fe20000000800 */
[C---:B------:R-:W-:Y:S02]  /*13220*/  FMUL.FTZ R36, R2.reuse, R112 ;  /* 0x0000007002247220 */ /* 0x040fe40000410000 */
[C---:B------:R-:W-:Y:S02]  /*13230*/  FMUL.FTZ R37, R2.reuse, R113 ;  /* 0x0000007102257220 */ /* 0x040fe40000410000 */
[C---:B--2---:R-:W-:Y:S02]  /*13240*/  FFMA.FTZ R0, R2.reuse, R195, R18 ;  /* 0x000000c302007223 */ /* 0x044fe40000010012 */
[C---:B------:R-:W-:Y:S02]  /*13250*/  FMUL.FTZ R16, R2.reuse, R132 ;  /* 0x0000008402107220 */ /* 0x040fe40000410000 */
[C---:B------:R-:W-:Y:S01]  /*13260*/  FMUL.FTZ R17, R2.reuse, R133 ;  /* 0x0000008502117220 */ /* 0x040fe20000410000 */
[----:B------:R-:W-:Y:S01]  /*13270*/  MUFU.EX2 R24, R24 ;  /* 0x0000001800187308 */ /* 0x000fe20000000800 */
[C---:B------:R-:W-:Y:S02]  /*13280*/  FMUL.FTZ R28, R2.reuse, R120 ;  /* 0x00000078021c7220 */ /* 0x040fe40000410000 */
[C---:B------:R-:W-:Y:S01]  /*13290*/  FMUL.FTZ R29, R2.reuse, R121 ;  /* 0x00000079021d7220 */ /* 0x040fe20000410000 */
[C---:B---3--:R-:W-:Y:S01]  /*132a0*/  F2FP.BF16.PACK_AB R144, R15.reuse, R18 ;  /* 0x000000120f90723e */ /* 0x048fe200000010ff */
[----:B------:R-:W-:Y:S02]  /*132b0*/  FADD.FTZ R6, R15, R0 ;  /* 0x000000000f067221 */ /* 0x000fe40000010000 */
[----:B------:R-:W1:Y:S01]  /*132c0*/  SHFL.BFLY PT, R0, R105, 0x2, 0x1f ;  /* 0x0c401f0069007f89 */ /* 0x000e6200000e0000 */
[C---:B------:R-:W-:Y:S02]  /*132d0*/  FMUL.FTZ R32, R2.reuse, R116 ;  /* 0x0000007402207220 */ /* 0x040fe40000410000 */
        /* <DEDUP_REMOVED lines=12> */
[----:B------:R-:W-:Y:S01]  /*133a0*/  MUFU.EX2 R117, R157 ;  /* 0x0000009d00757308 */ /* 0x000fe20000000800 */
[----:B-1----:R-:W-:Y:S01]  /*133b0*/  FMNMX.FTZ R105, R105, R0, !PT ;  /* 0x0000000069697209 */ /* 0x002fe20007810000 */
[C---:B------:R-:W-:Y:S02]  /*133c0*/  FMUL.FTZ R57, R2.reuse, R57 ;  /* 0x0000003902397220 */ /* 0x040fe40000410000 */
[C---:B------:R-:W-:Y:S02]  /*133d0*/  FMUL.FTZ R60, R2.reuse, R60 ;  /* 0x0000003c023c7220 */ /* 0x040fe40000410000 */
[----:B------:R-:W1:Y:S01]  /*133e0*/  SHFL.BFLY PT, R0, R105, 0x1, 0x1f ;  /* 0x0c201f0069007f89 */ /* 0x000e6200000e0000 */
[C---:B------:R-:W-:Y:S02]  /*133f0*/  FMUL.FTZ R61, R2.reuse, R61 ;  /* 0x0000003d023d7220 */ /* 0x040fe40000410000 */
[C---:B------:R-:W-:Y:S01]  /*13400*/  FMUL.FTZ R64, R2.reuse, R64 ;  /* 0x0000004002407220 */ /* 0x040fe20000410000 */
[----:B------:R-:W-:Y:S01]  /*13410*/  MUFU.EX2 R121, R181 ;  /* 0x000000b500797308 */ /* 0x000fe20000000800 */
[C---:B------:R-:W-:Y:S02]  /*13420*/  FMUL.FTZ R65, R2.reuse, R65 ;  /* 0x0000004102417220 */ /* 0x040fe40000410000 */
[C---:B------:R-:W-:Y:S01]  /*13430*/  FMUL.FTZ R68, R2.reuse, R68 ;  /* 0x0000004402447220 */ /* 0x040fe20000410000 */
[----:B--2---:R-:W-:Y:S01]  /*13440*/  F2FP.BF16.PACK_AB R116, R27, R23 ;  /* 0x000000171b74723e */ /* 0x004fe200000010ff */
        /* <DEDUP_REMOVED lines=18> */
[----:B------:R-:W-:Y:S01]  /*13570*/  MUFU.EX2 R145, R5 ;  /* 0x0000000500917308 */ /* 0x000fe20000000800 */
[----:B------:R-:W-:Y:S02]  /*13580*/  FMUL.FTZ R0, R0, c[0x0][0x2d0] ;  /* 0x0000b40000007a20 */ /* 0x000fe40000410000 */
        /* <DEDUP_REMOVED lines=10> */
[----:B------:R-:W2:Y:S01]  /*13630*/  MUFU.EX2 R0, R0 ;  /* 0x0000000000007308 */ /* 0x000ea20000000800 */
[--C-:B------:R-:W-:Y:S01]  /*13640*/  FFMA.FTZ R159, R146, c[0x0][0x2d0], -R3.reuse ;  /* 0x0000b400929f7a23 */ /* 0x100fe20000010803 */
[----:B------:R-:W-:Y:S01]  /*13650*/  F2FP.BF16.PACK_AB R146, R24, R25 ;  /* 0x000000191892723e */ /* 0x000fe200000010ff */
[--C-:B------:R-:W-:Y:S02]  /*13660*/  FFMA.FTZ R158, R26, c[0x0][0x2d0], -R3.reuse ;  /* 0x0000b4001a9e7a23 */ /* 0x100fe40000010803 */
[--C-:B------:R-:W-:Y:S02]  /*13670*/  FFMA.FTZ R163, R20, c[0x0][0x2d0], -R3.reuse ;  /* 0x0000b40014a37a23 */ /* 0x100fe40000010803 */
[----:B------:R-:W-:Y:S02]  /*13680*/  FFMA.FTZ R161, R161, c[0x0][0x2d0], -R3 ;  /* 0x0000b400a1a17a23 */ /* 0x000fe40000010803 */
[----:B------:R-:W-:Y:S01]  /*13690*/  FADD.FTZ R3, R25, R6 ;  /* 0x0000000619037221 */ /* 0x000fe20000010000 */
[----:B------:R-:W-:Y:S01]  /*136a0*/  MUFU.EX2 R162, R162 ;  /* 0x000000a200a27308 */ /* 0x000fe20000000800 */
[C---:B------:R-:W-:Y:S02]  /*136b0*/  FMUL.FTZ R12, R2.reuse, R136 ;  /* 0x00000088020c7220 */ /* 0x040fe40000410000 */
[C---:B------:R-:W-:Y:S02]  /*136c0*/  FMUL.FTZ R13, R2.reuse, R137 ;  /* 0x00000089020d7220 */ /* 0x040fe40000410000 */
[C---:B-1----:R-:W-:Y:S02]  /*136d0*/  FMUL.FTZ R4, R2.reuse, R140 ;  /* 0x0000008c02047220 */ /* 0x042fe40000410000 */
        /* <DEDUP_REMOVED lines=12> */
[----:B------:R-:W-:Y:S02]  /*137a0*/  FADD.FTZ R3, R24, R3 ;  /* 0x0000000318037221 */ /* 0x000fe40000010000 */
[----:B------:R-:W-:Y:S01]  /*137b0*/  FMUL.FTZ R24, R2, R124 ;  /* 0x0000007c02187220 */ /* 0x000fe20000410000 */
[----:B------:R-:W-:Y:S01]  /*137c0*/  IADD3 R2, R178, R168, RZ ;  /* 0x000000a8b2027210 */ /* 0x000fe20007ffe0ff */
[----:B------:R-:W-:Y:S01]  /*137d0*/  FADD.FTZ R3, R23, R3 ;  /* 0x0000000317037221 */ /* 0x000fe20000010000 */
[----:B------:R-:W-:Y:S01]  /*137e0*/  MUFU.EX2 R153, R153 ;  /* 0x0000009900997308 */ /* 0x000fe20000000800 */
[----:B--2---:R-:W-:Y:S01]  /*137f0*/  FMUL.FTZ R38, R0, R114 ;  /* 0x0000007200267220 */ /* 0x004fe20000410000 */
[----:B-1----:R-:W-:Y:S01]  /*13800*/  F2FP.BF16.PACK_AB R147, R161, R162 ;  /* 0x000000a2a193723e */ /* 0x002fe200000010ff */
[----:B------:R-:W1:Y:S01]  /*13810*/  LDSM.16.MT88.4 R148, [R2] ;  /* 0x000000000294783b */ /* 0x000e620000004200 */
[----:B------:R-:W-:Y:S01]  /*13820*/  FADD.FTZ R9, R27, R3 ;  /* 0x000000031b097221 */ /* 0x000fe20000010000 */
[----:B------:R-:W-:Y:S01]  /*13830*/  IADD3 R3, R176, R2, RZ ;  /* 0x00000002b0037210 */ /* 0x000fe20007ffe0ff */
[C---:B------:R-:W-:Y:S02]  /*13840*/  FMUL.FTZ R39, R0.reuse, R115 ;  /* 0x0000007300277220 */ /* 0x040fe40000410000 */
[C---:B------:R-:W-:Y:S02]  /*13850*/  FFMA.FTZ R6, R0.reuse, R196, R7 ;  /* 0x000000c400067223 */ /* 0x040fe40000010007 */
[C---:B------:R-:W-:Y:S01]  /*13860*/  FMUL.FTZ R14, R0.reuse, R138 ;  /* 0x0000008a000e7220 */ /* 0x040fe20000410000 */
[----:B------:R-:W2:Y:S01]  /*13870*/  LDSM.16.MT88.4 R112, [R3] ;  /* 0x000000000370783b */ /* 0x000ea20000004200 */
[C---:B------:R-:W-:Y:S01]  /*13880*/  FADD.FTZ R128, R145.reuse, R6 ;  /* 0x0000000691807221 */ /* 0x040fe20000010000 */
[----:B------:R-:W-:Y:S01]  /*13890*/  F2FP.BF16.PACK_AB R145, R145, R7 ;  /* 0x000000079191723e */ /* 0x000fe200000010ff */
[C---:B------:R-:W-:Y:S01]  /*138a0*/  FMUL.FTZ R6, R0.reuse, R142 ;  /* 0x0000008e00067220 */ /* 0x040fe20000410000 */
[----:B------:R-:W-:Y:S01]  /*138b0*/  MUFU.EX2 R152, R152 ;  /* 0x0000009800987308 */ /* 0x000fe20000000800 */
[C---:B------:R-:W-:Y:S02]  /*138c0*/  FMUL.FTZ R7, R0.reuse, R143 ;  /* 0x0000008f00077220 */ /* 0x040fe40000410000 */
[C---:B------:R-:W-:Y:S02]  /*138d0*/  FMUL.FTZ R15, R0.reuse, R139 ;  /* 0x0000008b000f7220 */ /* 0x040fe40000410000 */
[----:B------:R-:W-:Y:S01]  /*138e0*/  LDSM.16.MT88.4 R136, [R2+0x1800] ;  /* 0x001800000288783b */ /* 0x000fe20000004200 */
[C---:B------:R-:W-:Y:S02]  /*138f0*/  FMUL.FTZ R22, R0.reuse, R130 ;  /* 0x0000008200167220 */ /* 0x040fe40000410000 */
[C---:B------:R-:W-:Y:S02]  /*13900*/  FMUL.FTZ R23, R0.reuse, R131 ;  /* 0x0000008300177220 */ /* 0x040fe40000410000 */
[C---:B------:R-:W-:Y:S01]  /*13910*/  FMUL.FTZ R30, R0.reuse, R122 ;  /* 0x0000007a001e7220 */ /* 0x040fe20000410000 */
[----:B------:R-:W3:Y:S01]  /*13920*/  MUFU.EX2 R155, R155 ;  /* 0x0000009b009b7308 */ /* 0x000ee20000000800 */
[C---:B------:R-:W-:Y:S02]  /*13930*/  FMUL.FTZ R31, R0.reuse, R123 ;  /* 0x0000007b001f7220 */ /* 0x040fe40000410000 */
[C---:B------:R-:W-:Y:S02]  /*13940*/  FMUL.FTZ R18, R0.reuse, R134 ;  /* 0x0000008600127220 */ /* 0x040fe40000410000 */
[C---:B------:R-:W-:Y:S02]  /*13950*/  FMUL.FTZ R19, R0.reuse, R135 ;  /* 0x0000008700137220 */ /* 0x040fe40000410000 */
[----:B------:R-:W-:Y:S02]  /*13960*/  FMUL.FTZ R26, R0, R126 ;  /* 0x0000007e001a7220 */ /* 0x000fe40000410000 */
[----:B------:R-:W-:Y:S01]  /*13970*/  FADD.FTZ R126, R162, R128 ;  /* 0x00000080a27e7221 */ /* 0x000fe20000010000 */
[----:B------:R-:W-:Y:S01]  /*13980*/  MUFU.EX2 R125, R166 ;  /* 0x000000a6007d7308 */ /* 0x000fe20000000800 */
[----:B------:R-:W-:Y:S01]  /*13990*/  LDSM.16.MT88.4 R128, [R3+0x1800] ;  /* 0x001800000380783b */ /* 0x000fe20000004200 */
[C---:B------:R-:W-:Y:S02]  /*139a0*/  FMUL.FTZ R27, R0.reuse, R127 ;  /* 0x0000007f001b7220 */ /* 0x040fe40000410000 */
[C---:B------:R-:W-:Y:S02]  /*139b0*/  FMUL.FTZ R34, R0.reuse, R118 ;  /* 0x0000007600227220 */ /* 0x040fe40000410000 */
[C---:B------:R-:W-:Y:S01]  /*139c0*/  FMUL.FTZ R35, R0.reuse, R119 ;  /* 0x0000007700237220 */ /* 0x040fe20000410000 */
[C---:B-1----:R-:W-:Y:S03]  /*139d0*/  HMMA.16816.F32.BF16 R4, R144.reuse, R148, R4 ;  /* 0x000000949004723c */ /* 0x042fe60000041804 */
[----:B------:R-:W1:Y:S02]  /*139e0*/  MUFU.EX2 R118, R156 ;  /* 0x0000009c00767308 */ /* 0x000e640000000800 */
[C---:B------:R-:W-:Y:S01]  /*139f0*/  FMUL.FTZ R42, R0.reuse, R42 ;  /* 0x0000002a002a7220 */ /* 0x040fe20000410000 */
[----:B---3--:R-:W-:Y:S02]  /*13a00*/  F2FP.BF16.PACK_AB R119, R155, R152 ;  /* 0x000000989b77723e */ /* 0x008fe400000010ff */
[C---:B------:R-:W-:Y:S04]  /*13a10*/  HMMA.16816.F32.BF16 R12, R144.reuse, R150, R12 ;  /* 0x00000096900c723c */ /* 0x040fe8000004180c */
[C---:B------:R-:W-:Y:S01]  /*13a20*/  FMUL.FTZ R43, R0.reuse, R43 ;  /* 0x0000002b002b7220 */ /* 0x040fe20000410000 */
[----:B------:R-:W3:Y:S01]  /*13a30*/  MUFU.EX2 R124, R165 ;  /* 0x000000a5007c7308 */ /* 0x000ee20000000800 */
[C---:B------:R-:W-:Y:S02]  /*13a40*/  FMUL.FTZ R46, R0.reuse, R46 ;  /* 0x0000002e002e7220 */ /* 0x040fe40000410000 */
[C---:B--2---:R-:W-:Y:S04]  /*13a50*/  HMMA.16816.F32.BF16 R16, R144.reuse, R112, R16 ;  /* 0x000000709010723c */ /* 0x044fe80000041810 */
[C---:B------:R-:W-:Y:S02]  /*13a60*/  FMUL.FTZ R47, R0.reuse, R47 ;  /* 0x0000002f002f7220 */ /* 0x040fe40000410000 */
[C---:B------:R-:W-:Y:S01]  /*13a70*/  FMUL.FTZ R50, R0.reuse, R50 ;  /* 0x0000003200327220 */ /* 0x040fe20000410000 */
[----:B------:R-:W-:Y:S01]  /*13a80*/  MUFU.EX2 R159, R159 ;  /* 0x0000009f009f7308 */ /* 0x000fe20000000800 */
[C---:B------:R-:W-:Y:S01]  /*13a90*/  HMMA.16816.F32.BF16 R20, R144.reuse, R114, R20 ;  /* 0x000000729014723c */ /* 0x040fe20000041814 */
[----:B------:R-:W2:Y:S03]  /*13aa0*/  LDSM.16.MT88.4 R112, [R8] ;  /* 0x000000000870783b */ /* 0x000ea60000004200 */
[C---:B------:R-:W-:Y:S02]  /*13ab0*/  FMUL.FTZ R51, R0.reuse, R51 ;  /* 0x0000003300337220 */ /* 0x040fe40000410000 */
[C---:B------:R-:W-:Y:S02]  /*13ac0*/  FMUL.FTZ R54, R0.reuse, R54 ;  /* 0x0000003600367220 */ /* 0x040fe40000410000 */
[C---:B------:R-:W-:Y:S01]  /*13ad0*/  FMUL.FTZ R55, R0.reuse, R55 ;  /* 0x0000003700377220 */ /* 0x040fe20000410000 */
[----:B------:R-:W-:Y:S03]  /*13ae0*/  MUFU.EX2 R158, R158 ;  /* 0x0000009e009e7308 */ /* 0x000fe60000000800 */
        /* <DEDUP_REMOVED lines=17> */
[C---:B------:R-:W-:Y:S01]  /*13c00*/  FMUL.FTZ R86, R0.reuse, R86 ;  /* 0x0000005600567220 */ /* 0x040fe20000410000 */
[C---:B--2---:R-:W-:Y:S03]  /*13c10*/  HMMA.16816.F32.BF16 R24, R144.reuse, R112, R24 ;  /* 0x000000709018723c */ /* 0x044fe60000041818 */
[C---:B------:R-:W-:Y:S02]  /*13c20*/  FMUL.FTZ R87, R0.reuse, R87 ;  /* 0x0000005700577220 */ /* 0x040fe40000410000 */
[C---:B------:R-:W-:Y:S02]  /*13c30*/  FMUL.FTZ R90, R0.reuse, R90 ;  /* 0x0000005a005a7220 */ /* 0x040fe40000410000 */
[C---:B------:R-:W-:Y:S01]  /*13c40*/  FMUL.FTZ R91, R0.reuse, R91 ;  /* 0x0000005b005b7220 */ /* 0x040fe20000410000 */
[C---:B------:R-:W-:Y:S01]  /*13c50*/  HMMA.16816.F32.BF16 R28, R144.reuse, R114, R28 ;  /* 0x00000072901c723c */ /* 0x040fe2000004181c */
[----:B------:R-:W2:Y:S03]  /*13c60*/  MUFU.EX2 R150, R182 ;  /* 0x000000b600967308 */ /* 0x000ea60000000800 */
[C---:B------:R-:W-:Y:S02]  /*13c70*/  FMUL.FTZ R94, R0.reuse, R94 ;  /* 0x0000005e005e7220 */ /* 0x040fe40000410000 */
[C---:B------:R-:W-:Y:S02]  /*13c80*/  FMUL.FTZ R95, R0.reuse, R95 ;  /* 0x0000005f005f7220 */ /* 0x040fe40000410000 */
[C---:B------:R-:W-:Y:S03]  /*13c90*/  FMUL.FTZ R98, R0.reuse, R98 ;  /* 0x0000006200627220 */ /* 0x040fe60000410000 */
[----:B------:R-:W-:Y:S01]  /*13ca0*/  MUFU.EX2 R149, R186 ;  /* 0x000000ba00957308 */ /* 0x000fe20000000800 */
[C---:B------:R-:W-:Y:S02]  /*13cb0*/  FMUL.FTZ R99, R0.reuse, R99 ;  /* 0x0000006300637220 */ /* 0x040fe40000410000 */
[C---:B------:R-:W-:Y:S02]  /*13cc0*/  FMUL.FTZ R102, R0.reuse, R102 ;  /* 0x0000006600667220 */ /* 0x040fe40000410000 */
[----:B------:R-:W-:Y:S01]  /*13cd0*/  FMUL.FTZ R103, R0, R103 ;  /* 0x0000006700677220 */ /* 0x000fe20000410000 */
[----:B------:R-:W-:Y:S01]  /*13ce0*/  IADD3 R0, R176, R8, RZ ;  /* 0x00000008b0007210 */ /* 0x000fe20007ffe0ff */
[----:B------:R-:W-:Y:S03]  /*13cf0*/  FADD.FTZ R9, R117, R9 ;  /* 0x0000000975097221 */ /* 0x000fe60000010000 */
[----:B------:R-:W4:Y:S01]  /*13d00*/  MUFU.EX2 R148, R192 ;  /* 0x000000c000947308 */ /* 0x000f220000000800 */
[----:B------:R-:W5:Y:S01]  /*13d10*/  LDSM.16.MT88.4 R112, [R0] ;  /* 0x000000000070783b */ /* 0x000f620000004200 */
[C---:B-1----:R-:W-:Y:S01]  /*13d20*/  FADD.FTZ R9, R118.reuse, R9 ;  /* 0x0000000976097221 */ /* 0x042fe20000010000 */
[----:B------:R-:W-:Y:S02]  /*13d30*/  F2FP.BF16.PACK_AB R118, R118, R117 ;  /* 0x000000757676723e */ /* 0x000fe400000010ff */
[----:B------:R-:W-:Y:S01]  /*13d40*/  F2FP.BF16.PACK_AB R117, R153, R154 ;  /* 0x0000009a9975723e */ /* 0x000fe200000010ff */
[----:B------:R-:W-:Y:S04]  /*13d50*/  FADD.FTZ R9, R121, R9 ;  /* 0x0000000979097221 */ /* 0x000fe80000010000 */
[----:B------:R-:W-:Y:S04]  /*13d60*/  FADD.FTZ R9, R120, R9 ;  /* 0x0000000978097221 */ /* 0x000fe80000010000 */
[----:B------:R-:W-:Y:S04]  /*13d70*/  FADD.FTZ R9, R125, R9 ;  /* 0x000000097d097221 */ /* 0x000fe80000010000 */
[----:B---3--:R-:W-:Y:S01]  /*13d80*/  FADD.FTZ R9, R124, R9 ;  /* 0x000000097c097221 */ /* 0x008fe20000010000 */
[C---:B-----5:R-:W-:Y:S08]  /*13d90*/  HMMA.16816.F32.BF16 R32, R144.reuse, R112, R32 ;  /* 0x000000709020723c */ /* 0x060ff00000041820 */
        /* <DEDUP_REMOVED lines=25> */
[----:B------:R-:W1:Y:S01]  /*13f30*/  LDSM.16.MT88.4 R112, [R2+0x800] ;  /* 0x000800000270783b */ /* 0x000e620000004200 */
[----:B------:R-:W-:Y:S05]  /*13f40*/  MUFU.EX2 R144, R187 ;  /* 0x000000bb00907308 */ /* 0x000fea0000000800 */
[----:B--2---:R-:W-:Y:S02]  /*13f50*/  F2FP.BF16.PACK_AB R145, R150, R151 ;  /* 0x000000979691723e */ /* 0x004fe400000010ff */
[----:B----4-:R-:W-:Y:S03]  /*13f60*/  F2FP.BF16.PACK_AB R147, R148, R149 ;  /* 0x000000959493723e */ /* 0x010fe600000010ff */
[----:B------:R-:W-:Y:S01]  /*13f70*/  MUFU.EX2 R146, R188 ;  /* 0x000000bc00927308 */ /* 0x000fe20000000800 */
        /* <DEDUP_REMOVED lines=43> */
[----:B---3--:R-:W-:Y:S04]  /*14230*/  FADD.FTZ R9, R125, R9 ;  /* 0x000000097d097221 */ /* 0x008fe80000010000 */
[C---:B------:R-:W-:Y:S01]  /*14240*/  FADD.FTZ R9, R144.reuse, R9 ;  /* 0x0000000990097221 */ /* 0x040fe20000010000 */
[----:B------:R-:W-:Y:S01]  /*14250*/  F2FP.BF16.PACK_AB R144, R144, R125 ;  /* 0x0000007d9090723e */ /* 0x000fe200000010ff */
[C---:B-1----:R-:W-:Y:S05]  /*14260*/  HMMA.16816.F32.BF16 R4, R112.reuse, R116, R4 ;  /* 0x000000747004723c */ /* 0x042fea0000041804 */
[----:B----4-:R-:W-:Y:S03]  /*14270*/  FADD.FTZ R9, R124, R9 ;  /* 0x000000097c097221 */ /* 0x010fe60000010000 */
[C---:B------:R-:W-:Y:S01]  /*14280*/  HMMA.16816.F32.BF16 R12, R112.reuse, R118, R12 ;  /* 0x00000076700c723c */ /* 0x040fe2000004180c */
[----:B------:R-:W1:Y:S03]  /*14290*/  LDSM.16.MT88.4 R116, [R8+0x1000] ;  /* 0x001000000874783b */ /* 0x000e660000004200 */
[C---:B------:R-:W-:Y:S01]  /*142a0*/  FADD.FTZ R195, R146.reuse, R9 ;  /* 0x0000000992c37221 */ /* 0x040fe20000010000 */
[----:B------:R-:W-:Y:S03]  /*142b0*/  F2FP.BF16.PACK_AB R146, R146, R124 ;  /* 0x0000007c9292723e */ /* 0x000fe600000010ff */
        /* <DEDUP_REMOVED lines=30> */
[----:B------:R-:W-:Y:S04]  /*144a0*/  FADD.FTZ R116, R154, R116 ;  /* 0x000000749a747221 */ /* 0x000fe80000010000 */
[C---:B--2---:R-:W-:Y:S04]  /*144b0*/  HMMA.16816.F32.BF16 R96, R112.reuse, R120, R96 ;  /* 0x000000787060723c */ /* 0x044fe80000041860 */
[----:B------:R-:W-:Y:S04]  /*144c0*/  FADD.FTZ R116, R153, R116 ;  /* 0x0000007499747221 */ /* 0x000fe80000010000 */
[----:B------:R-:W-:Y:S01]  /*144d0*/  HMMA.16816.F32.BF16 R100, R112, R122, R100 ;  /* 0x0000007a7064723c */ /* 0x000fe20000041864 */
[----:B------:R-:W-:Y:S03]  /*144e0*/  LDSM.16.MT88.4 R112, [R0+0x1800] ;  /* 0x001800000070783b */ /* 0x000fe60000004200 */
[----:B------:R-:W-:Y:S04]  /*144f0*/  FADD.FTZ R9, R152, R116 ;  /* 0x0000007498097221 */ /* 0x000fe80000010000 */
[C---:B------:R-:W-:Y:S01]  /*14500*/  HMMA.16816.F32.BF16 R140, R144.reuse, R136, R4 ;  /* 0x00000088908c723c */ /* 0x040fe20000041804 */
[----:B------:R-:W1:Y:S07]  /*14510*/  LDSM.16.MT88.4 R116, [R8+0x1800] ;  /* 0x001800000874783b */ /* 0x000e6e0000004200 */
[C---:B------:R-:W-:Y:S01]  /*14520*/  HMMA.16816.F32.BF16 R136, R144.reuse, R138, R12 ;  /* 0x0000008a9088723c */ /* 0x040fe2000004180c */
[----:B------:R-:W2:Y:S07]  /*14530*/  LDSM.16.MT88.4 R4, [R2+0x3800] ;  /* 0x003800000204783b */ /* 0x000eae0000004200 */
[C---:B------:R-:W-:Y:S01]  /*14540*/  HMMA.16816.F32.BF16 R132, R144.reuse, R128, R16 ;  /* 0x000000809084723c */ /* 0x040fe20000041810 */
[----:B------:R-:W3:Y:S07]  /*14550*/  LDSM.16.MT88.4 R12, [R3+0x3800] ;  /* 0x00380000030c783b */ /* 0x000eee0000004200 */
[C---:B------:R-:W-:Y:S01]  /*14560*/  HMMA.16816.F32.BF16 R128, R144.reuse, R130, R20 ;  /* 0x000000829080723c */ /* 0x040fe20000041814 */
[----:B------:R-:W4:Y:S08]  /*14570*/  LDSM.16.MT88.4 R16, [R8+0x3800] ;  /* 0x003800000810783b */ /* 0x000f300000004200 */
[----:B------:R-:W-:Y:S01]  /*14580*/  LDSM.16.MT88.4 R20, [R3+0x5800] ;  /* 0x005800000314783b */ /* 0x000fe20000004200 */
[C---:B-1----:R-:W-:Y:S07]  /*14590*/  HMMA.16816.F32.BF16 R124, R144.reuse, R116, R24 ;  /* 0x00000074907c723c */ /* 0x042fee0000041818 */
[----:B------:R-:W-:Y:S01]  /*145a0*/  LDSM.16.MT88.4 R24, [R8+0x5800] ;  /* 0x005800000818783b */ /* 0x000fe20000004200 */
[C---:B------:R-:W-:Y:S08]  /*145b0*/  HMMA.16816.F32.BF16 R120, R144.reuse, R118, R28 ;  /* 0x000000769078723c */ /* 0x040ff0000004181c */
[C---:B------:R-:W-:Y:S08]  /*145c0*/  HMMA.16816.F32.BF16 R116, R144.reuse, R112, R32 ;  /* 0x000000709074723c */ /* 0x040ff00000041820 */
[C---:B------:R-:W-:Y:S08]  /*145d0*/  HMMA.16816.F32.BF16 R112, R144.reuse, R114, R36 ;  /* 0x000000729070723c */ /* 0x040ff00000041824 */
[C---:B--2---:R-:W-:Y:S08]  /*145e0*/  HMMA.16816.F32.BF16 R40, R144.reuse, R4, R40 ;  /* 0x000000049028723c */ /* 0x044ff00000041828 */
[C---:B------:R-:W-:Y:S01]  /*145f0*/  HMMA.16816.F32.BF16 R44, R144.reuse, R6, R44 ;  /* 0x00000006902c723c */ /* 0x040fe2000004182c */
[----:B------:R-:W1:Y:S07]  /*14600*/  LDSM.16.MT88.4 R4, [R0+0x3800] ;  /* 0x003800000004783b */ /* 0x000e6e0000004200 */
[C---:B---3--:R-:W-:Y:S08]  /*14610*/  HMMA.16816.F32.BF16 R48, R144.reuse, R12, R48 ;  /* 0x0000000c9030723c */ /* 0x048ff00000041830 */
[C---:B------:R-:W-:Y:S01]  /*14620*/  HMMA.16816.F32.BF16 R52, R144.reuse, R14, R52 ;  /* 0x0000000e9034723c */ /* 0x040fe20000041834 */
[----:B------:R2:W3:Y:S07]  /*14630*/  LDSM.16.MT88.4 R12, [R2+0x5800] ;  /* 0x00580000020c783b */ /* 0x0004ee0000004200 */
[C---:B----4-:R-:W-:Y:S08]  /*14640*/  HMMA.16816.F32.BF16 R56, R144.reuse, R16, R56 ;  /* 0x000000109038723c */ /* 0x050ff00000041838 */
[C---:B------:R-:W-:Y:S01]  /*14650*/  HMMA.16816.F32.BF16 R60, R144.reuse, R18, R60 ;  /* 0x00000012903c723c */ /* 0x040fe2000004183c */
[----:B------:R4:W5:Y:S03]  /*14660*/  LDSM.16.MT88.4 R16, [R0+0x5800] ;  /* 0x005800000010783b */ /* 0x0009660000004200 */
[----:B--2---:R-:W-:Y:S04]  /*14670*/  IADD3 R2, R180, -0x2, RZ ;  /* 0xfffffffeb4027810 */ /* 0x004fe80007ffe0ff */
[C---:B-1----:R-:W-:Y:S03]  /*14680*/  HMMA.16816.F32.BF16 R64, R144.reuse, R4, R64 ;  /* 0x000000049040723c */ /* 0x042fe60000041840 */
[----:B------:R-:W-:Y:S05]  /*14690*/  ISETP.GE.AND P0, PT, R2, R204, PT ;  /* 0x000000cc0200720c */ /* 0x000fea0003f06270 */
[C---:B------:R-:W-:Y:S04]  /*146a0*/  HMMA.16816.F32.BF16 R68, R144.reuse, R6, R68 ;  /* 0x000000069044723c */ /* 0x040fe80000041844 */
[----:B----4-:R-:W-:Y:S04]  /*146b0*/  FADD.FTZ R0, R155, R9 ;  /* 0x000000099b007221 */ /* 0x010fe80000010000 */
[C---:B---3--:R-:W-:Y:S04]  /*146c0*/  HMMA.16816.F32.BF16 R72, R144.reuse, R12, R72 ;  /* 0x0000000c9048723c */ /* 0x048fe80000041848 */
        /* <DEDUP_REMOVED lines=16> */
[----:B------:R-:W-:Y:S01]  /*147d0*/  IMAD.MOV.U32 R0, RZ, RZ, c[0x0][0x2b8] ;  /* 0x0000ae00ff007624 */ /* 0x000fe200078e00ff */
[----:B------:R-:W-:Y:S01]  /*147e0*/  MOV R183, RZ ;  /* 0x000000ff00b77202 */ /* 0x000fe20000000f00 */
[----:B------:R-:W-:Y:S02]  /*147f0*/  IMAD R2, R180, 0x40, R215 ;  /* 0x00000040b4027824 */ /* 0x000fe400078e02d7 */
[----:B------:R-:W-:Y:S01]  /*14800*/  IMAD R8, R189, 0x3000, R228 ;  /* 0x00003000bd087824 */ /* 0x000fe200078e02e4 */
[----:B------:R-:W-:Y:S02]  /*14810*/  ISETP.NE.AND P0, PT, R0, 0x1, PT ;  /* 0x000000010000780c */ /* 0x000fe40003f05270 */
[----:B------:R-:W-:Y:S05]  /*14820*/  IADD3 R2, R2, -0x80, R199 ;  /* 0xffffff8002027810 */ /* 0x000fea0007ffe0c7 */
        /* <DEDUP_REMOVED lines=13> */
[----:B------:R-:W-:Y:S05]  /*14900*/  IMAD R0, R184, c[0x0][0x1e4], R0 ;  /* 0x00007900b8007a24 */ /* 0x000fea00078e0200 */
[----:B------:R-:W-:Y:S02]  /*14910*/  IADD3 R3, R3, R0, RZ ;  /* 0x0000000003037210 */ /* 0x000fe40007ffe0ff */
        /* <DEDUP_REMOVED lines=10> */
.L_x_2481:
[----:B------:R-:W-:-:S05]  /*149c0*/  BRA.DIV ~URZ, `(.L_x_2375) ;  /* 0x0000abe27f007947 */ /* 0x000fca000b800000 */
[----:B------:R-:W3:Y:S01]  /*149d0*/  SHFL.IDX PT, R2, R13, RZ, 0x181f ;  /* 0x00181fff0d027589 */ /* 0x000ee200000e0000 */
[----:B------:R-:W-:Y:S01]  /*149e0*/  IMAD.SHL.U32 R9, R190, 0x2, RZ ;  /* 0x00000002be097824 */ /* 0x000fe200078e00ff */
[----:B------:R-:W-:Y:S01]  /*149f0*/  SHF.R.S32.HI R3, RZ, 0x1f, R190 ;  /* 0x0000001fff037819 */ /* 0x000fe200000114be */
[----:B------:R-:W-:Y:S01]  /*14a00*/  IMAD.SHL.U32 R0, R8, 0x2, RZ ;  /* 0x0000000208007824 */ /* 0x000fe200078e00ff */
[C---:B------:R-:W-:Y:S01]  /*14a10*/  SHF.L.U64.HI R15, R198.reuse, 0x1, R209 ;  /* 0x00000001c60f7819 */ /* 0x040fe200000102d1 */
[----:B------:R-:W-:Y:S01]  /*14a20*/  IMAD.SHL.U32 R16, R198, 0x2, RZ ;  /* 0x00000002c6107824 */ /* 0x000fe200078e00ff */
[----:B------:R-:W-:Y:S01]  /*14a30*/  SHF.L.U64.HI R14, R190, 0x1, R3 ;  /* 0x00000001be0e7819 */ /* 0x000fe20000010203 */
[C---:B------:R-:W-:Y:S01]  /*14a40*/  IMAD.SHL.U32 R12, R197.reuse, 0x2, RZ ;  /* 0x00000002c50c7824 */ /* 0x040fe200078e00ff */
[----:B------:R-:W-:Y:S02]  /*14a50*/  SHF.L.U64.HI R17, R197, 0x1, R208 ;  /* 0x00000001c5117819 */ /* 0x000fe400000102d0 */
[----:B------:R-:W-:Y:S02]  /*14a60*/  SEL R8, RZ, 0x10, P4 ;  /* 0x00000010ff087807 */ /* 0x000fe40002000000 */
[----:B---3--:R-:W-:Y:S05]  /*14a70*/  IADD3 R6, P0, R2, R9, RZ ;  /* 0x0000000902067210 */ /* 0x008fea0007f1e0ff */
[----:B--2---:R-:W-:Y:S05]  /*14a80*/  IMAD.X R7, R4, 0x1, R14, P0 ;  /* 0x0000000104077824 */ /* 0x004fea00000e060e */
[----:B------:R-:W-:Y:S01]  /*14a90*/  @!PT LDS RZ, [RZ] ;  /* 0x00000000fffff984 */ /* 0x000fe20000000800 */
[----:B------:R-:W-:Y:S01]  /*14aa0*/  @!PT LDS RZ, [RZ] ;  /* 0x00000000fffff984 */ /* 0x000fe20000000800 */
[----:B------:R2:W-:Y:S02]  /*14ab0*/  LDGSTS.E.BYPASS.LTC128B.128 [R0+0xc100], [R6.64], !P5 ;  /* 0x0c10000006007fae */ /* 0x0005e4000e901d4a */
[----:B--2---:R-:W-:Y:S05]  /*14ac0*/  IADD3 R6, P0, R2, R16, RZ ;  /* 0x0000001002067210 */ /* 0x004fea0007f1e0ff */
[----:B------:R-:W-:Y:S05]  /*14ad0*/  IMAD.X R7, R4, 0x1, R15, P0 ;  /* 0x0000000104077824 */ /* 0x000fea00000e060f */
[----:B------:R2:W-:Y:S02]  /*14ae0*/  LDGSTS.E.BYPASS.LTC128B.128 [R0+0xe100], [R6.64], !P4 ;  /* 0x0e10000006007fae */ /* 0x0005e4000e101d4a */
[----:B--2---:R-:W-:Y:S02]  /*14af0*/  IADD3 R6, P0, R2, R12, RZ ;  /* 0x0000000c02067210 */ /* 0x004fe40007f1e0ff */
[----:B------:R-:W2:Y:S03]  /*14b00*/  SHFL.IDX PT, R2, R13, 0x1, 0x181f ;  /* 0x00381f000d027f89 */ /* 0x000ea600000e0000 */
[----:B------:R-:W-:Y:S02]  /*14b10*/  IMAD.X R7, R4, 0x1, R17, P0 ;  /* 0x0000000104077824 */ /* 0x000fe400000e0611 */
[----:B------:R3:W4:Y:S04]  /*14b20*/  SHFL.IDX PT, R4, R5, 0x1, 0x181f ;  /* 0x00381f0005047f89 */ /* 0x00072800000e0000 */
[----:B------:R1:W-:Y:S04]  /*14b30*/  LDGSTS.E.BYPASS.LTC128B.128 [R0+0x10100], [R6.64], !P6 ;  /* 0x1010000006007fae */ /* 0x0003e8000f101d4a */
[----:B-1-3--:R1:W5:Y:S02]  /*14b40*/  LDL R5, [R1+0xd0] ;  /* 0x0000d00001057983 */ /* 0x00a3640000100800 */
.L_x_2482:
[----:B--2---:R-:W-:Y:S02]  /*14b50*/  IADD3 R6, P0, R2, R9, RZ ;  /* 0x0000000902067210 */ /* 0x004fe40007f1e0ff */
[----:B-----5:R-:W-:Y:S03]  /*14b60*/  IADD3 R3, -R5, 0x10, RZ ;  /* 0x0000001005037810 */ /* 0x020fe60007ffe1ff */
[----:B----4-:R-:W-:Y:S01]  /*14b70*/  IMAD.X R7, R4, 0x1, R14, P0 ;  /* 0x0000000104077824 */ /* 0x010fe200000e060e */
[----:B------:R-:W-:Y:S04]  /*14b80*/  LOP3.LUT R3, R3, 0xf, RZ, 0xc0, !PT ;  /* 0x0000000f03037812 */ /* 0x000fe800078ec0ff */
[----:B------:R-:W-:Y:S01]  /*14b90*/  @!PT LDS RZ, [RZ] ;  /* 0x00000000fffff984 */ /* 0x000fe20000000800 */
[----:B------:R-:W-:Y:S01]  /*14ba0*/  @!PT LDS RZ, [RZ] ;  /* 0x00000000fffff984 */ /* 0x000fe20000000800 */
[----:B------:R-:W-:Y:S01]  /*14bb0*/  @!PT LDS RZ, [RZ] ;  /* 0x00000000fffff984 */ /* 0x000fe20000000800 */
[----:B------:R2:W-:Y:S02]  /*14bc0*/  LDGSTS.E.BYPASS.LTC128B.128 [R0+0xd100], [R6.64], !P5 ;  /* 0x0d10000006007fae */ /* 0x0005e4000e901d4a */
[----:B--2---:R-:W-:Y:S04]  /*14bd0*/  IADD3 R6, -R8, 0x10, RZ ;  /* 0x0000001008067810 */ /* 0x004fe80007ffe1ff */
[----:B------:R-:W-:Y:S04]  /*14be0*/  LOP3.LUT R6, R6, 0xf, RZ, 0xc0, !PT ;  /* 0x0000000f06067812 */ /* 0x000fe800078ec0ff */
[----:B------:R-:W-:Y:S04]  /*14bf0*/  IADD3 R6, P1, P0, R6, R2, R16 ;  /* 0x0000000206067210 */ /* 0x000fe8000783e010 */
[----:B------:R-:W-:Y:S02]  /*14c00*/  IADD3.X R7, RZ, R4, R15, P1, P0 ;  /* 0x00000004ff077210 */ /* 0x000fe40000fe040f */
[----:B------:R-:W-:Y:S04]  /*14c10*/  IADD3 R2, P1, P0, R3, R2, R12 ;  /* 0x0000000203027210 */ /* 0x000fe8000783e00c */
[----:B------:R-:W-:Y:S02]  /*14c20*/  IADD3.X R3, RZ, R4, R17, P1, P0 ;  /* 0x00000004ff037210 */ /* 0x000fe40000fe0411 */
[----:B------:R-:W-:Y:S02]  /*14c30*/  ISETP.NE.U32.AND P1, PT, R8, RZ, PT ;  /* 0x000000ff0800720c */ /* 0x000fe40003f25070 */
[----:B------:R-:W-:Y:S11]  /*14c40*/  ISETP.NE.U32.AND P0, PT, R5, RZ, PT ;  /* 0x000000ff0500720c */ /* 0x000ff60003f05070 */
[----:B------:R2:W-:Y:S04]  /*14c50*/  LDGSTS.E.BYPASS.LTC128B.128.ZFILL [R0+0xf100], [R6.64], P1 ;  /* 0x0f10000006007fae */ /* 0x0005e80008941d4a */
[----:B------:R2:W-:Y:S02]  /*14c60*/  LDGSTS.E.BYPASS.LTC128B.128.ZFILL [R0+0x11100], [R2.64], P0 ;  /* 0x1110000002007fae */ /* 0x0005e40008141d4a */
.L_x_2373:
[----:B------:R-:W-:Y:S05]  /*14c70*/  BSYNC B0 ;  /* 0x0000000000007941 */ /* 0x000fea0003800000 */
.L_x_2372:
[C---:B------:R-:W-:Y:S01]  /*14c80*/  ISETP.GT.AND P0, PT, R180.reuse, R193, PT ;  /* 0x000000c1b400720c */ /* 0x040fe20003f04270 */
[----:B------:R-:W0:Y:S01]  /*14c90*/  LDGDEPBAR ;  /* 0x00000000000079af */ /* 0x000e220000000000 */
[C---:B------:R-:W-:Y:S01]  /*14ca0*/  ISETP.GE.AND P1, PT, R169.reuse, 0x1, PT ;  /* 0x00000001a900780c */ /* 0x040fe20003f26270 */
[----:B------:R-:W-:Y:S01]  /*14cb0*/  IMAD.MOV.U32 R8, RZ, RZ, R105 ;  /* 0x000000ffff087224 */ /* 0x000fe200078e0069 */
[----:B------:R-:W-:Y:S01]  /*14cc0*/  IADD3 R169, R169, 0x1, RZ ;  /* 0x00000001a9a97810 */ /* 0x000fe20007ffe0ff */
[----:B--2---:R-:W-:Y:S01]  /*14cd0*/  IMAD.MOV.U32 R0, RZ, RZ, R104 ;  /* 0x000000ffff007224 */ /* 0x004fe200078e0068 */
[----:B------:R-:W-:Y:S02]  /*14ce0*/  IADD3 R180, R180, -0x1, RZ ;  /* 0xffffffffb4b47810 */ /* 0x000fe40007ffe0ff */
[----:B------:R-:W-:Y:S05]  /*14cf0*/  SEL R169, R169, RZ, !P1 ;  /* 0x000000ffa9a97207 */ /* 0x000fea0004800000 */
[----:B-1----:R-:W-:-:S05]  /*14d00*/  @P0 BRA `(.L_x_2376) ;  /* 0xffffce5000000947 */ /* 0x002fca000383ffff */
.L_x_2366:
[----:B------:R-:W-:-:S13]  /*14d10*/  ISETP.GE.AND P0, PT, R180, R204, PT ;  /* 0x000000ccb400720c */ /* 0x000fda0003f06270 */
[----:B------:R-:W-:Y:S05]  /*14d20*/  @!P0 BRA `(.L_x_2377) ;  /* 0x00003b4000008947 */ /* 0x000fea0003800000 */
[----:B------:R-:W-:Y:S02]  /*14d30*/  MOV R9, R105 ;  /* 0x0000006900097202 */ /* 0x000fe40000000f00 */
[----:B------:R-:W-:Y:S02]  /*14d40*/  MOV R8, R104 ;  /* 0x0000006800087202 */ /* 0x000fe40000000f00 */
.L_x_2394:
        /* <DEDUP_REMOVED lines=34> */
.L_x_2483:
[----:B------:R-:W-:-:S05]  /*14f70*/  BRA.DIV ~URZ, `(.L_x_2381) ;  /* 0x0000a9627f007947 */ /* 0x000fca000b800000 */
[----:B------:R-:W5:Y:S01]  /*14f80*/  SHFL.IDX PT, R2, R17, RZ, 0x181f ;  /* 0x00181fff11027589 */ /* 0x000f6200000e0000 */
[----:B------:R-:W-:Y:S01]  /*14f90*/  IMAD.SHL.U32 R18, R190, 0x2, RZ ;  /* 0x00000002be127824 */ /* 0x000fe200078e00ff */
[----:B------:R-:W-:Y:S01]  /*14fa0*/  SHF.R.S32.HI R3, RZ, 0x1f, R190 ;  /* 0x0000001fff037819 */ /* 0x000fe200000114be */
[----:B------:R-:W-:Y:S01]  /*14fb0*/  IMAD R32, R189, 0x6000, RZ ;  /* 0x00006000bd207824 */ /* 0x000fe200078e02ff */
[----:B------:R-:W-:Y:S01]  /*14fc0*/  SHF.L.U32 R19, R198, 0x1, RZ ;  /* 0x00000001c6137819 */ /* 0x000fe200000006ff */
[----:B------:R-:W-:Y:S01]  /*14fd0*/  IMAD.SHL.U32 R24, R197, 0x2, RZ ;  /* 0x00000002c5187824 */ /* 0x000fe200078e00ff */
[----:B------:R-:W-:Y:S01]  /*14fe0*/  SHF.L.U64.HI R25, R190, 0x1, R3 ;  /* 0x00000001be197819 */ /* 0x000fe20000010203 */
[----:B------:R-:W-:Y:S01]  /*14ff0*/  IMAD.IADD R4, R203, 0x1, R32 ;  /* 0x00000001cb047824 */ /* 0x000fe200078e0220 */
[----:B------:R-:W-:Y:S02]  /*15000*/  SHF.L.U64.HI R27, R198, 0x1, R209 ;  /* 0x00000001c61b7819 */ /* 0x000fe400000102d1 */
[----:B------:R-:W-:Y:S02]  /*15010*/  SHF.L.U64.HI R26, R197, 0x1, R208 ;  /* 0x00000001c51a7819 */ /* 0x000fe400000102d0 */
[C---:B-----5:R-:W-:Y:S05]  /*15020*/  IADD3 R6, P0, R2.reuse, R18, RZ ;  /* 0x0000001202067210 */ /* 0x060fea0007f1e0ff */
[C---:B----4-:R-:W-:Y:S05]  /*15030*/  IMAD.X R7, R5.reuse, 0x1, R25, P0 ;  /* 0x0000000105077824 */ /* 0x050fea00000e0619 */
[----:B------:R-:W-:Y:S01]  /*15040*/  @!PT LDS RZ, [RZ] ;  /* 0x00000000fffff984 */ /* 0x000fe20000000800 */
[----:B------:R-:W-:Y:S01]  /*15050*/  @!PT LDS RZ, [RZ] ;  /* 0x00000000fffff984 */ /* 0x000fe20000000800 */
[----:B------:R4:W-:Y:S02]  /*15060*/  LDGSTS.E.BYPASS.LTC128B.128 [R4+0x100], [R6.64], !P5 ;  /* 0x0010000006047fae */ /* 0x0009e4000e901d4a */
[C---:B----4-:R-:W-:Y:S05]  /*15070*/  IADD3 R6, P0, R2.reuse, R19, RZ ;  /* 0x0000001302067210 */ /* 0x050fea0007f1e0ff */
[C---:B------:R-:W-:Y:S05]  /*15080*/  IMAD.X R7, R5.reuse, 0x1, R27, P0 ;  /* 0x0000000105077824 */ /* 0x040fea00000e061b */
[----:B------:R4:W-:Y:S02]  /*15090*/  LDGSTS.E.BYPASS.LTC128B.128 [R4+0x2100], [R6.64], !P4 ;  /* 0x0210000006047fae */ /* 0x0009e4000e101d4a */
[----:B----4-:R-:W-:Y:S02]  /*150a0*/  IADD3 R6, P0, R2, R24, RZ ;  /* 0x0000001802067210 */ /* 0x010fe40007f1e0ff */
[----:B------:R4:W2:Y:S02]  /*150b0*/  SHFL.IDX PT, R2, R17, 0x1, 0x181f ;  /* 0x00381f0011027f89 */ /* 0x0008a400000e0000 */
[----:B------:R-:W-:Y:S02]  /*150c0*/  IADD3.X R7, R5, R26, RZ, P0, !PT ;  /* 0x0000001a05077210 */ /* 0x000fe400007fe4ff */
[----:B------:R4:W3:Y:S04]  /*150d0*/  SHFL.IDX PT, R5, R16, 0x1, 0x181f ;  /* 0x00381f0010057f89 */ /* 0x0008e800000e0000 */
[----:B------:R4:W-:Y:S03]  /*150e0*/  LDGSTS.E.BYPASS.LTC128B.128 [R4+0x4100], [R6.64], !P6 ;  /* 0x0410000006047fae */ /* 0x0009e6000f101d4a */
.L_x_2484:
[C---:B--2-4-:R-:W-:Y:S01]  /*150f0*/  IADD3 R6, P0, R2.reuse, R18, RZ ;  /* 0x0000001202067210 */ /* 0x054fe20007f1e0ff */
[----:B------:R-:W-:Y:S04]  /*15100*/  IMAD.IADD R32, R203, 0x1, R32 ;  /* 0x00000001cb207824 */ /* 0x000fe800078e0220 */
[C---:B---3--:R-:W-:Y:S05]  /*15110*/  IMAD.X R7, R5.reuse, 0x1, R25, P0 ;  /* 0x0000000105077824 */ /* 0x048fea00000e0619 */
[----:B------:R-:W-:Y:S01]  /*15120*/  @!PT LDS RZ, [RZ] ;  /* 0x00000000fffff984 */ /* 0x000fe20000000800 */
[----:B------:R-:W-:Y:S01]  /*15130*/  @!PT LDS RZ, [RZ] ;  /* 0x00000000fffff984 */ /* 0x000fe20000000800 */
[----:B------:R-:W-:Y:S01]  /*15140*/  @!PT LDS RZ, [RZ] ;  /* 0x00000000fffff984 */ /* 0x000fe20000000800 */
[----:B------:R2:W-:Y:S02]  /*15150*/  LDGSTS.E.BYPASS.LTC128B.128 [R4+0x1100], [R6.64], !P5 ;  /* 0x0110000006047fae */ /* 0x0005e4000e901d4a */
[C---:B--2---:R-:W-:Y:S02]  /*15160*/  IADD3 R6, P1, R2.reuse, R19, RZ ;  /* 0x0000001302067210 */ /* 0x044fe40007f3e0ff */
[----:B------:R-:W-:Y:S03]  /*15170*/  IADD3 R2, P0, R2, R24, RZ ;  /* 0x0000001802027210 */ /* 0x000fe60007f1e0ff */
[C---:B------:R-:W-:Y:S01]  /*15180*/  IMAD.X R7, R5.reuse, 0x1, R27, P1 ;  /* 0x0000000105077824 */ /* 0x040fe200008e061b */
[----:B------:R-:W-:Y:S04]  /*15190*/  IADD3.X R3, R5, R26, RZ, P0, !PT ;  /* 0x0000001a05037210 */ /* 0x000fe800007fe4ff */
[----:B------:R2:W-:Y:S04]  /*151a0*/  LDGSTS.E.BYPASS.LTC128B.128 [R4+0x3100], [R6.64], !P4 ;  /* 0x0310000006047fae */ /* 0x0005e8000e101d4a */
[----:B------:R2:W-:Y:S02]  /*151b0*/  LDGSTS.E.BYPASS.LTC128B.128 [R32+0x5100], [R2.64], !P6 ;  /* 0x0510000002207fae */ /* 0x0005e4000f101d4a */
.L_x_2379:
[----:B------:R-:W-:Y:S05]  /*151c0*/  BSYNC B0 ;  /* 0x0000000000007941 */ /* 0x000fea0003800000 */
.L_x_2378:
[----:B------:R-:W0:Y:S01]  /*151d0*/  LDGDEPBAR ;  /* 0x00000000000079af */ /* 0x000e220000000000 */
[----:B------:R-:W-:Y:S01]  /*151e0*/  WARPSYNC 0xffffffff ;  /* 0xffffffff00007948 */ /* 0x000fe20003800000 */
[C---:B--234-:R-:W-:Y:S01]  /*151f0*/  HMMA.16816.F32.BF16 R4, R36.reuse, R12, RZ ;  /* 0x0000000c2404723c */ /* 0x05cfe200000418ff */
[----:B------:R-:W-:Y:S03]  /*15200*/  MOV R181, 0x1 ;  /* 0x0000000100b57802 */ /* 0x000fe60000000f00 */
[CC--:B------:R-:W-:Y:S02]  /*15210*/  IADD3 R104, R170.reuse, R0.reuse, RZ ;  /* 0x00000000aa687210 */ /* 0x0c0fe40007ffe0ff */
[CC--:B------:R-:W-:Y:S02]  /*15220*/  IADD3 R3, R171.reuse, R0.reuse, RZ ;  /* 0x00000000ab037210 */ /* 0x0c0fe40007ffe0ff */
[C---:B------:R-:W-:Y:S01]  /*15230*/  HMMA.16816.F32.BF16 R12, R36.reuse, R14, RZ ;  /* 0x0000000e240c723c */ /* 0x040fe200000418ff */
[----:B------:R-:W-:Y:S02]  /*15240*/  IADD3 R2, R171, R0, R170 ;  /* 0x00000000ab027210 */ /* 0x000fe40007ffe0aa */
[----:B------:R-:W-:Y:S05]  /*15250*/  ISETP.LE.AND P1, PT, R181, c[0x0][0x32c], PT ;  /* 0x0000cb00b5007a0c */ /* 0x000fea0003f23270 */
[C---:B-1----:R-:W-:Y:S08]  /*15260*/  HMMA.16816.F32.BF16 R16, R36.reuse, R20, RZ ;  /* 0x000000142410723c */ /* 0x042ff000000418ff */
        /* <DEDUP_REMOVED lines=15> */
[C---:B------:R-:W-:Y:S07]  /*15360*/  HMMA.16816.F32.BF16 R32, R148.reuse, R164, R32 ;  /* 0x000000a49420723c */ /* 0x040fee0000041820 */
[----:B------:R-:W-:Y:S01]  /*15370*/  IADD3 R164, R170, R105, RZ ;  /* 0x00000069aaa47210 */ /* 0x000fe20007ffe0ff */
        /* <DEDUP_REMOVED lines=82> */
[----:B------:R2:W4:Y:S07]  /*158a0*/  LDSM.16.M88.4 R156, [R0+0x5800] ;  /* 0x00580000009c783b */ /* 0x00052e0000000200 */
[C---:B-1----:R-:W-:Y:S08]  /*158b0*/  HMMA.16816.F32.BF16 R16, R152.reuse, R144, R16 ;  /* 0x000000909810723c */ /* 0x042ff00000041810 */
[C---:B------:R-:W-:Y:S01]  /*158c0*/  HMMA.16816.F32.BF16 R20, R152.reuse, R146, R20 ;  /* 0x000000929814723c */ /* 0x040fe20000041814 */
[----:B------:R-:W-:Y:S07]  /*158d0*/  LDSM.16.M88.4 R144, [R173+0x8000] ;  /* 0x00800000ad90783b */ /* 0x000fee0000000200 */
[C---:B---3--:R-:W-:Y:S01]  /*158e0*/  HMMA.16816.F32.BF16 R24, R152.reuse, R148, R24 ;  /* 0x000000949818723c */ /* 0x048fe20000041818 */
[----:B--2---:R-:W2:Y:S07]  /*158f0*/  LDL R0, [R1+0x4] ;  /* 0x0000040001007983 */ /* 0x004eae0000100800 */
        /* <DEDUP_REMOVED lines=62> */
[----:B------:R5:W4:Y:S01]  /*15ce0*/  MUFU.TANH R160, R18 ;  /* 0x0000001200a07308 */ /* 0x000b220000002400 */
[----:B--2---:R-:W-:Y:S01]  /*15cf0*/  LEA R4, R0, R227, 0x7 ;  /* 0x000000e300047211 */ /* 0x004fe200078e38ff */
[C---:B------:R-:W-:Y:S03]  /*15d00*/  HMMA.16816.F32.BF16 R28, R156.reuse, R6, R28 ;  /* 0x000000069c1c723c */ /* 0x040fe6000004181c */
[----:B------:R-:W-:Y:S05]  /*15d10*/  IADD3 R4, R225, R4, R226 ;  /* 0x00000004e1047210 */ /* 0x000fea0007ffe0e2 */
[----:B------:R2:W2:Y:S01]  /*15d20*/  MUFU.TANH R155, R19 ;  /* 0x00000013009b7308 */ /* 0x0004a20000002400 */
[----:B-1----:R-:W-:Y:S05]  /*15d30*/  IADD3 R2, R189, 0x1, RZ ;  /* 0x00000001bd027810 */ /* 0x002fea0007ffe0ff */
[----:B------:R-:W-:Y:S04]  /*15d40*/  FMUL.FTZ R26, R26, c[0x0][0x320] ;  /* 0x0000c8001a1a7a20 */ /* 0x000fe80000410000 */
[----:B------:R-:W1:Y:S01]  /*15d50*/  MUFU.TANH R20, R20 ;  /* 0x0000001400147308 */ /* 0x000e620000002400 */
[----:B------:R-:W-:Y:S02]  /*15d60*/  FMUL.FTZ R27, R27, c[0x0][0x320] ;  /* 0x0000c8001b1b7a20 */ /* 0x000fe40000410000 */
[----:B---3--:R-:W-:Y:S02]  /*15d70*/  FMUL.FTZ R17, R25, c[0x0][0x320] ;  /* 0x0000c80019117a20 */ /* 0x008fe40000410000 */
[----:B-----5:R-:W-:Y:S02]  /*15d80*/  FMUL.FTZ R18, R24, c[0x0][0x320] ;  /* 0x0000c80018127a20 */ /* 0x020fe40000410000 */
[----:B------:R-:W-:Y:S02]  /*15d90*/  FMUL.FTZ R30, R30, c[0x0][0x320] ;  /* 0x0000c8001e1e7a20 */ /* 0x000fe40000410000 */
[----:B------:R-:W-:Y:S01]  /*15da0*/  FMUL.FTZ R31, R31, c[0x0][0x320] ;  /* 0x0000c8001f1f7a20 */ /* 0x000fe20000410000 */
[----:B------:R-:W3:Y:S01]  /*15db0*/  MUFU.TANH R152, R26 ;  /* 0x0000001a00987308 */ /* 0x000ee20000002400 */
[----:B------:R-:W-:Y:S02]  /*15dc0*/  FMUL.FTZ R16, R28, c[0x0][0x320] ;  /* 0x0000c8001c107a20 */ /* 0x000fe40000410000 */
[----:B------:R-:W-:Y:S01]  /*15dd0*/  FMUL.FTZ R28, R29, c[0x0][0x320] ;  /* 0x0000c8001d1c7a20 */ /* 0x000fe20000410000 */
[C---:B----4-:R-:W-:Y:S03]  /*15de0*/  HMMA.16816.F32.BF16 R32, R156.reuse, R12, R32 ;  /* 0x0000000c9c20723c */ /* 0x050fe60000041820 */
[----:B--2---:R-:W-:Y:S03]  /*15df0*/  FMUL.FTZ R19, R21, c[0x0][0x320] ;  /* 0x0000c80015137a20 */ /* 0x004fe60000410000 */
[----:B------:R2:W4:Y:S02]  /*15e00*/  MUFU.TANH R151, R27 ;  /* 0x0000001b00977308 */ /* 0x0005240000002400 */
[----:B------:R-:W-:Y:S07]  /*15e10*/  HMMA.16816.F32.BF16 R36, R156, R14, R36 ;  /* 0x0000000e9c24723c */ /* 0x000fee0000041824 */
[----:B------:R-:W-:Y:S01]  /*15e20*/  SHF.L.U32 R156, R180, 0x6, RZ ;  /* 0x00000006b49c7819 */ /* 0x000fe200000006ff */
[----:B------:R5:W1:Y:S08]  /*15e30*/  MUFU.TANH R145, R30 ;  /* 0x0000001e00917308 */ /* 0x000a700000002400 */
[----:B------:R-:W-:Y:S01]  /*15e40*/  FMUL.FTZ R13, R33, c[0x0][0x320] ;  /* 0x0000c800210d7a20 */ /* 0x000fe20000410000 */
[----:B------:R-:W-:Y:S01]  /*15e50*/  MOV R33, 0x1 ;  /* 0x0000000100217802 */ /* 0x000fe20000000f00 */
[----:B------:R1:W1:Y:S01]  /*15e60*/  MUFU.TANH R146, R31 ;  /* 0x0000001f00927308 */ /* 0x0002620000002400 */
[----:B------:R-:W-:Y:S02]  /*15e70*/  FMUL.FTZ R29, R35, c[0x0][0x320] ;  /* 0x0000c800231d7a20 */ /* 0x000fe40000410000 */
[----:B------:R-:W-:Y:S01]  /*15e80*/  ISETP.NE.AND P0, PT, R33, c[0x0][0x2c4], PT ;  /* 0x0000b10021007a0c */ /* 0x000fe20003f05270 */
[----:B--2---:R-:W-:Y:S02]  /*15e90*/  FMUL.FTZ R27, R32, c[0x0][0x320] ;  /* 0x0000c800201b7a20 */ /* 0x004fe40000410000 */
[----:B------:R-:W-:Y:S02]  /*15ea0*/  FMUL.FTZ R12, R36, c[0x0][0x320] ;  /* 0x0000c800240c7a20 */ /* 0x000fe40000410000 */
[----:B------:R-:W-:Y:S02]  /*15eb0*/  FMUL.FTZ R26, R37, c[0x0][0x320] ;  /* 0x0000c800251a7a20 */ /* 0x000fe40000410000 */
[----:B------:R-:W2:Y:S01]  /*15ec0*/  MUFU.TANH R19, R19 ;  /* 0x0000001300137308 */ /* 0x000ea20000002400 */
[----:B------:R-:W-:Y:S02]  /*15ed0*/  FMUL.FTZ R32, R38, c[0x0][0x320] ;  /* 0x0000c80026207a20 */ /* 0x000fe40000410000 */
[----:B-----5:R-:W-:Y:S03]  /*15ee0*/  FMUL.FTZ R30, R34, c[0x0][0x320] ;  /* 0x0000c800221e7a20 */ /* 0x020fe60000410000 */
[----:B------:R-:W-:Y:S04]  /*15ef0*/  @P0 IMAD.HI.U32 R0, R4, c[0x0][0x2c8], RZ ;  /* 0x0000b20004000a27 */ /* 0x000fe800078e00ff */
[----:B------:R2:W2:Y:S01]  /*15f00*/  MUFU.TANH R154, R22 ;  /* 0x00000016009a7308 */ /* 0x0004a20000002400 */
[----:B------:R-:W-:Y:S02]  /*15f10*/  @P0 SHF.R.U32.HI R4, RZ, c[0x0][0x2cc], R0 ;  /* 0x0000b300ff040a19 */ /* 0x000fe40000011600 */
[----:B------:R-:W-:Y:S01]  /*15f20*/  IADD3 R0, -R200, 0x1, -R156 ;  /* 0x00000001c8007810 */ /* 0x000fe20007ffe99c */
[----:B-1----:R-:W-:Y:S01]  /*15f30*/  FMUL.FTZ R31, R39, c[0x0][0x320] ;  /* 0x0000c800271f7a20 */ /* 0x002fe20000410000 */
[----:B------:R-:W-:Y:S01]  /*15f40*/  ISETP.GE.AND P0, PT, R189, 0x1, PT ;  /* 0x00000001bd00780c */ /* 0x000fe20003f06270 */
[----:B------:R-:W1:Y:S01]  /*15f50*/  SHFL.IDX PT, R3, R4, RZ, 0x1c1f ;  /* 0x001c1fff04037589 */ /* 0x000e6200000e0000 */
[----:B------:R-:W-:Y:S02]  /*15f60*/  IADD3 R0, -R202, R0, R201 ;  /* 0x00000000ca007210 */ /* 0x000fe40007ffe1c9 */
[----:B------:R-:W-:Y:S01]  /*15f70*/  SEL R189, R2, RZ, !P0 ;  /* 0x000000ff02bd7207 */ /* 0x000fe20004000000 */
[----:B------:R2:W2:Y:S01]  /*15f80*/  MUFU.TANH R153, R23 ;  /* 0x0000001700997308 */ /* 0x0004a20000002400 */
[C---:B------:R-:W-:Y:S02]  /*15f90*/  IADD3 R6, R0.reuse, c[0x0][0x328], RZ ;  /* 0x0000ca0000067a10 */ /* 0x040fe40007ffe0ff */
[----:B------:R-:W-:Y:S07]  /*15fa0*/  IADD3 R5, R0, UR8, RZ ;  /* 0x0000000800057c10 */ /* 0x000fee000fffe0ff */
[----:B------:R-:W2:Y:S10]  /*15fb0*/  MUFU.TANH R18, R18 ;  /* 0x0000001200127308 */ /* 0x000eb40000002400 */
[----:B------:R-:W2:Y:S01]  /*15fc0*/  MUFU.TANH R17, R17 ;  /* 0x0000001100117308 */ /* 0x000ea20000002400 */
[-C--:B-1----:R-:W-:Y:S02]  /*15fd0*/  IADD3 R2, R6, R3.reuse, RZ ;  /* 0x0000000306027210 */ /* 0x082fe40007ffe0ff */
[----:B------:R-:W-:Y:S07]  /*15fe0*/  IADD3 R0, R5, R3, RZ ;  /* 0x0000000305007210 */ /* 0x000fee0007ffe0ff */
        /* <DEDUP_REMOVED lines=16> */
[----:B------:R-:W-:Y:S02]  /*160f0*/  ISETP.NE.AND P0, PT, R33, c[0x0][0x32c], PT ;  /* 0x0000cb0021007a0c */ /* 0x000fe40003f05270 */
[----:B------:R-:W-:Y:S11]  /*16100*/  LOP3.LUT R3, RZ, R3, RZ, 0x33, !PT ;  /* 0x00000003ff037212 */ /* 0x000ff600078e33ff */
[----:B------:R-:W-:Y:S05]  /*16110*/  @P0 IMAD.HI.U32 R7, R3, c[0x0][0x330], RZ ;  /* 0x0000cc0003070a27 */ /* 0x000fea00078e00ff */
[----:B------:R-:W-:Y:S04]  /*16120*/  @P0 SHF.R.U32.HI R3, RZ, c[0x0][0x334], R7 ;  /* 0x0000cd00ff030a19 */ /* 0x000fe80000011607 */
[----:B------:R-:W-:Y:S01]  /*16130*/  LOP3.LUT R3, RZ, R3, RZ, 0x33, !PT ;  /* 0x00000003ff037212 */ /* 0x000fe200078e33ff */
[----:B------:R-:W-:-:S05]  /*16140*/  BRA `(.L_x_2385) ;  /* 0x0000004000007947 */ /* 0x000fca0003800000 */
.L_x_2384:
[----:B------:R-:W-:Y:S11]  /*16150*/  ISETP.NE.AND P0, PT, R33, c[0x0][0x32c], PT ;  /* 0x0000cb0021007a0c */ /* 0x000ff60003f05270 */
[----:B------:R-:W-:Y:S02]  /*16160*/  @!UPT UIADD3 URZ, URZ, URZ, URZ ;  /* 0x0000003f3f3ff290 */ /* 0x000fe4000fffe03f */
[----:B------:R-:W-:Y:S05]  /*16170*/  @P0 IMAD.HI.U32 R7, R3, c[0x0][0x330], RZ ;  /* 0x0000cc0003070a27 */ /* 0x000fea00078e00ff */
[----:B------:R-:W-:Y:S02]  /*16180*/  @P0 SHF.R.U32.HI R3, RZ, c[0x0][0x334], R7 ;  /* 0x0000cd00ff030a19 */ /* 0x000fe40000011607 */
.L_x_2385:
[----:B------:R-:W-:Y:S05]  /*16190*/  BSYNC B0 ;  /* 0x0000000000007941 */ /* 0x000fea0003800000 */
.L_x_2383:
[----:B------:R-:W-:Y:S04]  /*161a0*/  IMAD R3, R3, c[0x0][0x32c], -R156 ;  /* 0x0000cb0003037a24 */ /* 0x000fe800078e0a9c */
[----:B------:R-:W-:Y:S05]  /*161b0*/  IMAD.IADD R3, R3, 0x1, -R200 ;  /* 0x0000000103037824 */ /* 0x000fea00078e0ac8 */
[----:B------:R-:W-:Y:S02]  /*161c0*/  IMNMX R0, R0, R3, !PT ;  /* 0x0000000300007217 */ /* 0x000fe40007800200 */
[----:B------:R-:W-:Y:S04]  /*161d0*/  IADD3 R3, R3, c[0x0][0x32c], RZ ;  /* 0x0000cb0003037a10 */ /* 0x000fe80007ffe0ff */
[----:B------:R-:W-:Y:S02]  /*161e0*/  IMNMX R2, R2, R3, PT ;  /* 0x0000000302027217 */ /* 0x000fe40003800200 */
.L_x_2382:
        /* <DEDUP_REMOVED lines=9> */
[--C-:B--2---:R-:W-:Y:S03]  /*16280*/  IMAD.IADD R3, R6, 0x1, R4.reuse ;  /* 0x0000000106037824 */ /* 0x104fe600078e0204 */
        /* <DEDUP_REMOVED lines=39> */
[----:B------:R-:W-:Y:S01]  /*16500*/  ISETP.LT.OR P0, PT, R2, 0x3a, P0 ;  /* 0x0000003a0200780c */ /* 0x000fe20000701670 */
[----:B------:R-:W-:Y:S03]  /*16510*/  IMAD.IADD R2, R5, 0x1, R4 ;  /* 0x0000000105027824 */ /* 0x000fe600078e0204 */
[----:B------:R-:W-:Y:S01]  /*16520*/  FSEL R5, R26, -INF , !P0 ;  /* 0xff8000001a057808 */ /* 0x000fe20004000000 */
[----:B------:R-:W-:-:S05]  /*16530*/  @!P1 BRA `(.L_x_2386) ;  /* 0x0000015000009947 */ /* 0x000fca0003800000 */
[----:B------:R-:W-:Y:S01]  /*16540*/  IADD3 R0, -R202, R201, R4 ;  /* 0x000000c9ca007210 */ /* 0x000fe20007ffe104 */
        /* <DEDUP_REMOVED lines=10> */
.L_x_2388:
[----:B------:R-:W-:Y:S11]  /*165f0*/  ISETP.NE.AND P0, PT, R33, c[0x0][0x32c], PT ;  /* 0x0000cb0021007a0c */ /* 0x000ff60003f05270 */
[----:B------:R-:W-:Y:S02]  /*16600*/  @!UPT UIADD3 URZ, URZ, URZ, URZ ;  /* 0x0000003f3f3ff290 */ /* 0x000fe4000fffe03f */
[----:B------:R-:W-:Y:S05]  /*16610*/  @P0 IMAD.HI.U32 R4, R0, c[0x0][0x330], RZ ;  /* 0x0000cc0000040a27 */ /* 0x000fea00078e00ff */
[----:B------:R-:W-:Y:S02]  /*16620*/  @P0 SHF.R.U32.HI R0, RZ, c[0x0][0x334], R4 ;  /* 0x0000cd00ff000a19 */ /* 0x000fe40000011604 */
.L_x_2389:
[----:B------:R-:W-:Y:S05]  /*16630*/  BSYNC B0 ;  /* 0x0000000000007941 */ /* 0x000fea0003800000 */
.L_x_2387:
[----:B------:R-:W-:Y:S04]  /*16640*/  IMAD R0, R0, c[0x0][0x32c], -R156 ;  /* 0x0000cb0000007a24 */ /* 0x000fe800078e0a9c */
[----:B------:R-:W-:Y:S05]  /*16650*/  IMAD.IADD R0, R0, 0x1, -R200 ;  /* 0x0000000100007824 */ /* 0x000fea00078e0ac8 */
[----:B------:R-:W-:Y:S02]  /*16660*/  IMNMX R2, R2, R0, !PT ;  /* 0x0000000002027217 */ /* 0x000fe40007800200 */
[----:B------:R-:W-:Y:S04]  /*16670*/  IADD3 R0, R0, c[0x0][0x32c], RZ ;  /* 0x0000cb0000007a10 */ /* 0x000fe80007ffe0ff */
[----:B------:R-:W-:Y:S02]  /*16680*/  IMNMX R3, R3, R0, PT ;  /* 0x0000000003037217 */ /* 0x000fe40003800200 */
.L_x_2386:
        /* <DEDUP_REMOVED lines=50> */
[----:B------:R-:W-:Y:S01]  /*169b0*/  FFMA.FTZ R187, R5, c[0x0][0x2d0], -R4 ;  /* 0x0000b40005bb7a23 */ /* 0x000fe20000010804 */
[----:B------:R-:W-:Y:S01]  /*169c0*/  FSEL R4, R164, -INF , !P0 ;  /* 0xff800000a4047808 */ /* 0x000fe20004000000 */
[----:B------:R-:W-:Y:S01]  /*169d0*/  FMUL.FTZ R0, R0, c[0x0][0x2d0] ;  /* 0x0000b40000007a20 */ /* 0x000fe20000410000 */
[----:B------:R-:W-:Y:S02]  /*169e0*/  ISETP.GT.AND P0, PT, R2, 0x1, P2 ;  /* 0x000000010200780c */ /* 0x000fe40001704270 */
[----:B------:R-:W-:Y:S02]  /*169f0*/  FMNMX.FTZ R105, R4, R9, !PT ;  /* 0x0000000904697209 */ /* 0x000fe40007810000 */
[----:B------:R-:W-:Y:S02]  /*16a00*/  ISETP.LT.OR P0, PT, R3, 0x2, P0 ;  /* 0x000000020300780c */ /* 0x000fe40000701670 */
[----:B------:R-:W1:Y:S02]  /*16a10*/  MUFU.EX2 R0, R0 ;  /* 0x0000000000007308 */ /* 0x000e640000000800 */
[----:B------:R-:W-:Y:S02]  /*16a20*/  FSEL R5, R163, -INF , !P0 ;  /* 0xff800000a3057808 */ /* 0x000fe40004000000 */
[----:B------:R-:W-:Y:S02]  /*16a30*/  ISETP.GT.AND P0, PT, R2, 0x8, P2 ;  /* 0x000000080200780c */ /* 0x000fe40001704270 */
[----:B------:R-:W-:Y:S02]  /*16a40*/  FMNMX.FTZ R105, R5, R105, !PT ;  /* 0x0000006905697209 */ /* 0x000fe40007810000 */
[----:B------:R-:W-:Y:S02]  /*16a50*/  ISETP.LT.OR P0, PT, R3, 0x9, P0 ;  /* 0x000000090300780c */ /* 0x000fe40000701670 */
[----:B------:R-:W2:Y:S02]  /*16a60*/  MUFU.EX2 R25, R25 ;  /* 0x0000001900197308 */ /* 0x000ea40000000800 */
[----:B------:R-:W-:Y:S02]  /*16a70*/  FSEL R147, R162, -INF , !P0 ;  /* 0xff800000a2937808 */ /* 0x000fe40004000000 */
[C---:B------:R-:W-:Y:S02]  /*16a80*/  ISETP.GT.AND P0, PT, R2.reuse, 0x9, P2 ;  /* 0x000000090200780c */ /* 0x040fe40001704270 */
[----:B------:R-:W-:Y:S02]  /*16a90*/  FMNMX.FTZ R105, R147, R105, !PT ;  /* 0x0000006993697209 */ /* 0x000fe40007810000 */
[----:B------:R-:W-:Y:S02]  /*16aa0*/  ISETP.LT.OR P0, PT, R3, 0xa, P0 ;  /* 0x0000000a0300780c */ /* 0x000fe40000701670 */
[----:B------:R-:W-:Y:S02]  /*16ab0*/  MUFU.EX2 R24, R24 ;  /* 0x0000001800187308 */ /* 0x000fe40000000800 */
[----:B------:R-:W-:Y:S02]  /*16ac0*/  FSEL R148, R161, -INF , !P0 ;  /* 0xff800000a1947808 */ /* 0x000fe40004000000 */
[----:B------:R-:W-:Y:S01]  /*16ad0*/  ISETP.GT.AND P0, PT, R2, 0x10, P2 ;  /* 0x000000100200780c */ /* 0x000fe20001704270 */
[----:B-1----:R-:W-:Y:S01]  /*16ae0*/  FMUL.FTZ R12, R0, R136 ;  /* 0x00000088000c7220 */ /* 0x002fe20000410000 */
[----:B------:R-:W-:Y:S01]  /*16af0*/  FMNMX.FTZ R105, R148, R105, !PT ;  /* 0x0000006994697209 */ /* 0x000fe20007810000 */
[C---:B------:R-:W-:Y:S01]  /*16b00*/  FMUL.FTZ R13, R0.reuse, R137 ;  /* 0x00000089000d7220 */ /* 0x040fe20000410000 */
[----:B------:R-:W-:Y:S01]  /*16b10*/  ISETP.LT.OR P0, PT, R3, 0x11, P0 ;  /* 0x000000110300780c */ /* 0x000fe20000701670 */
[----:B------:R-:W-:Y:S01]  /*16b20*/  FMUL.FTZ R33, R0, R117 ;  /* 0x0000007500217220 */ /* 0x000fe20000410000 */
[----:B------:R-:W-:Y:S01]  /*16b30*/  FSEL R161, R32, -INF , !P1 ;  /* 0xff80000020a17808 */ /* 0x000fe20004800000 */
[----:B------:R-:W1:Y:S01]  /*16b40*/  MUFU.EX2 R23, R23 ;  /* 0x0000001700177308 */ /* 0x000e620000000800 */
[----:B------:R-:W-:Y:S01]  /*16b50*/  FSEL R149, R160, -INF , !P0 ;  /* 0xff800000a0957808 */ /* 0x000fe20004000000 */
[----:B------:R-:W-:Y:S01]  /*16b60*/  FMUL.FTZ R32, R0, R116 ;  /* 0x0000007400207220 */ /* 0x000fe20000410000 */
[----:B------:R-:W-:Y:S01]  /*16b70*/  ISETP.GT.AND P0, PT, R2, 0x11, P2 ;  /* 0x000000110200780c */ /* 0x000fe20001704270 */
[C---:B------:R-:W-:Y:S01]  /*16b80*/  FMUL.FTZ R36, R0.reuse, R112 ;  /* 0x0000007000247220 */ /* 0x040fe20000410000 */
[----:B------:R-:W-:Y:S01]  /*16b90*/  FMNMX.FTZ R105, R149, R105, !PT ;  /* 0x0000006995697209 */ /* 0x000fe20007810000 */
        /* <DEDUP_REMOVED lines=8> */
[----:B------:R-:W-:Y:S01]  /*16c20*/  FMUL.FTZ R21, R0, R129 ;  /* 0x0000008100157220 */ /* 0x000fe20000410000 */
[----:B------:R-:W-:Y:S01]  /*16c30*/  FMNMX.FTZ R105, R150, R105, !PT ;  /* 0x0000006996697209 */ /* 0x000fe20007810000 */
        /* <DEDUP_REMOVED lines=8> */
[----:B------:R-:W-:Y:S01]  /*16cc0*/  FMUL.FTZ R45, R0, R45 ;  /* 0x0000002d002d7220 */ /* 0x000fe20000410000 */
[----:B------:R-:W-:Y:S01]  /*16cd0*/  FMNMX.FTZ R105, R154, R105, !PT ;  /* 0x000000699a697209 */ /* 0x000fe20007810000 */
        /* <DEDUP_REMOVED lines=8> */
[C---:B------:R-:W-:Y:S01]  /*16d60*/  FMUL.FTZ R56, R0.reuse, R56 ;  /* 0x0000003800387220 */ /* 0x040fe20000410000 */
        /* <DEDUP_REMOVED lines=42> */
[----:B-1----:R-:W-:Y:S01]  /*17010*/  F2FP.BF16.PACK_AB R146, R23, R24 ;  /* 0x000000181792723e */ /* 0x002fe200000010ff */
[----:B------:R-:W-:Y:S01]  /*17020*/  FMUL.FTZ R101, R0, R101 ;  /* 0x0000006500657220 */ /* 0x000fe20000410000 */
[----:B------:R-:W-:Y:S02]  /*17030*/  FSEL R162, R30, -INF , !P0 ;  /* 0xff8000001ea27808 */ /* 0x000fe40004000000 */
[----:B------:R-:W-:Y:S02]  /*17040*/  ISETP.GT.AND P0, PT, R2, 0x31, P2 ;  /* 0x000000310200780c */ /* 0x000fe40001704270 */
[----:B------:R-:W-:Y:S02]  /*17050*/  FMNMX.FTZ R105, R162, R105, !PT ;  /* 0x00000069a2697209 */ /* 0x000fe40007810000 */
[----:B------:R-:W-:Y:S04]  /*17060*/  ISETP.LT.OR P0, PT, R3, 0x32, P0 ;  /* 0x000000320300780c */ /* 0x000fe80000701670 */
[----:B------:R-:W-:Y:S01]  /*17070*/  FSEL R163, R29, -INF , !P0 ;  /* 0xff8000001da37808 */ /* 0x000fe20004000000 */
[----:B------:R-:W-:Y:S01]  /*17080*/  FMUL.FTZ R29, R0, R121 ;  /* 0x00000079001d7220 */ /* 0x000fe20000410000 */
[----:B------:R-:W-:Y:S01]  /*17090*/  ISETP.GT.AND P0, PT, R2, 0x39, P2 ;  /* 0x000000390200780c */ /* 0x000fe20001704270 */
[C---:B------:R-:W-:Y:S01]  /*170a0*/  FFMA.FTZ R2, R0.reuse, R195, R7 ;  /* 0x000000c300027223 */ /* 0x040fe20000010007 */
[----:B------:R-:W-:Y:S02]  /*170b0*/  FMNMX.FTZ R105, R163, R105, !PT ;  /* 0x00000069a3697209 */ /* 0x000fe40007810000 */
[----:B------:R-:W-:Y:S01]  /*170c0*/  ISETP.LT.OR P0, PT, R3, 0x3a, P0 ;  /* 0x0000003a0300780c */ /* 0x000fe20000701670 */
[----:B------:R-:W-:Y:S01]  /*170d0*/  FADD.FTZ R3, R25, R2 ;  /* 0x0000000219037221 */ /* 0x000fe20000010000 */
[----:B------:R-:W-:Y:S01]  /*170e0*/  FMNMX.FTZ R105, R161, R105, !PT ;  /* 0x00000069a1697209 */ /* 0x000fe20007810000 */
[----:B------:R-:W-:Y:S01]  /*170f0*/  FMUL.FTZ R25, R0, R125 ;  /* 0x0000007d00197220 */ /* 0x000fe20000410000 */
[----:B------:R-:W-:Y:S04]  /*17100*/  FSEL R160, R31, -INF , !P0 ;  /* 0xff8000001fa07808 */ /* 0x000fe80004000000 */
[----:B------:R-:W-:Y:S05]  /*17110*/  FMNMX.FTZ R105, R160, R105, !PT ;  /* 0x00000069a0697209 */ /* 0x000fea0007810000 */
[----:B------:R-:W1:Y:S02]  /*17120*/  SHFL.BFLY PT, R2, R105, 0x2, 0x1f ;  /* 0x0c401f0069027f89 */ /* 0x000e6400000e0000 */
[----:B-1----:R-:W-:Y:S06]  /*17130*/  FMNMX.FTZ R105, R105, R2, !PT ;  /* 0x0000000269697209 */ /* 0x002fec0007810000 */
[----:B------:R-:W1:Y:S02]  /*17140*/  SHFL.BFLY PT, R2, R105, 0x1, 0x1f ;  /* 0x0c201f0069027f89 */ /* 0x000e6400000e0000 */
[----:B-1----:R-:W-:Y:S01]  /*17150*/  FMNMX.FTZ R105, R105, R2, !PT ;  /* 0x0000000269697209 */ /* 0x002fe20007810000 */
[----:B------:R-:W-:Y:S02]  /*17160*/  FADD.FTZ R2, R24, R3 ;  /* 0x0000000318027221 */ /* 0x000fe40000010000 */
[----:B------:R-:W-:Y:S01]  /*17170*/  FMUL.FTZ R24, R0, R124 ;  /* 0x0000007c00187220 */ /* 0x000fe20000410000 */
[----:B------:R-:W-:Y:S01]  /*17180*/  FSETP.NEU.FTZ.AND P0, PT, R105, -INF , PT ;  /* 0xff8000006900780b */ /* 0x000fe20003f1d000 */
[----:B------:R-:W-:Y:S03]  /*17190*/  FADD.FTZ R158, R23, R2 ;  /* 0x00000002179e7221 */ /* 0x000fe60000010000 */
[C---:B------:R-:W-:Y:S05]  /*171a0*/  FSEL R2, R105.reuse, RZ, P0 ;  /* 0x000000ff69027208 */ /* 0x040fea0000000000 */
[----:B------:R-:W-:Y:S02]  /*171b0*/  FADD.FTZ R2, -R2, R9 ;  /* 0x0000000902027221 */ /* 0x000fe40000010100 */
[----:B------:R-:W-:Y:S02]  /*171c0*/  FMUL.FTZ R9, R105, c[0x0][0x2d0] ;  /* 0x0000b40069097a20 */ /* 0x000fe40000410000 */
[----:B------:R-:W-:Y:S03]  /*171d0*/  FMUL.FTZ R2, R2, c[0x0][0x2d0] ;  /* 0x0000b40002027a20 */ /* 0x000fe60000410000 */
[----:B------:R-:W-:Y:S03]  /*171e0*/  FSEL R9, R9, RZ, P0 ;  /* 0x000000ff09097208 */ /* 0x000fe60000000000 */
[----:B------:R-:W1:Y:S02]  /*171f0*/  MUFU.EX2 R2, R2 ;  /* 0x0000000200027308 */ /* 0x000e640000000800 */
[--C-:B------:R-:W-:Y:S02]  /*17200*/  FFMA.FTZ R145, R4, c[0x0][0x2d0], -R9.reuse ;  /* 0x0000b40004917a23 */ /* 0x100fe40000010809 */
[----:B------:R-:W-:Y:S02]  /*17210*/  FFMA.FTZ R3, R5, c[0x0][0x2d0], -R9 ;  /* 0x0000b40005037a23 */ /* 0x000fe40000010809 */
[C---:B------:R-:W-:Y:S02]  /*17220*/  FMUL.FTZ R4, R0.reuse, R140 ;  /* 0x0000008c00047220 */ /* 0x040fe40000410000 */
[----:B------:R-:W-:Y:S02]  /*17230*/  FMUL.FTZ R5, R0, R141 ;  /* 0x0000008d00057220 */ /* 0x000fe40000410000 */
[----:B------:R-:W2:Y:S10]  /*17240*/  MUFU.EX2 R145, R145 ;  /* 0x0000009100917308 */ /* 0x000eb40000000800 */
[----:B------:R-:W3:Y:S01]  /*17250*/  MUFU.EX2 R0, R3 ;  /* 0x0000000300007308 */ /* 0x000ee20000000800 */
[C---:B-1----:R-:W-:Y:S02]  /*17260*/  FMUL.FTZ R38, R2.reuse, R114 ;  /* 0x0000007202267220 */ /* 0x042fe40000410000 */
[C---:B------:R-:W-:Y:S02]  /*17270*/  FMUL.FTZ R39, R2.reuse, R115 ;  /* 0x0000007302277220 */ /* 0x040fe40000410000 */
[C---:B------:R-:W-:Y:S02]  /*17280*/  FMUL.FTZ R14, R2.reuse, R138 ;  /* 0x0000008a020e7220 */ /* 0x040fe40000410000 */
[C---:B------:R-:W-:Y:S02]  /*17290*/  FMUL.FTZ R15, R2.reuse, R139 ;  /* 0x0000008b020f7220 */ /* 0x040fe40000410000 */
[C---:B------:R-:W-:Y:S02]  /*172a0*/  FMUL.FTZ R34, R2.reuse, R118 ;  /* 0x0000007602227220 */ /* 0x040fe40000410000 */
[C---:B--2---:R-:W-:Y:S02]  /*172b0*/  FFMA.FTZ R8, R2.reuse, R196, R145 ;  /* 0x000000c402087223 */ /* 0x044fe40000010091 */
[C---:B------:R-:W-:Y:S02]  /*172c0*/  FMUL.FTZ R35, R2.reuse, R119 ;  /* 0x0000007702237220 */ /* 0x040fe40000410000 */
[C---:B------:R-:W-:Y:S02]  /*172d0*/  FMUL.FTZ R6, R2.reuse, R142 ;  /* 0x0000008e02067220 */ /* 0x040fe40000410000 */
[C---:B------:R-:W-:Y:S02]  /*172e0*/  FMUL.FTZ R7, R2.reuse, R143 ;  /* 0x0000008f02077220 */ /* 0x040fe40000410000 */
[----:B------:R-:W-:Y:S01]  /*172f0*/  FMUL.FTZ R18, R2, R134 ;  /* 0x0000008602127220 */ /* 0x000fe20000410000 */
[C---:B---3--:R-:W-:Y:S01]  /*17300*/  F2FP.BF16.PACK_AB R145, R0.reuse, R145 ;  /* 0x000000910091723e */ /* 0x048fe200000010ff */
[----:B------:R-:W-:Y:S01]  /*17310*/  FADD.FTZ R8, R0, R8 ;  /* 0x0000000800087221 */ /* 0x000fe20000010000 */
[----:B------:R-:W-:Y:S01]  /*17320*/  IADD3 R0, R178, R168, RZ ;  /* 0x000000a8b2007210 */ /* 0x000fe20007ffe0ff */
[--C-:B------:R-:W-:Y:S01]  /*17330*/  FFMA.FTZ R3, R147, c[0x0][0x2d0], -R9.reuse ;  /* 0x0000b40093037a23 */ /* 0x100fe20000010809 */
[----:B------:R-:W-:Y:S01]  /*17340*/  MUFU.EX2 R134, R182 ;  /* 0x000000b600867308 */ /* 0x000fe20000000800 */
[C---:B------:R-:W-:Y:S02]  /*17350*/  FMUL.FTZ R19, R2.reuse, R135 ;  /* 0x0000008702137220 */ /* 0x040fe40000410000 */
[----:B------:R-:W1:Y:S01]  /*17360*/  LDSM.16.MT88.4 R112, [R0] ;  /* 0x000000000070783b */ /* 0x000e620000004200 */
[C---:B------:R-:W-:Y:S02]  /*17370*/  FMUL.FTZ R22, R2.reuse, R130 ;  /* 0x0000008202167220 */ /* 0x040fe40000410000 */
[C---:B------:R-:W-:Y:S02]  /*17380*/  FMUL.FTZ R23, R2.reuse, R131 ;  /* 0x0000008302177220 */ /* 0x040fe40000410000 */
[C---:B------:R-:W-:Y:S02]  /*17390*/  FMUL.FTZ R26, R2.reuse, R126 ;  /* 0x0000007e021a7220 */ /* 0x040fe40000410000 */
[C---:B------:R-:W-:Y:S01]  /*173a0*/  FMUL.FTZ R27, R2.reuse, R127 ;  /* 0x0000007f021b7220 */ /* 0x040fe20000410000 */
[----:B------:R-:W2:Y:S01]  /*173b0*/  MUFU.EX2 R3, R3 ;  /* 0x0000000300037308 */ /* 0x000ea20000000800 */
[C---:B------:R-:W-:Y:S01]  /*173c0*/  FMUL.FTZ R30, R2.reuse, R122 ;  /* 0x0000007a021e7220 */ /* 0x040fe20000410000 */
[----:B------:R-:W-:Y:S01]  /*173d0*/  LDSM.16.MT88.4 R116, [R0+0x800] ;  /* 0x000800000074783b */ /* 0x000fe20000004200 */
[C---:B------:R-:W-:Y:S02]  /*173e0*/  FMUL.FTZ R31, R2.reuse, R123 ;  /* 0x0000007b021f7220 */ /* 0x040fe40000410000 */
[C---:B------:R-:W-:Y:S02]  /*173f0*/  FMUL.FTZ R42, R2.reuse, R42 ;  /* 0x0000002a022a7220 */ /* 0x040fe40000410000 */
[C---:B------:R-:W-:Y:S02]  /*17400*/  FMUL.FTZ R43, R2.reuse, R43 ;  /* 0x0000002b022b7220 */ /* 0x040fe40000410000 */
[C---:B------:R-:W-:Y:S01]  /*17410*/  FMUL.FTZ R46, R2.reuse, R46 ;  /* 0x0000002e022e7220 */ /* 0x040fe20000410000 */
[----:B------:R-:W-:Y:S01]  /*17420*/  MUFU.EX2 R122, R166 ;  /* 0x000000a6007a7308 */ /* 0x000fe20000000800 */
        /* <DEDUP_REMOVED lines=31> */
[----:B--2---:R-:W-:Y:S01]  /*17620*/  FADD.FTZ R131, R3, R8 ;  /* 0x0000000803837221 */ /* 0x004fe20000010000 */
        /* <DEDUP_REMOVED lines=39> */
[----:B------:R-:W-:Y:S01]  /*178a0*/  FFMA.FTZ R112, R149, c[0x0][0x2d0], -R9 ;  /* 0x0000b40095707a23 */ /* 0x000fe20000010809 */
[----:B------:R-:W-:Y:S03]  /*178b0*/  HMMA.16816.F32.BF16 R100, R144, R114, R100 ;  /* 0x000000729064723c */ /* 0x000fe60000041864 */
[----:B------:R1:W-:Y:S01]  /*178c0*/  MUFU.EX2 R121, R112 ;  /* 0x0000007000797308 */ /* 0x0003e20000000800 */
[----:B------:R-:W-:Y:S03]  /*178d0*/  FADD.FTZ R113, R120, R158 ;  /* 0x0000009e78717221 */ /* 0x000fe60000010000 */
[----:B------:R-:W-:Y:S01]  /*178e0*/  F2FP.BF16.PACK_AB R114, R159, R165 ;  /* 0x000000a59f72723e */ /* 0x000fe200000010ff */
[----:B------:R-:W-:Y:S05]  /*178f0*/  FADD.FTZ R129, R122, R113 ;  /* 0x000000717a817221 */ /* 0x000fea0000010000 */
[----:B------:R-:W-:Y:S01]  /*17900*/  MUFU.EX2 R158, R187 ;  /* 0x000000bb009e7308 */ /* 0x000fe20000000800 */
[--C-:B-1----:R-:W-:Y:S09]  /*17910*/  FFMA.FTZ R112, R150, c[0x0][0x2d0], -R9.reuse ;  /* 0x0000b40096707a23 */ /* 0x102ff20000010809 */
[----:B------:R1:W2:Y:S02]  /*17920*/  MUFU.EX2 R128, R112 ;  /* 0x0000007000807308 */ /* 0x0002a40000000800 */
[--C-:B-1----:R-:W-:Y:S01]  /*17930*/  FFMA.FTZ R112, R154, c[0x0][0x2d0], -R9.reuse ;  /* 0x0000b4009a707a23 */ /* 0x102fe20000010809 */
[----:B--2---:R-:W-:Y:S07]  /*17940*/  F2FP.BF16.PACK_AB R113, R128, R121 ;  /* 0x000000798071723e */ /* 0x004fee00000010ff */
[----:B------:R-:W-:Y:S10]  /*17950*/  MUFU.EX2 R154, R192 ;  /* 0x000000c0009a7308 */ /* 0x000ff40000000800 */
[----:B------:R1:W-:Y:S02]  /*17960*/  MUFU.EX2 R124, R112 ;  /* 0x00000070007c7308 */ /* 0x0003e40000000800 */
[--C-:B-1----:R-:W-:Y:S08]  /*17970*/  FFMA.FTZ R112, R153, c[0x0][0x2d0], -R9.reuse ;  /* 0x0000b40099707a23 */ /* 0x102ff00000010809 */
[----:B------:R1:W2:Y:S02]  /*17980*/  MUFU.EX2 R130, R112 ;  /* 0x0000007000827308 */ /* 0x0002a40000000800 */
[----:B-1----:R-:W-:Y:S01]  /*17990*/  F2FP.BF16.PACK_AB R112, R122, R120 ;  /* 0x000000787a70723e */ /* 0x002fe200000010ff */
[--C-:B------:R-:W-:Y:S01]  /*179a0*/  FFMA.FTZ R120, R152, c[0x0][0x2d0], -R9.reuse ;  /* 0x0000b40098787a23 */ /* 0x100fe20000010809 */
[----:B--2---:R-:W-:Y:S06]  /*179b0*/  F2FP.BF16.PACK_AB R115, R130, R124 ;  /* 0x0000007c8273723e */ /* 0x004fec00000010ff */
[----:B------:R1:W-:Y:S01]  /*179c0*/  MUFU.EX2 R125, R120 ;  /* 0x00000078007d7308 */ /* 0x0003e20000000800 */
        /* <DEDUP_REMOVED lines=46> */
[----:B--2---:R-:W-:Y:S09]  /*17cb0*/  F2FP.BF16.PACK_AB R144, R155, R154 ;  /* 0x0000009a9b90723e */ /* 0x004ff200000010ff */
[----:B------:R-:W2:Y:S01]  /*17cc0*/  MUFU.EX2 R157, R188 ;  /* 0x000000bc009d7308 */ /* 0x000ea20000000800 */
[----:B---3--:R-:W3:Y:S01]  /*17cd0*/  LDSM.16.MT88.4 R116, [R0+0x1000] ;  /* 0x001000000074783b */ /* 0x008ee20000004200 */
[----:B-1----:R-:W-:Y:S01]  /*17ce0*/  FADD.FTZ R112, R123, R131 ;  /* 0x000000837b707221 */ /* 0x002fe20000010000 */
[----:B----4-:R-:W-:Y:S03]  /*17cf0*/  F2FP.BF16.PACK_AB R115, R153, R126 ;  /* 0x0000007e9973723e */ /* 0x010fe600000010ff */
[----:B------:R-:W-:Y:S03]  /*17d00*/  FADD.FTZ R112, R121, R112 ;  /* 0x0000007079707221 */ /* 0x000fe60000010000 */
[----:B------:R-:W1:Y:S01]  /*17d10*/  LDSM.16.MT88.4 R120, [R2+0x1000] ;  /* 0x001000000278783b */ /* 0x000e620000004200 */
[----:B------:R-:W-:Y:S01]  /*17d20*/  FADD.FTZ R112, R128, R112 ;  /* 0x0000007080707221 */ /* 0x000fe20000010000 */
[----:B--2---:R-:W-:Y:S03]  /*17d30*/  F2FP.BF16.PACK_AB R146, R158, R157 ;  /* 0x0000009d9e92723e */ /* 0x004fe600000010ff */
[----:B------:R-:W-:Y:S01]  /*17d40*/  FADD.FTZ R128, R124, R112 ;  /* 0x000000707c807221 */ /* 0x000fe20000010000 */
[----:B------:R-:W-:Y:S01]  /*17d50*/  F2FP.BF16.PACK_AB R112, R133, R132 ;  /* 0x000000848570723e */ /* 0x000fe200000010ff */
[----:B------:R-:W-:Y:S04]  /*17d60*/  FFMA.FTZ R124, R162, c[0x0][0x2d0], -R9 ;  /* 0x0000b400a27c7a23 */ /* 0x000fe80000010809 */
[----:B------:R2:W-:Y:S02]  /*17d70*/  MUFU.EX2 R150, R124 ;  /* 0x0000007c00967308 */ /* 0x0005e40000000800 */
[C---:B---3--:R-:W-:Y:S08]  /*17d80*/  HMMA.16816.F32.BF16 R4, R112.reuse, R116, R4 ;  /* 0x000000747004723c */ /* 0x048ff00000041804 */
[C---:B------:R-:W-:Y:S01]  /*17d90*/  HMMA.16816.F32.BF16 R12, R112.reuse, R118, R12 ;  /* 0x00000076700c723c */ /* 0x040fe2000004180c */
[----:B------:R-:W3:Y:S03]  /*17da0*/  LDSM.16.MT88.4 R116, [R8+0x1000] ;  /* 0x001000000874783b */ /* 0x000ee60000004200 */
[----:B--2---:R-:W-:Y:S04]  /*17db0*/  FADD.FTZ R124, R132, R129 ;  /* 0x00000081847c7221 */ /* 0x004fe80000010000 */
[C---:B-1----:R-:W-:Y:S08]  /*17dc0*/  HMMA.16816.F32.BF16 R16, R112.reuse, R120, R16 ;  /* 0x000000787010723c */ /* 0x042ff00000041810 */
        /* <DEDUP_REMOVED lines=32> */
[C---:B-1----:R-:W-:Y:S04]  /*17fd0*/  HMMA.16816.F32.BF16 R96, R112.reuse, R120, R96 ;  /* 0x000000787060723c */ /* 0x042fe80000041860 */
[----:B------:R-:W-:Y:S02]  /*17fe0*/  FADD.FTZ R117, R125, R117 ;  /* 0x000000757d757221 */ /* 0x000fe40000010000 */
[----:B------:R-:W-:Y:S02]  /*17ff0*/  FADD.FTZ R125, R133, R124 ;  /* 0x0000007c857d7221 */ /* 0x000fe40000010000 */
[----:B------:R-:W-:Y:S01]  /*18000*/  HMMA.16816.F32.BF16 R100, R112, R122, R100 ;  /* 0x0000007a7064723c */ /* 0x000fe20000041864 */
[----:B------:R-:W-:Y:S03]  /*18010*/  LDSM.16.MT88.4 R112, [R3+0x1800] ;  /* 0x001800000370783b */ /* 0x000fe60000004200 */
[----:B------:R-:W-:Y:S02]  /*18020*/  FADD.FTZ R124, R127, R117 ;  /* 0x000000757f7c7221 */ /* 0x000fe40000010000 */
[----:B------:R-:W-:Y:S02]  /*18030*/  FADD.FTZ R151, R134, R125 ;  /* 0x0000007d86977221 */ /* 0x000fe40000010000 */
[----:B------:R-:W-:Y:S04]  /*18040*/  FADD.FTZ R152, R126, R124 ;  /* 0x0000007c7e987221 */ /* 0x000fe80000010000 */
[--C-:B--2---:R-:W-:Y:S01]  /*18050*/  FFMA.FTZ R116, R161, c[0x0][0x2d0], -R9.reuse ;  /* 0x0000b400a1747a23 */ /* 0x104fe20000010809 */
        /* <DEDUP_REMOVED lines=52> */
[----:B------:R-:W-:Y:S01]  /*183a0*/  IMAD.MOV.U32 R0, RZ, RZ, c[0x0][0x2b8] ;  /* 0x0000ae00ff007624 */ /* 0x000fe200078e00ff */
[----:B------:R-:W-:Y:S01]  /*183b0*/  IADD3 R2, R199, R156, R215 ;  /* 0x0000009cc7027210 */ /* 0x000fe20007ffe0d7 */
[----:B------:R-:W-:Y:S02]  /*183c0*/  IMAD.MOV.U32 R183, RZ, RZ, RZ ;  /* 0x000000ffffb77224 */ /* 0x000fe400078e00ff */
[----:B------:R-:W-:Y:S01]  /*183d0*/  IMAD R6, R189, 0x3000, R228 ;  /* 0x00003000bd067824 */ /* 0x000fe200078e02e4 */
[----:B------:R-:W-:Y:S02]  /*183e0*/  ISETP.NE.AND P0, PT, R0, 0x1, PT ;  /* 0x000000010000780c */ /* 0x000fe40003f05270 */
[----:B------:R-:W-:Y:S05]  /*183f0*/  IADD3 R2, R2, -0x80, RZ ;  /* 0xffffff8002027810 */ /* 0x000fea0007ffe0ff */
        /* <DEDUP_REMOVED lines=25> */
.L_x_2485:
        /* <DEDUP_REMOVED lines=19> */
[----:B------:R2:W3:Y:S03]  /*186c0*/  SHFL.IDX PT, R2, R13, 0x1, 0x181f ;  /* 0x00381f000d027f89 */ /* 0x0004e600000e0000 */
[----:B------:R-:W-:Y:S02]  /*186d0*/  IMAD.X R7, R4, 0x1, R15, P0 ;  /* 0x0000000104077824 */ /* 0x000fe400000e060f */
[----:B------:R2:W4:Y:S04]  /*186e0*/  SHFL.IDX PT, R4, R5, 0x1, 0x181f ;  /* 0x00381f0005047f89 */ /* 0x00052800000e0000 */
[----:B------:R2:W-:Y:S02]  /*186f0*/  LDGSTS.E.BYPASS.LTC128B.128 [R0+0x10100], [R6.64], !P6 ;  /* 0x1010000006007fae */ /* 0x0005e4000f101d4a */
.L_x_2486:
[C---:B--23--:R-:W-:Y:S02]  /*18700*/  IADD3 R8, P0, R2.reuse, R12, RZ ;  /* 0x0000000c02087210 */ /* 0x04cfe40007f1e0ff */
[----:B------:R-:W-:Y:S03]  /*18710*/  IADD3 R6, P1, R2, R14, RZ ;  /* 0x0000000e02067210 */ /* 0x000fe60007f3e0ff */
[----:B----4-:R-:W-:Y:S01]  /*18720*/  IMAD.X R9, R4, 0x1, R17, P0 ;  /* 0x0000000104097824 */ /* 0x010fe200000e0611 */
[----:B------:R-:W-:Y:S01]  /*18730*/  IADD3 R2, P0, R2, R16, RZ ;  /* 0x0000001002027210 */ /* 0x000fe20007f1e0ff */
[C---:B------:R-:W-:Y:S03]  /*18740*/  IMAD.X R7, R4.reuse, 0x1, R18, P1 ;  /* 0x0000000104077824 */ /* 0x040fe600008e0612 */
[----:B------:R-:W-:Y:S01]  /*18750*/  @!PT LDS RZ, [RZ] ;  /* 0x00000000fffff984 */ /* 0x000fe20000000800 */
[----:B------:R-:W-:Y:S01]  /*18760*/  @!PT LDS RZ, [RZ] ;  /* 0x00000000fffff984 */ /* 0x000fe20000000800 */
[----:B------:R-:W-:Y:S01]  /*18770*/  @!PT LDS RZ, [RZ] ;  /* 0x00000000fffff984 */ /* 0x000fe20000000800 */
[----:B------:R2:W-:Y:S01]  /*18780*/  LDGSTS.E.BYPASS.LTC128B.128 [R0+0xd100], [R8.64], !P5 ;  /* 0x0d10000008007fae */ /* 0x0005e2000e901d4a */
[----:B------:R-:W-:Y:S03]  /*18790*/  IMAD.X R3, R4, 0x1, R15, P0 ;  /* 0x0000000104037824 */ /* 0x000fe600000e060f */
[----:B------:R2:W-:Y:S04]  /*187a0*/  LDGSTS.E.BYPASS.LTC128B.128 [R0+0xf100], [R6.64], !P4 ;  /* 0x0f10000006007fae */ /* 0x0005e8000e101d4a */
[----:B------:R2:W-:Y:S02]  /*187b0*/  LDGSTS.E.BYPASS.LTC128B.128 [R0+0x11100], [R2.64], !P6 ;  /* 0x1110000002007fae */ /* 0x0005e4000f101d4a */
.L_x_2391:
[----:B------:R-:W-:Y:S05]  /*187c0*/  BSYNC B0 ;  /* 0x0000000000007941 */ /* 0x000fea0003800000 */
.L_x_2390:
[----:B------:R-:W-:Y:S01]  /*187d0*/  ISETP.GE.AND P0, PT, R204, R180, PT ;  /* 0x000000b4cc00720c */ /* 0x000fe20003f06270 */
[----:B------:R-:W0:Y:S01]  /*187e0*/  LDGDEPBAR ;  /* 0x00000000000079af */ /* 0x000e220000000000 */
[----:B--2---:R-:W-:Y:S01]  /*187f0*/  IADD3 R0, R180, -0x1, RZ ;  /* 0xffffffffb4007810 */ /* 0x004fe20007ffe0ff */
[----:B------:R-:W-:Y:S01]  /*18800*/  IMAD.MOV.U32 R9, RZ, RZ, R105 ;  /* 0x000000ffff097224 */ /* 0x000fe200078e0069 */
[C---:B------:R-:W-:Y:S01]  /*18810*/  ISETP.GE.AND P1, PT, R169.reuse, 0x1, PT ;  /* 0x00000001a900780c */ /* 0x040fe20003f26270 */
[----:B------:R-:W-:Y:S01]  /*18820*/  IMAD.MOV.U32 R8, RZ, RZ, R104 ;  /* 0x000000ffff087224 */ /* 0x000fe200078e0068 */
[----:B------:R-:W-:Y:S01]  /*18830*/  IADD3 R169, R169, 0x1, RZ ;  /* 0x00000001a9a97810 */ /* 0x000fe20007ffe0ff */
[----:B------:R-:W-:Y:S03]  /*18840*/  IMAD.MOV.U32 R180, RZ, RZ, R0 ;  /* 0x000000ffffb47224 */ /* 0x000fe600078e0000 */
[----:B------:R-:W-:Y:S03]  /*18850*/  SEL R169, R169, RZ, !P1 ;  /* 0x000000ffa9a97207 */ /* 0x000fe60004800000 */
[----:B-1----:R-:W-:-:S05]  /*18860*/  @!P0 BRA `(.L_x_2394) ;  /* 0xffffc4e000008947 */ /* 0x002fca000383ffff */
.L_x_2377:
[----:B------:R-:W-:Y:S05]  /*18870*/  BRA.DIV ~URZ, `(.L_x_2395) ;  /* 0x000076127f007947 */ /* 0x000fea000b800000 */
[----:B------:R2:W3:Y:S02]  /*18880*/  SHFL.BFLY PT, R0, R195, 0x2, 0x1f ;  /* 0x0c401f00c3007f89 */ /* 0x0004e400000e0000 */
.L_x_2487:
[----:B---3--:R-:W-:Y:S01]  /*18890*/  FADD.FTZ R0, R0, R195 ;  /* 0x000000c300007221 */ /* 0x008fe20000010000 */
[----:B------:R-:W-:Y:S05]  /*188a0*/  BRA.DIV ~URZ, `(.L_x_2396) ;  /* 0x000076427f007947 */ /* 0x000fea000b800000 */
[----:B------:R-:W3:Y:S04]  /*188b0*/  SHFL.BFLY PT, R2, R196, 0x2, 0x1f ;  /* 0x0c401f00c4027f89 */ /* 0x000ee800000e0000 */
[----:B------:R-:W4:Y:S01]  /*188c0*/  SHFL.BFLY PT, R4, R0, 0x1, 0x1f ;  /* 0x0c201f0000047f89 */ /* 0x000f2200000e0000 */
[----:B---3--:R-:W-:-:S02]  /*188d0*/  FADD.FTZ R196, R2, R196 ;  /* 0x000000c402c47221 */ /* 0x008fc40000010000 */
[----:B----4-:R-:W-:-:S03]  /*188e0*/  FADD.FTZ R0, R0, R4 ;  /* 0x0000000400007221 */ /* 0x010fc60000010000 */
[----:B------:R3:W4:Y:S04]  /*188f0*/  SHFL.BFLY PT, R3, R196, 0x1, 0x1f ;  /* 0x0c201f00c4037f89 */ /* 0x00072800000e0000 */
.L_x_2488:
[----:B------:R-:W-:Y:S01]  /*18900*/  FSETP.NE.FTZ.AND P1, PT, R0, RZ, PT ;  /* 0x000000ff0000720b */ /* 0x000fe20003f35000 */
[----:B----4-:R-:W-:Y:S01]  /*18910*/  FADD.FTZ R3, R3, R196 ;  /* 0x000000c403037221 */ /* 0x010fe20000010000 */
[----:B------:R-:W-:Y:S02]  /*18920*/  MOV R2, RZ ;  /* 0x000000ff00027202 */ /* 0x000fe40000000f00 */
[----:B------:R-:W-:Y:S02]  /*18930*/  MOV R23, 0xff800000 ;  /* 0xff80000000177802 */ /* 0x000fe40000000f00 */
[----:B------:R-:W-:Y:S02]  /*18940*/  FSETP.NE.FTZ.AND P0, PT, R3, RZ, PT ;  /* 0x000000ff0300720b */ /* 0x000fe40003f15000 */
[----:B------:R-:W-:-:S05]  /*18950*/  MOV R22, 0xff800000 ;  /* 0xff80000000167802 */ /* 0x000fca0000000f00 */
[----:B------:R-:W4:Y:S01]  /*18960*/  @P1 MUFU.RCP R2, R0 ;  /* 0x0000000000021308 */ /* 0x000f220000001000 */
[----:B------:R-:W-:-:S07]  /*18970*/  @P1 MOV R6, 0x3f317218 ;  /* 0x3f31721800061802 */ /* 0x000fce0000000f00 */
[----:B------:R5:W1:Y:S01]  /*18980*/  @P1 MUFU.LG2 R4, R0 ;  /* 0x0000000000041308 */ /* 0x000a620000000c00 */
[C---:B----4-:R-:W-:Y:S02]  /*18990*/  FMUL.FTZ R140, R2.reuse, R140 ;  /* 0x0000008c028c7220 */ /* 0x050fe40000410000 */
[C---:B------:R-:W-:Y:S02]  /*189a0*/  FMUL.FTZ R141, R2.reuse, R141 ;  /* 0x0000008d028d7220 */ /* 0x040fe40000410000 */
[C---:B------:R-:W-:Y:S02]  /*189b0*/  FMUL.FTZ R136, R2.reuse, R136 ;  /* 0x0000008802887220 */ /* 0x040fe40000410000 */
[C---:B------:R-:W-:Y:S01]  /*189c0*/  FMUL.FTZ R137, R2.reuse, R137 ;  /* 0x0000008902897220 */ /* 0x040fe20000410000 */
[----:B-----5:R-:W-:Y:S01]  /*189d0*/  MOV R0, RZ ;  /* 0x000000ff00007202 */ /* 0x020fe20000000f00 */
[C---:B------:R-:W-:Y:S02]  /*189e0*/  FMUL.FTZ R132, R2.reuse, R132 ;  /* 0x0000008402847220 */ /* 0x040fe40000410000 */
[----:B------:R-:W-:-:S02]  /*189f0*/  FMUL.FTZ R133, R2, R133 ;  /* 0x0000008502857220 */ /* 0x000fc40000410000 */
[C---:B------:R-:W-:Y:S01]  /*18a00*/  FMUL.FTZ R128, R2.reuse, R128 ;  /* 0x0000008002807220 */ /* 0x040fe20000410000 */
[----:B------:R-:W4:Y:S01]  /*18a10*/  @P0 MUFU.RCP R0, R3 ;  /* 0x0000000300000308 */ /* 0x000f220000001000 */
        /* <DEDUP_REMOVED lines=41> */
[----:B------:R5:W2:Y:S01]  /*18cb0*/  @P0 MUFU.LG2 R2, R3 ;  /* 0x0000000300020308 */ /* 0x000aa20000000c00 */
[----:B-1----:R-:W-:Y:S02]  /*18cc0*/  @P1 FMUL.FTZ R5, R4, 0.69314718246459960938 ;  /* 0x3f31721804051820 */ /* 0x002fe40000410000 */
[----:B------:R-:W-:Y:S02]  /*18cd0*/  @P1 FMUL.FTZ R4, R6, c[0x0][0x2d0] ;  /* 0x0000b40006041a20 */ /* 0x000fe40000410000 */
[----:B----4-:R-:W-:Y:S02]  /*18ce0*/  FMUL.FTZ R142, R0, R142 ;  /* 0x0000008e008e7220 */ /* 0x010fe40000410000 */
[----:B------:R-:W-:Y:S01]  /*18cf0*/  @P1 FFMA.FTZ R23, R4, R104, R5 ;  /* 0x0000006804171223 */ /* 0x000fe20000010005 */
[----:B------:R-:W-:Y:S01]  /*18d00*/  MOV R4, 0x1 ;  /* 0x0000000100047802 */ /* 0x000fe20000000f00 */
[C---:B------:R-:W-:Y:S02]  /*18d10*/  FMUL.FTZ R143, R0.reuse, R143 ;  /* 0x0000008f008f7220 */ /* 0x040fe40000410000 */
[----:B------:R-:W-:-:S02]  /*18d20*/  FMUL.FTZ R138, R0, R138 ;  /* 0x0000008a008a7220 */ /* 0x000fc40000410000 */
[C---:B------:R-:W-:Y:S02]  /*18d30*/  FMUL.FTZ R139, R0.reuse, R139 ;  /* 0x0000008b008b7220 */ /* 0x040fe40000410000 */
[----:B------:R-:W-:Y:S01]  /*18d40*/  FMUL.FTZ R134, R0, R134 ;  /* 0x0000008600867220 */ /* 0x000fe20000410000 */
[----:B-----5:R-:W-:Y:S01]  /*18d50*/  @P0 MOV R3, 0x3f317218 ;  /* 0x3f31721800030802 */ /* 0x020fe20000000f00 */
[----:B--2---:R-:W-:Y:S02]  /*18d60*/  @P0 FMUL.FTZ R2, R2, 0.69314718246459960938 ;  /* 0x3f31721802020820 */ /* 0x004fe40000410000 */
[C---:B------:R-:W-:Y:S02]  /*18d70*/  FMUL.FTZ R135, R0.reuse, R135 ;  /* 0x0000008700877220 */ /* 0x040fe40000410000 */
[----:B------:R-:W-:Y:S02]  /*18d80*/  @P0 FMUL.FTZ R3, R3, c[0x0][0x2d0] ;  /* 0x0000b40003030a20 */ /* 0x000fe40000410000 */
        /* <DEDUP_REMOVED lines=44> */
.L_x_2306:
        /* <DEDUP_REMOVED lines=8> */
[----:B------:R-:W4:Y:S01]  /*190d0*/  POPC R2, UR4 ;  /* 0x0000000400027d09 */ /* 0x000f220008000000 */
[----:B-1----:R-:W-:Y:S01]  /*190e0*/  ISETP.EQ.U32.AND P0, PT, R3, R4, PT ;  /* 0x000000040300720c */ /* 0x002fe20003f02070 */
[----:B------:R-:W-:-:S12]  /*190f0*/  IMAD.MOV.U32 R4, RZ, RZ, c[0x0][0x560] ;  /* 0x00015800ff047624 */ /* 0x000fd800078e00ff */
[----:B----4-:R1:W4:Y:S04]  /*19100*/  @P0 ATOMG.E.ADD.STRONG.GPU PT, R2, [R4.64], R2 ;  /* 0x00000002040209a8 */ /* 0x01032800081ee1ca */
[----:B-1----:R-:W1:Y:S04]  /*19110*/  S2R R4, SR_LTMASK ;  /* 0x0000000000047919 */ /* 0x002e680000003900 */
[----:B----4-:R1:W4:Y:S02]  /*19120*/  SHFL.IDX PT, R3, R2, R3, 0x1f ;  /* 0x00001f0302037589 */ /* 0x01032400000e0000 */
[----:B-1----:R-:W-:-:S06]  /*19130*/  LOP3.LUT R2, R4, UR4, RZ, 0xc0, !PT ;  /* 0x0000000404027c12 */ /* 0x002fcc000f8ec0ff */
[----:B------:R-:W4:Y:S02]  /*19140*/  POPC R2, R2 ;  /* 0x0000000200027309 */ /* 0x000f240000000000 */
[----:B----4-:R-:W-:-:S06]  /*19150*/  IADD3 R252, R3, c[0x0][0xc], R2 ;  /* 0x0000030003fc7a10 */ /* 0x010fcc0007ffe002 */
.L_x_2398:
[----:B------:R-:W-:Y:S05]  /*19160*/  BSYNC B0 ;  /* 0x0000000000007941 */ /* 0x000fea0003800000 */
.L_x_2397:
[----:B------:R-:W-:Y:S01]  /*19170*/  PRMT R0, R0, 0x9910, RZ ;  /* 0x0000991000007816 */ /* 0x000fe200000000ff */
[----:B------:R-:W-:Y:S01]  /*19180*/  BSSY B1, `(.L_x_2399) ;  /* 0x000037d000017945 */ /* 0x000fe20003800000 */
[----:B------:R-:W-:Y:S02]  /*19190*/  IMAD.MOV.U32 R29, RZ, RZ, R252 ;  /* 0x000000ffff1d7224 */ /* 0x000fe400078e00fc */
[----:B------:R-:W-:-:S13]  /*191a0*/  ISETP.NE.AND P0, PT, R0, RZ, PT ;  /* 0x000000ff0000720c */ /* 0x000fda0003f05270 */
[----:B------:R-:W-:Y:S05]  /*191b0*/  @!P0 BRA `(.L_x_2400) ;  /* 0x00002b6000008947 */ /* 0x000fea0003800000 */
[----:B------:R-:W-:Y:S01]  /*191c0*/  IMAD.SHL.U32 R0, R242, 0x40, RZ ;  /* 0x00000040f2007824 */ /* 0x000fe200078e00ff */
[----:B------:R-:W-:Y:S01]  /*191d0*/  WARPSYNC 0xffffffff ;  /* 0xffffffff00007948 */ /* 0x000fe20003800000 */
[----:B------:R-:W-:Y:S01]  /*191e0*/  IMAD.SHL.U32 R2, R247, 0x400, RZ ;  /* 0x00000400f7027824 */ /* 0x000fe200078e00ff */
[----:B------:R-:W-:Y:S01]  /*191f0*/  BAR.SYNC.DEFER_BLOCKING 0x1, 0x100 ;  /* 0x0044000000007b1d */ /* 0x000fe20000010000 */
[----:B------:R-:W-:Y:S01]  /*19200*/  F2FP.BF16.PACK_AB R4, R141, R140 ;  /* 0x0000008c8d04723e */ /* 0x000fe200000010ff */
[----:B------:R-:W-:Y:S01]  /*19210*/  IMAD.MOV.U32 R7, RZ, RZ, 0x20 ;  /* 0x00000020ff077424 */ /* 0x000fe200078e00ff */
[----:B------:R-:W-:Y:S01]  /*19220*/  LOP3.LUT R0, R0, 0x1c0, RZ, 0xc0, !PT ;  /* 0x000001c000007812 */ /* 0x000fe200078ec0ff */
[----:B------:R-:W-:Y:S01]  /*19230*/  IMAD R3, R243, 0x2, R2 ;  /* 0x00000002f3037824 */ /* 0x000fe200078e0202 */
[----:B------:R-:W-:Y:S01]  /*19240*/  LOP3.LUT R2, R242, 0x1, RZ, 0xc0, !PT ;  /* 0x00000001f2027812 */ /* 0x000fe200078ec0ff */
[----:B------:R-:W-:Y:S01]  /*19250*/  IMAD.MOV.U32 R13, RZ, RZ, 0x40 ;  /* 0x00000040ff0d7424 */ /* 0x000fe200078e00ff */
[----:B------:R-:W-:Y:S01]  /*19260*/  LEA.HI R0, R0, R0, RZ, 0x1d ;  /* 0x0000000000007211 */ /* 0x000fe200078fe8ff */
[----:B------:R-:W-:Y:S01]  /*19270*/  IMAD.MOV.U32 R28, RZ, RZ, c[0x0][0x388] ;  /* 0x0000e200ff1c7624 */ /* 0x000fe200078e00ff */
[----:B------:R-:W-:-:S02]  /*19280*/  ISETP.NE.U32.AND P0, PT, R2, 0x1, PT ;  /* 0x000000010200780c */ /* 0x000fc40003f05070 */
[----:B------:R-:W-:Y:S01]  /*19290*/  F2FP.BF16.PACK_AB R5, R139, R138 ;  /* 0x0000008a8b05723e */ /* 0x000fe200000010ff */
[----:B------:R-:W-:Y:S01]  /*192a0*/  IMAD.IADD R0, R3, 0x1, R0 ;  /* 0x0000000103007824 */ /* 0x000fe200078e0200 */
[----:B------:R-:W-:Y:S02]  /*192b0*/  R2P PR, R242, 0x6 ;  /* 0x00000006f2007804 */ /* 0x000fe40000000000 */
[----:B------:R-:W-:Y:S01]  /*192c0*/  F2FP.BF16.PACK_AB R6, R137, R136 ;  /* 0x000000888906723e */ /* 0x000fe200000010ff */
[----:B------:R-:W-:Y:S01]  /*192d0*/  IMAD.SHL.U32 R0, R0, 0x2, RZ ;  /* 0x0000000200007824 */ /* 0x000fe200078e00ff */
[----:B------:R-:W-:Y:S02]  /*192e0*/  F2FP.BF16.PACK_AB R8, R125, R124 ;  /* 0x0000007c7d08723e */ /* 0x000fe400000010ff */
[----:B------:R-:W-:Y:S02]  /*192f0*/  SEL R13, R13, 0xffffffc0, !P2 ;  /* 0xffffffc00d0d7807 */ /* 0x000fe40005000000 */
[----:B------:R-:W-:-:S02]  /*19300*/  IADD3 R3, R0, 0x80, RZ ;  /* 0x0000008000037810 */ /* 0x000fc40007ffe0ff */
[----:B------:R-:W-:Y:S01]  /*19310*/  IADD3 R2, R0, 0x70, RZ ;  /* 0x0000007000027810 */ /* 0x000fe20007ffe0ff */
[----:B------:R1:W-:Y:S01]  /*19320*/  STS [R0+0x80], R4 ;  /* 0x0000800400007388 */ /* 0x0003e20000000800 */
[----:B------:R-:W-:Y:S02]  /*19330*/  @P0 IADD3 R2, R3, 0x10, RZ ;  /* 0x0000001003020810 */ /* 0x000fe40007ffe0ff */
[----:B------:R-:W-:Y:S02]  /*19340*/  F2FP.BF16.PACK_AB R3, R143, R142 ;  /* 0x0000008e8f03723e */ /* 0x000fe400000010ff */
[----:B------:R-:W-:Y:S01]  /*19350*/  F2FP.BF16.PACK_AB R12, R117, R116 ;  /* 0x00000074750c723e */ /* 0x000fe200000010ff */
[----:B------:R-:W-:Y:S01]  /*19360*/  IMAD.IADD R14, R13, 0x1, R2 ;  /* 0x000000010d0e7824 */ /* 0x000fe200078e0202 */
[----:B------:R-:W-:Y:S01]  /*19370*/  F2FP.BF16.PACK_AB R9, R113, R112 ;  /* 0x000000707109723e */ /* 0x000fe200000010ff */
[----:B------:R4:W-:Y:S01]  /*19380*/  STS [R0+0x480], R3 ;  /* 0x0004800300007388 */ /* 0x0009e20000000800 */
[----:B------:R-:W-:-:S02]  /*19390*/  ISETP.NE.U32.AND P0, PT, RZ, c[0x0][0x508], PT ;  /* 0x00014200ff007a0c */ /* 0x000fc40003f05070 */
[----:B------:R-:W-:Y:S01]  /*193a0*/  ISETP.NE.U32.AND P2, PT, RZ, c[0x0][0x500], PT ;  /* 0x00014000ff007a0c */ /* 0x000fe20003f45070 */
[----:B------:R2:W-:Y:S03]  /*193b0*/  STS [R2+0x400], R5 ;  /* 0x0004000502007388 */ /* 0x0005e60000000800 */
[----:B------:R-:W-:Y:S01]  /*193c0*/  ISETP.NE.AND.EX P2, PT, RZ, c[0x0][0x504], PT, P2 ;  /* 0x00014100ff007a0c */ /* 0x000fe20003f45320 */
[----:B------:R3:W-:Y:S01]  /*193d0*/  STS [R2], R6 ;  /* 0x0000000602007388 */ /* 0x0007e20000000800 */
[----:B-1----:R-:W-:Y:S02]  /*193e0*/  SEL R4, R7, 0xffffffe0, !P1 ;  /* 0xffffffe007047807 */ /* 0x002fe40004800000 */
[----:B------:R-:W-:Y:S02]  /*193f0*/  F2FP.BF16.PACK_AB R7, R135, R134 ;  /* 0x000000868707723e */ /* 0x000fe400000010ff */
[----:B------:R-:W-:Y:S01]  /*19400*/  ISETP.NE.AND.EX P1, PT, RZ, c[0x0][0x50c], PT, P0 ;  /* 0x00014300ff007a0c */ /* 0x000fe20003f25300 */
[----:B----4-:R-:W-:-:S02]  /*19410*/  IMAD.IADD R3, R0, 0x1, R4 ;  /* 0x0000000100037824 */ /* 0x010fc400078e0204 */
[----:B------:R-:W-:Y:S01]  /*19420*/  IMAD.IADD R4, R4, 0x1, R2 ;  /* 0x0000000104047824 */ /* 0x000fe200078e0202 */
[----:B--2---:R-:W-:Y:S02]  /*19430*/  F2FP.BF16.PACK_AB R5, R133, R132 ;  /* 0x000000848505723e */ /* 0x004fe400000010ff */
[----:B------:R1:W-:Y:S01]  /*19440*/  STS [R3+0x480], R7 ;  /* 0x0004800703007388 */ /* 0x0003e20000000800 */
[----:B---3--:R-:W-:-:S03]  /*19450*/  F2FP.BF16.PACK_AB R6, R129, R128 ;  /* 0x000000808106723e */ /* 0x008fc600000010ff */
[----:B------:R2:W-:Y:S04]  /*19460*/  STS [R3+0x80], R5 ;  /* 0x0000800503007388 */ /* 0x0005e80000000800 */
[----:B------:R3:W-:Y:S01]  /*19470*/  STS [R4], R6 ;  /* 0x0000000604007388 */ /* 0x0007e20000000800 */
[----:B-1----:R-:W-:Y:S02]  /*19480*/  F2FP.BF16.PACK_AB R7, R127, R126 ;  /* 0x0000007e7f07723e */ /* 0x002fe400000010ff */
[----:B--2---:R-:W-:Y:S01]  /*19490*/  F2FP.BF16.PACK_AB R5, R131, R130 ;  /* 0x000000828305723e */ /* 0x004fe200000010ff */
[----:B---3--:R-:W-:-:S04]  /*194a0*/  IMAD.IADD R6, R0, 0x1, R13 ;  /* 0x0000000100067824 */ /* 0x008fc800078e020d */
[----:B------:R1:W-:Y:S04]  /*194b0*/  STS [R4+0x400], R5 ;  /* 0x0004000504007388 */ /* 0x0003e80000000800 */
[----:B------:R2:W-:Y:S04]  /*194c0*/  STS [R6+0x80], R8 ;  /* 0x0000800806007388 */ /* 0x0005e80000000800 */
[----:B------:R3:W-:Y:S01]  /*194d0*/  STS [R6+0x480], R7 ;  /* 0x0004800706007388 */ /* 0x0007e20000000800 */
[----:B-1----:R-:W-:Y:S02]  /*194e0*/  F2FP.BF16.PACK_AB R5, R121, R120 ;  /* 0x000000787905723e */ /* 0x002fe400000010ff */
[----:B--2---:R-:W-:-:S03]  /*194f0*/  F2FP.BF16.PACK_AB R8, R123, R122 ;  /* 0x0000007a7b08723e */ /* 0x004fc600000010ff */
[----:B------:R1:W-:Y:S01]  /*19500*/  STS [R14], R5 ;  /* 0x000000050e007388 */ /* 0x0003e20000000800 */
[----:B---3--:R-:W-:-:S03]  /*19510*/  IMAD.IADD R7, R4, 0x1, R13 ;  /* 0x0000000104077824 */ /* 0x008fc600078e020d */
[----:B------:R2:W-:Y:S01]  /*19520*/  STS [R14+0x400], R8 ;  /* 0x000400080e007388 */ /* 0x0005e20000000800 */
[----:B-1----:R-:W-:Y:S01]  /*19530*/  IMAD.IADD R5, R13, 0x1, R3 ;  /* 0x000000010d057824 */ /* 0x002fe200078e0203 */
[----:B------:R-:W-:Y:S02]  /*19540*/  F2FP.BF16.PACK_AB R13, R63, R62 ;  /* 0x0000003e3f0d723e */ /* 0x000fe400000010ff */
[----:B--2---:R-:W-:Y:S02]  /*19550*/  F2FP.BF16.PACK_AB R8, R119, R118 ;  /* 0x000000767708723e */ /* 0x004fe400000010ff */
[----:B------:R1:W-:Y:S04]  /*19560*/  STS [R5+0x80], R12 ;  /* 0x0000800c05007388 */ /* 0x0003e80000000800 */
[----:B------:R2:W-:Y:S04]  /*19570*/  STS [R5+0x480], R8 ;  /* 0x0004800805007388 */ /* 0x0005e80000000800 */
[----:B------:R3:W-:Y:S01]  /*19580*/  STS [R7], R9 ;  /* 0x0000000907007388 */ /* 0x0007e20000000800 */
[----:B-1----:R-:W-:-:S02]  /*19590*/  F2FP.BF16.PACK_AB R12, R115, R114 ;  /* 0x00000072730c723e */ /* 0x002fc400000010ff */
        /* <DEDUP_REMOVED lines=31> */
[----:B------:R-:W-:Y:S01]  /*19790*/  STS [R7+0x4000], R13 ;  /* 0x0040000d07007388 */ /* 0x000fe20000000800 */
[----:B-1----:R-:W-:Y:S02]  /*197a0*/  F2FP.BF16.PACK_AB R12, R75, R74 ;  /* 0x0000004a4b0c723e */ /* 0x002fe400000010ff */
[----:B--2---:R-:W-:-:S03]  /*197b0*/  F2FP.BF16.PACK_AB R8, R73, R72 ;  /* 0x000000484908723e */ /* 0x004fc600000010ff */
[----:B------:R1:W-:Y:S01]  /*197c0*/  STS [R0+0x8480], R12 ;  /* 0x0084800c00007388 */ /* 0x0003e20000000800 */
[----:B---3--:R-:W-:-:S03]  /*197d0*/  F2FP.BF16.PACK_AB R9, R77, R76 ;  /* 0x0000004c4d09723e */ /* 0x008fc600000010ff */
[----:B------:R2:W-:Y:S04]  /*197e0*/  STS [R0+0x8080], R8 ;  /* 0x0080800800007388 */ /* 0x0005e80000000800 */
[----:B------:R3:W-:Y:S01]  /*197f0*/  STS [R2+0x8000], R9 ;  /* 0x0080000902007388 */ /* 0x0007e20000000800 */
[----:B-1----:R-:W-:Y:S02]  /*19800*/  F2FP.BF16.PACK_AB R12, R83, R82 ;  /* 0x00000052530c723e */ /* 0x002fe400000010ff */
[----:B--2---:R-:W-:Y:S02]  /*19810*/  F2FP.BF16.PACK_AB R8, R79, R78 ;  /* 0x0000004e4f08723e */ /* 0x004fe400000010ff */
[----:B------:R-:W-:Y:S02]  /*19820*/  F2FP.BF16.PACK_AB R0, R81, R80 ;  /* 0x000000505100723e */ /* 0x000fe400000010ff */
[----:B---3--:R-:W-:Y:S01]  /*19830*/  F2FP.BF16.PACK_AB R9, R85, R84 ;  /* 0x000000545509723e */ /* 0x008fe200000010ff */
[----:B------:R1:W-:Y:S04]  /*19840*/  STS [R2+0x8400], R8 ;  /* 0x0084000802007388 */ /* 0x0003e80000000800 */
[----:B------:R2:W-:Y:S04]  /*19850*/  STS [R3+0x8080], R0 ;  /* 0x0080800003007388 */ /* 0x0005e80000000800 */
[----:B------:R3:W-:Y:S04]  /*19860*/  STS [R3+0x8480], R12 ;  /* 0x0084800c03007388 */ /* 0x0007e80000000800 */
[----:B------:R-:W-:Y:S01]  /*19870*/  STS [R4+0x8000], R9 ;  /* 0x0080000904007388 */ /* 0x000fe20000000800 */
[----:B-1----:R-:W-:-:S02]  /*19880*/  F2FP.BF16.PACK_AB R8, R87, R86 ;  /* 0x000000565708723e */ /* 0x002fc400000010ff */
[----:B------:R-:W-:Y:S02]  /*19890*/  F2FP.BF16.PACK_AB R2, R89, R88 ;  /* 0x000000585902723e */ /* 0x000fe400000010ff */
[----:B--2---:R-:W-:Y:S01]  /*198a0*/  F2FP.BF16.PACK_AB R0, R91, R90 ;  /* 0x0000005a5b00723e */ /* 0x004fe200000010ff */
        /* <DEDUP_REMOVED lines=13> */
[----:B-1----:R-:W-:Y:S01]  /*19980*/  IMAD.MOV.U32 R4, RZ, RZ, 0x4 ;  /* 0x00000004ff047424 */ /* 0x002fe200078e00ff */
[----:B--2---:R-:W-:-:S03]  /*19990*/  F2FP.BF16.PACK_AB R0, R103, R102 ;  /* 0x000000666700723e */ /* 0x004fc600000010ff */
[CC--:B------:R-:W-:Y:S02]  /*199a0*/  @P1 IMAD.WIDE R8, R231.reuse, R4.reuse, c[0x0][0x508] ;  /* 0x00014200e7081625 */ /* 0x0c0fe400078e0204 */
[----:B------:R1:W-:Y:S02]  /*199b0*/  STS [R7+0x8400], R0 ;  /* 0x0084000007007388 */ /* 0x0003e40000000800 */
[----:B---3--:R-:W-:Y:S02]  /*199c0*/  IMAD.MOV.U32 R2, RZ, RZ, RZ ;  /* 0x000000ffff027224 */ /* 0x008fe400078e00ff */
[----:B------:R-:W-:Y:S01]  /*199d0*/  IMAD.WIDE R4, R231, R4, c[0x0][0x500] ;  /* 0x00014000e7047625 */ /* 0x000fe200078e0204 */
[----:B------:R-:W-:Y:S06]  /*199e0*/  BAR.SYNC.DEFER_BLOCKING 0x1, 0x100 ;  /* 0x0044000000007b1d */ /* 0x000fec0000010000 */
[----:B------:R1:W5:Y:S04]  /*199f0*/  @P1 LDG.E R28, [R8.64] ;  /* 0x0000000a081c1981 */ /* 0x000368000c1e1900 */
[----:B------:R1:W5:Y:S01]  /*19a00*/  @P2 LDG.E R2, [R4.64] ;  /* 0x0000000a04022981 */ /* 0x000362000c1e1900 */
[----:B------:R-:W-:-:S04]  /*19a10*/  ISETP.NE.AND P0, PT, R251, RZ, PT ;  /* 0x000000fffb00720c */ /* 0x000fc80003f05270 */
[----:B----4-:R-:W-:Y:S01]  /*19a20*/  SEL R3, R251, c[0x0][0x3d4], P0 ;  /* 0x0000f500fb037a07 */ /* 0x010fe20000000000 */
[----:B------:R-:W-:Y:S05]  /*19a30*/  @P1 BRA `(.L_x_2401) ;  /* 0x0000004000001947 */ /* 0x000fea0003800000 */
[----:B------:R-:W-:Y:S05]  /*19a40*/  @!P2 BRA `(.L_x_2401) ;  /* 0x000000300000a947 */ /* 0x000fea0003800000 */
[----:B-1----:R1:W2:Y:S04]  /*19a50*/  LDG.E R0, [R4.64] ;  /* 0x0000000a04007981 */ /* 0x0022a8000c1e1900 */
[----:B-1----:R-:W2:Y:S02]  /*19a60*/  LDG.E R4, [R4.64+0x4] ;  /* 0x0000040a04047981 */ /* 0x002ea4000c1e1900 */
[----:B--2--5:R-:W-:Y:S02]  /*19a70*/  IADD3 R28, -R0, R4, RZ ;  /* 0x00000004001c7210 */ /* 0x024fe40007ffe1ff */
.L_x_2401:
[----:B-1----:R-:W2:Y:S04]  /*19a80*/  LDL R4, [R1+0x13c] ;  /* 0x00013c0001047983 */ /* 0x002ea80000100800 */
[----:B------:R-:W3:Y:S01]  /*19a90*/  LDL R15, [R1+0x70] ;  /* 0x00007000010f7983 */ /* 0x000ee20000100800 */
[----:B------:R-:W-:Y:S01]  /*19aa0*/  IMAD.MOV.U32 R0, RZ, RZ, 0x368 ;  /* 0x00000368ff007424 */ /* 0x000fe200078e00ff */
[----:B------:R-:W-:-:S02]  /*19ab0*/  ISETP.GT.AND P2, PT, R3, 0x1, PT ;  /* 0x000000010300780c */ /* 0x000fc40003f44270 */
[----:B------:R-:W4:Y:S01]  /*19ac0*/  LDL R24, [R1+0x138] ;  /* 0x0001380001187983 */ /* 0x000f220000100800 */
[----:B------:R-:W-:Y:S02]  /*19ad0*/  ISETP.NE.U32.AND P0, PT, RZ, c[0x0][0x500], PT ;  /* 0x00014000ff007a0c */ /* 0x000fe40003f05070 */
[----:B------:R-:W-:Y:S02]  /*19ae0*/  SEL R0, R0, 0x328, P2 ;  /* 0x0000032800007807 */ /* 0x000fe40001000000 */
[----:B------:R-:W-:Y:S02]  /*19af0*/  ISETP.NE.AND.EX P0, PT, RZ, c[0x0][0x504], PT, P0 ;  /* 0x00014100ff007a0c */ /* 0x000fe40003f05300 */
[----:B------:R1:W2:Y:S01]  /*19b00*/  LDC.64 R6, c[0x0][R0+0x170] ;  /* 0x00005c0000067b82 */ /* 0x0002a20000000a00 */
[----:B------:R-:W-:-:S04]  /*19b10*/  SHF.R.S32.HI R3, RZ, 0x1f, R231 ;  /* 0x0000001fff037819 */ /* 0x000fc800000114e7 */
[----:B------:R-:W-:Y:S02]  /*19b20*/  SEL R5, R3, RZ, !P0 ;  /* 0x000000ff03057207 */ /* 0x000fe40004000000 */
[----:B------:R-:W-:Y:S01]  /*19b30*/  LOP3.LUT R3, R230, 0xffff, RZ, 0xc0, !PT ;  /* 0x0000ffffe6037812 */ /* 0x000fe200078ec0ff */
[----:B------:R1:W1:Y:S08]  /*19b40*/  LDC.64 R16, c[0x0][R0+0x168] ;  /* 0x00005a0000107b82 */ /* 0x0002700000000a00 */
[----:B------:R1:W2:Y:S08]  /*19b50*/  LDC.64 R18, c[0x0][R0+0x178] ;  /* 0x00005e0000127b82 */ /* 0x0002b00000000a00 */
[----:B------:R1:W2:Y:S02]  /*19b60*/  LDC.64 R20, c[0x0][R0+0x160] ;  /* 0x0000580000147b82 */ /* 0x0002a40000000a00 */
[----:B-1----:R-:W-:-:S05]  /*19b70*/  IMAD.MOV.U32 R0, RZ, RZ, c[0x0][0x4e8] ;  /* 0x00013a00ff007624 */ /* 0x002fca00078e00ff */
[----:B------:R-:W-:Y:S02]  /*19b80*/  ISETP.NE.AND P3, PT, R0, 0x1, PT ;  /* 0x000000010000780c */ /* 0x000fe40003f65270 */
[----:B------:R-:W-:Y:S01]  /*19b90*/  SEL R0, R231, RZ, !P0 ;  /* 0x000000ffe7007207 */ /* 0x000fe20004000000 */
[-C--:B------:R-:W-:Y:S01]  /*19ba0*/  IMAD.WIDE.U32 R8, R16, R3.reuse, RZ ;  /* 0x0000000310087225 */ /* 0x080fe200078e00ff */
[----:B------:R-:W1:Y:S03]  /*19bb0*/  S2R R25, SR_TID.X ;  /* 0x0000000000197919 */ /* 0x000e660000002100 */
[----:B------:R-:W-:Y:S01]  /*19bc0*/  IMAD R13, R17, R3, RZ ;  /* 0x00000003110d7224 */ /* 0x000fe200078e02ff */
[----:B-1----:R-:W-:-:S04]  /*19bd0*/  SHF.R.S32.HI R17, RZ, 0x1f, R25 ;  /* 0x0000001fff117819 */ /* 0x002fc80000011419 */
[----:B------:R-:W-:-:S04]  /*19be0*/  LEA.HI R17, R17, R25, RZ, 0x5 ;  /* 0x0000001911117211 */ /* 0x000fc800078f28ff */
[----:B------:R-:W-:-:S05]  /*19bf0*/  LOP3.LUT R17, R17, 0xffffffe0, RZ, 0xc0, !PT ;  /* 0xffffffe011117812 */ /* 0x000fca00078ec0ff */
[----:B------:R-:W-:Y:S02]  /*19c00*/  IMAD.IADD R17, R25, 0x1, -R17 ;  /* 0x0000000119117824 */ /* 0x000fe400078e0a11 */
[----:B--2---:R-:W-:Y:S02]  /*19c10*/  IMAD.IADD R12, R4, 0x1, R229 ;  /* 0x00000001040c7824 */ /* 0x004fe400078e02e5 */
[----:B------:R-:W-:-:S04]  /*19c20*/  IMAD R4, R7, R0, RZ ;  /* 0x0000000007047224 */ /* 0x000fc800078e02ff */
[----:B------:R-:W-:Y:S02]  /*19c30*/  IMAD R14, R6, R5, R4 ;  /* 0x00000005060e7224 */ /* 0x000fe400078e0204 */
[----:B------:R-:W-:-:S04]  /*19c40*/  @P3 IMAD.HI.U32 R5, R12, c[0x0][0x4ec], RZ ;  /* 0x00013b000c053a27 */ /* 0x000fc800078e00ff */
[----:B------:R-:W-:-:S04]  /*19c50*/  IMAD.WIDE.U32 R6, R6, R0, RZ ;  /* 0x0000000006067225 */ /* 0x000fc800078e00ff */
[----:B------:R-:W-:Y:S01]  /*19c60*/  IMAD.MOV.U32 R4, RZ, RZ, R12 ;  /* 0x000000ffff047224 */ /* 0x000fe200078e000c */
[----:B------:R-:W-:Y:S02]  /*19c70*/  @P3 SHF.R.U32.HI R4, RZ, c[0x0][0x4f0], R5 ;  /* 0x00013c00ff043a19 */ /* 0x000fe40000011605 */
[----:B---3--:R-:W-:Y:S02]  /*19c80*/  SEL R5, R15, RZ, P2 ;  /* 0x000000ff0f057207 */ /* 0x008fe40001000000 */
        /* <DEDUP_REMOVED lines=23> */
[----:B------:R-:W-:Y:S02]  /*19e00*/  LEA.HI.X R5, R4, R6, R5, 0x2, P0 ;  /* 0x0000000604057211 */ /* 0x000fe400000f1405 */
[----:B------:R-:W-:Y:S04]  /*19e10*/  SHFL.IDX PT, R6, R7, RZ, 0x1c1f ;  /* 0x001c1fff07067589 */ /* 0x000fe800000e0000 */
[----:B------:R-:W-:Y:S01]  /*19e20*/  SHFL.IDX PT, R4, R7, 0x1, 0x1c1f ;  /* 0x003c1f0007047f89 */ /* 0x000fe200000e0000 */
[----:B----4-:R-:W-:-:S03]  /*19e30*/  IMAD.IADD R13, R24, 0x1, R229 ;  /* 0x00000001180d7824 */ /* 0x010fc600078e02e5 */
[----:B------:R-:W1:Y:S04]  /*19e40*/  SHFL.IDX PT, R7, R5, RZ, 0x1c1f ;  /* 0x001c1fff05077589 */ /* 0x000e6800000e0000 */
[----:B------:R-:W2:Y:S01]  /*19e50*/  SHFL.IDX PT, R5, R5, 0x1, 0x1c1f ;  /* 0x003c1f0005057f89 */ /* 0x000ea200000e0000 */
[----:B------:R-:W-:Y:S01]  /*19e60*/  IMAD R8, R28, c[0x0][0x4e8], RZ ;  /* 0x00013a001c087a24 */ /* 0x000fe200078e02ff */
[----:B------:R-:W-:Y:S02]  /*19e70*/  LOP3.LUT P0, RZ, R17, 0x3, RZ, 0xc0, !PT ;  /* 0x0000000311ff7812 */ /* 0x000fe4000780c0ff */
[C---:B------:R-:W-:Y:S02]  /*19e80*/  IADD3 R16, R13.reuse, 0x8, RZ ;  /* 0x000000080d107810 */ /* 0x040fe40007ffe0ff */
[----:B------:R-:W-:-:S02]  /*19e90*/  ISETP.GE.OR P1, PT, R13, R8, P0 ;  /* 0x000000080d00720c */ /* 0x000fc40000726670 */
[----:B------:R-:W-:-:S11]  /*19ea0*/  ISETP.GE.OR P0, PT, R16, R8, P0 ;  /* 0x000000081000720c */ /* 0x000fd60000706670 */
[----:B-1----:R1:W-:Y:S04]  /*19eb0*/  @!P1 ST.E [R6.64], R23 ;  /* 0x0000001706009985 */ /* 0x0023e8000c10190a */
[----:B--2---:R1:W-:Y:S01]  /*19ec0*/  @!P0 ST.E [R4.64], R22 ;  /* 0x0000001604008985 */ /* 0x0043e2000c10190a */
[----:B------:R-:W-:Y:S05]  /*19ed0*/  @P2 BRA `(.L_x_2402) ;  /* 0x0000082000002947 */ /* 0x000fea0003800000 */
[----:B------:R-:W2:Y:S01]  /*19ee0*/  S2R R24, SR_TID.X ;  /* 0x0000000000187919 */ /* 0x000ea20000002100 */
[----:B------:R-:W-:Y:S01]  /*19ef0*/  IMAD R9, R9, c[0x0][0x3a0], RZ ;  /* 0x0000e80009097a24 */ /* 0x000fe200078e02ff */
[----:B-1----:R-:W-:Y:S01]  /*19f00*/  SHF.R.S32.HI R7, RZ, 0x1f, R0 ;  /* 0x0000001fff077819 */ /* 0x002fe20000011400 */
[----:B------:R-:W-:Y:S01]  /*19f10*/  IMAD.WIDE.U32 R4, R2, c[0x0][0x3a0], RZ ;  /* 0x0000e80002047a25 */ /* 0x000fe200078e00ff */
[----:B------:R1:W3:Y:S01]  /*19f20*/  LDS.128 R44, [R111+0x1080] ;  /* 0x001080006f2c7984 */ /* 0x0002e20000000c00 */
[----:B------:R-:W-:-:S02]  /*19f30*/  IADD3 R12, R249, R229, RZ ;  /* 0x000000e5f90c7210 */ /* 0x000fc40007ffe0ff */
[----:B------:R-:W-:Y:S01]  /*19f40*/  IMAD R2, R2, c[0x0][0x3a4], R9 ;  /* 0x0000e90002027a24 */ /* 0x000fe200078e0209 */
[----:B------:R1:W4:Y:S01]  /*19f50*/  LDS.128 R56, [R111+0x2080] ;  /* 0x002080006f387984 */ /* 0x0003220000000c00 */
[----:B------:R-:W-:-:S03]  /*19f60*/  IMAD R7, R7, c[0x0][0x3f0], RZ ;  /* 0x0000fc0007077a24 */ /* 0x000fc600078e02ff */
[----:B------:R-:W-:Y:S01]  /*19f70*/  IADD3 R5, R5, R2, RZ ;  /* 0x0000000205057210 */ /* 0x000fe20007ffe0ff */
[----:B------:R1:W1:Y:S01]  /*19f80*/  LDS.128 R64, [R111+0x3080] ;  /* 0x003080006f407984 */ /* 0x0002620000000c00 */
[----:B------:R-:W-:-:S03]  /*19f90*/  IMAD R7, R0, c[0x0][0x3f4], R7 ;  /* 0x0000fd0000077a24 */ /* 0x000fc600078e0207 */
[C---:B------:R-:W-:Y:S01]  /*19fa0*/  IMAD.WIDE.U32 R4, R3.reuse, c[0x0][0x3e8], R4 ;  /* 0x0000fa0003047a25 */ /* 0x040fe200078e0004 */
[----:B------:R1:W1:Y:S03]  /*19fb0*/  LDS.128 R20, [R111+0x4080] ;  /* 0x004080006f147984 */ /* 0x0002660000000c00 */
[----:B------:R-:W-:Y:S01]  /*19fc0*/  IMAD R5, R3, c[0x0][0x3ec], R5 ;  /* 0x0000fb0003057a24 */ /* 0x000fe200078e0205 */
[----:B------:R1:W1:Y:S01]  /*19fd0*/  LDS.128 R40, [R111+0x5080] ;  /* 0x005080006f287984 */ /* 0x0002620000000c00 */
[----:B--2---:R-:W-:Y:S02]  /*19fe0*/  SHF.R.S32.HI R17, RZ, 0x1f, R24 ;  /* 0x0000001fff117819 */ /* 0x004fe40000011418 */
[----:B------:R-:W-:Y:S01]  /*19ff0*/  IMAD.WIDE.U32 R4, R0, c[0x0][0x3f0], R4 ;  /* 0x0000fc0000047a25 */ /* 0x000fe200078e0004 */
[----:B------:R2:W1:Y:S01]  /*1a000*/  LDS.128 R52, [R111+0x6080] ;  /* 0x006080006f347984 */ /* 0x0004620000000c00 */
[----:B------:R-:W-:-:S03]  /*1a010*/  LEA.HI R17, R17, R24, RZ, 0x3 ;  /* 0x0000001811117211 */ /* 0x000fc600078f18ff */
[----:B------:R2:W1:Y:S01]  /*1a020*/  LDS.128 R60, [R111+0x7080] ;  /* 0x007080006f3c7984 */ /* 0x0004620000000c00 */
[----:B------:R-:W-:Y:S02]  /*1a030*/  IADD3 R5, R5, R7, RZ ;  /* 0x0000000705057210 */ /* 0x000fe40007ffe0ff */
[----:B------:R-:W-:Y:S01]  /*1a040*/  LOP3.LUT R17, R17, 0xfffffff8, RZ, 0xc0, !PT ;  /* 0xfffffff811117812 */ /* 0x000fe200078ec0ff */
[----:B------:R2:W1:Y:S03]  /*1a050*/  LDS.128 R36, [R111+0x9080] ;  /* 0x009080006f247984 */ /* 0x0004660000000c00 */
[----:B------:R-:W-:Y:S01]  /*1a060*/  IADD3 R17, -R17, R24, RZ ;  /* 0x0000001811117210 */ /* 0x000fe20007ffe1ff */
[----:B------:R2:W1:Y:S03]  /*1a070*/  LDS.128 R48, [R111+0xa080] ;  /* 0x00a080006f307984 */ /* 0x0004660000000c00 */
[----:B------:R-:W-:Y:S01]  /*1a080*/  LEA R6, R17, R249, 0x5 ;  /* 0x000000f911067211 */ /* 0x000fe200078e28ff */
[----:B------:R2:W1:Y:S03]  /*1a090*/  LDS.128 R24, [R111+0x80] ;  /* 0x000080006f187984 */ /* 0x0004660000000c00 */
[----:B------:R-:W-:Y:S01]  /*1a0a0*/  IADD3 R6, R229, R6, RZ ;  /* 0x00000006e5067210 */ /* 0x000fe20007ffe0ff */
[----:B------:R2:W1:Y:S03]  /*1a0b0*/  LDS.128 R16, [R111+0x8080] ;  /* 0x008080006f107984 */ /* 0x0004660000000c00 */
[----:B------:R-:W-:Y:S01]  /*1a0c0*/  MOV R2, R6 ;  /* 0x0000000600027202 */ /* 0x000fe20000000f00 */
[----:B------:R-:W-:Y:S01]  /*1a0d0*/  @P3 IMAD.HI.U32 R8, R6, c[0x0][0x4ec], RZ ;  /* 0x00013b0006083a27 */ /* 0x000fe200078e00ff */
[----:B------:R2:W1:Y:S04]  /*1a0e0*/  LDS.128 R68, [R111+0xb080] ;  /* 0x00b080006f447984 */ /* 0x0004680000000c00 */
[----:B------:R-:W-:-:S04]  /*1a0f0*/  @P3 SHF.R.U32.HI R2, RZ, c[0x0][0x4f0], R8 ;  /* 0x00013c00ff023a19 */ /* 0x000fc80000011608 */
[----:B------:R-:W-:Y:S02]  /*1a100*/  SHF.R.S32.HI R3, RZ, 0x1f, R2 ;  /* 0x0000001fff037819 */ /* 0x000fe40000011402 */
[----:B------:R-:W-:-:S03]  /*1a110*/  IADD3 R0, -R2, RZ, RZ ;  /* 0x000000ff02007210 */ /* 0x000fc60007ffe1ff */
[----:B------:R-:W-:Y:S02]  /*1a120*/  IMAD R3, R3, c[0x0][0x3e0], RZ ;  /* 0x0000f80003037a24 */ /* 0x000fe400078e02ff */
        /* <DEDUP_REMOVED lines=12> */
[----:B-1234-:R1:W2:Y:S02]  /*1a1f0*/  SHFL.IDX PT, R4, R5, RZ, 0x181f ;  /* 0x00181fff05047589 */ /* 0x01e2a400000e0000 */
.L_x_2489:
[----:B------:R-:W-:Y:S05]  /*1a200*/  BRA.DIV ~URZ, `(.L_x_2404) ;  /* 0x00005e627f007947 */ /* 0x000fea000b800000 */
[----:B------:R3:W4:Y:S02]  /*1a210*/  SHFL.IDX PT, R0, R14, RZ, 0x181f ;  /* 0x00181fff0e007589 */ /* 0x00072400000e0000 */
.L_x_2490:
        /* <DEDUP_REMOVED lines=10> */
[-C--:B--2---:R-:W-:Y:S02]  /*1a2c0*/  @!P2 LEA.HI.X R9, R238, R4.reuse, R239, 0x1, P5 ;  /* 0x00000004ee09a211 */ /* 0x084fe400028f0cef */
[-C--:B------:R-:W-:Y:S02]  /*1a2d0*/  @!P1 LEA.HI.X R7, R240, R4.reuse, R246, 0x1, P4 ;  /* 0x00000004f0079211 */ /* 0x080fe400020f0cf6 */
[----:B------:R-:W-:Y:S01]  /*1a2e0*/  @!P0 LEA.HI.X R3, R241, R4, R245, 0x1, P3 ;  /* 0x00000004f1038211 */ /* 0x000fe200018f0cf5 */
[----:B------:R2:W-:Y:S04]  /*1a2f0*/  @!P2 ST.E.128 [R8.64], R24 ;  /* 0x000000180800a985 */ /* 0x0005e8000c101d0a */
[----:B------:R2:W-:Y:S04]  /*1a300*/  @!P1 ST.E.128 [R6.64], R20 ;  /* 0x0000001406009985 */ /* 0x0005e8000c101d0a */
[----:B------:R2:W-:Y:S02]  /*1a310*/  @!P0 ST.E.128 [R2.64], R16 ;  /* 0x0000001002008985 */ /* 0x0005e4000c101d0a */
.L_x_2406:
[----:B------:R-:W-:Y:S05]  /*1a320*/  BSYNC B0 ;  /* 0x0000000000007941 */ /* 0x000fea0003800000 */
.L_x_2405:
[----:B------:R-:W-:Y:S05]  /*1a330*/  BRA.DIV ~URZ, `(.L_x_2407) ;  /* 0x00005db27f007947 */ /* 0x000fea000b800000 */
[----:B--2---:R2:W1:Y:S04]  /*1a340*/  SHFL.IDX PT, R4, R5, 0x1, 0x181f ;  /* 0x00381f0005047f89 */ /* 0x00446800000e0000 */
[----:B----4-:R2:W4:Y:S02]  /*1a350*/  SHFL.IDX PT, R0, R14, 0x1, 0x181f ;  /* 0x00381f000e007f89 */ /* 0x01052400000e0000 */
.L_x_2491:
        /* <DEDUP_REMOVED lines=10> */
[-C--:B-1----:R-:W-:Y:S02]  /*1a400*/  @!P2 LEA.HI.X R9, R238, R4.reuse, R239, 0x1, P5 ;  /* 0x00000004ee09a211 */ /* 0x082fe400028f0cef */
[-C--:B------:R-:W-:Y:S02]  /*1a410*/  @!P1 LEA.HI.X R7, R240, R4.reuse, R246, 0x1, P4 ;  /* 0x00000004f0079211 */ /* 0x080fe400020f0cf6 */
[----:B------:R-:W-:Y:S01]  /*1a420*/  @!P0 LEA.HI.X R3, R241, R4, R245, 0x1, P3 ;  /* 0x00000004f1038211 */ /* 0x000fe200018f0cf5 */
[----:B------:R1:W-:Y:S04]  /*1a430*/  @!P2 ST.E.128 [R8.64], R44 ;  /* 0x0000002c0800a985 */ /* 0x0003e8000c101d0a */
[----:B------:R1:W-:Y:S04]  /*1a440*/  @!P1 ST.E.128 [R6.64], R40 ;  /* 0x0000002806009985 */ /* 0x0003e8000c101d0a */
[----:B------:R1:W-:Y:S02]  /*1a450*/  @!P0 ST.E.128 [R2.64], R36 ;  /* 0x0000002402008985 */ /* 0x0003e4000c101d0a */
.L_x_2409:
[----:B------:R-:W-:Y:S05]  /*1a460*/  BSYNC B0 ;  /* 0x0000000000007941 */ /* 0x000fea0003800000 */
.L_x_2408:
[----:B------:R-:W-:Y:S05]  /*1a470*/  BRA.DIV ~URZ, `(.L_x_2410) ;  /* 0x00005d627f007947 */ /* 0x000fea000b800000 */
[----:B-1----:R1:W2:Y:S02]  /*1a480*/  SHFL.IDX PT, R4, R5, 0x2, 0x181f ;  /* 0x00581f0005047f89 */ /* 0x0022a400000e0000 */
.L_x_2492:
[----:B------:R-:W-:Y:S05]  /*1a490*/  BRA.DIV ~URZ, `(.L_x_2411) ;  /* 0x00005dc27f007947 */ /* 0x000fea000b800000 */
[----:B----4-:R4:W1:Y:S02]  /*1a4a0*/  SHFL.IDX PT, R0, R14, 0x2, 0x181f ;  /* 0x00581f000e007f89 */ /* 0x01086400000e0000 */
.L_x_2493:
        /* <DEDUP_REMOVED lines=16> */
.L_x_2413:
[----:B------:R-:W-:Y:S05]  /*1a5b0*/  BSYNC B0 ;  /* 0x0000000000007941 */ /* 0x000fea0003800000 */
.L_x_2412:
[----:B------:R-:W-:Y:S05]  /*1a5c0*/  BRA.DIV ~URZ, `(.L_x_2414) ;  /* 0x00005d127f007947 */ /* 0x000fea000b800000 */
[----:B-1----:R1:W3:Y:S04]  /*1a5d0*/  SHFL.IDX PT, R6, R5, 0x3, 0x181f ;  /* 0x00781f0005067f89 */ /* 0x0022e800000e0000 */
[----:B------:R1:W4:Y:S02]  /*1a5e0*/  SHFL.IDX PT, R0, R14, 0x3, 0x181f ;  /* 0x00781f000e007f89 */ /* 0x00032400000e0000 */
.L_x_2494:
[----:B------:R-:W-:-:S04]  /*1a5f0*/  IADD3 R2, R12, 0x60, RZ ;  /* 0x000000600c027810 */ /* 0x000fc80007ffe0ff */
[----:B------:R-:W-:-:S13]  /*1a600*/  ISETP.GE.AND P0, PT, R2, R13, PT ;  /* 0x0000000d0200720c */ /* 0x000fda0003f06270 */
[----:B------:R-:W-:Y:S05]  /*1a610*/  @P0 BRA `(.L_x_2415) ;  /* 0x0000233000000947 */ /* 0x000fea0003800000 */
[----:B------:R-:W-:Y:S02]  /*1a620*/  ISETP.GE.AND P1, PT, R238, c[0x0][0x3c8], PT ;  /* 0x0000f200ee007a0c */ /* 0x000fe40003f26270 */
[----:B------:R-:W-:-:S11]  /*1a630*/  ISETP.GE.AND P0, PT, R240, c[0x0][0x3c8], PT ;  /* 0x0000f200f0007a0c */ /* 0x000fd60003f06270 */
[-C--:B--2-4-:R-:W-:Y:S02]  /*1a640*/  @!P1 LEA R4, P3, R238, R0.reuse, 0x1 ;  /* 0x00000000ee049211 */ /* 0x094fe400078608ff */
[----:B------:R-:W-:Y:S02]  /*1a650*/  @!P0 LEA R2, P2, R240, R0, 0x1 ;  /* 0x00000000f0028211 */ /* 0x000fe400078408ff */
[-C--:B-1-3--:R-:W-:Y:S02]  /*1a660*/  @!P1 LEA.HI.X R5, R238, R6.reuse, R239, 0x1, P3 ;  /* 0x00000006ee059211 */ /* 0x08afe400018f0cef */
        /* <DEDUP_REMOVED lines=9> */
.L_x_2402:
[----:B-1----:R-:W2:Y:S01]  /*1a700*/  LDL.LU R7, [R1+0x70] ;  /* 0x0000700001077983 */ /* 0x002ea20000300800 */
[----:B------:R-:W-:Y:S02]  /*1a710*/  IMAD R9, R9, c[0x0][0x408], RZ ;  /* 0x0001020009097a24 */ /* 0x000fe400078e02ff */
        /* <DEDUP_REMOVED lines=8> */
[----:B------:R-:W-:Y:S01]  /*1a7a0*/  IMAD R5, R0, c[0x0][0x444], R2 ;  /* 0x0001110000057a24 */ /* 0x000fe200078e0202 */
[----:B------:R-:W-:-:S05]  /*1a7b0*/  MOV R2, R4 ;  /* 0x0000000400027202 */ /* 0x000fca0000000f00 */
        /* <DEDUP_REMOVED lines=22> */
.L_x_2495:
[----:B------:R-:W-:Y:S05]  /*1a920*/  BRA.DIV ~URZ, `(.L_x_2417) ;  /* 0x00005b227f007947 */ /* 0x000fea000b800000 */
[----:B------:R3:W4:Y:S02]  /*1a930*/  SHFL.IDX PT, R0, R15, RZ, 0x1c1f ;  /* 0x001c1fff0f007589 */ /* 0x00072400000e0000 */
.L_x_2496:
        /* <DEDUP_REMOVED lines=28> */
[----:B------:R-:W-:-:S04]  /*1ab00*/  @!P0 LEA R2, P6, R24, R0, 0x2 ;  /* 0x0000000018028211 */ /* 0x000fc800078c10ff */
[----:B----4-:R-:W-:Y:S02]  /*1ab10*/  @!P0 LEA.HI.X R3, R24, R4, R32, 0x2, P6 ;  /* 0x0000000418038211 */ /* 0x010fe400030f1420 */
[----:B------:R-:W4:Y:S01]  /*1ab20*/  LDL R24, [R1+0x118] ;  /* 0x0001180001187983 */ /* 0x000f220000100800 */
[----:B--2---:R-:W-:Y:S02]  /*1ab30*/  ISETP.GE.AND P1, PT, R12, c[0x0][0x3c8], PT ;  /* 0x0000f2000c007a0c */ /* 0x004fe40003f26270 */
[----:B------:R-:W-:Y:S02]  /*1ab40*/  ISETP.GE.AND P5, PT, R30, c[0x0][0x3c8], PT ;  /* 0x0000f2001e007a0c */ /* 0x000fe40003fa6270 */
[----:B------:R-:W-:Y:S01]  /*1ab50*/  ISETP.GE.AND P4, PT, R18, c[0x0][0x3c8], PT ;  /* 0x0000f20012007a0c */ /* 0x000fe20003f86270 */
[----:B------:R2:W-:Y:S04]  /*1ab60*/  @!P2 ST.E.64 [R8.64], R140 ;  /* 0x0000008c0800a985 */ /* 0x0005e8000c101b0a */
[----:B------:R-:W5:Y:S04]  /*1ab70*/  LDL R32, [R1+0x9c] ;  /* 0x00009c0001207983 */ /* 0x000f680000100800 */
[----:B------:R-:W-:-:S04]  /*1ab80*/  @!P1 LEA R6, P3, R12, R0, 0x2 ;  /* 0x000000000c069211 */ /* 0x000fc800078610ff */
[----:B------:R-:W-:Y:S02]  /*1ab90*/  @!P1 LEA.HI.X R7, R12, R4, R33, 0x2, P3 ;  /* 0x000000040c079211 */ /* 0x000fe400018f1421 */
[----:B------:R-:W-:Y:S01]  /*1aba0*/  ISETP.GE.AND P2, PT, R26, c[0x0][0x3c8], PT ;  /* 0x0000f2001a007a0c */ /* 0x000fe20003f46270 */
[----:B------:R-:W5:Y:S04]  /*1abb0*/  LDL R12, [R1+0xa8] ;  /* 0x0000a800010c7983 */ /* 0x000f680000100800 */
[----:B------:R1:W-:Y:S01]  /*1abc0*/  @!P1 ST.E.64 [R6.64], R136 ;  /* 0x0000008806009985 */ /* 0x0003e2000c101b0a */
[----:B------:R-:W-:-:S03]  /*1abd0*/  ISETP.GE.AND P3, PT, R17, c[0x0][0x3c8], PT ;  /* 0x0000f20011007a0c */ /* 0x000fc60003f66270 */
[----:B------:R1:W-:Y:S01]  /*1abe0*/  @!P0 ST.E.64 [R2.64], R132 ;  /* 0x0000008402008985 */ /* 0x0003e2000c101b0a */
[----:B------:R-:W-:-:S03]  /*1abf0*/  ISETP.GE.AND P6, PT, R20, c[0x0][0x3c8], PT ;  /* 0x0000f20014007a0c */ /* 0x000fc60003fc6270 */
[----:B------:R-:W5:Y:S01]  /*1ac00*/  LDL R33, [R1+0xfc] ;  /* 0x0000fc0001217983 */ /* 0x000f620000100800 */
[----:B--2---:R-:W-:-:S04]  /*1ac10*/  @!P5 LEA R8, P0, R30, R0, 0x2 ;  /* 0x000000001e08d211 */ /* 0x004fc800078010ff */
[----:B------:R-:W-:Y:S02]  /*1ac20*/  @!P5 LEA.HI.X R9, R30, R4, R31, 0x2, P0 ;  /* 0x000000041e09d211 */ /* 0x000fe400000f141f */
[----:B------:R-:W2:Y:S04]  /*1ac30*/  LDL R30, [R1+0x98] ;  /* 0x00009800011e7983 */ /* 0x000ea80000100800 */
[----:B------:R1:W-:Y:S02]  /*1ac40*/  @!P5 ST.E.64 [R8.64], R128 ;  /* 0x000000800800d985 */ /* 0x0003e4000c101b0a */
[C---:B-1----:R-:W-:Y:S02]  /*1ac50*/  @!P4 LEA R6, P1, R18.reuse, R0, 0x2 ;  /* 0x000000001206c211 */ /* 0x042fe400078210ff */
[----:B------:R-:W2:Y:S02]  /*1ac60*/  LDL R31, [R1+0xf8] ;  /* 0x0000f800011f7983 */ /* 0x000ea40000100800 */
[----:B------:R-:W-:-:S02]  /*1ac70*/  @!P4 LEA.HI.X R7, R18, R4, R25, 0x2, P1 ;  /* 0x000000041207c211 */ /* 0x000fc400008f1419 */
[----:B------:R-:W2:Y:S01]  /*1ac80*/  LDL R25, [R1+0x114] ;  /* 0x0001140001197983 */ /* 0x000ea20000100800 */
[----:B------:R-:W-:Y:S02]  /*1ac90*/  ISETP.GE.AND P5, PT, R27, c[0x0][0x3c8], PT ;  /* 0x0000f2001b007a0c */ /* 0x000fe40003fa6270 */
[CC--:B------:R-:W-:Y:S01]  /*1aca0*/  @!P3 LEA R2, P0, R17.reuse, R0.reuse, 0x2 ;  /* 0x000000001102b211 */ /* 0x0c0fe200078010ff */
[----:B------:R-:W2:Y:S01]  /*1acb0*/  LDL R18, [R1+0xa0] ;  /* 0x0000a00001127983 */ /* 0x000ea20000100800 */
[----:B------:R-:W-:Y:S02]  /*1acc0*/  @!P2 LEA R8, P1, R26, R0, 0x2 ;  /* 0x000000001a08a211 */ /* 0x000fe400078210ff */
[----:B------:R-:W-:Y:S02]  /*1acd0*/  @!P3 LEA.HI.X R3, R17, R4, R21, 0x2, P0 ;  /* 0x000000041103b211 */ /* 0x000fe400000f1415 */
[----:B------:R-:W2:Y:S04]  /*1ace0*/  LDL R17, [R1+0x10c] ;  /* 0x00010c0001117983 */ /* 0x000ea80000100800 */
[----:B------:R1:W-:Y:S04]  /*1acf0*/  @!P4 ST.E.64 [R6.64], R124 ;  /* 0x0000007c0600c985 */ /* 0x0003e8000c101b0a */
[----:B------:R-:W2:Y:S04]  /*1ad00*/  LDL R21, [R1+0x110] ;  /* 0x0001100001157983 */ /* 0x000ea80000100800 */
[----:B------:R1:W-:Y:S02]  /*1ad10*/  @!P3 ST.E.64 [R2.64], R120 ;  /* 0x000000780200b985 */ /* 0x0003e4000c101b0a */
[----:B-1----:R-:W-:-:S04]  /*1ad20*/  @!P5 LEA R6, P0, R27, R0, 0x2 ;  /* 0x000000001b06d211 */ /* 0x002fc800078010ff */
[----:B------:R-:W-:Y:S02]  /*1ad30*/  @!P5 LEA.HI.X R7, R27, R4, R28, 0x2, P0 ;  /* 0x000000041b07d211 */ /* 0x000fe400000f141c */
[----:B------:R-:W-:Y:S01]  /*1ad40*/  ISETP.GE.AND P0, PT, R26, c[0x0][0x3c8], PT ;  /* 0x0000f2001a007a0c */ /* 0x000fe20003f06270 */
[----:B------:R-:W2:Y:S01]  /*1ad50*/  LDL R27, [R1+0x94] ;  /* 0x00009400011b7983 */ /* 0x000ea20000100800 */
[----:B------:R-:W-:Y:S02]  /*1ad60*/  @!P6 LEA R2, P4, R20, R0, 0x2 ;  /* 0x000000001402e211 */ /* 0x000fe400078810ff */
[-C--:B---3--:R-:W-:Y:S01]  /*1ad70*/  @!P2 LEA.HI.X R9, R26, R4.reuse, R22, 0x2, P1 ;  /* 0x000000041a09a211 */ /* 0x088fe200008f1416 */
[----:B------:R-:W3:Y:S04]  /*1ad80*/  LDL R28, [R1+0xf4] ;  /* 0x0000f400011c7983 */ /* 0x000ee80000100800 */
[----:B------:R-:W3:Y:S04]  /*1ad90*/  LDL R22, [R1+0x74] ;  /* 0x0000740001167983 */ /* 0x000ee80000100800 */
[----:B------:R-:W3:Y:S01]  /*1ada0*/  LDL R26, [R1+0x108] ;  /* 0x00010800011a7983 */ /* 0x000ee20000100800 */
[----:B----4-:R-:W-:-:S03]  /*1adb0*/  @!P6 LEA.HI.X R3, R20, R4, R24, 0x2, P4 ;  /* 0x000000041403e211 */ /* 0x010fc600020f1418 */
[----:B------:R-:W4:Y:S04]  /*1adc0*/  LDL R24, [R1+0x104] ;  /* 0x0001040001187983 */ /* 0x000f280000100800 */
[----:B------:R-:W4:Y:S01]  /*1add0*/  LDL R20, [R1+0x100] ;  /* 0x0001000001147983 */ /* 0x000f220000100800 */
[----:B------:R-:W-:-:S03]  /*1ade0*/  ISETP.GE.AND P3, PT, R23, c[0x0][0x3c8], PT ;  /* 0x0000f20017007a0c */ /* 0x000fc60003f66270 */
[----:B------:R1:W-:Y:S01]  /*1adf0*/  @!P0 ST.E.64 [R8.64], R116 ;  /* 0x0000007408008985 */ /* 0x0003e2000c101b0a */
[----:B-----5:R-:W-:Y:S02]  /*1ae00*/  ISETP.GE.AND P1, PT, R12, c[0x0][0x3c8], PT ;  /* 0x0000f2000c007a0c */ /* 0x020fe40003f26270 */
[----:B------:R-:W-:Y:S01]  /*1ae10*/  ISETP.GE.AND P2, PT, R19, c[0x0][0x3c8], PT ;  /* 0x0000f20013007a0c */ /* 0x000fe20003f46270 */
[----:B------:R-:W-:Y:S04]  /*1ae20*/  @!P5 ST.E.64 [R6.64], R112 ;  /* 0x000000700600d985 */ /* 0x000fe8000c101b0a */
[----:B------:R5:W-:Y:S02]  /*1ae30*/  @!P6 ST.E.64 [R2.64], R40 ;  /* 0x000000280200e985 */ /* 0x000be4000c101b0a */
[----:B-1----:R-:W-:-:S02]  /*1ae40*/  @!P3 LEA R8, P0, R23, R0, 0x2 ;  /* 0x000000001708b211 */ /* 0x002fc400078010ff */
[----:B------:R-:W-:Y:S02]  /*1ae50*/  ISETP.GE.AND P6, PT, R13, c[0x0][0x3c8], PT ;  /* 0x0000f2000d007a0c */ /* 0x000fe40003fc6270 */
[----:B--2---:R-:W-:Y:S02]  /*1ae60*/  @!P3 LEA.HI.X R9, R23, R4, R25, 0x2, P0 ;  /* 0x000000041709b211 */ /* 0x004fe400000f1419 */
[-C--:B-----5:R-:W-:Y:S01]  /*1ae70*/  @!P1 LEA R2, P0, R12, R0.reuse, 0x2 ;  /* 0x000000000c029211 */ /* 0x0a0fe200078010ff */
[----:B------:R-:W2:Y:S04]  /*1ae80*/  LDL R25, [R1+0x90] ;  /* 0x0000900001197983 */ /* 0x000ea80000100800 */
[----:B------:R-:W-:Y:S01]  /*1ae90*/  @!P3 ST.E.64 [R8.64], R44 ;  /* 0x0000002c0800b985 */ /* 0x000fe2000c101b0a */
[----:B------:R-:W-:-:S03]  /*1aea0*/  @!P2 LEA R6, P4, R19, R0, 0x2 ;  /* 0x000000001306a211 */ /* 0x000fc600078810ff */
[----:B------:R-:W5:Y:S01]  /*1aeb0*/  LDL R23, [R1+0x88] ;  /* 0x0000880001177983 */ /* 0x000f620000100800 */
[----:B------:R-:W-:-:S03]  /*1aec0*/  @!P1 LEA.HI.X R3, R12, R4, R17, 0x2, P0 ;  /* 0x000000040c039211 */ /* 0x000fc600000f1411 */
[----:B------:R-:W5:Y:S01]  /*1aed0*/  LDL R12, [R1+0x8c] ;  /* 0x00008c00010c7983 */ /* 0x000f620000100800 */
[----:B------:R-:W-:-:S03]  /*1aee0*/  ISETP.GE.AND P5, PT, R18, c[0x0][0x3c8], PT ;  /* 0x0000f20012007a0c */ /* 0x000fc60003fa6270 */
[----:B------:R-:W5:Y:S01]  /*1aef0*/  LDL R17, [R1+0x7c] ;  /* 0x00007c0001117983 */ /* 0x000f620000100800 */
[----:B------:R-:W-:-:S03]  /*1af00*/  @!P2 LEA.HI.X R7, R19, R4, R21, 0x2, P4 ;  /* 0x000000041307a211 */ /* 0x000fc600020f1415 */
[----:B------:R-:W5:Y:S04]  /*1af10*/  LDL R21, [R1+0x84] ;  /* 0x0000840001157983 */ /* 0x000f680000100800 */
[----:B------:R1:W-:Y:S04]  /*1af20*/  @!P2 ST.E.64 [R6.64], R48 ;  /* 0x000000300600a985 */ /* 0x0003e8000c101b0a */
[----:B------:R-:W5:Y:S01]  /*1af30*/  LDL R19, [R1+0x80] ;  /* 0x0000800001137983 */ /* 0x000f620000100800 */
[----:B-1----:R-:W-:-:S03]  /*1af40*/  @!P6 LEA R6, P4, R13, R0, 0x2 ;  /* 0x000000000d06e211 */ /* 0x002fc600078810ff */
[----:B------:R1:W-:Y:S01]  /*1af50*/  @!P1 ST.E.64 [R2.64], R52 ;  /* 0x0000003402009985 */ /* 0x0003e2000c101b0a */
[----:B---3--:R-:W-:-:S13]  /*1af60*/  ISETP.GE.AND P3, PT, R22, c[0x0][0x3c8], PT ;  /* 0x0000f20016007a0c */ /* 0x008fda0003f66270 */
[----:B------:R-:W-:-:S04]  /*1af70*/  @!P3 LEA R8, P0, R22, R0, 0x2 ;  /* 0x000000001608b211 */ /* 0x000fc800078010ff */
[-C--:B------:R-:W-:Y:S02]  /*1af80*/  @!P3 LEA.HI.X R9, R22, R4.reuse, R26, 0x2, P0 ;  /* 0x000000041609b211 */ /* 0x080fe400000f141a */
[----:B------:R-:W3:Y:S01]  /*1af90*/  LDL R26, [R1+0xf0] ;  /* 0x0000f000011a7983 */ /* 0x000ee20000100800 */
[----:B----4-:R-:W-:-:S03]  /*1afa0*/  @!P6 LEA.HI.X R7, R13, R4, R24, 0x2, P4 ;  /* 0x000000040d07e211 */ /* 0x010fc600020f1418 */
[----:B------:R-:W4:Y:S01]  /*1afb0*/  LDL R13, [R1+0xec] ;  /* 0x0000ec00010d7983 */ /* 0x000f220000100800 */
[----:B-1----:R-:W-:-:S03]  /*1afc0*/  @!P5 LEA R2, P3, R18, R0, 0x2 ;  /* 0x000000001202d211 */ /* 0x002fc600078610ff */
[----:B------:R-:W4:Y:S01]  /*1afd0*/  LDL R24, [R1+0xe8] ;  /* 0x0000e80001187983 */ /* 0x000f220000100800 */
[----:B------:R-:W-:Y:S02]  /*1afe0*/  ISETP.GE.AND P4, PT, R22, c[0x0][0x3c8], PT ;  /* 0x0000f20016007a0c */ /* 0x000fe40003f86270 */
[----:B------:R-:W-:Y:S01]  /*1aff0*/  @!P5 LEA.HI.X R3, R18, R4, R20, 0x2, P3 ;  /* 0x000000041203d211 */ /* 0x000fe200018f1414 */
[----:B------:R-:W4:Y:S04]  /*1b000*/  LDL R22, [R1+0xe4] ;  /* 0x0000e40001167983 */ /* 0x000f280000100800 */
[----:B------:R-:W4:Y:S04]  /*1b010*/  LDL R20, [R1+0xe0] ;  /* 0x0000e00001147983 */ /* 0x000f280000100800 */
[----:B------:R-:W4:Y:S01]  /*1b020*/  LDL R18, [R1+0xdc] ;  /* 0x0000dc0001127983 */ /* 0x000f220000100800 */
[----:B------:R-:W-:-:S02]  /*1b030*/  ISETP.GE.AND P1, PT, R30, c[0x0][0x3c8], PT ;  /* 0x0000f2001e007a0c */ /* 0x000fc40003f26270 */
[----:B------:R-:W-:Y:S01]  /*1b040*/  ISETP.GE.AND P2, PT, R32, c[0x0][0x3c8], PT ;  /* 0x0000f20020007a0c */ /* 0x000fe20003f46270 */
[----:B------:R-:W-:Y:S04]  /*1b050*/  @!P4 ST.E.64 [R8.64], R56 ;  /* 0x000000380800c985 */ /* 0x000fe8000c101b0a */
[----:B------:R1:W-:Y:S01]  /*1b060*/  @!P6 ST.E.64 [R6.64], R60 ;  /* 0x0000003c0600e985 */ /* 0x0003e2000c101b0a */
[----:B------:R-:W-:-:S03]  /*1b070*/  ISETP.GE.AND P0, PT, R27, c[0x0][0x3c8], PT ;  /* 0x0000f2001b007a0c */ /* 0x000fc60003f06270 */
[----:B------:R2:W-:Y:S02]  /*1b080*/  @!P5 ST.E.64 [R2.64], R64 ;  /* 0x000000400200d985 */ /* 0x0005e4000c101b0a */
[-C--:B-1----:R-:W-:Y:S02]  /*1b090*/  @!P1 LEA R6, P4, R30, R0.reuse, 0x2 ;  /* 0x000000001e069211 */ /* 0x082fe400078810ff */
[C---:B------:R-:W-:Y:S02]  /*1b0a0*/  @!P2 LEA R8, P3, R32.reuse, R0, 0x2 ;  /* 0x000000002008a211 */ /* 0x040fe400078610ff */
[----:B--2---:R-:W-:Y:S02]  /*1b0b0*/  ISETP.GE.AND P5, PT, R25, c[0x0][0x3c8], PT ;  /* 0x0000f20019007a0c */ /* 0x004fe40003fa6270 */
[----:B------:R-:W-:Y:S02]  /*1b0c0*/  @!P2 LEA.HI.X R9, R32, R4, R33, 0x2, P3 ;  /* 0x000000042009a211 */ /* 0x000fe400018f1421 */
[----:B------:R-:W-:-:S05]  /*1b0d0*/  @!P0 LEA R2, P6, R27, R0, 0x2 ;  /* 0x000000001b028211 */ /* 0x000fca00078c10ff */
[----:B------:R-:W-:-:S04]  /*1b0e0*/  P2R R3, PR, RZ, 0x10 ;  /* 0x00000010ff037803 */ /* 0x000fc80000000000 */
[----:B------:R-:W-:Y:S02]  /*1b0f0*/  ISETP.NE.AND P3, PT, R3, RZ, PT ;  /* 0x000000ff0300720c */ /* 0x000fe40003f65270 */
[----:B-----5:R-:W-:Y:S02]  /*1b100*/  ISETP.GE.AND P4, PT, R12, c[0x0][0x3c8], PT ;  /* 0x0000f2000c007a0c */ /* 0x020fe40003f86270 */
        /* <DEDUP_REMOVED lines=9> */
[----:B--2---:R-:W-:-:S02]  /*1b1a0*/  @!P4 LEA R2, P6, R12, R0, 0x2 ;  /* 0x000000000c02c211 */ /* 0x004fc400078c10ff */
[-C--:B---3--:R-:W-:Y:S02]  /*1b1b0*/  @!P5 LEA.HI.X R7, R25, R4.reuse, R26, 0x2, P0 ;  /* 0x000000041907d211 */ /* 0x088fe400000f141a */
[----:B----4-:R-:W-:-:S03]  /*1b1c0*/  @!P4 LEA.HI.X R3, R12, R4, R13, 0x2, P6 ;  /* 0x000000040c03c211 */ /* 0x010fc600030f140d */
[----:B------:R-:W-:Y:S01]  /*1b1d0*/  @!P5 ST.E.64 [R6.64], R80 ;  /* 0x000000500600d985 */ /* 0x000fe2000c101b0a */
        /* <DEDUP_REMOVED lines=16> */
.L_x_2419:
[----:B------:R-:W-:Y:S05]  /*1b2e0*/  BSYNC B0 ;  /* 0x0000000000007941 */ /* 0x000fea0003800000 */
.L_x_2418:
[----:B------:R-:W-:Y:S05]  /*1b2f0*/  BRA.DIV ~URZ, `(.L_x_2420) ;  /* 0x000051d27f007947 */ /* 0x000fea000b800000 */
[----:B--2---:R2:W1:Y:S04]  /*1b300*/  SHFL.IDX PT, R4, R5, 0x1, 0x1c1f ;  /* 0x003c1f0005047f89 */ /* 0x00446800000e0000 */
[----:B----4-:R2:W4:Y:S02]  /*1b310*/  SHFL.IDX PT, R0, R15, 0x1, 0x1c1f ;  /* 0x003c1f000f007f89 */ /* 0x01052400000e0000 */
.L_x_2497:
        /* <DEDUP_REMOVED lines=160> */
.L_x_2400:
        /* <DEDUP_REMOVED lines=15> */
[----:B-1----:R1:W4:Y:S04]  /*1be10*/  LDG.E R4, [R2.64] ;  /* 0x0000000a02047981 */ /* 0x002328000c1e1900 */
[----:B-1----:R-:W4:Y:S02]  /*1be20*/  LDG.E R2, [R2.64+0x4] ;  /* 0x0000040a02027981 */ /* 0x002f24000c1e1900 */
[----:B----45:R-:W-:Y:S02]  /*1be30*/  IADD3 R22, -R4, R2, RZ ;  /* 0x0000000204167210 */ /* 0x030fe40007ffe1ff */
.L_x_2421:
        /* <DEDUP_REMOVED lines=13> */
[----:B------:R-:W4:Y:S01]  /*1bf10*/  LDL.LU R24, [R1+0x70] ;  /* 0x0000700001187983 */ /* 0x000f220000300800 */
[----:B------:R-:W-:Y:S01]  /*1bf20*/  IMAD.MOV.U32 R2, RZ, RZ, 0x368 ;  /* 0x00000368ff027424 */ /* 0x000fe200078e00ff */
[----:B------:R-:W-:-:S04]  /*1bf30*/  ISETP.GT.AND P2, PT, R21, 0x1, PT ;  /* 0x000000011500780c */ /* 0x000fc80003f44270 */
[----:B------:R-:W-:-:S04]  /*1bf40*/  SEL R2, R2, 0x328, P2 ;  /* 0x0000032802027807 */ /* 0x000fc80001000000 */
[----:B------:R1:W5:Y:S08]  /*1bf50*/  LDC.64 R8, c[0x0][R2+0x170] ;  /* 0x00005c0002087b82 */ /* 0x0003700000000a00 */
[----:B------:R1:W2:Y:S08]  /*1bf60*/  LDC.64 R6, c[0x0][R2+0x168] ;  /* 0x00005a0002067b82 */ /* 0x0002b00000000a00 */
[----:B------:R1:W3:Y:S08]  /*1bf70*/  LDC.64 R16, c[0x0][R2+0x178] ;  /* 0x00005e0002107b82 */ /* 0x0002f00000000a00 */
[----:B------:R1:W3:Y:S02]  /*1bf80*/  LDC.64 R12, c[0x0][R2+0x160] ;  /* 0x00005800020c7b82 */ /* 0x0002e40000000a00 */
[----:B-1----:R-:W-:-:S02]  /*1bf90*/  IMAD.MOV.U32 R2, RZ, RZ, c[0x0][0x4e8] ;  /* 0x00013a00ff027624 */ /* 0x002fc400078e00ff */
[-C--:B-----5:R-:W-:Y:S02]  /*1bfa0*/  IMAD R3, R9, R15.reuse, RZ ;  /* 0x0000000f09037224 */ /* 0x0a0fe400078e02ff */
[----:B------:R-:W-:Y:S01]  /*1bfb0*/  IMAD.WIDE.U32 R4, R8, R15, RZ ;  /* 0x0000000f08047225 */ /* 0x000fe200078e00ff */
[----:B------:R-:W-:Y:S02]  /*1bfc0*/  ISETP.NE.AND P0, PT, R2, 0x1, PT ;  /* 0x000000010200780c */ /* 0x000fe40003f05270 */
[----:B------:R-:W-:Y:S01]  /*1bfd0*/  MOV R2, R18 ;  /* 0x0000001200027202 */ /* 0x000fe20000000f00 */
[----:B------:R-:W-:Y:S02]  /*1bfe0*/  IMAD R8, R8, R23, R3 ;  /* 0x0000001708087224 */ /* 0x000fe400078e0203 */
[-C--:B--2---:R-:W-:Y:S02]  /*1bff0*/  IMAD R9, R7, R14.reuse, RZ ;  /* 0x0000000e07097224 */ /* 0x084fe400078e02ff */
[----:B------:R-:W-:-:S04]  /*1c000*/  IMAD.WIDE.U32 R6, R6, R14, RZ ;  /* 0x0000000e06067225 */ /* 0x000fc800078e00ff */
[----:B------:R-:W-:Y:S01]  /*1c010*/  IMAD.IADD R9, R7, 0x1, R9 ;  /* 0x0000000107097824 */ /* 0x000fe200078e0209 */
[----:B------:R-:W-:Y:S01]  /*1c020*/  IADD3 R7, R5, R8, RZ ;  /* 0x0000000805077210 */ /* 0x000fe20007ffe0ff */
[----:B------:R-:W-:-:S05]  /*1c030*/  @P0 IMAD.HI.U32 R19, R18, c[0x0][0x4ec], RZ ;  /* 0x00013b0012130a27 */ /* 0x000fca00078e00ff */
[----:B------:R-:W-:Y:S02]  /*1c040*/  @P0 SHF.R.U32.HI R2, RZ, c[0x0][0x4f0], R19 ;  /* 0x00013c00ff020a19 */ /* 0x000fe40000011613 */
[----:B------:R-:W-:-:S03]  /*1c050*/  IADD3 R19, P1, P0, R4, R6, R0 ;  /* 0x0000000604137210 */ /* 0x000fc6000783e000 */
[----:B------:R-:W-:Y:S01]  /*1c060*/  IMAD.MOV R6, RZ, RZ, -R2 ;  /* 0x000000ffff067224 */ /* 0x000fe200078e0a02 */
[----:B------:R-:W-:Y:S02]  /*1c070*/  IADD3.X R9, R7, R9, R20, P1, P0 ;  /* 0x0000000907097210 */ /* 0x000fe40000fe0414 */
[----:B----4-:R-:W-:-:S05]  /*1c080*/  SEL R3, R24, RZ, P2 ;  /* 0x000000ff18037207 */ /* 0x010fca0001000000 */
[-C--:B---3--:R-:W-:Y:S02]  /*1c090*/  IMAD R8, R17, R3.reuse, RZ ;  /* 0x0000000311087224 */ /* 0x088fe400078e02ff */
[----:B------:R-:W-:-:S04]  /*1c0a0*/  IMAD.WIDE.U32 R4, R16, R3, RZ ;  /* 0x0000000310047225 */ /* 0x000fc800078e00ff */
[----:B------:R-:W-:Y:S01]  /*1c0b0*/  IMAD R3, R6, c[0x0][0x4e8], R18 ;  /* 0x00013a0006037a24 */ /* 0x000fe200078e0212 */
[----:B------:R-:W-:Y:S02]  /*1c0c0*/  IADD3 R7, R5, R8, RZ ;  /* 0x0000000805077210 */ /* 0x000fe40007ffe0ff */
[----:B------:R-:W-:Y:S02]  /*1c0d0*/  IADD3 R4, P1, P0, R2, R19, R4 ;  /* 0x0000001302047210 */ /* 0x000fe4000783e004 */
[----:B------:R-:W-:Y:S01]  /*1c0e0*/  SHF.R.S32.HI R5, RZ, 0x1f, R2 ;  /* 0x0000001fff057819 */ /* 0x000fe20000011402 */
[----:B------:R-:W-:Y:S01]  /*1c0f0*/  IMAD R2, R13, R3, RZ ;  /* 0x000000030d027224 */ /* 0x000fe200078e02ff */
[----:B------:R-:W-:Y:S02]  /*1c100*/  SHF.R.S32.HI R6, RZ, 0x1f, R3 ;  /* 0x0000001fff067819 */ /* 0x000fe40000011403 */
[----:B------:R-:W-:Y:S01]  /*1c110*/  IADD3.X R5, R5, R9, R7, P1, P0 ;  /* 0x0000000905057210 */ /* 0x000fe20000fe0407 */
[----:B------:R-:W-:-:S02]  /*1c120*/  IMAD.MOV.U32 R7, RZ, RZ, c[0x0][0x4a8] ;  /* 0x00012a00ff077624 */ /* 0x000fc400078e00ff */
        /* <DEDUP_REMOVED lines=10> */
.L_x_2423:
[----:B------:R-:W-:Y:S05]  /*1c1d0*/  BSYNC B0 ;  /* 0x0000000000007941 */ /* 0x000fea0003800000 */
.L_x_2422:
[----:B------:R-:W-:-:S13]  /*1c1e0*/  ISETP.GT.AND P0, PT, R21, 0x1, PT ;  /* 0x000000011500780c */ /* 0x000fda0003f04270 */
[----:B------:R-:W-:Y:S05]  /*1c1f0*/  @P0 BRA `(.L_x_2415) ;  /* 0x0000075000000947 */ /* 0x000fea0003800000 */
[----:B------:R-:W4:Y:S01]  /*1c200*/  S2R R3, SR_TID.X ;  /* 0x0000000000037919 */ /* 0x000f220000002100 */
[----:B-1----:R-:W-:Y:S01]  /*1c210*/  MOV R2, c[0x0][0x4e8] ;  /* 0x00013a0000027a02 */ /* 0x002fe20000000f00 */
[----:B------:R-:W-:Y:S01]  /*1c220*/  IMAD R4, R20, c[0x0][0x3a0], RZ ;  /* 0x0000e80014047a24 */ /* 0x000fe200078e02ff */
[----:B------:R-:W-:Y:S02]  /*1c230*/  IADD3 R13, R249, R229, RZ ;  /* 0x000000e5f90d7210 */ /* 0x000fe40007ffe0ff */
[----:B------:R-:W-:Y:S02]  /*1c240*/  ISETP.NE.AND P0, PT, R2, 0x1, PT ;  /* 0x000000010200780c */ /* 0x000fe40003f05270 */
[----:B----4-:R-:W-:-:S04]  /*1c250*/  SHF.R.S32.HI R5, RZ, 0x1f, R3 ;  /* 0x0000001fff057819 */ /* 0x010fc80000011403 */
[----:B------:R-:W-:-:S04]  /*1c260*/  LEA.HI R5, R5, R3, RZ, 0x3 ;  /* 0x0000000305057211 */ /* 0x000fc800078f18ff */
[----:B------:R-:W-:-:S04]  /*1c270*/  LOP3.LUT R5, R5, 0xfffffff8, RZ, 0xc0, !PT ;  /* 0xfffffff805057812 */ /* 0x000fc800078ec0ff */
[----:B------:R-:W-:Y:S01]  /*1c280*/  IADD3 R5, -R5, R3, RZ ;  /* 0x0000000305057210 */ /* 0x000fe20007ffe1ff */
[----:B------:R-:W-:-:S04]  /*1c290*/  IMAD.WIDE.U32 R2, R0, c[0x0][0x3a0], RZ ;  /* 0x0000e80000027a25 */ /* 0x000fc800078e00ff */
[----:B------:R-:W-:Y:S01]  /*1c2a0*/  IMAD R0, R0, c[0x0][0x3a4], R4 ;  /* 0x0000e90000007a24 */ /* 0x000fe200078e0204 */
[----:B------:R-:W-:Y:S01]  /*1c2b0*/  LEA R4, R5, R249, 0x5 ;  /* 0x000000f905047211 */ /* 0x000fe200078e28ff */
[----:B------:R-:W-:Y:S02]  /*1c2c0*/  IMAD R5, R23, c[0x0][0x3f0], RZ ;  /* 0x0000fc0017057a24 */ /* 0x000fe400078e02ff */
[----:B------:R-:W-:Y:S01]  /*1c2d0*/  IMAD.IADD R3, R3, 0x1, R0 ;  /* 0x0000000103037824 */ /* 0x000fe200078e0200 */
[----:B------:R-:W-:Y:S01]  /*1c2e0*/  IADD3 R4, R229, R4, RZ ;  /* 0x00000004e5047210 */ /* 0x000fe20007ffe0ff */
[----:B------:R-:W-:Y:S02]  /*1c2f0*/  IMAD R7, R15, c[0x0][0x3f4], R5 ;  /* 0x0000fd000f077a24 */ /* 0x000fe400078e0205 */
[----:B------:R-:W-:Y:S01]  /*1c300*/  IMAD.WIDE.U32 R2, R14, c[0x0][0x3e8], R2 ;  /* 0x0000fa000e027a25 */ /* 0x000fe200078e0002 */
[----:B------:R-:W-:-:S03]  /*1c310*/  MOV R0, R4 ;  /* 0x0000000400007202 */ /* 0x000fc60000000f00 */
[----:B------:R-:W-:-:S04]  /*1c320*/  @P0 IMAD.HI.U32 R6, R4, c[0x0][0x4ec], RZ ;  /* 0x00013b0004060a27 */ /* 0x000fc800078e00ff */
[----:B------:R-:W-:Y:S01]  /*1c330*/  IMAD R3, R14, c[0x0][0x3ec], R3 ;  /* 0x0000fb000e037a24 */ /* 0x000fe200078e0203 */
[----:B------:R-:W-:-:S03]  /*1c340*/  @P0 SHF.R.U32.HI R0, RZ, c[0x0][0x4f0], R6 ;  /* 0x00013c00ff000a19 */ /* 0x000fc60000011606 */
[----:B------:R-:W-:Y:S01]  /*1c350*/  IMAD.WIDE.U32 R2, R15, c[0x0][0x3f0], R2 ;  /* 0x0000fc000f027a25 */ /* 0x000fe200078e0002 */
[----:B------:R-:W-:Y:S02]  /*1c360*/  SHF.R.S32.HI R6, RZ, 0x1f, R0 ;  /* 0x0000001fff067819 */ /* 0x000fe40000011400 */
[----:B------:R-:W-:Y:S01]  /*1c370*/  IADD3 R5, -R0, RZ, RZ ;  /* 0x000000ff00057210 */ /* 0x000fe20007ffe1ff */
[----:B------:R-:W-:Y:S02]  /*1c380*/  IMAD.IADD R3, R3, 0x1, R7 ;  /* 0x0000000103037824 */ /* 0x000fe400078e0207 */
[----:B------:R-:W-:Y:S02]  /*1c390*/  IMAD R6, R6, c[0x0][0x3e0], RZ ;  /* 0x0000f80006067a24 */ /* 0x000fe400078e02ff */
[----:B------:R-:W-:Y:S02]  /*1c3a0*/  IMAD R4, R5, c[0x0][0x4e8], R4 ;  /* 0x00013a0005047a24 */ /* 0x000fe400078e0204 */
        /* <DEDUP_REMOVED lines=11> */
[----:B------:R1:W4:Y:S02]  /*1c460*/  SHFL.IDX PT, R4, R5, RZ, 0x181f ;  /* 0x00181fff05047589 */ /* 0x00032400000e0000 */
.L_x_2498:
[----:B------:R-:W-:Y:S05]  /*1c470*/  BRA.DIV ~URZ, `(.L_x_2425) ;  /* 0x000041c27f007947 */ /* 0x000fea000b800000 */
[----:B------:R1:W2:Y:S02]  /*1c480*/  SHFL.IDX PT, R0, R14, RZ, 0x181f ;  /* 0x00181fff0e007589 */ /* 0x0002a400000e0000 */
.L_x_2499:
[----:B------:R-:W-:Y:S01]  /*1c490*/  IMAD R12, R22, c[0x0][0x4e8], RZ ;  /* 0x00013a00160c7a24 */ /* 0x000fe200078e02ff */
[----:B------:R-:W-:Y:S04]  /*1c4a0*/  BSSY B0, `(.L_x_2426) ;  /* 0x000000f000007945 */ /* 0x000fe80003800000 */
        /* <DEDUP_REMOVED lines=11> */
[----:B------:R2:W-:Y:S04]  /*1c560*/  @!P2 ST.E.128 [R8.64], RZ ;  /* 0x000000ff0800a985 */ /* 0x0005e8000c101d0a */
[----:B------:R2:W-:Y:S04]  /*1c570*/  @!P1 ST.E.128 [R6.64], RZ ;  /* 0x000000ff06009985 */ /* 0x0005e8000c101d0a */
[----:B------:R2:W-:Y:S02]  /*1c580*/  @!P0 ST.E.128 [R2.64], RZ ;  /* 0x000000ff02008985 */ /* 0x0005e4000c101d0a */
.L_x_2427:
[----:B------:R-:W-:Y:S05]  /*1c590*/  BSYNC B0 ;  /* 0x0000000000007941 */ /* 0x000fea0003800000 */
.L_x_2426:
[----:B------:R-:W-:Y:S05]  /*1c5a0*/  BRA.DIV ~URZ, `(.L_x_2428) ;  /* 0x000041127f007947 */ /* 0x000fea000b800000 */
[----:B----4-:R4:W1:Y:S04]  /*1c5b0*/  SHFL.IDX PT, R4, R5, 0x1, 0x181f ;  /* 0x00381f0005047f89 */ /* 0x01086800000e0000 */
[----:B--2---:R4:W2:Y:S02]  /*1c5c0*/  SHFL.IDX PT, R0, R14, 0x1, 0x181f ;  /* 0x00381f000e007f89 */ /* 0x0048a400000e0000 */
.L_x_2500:
        /* <DEDUP_REMOVED lines=16> */
.L_x_2430:
[----:B------:R-:W-:Y:S05]  /*1c6d0*/  BSYNC B0 ;  /* 0x0000000000007941 */ /* 0x000fea0003800000 */
.L_x_2429:
[----:B------:R-:W-:Y:S05]  /*1c6e0*/  BRA.DIV ~URZ, `(.L_x_2431) ;  /* 0x000040c27f007947 */ /* 0x000fea000b800000 */
[----:B-1----:R1:W3:Y:S02]  /*1c6f0*/  SHFL.IDX PT, R4, R5, 0x2, 0x181f ;  /* 0x00581f0005047f89 */ /* 0x0022e400000e0000 */
.L_x_2501:
[----:B------:R-:W-:Y:S05]  /*1c700*/  BRA.DIV ~URZ, `(.L_x_2432) ;  /* 0x000041227f007947 */ /* 0x000fea000b800000 */
[----:B--2---:R2:W1:Y:S02]  /*1c710*/  SHFL.IDX PT, R0, R14, 0x2, 0x181f ;  /* 0x00581f000e007f89 */ /* 0x00446400000e0000 */
.L_x_2502:
        /* <DEDUP_REMOVED lines=16> */
.L_x_2434:
[----:B------:R-:W-:Y:S05]  /*1c820*/  BSYNC B0 ;  /* 0x0000000000007941 */ /* 0x000fea0003800000 */
.L_x_2433:
[----:B------:R-:W-:Y:S05]  /*1c830*/  BRA.DIV ~URZ, `(.L_x_2435) ;  /* 0x000040727f007947 */ /* 0x000fea000b800000 */
[----:B---3--:R3:W2:Y:S04]  /*1c840*/  SHFL.IDX PT, R4, R5, 0x3, 0x181f ;  /* 0x00781f0005047f89 */ /* 0x0086a800000e0000 */
[----:B-1----:R3:W1:Y:S02]  /*1c850*/  SHFL.IDX PT, R0, R14, 0x3, 0x181f ;  /* 0x00781f000e007f89 */ /* 0x00266400000e0000 */
.L_x_2503:
[----:B------:R-:W-:-:S04]  /*1c860*/  IADD3 R13, R13, 0x60, RZ ;  /* 0x000000600d0d7810 */ /* 0x000fc80007ffe0ff */
        /* <DEDUP_REMOVED lines=14> */
.L_x_2415:
[----:B------:R-:W-:Y:S05]  /*1c950*/  BSYNC B1 ;  /* 0x0000000000017941 */ /* 0x000fea0003800000 */
.L_x_2399:
[----:B------:R-:W-:-:S13]  /*1c960*/  ISETP.NE.AND P0, PT, RZ, UR9, PT ;  /* 0x00000009ff007c0c */ /* 0x000fda000bf05270 */
[----:B------:R-:W-:Y:S01]  /*1c970*/  @P0 WARPSYNC 0xffffffff ;  /* 0xffffffff00000948 */ /* 0x000fe20003800000 */
[----:B------:R-:W-:Y:S06]  /*1c980*/  @P0 BAR.SYNC.DEFER_BLOCKING 0x5, 0x100 ;  /* 0x0144000000000b1d */ /* 0x000fec0000010000 */
[----:B------:R-:W5:Y:S02]  /*1c990*/  @P0 LDS.128 R228, [0x24100] ;  /* 0x02410000ffe40984 */ /* 0x000f640000000c00 */
[----:B-1--45:R-:W-:Y:S01]  /*1c9a0*/  @P0 MOV R0, R229 ;  /* 0x000000e500000202 */ /* 0x032fe20000000f00 */
[----:B------:R-:W-:-:S04]  /*1c9b0*/  @P0 IMAD.MOV.U32 R252, RZ, RZ, R228 ;  /* 0x000000fffffc0224 */ /* 0x000fc800078e00e4 */
[----:B------:R1:W-:Y:S04]  /*1c9c0*/  @P0 STL [R1+0xd0], R0 ;  /* 0x0000d00001000387 */ /* 0x0003e80000100800 */
[----:B------:R-:W-:Y:S06]  /*1c9d0*/  @P0 BAR.ARV 0x4, 0x100 ;  /* 0x0104000000000b1d */ /* 0x000fec0000002000 */
[----:B------:R-:W-:Y:S05]  /*1c9e0*/  @P0 BRA `(.L_x_2436) ;  /* 0x00000f8000000947 */ /* 0x000fea0003800000 */
[----:B-1----:R-:W1:Y:S01]  /*1c9f0*/  S2R R0, SR_TID.X ;  /* 0x0000000000007919 */ /* 0x002e620000002100 */
[----:B------:R-:W-:Y:S01]  /*1ca00*/  IMAD.MOV.U32 R7, RZ, RZ, RZ ;  /* 0x000000ffff077224 */ /* 0x000fe200078e00ff */
[----:B-123--:R-:W-:-:S04]  /*1ca10*/  LOP3.LUT R14, R0, 0x1f, RZ, 0xc0, !PT ;  /* 0x0000001f000e7812 */ /* 0x00efc800078ec0ff */
[----:B------:R-:W-:Y:S01]  /*1ca20*/  ISETP.NE.AND P6, PT, R14, 0x1f, PT ;  /* 0x0000001f0e00780c */ /* 0x000fe20003fc5270 */
[----:B------:R-:W-:Y:S10]  /*1ca30*/  BRA.DIV ~URZ, `(.L_x_2437) ;  /* 0x00003f627f007947 */ /* 0x000ff4000b800000 */
[----:B------:R1:W2:Y:S02]  /*1ca40*/  SHFL.IDX PT, R9, R29, RZ, 0x1f ;  /* 0x00001fff1d097589 */ /* 0x0002a400000e0000 */
.L_x_2504:
[----:B------:R-:W-:Y:S05]  /*1ca50*/  BRA.DIV ~URZ, `(.L_x_2438) ;  /* 0x00003fc27f007947 */ /* 0x000fea000b800000 */
[----:B------:R3:W4:Y:S02]  /*1ca60*/  SHFL.IDX PT, R8, R29, 0x1, 0x1f ;  /* 0x00201f001d087f89 */ /* 0x00072400000e0000 */
.L_x_2505:
        /* <DEDUP_REMOVED lines=18> */
.L_x_2506:
        /* <DEDUP_REMOVED lines=16> */
.L_x_2507:
[----:B---3--:R-:W-:Y:S01]  /*1cc90*/  IMAD R0, R0, c[0x0][0x538], RZ ;  /* 0x00014e0000007a24 */ /* 0x008fe200078e02ff */
[----:B------:R-:W-:Y:S04]  /*1cca0*/  BSSY B1, `(.L_x_2441) ;  /* 0x00000c1000017945 */ /* 0x000fe80003800000 */
[----:B----4-:R-:W-:-:S04]  /*1ccb0*/  IADD3 R8, R0, R8, RZ ;  /* 0x0000000800087210 */ /* 0x010fc80007ffe0ff */
[----:B--2---:R-:W-:-:S13]  /*1ccc0*/  ISETP.GT.AND P0, PT, R8, R9, PT ;  /* 0x000000090800720c */ /* 0x004fda0003f04270 */
[----:B------:R-:W-:Y:S05]  /*1ccd0*/  @P0 BRA `(.L_x_2442) ;  /* 0x0000024000000947 */ /* 0x000fea0003800000 */
.L_x_2446:
        /* <DEDUP_REMOVED lines=16> */
.L_x_2508:
        /* <DEDUP_REMOVED lines=16> */
.L_x_2509:
[----:B--2---:R-:W-:-:S05]  /*1cee0*/  IMAD R0, R0, c[0x0][0x538], RZ ;  /* 0x00014e0000007a24 */ /* 0x004fca00078e02ff */
[----:B------:R-:W-:-:S04]  /*1cef0*/  IADD3 R8, R0, R8, RZ ;  /* 0x0000000800087210 */ /* 0x000fc80007ffe0ff */
[----:B------:R-:W-:-:S13]  /*1cf00*/  ISETP.GT.AND P0, PT, R8, R9, PT ;  /* 0x000000090800720c */ /* 0x000fda0003f04270 */
[----:B-1----:R-:W-:Y:S05]  /*1cf10*/  @!P0 BRA `(.L_x_2446) ;  /* 0xfffffdc000008947 */ /* 0x002fea000383ffff */
.L_x_2442:
[----:B------:R-:W-:-:S05]  /*1cf20*/  IADD3 R5, -R0, R8, RZ ;  /* 0x0000000800057210 */ /* 0x000fca0007ffe1ff */
[----:B------:R-:W-:-:S05]  /*1cf30*/  IMAD R0, R4, c[0x0][0x538], R5 ;  /* 0x00014e0004007a24 */ /* 0x000fca00078e0205 */
[----:B------:R-:W-:Y:S01]  /*1cf40*/  ISETP.GT.AND P0, PT, R0, R9, PT ;  /* 0x000000090000720c */ /* 0x000fe20003f04270 */
[----:B------:R-:W-:-:S12]  /*1cf50*/  BRA.DIV ~URZ, `(.L_x_2447) ;  /* 0x00003f527f007947 */ /* 0x000fd8000b800000 */
[----:B------:R-:W-:-:S04]  /*1cf60*/  VOTE.ANY R12, PT, !P0 ;  /* 0x00000000000c7806 */ /* 0x000fc800040e0100 */
.L_x_2510:
[----:B------:R-:W2:Y:S02]  /*1cf70*/  POPC R0, R12 ;  /* 0x0000000c00007309 */ /* 0x000ea40000000000 */
[----:B--2---:R-:W-:Y:S01]  /*1cf80*/  IADD3 R231, R0, R231, RZ ;  /* 0x000000e700e77210 */ /* 0x004fe20007ffe0ff */
[----:B------:R-:W-:Y:S05]  /*1cf90*/  BRA.DIV ~URZ, `(.L_x_2448) ;  /* 0x00003f627f007947 */ /* 0x000fea000b800000 */
[----:B------:R2:W3:Y:S04]  /*1cfa0*/  SHFL.IDX PT, R8, R6, R0, 0x1f ;  /* 0x00001f0006087589 */ /* 0x0004e800000e0000 */
[----:B------:R2:W4:Y:S02]  /*1cfb0*/  SHFL.IDX PT, R7, R7, R0, 0x1f ;  /* 0x00001f0007077589 */ /* 0x00052400000e0000 */
.L_x_2511:
[----:B------:R-:W-:Y:S01]  /*1cfc0*/  ISETP.NE.AND P0, PT, R12, RZ, PT ;  /* 0x000000ff0c00720c */ /* 0x000fe20003f05270 */
[----:B------:R-:W-:-:S12]  /*1cfd0*/  BSSY B0, `(.L_x_2449) ;  /* 0x0000005000007945 */ /* 0x000fd80003800000 */
[----:B------:R-:W-:Y:S05]  /*1cfe0*/  @!P0 BRA `(.L_x_2450) ;  /* 0x0000003000008947 */ /* 0x000fea0003800000 */
[----:B--2---:R-:W-:Y:S01]  /*1cff0*/  IADD3 R0, R0, -0x1, RZ ;  /* 0xffffffff00007810 */ /* 0x004fe20007ffe0ff */
[----:B------:R-:W-:Y:S05]  /*1d000*/  BRA.DIV ~URZ, `(.L_x_2451) ;  /* 0x00003fe27f007947 */ /* 0x000fea000b800000 */
[----:B------:R2:W1:Y:S02]  /*1d010*/  SHFL.IDX PT, R13, R4, R0, 0x1f ;  /* 0x00001f00040d7589 */ /* 0x00046400000e0000 */
.L_x_2450:
[----:B------:R-:W-:Y:S05]  /*1d020*/  BSYNC B0 ;  /* 0x0000000000007941 */ /* 0x000fea0003800000 */
.L_x_2449:
[----:B----4-:R-:W-:Y:S01]  /*1d030*/  ISETP.NE.AND P0, PT, R7, 0x1, PT ;  /* 0x000000010700780c */ /* 0x010fe20003f05270 */
[----:B-1----:R-:W-:Y:S01]  /*1d040*/  IMAD R252, R13, c[0x0][0x538], R5 ;  /* 0x00014e000dfc7a24 */ /* 0x002fe200078e0205 */
[----:B------:R-:W-:Y:S04]  /*1d050*/  BSSY B0, `(.L_x_2452) ;  /* 0x000007d000007945 */ /* 0x000fe80003800000 */
[----:B------:R-:W-:-:S07]  /*1d060*/  IADD3 R9, -R252, R9, RZ ;  /* 0x00000009fc097210 */ /* 0x000fce0007ffe1ff */
[----:B------:R-:W-:Y:S05]  /*1d070*/  @!P0 BRA `(.L_x_2453) ;  /* 0x000003b000008947 */ /* 0x000fea0003800000 */
[-C--:B---3--:R-:W-:Y:S02]  /*1d080*/  IABS R2, R8.reuse ;  /* 0x0000000800027213 */ /* 0x088fe40000000000 */
[----:B--2---:R-:W-:Y:S02]  /*1d090*/  IABS R6, R7 ;  /* 0x0000000700067213 */ /* 0x004fe40000000000 */
[----:B------:R-:W1:Y:S01]  /*1d0a0*/  I2F.RP R4, R2 ;  /* 0x0000000200047306 */ /* 0x000e620000209400 */
[----:B------:R-:W-:Y:S02]  /*1d0b0*/  IABS R12, R8 ;  /* 0x00000008000c7213 */ /* 0x000fe40000000000 */
[----:B------:R-:W-:-:S05]  /*1d0c0*/  IABS R3, R9 ;  /* 0x0000000900037213 */ /* 0x000fca0000000000 */
[----:B------:R-:W-:Y:S08]  /*1d0d0*/  I2F.RP R13, R6 ;  /* 0x00000006000d7306 */ /* 0x000ff00000209400 */
[----:B-1----:R-:W1:Y:S02]  /*1d0e0*/  MUFU.RCP R4, R4 ;  /* 0x0000000400047308 */ /* 0x002e640000001000 */
[----:B-1----:R-:W-:-:S06]  /*1d0f0*/  IADD3 R4, R4, 0xffffffe, RZ ;  /* 0x0ffffffe04047810 */ /* 0x002fcc0007ffe0ff */
[----:B------:R-:W1:Y:S02]  /*1d100*/  F2I.FTZ.U32.TRUNC.NTZ R5, R4 ;  /* 0x0000000400057305 */ /* 0x000e64000021f000 */
[----:B-1----:R-:W-:Y:S02]  /*1d110*/  IMAD.MOV R0, RZ, RZ, -R5 ;  /* 0x000000ffff007224 */ /* 0x002fe400078e0a05 */
        /* <DEDUP_REMOVED lines=49> */
.L_x_2453:
[----:B--2---:R-:W-:-:S04]  /*1d430*/  IMAD.MOV.U32 R4, RZ, RZ, 0x4 ;  /* 0x00000004ff047424 */ /* 0x004fc800078e00ff */
[----:B------:R-:W-:-:S06]  /*1d440*/  IMAD.WIDE R4, R231, R4, c[0x0][0x590] ;  /* 0x00016400e7047625 */ /* 0x000fcc00078e0204 */
[----:B------:R-:W2:Y:S01]  /*1d450*/  LDG.E R4, [R4.64] ;  /* 0x0000000a04047981 */ /* 0x000ea2000c1e1900 */
[----:B------:R-:W-:Y:S01]  /*1d460*/  IABS R6, R9 ;  /* 0x0000000900067213 */ /* 0x000fe20000000000 */
[----:B--23--:R-:W-:-:S05]  /*1d470*/  IMAD R7, R4, R8, RZ ;  /* 0x0000000804077224 */ /* 0x00cfca00078e02ff */
[-C--:B------:R-:W-:Y:S02]  /*1d480*/  IABS R5, R7.reuse ;  /* 0x0000000700057213 */ /* 0x080fe40000000000 */
[----:B------:R-:W-:Y:S02]  /*1d490*/  IABS R12, R7 ;  /* 0x00000007000c7213 */ /* 0x000fe40000000000 */
[----:B------:R-:W1:Y:S08]  /*1d4a0*/  I2F.RP R2, R5 ;  /* 0x0000000500027306 */ /* 0x000e700000209400 */
[----:B-1----:R-:W1:Y:S02]  /*1d4b0*/  MUFU.RCP R2, R2 ;  /* 0x0000000200027308 */ /* 0x002e640000001000 */
[----:B-1----:R-:W-:-:S06]  /*1d4c0*/  IADD3 R2, R2, 0xffffffe, RZ ;  /* 0x0ffffffe02027810 */ /* 0x002fcc0007ffe0ff */
[----:B------:R-:W1:Y:S02]  /*1d4d0*/  F2I.FTZ.U32.TRUNC.NTZ R3, R2 ;  /* 0x0000000200037305 */ /* 0x000e64000021f000 */
[----:B-1----:R-:W-:Y:S02]  /*1d4e0*/  IMAD.MOV R0, RZ, RZ, -R3 ;  /* 0x000000ffff007224 */ /* 0x002fe400078e0a03 */
        /* <DEDUP_REMOVED lines=25> */
[----:B------:R-:W1:Y:S08]  /*1d680*/  I2F.RP R4, R3 ;  /* 0x0000000300047306 */ /* 0x000e700000209400 */
        /* <DEDUP_REMOVED lines=25> */
.L_x_2454:
[----:B------:R-:W-:Y:S05]  /*1d820*/  BSYNC B0 ;  /* 0x0000000000007941 */ /* 0x000fea0003800000 */
.L_x_2452:
[----:B------:R-:W-:-:S04]  /*1d830*/  LOP3.LUT R2, RZ, R2, RZ, 0x33, !PT ;  /* 0x00000002ff027212 */ /* 0x000fc800078e33ff */
[----:B------:R-:W-:-:S05]  /*1d840*/  IADD3 R0, R2, R8, RZ ;  /* 0x0000000802007210 */ /* 0x000fca0007ffe0ff */
[----:B------:R1:W-:Y:S01]  /*1d850*/  STL [R1+0xd0], R0 ;  /* 0x0000d00001007387 */ /* 0x0003e20000100800 */
[----:B------:R-:W-:Y:S05]  /*1d860*/  BRA `(.L_x_2455) ;  /* 0x0000004000007947 */ /* 0x000fea0003800000 */
.L_x_2443:
[----:B------:R2:W-:Y:S01]  /*1d870*/  STL [R1+0xd0], RZ ;  /* 0x0000d0ff01007387 */ /* 0x0005e20000100800 */
[----:B------:R-:W-:Y:S02]  /*1d880*/  MOV R252, R9 ;  /* 0x0000000900fc7202 */ /* 0x000fe40000000f00 */
[----:B------:R-:W-:Y:S02]  /*1d890*/  MOV R230, RZ ;  /* 0x000000ff00e67202 */ /* 0x000fe40000000f00 */
[----:B------:R-:W-:Y:S02]  /*1d8a0*/  MOV R231, c[0x0][0x53c] ;  /* 0x00014f0000e77a02 */ /* 0x000fe40000000f00 */
.L_x_2455:
[----:B------:R-:W-:Y:S05]  /*1d8b0*/  BSYNC B1 ;  /* 0x0000000000017941 */ /* 0x000fea0003800000 */
.L_x_2441:
[----:B-1----:R-:W3:Y:S01]  /*1d8c0*/  LDL R0, [R1+0xd0] ;  /* 0x0000d00001007983 */ /* 0x002ee20000100800 */
[----:B------:R-:W-:Y:S03]  /*1d8d0*/  WARPSYNC 0xffffffff ;  /* 0xffffffff00007948 */ /* 0x000fe60003800000 */
[----:B------:R-:W-:Y:S01]  /*1d8e0*/  BAR.SYNC.DEFER_BLOCKING 0x4, 0x100 ;  /* 0x0104000000007b1d */ /* 0x000fe20000010000 */
[----:B------:R-:W-:Y:S01]  /*1d8f0*/  ISETP.NE.AND P0, PT, R14, RZ, PT ;  /* 0x000000ff0e00720c */ /* 0x000fe20003f05270 */
[----:B------:R-:W-:Y:S01]  /*1d900*/  IMAD.MOV.U32 R6, RZ, RZ, R230 ;  /* 0x000000ffff067224 */ /* 0x000fe200078e00e6 */
[----:B------:R-:W-:-:S11]  /*1d910*/  MOV R7, R231 ;  /* 0x000000e700077202 */ /* 0x000fd60000000f00 */
[----:B------:R-:W-:-:S04]  /*1d920*/  @!P0 IMAD.MOV.U32 R228, RZ, RZ, R252 ;  /* 0x000000ffffe48224 */ /* 0x000fc800078e00fc */
[----:B------:R-:W-:Y:S01]  /*1d930*/  IMAD.MOV.U32 R4, RZ, RZ, R228 ;  /* 0x000000ffff047224 */ /* 0x000fe200078e00e4 */
[----:B---3--:R-:W-:-:S05]  /*1d940*/  MOV R5, R0 ;  /* 0x0000000000057202 */ /* 0x008fca0000000f00 */
[----:B------:R1:W-:Y:S04]  /*1d950*/  @!P0 STS.128 [0x24100], R4 ;  /* 0x02410004ff008388 */ /* 0x0003e80000000c00 */
[----:B------:R-:W-:Y:S06]  /*1d960*/  BAR.ARV 0x5, 0x100 ;  /* 0x0144000000007b1d */ /* 0x000fec0000002000 */
.L_x_2436:
[----:B------:R-:W-:-:S13]  /*1d970*/  ISETP.GE.AND P0, PT, R231, c[0x0][0x53c], PT ;  /* 0x00014f00e7007a0c */ /* 0x000fda0003f06270 */
[----:B-123--:R-:W-:Y:S01]  /*1d980*/  @P0 CALL.REL.NOINC `(.L_x_2456) ;  /* 0x0000001000000944 */ /* 0x00efe20003c00000 */
[----:B------:R-:W-:Y:S05]  /*1d990*/  BRA `(.L_x_2457) ;  /* 0xfffe447000007947 */ /* 0x000fea000383ffff */
.L_x_2456:
[----:B------:R-:W-:Y:S05]  /*1d9a0*/  EXIT ;  /* 0x000000000000794d */ /* 0x000fea0003800000 */
.L_x_2245:
[----:B------:R-:W-:Y:S01]  /*1d9b0*/  IMAD.MOV.U32 R0, RZ, RZ, R5 ;  /* 0x000000ffff007224 */ /* 0x000fe200078e0005 */
[----:B------:R-:W-:Y:S02]  /*1d9c0*/  MOV R3, 0x1 ;  /* 0x0000000100037802 */ /* 0x000fe40000000f00 */
[----:B------:R-:W-:Y:S02]  /*1d9d0*/  MOV R2, 0x1d9f0 ;  /* 0x0001d9f000027802 */ /* 0x000fe40000000f00 */
[----:B------:R-:W-:Y:S05]  /*1d9e0*/  CALL.REL.NOINC `($__internal_40_$__cuda_sm70_shflsync_up_p) ;  /* 0x0000bad000007944 */ /* 0x000fea0003c00000 */
[----:B------:R-:W-:Y:S01]  /*1d9f0*/  MOV R0, R4 ;  /* 0x0000000400007202 */ /* 0x000fe20000000f00 */
[----:B------:R-:W-:Y:S05]  /*1da00*/  BRA `(.L_x_2458) ;  /* 0xfffe2ab000007947 */ /* 0x000fea000383ffff */
.L_x_2246:
[----:B------:R-:W-:Y:S01]  /*1da10*/  IMAD.MOV.U32 R0, RZ, RZ, R5 ;  /* 0x000000ffff007224 */ /* 0x000fe200078e0005 */
[----:B------:R-:W-:Y:S02]  /*1da20*/  MOV R3, 0x2 ;  /* 0x0000000200037802 */ /* 0x000fe40000000f00 */
[----:B------:R-:W-:Y:S02]  /*1da30*/  MOV R2, 0x1da50 ;  /* 0x0001da5000027802 */ /* 0x000fe40000000f00 */
[----:B------:R-:W-:Y:S05]  /*1da40*/  CALL.REL.NOINC `($__internal_40_$__cuda_sm70_shflsync_up_p) ;  /* 0x0000ba7000007944 */ /* 0x000fea0003c00000 */
[----:B------:R-:W-:Y:S01]  /*1da50*/  SEL R4, R4, RZ, P4 ;  /* 0x000000ff04047207 */ /* 0x000fe20002000000 */
[----:B------:R-:W-:Y:S01]  /*1da60*/  IMAD.MOV.U32 R3, RZ, RZ, 0x4 ;  /* 0x00000004ff037424 */ /* 0x000fe200078e00ff */
[----:B------:R-:W-:-:S03]  /*1da70*/  MOV R2, 0x1daa0 ;  /* 0x0001daa000027802 */ /* 0x000fc60000000f00 */
[----:B------:R-:W-:Y:S02]  /*1da80*/  IMAD.IADD R0, R5, 0x1, R4 ;  /* 0x0000000105007824 */ /* 0x000fe400078e0204 */
        /* <DEDUP_REMOVED lines=13> */
[----:B------:R-:W-:Y:S02]  /*1db60*/  MOV R2, 0x1f ;  /* 0x0000001f00027802 */ /* 0x000fe40000000f00 */
[----:B------:R-:W-:Y:S01]  /*1db70*/  MOV R182, 0xffffffff ;  /* 0xffffffff00b67802 */ /* 0x000fe20000000f00 */
[----:B------:R-:W-:Y:S01]  /*1db80*/  IMAD.IADD R4, R0, 0x1, R4 ;  /* 0x0000000100047824 */ /* 0x000fe200078e0204 */
[----:B------:R-:W-:-:S03]  /*1db90*/  MOV R3, 0x1dbc0 ;  /* 0x0001dbc000037802 */ /* 0x000fc60000000f00 */
[----:B------:R-:W-:Y:S02]  /*1dba0*/  IMAD.MOV.U32 R35, RZ, RZ, R4 ;  /* 0x000000ffff237224 */ /* 0x000fe400078e0004 */
[----:B------:R-:W-:Y:S05]  /*1dbb0*/  CALL.REL.NOINC `($__internal_39_$__cuda_sm70_shflsync_idx_p) ;  /* 0x0000b8b000007944 */ /* 0x000fea0003c00000 */
[----:B------:R-:W-:Y:S01]  /*1dbc0*/  MOV R0, R181 ;  /* 0x000000b500007202 */ /* 0x000fe20000000f00 */
[----:B------:R-:W-:Y:S05]  /*1dbd0*/  BRA `(.L_x_2459) ;  /* 0xfffe29e000007947 */ /* 0x000fea000383ffff */
.L_x_2248:
[----:B------:R-:W-:Y:S02]  /*1dbe0*/  SEL R0, RZ, 0x1, P0 ;  /* 0x00000001ff007807 */ /* 0x000fe40000000000 */
[----:B------:R-:W-:Y:S02]  /*1dbf0*/  MOV R2, 0x1dc10 ;  /* 0x0001dc1000027802 */ /* 0x000fe40000000f00 */
[----:B------:R-:W-:Y:S05]  /*1dc00*/  CALL.REL.NOINC `($__internal_41_$__cuda_sm70_votesync_ballot) ;  /* 0x0000b91000007944 */ /* 0x000fea0003c00000 */
[----:B------:R-:W-:Y:S01]  /*1dc10*/  MOV R6, R0 ;  /* 0x0000000000067202 */ /* 0x000fe20000000f00 */
[----:B------:R-:W-:Y:S05]  /*1dc20*/  BRA `(.L_x_2460) ;  /* 0xfffe2a2000007947 */ /* 0x000fea000383ffff */
.L_x_2249:
[----:B------:R-:W-:Y:S01]  /*1dc30*/  IMAD.MOV.U32 R35, RZ, RZ, R9 ;  /* 0x000000ffff237224 */ /* 0x000fe200078e0009 */
[----:B------:R-:W-:Y:S01]  /*1dc40*/  MOV R34, 0x1f ;  /* 0x0000001f00227802 */ /* 0x000fe20000000f00 */
[----:B------:R-:W-:Y:S01]  /*1dc50*/  IMAD.MOV.U32 R2, RZ, RZ, R0 ;  /* 0x000000ffff027224 */ /* 0x000fe200078e0000 */
[----:B------:R-:W-:Y:S02]  /*1dc60*/  MOV R182, 0xffffffff ;  /* 0xffffffff00b67802 */ /* 0x000fe40000000f00 */
[----:B------:R-:W-:Y:S02]  /*1dc70*/  MOV R3, 0x1dc90 ;  /* 0x0001dc9000037802 */ /* 0x000fe40000000f00 */
[----:B------:R-:W-:Y:S05]  /*1dc80*/  CALL.REL.NOINC `($__internal_39_$__cuda_sm70_shflsync_idx_p) ;  /* 0x0000b7e000007944 */ /* 0x000fea0003c00000 */
[----:B------:R-:W-:Y:S01]  /*1dc90*/  IMAD.MOV.U32 R12, RZ, RZ, R181 ;  /* 0x000000ffff0c7224 */ /* 0x000fe200078e00b5 */
[----:B------:R-:W-:Y:S01]  /*1dca0*/  MOV R5, RZ ;  /* 0x000000ff00057202 */ /* 0x000fe20000000f00 */
[----:B------:R-:W-:Y:S01]  /*1dcb0*/  IMAD.MOV.U32 R35, RZ, RZ, R8 ;  /* 0x000000ffff237224 */ /* 0x000fe200078e0008 */
[----:B------:R-:W-:Y:S01]  /*1dcc0*/  MOV R34, 0x1f ;  /* 0x0000001f00227802 */ /* 0x000fe20000000f00 */
[----:B------:R-:W-:Y:S01]  /*1dcd0*/  IMAD.MOV.U32 R2, RZ, RZ, R0 ;  /* 0x000000ffff027224 */ /* 0x000fe200078e0000 */
[----:B------:R-:W-:-:S02]  /*1dce0*/  MOV R182, 0xffffffff ;  /* 0xffffffff00b67802 */ /* 0x000fc40000000f00 */
[----:B------:R-:W-:Y:S02]  /*1dcf0*/  MOV R3, 0x1dd10 ;  /* 0x0001dd1000037802 */ /* 0x000fe40000000f00 */
[----:B------:R-:W-:Y:S05]  /*1dd00*/  CALL.REL.NOINC `($__internal_39_$__cuda_sm70_shflsync_idx_p) ;  /* 0x0000b76000007944 */ /* 0x000fea0003c00000 */
[----:B------:R-:W-:Y:S01]  /*1dd10*/  MOV R9, R181 ;  /* 0x000000b500097202 */ /* 0x000fe20000000f00 */
[----:B------:R-:W-:Y:S05]  /*1dd20*/  BRA `(.L_x_2461) ;  /* 0xfffe298000007947 */ /* 0x000fea000383ffff */
.L_x_2252:
[----:B------:R-:W-:Y:S01]  /*1dd30*/  IMAD.MOV.U32 R35, RZ, RZ, R4 ;  /* 0x000000ffff237224 */ /* 0x000fe200078e0004 */
[----:B------:R-:W-:Y:S01]  /*1dd40*/  MOV R34, 0x1f ;  /* 0x0000001f00227802 */ /* 0x000fe20000000f00 */
[----:B------:R-:W-:Y:S01]  /*1dd50*/  IMAD.MOV.U32 R2, RZ, RZ, R0 ;  /* 0x000000ffff027224 */ /* 0x000fe200078e0000 */
[----:B------:R-:W-:Y:S02]  /*1dd60*/  MOV R182, 0xffffffff ;  /* 0xffffffff00b67802 */ /* 0x000fe40000000f00 */
[----:B------:R-:W-:Y:S02]  /*1dd70*/  MOV R3, 0x1dd90 ;  /* 0x0001dd9000037802 */ /* 0x000fe40000000f00 */
[----:B--23--:R-:W-:Y:S05]  /*1dd80*/  CALL.REL.NOINC `($__internal_39_$__cuda_sm70_shflsync_idx_p) ;  /* 0x0000b6e000007944 */ /* 0x00cfea0003c00000 */
[----:B------:R-:W-:Y:S01]  /*1dd90*/  MOV R5, R181 ;  /* 0x000000b500057202 */ /* 0x000fe20000000f00 */
[----:B------:R-:W-:Y:S05]  /*1dda0*/  BRA `(.L_x_2251) ;  /* 0xfffe296000007947 */ /* 0x000fea000383ffff */
.L_x_2307:
[----:B------:R-:W-:Y:S01]  /*1ddb0*/  IMAD.MOV.U32 R35, RZ, RZ, R12 ;  /* 0x000000ffff237224 */ /* 0x000fe200078e000c */
[----:B------:R-:W-:Y:S01]  /*1ddc0*/  MOV R34, 0x181f ;  /* 0x0000181f00227802 */ /* 0x000fe20000000f00 */
[----:B------:R-:W-:Y:S01]  /*1ddd0*/  IMAD.MOV.U32 R2, RZ, RZ, RZ ;  /* 0x000000ffff027224 */ /* 0x000fe200078e00ff */
[----:B------:R-:W-:-:S02]  /*1dde0*/  MOV R182, 0xffffffff ;  /* 0xffffffff00b67802 */ /* 0x000fc40000000f00 */
[----:B------:R-:W-:Y:S02]  /*1ddf0*/  MOV R3, 0x1de10 ;  /* 0x0001de1000037802 */ /* 0x000fe40000000f00 */
[----:B-----5:R-:W-:Y:S05]  /*1de00*/  CALL.REL.NOINC `($__internal_39_$__cuda_sm70_shflsync_idx_p) ;  /* 0x0000b66000007944 */ /* 0x020fea0003c00000 */
[----:B------:R-:W-:Y:S01]  /*1de10*/  MOV R4, R181 ;  /* 0x000000b500047202 */ /* 0x000fe20000000f00 */
[----:B------:R-:W-:Y:S05]  /*1de20*/  BRA `(.L_x_2462) ;  /* 0xfffeb00000007947 */ /* 0x000fea000383ffff */
.L_x_2308:
[----:B------:R-:W-:Y:S01]  /*1de30*/  IMAD.MOV.U32 R35, RZ, RZ, R14 ;  /* 0x000000ffff237224 */ /* 0x000fe200078e000e */
[----:B------:R-:W-:Y:S01]  /*1de40*/  MOV R34, 0x181f ;  /* 0x0000181f00227802 */ /* 0x000fe20000000f00 */
[----:B------:R-:W-:Y:S01]  /*1de50*/  IMAD.MOV.U32 R2, RZ, RZ, RZ ;  /* 0x000000ffff027224 */ /* 0x000fe200078e00ff */
[----:B------:R-:W-:Y:S02]  /*1de60*/  MOV R182, 0xffffffff ;  /* 0xffffffff00b67802 */ /* 0x000fe40000000f00 */
[----:B------:R-:W-:Y:S02]  /*1de70*/  MOV R3, 0x1de90 ;  /* 0x0001de9000037802 */ /* 0x000fe40000000f00 */
[----:B-12--5:R-:W-:Y:S05]  /*1de80*/  CALL.REL.NOINC `($__internal_39_$__cuda_sm70_shflsync_idx_p) ;  /* 0x0000b5e000007944 */ /* 0x026fea0003c00000 */
[----:B------:R-:W-:Y:S01]  /*1de90*/  MOV R0, R181 ;  /* 0x000000b500007202 */ /* 0x000fe20000000f00 */
[----:B------:R-:W-:Y:S05]  /*1dea0*/  BRA `(.L_x_2463) ;  /* 0xfffeafa000007947 */ /* 0x000fea000383ffff */
.L_x_2311:
[----:B------:R-:W-:Y:S01]  /*1deb0*/  IMAD.MOV.U32 R35, RZ, RZ, R12 ;  /* 0x000000ffff237224 */ /* 0x000fe200078e000c */
[----:B------:R-:W-:Y:S01]  /*1dec0*/  MOV R34, 0x181f ;  /* 0x0000181f00227802 */ /* 0x000fe20000000f00 */
[----:B--2---:R-:W-:Y:S01]  /*1ded0*/  IMAD.MOV.U32 R2, RZ, RZ, 0x1 ;  /* 0x00000001ff027424 */ /* 0x004fe200078e00ff */
[----:B------:R-:W-:-:S02]  /*1dee0*/  MOV R182, 0xffffffff ;  /* 0xffffffff00b67802 */ /* 0x000fc40000000f00 */
[----:B------:R-:W-:Y:S02]  /*1def0*/  MOV R3, 0x1df10 ;  /* 0x0001df1000037802 */ /* 0x000fe40000000f00 */
[----:B-1-345:R-:W-:Y:S05]  /*1df00*/  CALL.REL.NOINC `($__internal_39_$__cuda_sm70_shflsync_idx_p) ;  /* 0x0000b56000007944 */ /* 0x03afea0003c00000 */
[----:B------:R-:W-:Y:S01]  /*1df10*/  IMAD.MOV.U32 R4, RZ, RZ, R181 ;  /* 0x000000ffff047224 */ /* 0x000fe200078e00b5 */
[----:B------:R-:W-:Y:S01]  /*1df20*/  MOV R35, R14 ;  /* 0x0000000e00237202 */ /* 0x000fe20000000f00 */
[----:B------:R-:W-:Y:S01]  /*1df30*/  IMAD.MOV.U32 R2, RZ, RZ, 0x1 ;  /* 0x00000001ff027424 */ /* 0x000fe200078e00ff */
[----:B------:R-:W-:Y:S01]  /*1df40*/  MOV R34, 0x181f ;  /* 0x0000181f00227802 */ /* 0x000fe20000000f00 */
[----:B------:R-:W-:Y:S01]  /*1df50*/  IMAD.MOV.U32 R182, RZ, RZ, -0x1 ;  /* 0xffffffffffb67424 */ /* 0x000fe200078e00ff */
[----:B------:R-:W-:Y:S02]  /*1df60*/  MOV R3, 0x1df80 ;  /* 0x0001df8000037802 */ /* 0x000fe40000000f00 */
[----:B------:R-:W-:Y:S05]  /*1df70*/  CALL.REL.NOINC `($__internal_39_$__cuda_sm70_shflsync_idx_p) ;  /* 0x0000b4f000007944 */ /* 0x000fea0003c00000 */
[----:B------:R-:W-:Y:S01]  /*1df80*/  MOV R0, R181 ;  /* 0x000000b500007202 */ /* 0x000fe20000000f00 */
[----:B------:R-:W-:Y:S05]  /*1df90*/  BRA `(.L_x_2464) ;  /* 0xfffeaff000007947 */ /* 0x000fea000383ffff */
.L_x_2314:
[----:B------:R-:W-:Y:S01]  /*1dfa0*/  IMAD.MOV.U32 R35, RZ, RZ, R12 ;  /* 0x000000ffff237224 */ /* 0x000fe200078e000c */
[----:B------:R-:W-:Y:S01]  /*1dfb0*/  MOV R34, 0x181f ;  /* 0x0000181f00227802 */ /* 0x000fe20000000f00 */
[----:B-1----:R-:W-:Y:S01]  /*1dfc0*/  IMAD.MOV.U32 R2, RZ, RZ, 0x2 ;  /* 0x00000002ff027424 */ /* 0x002fe200078e00ff */
[----:B------:R-:W-:Y:S02]  /*1dfd0*/  MOV R182, 0xffffffff ;  /* 0xffffffff00b67802 */ /* 0x000fe40000000f00 */
[----:B------:R-:W-:-:S02]  /*1dfe0*/  MOV R3, 0x1e000 ;  /* 0x0001e00000037802 */ /* 0x000fc40000000f00 */
[----:B--2345:R-:W-:Y:S05]  /*1dff0*/  CALL.REL.NOINC `($__internal_39_$__cuda_sm70_shflsync_idx_p) ;  /* 0x0000b47000007944 */ /* 0x03cfea0003c00000 */
[----:B------:R-:W-:Y:S01]  /*1e000*/  MOV R4, R181 ;  /* 0x000000b500047202 */ /* 0x000fe20000000f00 */
[----:B------:R-:W-:Y:S05]  /*1e010*/  BRA `(.L_x_2465) ;  /* 0xfffeb0a000007947 */ /* 0x000fea000383ffff */
.L_x_2315:
[----:B------:R-:W-:Y:S01]  /*1e020*/  IMAD.MOV.U32 R35, RZ, RZ, R14 ;  /* 0x000000ffff237224 */ /* 0x000fe200078e000e */
[----:B------:R-:W-:Y:S01]  /*1e030*/  MOV R34, 0x181f ;  /* 0x0000181f00227802 */ /* 0x000fe20000000f00 */
[----:B------:R-:W-:Y:S01]  /*1e040*/  IMAD.MOV.U32 R2, RZ, RZ, 0x2 ;  /* 0x00000002ff027424 */ /* 0x000fe200078e00ff */
[----:B------:R-:W-:-:S02]  /*1e050*/  MOV R182, 0xffffffff ;  /* 0xffffffff00b67802 */ /* 0x000fc40000000f00 */
[----:B------:R-:W-:Y:S02]  /*1e060*/  MOV R3, 0x1e080 ;  /* 0x0001e08000037802 */ /* 0x000fe40000000f00 */
[----:B-12345:R-:W-:Y:S05]  /*1e070*/  CALL.REL.NOINC `($__internal_39_$__cuda_sm70_shflsync_idx_p) ;  /* 0x0000b3f000007944 */ /* 0x03efea0003c00000 */
[----:B------:R-:W-:Y:S01]  /*1e080*/  MOV R0, R181 ;  /* 0x000000b500007202 */ /* 0x000fe20000000f00 */
[----:B------:R-:W-:Y:S05]  /*1e090*/  BRA `(.L_x_2466) ;  /* 0xfffeb04000007947 */ /* 0x000fea000383ffff */
.L_x_2318:
[----:B------:R-:W-:Y:S01]  /*1e0a0*/  IMAD.MOV.U32 R35, RZ, RZ, R12 ;  /* 0x000000ffff237224 */ /* 0x000fe200078e000c */
[----:B------:R-:W-:Y:S01]  /*1e0b0*/  MOV R34, 0x181f ;  /* 0x0000181f00227802 */ /* 0x000fe20000000f00 */
[----:B-1----:R-:W-:Y:S01]  /*1e0c0*/  IMAD.MOV.U32 R2, RZ, RZ, 0x3 ;  /* 0x00000003ff027424 */ /* 0x002fe200078e00ff */
[----:B------:R-:W-:Y:S02]  /*1e0d0*/  MOV R182, 0xffffffff ;  /* 0xffffffff00b67802 */ /* 0x000fe40000000f00 */
[----:B------:R-:W-:Y:S02]  /*1e0e0*/  MOV R3, 0x1e100 ;  /* 0x0001e10000037802 */ /* 0x000fe40000000f00 */
[----:B--2345:R-:W-:Y:S05]  /*1e0f0*/  CALL.REL.NOINC `($__internal_39_$__cuda_sm70_shflsync_idx_p) ;  /* 0x0000b37000007944 */ /* 0x03cfea0003c00000 */
[----:B------:R-:W-:Y:S01]  /*1e100*/  IMAD.MOV.U32 R12, RZ, RZ, R181 ;  /* 0x000000ffff0c7224 */ /* 0x000fe200078e00b5 */
[----:B------:R-:W-:Y:S01]  /*1e110*/  MOV R35, R14 ;  /* 0x0000000e00237202 */ /* 0x000fe20000000f00 */
[----:B------:R-:W-:Y:S01]  /*1e120*/  IMAD.MOV.U32 R2, RZ, RZ, 0x3 ;  /* 0x00000003ff027424 */ /* 0x000fe200078e00ff */
[----:B------:R-:W-:Y:S01]  /*1e130*/  MOV R34, 0x181f ;  /* 0x0000181f00227802 */ /* 0x000fe20000000f00 */
[----:B------:R-:W-:Y:S01]  /*1e140*/  IMAD.MOV.U32 R182, RZ, RZ, -0x1 ;  /* 0xffffffffffb67424 */ /* 0x000fe200078e00ff */
[----:B------:R-:W-:-:S02]  /*1e150*/  MOV R3, 0x1e170 ;  /* 0x0001e17000037802 */ /* 0x000fc40000000f00 */
[----:B------:R-:W-:Y:S05]  /*1e160*/  CALL.REL.NOINC `($__internal_39_$__cuda_sm70_shflsync_idx_p) ;  /* 0x0000b30000007944 */ /* 0x000fea0003c00000 */
[----:B------:R-:W-:Y:S01]  /*1e170*/  MOV R0, R181 ;  /* 0x000000b500007202 */ /* 0x000fe20000000f00 */
[----:B------:R-:W-:Y:S05]  /*1e180*/  BRA `(.L_x_2467) ;  /* 0xfffeb09000007947 */ /* 0x000fea000383ffff */
.L_x_2321:
[----:B------:R-:W-:Y:S01]  /*1e190*/  IMAD.MOV.U32 R35, RZ, RZ, R5 ;  /* 0x000000ffff237224 */ /* 0x000fe200078e0005 */
[----:B------:R-:W-:Y:S01]  /*1e1a0*/  MOV R34, 0x181f ;  /* 0x0000181f00227802 */ /* 0x000fe20000000f00 */
[----:B------:R-:W-:Y:S01]  /*1e1b0*/  IMAD.MOV.U32 R2, RZ, RZ, RZ ;  /* 0x000000ffff027224 */ /* 0x000fe200078e00ff */
[----:B------:R-:W-:-:S02]  /*1e1c0*/  MOV R182, 0xffffffff ;  /* 0xffffffff00b67802 */ /* 0x000fc40000000f00 */
[----:B------:R-:W-:Y:S02]  /*1e1d0*/  MOV R3, 0x1e1f0 ;  /* 0x0001e1f000037802 */ /* 0x000fe40000000f00 */
[----:B------:R-:W-:Y:S05]  /*1e1e0*/  CALL.REL.NOINC `($__internal_39_$__cuda_sm70_shflsync_idx_p) ;  /* 0x0000b28000007944 */ /* 0x000fea0003c00000 */
[----:B------:R-:W-:Y:S01]  /*1e1f0*/  MOV R4, R181 ;  /* 0x000000b500047202 */ /* 0x000fe20000000f00 */
[----:B------:R-:W-:Y:S05]  /*1e200*/  BRA `(.L_x_2468) ;  /* 0xfffebd1000007947 */ /* 0x000fea000383ffff */
.L_x_2322:
[----:B------:R-:W-:Y:S01]  /*1e210*/  IMAD.MOV.U32 R35, RZ, RZ, R15 ;  /* 0x000000ffff237224 */ /* 0x000fe200078e000f */
[----:B------:R-:W-:Y:S01]  /*1e220*/  MOV R34, 0x181f ;  /* 0x0000181f00227802 */ /* 0x000fe20000000f00 */
[----:B------:R-:W-:Y:S01]  /*1e230*/  IMAD.MOV.U32 R2, RZ, RZ, RZ ;  /* 0x000000ffff027224 */ /* 0x000fe200078e00ff */
[----:B------:R-:W-:Y:S02]  /*1e240*/  MOV R182, 0xffffffff ;  /* 0xffffffff00b67802 */ /* 0x000fe40000000f00 */
[----:B------:R-:W-:Y:S02]  /*1e250*/  MOV R3, 0x1e270 ;  /* 0x0001e27000037802 */ /* 0x000fe40000000f00 */
[----:B-12---:R-:W-:Y:S05]  /*1e260*/  CALL.REL.NOINC `($__internal_39_$__cuda_sm70_shflsync_idx_p) ;  /* 0x0000b20000007944 */ /* 0x006fea0003c00000 */
[----:B------:R-:W-:Y:S01]  /*1e270*/  IMAD.SHL.U32 R14, R190, 0x2, RZ ;  /* 0x00000002be0e7824 */ /* 0x000fe200078e00ff */
[----:B------:R-:W-:Y:S01]  /*1e280*/  SHF.R.S32.HI R0, RZ, 0x1f, R190 ;  /* 0x0000001fff007819 */ /* 0x000fe200000114be */
[C---:B------:R-:W-:Y:S01]  /*1e290*/  IMAD.SHL.U32 R17, R198.reuse, 0x2, RZ ;  /* 0x00000002c6117824 */ /* 0x040fe200078e00ff */
[----:B------:R-:W-:Y:S01]  /*1e2a0*/  SHF.L.U64.HI R18, R198, 0x1, R209 ;  /* 0x00000001c6127819 */ /* 0x000fe200000102d1 */
[----:B------:R-:W-:Y:S01]  /*1e2b0*/  IMAD.SHL.U32 R19, R197, 0x2, RZ ;  /* 0x00000002c5137824 */ /* 0x000fe200078e00ff */
[----:B------:R-:W-:Y:S01]  /*1e2c0*/  SHF.L.U64.HI R16, R190, 0x1, R0 ;  /* 0x00000001be107819 */ /* 0x000fe20000010200 */
[----:B------:R-:W-:Y:S01]  /*1e2d0*/  IMAD.MOV.U32 R35, RZ, RZ, R5 ;  /* 0x000000ffff237224 */ /* 0x000fe200078e0005 */
[----:B------:R-:W-:-:S02]  /*1e2e0*/  IADD3 R8, P0, R181, R14, RZ ;  /* 0x0000000eb5087210 */ /* 0x000fc40007f1e0ff */
[----:B------:R-:W-:Y:S02]  /*1e2f0*/  IADD3 R6, P1, R181, R17, RZ ;  /* 0x00000011b5067210 */ /* 0x000fe40007f3e0ff */
[----:B------:R-:W-:Y:S01]  /*1e300*/  SHF.L.U64.HI R20, R197, 0x1, R208 ;  /* 0x00000001c5147819 */ /* 0x000fe200000102d0 */
[C---:B------:R-:W-:Y:S01]  /*1e310*/  IMAD.X R9, R4.reuse, 0x1, R16, P0 ;  /* 0x0000000104097824 */ /* 0x040fe200000e0610 */
[----:B------:R-:W-:Y:S01]  /*1e320*/  IADD3 R2, P0, R181, R19, RZ ;  /* 0x00000013b5027210 */ /* 0x000fe20007f1e0ff */
[C---:B------:R-:W-:Y:S01]  /*1e330*/  IMAD.X R7, R4.reuse, 0x1, R18, P1 ;  /* 0x0000000104077824 */ /* 0x040fe200008e0612 */
[----:B------:R-:W-:Y:S02]  /*1e340*/  SEL R13, RZ, 0x10, P5 ;  /* 0x00000010ff0d7807 */ /* 0x000fe40002800000 */
[----:B------:R-:W-:Y:S01]  /*1e350*/  @!PT LDS RZ, [RZ] ;  /* 0x00000000fffff984 */ /* 0x000fe20000000800 */
[----:B------:R-:W-:Y:S01]  /*1e360*/  @!PT LDS RZ, [RZ] ;  /* 0x00000000fffff984 */ /* 0x000fe20000000800 */
[----:B------:R-:W-:Y:S01]  /*1e370*/  @!PT LDS RZ, [RZ] ;  /* 0x00000000fffff984 */ /* 0x000fe20000000800 */
[----:B------:R1:W-:Y:S01]  /*1e380*/  LDGSTS.E.BYPASS.LTC128B.128 [R203+0x12100], [R8.64], !P5 ;  /* 0x1210000008cb7fae */ /* 0x0003e2000e901d4a */
[----:B------:R-:W-:Y:S01]  /*1e390*/  IMAD.X R3, R4, 0x1, R20, P0 ;  /* 0x0000000104037824 */ /* 0x000fe200000e0614 */
[----:B------:R-:W-:-:S02]  /*1e3a0*/  SEL R12, RZ, 0x10, P4 ;  /* 0x00000010ff0c7807 */ /* 0x000fc40002000000 */
[----:B------:R2:W-:Y:S01]  /*1e3b0*/  LDGSTS.E.BYPASS.LTC128B.128 [R203+0x14100], [R6.64], !P4 ;  /* 0x1410000006cb7fae */ /* 0x0005e2000e101d4a */
[----:B------:R-:W-:Y:S02]  /*1e3c0*/  IMAD.MOV.U32 R34, RZ, RZ, 0x181f ;  /* 0x0000181fff227424 */ /* 0x000fe400078e00ff */
[----:B------:R-:W-:Y:S01]  /*1e3d0*/  IMAD.MOV.U32 R182, RZ, RZ, -0x1 ;  /* 0xffffffffffb67424 */ /* 0x000fe200078e00ff */
[----:B------:R3:W-:Y:S04]  /*1e3e0*/  LDGSTS.E.BYPASS.LTC128B.128 [R203+0x16100], [R2.64], !P6 ;  /* 0x1610000002cb7fae */ /* 0x0007e8000f101d4a */
[----:B-1----:R2:W5:Y:S01]  /*1e3f0*/  LDL R9, [R1+0xd0] ;  /* 0x0000d00001097983 */ /* 0x0025620000100800 */
[----:B---3--:R-:W-:Y:S01]  /*1e400*/  IMAD.MOV.U32 R2, RZ, RZ, 0x1 ;  /* 0x00000001ff027424 */ /* 0x008fe200078e00ff */
[----:B------:R-:W-:-:S02]  /*1e410*/  MOV R3, 0x1e430 ;  /* 0x0001e43000037802 */ /* 0x000fc40000000f00 */
[----:B--2--5:R-:W-:Y:S05]  /*1e420*/  CALL.REL.NOINC `($__internal_39_$__cuda_sm70_shflsync_idx_p) ;  /* 0x0000b04000007944 */ /* 0x024fea0003c00000 */
        /* <DEDUP_REMOVED lines=9> */
.L_x_2326:
[----:B------:R-:W-:Y:S01]  /*1e4c0*/  IMAD.MOV.U32 R35, RZ, RZ, R9 ;  /* 0x000000ffff237224 */ /* 0x000fe200078e0009 */
[----:B------:R-:W-:Y:S01]  /*1e4d0*/  MOV R34, 0x181f ;  /* 0x0000181f00227802 */ /* 0x000fe20000000f00 */
[----:B------:R-:W-:Y:S01]  /*1e4e0*/  IMAD.MOV.U32 R2, RZ, RZ, RZ ;  /* 0x000000ffff027224 */ /* 0x000fe200078e00ff */
[----:B------:R-:W-:-:S02]  /*1e4f0*/  MOV R182, 0xffffffff ;  /* 0xffffffff00b67802 */ /* 0x000fc40000000f00 */
[----:B------:R-:W-:Y:S02]  /*1e500*/  MOV R3, 0x1e520 ;  /* 0x0001e52000037802 */ /* 0x000fe40000000f00 */
[----:B-1234-:R-:W-:Y:S05]  /*1e510*/  CALL.REL.NOINC `($__internal_39_$__cuda_sm70_shflsync_idx_p) ;  /* 0x0000af5000007944 */ /* 0x01efea0003c00000 */
[----:B------:R-:W-:Y:S01]  /*1e520*/  MOV R8, R181 ;  /* 0x000000b500087202 */ /* 0x000fe20000000f00 */
[----:B------:R-:W-:Y:S05]  /*1e530*/  BRA `(.L_x_2470) ;  /* 0xfffebfb000007947 */ /* 0x000fea000383ffff */
.L_x_2327:
[----:B------:R-:W-:Y:S01]  /*1e540*/  IMAD.MOV.U32 R35, RZ, RZ, R25 ;  /* 0x000000ffff237224 */ /* 0x000fe200078e0019 */
[----:B------:R-:W-:Y:S01]  /*1e550*/  MOV R34, 0x181f ;  /* 0x0000181f00227802 */ /* 0x000fe20000000f00 */
[----:B------:R-:W-:Y:S01]  /*1e560*/  IMAD.MOV.U32 R2, RZ, RZ, RZ ;  /* 0x000000ffff027224 */ /* 0x000fe200078e00ff */
[----:B------:R-:W-:Y:S02]  /*1e570*/  MOV R182, 0xffffffff ;  /* 0xffffffff00b67802 */ /* 0x000fe40000000f00 */
[----:B------:R-:W-:Y:S02]  /*1e580*/  MOV R3, 0x1e5a0 ;  /* 0x0001e5a000037802 */ /* 0x000fe40000000f00 */
[----:B-1234-:R-:W-:Y:S05]  /*1e590*/  CALL.REL.NOINC `($__internal_39_$__cuda_sm70_shflsync_idx_p) ;  /* 0x0000aed000007944 */ /* 0x01efea0003c00000 */
[----:B------:R-:W-:Y:S01]  /*1e5a0*/  IMAD.MOV.U32 R35, RZ, RZ, R9 ;  /* 0x000000ffff237224 */ /* 0x000fe200078e0009 */
[----:B------:R-:W-:Y:S01]  /*1e5b0*/  SHF.R.S32.HI R0, RZ, 0x1f, R190 ;  /* 0x0000001fff007819 */ /* 0x000fe200000114be */
[----:B------:R1:W5:Y:S01]  /*1e5c0*/  LDL R9, [R1+0xd0] ;  /* 0x0000d00001097983 */ /* 0x0003620000100800 */
[----:B------:R-:W-:Y:S01]  /*1e5d0*/  IMAD.SHL.U32 R22, R190, 0x2, RZ ;  /* 0x00000002be167824 */ /* 0x000fe200078e00ff */
[C---:B------:R-:W-:Y:S01]  /*1e5e0*/  SHF.L.U64.HI R26, R198.reuse, 0x1, R209 ;  /* 0x00000001c61a7819 */ /* 0x040fe200000102d1 */
[----:B------:R-:W-:Y:S01]  /*1e5f0*/  IMAD.SHL.U32 R24, R198, 0x2, RZ ;  /* 0x00000002c6187824 */ /* 0x000fe200078e00ff */
[----:B------:R-:W-:Y:S01]  /*1e600*/  SHF.L.U64.HI R23, R190, 0x1, R0 ;  /* 0x00000001be177819 */ /* 0x000fe20000010200 */
[----:B------:R-:W-:Y:S01]  /*1e610*/  IMAD.SHL.U32 R27, R197, 0x2, RZ ;  /* 0x00000002c51b7824 */ /* 0x000fe200078e00ff */
        /* <DEDUP_REMOVED lines=16> */
[----:B------:R2:W-:Y:S02]  /*1e720*/  LDGSTS.E.BYPASS.LTC128B.128 [R203+0xa100], [R2.64], !P6 ;  /* 0x0a10000002cb7fae */ /* 0x0005e4000f101d4a */
[----:B--2---:R-:W-:Y:S01]  /*1e730*/  IMAD.MOV.U32 R2, RZ, RZ, 0x1 ;  /* 0x00000001ff027424 */ /* 0x004fe200078e00ff */
[----:B------:R-:W-:Y:S02]  /*1e740*/  MOV R3, 0x1e760 ;  /* 0x0001e76000037802 */ /* 0x000fe40000000f00 */
[----:B-1---5:R-:W-:Y:S05]  /*1e750*/  CALL.REL.NOINC `($__internal_39_$__cuda_sm70_shflsync_idx_p) ;  /* 0x0000ad1000007944 */ /* 0x022fea0003c00000 */
        /* <DEDUP_REMOVED lines=9> */
.L_x_2338:
        /* <DEDUP_REMOVED lines=8> */
.L_x_2339:
[----:B------:R-:W-:Y:S01]  /*1e870*/  IMAD.MOV.U32 R35, RZ, RZ, R6 ;  /* 0x000000ffff237224 */ /* 0x000fe200078e0006 */
[----:B------:R-:W-:Y:S01]  /*1e880*/  MOV R34, 0x181f ;  /* 0x0000181f00227802 */ /* 0x000fe20000000f00 */
[----:B------:R-:W-:Y:S01]  /*1e890*/  IMAD.MOV.U32 R2, RZ, RZ, RZ ;  /* 0x000000ffff027224 */ /* 0x000fe200078e00ff */
[----:B------:R-:W-:Y:S02]  /*1e8a0*/  MOV R182, 0xffffffff ;  /* 0xffffffff00b67802 */ /* 0x000fe40000000f00 */
[----:B------:R-:W-:Y:S02]  /*1e8b0*/  MOV R3, 0x1e8d0 ;  /* 0x0001e8d000037802 */ /* 0x000fe40000000f00 */
[----:B-12---:R-:W-:Y:S05]  /*1e8c0*/  CALL.REL.NOINC `($__internal_39_$__cuda_sm70_shflsync_idx_p) ;  /* 0x0000aba000007944 */ /* 0x006fea0003c00000 */
        /* <DEDUP_REMOVED lines=9> */
[----:B------:R-:W-:Y:S02]  /*1e960*/  SHF.L.U64.HI R15, R197, 0x1, R208 ;  /* 0x00000001c50f7819 */ /* 0x000fe400000102d0 */
[----:B------:R-:W-:Y:S01]  /*1e970*/  SEL R13, RZ, 0x10, P5 ;  /* 0x00000010ff0d7807 */ /* 0x000fe20002800000 */
[----:B------:R-:W-:Y:S01]  /*1e980*/  IMAD.X R3, R4, 0x1, R9, P0 ;  /* 0x0000000104037824 */ /* 0x000fe200000e0609 */
[----:B------:R-:W-:-:S04]  /*1e990*/  SEL R12, RZ, 0x10, P4 ;  /* 0x00000010ff0c7807 */ /* 0x000fc80002000000 */
[----:B------:R-:W-:Y:S01]  /*1e9a0*/  @!PT LDS RZ, [RZ] ;  /* 0x00000000fffff984 */ /* 0x000fe20000000800 */
[----:B------:R-:W-:Y:S01]  /*1e9b0*/  @!PT LDS RZ, [RZ] ;  /* 0x00000000fffff984 */ /* 0x000fe20000000800 */
[----:B------:R-:W-:Y:S01]  /*1e9c0*/  @!PT LDS RZ, [RZ] ;  /* 0x00000000fffff984 */ /* 0x000fe20000000800 */
[----:B------:R2:W-:Y:S01]  /*1e9d0*/  LDGSTS.E.BYPASS.LTC128B.128 [R203+0xc100], [R2.64], !P5 ;  /* 0x0c10000002cb7fae */ /* 0x0005e2000e901d4a */
[----:B------:R-:W-:Y:S02]  /*1e9e0*/  IMAD.MOV.U32 R34, RZ, RZ, 0x181f ;  /* 0x0000181fff227424 */ /* 0x000fe400078e00ff */
[----:B------:R-:W-:Y:S01]  /*1e9f0*/  IMAD.MOV.U32 R182, RZ, RZ, -0x1 ;  /* 0xffffffffffb67424 */ /* 0x000fe200078e00ff */
[----:B--2---:R-:W-:-:S05]  /*1ea00*/  IADD3 R2, P0, R181, R7, RZ ;  /* 0x00000007b5027210 */ /* 0x004fca0007f1e0ff */
[----:B------:R-:W-:-:S05]  /*1ea10*/  IMAD.X R3, R4, 0x1, R16, P0 ;  /* 0x0000000104037824 */ /* 0x000fca00000e0610 */
[----:B------:R2:W-:Y:S02]  /*1ea20*/  LDGSTS.E.BYPASS.LTC128B.128 [R203+0xe100], [R2.64], !P4 ;  /* 0x0e10000002cb7fae */ /* 0x0005e4000e101d4a */
[----:B--2---:R-:W-:-:S05]  /*1ea30*/  IADD3 R2, P0, R181, R14, RZ ;  /* 0x0000000eb5027210 */ /* 0x004fca0007f1e0ff */
[----:B------:R-:W-:-:S05]  /*1ea40*/  IMAD.X R3, R4, 0x1, R15, P0 ;  /* 0x0000000104037824 */ /* 0x000fca00000e060f */
        /* <DEDUP_REMOVED lines=13> */
.L_x_2347:
[----:B------:R-:W-:Y:S01]  /*1eb20*/  MOV R34, 0x181f ;  /* 0x0000181f00227802 */ /* 0x000fe20000000f00 */
[----:B------:R-:W-:Y:S01]  /*1eb30*/  IMAD.MOV.U32 R35, RZ, RZ, R8 ;  /* 0x000000ffff237224 */ /* 0x000fe200078e0008 */
[----:B------:R-:W-:Y:S01]  /*1eb40*/  MOV R182, 0xffffffff ;  /* 0xffffffff00b67802 */ /* 0x000fe20000000f00 */
[----:B------:R-:W-:Y:S01]  /*1eb50*/  IMAD.MOV.U32 R2, RZ, RZ, RZ ;  /* 0x000000ffff027224 */ /* 0x000fe200078e00ff */
[----:B------:R-:W-:Y:S02]  /*1eb60*/  MOV R3, 0x1eb80 ;  /* 0x0001eb8000037802 */ /* 0x000fe40000000f00 */
[----:B-1234-:R-:W-:Y:S05]  /*1eb70*/  CALL.REL.NOINC `($__internal_39_$__cuda_sm70_shflsync_idx_p) ;  /* 0x0000a8f000007944 */ /* 0x01efea0003c00000 */
[----:B------:R-:W-:Y:S01]  /*1eb80*/  MOV R5, R181 ;  /* 0x000000b500057202 */ /* 0x000fe20000000f00 */
[----:B------:R-:W-:-:S05]  /*1eb90*/  BRA `(.L_x_2474) ;  /* 0xfffef29000007947 */ /* 0x000fca000383ffff */
.L_x_2348:
[----:B------:R-:W-:Y:S01]  /*1eba0*/  MOV R34, 0x181f ;  /* 0x0000181f00227802 */ /* 0x000fe20000000f00 */
[----:B------:R-:W-:Y:S01]  /*1ebb0*/  IMAD.MOV.U32 R35, RZ, RZ, R17 ;  /* 0x000000ffff237224 */ /* 0x000fe200078e0011 */
[----:B------:R-:W-:Y:S01]  /*1ebc0*/  MOV R182, 0xffffffff ;  /* 0xffffffff00b67802 */ /* 0x000fe20000000f00 */
[----:B------:R-:W-:Y:S01]  /*1ebd0*/  IMAD.MOV.U32 R2, RZ, RZ, RZ ;  /* 0x000000ffff027224 */ /* 0x000fe200078e00ff */
[----:B------:R-:W-:Y:S02]  /*1ebe0*/  MOV R3, 0x1ec00 ;  /* 0x0001ec0000037802 */ /* 0x000fe40000000f00 */
[----:B-1234-:R-:W-:Y:S05]  /*1ebf0*/  CALL.REL.NOINC `($__internal_39_$__cuda_sm70_shflsync_idx_p) ;  /* 0x0000a87000007944 */ /* 0x01efea0003c00000 */
[----:B------:R-:W-:Y:S01]  /*1ec00*/  SHF.R.S32.HI R2, RZ, 0x1f, R190 ;  /* 0x0000001fff027819 */ /* 0x000fe200000114be */
[----:B------:R-:W-:Y:S01]  /*1ec10*/  IMAD.MOV.U32 R35, RZ, RZ, R8 ;  /* 0x000000ffff237224 */ /* 0x000fe200078e0008 */
[----:B------:R-:W-:Y:S01]  /*1ec20*/  SHF.L.U32 R16, R198, 0x1, RZ ;  /* 0x00000001c6107819 */ /* 0x000fe200000006ff */
[----:B------:R1:W5:Y:S01]  /*1ec30*/  LDL R8, [R1+0xd0] ;  /* 0x0000d00001087983 */ /* 0x0003620000100800 */
[C---:B------:R-:W-:Y:S01]  /*1ec40*/  SHF.L.U64.HI R26, R190.reuse, 0x1, R2 ;  /* 0x00000001be1a7819 */ /* 0x040fe20000010202 */
[----:B------:R-:W-:Y:S01]  /*1ec50*/  IMAD.SHL.U32 R24, R190, 0x2, RZ ;  /* 0x00000002be187824 */ /* 0x000fe200078e00ff */
[----:B------:R-:W-:Y:S01]  /*1ec60*/  SHF.L.U64.HI R18, R198, 0x1, R209 ;  /* 0x00000001c6127819 */ /* 0x000fe200000102d1 */
[----:B------:R-:W-:Y:S01]  /*1ec70*/  IMAD R27, R189, 0x6000, RZ ;  /* 0x00006000bd1b7824 */ /* 0x000fe200078e02ff */
[C---:B------:R-:W-:Y:S01]  /*1ec80*/  SHF.L.U64.HI R25, R197.reuse, 0x1, R208 ;  /* 0x00000001c5197819 */ /* 0x040fe200000102d0 */
[----:B------:R-:W-:Y:S01]  /*1ec90*/  IMAD.SHL.U32 R19, R197, 0x2, RZ ;  /* 0x00000002c5137824 */ /* 0x000fe200078e00ff */
[----:B------:R-:W-:Y:S01]  /*1eca0*/  IADD3 R2, P0, R181, R24, RZ ;  /* 0x00000018b5027210 */ /* 0x000fe20007f1e0ff */
[----:B------:R-:W-:Y:S01]  /*1ecb0*/  IMAD.IADD R4, R203, 0x1, R27 ;  /* 0x00000001cb047824 */ /* 0x000fe200078e021b */
[----:B------:R-:W-:Y:S01]  /*1ecc0*/  SEL R6, RZ, 0x10, P4 ;  /* 0x00000010ff067807 */ /* 0x000fe20002000000 */
[----:B------:R-:W-:Y:S01]  /*1ecd0*/  IMAD.MOV.U32 R182, RZ, RZ, -0x1 ;  /* 0xffffffffffb67424 */ /* 0x000fe200078e00ff */
[----:B------:R-:W-:Y:S01]  /*1ece0*/  MOV R34, 0x181f ;  /* 0x0000181f00227802 */ /* 0x000fe20000000f00 */
[----:B------:R-:W-:Y:S05]  /*1ecf0*/  IMAD.X R3, R5, 0x1, R26, P0 ;  /* 0x0000000105037824 */ /* 0x000fea00000e061a */
[----:B------:R-:W-:Y:S01]  /*1ed00*/  @!PT LDS RZ, [RZ] ;  /* 0x00000000fffff984 */ /* 0x000fe20000000800 */
[----:B------:R-:W-:Y:S01]  /*1ed10*/  @!PT LDS RZ, [RZ] ;  /* 0x00000000fffff984 */ /* 0x000fe20000000800 */
[----:B------:R-:W-:Y:S01]  /*1ed20*/  @!PT LDS RZ, [RZ] ;  /* 0x00000000fffff984 */ /* 0x000fe20000000800 */
[----:B------:R2:W-:Y:S02]  /*1ed30*/  LDGSTS.E.BYPASS.LTC128B.128 [R4+0x100], [R2.64], !P5 ;  /* 0x0010000002047fae */ /* 0x0005e4000e901d4a */
[----:B--2---:R-:W-:Y:S05]  /*1ed40*/  IADD3 R2, P0, R181, R16, RZ ;  /* 0x00000010b5027210 */ /* 0x004fea0007f1e0ff */
[----:B------:R-:W-:Y:S05]  /*1ed50*/  IMAD.X R3, R5, 0x1, R18, P0 ;  /* 0x0000000105037824 */ /* 0x000fea00000e0612 */
[----:B------:R2:W-:Y:S02]  /*1ed60*/  LDGSTS.E.BYPASS.LTC128B.128 [R4+0x2100], [R2.64], !P4 ;  /* 0x0210000002047fae */ /* 0x0005e4000e101d4a */
[----:B--2---:R-:W-:Y:S04]  /*1ed70*/  IADD3 R2, P0, R181, R19, RZ ;  /* 0x00000013b5027210 */ /* 0x004fe80007f1e0ff */
[----:B------:R-:W-:Y:S05]  /*1ed80*/  IADD3.X R3, R5, R25, RZ, P0, !PT ;  /* 0x0000001905037210 */ /* 0x000fea00007fe4ff */
[----:B------:R2:W-:Y:S02]  /*1ed90*/  LDGSTS.E.BYPASS.LTC128B.128 [R4+0x4100], [R2.64], !P6 ;  /* 0x0410000002047fae */ /* 0x0005e4000f101d4a */
[----:B--2---:R-:W-:Y:S01]  /*1eda0*/  MOV R3, 0x1edd0 ;  /* 0x0001edd000037802 */ /* 0x004fe20000000f00 */
[----:B------:R-:W-:Y:S02]  /*1edb0*/  IMAD.MOV.U32 R2, RZ, RZ, 0x1 ;  /* 0x00000001ff027424 */ /* 0x000fe400078e00ff */
[----:B-1---5:R-:W-:Y:S05]  /*1edc0*/  CALL.REL.NOINC `($__internal_39_$__cuda_sm70_shflsync_idx_p) ;  /* 0x0000a6a000007944 */ /* 0x022fea0003c00000 */
[----:B------:R-:W-:Y:S01]  /*1edd0*/  MOV R35, R17 ;  /* 0x0000001100237202 */ /* 0x000fe20000000f00 */
[----:B------:R-:W-:Y:S01]  /*1ede0*/  IMAD.MOV.U32 R5, RZ, RZ, R181 ;  /* 0x000000ffff057224 */ /* 0x000fe200078e00b5 */
[----:B------:R-:W-:Y:S01]  /*1edf0*/  MOV R34, 0x181f ;  /* 0x0000181f00227802 */ /* 0x000fe20000000f00 */
[----:B------:R-:W-:Y:S01]  /*1ee00*/  IMAD.MOV.U32 R2, RZ, RZ, 0x1 ;  /* 0x00000001ff027424 */ /* 0x000fe200078e00ff */
[----:B------:R-:W-:Y:S01]  /*1ee10*/  MOV R3, 0x1ee40 ;  /* 0x0001ee4000037802 */ /* 0x000fe20000000f00 */
[----:B------:R-:W-:Y:S02]  /*1ee20*/  IMAD.MOV.U32 R182, RZ, RZ, -0x1 ;  /* 0xffffffffffb67424 */ /* 0x000fe400078e00ff */
[----:B------:R-:W-:Y:S05]  /*1ee30*/  CALL.REL.NOINC `($__internal_39_$__cuda_sm70_shflsync_idx_p) ;  /* 0x0000a63000007944 */ /* 0x000fea0003c00000 */
[----:B------:R-:W-:Y:S01]  /*1ee40*/  MOV R2, R181 ;  /* 0x000000b500027202 */ /* 0x000fe20000000f00 */
[----:B------:R-:W-:-:S05]  /*1ee50*/  BRA `(.L_x_2475) ;  /* 0xfffef17000007947 */ /* 0x000fca000383ffff */
.L_x_2359:
[----:B------:R-:W-:Y:S01]  /*1ee60*/  MOV R34, 0x181f ;  /* 0x0000181f00227802 */ /* 0x000fe20000000f00 */
[----:B------:R-:W-:Y:S01]  /*1ee70*/  IMAD.MOV.U32 R35, RZ, RZ, R5 ;  /* 0x000000ffff237224 */ /* 0x000fe200078e0005 */
[----:B------:R-:W-:Y:S01]  /*1ee80*/  MOV R182, 0xffffffff ;  /* 0xffffffff00b67802 */ /* 0x000fe20000000f00 */
[----:B------:R-:W-:Y:S01]  /*1ee90*/  IMAD.MOV.U32 R2, RZ, RZ, RZ ;  /* 0x000000ffff027224 */ /* 0x000fe200078e00ff */
[----:B------:R-:W-:Y:S02]  /*1eea0*/  MOV R3, 0x1eec0 ;  /* 0x0001eec000037802 */ /* 0x000fe40000000f00 */
[----:B------:R-:W-:Y:S05]  /*1eeb0*/  CALL.REL.NOINC `($__internal_39_$__cuda_sm70_shflsync_idx_p) ;  /* 0x0000a5b000007944 */ /* 0x000fea0003c00000 */
[----:B------:R-:W-:Y:S01]  /*1eec0*/  MOV R4, R181 ;  /* 0x000000b500047202 */ /* 0x000fe20000000f00 */
[----:B------:R-:W-:-:S05]  /*1eed0*/  BRA `(.L_x_2476) ;  /* 0xffff265000007947 */ /* 0x000fca000383ffff */
.L_x_2360:
[----:B------:R-:W-:Y:S01]  /*1eee0*/  MOV R34, 0x181f ;  /* 0x0000181f00227802 */ /* 0x000fe20000000f00 */
[----:B------:R-:W-:Y:S01]  /*1eef0*/  IMAD.MOV.U32 R35, RZ, RZ, R18 ;  /* 0x000000ffff237224 */ /* 0x000fe200078e0012 */
[----:B------:R-:W-:Y:S01]  /*1ef00*/  MOV R182, 0xffffffff ;  /* 0xffffffff00b67802 */ /* 0x000fe20000000f00 */
[----:B------:R-:W-:Y:S01]  /*1ef10*/  IMAD.MOV.U32 R2, RZ, RZ, RZ ;  /* 0x000000ffff027224 */ /* 0x000fe200078e00ff */
[----:B------:R-:W-:Y:S02]  /*1ef20*/  MOV R3, 0x1ef40 ;  /* 0x0001ef4000037802 */ /* 0x000fe40000000f00 */
[----:B-12---:R-:W-:Y:S05]  /*1ef30*/  CALL.REL.NOINC `($__internal_39_$__cuda_sm70_shflsync_idx_p) ;  /* 0x0000a53000007944 */ /* 0x006fea0003c00000 */
[----:B------:R-:W-:Y:S01]  /*1ef40*/  SHF.R.S32.HI R0, RZ, 0x1f, R190 ;  /* 0x0000001fff007819 */ /* 0x000fe200000114be */
[----:B------:R-:W-:Y:S01]  /*1ef50*/  IMAD.MOV.U32 R35, RZ, RZ, R5 ;  /* 0x000000ffff237224 */ /* 0x000fe200078e0005 */
[----:B------:R-:W-:Y:S01]  /*1ef60*/  SHF.L.U64.HI R19, R198, 0x1, R209 ;  /* 0x00000001c6137819 */ /* 0x000fe200000102d1 */
[----:B------:R1:W5:Y:S01]  /*1ef70*/  LDL R5, [R1+0xd0] ;  /* 0x0000d00001057983 */ /* 0x0003620000100800 */
[C---:B------:R-:W-:Y:S01]  /*1ef80*/  SHF.L.U64.HI R21, R190.reuse, 0x1, R0 ;  /* 0x00000001be157819 */ /* 0x040fe20000010200 */
[----:B------:R-:W-:Y:S01]  /*1ef90*/  IMAD.SHL.U32 R20, R190, 0x2, RZ ;  /* 0x00000002be147824 */ /* 0x000fe200078e00ff */
[C---:B------:R-:W-:Y:S01]  /*1efa0*/  SHF.L.U32 R17, R197.reuse, 0x1, RZ ;  /* 0x00000001c5117819 */ /* 0x040fe200000006ff */
[----:B------:R-:W-:Y:S01]  /*1efb0*/  IMAD.SHL.U32 R0, R6, 0x2, RZ ;  /* 0x0000000206007824 */ /* 0x000fe200078e00ff */
[----:B------:R-:W-:Y:S01]  /*1efc0*/  SHF.L.U64.HI R16, R197, 0x1, R208 ;  /* 0x00000001c5107819 */ /* 0x000fe200000102d0 */
[----:B------:R-:W-:Y:S01]  /*1efd0*/  IMAD.SHL.U32 R15, R198, 0x2, RZ ;  /* 0x00000002c60f7824 */ /* 0x000fe200078e00ff */
[C---:B------:R-:W-:Y:S01]  /*1efe0*/  IADD3 R2, P0, R181.reuse, R20, RZ ;  /* 0x00000014b5027210 */ /* 0x040fe20007f1e0ff */
[----:B------:R-:W-:Y:S01]  /*1eff0*/  IMAD.MOV.U32 R182, RZ, RZ, -0x1 ;  /* 0xffffffffffb67424 */ /* 0x000fe200078e00ff */
[----:B------:R-:W-:Y:S02]  /*1f000*/  SEL R14, RZ, 0x10, P4 ;  /* 0x00000010ff0e7807 */ /* 0x000fe40002000000 */
[----:B------:R-:W-:Y:S01]  /*1f010*/  MOV R34, 0x181f ;  /* 0x0000181f00227802 */ /* 0x000fe20000000f00 */
[C---:B------:R-:W-:Y:S05]  /*1f020*/  IMAD.X R3, R4.reuse, 0x1, R21, P0 ;  /* 0x0000000104037824 */ /* 0x040fea00000e0615 */
[----:B------:R-:W-:Y:S01]  /*1f030*/  @!PT LDS RZ, [RZ] ;  /* 0x00000000fffff984 */ /* 0x000fe20000000800 */
[----:B------:R-:W-:Y:S01]  /*1f040*/  @!PT LDS RZ, [RZ] ;  /* 0x00000000fffff984 */ /* 0x000fe20000000800 */
[----:B------:R-:W-:Y:S01]  /*1f050*/  @!PT LDS RZ, [RZ] ;  /* 0x00000000fffff984 */ /* 0x000fe20000000800 */
[----:B------:R2:W-:Y:S02]  /*1f060*/  LDGSTS.E.BYPASS.LTC128B.128 [R0+0xc100], [R2.64], !P5 ;  /* 0x0c10000002007fae */ /* 0x0005e4000e901d4a */
[C---:B--2---:R-:W-:Y:S05]  /*1f070*/  IADD3 R2, P0, R181.reuse, R15, RZ ;  /* 0x0000000fb5027210 */ /* 0x044fea0007f1e0ff */
[C---:B------:R-:W-:Y:S05]  /*1f080*/  IMAD.X R3, R4.reuse, 0x1, R19, P0 ;  /* 0x0000000104037824 */ /* 0x040fea00000e0613 */
[----:B------:R2:W-:Y:S02]  /*1f090*/  LDGSTS.E.BYPASS.LTC128B.128 [R0+0xe100], [R2.64], !P4 ;  /* 0x0e10000002007fae */ /* 0x0005e4000e101d4a */
[----:B--2---:R-:W-:Y:S05]  /*1f0a0*/  IADD3 R2, P0, R181, R17, RZ ;  /* 0x00000011b5027210 */ /* 0x004fea0007f1e0ff */
[----:B------:R-:W-:Y:S05]  /*1f0b0*/  IMAD.X R3, R4, 0x1, R16, P0 ;  /* 0x0000000104037824 */ /* 0x000fea00000e0610 */
        /* <DEDUP_REMOVED lines=13> */
.L_x_2369:
        /* <DEDUP_REMOVED lines=8> */
.L_x_2370:
[----:B------:R-:W-:Y:S01]  /*1f210*/  MOV R34, 0x181f ;  /* 0x0000181f00227802 */ /* 0x000fe20000000f00 */
[----:B------:R-:W-:Y:S01]  /*1f220*/  IMAD.MOV.U32 R35, RZ, RZ, R19 ;  /* 0x000000ffff237224 */ /* 0x000fe200078e0013 */
[----:B------:R-:W-:Y:S01]  /*1f230*/  MOV R182, 0xffffffff ;  /* 0xffffffff00b67802 */ /* 0x000fe20000000f00 */
[----:B------:R-:W-:Y:S01]  /*1f240*/  IMAD.MOV.U32 R2, RZ, RZ, RZ ;  /* 0x000000ffff027224 */ /* 0x000fe200078e00ff */
[----:B------:R-:W-:Y:S02]  /*1f250*/  MOV R3, 0x1f270 ;  /* 0x0001f27000037802 */ /* 0x000fe40000000f00 */
[----:B-1234-:R-:W-:Y:S05]  /*1f260*/  CALL.REL.NOINC `($__internal_39_$__cuda_sm70_shflsync_idx_p) ;  /* 0x0000a20000007944 */ /* 0x01efea0003c00000 */
[----:B------:R-:W-:Y:S01]  /*1f270*/  SHF.R.S32.HI R2, RZ, 0x1f, R190 ;  /* 0x0000001fff027819 */ /* 0x000fe200000114be */
[----:B------:R1:W5:Y:S01]  /*1f280*/  LDL R18, [R1+0xd0] ;  /* 0x0000d00001127983 */ /* 0x0003620000100800 */
[----:B------:R-:W-:Y:S01]  /*1f290*/  SHF.L.U32 R17, R198, 0x1, RZ ;  /* 0x00000001c6117819 */ /* 0x000fe200000006ff */
[C---:B------:R-:W-:Y:S01]  /*1f2a0*/  IMAD.SHL.U32 R26, R190.reuse, 0x2, RZ ;  /* 0x00000002be1a7824 */ /* 0x040fe200078e00ff */
[----:B------:R-:W-:Y:S01]  /*1f2b0*/  SHF.L.U64.HI R32, R190, 0x1, R2 ;  /* 0x00000001be207819 */ /* 0x000fe20000010202 */
[----:B------:R-:W-:Y:S01]  /*1f2c0*/  IMAD R33, R189, 0x6000, RZ ;  /* 0x00006000bd217824 */ /* 0x000fe200078e02ff */
[----:B------:R-:W-:Y:S01]  /*1f2d0*/  SHF.L.U64.HI R24, R198, 0x1, R209 ;  /* 0x00000001c6187819 */ /* 0x000fe200000102d1 */
[----:B------:R-:W-:Y:S01]  /*1f2e0*/  IMAD.SHL.U32 R25, R197, 0x2, RZ ;  /* 0x00000002c5197824 */ /* 0x000fe200078e00ff */
[----:B------:R-:W-:Y:S01]  /*1f2f0*/  IADD3 R2, P0, R181, R26, RZ ;  /* 0x0000001ab5027210 */ /* 0x000fe20007f1e0ff */
[----:B------:R-:W-:Y:S01]  /*1f300*/  IMAD.IADD R4, R203, 0x1, R33 ;  /* 0x00000001cb047824 */ /* 0x000fe200078e0221 */
[----:B------:R-:W-:Y:S01]  /*1f310*/  SHF.L.U64.HI R27, R197, 0x1, R208 ;  /* 0x00000001c51b7819 */ /* 0x000fe200000102d0 */
[----:B------:R-:W-:Y:S01]  /*1f320*/  IMAD.MOV.U32 R35, RZ, RZ, R16 ;  /* 0x000000ffff237224 */ /* 0x000fe200078e0010 */
[----:B------:R-:W-:Y:S01]  /*1f330*/  SEL R6, RZ, 0x10, P4 ;  /* 0x00000010ff067807 */ /* 0x000fe20002000000 */
[----:B------:R-:W-:Y:S01]  /*1f340*/  IMAD.X R3, R5, 0x1, R32, P0 ;  /* 0x0000000105037824 */ /* 0x000fe200000e0620 */
[----:B------:R-:W-:Y:S01]  /*1f350*/  MOV R34, 0x181f ;  /* 0x0000181f00227802 */ /* 0x000fe20000000f00 */
[----:B------:R-:W-:Y:S03]  /*1f360*/  IMAD.MOV.U32 R182, RZ, RZ, -0x1 ;  /* 0xffffffffffb67424 */ /* 0x000fe600078e00ff */
        /* <DEDUP_REMOVED lines=22> */
.L_x_2371:
[----:B------:R-:W-:Y:S01]  /*1f4d0*/  MOV R15, 0x2 ;  /* 0x00000002000f7802 */ /* 0x000fe20000000f00 */
[----:B------:R-:W-:Y:S01]  /*1f4e0*/  IMAD.MOV.U32 R2, RZ, RZ, R104 ;  /* 0x000000ffff027224 */ /* 0x000fe200078e0068 */
[----:B------:R-:W-:Y:S02]  /*1f4f0*/  MOV R3, 0x1f510 ;  /* 0x0001f51000037802 */ /* 0x000fe40000000f00 */
[----:B------:R-:W-:Y:S05]  /*1f500*/  CALL.REL.NOINC `($__internal_38_$__cuda_sm70_shflsync_bfly_p) ;  /* 0x00009f1000007944 */ /* 0x000fea0003c00000 */
[----:B------:R-:W-:Y:S01]  /*1f510*/  MOV R2, R15 ;  /* 0x0000000f00027202 */ /* 0x000fe20000000f00 */
[----:B------:R-:W-:-:S05]  /*1f520*/  BRA `(.L_x_2480) ;  /* 0xffff3b1000007947 */ /* 0x000fca000383ffff */
.L_x_2374:
        /* <DEDUP_REMOVED lines=8> */
.L_x_2375:
        /* <DEDUP_REMOVED lines=43> */
.L_x_2380:
        /* <DEDUP_REMOVED lines=8> */
.L_x_2381:
[----:B------:R-:W-:Y:S01]  /*1f8e0*/  MOV R34, 0x181f ;  /* 0x0000181f00227802 */ /* 0x000fe20000000f00 */
[----:B------:R-:W-:Y:S01]  /*1f8f0*/  IMAD.MOV.U32 R35, RZ, RZ, R17 ;  /* 0x000000ffff237224 */ /* 0x000fe200078e0011 */
[----:B------:R-:W-:Y:S01]  /*1f900*/  MOV R182, 0xffffffff ;  /* 0xffffffff00b67802 */ /* 0x000fe20000000f00 */
[----:B------:R-:W-:Y:S01]  /*1f910*/  IMAD.MOV.U32 R2, RZ, RZ, RZ ;  /* 0x000000ffff027224 */ /* 0x000fe200078e00ff */
[----:B------:R-:W-:Y:S02]  /*1f920*/  MOV R3, 0x1f940 ;  /* 0x0001f94000037802 */ /* 0x000fe40000000f00 */
[----:B-1234-:R-:W-:Y:S05]  /*1f930*/  CALL.REL.NOINC `($__internal_39_$__cuda_sm70_shflsync_idx_p) ;  /* 0x00009b3000007944 */ /* 0x01efea0003c00000 */
[----:B------:R-:W-:Y:S01]  /*1f940*/  SHF.R.S32.HI R2, RZ, 0x1f, R190 ;  /* 0x0000001fff027819 */ /* 0x000fe200000114be */
[----:B------:R-:W-:Y:S01]  /*1f950*/  IMAD.SHL.U32 R18, R190, 0x2, RZ ;  /* 0x00000002be127824 */ /* 0x000fe200078e00ff */
[----:B------:R-:W-:Y:S01]  /*1f960*/  SHF.L.U32 R19, R198, 0x1, RZ ;  /* 0x00000001c6137819 */ /* 0x000fe200000006ff */
[----:B------:R-:W-:Y:S01]  /*1f970*/  IMAD R32, R189, 0x6000, RZ ;  /* 0x00006000bd207824 */ /* 0x000fe200078e02ff */
[----:B------:R-:W-:Y:S01]  /*1f980*/  SHF.L.U64.HI R25, R190, 0x1, R2 ;  /* 0x00000001be197819 */ /* 0x000fe20000010202 */
[----:B------:R-:W-:Y:S01]  /*1f990*/  IMAD.SHL.U32 R24, R197, 0x2, RZ ;  /* 0x00000002c5187824 */ /* 0x000fe200078e00ff */
[----:B------:R-:W-:Y:S01]  /*1f9a0*/  IADD3 R2, P0, R181, R18, RZ ;  /* 0x00000012b5027210 */ /* 0x000fe20007f1e0ff */
[----:B------:R-:W-:Y:S01]  /*1f9b0*/  IMAD.IADD R4, R203, 0x1, R32 ;  /* 0x00000001cb047824 */ /* 0x000fe200078e0220 */
[----:B------:R-:W-:Y:S01]  /*1f9c0*/  SHF.L.U64.HI R27, R198, 0x1, R209 ;  /* 0x00000001c61b7819 */ /* 0x000fe200000102d1 */
[----:B------:R-:W-:Y:S01]  /*1f9d0*/  IMAD.MOV.U32 R35, RZ, RZ, R16 ;  /* 0x000000ffff237224 */ /* 0x000fe200078e0010 */
[----:B------:R-:W-:Y:S01]  /*1f9e0*/  SHF.L.U64.HI R26, R197, 0x1, R208 ;  /* 0x00000001c51a7819 */ /* 0x000fe200000102d0 */
[----:B------:R-:W-:Y:S01]  /*1f9f0*/  IMAD.X R3, R5, 0x1, R25, P0 ;  /* 0x0000000105037824 */ /* 0x000fe200000e0619 */
[----:B------:R-:W-:Y:S01]  /*1fa00*/  MOV R34, 0x181f ;  /* 0x0000181f00227802 */ /* 0x000fe20000000f00 */
[----:B------:R-:W-:Y:S03]  /*1fa10*/  IMAD.MOV.U32 R182, RZ, RZ, -0x1 ;  /* 0xffffffffffb67424 */ /* 0x000fe600078e00ff */
        /* <DEDUP_REMOVED lines=11> */
[----:B------:R-:W-:Y:S02]  /*1fad0*/  IMAD.MOV.U32 R2, RZ, RZ, 0x1 ;  /* 0x00000001ff027424 */ /* 0x000fe400078e00ff */
[----:B------:R-:W-:Y:S05]  /*1fae0*/  CALL.REL.NOINC `($__internal_39_$__cuda_sm70_shflsync_idx_p) ;  /* 0x0000998000007944 */ /* 0x000fea0003c00000 */
        /* <DEDUP_REMOVED lines=9> */
.L_x_2392:
        /* <DEDUP_REMOVED lines=8> */
.L_x_2393:
[----:B------:R-:W-:Y:S01]  /*1fc00*/  MOV R34, 0x181f ;  /* 0x0000181f00227802 */ /* 0x000fe20000000f00 */
[----:B------:R-:W-:Y:S01]  /*1fc10*/  IMAD.MOV.U32 R35, RZ, RZ, R13 ;  /* 0x000000ffff237224 */ /* 0x000fe200078e000d */
[----:B------:R-:W-:Y:S01]  /*1fc20*/  MOV R182, 0xffffffff ;  /* 0xffffffff00b67802 */ /* 0x000fe20000000f00 */
[----:B------:R-:W-:Y:S01]  /*1fc30*/  IMAD.MOV.U32 R2, RZ, RZ, RZ ;  /* 0x000000ffff027224 */ /* 0x000fe200078e00ff */
[----:B------:R-:W-:Y:S02]  /*1fc40*/  MOV R3, 0x1fc60 ;  /* 0x0001fc6000037802 */ /* 0x000fe40000000f00 */
[----:B-12---:R-:W-:Y:S05]  /*1fc50*/  CALL.REL.NOINC `($__internal_39_$__cuda_sm70_shflsync_idx_p) ;  /* 0x0000981000007944 */ /* 0x006fea0003c00000 */
[----:B------:R-:W-:Y:S01]  /*1fc60*/  SHF.R.S32.HI R0, RZ, 0x1f, R190 ;  /* 0x0000001fff007819 */ /* 0x000fe200000114be */
[----:B------:R-:W-:Y:S01]  /*1fc70*/  IMAD.SHL.U32 R12, R190, 0x2, RZ ;  /* 0x00000002be0c7824 */ /* 0x000fe200078e00ff */
[----:B------:R-:W-:Y:S01]  /*1fc80*/  SHF.L.U32 R14, R198, 0x1, RZ ;  /* 0x00000001c60e7819 */ /* 0x000fe200000006ff */
[----:B------:R-:W-:Y:S01]  /*1fc90*/  IMAD.SHL.U32 R16, R197, 0x2, RZ ;  /* 0x00000002c5107824 */ /* 0x000fe200078e00ff */
[----:B------:R-:W-:Y:S01]  /*1fca0*/  SHF.L.U64.HI R17, R190, 0x1, R0 ;  /* 0x00000001be117819 */ /* 0x000fe20000010200 */
[----:B------:R-:W-:Y:S01]  /*1fcb0*/  IMAD.SHL.U32 R0, R6, 0x2, RZ ;  /* 0x0000000206007824 */ /* 0x000fe200078e00ff */
[----:B------:R-:W-:Y:S01]  /*1fcc0*/  IADD3 R2, P0, R181, R12, RZ ;  /* 0x0000000cb5027210 */ /* 0x000fe20007f1e0ff */
[----:B------:R-:W-:Y:S01]  /*1fcd0*/  IMAD.MOV.U32 R35, RZ, RZ, R5 ;  /* 0x000000ffff237224 */ /* 0x000fe200078e0005 */
[----:B------:R-:W-:Y:S01]  /*1fce0*/  SHF.L.U64.HI R18, R198, 0x1, R209 ;  /* 0x00000001c6127819 */ /* 0x000fe200000102d1 */
[----:B------:R-:W-:Y:S01]  /*1fcf0*/  IMAD.MOV.U32 R182, RZ, RZ, -0x1 ;  /* 0xffffffffffb67424 */ /* 0x000fe200078e00ff */
[----:B------:R-:W-:Y:S01]  /*1fd00*/  SHF.L.U64.HI R15, R197, 0x1, R208 ;  /* 0x00000001c50f7819 */ /* 0x000fe200000102d0 */
[C---:B------:R-:W-:Y:S01]  /*1fd10*/  IMAD.X R3, R4.reuse, 0x1, R17, P0 ;  /* 0x0000000104037824 */ /* 0x040fe200000e0611 */
[----:B------:R-:W-:Y:S04]  /*1fd20*/  MOV R34, 0x181f ;  /* 0x0000181f00227802 */ /* 0x000fe80000000f00 */
[----:B------:R-:W-:Y:S01]  /*1fd30*/  @!PT LDS RZ, [RZ] ;  /* 0x00000000fffff984 */ /* 0x000fe20000000800 */
[----:B------:R-:W-:Y:S01]  /*1fd40*/  @!PT LDS RZ, [RZ] ;  /* 0x00000000fffff984 */ /* 0x000fe20000000800 */
[----:B------:R-:W-:Y:S01]  /*1fd50*/  @!PT LDS RZ, [RZ] ;  /* 0x00000000fffff984 */ /* 0x000fe20000000800 */
[----:B------:R1:W-:Y:S02]  /*1fd60*/  LDGSTS.E.BYPASS.LTC128B.128 [R0+0xc100], [R2.64], !P5 ;  /* 0x0c10000002007fae */ /* 0x0003e4000e901d4a */
[C---:B-1----:R-:W-:Y:S05]  /*1fd70*/  IADD3 R2, P0, R181.reuse, R14, RZ ;  /* 0x0000000eb5027210 */ /* 0x042fea0007f1e0ff */
[C---:B------:R-:W-:Y:S05]  /*1fd80*/  IMAD.X R3, R4.reuse, 0x1, R18, P0 ;  /* 0x0000000104037824 */ /* 0x040fea00000e0612 */
        /* <DEDUP_REMOVED lines=16> */
.L_x_2395:
[----:B------:R-:W-:Y:S01]  /*1fe90*/  IMAD.MOV.U32 R2, RZ, RZ, R195 ;  /* 0x000000ffff027224 */ /* 0x000fe200078e00c3 */
[----:B------:R-:W-:-:S02]  /*1fea0*/  MOV R15, 0x2 ;  /* 0x00000002000f7802 */ /* 0x000fc40000000f00 */
[----:B------:R-:W-:Y:S02]  /*1feb0*/  MOV R3, 0x1fed0 ;  /* 0x0001fed000037802 */ /* 0x000fe40000000f00 */
[----:B-1----:R-:W-:Y:S05]  /*1fec0*/  CALL.REL.NOINC `($__internal_38_$__cuda_sm70_shflsync_bfly_p) ;  /* 0x0000955000007944 */ /* 0x002fea0003c00000 */
[----:B------:R-:W-:Y:S01]  /*1fed0*/  MOV R0, R15 ;  /* 0x0000000f00007202 */ /* 0x000fe20000000f00 */
[----:B------:R-:W-:Y:S05]  /*1fee0*/  BRA `(.L_x_2487) ;  /* 0xffff89a000007947 */ /* 0x000fea000383ffff */
.L_x_2396:
[----:B------:R-:W-:Y:S01]  /*1fef0*/  IMAD.MOV.U32 R2, RZ, RZ, R0 ;  /* 0x000000ffff027224 */ /* 0x000fe200078e0000 */
[----:B------:R-:W-:Y:S02]  /*1ff00*/  MOV R15, 0x1 ;  /* 0x00000001000f7802 */ /* 0x000fe40000000f00 */
[----:B------:R-:W-:Y:S02]  /*1ff10*/  MOV R3, 0x1ff30 ;  /* 0x0001ff3000037802 */ /* 0x000fe40000000f00 */
[----:B-12---:R-:W-:Y:S05]  /*1ff20*/  CALL.REL.NOINC `($__internal_38_$__cuda_sm70_shflsync_bfly_p) ;  /* 0x000094f000007944 */ /* 0x006fea0003c00000 */
[----:B------:R-:W-:Y:S01]  /*1ff30*/  FADD.FTZ R0, R0, R15 ;  /* 0x0000000f00007221 */ /* 0x000fe20000010000 */
[----:B------:R-:W-:Y:S02]  /*1ff40*/  MOV R2, R196 ;  /* 0x000000c400027202 */ /* 0x000fe40000000f00 */
[----:B------:R-:W-:Y:S02]  /*1ff50*/  MOV R15, 0x2 ;  /* 0x00000002000f7802 */ /* 0x000fe40000000f00 */
[----:B------:R-:W-:Y:S02]  /*1ff60*/  MOV R3, 0x1ff80 ;  /* 0x0001ff8000037802 */ /* 0x000fe40000000f00 */
[----:B------:R-:W-:Y:S05]  /*1ff70*/  CALL.REL.NOINC `($__internal_38_$__cuda_sm70_shflsync_bfly_p) ;  /* 0x000094a000007944 */ /* 0x000fea0003c00000 */
[----:B------:R-:W-:Y:S01]  /*1ff80*/  FADD.FTZ R196, R196, R15 ;  /* 0x0000000fc4c47221 */ /* 0x000fe20000010000 */
[----:B------:R-:W-:-:S02]  /*1ff90*/  MOV R15, 0x1 ;  /* 0x00000001000f7802 */ /* 0x000fc40000000f00 */
[----:B------:R-:W-:Y:S02]  /*1ffa0*/  MOV R3, 0x1ffd0 ;  /* 0x0001ffd000037802 */ /* 0x000fe40000000f00 */
[----:B------:R-:W-:Y:S02]  /*1ffb0*/  MOV R2, R196 ;  /* 0x000000c400027202 */ /* 0x000fe40000000f00 */
[----:B------:R-:W-:Y:S05]  /*1ffc0*/  CALL.REL.NOINC `($__internal_38_$__cuda_sm70_shflsync_bfly_p) ;  /* 0x0000945000007944 */ /* 0x000fea0003c00000 */
[----:B------:R-:W-:Y:S01]  /*1ffd0*/  MOV R3, R15 ;  /* 0x0000000f00037202 */ /* 0x000fe20000000f00 */
[----:B------:R-:W-:Y:S05]  /*1ffe0*/  BRA `(.L_x_2488) ;  /* 0xffff891000007947 */ /* 0x000fea000383ffff */
.L_x_2403:
[----:B-1234-:R-:W-:Y:S01]  /*1fff0*/  IMAD.MOV.U32 R35, RZ, RZ, R5 ;  /* 0x000000ffff237224 */ /* 0x01efe200078e0005 */
[----:B------:R-:W-:Y:S01]  /*20000*/  MOV R34, 0x181f ;  /* 0x0000181f00227802 */ /* 0x000fe20000000f00 */
[----:B------:R-:W-:Y:S01]  /*20010*/  IMAD.MOV.U32 R2, RZ, RZ, RZ ;  /* 0x000000ffff027224 */ /* 0x000fe200078e00ff */
[----:B------:R-:W-:Y:S02]  /*20020*/  MOV R182, 0xffffffff ;  /* 0xffffffff00b67802 */ /* 0x000fe40000000f00 */
[----:B------:R-:W-:Y:S02]  /*20030*/  MOV R3, 0x20050 ;  /* 0x0002005000037802 */ /* 0x000fe40000000f00 */
[----:B------:R-:W-:Y:S05]  /*20040*/  CALL.REL.NOINC `($__internal_39_$__cuda_sm70_shflsync_idx_p) ;  /* 0x0000942000007944 */ /* 0x000fea0003c00000 */
[----:B------:R-:W-:Y:S01]  /*20050*/  MOV R4, R181 ;  /* 0x000000b500047202 */ /* 0x000fe20000000f00 */
[----:B------:R-:W-:Y:S05]  /*20060*/  BRA `(.L_x_2489) ;  /* 0xffffa19000007947 */ /* 0x000fea000383ffff */
.L_x_2404:
[----:B------:R-:W-:Y:S01]  /*20070*/  IMAD.MOV.U32 R35, RZ, RZ, R14 ;  /* 0x000000ffff237224 */ /* 0x000fe200078e000e */
[----:B------:R-:W-:Y:S01]  /*20080*/  MOV R34, 0x181f ;  /* 0x0000181f00227802 */ /* 0x000fe20000000f00 */
[----:B------:R-:W-:Y:S01]  /*20090*/  IMAD.MOV.U32 R2, RZ, RZ, RZ ;  /* 0x000000ffff027224 */ /* 0x000fe200078e00ff */
[----:B------:R-:W-:-:S02]  /*200a0*/  MOV R182, 0xffffffff ;  /* 0xffffffff00b67802 */ /* 0x000fc40000000f00 */
[----:B------:R-:W-:Y:S02]  /*200b0*/  MOV R3, 0x200d0 ;  /* 0x000200d000037802 */ /* 0x000fe40000000f00 */
[----:B-12---:R-:W-:Y:S05]  /*200c0*/  CALL.REL.NOINC `($__internal_39_$__cuda_sm70_shflsync_idx_p) ;  /* 0x000093a000007944 */ /* 0x006fea0003c00000 */
[----:B------:R-:W-:Y:S01]  /*200d0*/  MOV R0, R181 ;  /* 0x000000b500007202 */ /* 0x000fe20000000f00 */
[----:B------:R-:W-:Y:S05]  /*200e0*/  BRA `(.L_x_2490) ;  /* 0xffffa13000007947 */ /* 0x000fea000383ffff */
.L_x_2407:
[----:B------:R-:W-:Y:S01]  /*200f0*/  IMAD.MOV.U32 R35, RZ, RZ, R5 ;  /* 0x000000ffff237224 */ /* 0x000fe200078e0005 */
[----:B------:R-:W-:Y:S01]  /*20100*/  MOV R34, 0x181f ;  /* 0x0000181f00227802 */ /* 0x000fe20000000f00 */
[----:B--2---:R-:W-:Y:S01]  /*20110*/  IMAD.MOV.U32 R2, RZ, RZ, 0x1 ;  /* 0x00000001ff027424 */ /* 0x004fe200078e00ff */
[----:B------:R-:W-:Y:S02]  /*20120*/  MOV R182, 0xffffffff ;  /* 0xffffffff00b67802 */ /* 0x000fe40000000f00 */
[----:B------:R-:W-:Y:S02]  /*20130*/  MOV R3, 0x20150 ;  /* 0x0002015000037802 */ /* 0x000fe40000000f00 */
[----:B-1-34-:R-:W-:Y:S05]  /*20140*/  CALL.REL.NOINC `($__internal_39_$__cuda_sm70_shflsync_idx_p) ;  /* 0x0000932000007944 */ /* 0x01afea0003c00000 */
        /* <DEDUP_REMOVED lines=9> */
.L_x_2410:
[----:B------:R-:W-:Y:S01]  /*201e0*/  IMAD.MOV.U32 R35, RZ, RZ, R5 ;  /* 0x000000ffff237224 */ /* 0x000fe200078e0005 */
[----:B------:R-:W-:Y:S01]  /*201f0*/  MOV R34, 0x181f ;  /* 0x0000181f00227802 */ /* 0x000fe20000000f00 */
[----:B-1----:R-:W-:Y:S01]  /*20200*/  IMAD.MOV.U32 R2, RZ, RZ, 0x2 ;  /* 0x00000002ff027424 */ /* 0x002fe200078e00ff */
[----:B------:R-:W-:-:S02]  /*20210*/  MOV R182, 0xffffffff ;  /* 0xffffffff00b67802 */ /* 0x000fc40000000f00 */
[----:B------:R-:W-:Y:S02]  /*20220*/  MOV R3, 0x20240 ;  /* 0x0002024000037802 */ /* 0x000fe40000000f00 */
[----:B--234-:R-:W-:Y:S05]  /*20230*/  CALL.REL.NOINC `($__internal_39_$__cuda_sm70_shflsync_idx_p) ;  /* 0x0000923000007944 */ /* 0x01cfea0003c00000 */
[----:B------:R-:W-:Y:S01]  /*20240*/  MOV R4, R181 ;  /* 0x000000b500047202 */ /* 0x000fe20000000f00 */
[----:B------:R-:W-:Y:S05]  /*20250*/  BRA `(.L_x_2492) ;  /* 0xffffa23000007947 */ /* 0x000fea000383ffff */
.L_x_2411:
[----:B------:R-:W-:Y:S01]  /*20260*/  IMAD.MOV.U32 R35, RZ, RZ, R14 ;  /* 0x000000ffff237224 */ /* 0x000fe200078e000e */
[----:B------:R-:W-:Y:S01]  /*20270*/  MOV R34, 0x181f ;  /* 0x0000181f00227802 */ /* 0x000fe20000000f00 */
[----:B------:R-:W-:Y:S01]  /*20280*/  IMAD.MOV.U32 R2, RZ, RZ, 0x2 ;  /* 0x00000002ff027424 */ /* 0x000fe200078e00ff */
[----:B------:R-:W-:Y:S02]  /*20290*/  MOV R182, 0xffffffff ;  /* 0xffffffff00b67802 */ /* 0x000fe40000000f00 */
[----:B------:R-:W-:Y:S02]  /*202a0*/  MOV R3, 0x202c0 ;  /* 0x000202c000037802 */ /* 0x000fe40000000f00 */
[----:B-1234-:R-:W-:Y:S05]  /*202b0*/  CALL.REL.NOINC `($__internal_39_$__cuda_sm70_shflsync_idx_p) ;  /* 0x000091b000007944 */ /* 0x01efea0003c00000 */
[----:B------:R-:W-:Y:S01]  /*202c0*/  MOV R0, R181 ;  /* 0x000000b500007202 */ /* 0x000fe20000000f00 */
[----:B------:R-:W-:Y:S05]  /*202d0*/  BRA `(.L_x_2493) ;  /* 0xffffa1d000007947 */ /* 0x000fea000383ffff */
.L_x_2414:
[----:B------:R-:W-:Y:S01]  /*202e0*/  IMAD.MOV.U32 R35, RZ, RZ, R5 ;  /* 0x000000ffff237224 */ /* 0x000fe200078e0005 */
[----:B------:R-:W-:Y:S01]  /*202f0*/  MOV R34, 0x181f ;  /* 0x0000181f00227802 */ /* 0x000fe20000000f00 */
[----:B-1----:R-:W-:Y:S01]  /*20300*/  IMAD.MOV.U32 R2, RZ, RZ, 0x3 ;  /* 0x00000003ff027424 */ /* 0x002fe200078e00ff */
[----:B------:R-:W-:-:S02]  /*20310*/  MOV R182, 0xffffffff ;  /* 0xffffffff00b67802 */ /* 0x000fc40000000f00 */
[----:B------:R-:W-:Y:S02]  /*20320*/  MOV R3, 0x20340 ;  /* 0x0002034000037802 */ /* 0x000fe40000000f00 */
[----:B--234-:R-:W-:Y:S05]  /*20330*/  CALL.REL.NOINC `($__internal_39_$__cuda_sm70_shflsync_idx_p) ;  /* 0x0000913000007944 */ /* 0x01cfea0003c00000 */
        /* <DEDUP_REMOVED lines=9> */
.L_x_2416:
[----:B------:R-:W-:Y:S01]  /*203d0*/  IMAD.MOV.U32 R35, RZ, RZ, R5 ;  /* 0x000000ffff237224 */ /* 0x000fe200078e0005 */
[----:B------:R-:W-:Y:S01]  /*203e0*/  MOV R34, 0x1c1f ;  /* 0x00001c1f00227802 */ /* 0x000fe20000000f00 */
[----:B------:R-:W-:Y:S01]  /*203f0*/  IMAD.MOV.U32 R2, RZ, RZ, RZ ;  /* 0x000000ffff027224 */ /* 0x000fe200078e00ff */
[----:B------:R-:W-:Y:S02]  /*20400*/  MOV R182, 0xffffffff ;  /* 0xffffffff00b67802 */ /* 0x000fe40000000f00 */
[----:B------:R-:W-:-:S02]  /*20410*/  MOV R3, 0x20430 ;  /* 0x0002043000037802 */ /* 0x000fc40000000f00 */
[----:B------:R-:W-:Y:S05]  /*20420*/  CALL.REL.NOINC `($__internal_39_$__cuda_sm70_shflsync_idx_p) ;  /* 0x0000904000007944 */ /* 0x000fea0003c00000 */
[----:B------:R-:W-:Y:S01]  /*20430*/  MOV R4, R181 ;  /* 0x000000b500047202 */ /* 0x000fe20000000f00 */
[----:B------:R-:W-:Y:S05]  /*20440*/  BRA `(.L_x_2495) ;  /* 0xffffa4d000007947 */ /* 0x000fea000383ffff */
.L_x_2417:
        /* <DEDUP_REMOVED lines=8> */
.L_x_2420:
[----:B------:R-:W-:Y:S01]  /*204d0*/  IMAD.MOV.U32 R35, RZ, RZ, R5 ;  /* 0x000000ffff237224 */ /* 0x000fe200078e0005 */
[----:B------:R-:W-:Y:S01]  /*204e0*/  MOV R34, 0x1c1f ;  /* 0x00001c1f00227802 */ /* 0x000fe20000000f00 */
[----:B-1----:R-:W-:Y:S01]  /*204f0*/  IMAD.MOV.U32 R2, RZ, RZ, 0x1 ;  /* 0x00000001ff027424 */ /* 0x002fe200078e00ff */
[----:B------:R-:W-:Y:S02]  /*20500*/  MOV R182, 0xffffffff ;  /* 0xffffffff00b67802 */ /* 0x000fe40000000f00 */
[----:B------:R-:W-:Y:S02]  /*20510*/  MOV R3, 0x20530 ;  /* 0x0002053000037802 */ /* 0x000fe40000000f00 */
[----:B--234-:R-:W-:Y:S05]  /*20520*/  CALL.REL.NOINC `($__internal_39_$__cuda_sm70_shflsync_idx_p) ;  /* 0x00008f4000007944 */ /* 0x01cfea0003c00000 */
        /* <DEDUP_REMOVED lines=9> */
.L_x_2424:
[----:B------:R-:W-:Y:S01]  /*205c0*/  IMAD.MOV.U32 R35, RZ, RZ, R5 ;  /* 0x000000ffff237224 */ /* 0x000fe200078e0005 */
[----:B------:R-:W-:Y:S01]  /*205d0*/  MOV R34, 0x181f ;  /* 0x0000181f00227802 */ /* 0x000fe20000000f00 */
[----:B------:R-:W-:Y:S01]  /*205e0*/  IMAD.MOV.U32 R2, RZ, RZ, RZ ;  /* 0x000000ffff027224 */ /* 0x000fe200078e00ff */
[----:B------:R-:W-:-:S02]  /*205f0*/  MOV R182, 0xffffffff ;  /* 0xffffffff00b67802 */ /* 0x000fc40000000f00 */
[----:B------:R-:W-:Y:S02]  /*20600*/  MOV R3, 0x20620 ;  /* 0x0002062000037802 */ /* 0x000fe40000000f00 */
[----:B--23--:R-:W-:Y:S05]  /*20610*/  CALL.REL.NOINC `($__internal_39_$__cuda_sm70_shflsync_idx_p) ;  /* 0x00008e5000007944 */ /* 0x00cfea0003c00000 */
[----:B------:R-:W-:Y:S01]  /*20620*/  MOV R4, R181 ;  /* 0x000000b500047202 */ /* 0x000fe20000000f00 */
[----:B------:R-:W-:Y:S05]  /*20630*/  BRA `(.L_x_2498) ;  /* 0xffffbe3000007947 */ /* 0x000fea000383ffff */
.L_x_2425:
[----:B------:R-:W-:Y:S01]  /*20640*/  IMAD.MOV.U32 R35, RZ, RZ, R14 ;  /* 0x000000ffff237224 */ /* 0x000fe200078e000e */
[----:B------:R-:W-:Y:S01]  /*20650*/  MOV R34, 0x181f ;  /* 0x0000181f00227802 */ /* 0x000fe20000000f00 */
[----:B------:R-:W-:Y:S01]  /*20660*/  IMAD.MOV.U32 R2, RZ, RZ, RZ ;  /* 0x000000ffff027224 */ /* 0x000fe200078e00ff */
[----:B------:R-:W-:Y:S02]  /*20670*/  MOV R182, 0xffffffff ;  /* 0xffffffff00b67802 */ /* 0x000fe40000000f00 */
[----:B------:R-:W-:Y:S02]  /*20680*/  MOV R3, 0x206a0 ;  /* 0x000206a000037802 */ /* 0x000fe40000000f00 */
[----:B-1234-:R-:W-:Y:S05]  /*20690*/  CALL.REL.NOINC `($__internal_39_$__cuda_sm70_shflsync_idx_p) ;  /* 0x00008dd000007944 */ /* 0x01efea0003c00000 */
[----:B------:R-:W-:Y:S01]  /*206a0*/  MOV R0, R181 ;  /* 0x000000b500007202 */ /* 0x000fe20000000f00 */
[----:B------:R-:W-:Y:S05]  /*206b0*/  BRA `(.L_x_2499) ;  /* 0xffffbdd000007947 */ /* 0x000fea000383ffff */
.L_x_2428:
[----:B------:R-:W-:Y:S01]  /*206c0*/  IMAD.MOV.U32 R35, RZ, RZ, R5 ;  /* 0x000000ffff237224 */ /* 0x000fe200078e0005 */
[----:B------:R-:W-:Y:S01]  /*206d0*/  MOV R34, 0x181f ;  /* 0x0000181f00227802 */ /* 0x000fe20000000f00 */
[----:B--2---:R-:W-:Y:S01]  /*206e0*/  IMAD.MOV.U32 R2, RZ, RZ, 0x1 ;  /* 0x00000001ff027424 */ /* 0x004fe200078e00ff */
[----:B------:R-:W-:-:S02]  /*206f0*/  MOV R182, 0xffffffff ;  /* 0xffffffff00b67802 */ /* 0x000fc40000000f00 */
[----:B------:R-:W-:Y:S02]  /*20700*/  MOV R3, 0x20720 ;  /* 0x0002072000037802 */ /* 0x000fe40000000f00 */
[----:B-1-34-:R-:W-:Y:S05]  /*20710*/  CALL.REL.NOINC `($__internal_39_$__cuda_sm70_shflsync_idx_p) ;  /* 0x00008d5000007944 */ /* 0x01afea0003c00000 */
        /* <DEDUP_REMOVED lines=9> */
.L_x_2431:
[----:B------:R-:W-:Y:S01]  /*207b0*/  IMAD.MOV.U32 R35, RZ, RZ, R5 ;  /* 0x000000ffff237224 */ /* 0x000fe200078e0005 */
[----:B------:R-:W-:Y:S01]  /*207c0*/  MOV R34, 0x181f ;  /* 0x0000181f00227802 */ /* 0x000fe20000000f00 */
[----:B-1----:R-:W-:Y:S01]  /*207d0*/  IMAD.MOV.U32 R2, RZ, RZ, 0x2 ;  /* 0x00000002ff027424 */ /* 0x002fe200078e00ff */
[----:B------:R-:W-:Y:S02]  /*207e0*/  MOV R182, 0xffffffff ;  /* 0xffffffff00b67802 */ /* 0x000fe40000000f00 */
[----:B------:R-:W-:-:S02]  /*207f0*/  MOV R3, 0x20810 ;  /* 0x0002081000037802 */ /* 0x000fc40000000f00 */
[----:B--234-:R-:W-:Y:S05]  /*20800*/  CALL.REL.NOINC `($__internal_39_$__cuda_sm70_shflsync_idx_p) ;  /* 0x00008c6000007944 */ /* 0x01cfea0003c00000 */
[----:B------:R-:W-:Y:S01]  /*20810*/  MOV R4, R181 ;  /* 0x000000b500047202 */ /* 0x000fe20000000f00 */
[----:B------:R-:W-:Y:S05]  /*20820*/  BRA `(.L_x_2501) ;  /* 0xffffbed000007947 */ /* 0x000fea000383ffff */
.L_x_2432:
[----:B------:R-:W-:Y:S01]  /*20830*/  IMAD.MOV.U32 R35, RZ, RZ, R14 ;  /* 0x000000ffff237224 */ /* 0x000fe200078e000e */
[----:B------:R-:W-:Y:S01]  /*20840*/  MOV R34, 0x181f ;  /* 0x0000181f00227802 */ /* 0x000fe20000000f00 */
[----:B------:R-:W-:Y:S01]  /*20850*/  IMAD.MOV.U32 R2, RZ, RZ, 0x2 ;  /* 0x00000002ff027424 */ /* 0x000fe200078e00ff */
[----:B------:R-:W-:-:S02]  /*20860*/  MOV R182, 0xffffffff ;  /* 0xffffffff00b67802 */ /* 0x000fc40000000f00 */
[----:B------:R-:W-:Y:S02]  /*20870*/  MOV R3, 0x20890 ;  /* 0x0002089000037802 */ /* 0x000fe40000000f00 */
[----:B-1234-:R-:W-:Y:S05]  /*20880*/  CALL.REL.NOINC `($__internal_39_$__cuda_sm70_shflsync_idx_p) ;  /* 0x00008be000007944 */ /* 0x01efea0003c00000 */
[----:B------:R-:W-:Y:S01]  /*20890*/  MOV R0, R181 ;  /* 0x000000b500007202 */ /* 0x000fe20000000f00 */
[----:B------:R-:W-:Y:S05]  /*208a0*/  BRA `(.L_x_2502) ;  /* 0xffffbe7000007947 */ /* 0x000fea000383ffff */
.L_x_2435:
        /* <DEDUP_REMOVED lines=15> */
.L_x_2437:
        /* <DEDUP_REMOVED lines=8> */
.L_x_2438:
[----:B------:R-:W-:Y:S01]  /*20a20*/  IMAD.MOV.U32 R35, RZ, RZ, R29 ;  /* 0x000000ffff237224 */ /* 0x000fe200078e001d */
[----:B------:R-:W-:Y:S01]  /*20a30*/  MOV R34, 0x1f ;  /* 0x0000001f00227802 */ /* 0x000fe20000000f00 */
[----:B------:R-:W-:Y:S01]  /*20a40*/  IMAD.MOV.U32 R2, RZ, RZ, 0x1 ;  /* 0x00000001ff027424 */ /* 0x000fe200078e00ff */
[----:B------:R-:W-:Y:S02]  /*20a50*/  MOV R182, 0xffffffff ;  /* 0xffffffff00b67802 */ /* 0x000fe40000000f00 */
[----:B------:R-:W-:Y:S02]  /*20a60*/  MOV R3, 0x20a80 ;  /* 0x00020a8000037802 */ /* 0x000fe40000000f00 */
[----:B-12---:R-:W-:Y:S05]  /*20a70*/  CALL.REL.NOINC `($__internal_39_$__cuda_sm70_shflsync_idx_p) ;  /* 0x000089f000007944 */ /* 0x006fea0003c00000 */
[----:B------:R-:W-:Y:S01]  /*20a80*/  MOV R8, R181 ;  /* 0x000000b500087202 */ /* 0x000fe20000000f00 */
[----:B------:R-:W-:Y:S05]  /*20a90*/  BRA `(.L_x_2505) ;  /* 0xffffbfd000007947 */ /* 0x000fea000383ffff */
.L_x_2439:
[----:B------:R-:W-:Y:S02]  /*20aa0*/  MOV R3, 0x1 ;  /* 0x0000000100037802 */ /* 0x000fe40000000f00 */
[----:B------:R-:W-:Y:S02]  /*20ab0*/  MOV R2, 0x20ad0 ;  /* 0x00020ad000027802 */ /* 0x000fe40000000f00 */
[----:B-1234-:R-:W-:Y:S05]  /*20ac0*/  CALL.REL.NOINC `($__internal_40_$__cuda_sm70_shflsync_up_p) ;  /* 0x000089f000007944 */ /* 0x01efea0003c00000 */
[----:B------:R-:W-:Y:S05]  /*20ad0*/  BRA `(.L_x_2506) ;  /* 0xffffc0b000007947 */ /* 0x000fea000383ffff */
.L_x_2440:
[----:B------:R-:W-:Y:S02]  /*20ae0*/  MOV R3, 0x2 ;  /* 0x0000000200037802 */ /* 0x000fe40000000f00 */
[----:B------:R-:W-:-:S02]  /*20af0*/  MOV R2, 0x20b10 ;  /* 0x00020b1000027802 */ /* 0x000fc40000000f00 */
[----:B--2-4-:R-:W-:Y:S05]  /*20b00*/  CALL.REL.NOINC `($__internal_40_$__cuda_sm70_shflsync_up_p) ;  /* 0x000089b000007944 */ /* 0x014fea0003c00000 */
        /* <DEDUP_REMOVED lines=25> */
.L_x_2444:
[----:B------:R-:W-:Y:S02]  /*20ca0*/  MOV R3, 0x1 ;  /* 0x0000000100037802 */ /* 0x000fe40000000f00 */
[----:B------:R-:W-:Y:S02]  /*20cb0*/  MOV R2, 0x20cd0 ;  /* 0x00020cd000027802 */ /* 0x000fe40000000f00 */
[----:B------:R-:W-:Y:S05]  /*20cc0*/  CALL.REL.NOINC `($__internal_40_$__cuda_sm70_shflsync_up_p) ;  /* 0x000087f000007944 */ /* 0x000fea0003c00000 */
[----:B------:R-:W-:Y:S01]  /*20cd0*/  MOV R2, R4 ;  /* 0x0000000400027202 */ /* 0x000fe20000000f00 */
[----:B------:R-:W-:Y:S05]  /*20ce0*/  BRA `(.L_x_2508) ;  /* 0xffffc0f000007947 */ /* 0x000fea000383ffff */
.L_x_2445:
        /* <DEDUP_REMOVED lines=28> */
.L_x_2447:
[----:B------:R-:W-:Y:S02]  /*20eb0*/  SEL R0, RZ, 0x1, P0 ;  /* 0x00000001ff007807 */ /* 0x000fe40000000000 */
[----:B------:R-:W-:Y:S02]  /*20ec0*/  MOV R2, 0x20ee0 ;  /* 0x00020ee000027802 */ /* 0x000fe40000000f00 */
[----:B-1----:R-:W-:Y:S05]  /*20ed0*/  CALL.REL.NOINC `($__internal_41_$__cuda_sm70_votesync_ballot) ;  /* 0x0000864000007944 */ /* 0x002fea0003c00000 */
[----:B------:R-:W-:Y:S01]  /*20ee0*/  MOV R12, R0 ;  /* 0x00000000000c7202 */ /* 0x000fe20000000f00 */
[----:B------:R-:W-:Y:S05]  /*20ef0*/  BRA `(.L_x_2510) ;  /* 0xffffc07000007947 */ /* 0x000fea000383ffff */
.L_x_2448:
[----:B------:R-:W-:Y:S01]  /*20f00*/  IMAD.MOV.U32 R35, RZ, RZ, R6 ;  /* 0x000000ffff237224 */ /* 0x000fe200078e0006 */
[----:B------:R-:W-:Y:S01]  /*20f10*/  MOV R34, 0x1f ;  /* 0x0000001f00227802 */ /* 0x000fe20000000f00 */
[----:B------:R-:W-:Y:S01]  /*20f20*/  IMAD.MOV.U32 R2, RZ, RZ, R0 ;  /* 0x000000ffff027224 */ /* 0x000fe200078e0000 */
[----:B------:R-:W-:Y:S02]  /*20f30*/  MOV R182, 0xffffffff ;  /* 0xffffffff00b67802 */ /* 0x000fe40000000f00 */
[----:B------:R-:W-:Y:S02]  /*20f40*/  MOV R3, 0x20f60 ;  /* 0x00020f6000037802 */ /* 0x000fe40000000f00 */
[----:B-1----:R-:W-:Y:S05]  /*20f50*/  CALL.REL.NOINC `($__internal_39_$__cuda_sm70_shflsync_idx_p) ;  /* 0x0000851000007944 */ /* 0x002fea0003c00000 */
[----:B------:R-:W-:Y:S01]  /*20f60*/  IMAD.MOV.U32 R8, RZ, RZ, R181 ;  /* 0x000000ffff087224 */ /* 0x000fe200078e00b5 */
[----:B------:R-:W-:Y:S01]  /*20f70*/  MOV R35, R7 ;  /* 0x0000000700237202 */ /* 0x000fe20000000f00 */
[----:B------:R-:W-:Y:S01]  /*20f80*/  IMAD.MOV.U32 R2, RZ, RZ, R0 ;  /* 0x000000ffff027224 */ /* 0x000fe200078e0000 */
[----:B------:R-:W-:Y:S01]  /*20f90*/  MOV R34, 0x1f ;  /* 0x0000001f00227802 */ /* 0x000fe20000000f00 */
[----:B------:R-:W-:Y:S01]  /*20fa0*/  IMAD.MOV.U32 R182, RZ, RZ, -0x1 ;  /* 0xffffffffffb67424 */ /* 0x000fe200078e00ff */
[----:B------:R-:W-:-:S02]  /*20fb0*/  MOV R3, 0x20fd0 ;  /* 0x00020fd000037802 */ /* 0x000fc40000000f00 */
[----:B------:R-:W-:Y:S05]  /*20fc0*/  CALL.REL.NOINC `($__internal_39_$__cuda_sm70_shflsync_idx_p) ;  /* 0x000084a000007944 */ /* 0x000fea0003c00000 */
[----:B------:R-:W-:Y:S01]  /*20fd0*/  MOV R7, R181 ;  /* 0x000000b500077202 */ /* 0x000fe20000000f00 */
[----:B------:R-:W-:Y:S05]  /*20fe0*/  BRA `(.L_x_2511) ;  /* 0xffffbfd000007947 */ /* 0x000fea000383ffff */
.L_x_2451:
[----:B------:R-:W-:Y:S01]  /*20ff0*/  IMAD.MOV.U32 R35, RZ, RZ, R4 ;  /* 0x000000ffff237224 */ /* 0x000fe200078e0004 */
[----:B------:R-:W-:Y:S01]  /*21000*/  MOV R34, 0x1f ;  /* 0x0000001f00227802 */ /* 0x000fe20000000f00 */
[----:B------:R-:W-:Y:S01]  /*21010*/  IMAD.MOV.U32 R2, RZ, RZ, R0 ;  /* 0x000000ffff027224 */ /* 0x000fe200078e0000 */
[----:B------:R-:W-:-:S02]  /*21020*/  MOV R182, 0xffffffff ;  /* 0xffffffff00b67802 */ /* 0x000fc40000000f00 */
[----:B------:R-:W-:Y:S02]  /*21030*/  MOV R3, 0x21050 ;  /* 0x0002105000037802 */ /* 0x000fe40000000f00 */
[----:B-1-34-:R-:W-:Y:S05]  /*21040*/  CALL.REL.NOINC `($__internal_39_$__cuda_sm70_shflsync_idx_p) ;  /* 0x0000842000007944 */ /* 0x01afea0003c00000 */
[----:B------:R-:W-:Y:S01]  /*21050*/  MOV R13, R181 ;  /* 0x000000b5000d7202 */ /* 0x000fe20000000f00 */
[----:B------:R-:W-:Y:S05]  /*21060*/  BRA `(.L_x_2450) ;  /* 0xffffbfb000007947 */ /* 0x000fea000383ffff */
        .type           $_ZN7cutlass13device_kernelIN5flash19enable_sm80_to_sm89INS1_16FlashAttnFwdSm80INS1_25CollectiveMainloopFwdSm80ILi8ELi2ELb0EN4cute5tupleIJNS5_1CILi128EEENS7_ILi64EEENS7_ILi192EEEEEELi192ENS_10bfloat16_tEfNS_4arch4Sm80ELb0ELb1ELb1ELb1ELb1ELb1ELb1ELb1EEENS1_21CollectiveEpilogueFwdINS6_IJS8_SA_S9_EEENS6_IJNS7_ILi1EEESI_SI_EEESC_SE_Li256ELb1ELb1ELb1ELb0EEENS1_36VarlenDynamicPersistentTileSchedulerILi128ELi64ELi256ELi256ELb1ELb1ELb0ELb1ELb0ELb1EEEEEEEEEvNT_6ParamsE$_ZZN5flash25CollectiveMainloopFwdSm80ILi8ELi2ELb0EN4cute5tupleIJNS1_1CILi128EEENS3_ILi64EEENS3_ILi192EEEEEELi192EN7cutlass10bfloat16_tEfNS8_4arch4Sm80ELb0ELb1ELb1ELb1ELb1ELb1ELb1ELb1EE3mmaINS_16FlashAttnFwdSm80ISC_NS_21CollectiveEpilogueFwdINS2_IJS4_S6_S5_EEENS2_IJNS3_ILi1EEESH_SH_EEES9_SB_Li256ELb1ELb1ELb1ELb0EEENS_36VarlenDynamicPersistentTileSchedulerILi128ELi64ELi256ELi256ELb1ELb1ELb0ELb1ELb0ELb1EEEE13SharedStorageENS1_6TensorINS1_11ArrayEngineIfLm96EEENS1_6LayoutINS2_IJNS2_IJNS3_ILi2EEESS_EEESH_NS3_ILi24EEEEEENS2_IJNS2_IJSH_SS_EEENS3_ILi0EEENS3_ILi4EEEEEEEEEENS_7SoftmaxILi2ELi0EEEEEbRKNSC_6ParamsERT0_RT1_iRKNS_16SeqlenInfoQKNewKILb1ELb1EEENS2_IJiiiiEEERT_ENKUlvE_clEv,@function
        .size           $_ZN7cutlass13device_kernelIN5flash19enable_sm80_to_sm89INS1_16FlashAttnFwdSm80INS1_25CollectiveMainloopFwdSm80ILi8ELi2ELb0EN4cute5tupleIJNS5_1CILi128EEENS7_ILi64EEENS7_ILi192EEEEEELi192ENS_10bfloat16_tEfNS_4arch4Sm80ELb0ELb1ELb1ELb1ELb1ELb1ELb1ELb1EEENS1_21CollectiveEpilogueFwdINS6_IJS8_SA_S9_EEENS6_IJNS7_ILi1EEESI_SI_EEESC_SE_Li256ELb1ELb1ELb1ELb0EEENS1_36VarlenDynamicPersistentTileSchedulerILi128ELi64ELi256ELi256ELb1ELb1ELb0ELb1ELb0ELb1EEEEEEEEEvNT_6ParamsE$_ZZN5flash25CollectiveMainloopFwdSm80ILi8ELi2ELb0EN4cute5tupleIJNS1_1CILi128EEENS3_ILi64EEENS3_ILi192EEEEEELi192EN7cutlass10bfloat16_tEfNS8_4arch4Sm80ELb0ELb1ELb1ELb1ELb1ELb1ELb1ELb1EE3mmaINS_16FlashAttnFwdSm80ISC_NS_21CollectiveEpilogueFwdINS2_IJS4_S6_S5_EEENS2_IJNS3_ILi1EEESH_SH_EEES9_SB_Li256ELb1ELb1ELb1ELb0EEENS_36VarlenDynamicPersistentTileSchedulerILi128ELi64ELi256ELi256ELb1ELb1ELb0ELb1ELb0ELb1EEEE13SharedStorageENS1_6TensorINS1_11ArrayEngineIfLm96EEENS1_6LayoutINS2_IJNS2_IJNS3_ILi2EEESS_EEESH_NS3_ILi24EEEEEENS2_IJNS2_IJSH_SS_EEENS3_ILi0EEENS3_ILi4EEEEEEEEEENS_7SoftmaxILi2ELi0EEEEEbRKNSC_6ParamsERT0_RT1_iRKNS_16SeqlenInfoQKNewKILb1ELb1EEENS2_IJiiiiEEERT_ENKUlvE_clEv,($__internal_38_$__cuda_sm70_shflsync_bfly_p - $_ZN7cutlass13device_kernelIN5flash19enable_sm80_to_sm89INS1_16FlashAttnFwdSm80INS1_25CollectiveMainloopFwdSm80ILi8ELi2ELb0EN4cute5tupleIJNS5_1CILi128EEENS7_ILi64EEENS7_ILi192EEEEEELi192ENS_10bfloat16_tEfNS_4arch4Sm80ELb0ELb1ELb1ELb1ELb1ELb1ELb1ELb1EEENS1_21CollectiveEpilogueFwdINS6_IJS8_SA_S9_EEENS6_IJNS7_ILi1EEESI_SI_EEESC_SE_Li256ELb1ELb1ELb1ELb0EEENS1_36VarlenDynamicPersistentTileSchedulerILi128ELi64ELi256ELi256ELb1ELb1ELb0ELb1ELb0ELb1EEEEEEEEEvNT_6ParamsE$_ZZN5flash25CollectiveMainloopFwdSm80ILi8ELi2ELb0EN4cute5tupleIJNS1_1CILi128EEENS3_ILi64EEENS3_ILi192EEEEEELi192EN7cutlass10bfloat16_tEfNS8_4arch4Sm80ELb0ELb1ELb1ELb1ELb1ELb1ELb1ELb1EE3mmaINS_16FlashAttnFwdSm80ISC_NS_21CollectiveEpilogueFwdINS2_IJS4_S6_S5_EEENS2_IJNS3_ILi1EEESH_SH_EEES9_SB_Li256ELb1ELb1ELb1ELb0EEENS_36VarlenDynamicPersistentTileSchedulerILi128ELi64ELi256ELi256ELb1ELb1ELb0ELb1ELb0ELb1EEEE13SharedStorageENS1_6TensorINS1_11ArrayEngineIfLm96EEENS1_6LayoutINS2_IJNS2_IJNS3_ILi2EEESS_EEESH_NS3_ILi24EEEEEENS2_IJNS2_IJSH_SS_EEENS3_ILi0EEENS3_ILi4EEEEEEEEEENS_7SoftmaxILi2ELi0EEEEEbRKNSC_6ParamsERT0_RT1_iRKNS_16SeqlenInfoQKNewKILb1ELb1EEENS2_IJiiiiEEERT_ENKUlvE_clEv)
$_ZN7cutlass13device_kernelIN5flash19enable_sm80_to_sm89INS1_16FlashAttnFwdSm80INS1_25CollectiveMainloopFwdSm80ILi8ELi2ELb0EN4cute5tupleIJNS5_1CILi128EEENS7_ILi64EEENS7_ILi192EEEEEELi192ENS_10bfloat16_tEfNS_4arch4Sm80ELb0ELb1ELb1ELb1ELb1ELb1ELb1ELb1EEENS1_21CollectiveEpilogueFwdINS6_IJS8_SA_S9_EEENS6_IJNS7_ILi1EEESI_SI_EEESC_SE_Li256ELb1ELb1ELb1ELb0EEENS1_36VarlenDynamicPersistentTileSchedulerILi128ELi64ELi256ELi256ELb1ELb1ELb0ELb1ELb0ELb1EEEEEEEEEvNT_6ParamsE$_ZZN5flash25CollectiveMainloopFwdSm80ILi8ELi2ELb0EN4cute5tupleIJNS1_1CILi128EEENS3_ILi64EEENS3_ILi192EEEEEELi192EN7cutlass10bfloat16_tEfNS8_4arch4Sm80ELb0ELb1ELb1ELb1ELb1ELb1ELb1ELb1EE3mmaINS_16FlashAttnFwdSm80ISC_NS_21CollectiveEpilogueFwdINS2_IJS4_S6_S5_EEENS2_IJNS3_ILi1EEESH_SH_EEES9_SB_Li256ELb1ELb1ELb1ELb0EEENS_36VarlenDynamicPersistentTileSchedulerILi128ELi64ELi256ELi256ELb1ELb1ELb0ELb1ELb0ELb1EEEE13SharedStorageENS1_6TensorINS1_11ArrayEngineIfLm96EEENS1_6LayoutINS2_IJNS2_IJNS3_ILi2EEESS_EEESH_NS3_ILi24EEEEEENS2_IJNS2_IJSH_SS_EEENS3_ILi0EEENS3_ILi4EEEEEEEEEENS_7SoftmaxILi2ELi0EEEEEbRKNSC_6ParamsERT0_RT1_iRKNS_16SeqlenInfoQKNewKILb1ELb1EEENS2_IJiiiiEEERT_ENKUlvE_clEv:
        /* <DEDUP_REMOVED lines=9> */
[----:B------:R-:W-:Y:S05]  /*21100*/  RET.REL.NODEC R2 `(_ZN7cutlass13device_kernelIN5flash19enable_sm80_to_sm89INS1_16FlashAttnFwdSm80INS1_25CollectiveMainloopFwdSm80ILi8ELi2ELb0EN4cute5tupleIJNS5_1CILi128EEENS7_ILi64EEENS7_ILi192EEEEEELi192ENS_10bfloat16_tEfNS_4arch4Sm80ELb0ELb1ELb1ELb1ELb1ELb1ELb1ELb1EEENS1_21CollectiveEpilogueFwdINS6_IJS8_SA_S9_EEENS6_IJNS7_ILi1EEESI_SI_EEESC_SE_Li256ELb1ELb1ELb1ELb0EEENS1_36VarlenDynamicPersistentTileSchedulerILi128ELi64ELi256ELi256ELb1ELb1ELb0ELb1ELb0ELb1EEEEEEEEEvNT_6ParamsE) ;  /* 0xfffdeef002007950 */ /* 0x000fea0003c3ffff */
.L_x_2512:
[----:B------:R-:W2:Y:S04]  /*21110*/  LDL.64 R6, [R28+0x8] ;  /* 0x000008001c067983 */ /* 0x000ea80000100a00 */
[----:B------:R-:W3:Y:S04]  /*21120*/  LDL.64 R2, [R28+0x18] ;  /* 0x000018001c027983 */ /* 0x000ee80000100a00 */
[----:B------:R-:W4:Y:S01]  /*21130*/  LDL.64 R12, [R28+0x20] ;  /* 0x000020001c0c7983 */ /* 0x000f220000100a00 */
[----:B------:R-:W-:-:S03]  /*21140*/  ULDC.64 UR4, c[0x0][0x118] ;  /* 0x0000460000047ab9 */ /* 0x000fc60000000a00 */
[----:B------:R-:W4:Y:S04]  /*21150*/  LDL.64 R14, [R28+0x10] ;  /* 0x000010001c0e7983 */ /* 0x000f280000100a00 */
[----:B------:R-:W4:Y:S04]  /*21160*/  LD.E.64 R8, [R4.64+0x120] ;  /* 0x0001200404087980 */ /* 0x000f28000c101b00 */
[----:B------:R-:W4:Y:S04]  /*21170*/  LD.E.U8 R25, [R4.64+0x138] ;  /* 0x0001380404197980 */ /* 0x000f28000c101100 */
[----:B------:R1:W5:Y:S04]  /*21180*/  LD.E R24, [R4.64+0x164] ;  /* 0x0001640404187980 */ /* 0x000368000c101900 */
[----:B------:R1:W5:Y:S04]  /*21190*/  LD.E.64 R18, [R4.64+0x110] ;  /* 0x0001100404127980 */ /* 0x000368000c101b00 */
[----:B------:R1:W5:Y:S04]  /*211a0*/  LD.E.64 R16, [R4.64+0x128] ;  /* 0x0001280404107980 */ /* 0x000368000c101b00 */
[----:B--2---:R4:W2:Y:S04]  /*211b0*/  LD.E R56, [R6.64] ;  /* 0x0000000406387980 */ /* 0x0048a8000c101900 */
[----:B---3--:R-:W3:Y:S04]  /*211c0*/  LD.E R0, [R2.64+0x20] ;  /* 0x0000200402007980 */ /* 0x008ee8000c101900 */
[----:B----4-:R3:W4:Y:S04]  /*211d0*/  LD.E R13, [R12.64] ;  /* 0x000000040c0d7980 */ /* 0x010728000c101900 */
[----:B------:R1:W5:Y:S04]  /*211e0*/  LD.E R26, [R14.64] ;  /* 0x000000040e1a7980 */ /* 0x000368000c101900 */
[----:B------:R-:W4:Y:S01]  /*211f0*/  LD.E.64 R6, [R4.64+0x130] ;  /* 0x0001300404067980 */ /* 0x000f22000c101b00 */
[----:B------:R-:W-:-:S02]  /*21200*/  ISETP.NE.AND P0, PT, R25, RZ, PT ;  /* 0x000000ff1900720c */ /* 0x000fc40003f05270 */
[----:B--2---:R-:W-:Y:S02]  /*21210*/  SHF.R.S32.HI R102, RZ, 0x1f, R56 ;  /* 0x0000001fff667819 */ /* 0x004fe40000011438 */
[----:B---3--:R-:W-:Y:S01]  /*21220*/  SHF.R.S32.HI R12, RZ, 0x1f, R0 ;  /* 0x0000001fff0c7819 */ /* 0x008fe20000011400 */
[----:B-1----:R-:W-:Y:S01]  /*21230*/  IMAD R14, R9, R0, RZ ;  /* 0x00000000090e7224 */ /* 0x002fe200078e02ff */
[----:B------:R-:W-:-:S03]  /*21240*/  LEA.HI R2, R102, R56, RZ, 0x2 ;  /* 0x0000003866027211 */ /* 0x000fc600078f10ff */
[C---:B------:R-:W-:Y:S01]  /*21250*/  IMAD R14, R8.reuse, R12, R14 ;  /* 0x0000000c080e7224 */ /* 0x040fe200078e020e */
[----:B------:R-:W-:Y:S01]  /*21260*/  SHF.R.S32.HI R76, RZ, 0x2, R2 ;  /* 0x00000002ff4c7819 */ /* 0x000fe20000011402 */
[----:B------:R-:W-:-:S04]  /*21270*/  IMAD.WIDE.U32 R22, R8, R0, RZ ;  /* 0x0000000008167225 */ /* 0x000fc800078e00ff */
[----:B----4-:R-:W-:Y:S02]  /*21280*/  IMAD R29, R13, 0x80, R76 ;  /* 0x000000800d1d7824 */ /* 0x010fe400078e024c */
[----:B------:R-:W-:-:S04]  /*21290*/  IMAD R3, R7, R0, RZ ;  /* 0x0000000007037224 */ /* 0x000fc800078e02ff */
[----:B------:R-:W-:Y:S01]  /*212a0*/  IMAD R12, R6, R12, R3 ;  /* 0x0000000c060c7224 */ /* 0x000fe200078e0203 */
[----:B------:R-:W-:Y:S01]  /*212b0*/  LOP3.LUT R3, R2, 0xfffffffc, RZ, 0xc0, !PT ;  /* 0xfffffffc02037812 */ /* 0x000fe200078ec0ff */
[----:B------:R-:W-:-:S04]  /*212c0*/  IMAD.WIDE.U32 R20, R6, R0, RZ ;  /* 0x0000000006147225 */ /* 0x000fc800078e00ff */
[----:B------:R-:W-:Y:S01]  /*212d0*/  IMAD.IADD R31, R56, 0x1, -R3 ;  /* 0x00000001381f7824 */ /* 0x000fe200078e0a03 */
[----:B------:R-:W-:Y:S01]  /*212e0*/  IADD3 R15, R23, R14, RZ ;  /* 0x0000000e170f7210 */ /* 0x000fe20007ffe0ff */
[----:B------:R-:W-:-:S03]  /*212f0*/  IMAD.IADD R13, R21, 0x1, R12 ;  /* 0x00000001150d7824 */ /* 0x000fc600078e020c */
[C---:B------:R-:W-:Y:S02]  /*21300*/  SHF.L.U32 R57, R31.reuse, 0x3, RZ ;  /* 0x000000031f397819 */ /* 0x040fe400000006ff */
[----:B------:R-:W-:Y:S01]  /*21310*/  LEA R2, R31, R29, 0x6 ;  /* 0x0000001d1f027211 */ /* 0x000fe200078e30ff */
[----:B------:R-:W-:Y:S05]  /*21320*/  @!P0 BRA `(.L_x_2513) ;  /* 0x00003c2000008947 */ /* 0x000fea0003800000 */
[----:B-----5:R-:W-:Y:S01]  /*21330*/  ISETP.NE.AND P0, PT, R24, 0x1, PT ;  /* 0x000000011800780c */ /* 0x020fe20003f05270 */
[----:B------:R-:W-:Y:S01]  /*21340*/  BSSY B0, `(.L_x_2514) ;  /* 0x0000008000007945 */ /* 0x000fe20003800000 */
[----:B------:R-:W-:-:S11]  /*21350*/  SHF.L.U32 R0, R31, 0x2, RZ ;  /* 0x000000021f007819 */ /* 0x000fd600000006ff */
[----:B------:R-:W-:Y:S05]  /*21360*/  @!P0 BRA `(.L_x_2515) ;  /* 0x0000005000008947 */ /* 0x000fea0003800000 */
[----:B------:R-:W-:Y:S02]  /*21370*/  ULDC.64 UR4, c[0x0][0x118] ;  /* 0x0000460000047ab9 */ /* 0x000fe40000000a00 */
[----:B------:R1:W2:Y:S04]  /*21380*/  LD.E R3, [R4.64+0x168] ;  /* 0x0001680404037980 */ /* 0x0002a8000c101900 */
[----:B-1----:R-:W3:Y:S01]  /*21390*/  LD.E R4, [R4.64+0x16c] ;  /* 0x00016c0404047980 */ /* 0x002ee2000c101900 */
[----:B--2---:R-:W-:-:S05]  /*213a0*/  IMAD.HI.U32 R2, R2, R3, RZ ;  /* 0x0000000302027227 */ /* 0x004fca00078e00ff */
[----:B---3--:R-:W-:Y:S02]  /*213b0*/  SHF.R.U32.HI R2, RZ, R4, R2 ;  /* 0x00000004ff027219 */ /* 0x008fe40000011602 */
.L_x_2515:
[----:B------:R-:W-:Y:S05]  /*213c0*/  BSYNC B0 ;  /* 0x0000000000007941 */ /* 0x000fea0003800000 */
.L_x_2514:
        /* <DEDUP_REMOVED lines=17> */
.L_x_2564:
[----:B------:R-:W-:Y:S05]  /*214e0*/  BRA.DIV ~URZ, `(.L_x_2517) ;  /* 0x000078327f007947 */ /* 0x000fea000b800000 */
[----:B------:R3:W4:Y:S04]  /*214f0*/  SHFL.IDX PT, R4, R42, RZ, 0x1c1f ;  /* 0x001c1fff2a047589 */ /* 0x00072800000e0000 */
[----:B------:R3:W1:Y:S04]  /*21500*/  SHFL.IDX PT, R6, R36, RZ, 0x1c1f ;  /* 0x001c1fff24067589 */ /* 0x00066800000e0000 */
[----:B------:R3:W2:Y:S02]  /*21510*/  SHFL.IDX PT, R2, R43, RZ, 0x1c1f ;  /* 0x001c1fff2b027589 */ /* 0x0006a400000e0000 */
.L_x_2565:
        /* <DEDUP_REMOVED lines=16> */
[----:B-1----:R-:W-:-:S02]  /*21620*/  MOV R3, R6 ;  /* 0x0000000600037202 */ /* 0x002fc40000000f00 */
[----:B------:R-:W-:Y:S05]  /*21630*/  @P0 BRA `(.L_x_2519) ;  /* 0x000003f000000947 */ /* 0x000fea0003800000 */
[C---:B------:R-:W-:Y:S01]  /*21640*/  IADD3 R13, R0.reuse, 0x10, RZ ;  /* 0x00000010000d7810 */ /* 0x040fe20007ffe0ff */
[----:B------:R-:W-:Y:S01]  /*21650*/  CS2R R16, SRZ ;  /* 0x0000000000107805 */ /* 0x000fe2000001ff00 */
[-C--:B------:R-:W-:Y:S01]  /*21660*/  ISETP.GE.AND P0, PT, R0, R27.reuse, PT ;  /* 0x0000001b0000720c */ /* 0x080fe20003f06270 */
[----:B------:R-:W-:Y:S01]  /*21670*/  ULDC.64 UR4, c[0x0][0x118] ;  /* 0x0000460000047ab9 */ /* 0x000fe20000000a00 */
[----:B------:R-:W-:Y:S01]  /*21680*/  ISETP.GE.AND P2, PT, R13, R27, PT ;  /* 0x0000001b0d00720c */ /* 0x000fe20003f46270 */
[----:B------:R-:W-:-:S10]  /*21690*/  CS2R R14, SRZ ;  /* 0x00000000000e7805 */ /* 0x000fd4000001ff00 */
[C---:B--2---:R-:W-:Y:S02]  /*216a0*/  @!P0 IMAD.WIDE R6, R0.reuse, 0x2, R2 ;  /* 0x0000000200068825 */ /* 0x044fe400078e0202 */
[----:B------:R-:W-:Y:S02]  /*216b0*/  @!P2 SHF.R.S32.HI R12, RZ, 0x1f, R13 ;  /* 0x0000001fff0ca819 */ /* 0x000fe4000001140d */
[----:B----4-:R-:W-:Y:S01]  /*216c0*/  @!P0 IMAD.WIDE R8, R0, 0x2, R4 ;  /* 0x0000000200088825 */ /* 0x010fe200078e0204 */
[----:B------:R1:W5:Y:S01]  /*216d0*/  @!P0 LD.E.64 R16, [R6.64] ;  /* 0x0000000406108980 */ /* 0x000362000c101b00 */
[----:B------:R-:W-:Y:S02]  /*216e0*/  @!P2 LEA.HI R12, R12, R13, RZ, 0x2 ;  /* 0x0000000d0c0ca211 */ /* 0x000fe400078f10ff */
[----:B------:R-:W-:Y:S01]  /*216f0*/  IADD3 R13, R0, 0x20, RZ ;  /* 0x00000020000d7810 */ /* 0x000fe20007ffe0ff */
[----:B------:R2:W5:Y:S03]  /*21700*/  @!P0 LD.E.64 R14, [R8.64] ;  /* 0x00000004080e8980 */ /* 0x000566000c101b00 */
[----:B------:R-:W-:Y:S01]  /*21710*/  ISETP.GE.AND P1, PT, R13, R27, PT ;  /* 0x0000001b0d00720c */ /* 0x000fe20003f26270 */
[----:B------:R-:W-:Y:S01]  /*21720*/  CS2R R20, SRZ ;  /* 0x0000000000147805 */ /* 0x000fe2000001ff00 */
[----:B-1----:R-:W-:-:S02]  /*21730*/  @!P2 LOP3.LUT R6, R12, 0xfffffffc, RZ, 0xc0, !PT ;  /* 0xfffffffc0c06a812 */ /* 0x002fc400078ec0ff */
[----:B------:R-:W-:-:S03]  /*21740*/  IADD3 R12, R0, 0x30, RZ ;  /* 0x00000030000c7810 */ /* 0x000fc60007ffe0ff */
[----:B--2---:R-:W-:Y:S01]  /*21750*/  @!P2 IMAD.WIDE R8, R6, 0x2, R4 ;  /* 0x000000020608a825 */ /* 0x004fe200078e0204 */
[----:B------:R-:W-:-:S03]  /*21760*/  ISETP.GE.AND P0, PT, R12, R27, PT ;  /* 0x0000001b0c00720c */ /* 0x000fc60003f06270 */
[----:B------:R-:W-:-:S05]  /*21770*/  @!P2 IMAD.WIDE R6, R6, 0x2, R2 ;  /* 0x000000020606a825 */ /* 0x000fca00078e0202 */
[----:B------:R1:W5:Y:S01]  /*21780*/  @!P2 LD.E.64 R20, [R6.64] ;  /* 0x000000040614a980 */ /* 0x000362000c101b00 */
[----:B------:R-:W-:Y:S01]  /*21790*/  CS2R R18, SRZ ;  /* 0x0000000000127805 */ /* 0x000fe2000001ff00 */
[----:B------:R-:W-:Y:S01]  /*217a0*/  CS2R R24, SRZ ;  /* 0x0000000000187805 */ /* 0x000fe2000001ff00 */
[----:B------:R-:W-:-:S04]  /*217b0*/  CS2R R22, SRZ ;  /* 0x0000000000167805 */ /* 0x000fc8000001ff00 */
[----:B------:R2:W5:Y:S01]  /*217c0*/  @!P2 LD.E.64 R18, [R8.64] ;  /* 0x000000040812a980 */ /* 0x000562000c101b00 */
[----:B-1----:R-:W-:Y:S02]  /*217d0*/  @!P1 SHF.R.S32.HI R7, RZ, 0x1f, R13 ;  /* 0x0000001fff079819 */ /* 0x002fe4000001140d */
[----:B------:R-:W-:Y:S02]  /*217e0*/  @!P0 SHF.R.S32.HI R6, RZ, 0x1f, R12 ;  /* 0x0000001fff068819 */ /* 0x000fe4000001140c */
[----:B------:R-:W-:Y:S02]  /*217f0*/  @!P1 LEA.HI R7, R7, R13, RZ, 0x2 ;  /* 0x0000000d07079211 */ /* 0x000fe400078f10ff */
[----:B------:R-:W-:Y:S02]  /*21800*/  @!P0 LEA.HI R6, R6, R12, RZ, 0x2 ;  /* 0x0000000c06068211 */ /* 0x000fe400078f10ff */
[----:B------:R-:W-:Y:S02]  /*21810*/  @!P1 LOP3.LUT R7, R7, 0xfffffffc, RZ, 0xc0, !PT ;  /* 0xfffffffc07079812 */ /* 0x000fe400078ec0ff */
[----:B------:R-:W-:-:S03]  /*21820*/  @!P0 LOP3.LUT R6, R6, 0xfffffffc, RZ, 0xc0, !PT ;  /* 0xfffffffc06068812 */ /* 0x000fc600078ec0ff */
[----:B--2---:R-:W-:Y:S01]  /*21830*/  @!P1 IMAD.WIDE R8, R7, 0x2, R4 ;  /* 0x0000000207089825 */ /* 0x004fe200078e0204 */
[----:B------:R-:W-:-:S03]  /*21840*/  CS2R R30, SRZ ;  /* 0x00000000001e7805 */ /* 0x000fc6000001ff00 */
[----:B------:R-:W-:Y:S01]  /*21850*/  @!P1 IMAD.WIDE R12, R7, 0x2, R2 ;  /* 0x00000002070c9825 */ /* 0x000fe200078e0202 */
[----:B------:R1:W5:Y:S01]  /*21860*/  @!P1 LD.E.64 R24, [R8.64] ;  /* 0x0000000408189980 */ /* 0x000362000c101b00 */
[----:B------:R-:W-:-:S03]  /*21870*/  CS2R R32, SRZ ;  /* 0x0000000000207805 */ /* 0x000fc6000001ff00 */
[----:B------:R2:W5:Y:S01]  /*21880*/  @!P1 LD.E.64 R22, [R12.64] ;  /* 0x000000040c169980 */ /* 0x000562000c101b00 */
[----:B-1----:R-:W-:-:S04]  /*21890*/  @!P0 IMAD.WIDE R8, R6, 0x2, R4 ;  /* 0x0000000206088825 */ /* 0x002fc800078e0204 */
[----:B------:R-:W-:Y:S01]  /*218a0*/  @!P0 IMAD.WIDE R6, R6, 0x2, R2 ;  /* 0x0000000206068825 */ /* 0x000fe200078e0202 */
[C---:B--2---:R-:W-:Y:S01]  /*218b0*/  IADD3 R12, R0.reuse, 0x40, RZ ;  /* 0x00000040000c7810 */ /* 0x044fe20007ffe0ff */
[----:B------:R1:W5:Y:S01]  /*218c0*/  @!P0 LD.E.64 R30, [R8.64] ;  /* 0x00000004081e8980 */ /* 0x000362000c101b00 */
[----:B------:R-:W-:Y:S02]  /*218d0*/  IADD3 R13, R0, 0x50, RZ ;  /* 0x00000050000d7810 */ /* 0x000fe40007ffe0ff */
[-C--:B------:R-:W-:Y:S01]  /*218e0*/  ISETP.GE.AND P1, PT, R12, R27.reuse, PT ;  /* 0x0000001b0c00720c */ /* 0x080fe20003f26270 */
[----:B------:R2:W5:Y:S01]  /*218f0*/  @!P0 LD.E.64 R32, [R6.64] ;  /* 0x0000000406208980 */ /* 0x000562000c101b00 */
[----:B------:R-:W-:Y:S01]  /*21900*/  ISETP.GE.AND P0, PT, R13, R27, PT ;  /* 0x0000001b0d00720c */ /* 0x000fe20003f06270 */
[----:B------:R-:W-:Y:S01]  /*21910*/  CS2R R38, SRZ ;  /* 0x0000000000267805 */ /* 0x000fe2000001ff00 */
[----:B------:R-:W-:Y:S01]  /*21920*/  CS2R R44, SRZ ;  /* 0x00000000002c7805 */ /* 0x000fe2000001ff00 */
[----:B------:R-:W-:Y:S01]  /*21930*/  CS2R R40, SRZ ;  /* 0x0000000000287805 */ /* 0x000fe2000001ff00 */
[----:B------:R-:W-:-:S07]  /*21940*/  CS2R R46, SRZ ;  /* 0x00000000002e7805 */ /* 0x000fce000001ff00 */
[----:B--2---:R-:W-:Y:S02]  /*21950*/  @!P1 SHF.R.S32.HI R7, RZ, 0x1f, R12 ;  /* 0x0000001fff079819 */ /* 0x004fe4000001140c */
[----:B------:R-:W-:Y:S02]  /*21960*/  @!P0 SHF.R.S32.HI R6, RZ, 0x1f, R13 ;  /* 0x0000001fff068819 */ /* 0x000fe4000001140d */
[----:B------:R-:W-:Y:S02]  /*21970*/  @!P1 LEA.HI R7, R7, R12, RZ, 0x2 ;  /* 0x0000000c07079211 */ /* 0x000fe400078f10ff */
[----:B------:R-:W-:Y:S02]  /*21980*/  @!P0 LEA.HI R6, R6, R13, RZ, 0x2 ;  /* 0x0000000d06068211 */ /* 0x000fe400078f10ff */
[----:B------:R-:W-:Y:S02]  /*21990*/  @!P1 LOP3.LUT R7, R7, 0xfffffffc, RZ, 0xc0, !PT ;  /* 0xfffffffc07079812 */ /* 0x000fe400078ec0ff */
[----:B------:R-:W-:-:S03]  /*219a0*/  @!P0 LOP3.LUT R6, R6, 0xfffffffc, RZ, 0xc0, !PT ;  /* 0xfffffffc06068812 */ /* 0x000fc600078ec0ff */
[----:B------:R-:W-:-:S04]  /*219b0*/  @!P1 IMAD.WIDE R12, R7, 0x2, R4 ;  /* 0x00000002070c9825 */ /* 0x000fc800078e0204 */
[C---:B-1----:R-:W-:Y:S01]  /*219c0*/  @!P0 IMAD.WIDE R8, R6.reuse, 0x2, R4 ;  /* 0x0000000206088825 */ /* 0x042fe200078e0204 */
[----:B------:R1:W5:Y:S03]  /*219d0*/  @!P1 LD.E.64 R38, [R12.64] ;  /* 0x000000040c269980 */ /* 0x000366000c101b00 */
[--C-:B------:R-:W-:Y:S01]  /*219e0*/  @!P1 IMAD.WIDE R4, R7, 0x2, R2.reuse ;  /* 0x0000000207049825 */ /* 0x100fe200078e0202 */
[----:B------:R1:W5:Y:S03]  /*219f0*/  @!P0 LD.E.64 R44, [R8.64] ;  /* 0x00000004082c8980 */ /* 0x000366000c101b00 */
[----:B------:R-:W-:Y:S01]  /*21a00*/  @!P0 IMAD.WIDE R2, R6, 0x2, R2 ;  /* 0x0000000206028825 */ /* 0x000fe200078e0202 */
[----:B------:R1:W5:Y:S04]  /*21a10*/  @!P1 LD.E.64 R40, [R4.64] ;  /* 0x0000000404289980 */ /* 0x000368000c101b00 */
[----:B------:R1:W5:Y:S02]  /*21a20*/  @!P0 LD.E.64 R46, [R2.64] ;  /* 0x00000004022e8980 */ /* 0x000364000c101b00 */
.L_x_2519:
[----:B------:R-:W-:Y:S05]  /*21a30*/  BSYNC B0 ;  /* 0x0000000000007941 */ /* 0x000fea0003800000 */
.L_x_2518:
[----:B-12--5:R-:W-:Y:S01]  /*21a40*/  IMAD.MOV.U32 R5, RZ, RZ, R44 ;  /* 0x000000ffff057224 */ /* 0x026fe200078e002c */
[----:B------:R-:W-:Y:S01]  /*21a50*/  MOV R2, R39 ;  /* 0x0000002700027202 */ /* 0x000fe20000000f00 */
[----:B----4-:R-:W-:-:S02]  /*21a60*/  IMAD.MOV.U32 R4, RZ, RZ, R45 ;  /* 0x000000ffff047224 */ /* 0x010fc400078e002d */
        /* <DEDUP_REMOVED lines=32> */
[----:B------:R-:W-:Y:S01]  /*21c70*/  PRMT R48, R2, 0x5410, R3 ;  /* 0x0000541002307816 */ /* 0x000fe20000000003 */
[----:B------:R-:W-:Y:S05]  /*21c80*/  BRA.DIV ~URZ, `(.L_x_2520) ;  /* 0x000071f27f007947 */ /* 0x000fea000b800000 */
[----:B------:R1:W2:Y:S04]  /*21c90*/  SHFL.IDX PT, R5, R37, 0x1, 0x1c1f ;  /* 0x003c1f0025057f89 */ /* 0x0002a800000e0000 */
[----:B------:R1:W4:Y:S04]  /*21ca0*/  SHFL.IDX PT, R4, R42, 0x1, 0x1c1f ;  /* 0x003c1f002a047f89 */ /* 0x00032800000e0000 */
[----:B------:R1:W3:Y:S04]  /*21cb0*/  SHFL.IDX PT, R6, R36, 0x1, 0x1c1f ;  /* 0x003c1f0024067f89 */ /* 0x0002e800000e0000 */
[----:B------:R1:W1:Y:S02]  /*21cc0*/  SHFL.IDX PT, R2, R43, 0x1, 0x1c1f ;  /* 0x003c1f002b027f89 */ /* 0x00026400000e0000 */
.L_x_2566:
        /* <DEDUP_REMOVED lines=18> */
[-C--:B------:R-:W-:Y:S01]  /*21df0*/  ISETP.GE.AND P0, PT, R0, R27.reuse, PT ;  /* 0x0000001b0000720c */ /* 0x080fe20003f06270 */
[----:B------:R-:W-:Y:S01]  /*21e00*/  ULDC.64 UR4, c[0x0][0x118] ;  /* 0x0000460000047ab9 */ /* 0x000fe20000000a00 */
[----:B------:R-:W-:Y:S01]  /*21e10*/  ISETP.GE.AND P2, PT, R13, R27, PT ;  /* 0x0000001b0d00720c */ /* 0x000fe20003f46270 */
[----:B------:R-:W-:-:S10]  /*21e20*/  CS2R R36, SRZ ;  /* 0x0000000000247805 */ /* 0x000fd4000001ff00 */
[C---:B------:R-:W-:Y:S02]  /*21e30*/  @!P0 IMAD.WIDE R6, R0.reuse, 0x2, R2 ;  /* 0x0000000200068825 */ /* 0x040fe400078e0202 */
[----:B------:R-:W-:Y:S02]  /*21e40*/  @!P2 SHF.R.S32.HI R12, RZ, 0x1f, R13 ;  /* 0x0000001fff0ca819 */ /* 0x000fe4000001140d */
[----:B--2-4-:R-:W-:Y:S01]  /*21e50*/  @!P0 IMAD.WIDE R8, R0, 0x2, R4 ;  /* 0x0000000200088825 */ /* 0x014fe200078e0204 */
        /* <DEDUP_REMOVED lines=54> */
.L_x_2522:
[----:B------:R-:W-:Y:S05]  /*221c0*/  BSYNC B0 ;  /* 0x0000000000007941 */ /* 0x000fea0003800000 */
.L_x_2521:
[----:B-1----:R-:W3:Y:S01]  /*221d0*/  LDL.64 R2, [R28+0x20] ;  /* 0x000020001c027983 */ /* 0x002ee20000100a00 */
[----:B------:R-:W-:-:S04]  /*221e0*/  DEPBAR.LE SB0, 0x3 ;  /* 0x000080c00000791a */ /* 0x000fc80000000000 */
[----:B--2-4-:R-:W2:Y:S01]  /*221f0*/  LDL.64 R4, [R28+0x28] ;  /* 0x000028001c047983 */ /* 0x014ea20000100a00 */
[----:B------:R-:W-:Y:S01]  /*22200*/  WARPSYNC 0xffffffff ;  /* 0xffffffff00007948 */ /* 0x000fe20003800000 */
[----:B------:R-:W-:Y:S02]  /*22210*/  ULDC.64 UR4, c[0x0][0x118] ;  /* 0x0000460000047ab9 */ /* 0x000fe40000000a00 */
[----:B------:R-:W-:Y:S06]  /*22220*/  BAR.SYNC.DEFER_BLOCKING 0x0 ;  /* 0x0000000000007b1d */ /* 0x000fec0000010000 */
[----:B---3--:R1:W3:Y:S04]  /*22230*/  LD.E R8, [R2.64] ;  /* 0x0000000402087980 */ /* 0x0082e8000c101900 */
[----:B--2---:R2:W4:Y:S01]  /*22240*/  LD.E.64 R28, [R4.64] ;  /* 0x00000004041c7980 */ /* 0x004522000c101b00 */
[----:B------:R-:W-:Y:S01]  /*22250*/  LEA.HI R56, R102, R56, RZ, 0x5 ;  /* 0x0000003866387211 */ /* 0x000fe200078f28ff */
[----:B------:R-:W-:Y:S01]  /*22260*/  BSSY B1, `(.L_x_2523) ;  /* 0x0000180000017945 */ /* 0x000fe20003800000 */
[----:B-1---5:R-:W-:-:S02]  /*22270*/  IMAD.MOV.U32 R3, RZ, RZ, R71 ;  /* 0x000000ffff037224 */ /* 0x022fc400078e0047 */
[----:B------:R-:W-:Y:S02]  /*22280*/  IMAD.MOV.U32 R2, RZ, RZ, R64 ;  /* 0x000000ffff027224 */ /* 0x000fe400078e0040 */
[----:B--2---:R-:W-:-:S03]  /*22290*/  IMAD.MOV.U32 R4, RZ, RZ, R70 ;  /* 0x000000ffff047224 */ /* 0x004fc600078e0046 */
[----:B------:R-:W-:Y:S01]  /*222a0*/  PRMT R93, R93, 0x5410, R2 ;  /* 0x000054105d5d7816 */ /* 0x000fe20000000002 */
[----:B------:R-:W-:Y:S01]  /*222b0*/  IMAD.MOV.U32 R2, RZ, RZ, R58 ;  /* 0x000000ffff027224 */ /* 0x000fe200078e003a */
[----:B------:R-:W-:Y:S01]  /*222c0*/  PRMT R95, R3, 0x5410, R4 ;  /* 0x00005410035f7816 */ /* 0x000fe20000000004 */
[----:B------:R-:W-:Y:S02]  /*222d0*/  IMAD.MOV.U32 R4, RZ, RZ, R60 ;  /* 0x000000ffff047224 */ /* 0x000fe400078e003c */
[----:B------:R-:W-:Y:S01]  /*222e0*/  IMAD.MOV.U32 R3, RZ, RZ, R61 ;  /* 0x000000ffff037224 */ /* 0x000fe200078e003d */
[----:B------:R-:W-:Y:S01]  /*222f0*/  PRMT R89, R89, 0x5410, R2 ;  /* 0x0000541059597816 */ /* 0x000fe20000000002 */
[----:B------:R-:W-:Y:S02]  /*22300*/  IMAD.MOV.U32 R5, RZ, RZ, R65 ;  /* 0x000000ffff057224 */ /* 0x000fe400078e0041 */
[----:B------:R-:W-:Y:S01]  /*22310*/  IMAD.MOV.U32 R2, RZ, RZ, R51 ;  /* 0x000000ffff027224 */ /* 0x000fe200078e0033 */
[----:B------:R-:W-:Y:S01]  /*22320*/  PRMT R91, R3, 0x5410, R4 ;  /* 0x00005410035b7816 */ /* 0x000fe20000000004 */
[----:B------:R-:W-:Y:S01]  /*22330*/  IMAD.MOV.U32 R3, RZ, RZ, R50 ;  /* 0x000000ffff037224 */ /* 0x000fe200078e0032 */
[----:B------:R-:W-:Y:S01]  /*22340*/  PRMT R93, R5, 0x7610, R93 ;  /* 0x00007610055d7816 */ /* 0x000fe2000000005d */
[----:B------:R-:W-:Y:S01]  /*22350*/  IMAD.MOV.U32 R4, RZ, RZ, R59 ;  /* 0x000000ffff047224 */ /* 0x000fe200078e003b */
[----:B------:R-:W-:-:S02]  /*22360*/  SHF.R.S32.HI R5, RZ, 0x1f, R76 ;  /* 0x0000001fff057819 */ /* 0x000fc4000001144c */
        /* <DEDUP_REMOVED lines=14> */
[----:B------:R-:W-:Y:S01]  /*22450*/  IMAD.SHL.U32 R6, R3, 0x40, RZ ;  /* 0x0000004003067824 */ /* 0x000fe200078e00ff */
        /* <DEDUP_REMOVED lines=32> */
[----:B------:R-:W-:Y:S02]  /*22660*/  ULDC.64 UR4, c[0x0][0x118] ;  /* 0x0000460000047ab9 */ /* 0x000fe40000000a00 */
[----:B------:R-:W2:Y:S01]  /*22670*/  LD.E.128 R4, [R34.64] ;  /* 0x0000000422047980 */ /* 0x000ea2000c101d00 */
[----:B------:R-:W-:Y:S02]  /*22680*/  SHF.R.U32.HI R3, RZ, 0x10, R15 ;  /* 0x00000010ff037819 */ /* 0x000fe4000001160f */
[----:B------:R-:W-:Y:S02]  /*22690*/  SHF.R.U32.HI R2, RZ, 0x10, R17 ;  /* 0x00000010ff027819 */ /* 0x000fe40000011611 */
[----:B------:R-:W-:Y:S02]  /*226a0*/  SHF.R.U64 R12, R14, 0x10, R15 ;  /* 0x000000100e0c7819 */ /* 0x000fe4000000120f */
[----:B------:R-:W-:Y:S02]  /*226b0*/  PRMT R3, R49, 0x5410, R3 ;  /* 0x0000541031037816 */ /* 0x000fe40000000003 */
[----:B------:R-:W-:-:S02]  /*226c0*/  PRMT R2, R48, 0x5410, R2 ;  /* 0x0000541030027816 */ /* 0x000fc40000000002 */
[----:B------:R-:W-:Y:S02]  /*226d0*/  SHF.R.U64 R9, R16, 0x10, R17 ;  /* 0x0000001010097819 */ /* 0x000fe40000001211 */
[----:B------:R-:W-:Y:S01]  /*226e0*/  PRMT R12, R49, 0x5432, R12 ;  /* 0x00005432310c7816 */ /* 0x000fe2000000000c */
[C---:B------:R-:W-:Y:S01]  /*226f0*/  IMAD.U32 R17, R2.reuse, 0x10000, RZ ;  /* 0x0001000002117824 */ /* 0x040fe200078e00ff */
[C---:B------:R-:W-:Y:S02]  /*22700*/  SHF.L.U32 R26, R3.reuse, 0x10, RZ ;  /* 0x00000010031a7819 */ /* 0x040fe400000006ff */
[----:B------:R-:W-:Y:S02]  /*22710*/  LOP3.LUT R49, R2, 0xffff0000, RZ, 0xc0, !PT ;  /* 0xffff000002317812 */ /* 0x000fe400078ec0ff */
[----:B------:R-:W-:Y:S02]  /*22720*/  PRMT R9, R48, 0x5432, R9 ;  /* 0x0000543230097816 */ /* 0x000fe40000000009 */
[----:B------:R-:W-:-:S02]  /*22730*/  LOP3.LUT R48, R3, 0xffff0000, RZ, 0xc0, !PT ;  /* 0xffff000003307812 */ /* 0x000fc400078ec0ff */
[C---:B--2---:R-:W-:Y:S01]  /*22740*/  LOP3.LUT R8, R6.reuse, 0xffff0000, RZ, 0xc0, !PT ;  /* 0xffff000006087812 */ /* 0x044fe200078ec0ff */
[C---:B------:R-:W-:Y:S01]  /*22750*/  IMAD.U32 R13, R7.reuse, 0x10000, RZ ;  /* 0x00010000070d7824 */ /* 0x040fe200078e00ff */
[----:B------:R-:W-:Y:S01]  /*22760*/  LOP3.LUT R7, R7, 0xffff0000, RZ, 0xc0, !PT ;  /* 0xffff000007077812 */ /* 0x000fe200078ec0ff */
[----:B------:R-:W-:Y:S01]  /*22770*/  IMAD.U32 R14, R6, 0x10000, RZ ;  /* 0x00010000060e7824 */ /* 0x000fe200078e00ff */
[C---:B------:R-:W-:Y:S01]  /*22780*/  LOP3.LUT R3, R4.reuse, 0xffff0000, RZ, 0xc0, !PT ;  /* 0xffff000004037812 */ /* 0x040fe200078ec0ff */
[----:B------:R-:W-:Y:S01]  /*22790*/  IMAD.U32 R6, R4, 0x10000, RZ ;  /* 0x0001000004067824 */ /* 0x000fe200078e00ff */
[C---:B------:R-:W-:Y:S01]  /*227a0*/  SHF.L.U32 R2, R5.reuse, 0x10, RZ ;  /* 0x0000001005027819 */ /* 0x040fe200000006ff */
[C---:B------:R-:W-:Y:S01]  /*227b0*/  FMUL.FTZ R16, R8.reuse, R17 ;  /* 0x0000001108107220 */ /* 0x040fe20000410000 */
[----:B------:R-:W-:Y:S01]  /*227c0*/  LOP3.LUT R4, R5, 0xffff0000, RZ, 0xc0, !PT ;  /* 0xffff000005047812 */ /* 0x000fe200078ec0ff */
[----:B------:R-:W-:Y:S02]  /*227d0*/  FMUL.FTZ R15, R8, R26 ;  /* 0x0000001a080f7220 */ /* 0x000fe40000410000 */
[----:B------:R-:W-:-:S02]  /*227e0*/  FMUL.FTZ R5, R7, R49 ;  /* 0x0000003107057220 */ /* 0x000fc40000410000 */
[C---:B------:R-:W-:Y:S02]  /*227f0*/  FFMA.FTZ R16, R14.reuse, R26, -R16 ;  /* 0x0000001a0e107223 */ /* 0x040fe40000010810 */
[----:B------:R-:W-:Y:S01]  /*22800*/  FFMA.FTZ R15, R14, R17, R15 ;  /* 0x000000110e0f7223 */ /* 0x000fe2000001000f */
[C---:B------:R-:W-:Y:S01]  /*22810*/  SHF.L.U32 R17, R12.reuse, 0x10, RZ ;  /* 0x000000100c117819 */ /* 0x040fe200000006ff */
[-C--:B------:R-:W-:Y:S01]  /*22820*/  FMUL.FTZ R7, R7, R48.reuse ;  /* 0x0000003007077220 */ /* 0x080fe20000410000 */
[----:B------:R-:W-:Y:S01]  /*22830*/  LOP3.LUT R12, R12, 0xffff0000, RZ, 0xc0, !PT ;  /* 0xffff00000c0c7812 */ /* 0x000fe200078ec0ff */
[----:B------:R-:W-:Y:S01]  /*22840*/  FFMA.FTZ R14, R13, R48, -R5 ;  /* 0x000000300d0e7223 */ /* 0x000fe20000010805 */
[C---:B------:R-:W-:Y:S01]  /*22850*/  LOP3.LUT R48, R9.reuse, 0xffff0000, RZ, 0xc0, !PT ;  /* 0xffff000009307812 */ /* 0x040fe200078ec0ff */
[----:B------:R-:W-:Y:S02]  /*22860*/  IMAD.U32 R26, R9, 0x10000, RZ ;  /* 0x00010000091a7824 */ /* 0x000fe400078e00ff */
[----:B------:R-:W-:-:S02]  /*22870*/  FMUL.FTZ R5, R4, R12 ;  /* 0x0000000c04057220 */ /* 0x000fc40000410000 */
[C---:B------:R-:W-:Y:S02]  /*22880*/  FMUL.FTZ R8, R3.reuse, R26 ;  /* 0x0000001a03087220 */ /* 0x040fe40000410000 */
[----:B------:R-:W-:Y:S02]  /*22890*/  FMUL.FTZ R3, R3, R17 ;  /* 0x0000001103037220 */ /* 0x000fe40000410000 */
[----:B------:R-:W-:Y:S02]  /*228a0*/  FMUL.FTZ R9, R4, R48 ;  /* 0x0000003004097220 */ /* 0x000fe40000410000 */
[C---:B------:R-:W-:Y:S02]  /*228b0*/  FFMA.FTZ R4, R6.reuse, R26, R3 ;  /* 0x0000001a06047223 */ /* 0x040fe40000010003 */
[----:B------:R-:W-:Y:S02]  /*228c0*/  FFMA.FTZ R7, R13, R49, R7 ;  /* 0x000000310d077223 */ /* 0x000fe40000010007 */
[----:B------:R-:W-:Y:S01]  /*228d0*/  FFMA.FTZ R8, R6, R17, -R8 ;  /* 0x0000001106087223 */ /* 0x000fe20000010808 */
[----:B------:R-:W-:Y:S01]  /*228e0*/  F2FP.BF16.PACK_AB R6, R15, R16 ;  /* 0x000000100f06723e */ /* 0x000fe200000010ff */
[C---:B------:R-:W-:Y:S01]  /*228f0*/  FFMA.FTZ R3, R2.reuse, R12, -R9 ;  /* 0x0000000c02037223 */ /* 0x040fe20000010809 */
[----:B------:R-:W-:Y:S01]  /*22900*/  F2FP.BF16.PACK_AB R7, R7, R14 ;  /* 0x0000000e0707723e */ /* 0x000fe200000010ff */
[----:B------:R-:W-:Y:S01]  /*22910*/  FFMA.FTZ R5, R2, R48, R5 ;  /* 0x0000003002057223 */ /* 0x000fe20000010005 */
[----:B------:R-:W-:-:S04]  /*22920*/  F2FP.BF16.PACK_AB R4, R4, R8 ;  /* 0x000000080404723e */ /* 0x000fc800000010ff */
[----:B------:R-:W-:-:S05]  /*22930*/  F2FP.BF16.PACK_AB R5, R5, R3 ;  /* 0x000000030505723e */ /* 0x000fca00000010ff */
[----:B------:R1:W-:Y:S02]  /*22940*/  ST.E.128 [R34.64], R4 ;  /* 0x0000000422007985 */ /* 0x0003e4000c101d04 */
.L_x_2526:
[----:B------:R-:W-:Y:S05]  /*22950*/  BSYNC B0 ;  /* 0x0000000000007941 */ /* 0x000fea0003800000 */
.L_x_2525:
[----:B------:R-:W-:Y:S01]  /*22960*/  IADD3 R2, R0, 0x10, RZ ;  /* 0x0000001000027810 */ /* 0x000fe20007ffe0ff */
[----:B------:R-:W-:Y:S03]  /*22970*/  BSSY B0, `(.L_x_2527) ;  /* 0x0000036000007945 */ /* 0x000fe60003800000 */
[----:B------:R-:W-:-:S13]  /*22980*/  ISETP.GE.AND P0, PT, R2, R27, PT ;  /* 0x0000001b0200720c */ /* 0x000fda0003f06270 */
[----:B------:R-:W-:Y:S05]  /*22990*/  @P0 BRA `(.L_x_2528) ;  /* 0x0000033000000947 */ /* 0x000fea0003800000 */
[----:B------:R-:W-:Y:S01]  /*229a0*/  IADD3 R3, P0, R56, R57, RZ ;  /* 0x0000003938037210 */ /* 0x000fe20007f1e0ff */
[----:B------:R-:W-:-:S03]  /*229b0*/  ULDC.64 UR4, c[0x0][0x118] ;  /* 0x0000460000047ab9 */ /* 0x000fc60000000a00 */
[----:B-1----:R-:W-:Y:S02]  /*229c0*/  LEA.HI.X.SX32 R4, R56, RZ, 0x1, P0 ;  /* 0x000000ff38047211 */ /* 0x002fe400000f0eff */
[----:B------:R-:W-:-:S04]  /*229d0*/  LEA R2, P0, R3, R28, 0x1 ;  /* 0x0000001c03027211 */ /* 0x000fc800078008ff */
[----:B------:R-:W-:-:S05]  /*229e0*/  LEA.HI.X R3, R3, R29, R4, 0x1, P0 ;  /* 0x0000001d03037211 */ /* 0x000fca00000f0c04 */
[----:B------:R-:W2:Y:S01]  /*229f0*/  LD.E.128 R4, [R2.64] ;  /* 0x0000000402047980 */ /* 0x000ea2000c101d00 */
        /* <DEDUP_REMOVED lines=17> */
[----:B------:R-:W-:-:S02]  /*22b10*/  FMUL.FTZ R18, R13, R19 ;  /* 0x000000130d127220 */ /* 0x000fc40000410000 */
[-C--:B------:R-:W-:Y:S02]  /*22b20*/  FMUL.FTZ R13, R13, R20.reuse ;  /* 0x000000140d0d7220 */ /* 0x080fe40000410000 */
[----:B------:R-:W-:Y:S02]  /*22b30*/  FFMA.FTZ R18, R17, R20, -R18 ;  /* 0x0000001411127223 */ /* 0x000fe40000010812 */
[----:B------:R-:W-:Y:S01]  /*22b40*/  IMAD.U32 R8, R4, 0x10000, RZ ;  /* 0x0001000004087824 */ /* 0x000fe200078e00ff */
[----:B------:R-:W-:Y:S01]  /*22b50*/  LOP3.LUT R4, R5, 0xffff0000, RZ, 0xc0, !PT ;  /* 0xffff000005047812 */ /* 0x000fe200078ec0ff */
[----:B------:R-:W-:Y:S02]  /*22b60*/  FMUL.FTZ R9, R12, R26 ;  /* 0x0000001a0c097220 */ /* 0x000fe40000410000 */
[----:B------:R-:W-:Y:S02]  /*22b70*/  FFMA.FTZ R17, R17, R19, R13 ;  /* 0x0000001311117223 */ /* 0x000fe4000001000d */
[----:B------:R-:W-:-:S02]  /*22b80*/  IMAD.U32 R6, R5, 0x10000, RZ ;  /* 0x0001000005067824 */ /* 0x000fc400078e00ff */
[C---:B------:R-:W-:Y:S01]  /*22b90*/  IMAD.U32 R20, R14.reuse, 0x10000, RZ ;  /* 0x000100000e147824 */ /* 0x040fe200078e00ff */
[----:B------:R-:W-:Y:S01]  /*22ba0*/  LOP3.LUT R14, R14, 0xffff0000, RZ, 0xc0, !PT ;  /* 0xffff00000e0e7812 */ /* 0x000fe200078ec0ff */
[C---:B------:R-:W-:Y:S01]  /*22bb0*/  IMAD.U32 R19, R15.reuse, 0x10000, RZ ;  /* 0x000100000f137824 */ /* 0x040fe200078e00ff */
[----:B------:R-:W-:Y:S01]  /*22bc0*/  LOP3.LUT R15, R15, 0xffff0000, RZ, 0xc0, !PT ;  /* 0xffff00000f0f7812 */ /* 0x000fe200078ec0ff */
[-C--:B------:R-:W-:Y:S02]  /*22bd0*/  FMUL.FTZ R5, R12, R21.reuse ;  /* 0x000000150c057220 */ /* 0x080fe40000410000 */
[C---:B------:R-:W-:Y:S02]  /*22be0*/  FFMA.FTZ R12, R16.reuse, R21, -R9 ;  /* 0x00000015100c7223 */ /* 0x040fe40000010809 */
[----:B------:R-:W-:Y:S02]  /*22bf0*/  FMUL.FTZ R9, R7, R20 ;  /* 0x0000001407097220 */ /* 0x000fe40000410000 */
[----:B------:R-:W-:-:S02]  /*22c00*/  FFMA.FTZ R16, R16, R26, R5 ;  /* 0x0000001a10107223 */ /* 0x000fc40000010005 */
[----:B------:R-:W-:Y:S02]  /*22c10*/  FMUL.FTZ R7, R7, R19 ;  /* 0x0000001307077220 */ /* 0x000fe40000410000 */
[C---:B------:R-:W-:Y:S02]  /*22c20*/  FMUL.FTZ R13, R4.reuse, R14 ;  /* 0x0000000e040d7220 */ /* 0x040fe40000410000 */
[----:B------:R-:W-:Y:S02]  /*22c30*/  FMUL.FTZ R5, R4, R15 ;  /* 0x0000000f04057220 */ /* 0x000fe40000410000 */
[C---:B------:R-:W-:Y:S02]  /*22c40*/  FFMA.FTZ R9, R8.reuse, R19, -R9 ;  /* 0x0000001308097223 */ /* 0x040fe40000010809 */
[----:B------:R-:W-:Y:S01]  /*22c50*/  FFMA.FTZ R4, R8, R20, R7 ;  /* 0x0000001408047223 */ /* 0x000fe20000010007 */
[----:B------:R-:W-:Y:S01]  /*22c60*/  F2FP.BF16.PACK_AB R7, R16, R12 ;  /* 0x0000000c1007723e */ /* 0x000fe200000010ff */
[----:B------:R-:W-:-:S02]  /*22c70*/  FFMA.FTZ R8, R6, R15, -R13 ;  /* 0x0000000f06087223 */ /* 0x000fc4000001080d */
[----:B------:R-:W-:Y:S01]  /*22c80*/  FFMA.FTZ R5, R6, R14, R5 ;  /* 0x0000000e06057223 */ /* 0x000fe20000010005 */
[----:B------:R-:W-:Y:S02]  /*22c90*/  F2FP.BF16.PACK_AB R6, R17, R18 ;  /* 0x000000121106723e */ /* 0x000fe400000010ff */
[----:B------:R-:W-:Y:S02]  /*22ca0*/  F2FP.BF16.PACK_AB R4, R4, R9 ;  /* 0x000000090404723e */ /* 0x000fe400000010ff */
[----:B------:R-:W-:-:S05]  /*22cb0*/  F2FP.BF16.PACK_AB R5, R5, R8 ;  /* 0x000000080505723e */ /* 0x000fca00000010ff */
[----:B------:R1:W-:Y:S02]  /*22cc0*/  ST.E.128 [R2.64], R4 ;  /* 0x0000000402007985 */ /* 0x0003e4000c101d04 */
.L_x_2528:
[----:B------:R-:W-:Y:S05]  /*22cd0*/  BSYNC B0 ;  /* 0x0000000000007941 */ /* 0x000fea0003800000 */
.L_x_2527:
[----:B-1----:R-:W-:Y:S01]  /*22ce0*/  IADD3 R2, R0, 0x20, RZ ;  /* 0x0000002000027810 */ /* 0x002fe20007ffe0ff */
[----:B------:R-:W-:Y:S03]  /*22cf0*/  BSSY B0, `(.L_x_2529) ;  /* 0x0000032000007945 */ /* 0x000fe60003800000 */
[----:B------:R-:W-:-:S13]  /*22d00*/  ISETP.GE.AND P0, PT, R2, R27, PT ;  /* 0x0000001b0200720c */ /* 0x000fda0003f06270 */
[----:B------:R-:W-:Y:S05]  /*22d10*/  @P0 BRA `(.L_x_2530) ;  /* 0x000002f000000947 */ /* 0x000fea0003800000 */
[----:B------:R-:W-:Y:S02]  /*22d20*/  ULDC.64 UR4, c[0x0][0x118] ;  /* 0x0000460000047ab9 */ /* 0x000fe40000000a00 */
[----:B------:R-:W2:Y:S01]  /*22d30*/  LD.E.128 R4, [R34.64+0x4000] ;  /* 0x0040000422047980 */ /* 0x000ea2000c101d00 */
[----:B------:R-:W-:Y:S02]  /*22d40*/  SHF.R.U32.HI R3, RZ, 0x10, R25 ;  /* 0x00000010ff037819 */ /* 0x000fe40000011619 */
[----:B------:R-:W-:Y:S02]  /*22d50*/  SHF.R.U32.HI R2, RZ, 0x10, R23 ;  /* 0x00000010ff027819 */ /* 0x000fe40000011617 */
[----:B------:R-:W-:Y:S02]  /*22d60*/  PRMT R3, R77, 0x5410, R3 ;  /* 0x000054104d037816 */ /* 0x000fe40000000003 */
[----:B------:R-:W-:Y:S02]  /*22d70*/  PRMT R2, R75, 0x5410, R2 ;  /* 0x000054104b027816 */ /* 0x000fe40000000002 */
[----:B------:R-:W-:-:S02]  /*22d80*/  SHF.L.U32 R18, R3, 0x10, RZ ;  /* 0x0000001003127819 */ /* 0x000fc400000006ff */
[----:B------:R-:W-:Y:S01]  /*22d90*/  SHF.R.U64 R9, R22, 0x10, R23 ;  /* 0x0000001016097819 */ /* 0x000fe20000001217 */
[C---:B------:R-:W-:Y:S01]  /*22da0*/  IMAD.U32 R17, R2.reuse, 0x10000, RZ ;  /* 0x0001000002117824 */ /* 0x040fe200078e00ff */
[----:B------:R-:W-:Y:S02]  /*22db0*/  LOP3.LUT R20, R2, 0xffff0000, RZ, 0xc0, !PT ;  /* 0xffff000002147812 */ /* 0x000fe400078ec0ff */
[----:B------:R-:W-:Y:S02]  /*22dc0*/  SHF.R.U64 R12, R24, 0x10, R25 ;  /* 0x00000010180c7819 */ /* 0x000fe40000001219 */
[----:B------:R-:W-:Y:S02]  /*22dd0*/  LOP3.LUT R19, R3, 0xffff0000, RZ, 0xc0, !PT ;  /* 0xffff000003137812 */ /* 0x000fe400078ec0ff */
[----:B------:R-:W-:Y:S02]  /*22de0*/  PRMT R9, R75, 0x5432, R9 ;  /* 0x000054324b097816 */ /* 0x000fe40000000009 */
[----:B------:R-:W-:-:S02]  /*22df0*/  PRMT R12, R77, 0x5432, R12 ;  /* 0x000054324d0c7816 */ /* 0x000fc4000000000c */
        /* <DEDUP_REMOVED lines=20> */
[CC--:B------:R-:W-:Y:S02]  /*22f40*/  FMUL.FTZ R8, R3.reuse, R18.reuse ;  /* 0x0000001203087220 */ /* 0x0c0fe40000410000 */
        /* <DEDUP_REMOVED lines=11> */
[----:B------:R1:W-:Y:S02]  /*23000*/  ST.E.128 [R34.64+0x4000], R4 ;  /* 0x0040000422007985 */ /* 0x0003e4000c101d04 */
.L_x_2530:
[----:B------:R-:W-:Y:S05]  /*23010*/  BSYNC B0 ;  /* 0x0000000000007941 */ /* 0x000fea0003800000 */
.L_x_2529:
[----:B------:R-:W-:Y:S01]  /*23020*/  IADD3 R2, R0, 0x30, RZ ;  /* 0x0000003000027810 */ /* 0x000fe20007ffe0ff */
[----:B------:R-:W-:Y:S03]  /*23030*/  BSSY B0, `(.L_x_2531) ;  /* 0x0000037000007945 */ /* 0x000fe60003800000 */
[----:B------:R-:W-:-:S13]  /*23040*/  ISETP.GE.AND P0, PT, R2, R27, PT ;  /* 0x0000001b0200720c */ /* 0x000fda0003f06270 */
[----:B------:R-:W-:Y:S05]  /*23050*/  @P0 BRA `(.L_x_2532) ;  /* 0x0000034000000947 */ /* 0x000fea0003800000 */
[----:B------:R-:W-:Y:S01]  /*23060*/  IADD3 R2, R56, 0x2000, RZ ;  /* 0x0000200038027810 */ /* 0x000fe20007ffe0ff */
[----:B------:R-:W-:-:S03]  /*23070*/  ULDC.64 UR4, c[0x0][0x118] ;  /* 0x0000460000047ab9 */ /* 0x000fc60000000a00 */
[----:B------:R-:W-:-:S04]  /*23080*/  IADD3 R3, P0, R57, R2, RZ ;  /* 0x0000000239037210 */ /* 0x000fc80007f1e0ff */
        /* <DEDUP_REMOVED lines=49> */
.L_x_2532:
[----:B------:R-:W-:Y:S05]  /*233a0*/  BSYNC B0 ;  /* 0x0000000000007941 */ /* 0x000fea0003800000 */
.L_x_2531:
        /* <DEDUP_REMOVED lines=51> */
.L_x_2534:
[----:B------:R-:W-:Y:S05]  /*236e0*/  BSYNC B0 ;  /* 0x0000000000007941 */ /* 0x000fea0003800000 */
.L_x_2533:
[----:B------:R-:W-:-:S04]  /*236f0*/  IADD3 R2, R0, 0x50, RZ ;  /* 0x0000005000027810 */ /* 0x000fc80007ffe0ff */
        /* <DEDUP_REMOVED lines=54> */
.L_x_2524:
[----:B------:R-:W-:Y:S05]  /*23a60*/  BSYNC B1 ;  /* 0x0000000000017941 */ /* 0x000fea0003800000 */
.L_x_2523:
[----:B-1----:R-:W-:Y:S01]  /*23a70*/  IADD3 R2, R76, 0x40, RZ ;  /* 0x000000404c027810 */ /* 0x002fe20007ffe0ff */
[----:B------:R-:W-:-:S03]  /*23a80*/  IMAD.MOV.U32 R3, RZ, RZ, 0x0 ;  /* 0x00000000ff037424 */ /* 0x000fc600078e00ff */
[----:B------:R-:W-:Y:S01]  /*23a90*/  ISETP.GE.AND P0, PT, R2, R72, PT ;  /* 0x000000480200720c */ /* 0x000fe20003f06270 */
[----:B------:R-:W-:-:S12]  /*23aa0*/  IMAD.MOV.U32 R2, RZ, RZ, R114 ;  /* 0x000000ffff027224 */ /* 0x000fd800078e0072 */
[----:B------:R-:W-:Y:S05]  /*23ab0*/  @P0 RET.REL.NODEC R2 `(_ZN7cutlass13device_kernelIN5flash19enable_sm80_to_sm89INS1_16FlashAttnFwdSm80INS1_25CollectiveMainloopFwdSm80ILi8ELi2ELb0EN4cute5tupleIJNS5_1CILi128EEENS7_ILi64EEENS7_ILi192EEEEEELi192ENS_10bfloat16_tEfNS_4arch4Sm80ELb0ELb1ELb1ELb1ELb1ELb1ELb1ELb1EEENS1_21CollectiveEpilogueFwdINS6_IJS8_SA_S9_EEENS6_IJNS7_ILi1EEESI_SI_EEESC_SE_Li256ELb1ELb1ELb1ELb0EEENS1_36VarlenDynamicPersistentTileSchedulerILi128ELi64ELi256ELi256ELb1ELb1ELb0ELb1ELb0ELb1EEEEEEEEEvNT_6ParamsE) ;  /* 0xfffdc54002000950 */ /* 0x000fea0003c3ffff */
[----:B------:R-:W-:Y:S01]  /*23ac0*/  ISETP.GE.AND P0, PT, R0, R27, PT ;  /* 0x0000001b0000720c */ /* 0x000fe20003f06270 */
[----:B------:R-:W-:-:S12]  /*23ad0*/  BSSY B0, `(.L_x_2535) ;  /* 0x0000031000007945 */ /* 0x000fd80003800000 */
        /* <DEDUP_REMOVED lines=48> */
.L_x_2536:
[----:B------:R-:W-:Y:S05]  /*23de0*/  BSYNC B0 ;  /* 0x0000000000007941 */ /* 0x000fea0003800000 */
.L_x_2535:
        /* <DEDUP_REMOVED lines=56> */
.L_x_2538:
[----:B------:R-:W-:Y:S05]  /*24170*/  BSYNC B0 ;  /* 0x0000000000007941 */ /* 0x000fea0003800000 */
.L_x_2537:
        /* <DEDUP_REMOVED lines=51> */
.L_x_2540:
[----:B------:R-:W-:Y:S05]  /*244b0*/  BSYNC B0 ;  /* 0x0000000000007941 */ /* 0x000fea0003800000 */
.L_x_2539:
        /* <DEDUP_REMOVED lines=56> */
.L_x_2542:
[----:B------:R-:W-:Y:S05]  /*24840*/  BSYNC B0 ;  /* 0x0000000000007941 */ /* 0x000fea0003800000 */
.L_x_2541:
        /* <DEDUP_REMOVED lines=51> */
.L_x_2544:
[----:B------:R-:W-:Y:S05]  /*24b80*/  BSYNC B0 ;  /* 0x0000000000007941 */ /* 0x000fea0003800000 */
.L_x_2543:
[----:B------:R-:W-:Y:S01]  /*24b90*/  IADD3 R0, R0, 0x50, RZ ;  /* 0x0000005000007810 */ /* 0x000fe20007ffe0ff */
[----:B------:R-:W-:Y:S02]  /*24ba0*/  IMAD.MOV.U32 R2, RZ, RZ, R114 ;  /* 0x000000ffff027224 */ /* 0x000fe400078e0072 */
[----:B------:R-:W-:Y:S01]  /*24bb0*/  IMAD.MOV.U32 R3, RZ, RZ, 0x0 ;  /* 0x00000000ff037424 */ /* 0x000fe200078e00ff */
[----:B------:R-:W-:-:S13]  /*24bc0*/  ISETP.GE.AND P0, PT, R0, R27, PT ;  /* 0x0000001b0000720c */ /* 0x000fda0003f06270 */
[----:B------:R-:W-:Y:S05]  /*24bd0*/  @P0 RET.REL.NODEC R2 `(_ZN7cutlass13device_kernelIN5flash19enable_sm80_to_sm89INS1_16FlashAttnFwdSm80INS1_25CollectiveMainloopFwdSm80ILi8ELi2ELb0EN4cute5tupleIJNS5_1CILi128EEENS7_ILi64EEENS7_ILi192EEEEEELi192ENS_10bfloat16_tEfNS_4arch4Sm80ELb0ELb1ELb1ELb1ELb1ELb1ELb1ELb1EEENS1_21CollectiveEpilogueFwdINS6_IJS8_SA_S9_EEENS6_IJNS7_ILi1EEESI_SI_EEESC_SE_Li256ELb1ELb1ELb1ELb0EEENS1_36VarlenDynamicPersistentTileSchedulerILi128ELi64ELi256ELi256ELb1ELb1ELb0ELb1ELb0ELb1EEEEEEEEEvNT_6ParamsE) ;  /* 0xfffdb42002000950 */ /* 0x000fea0003c3ffff */
[----:B------:R-:W-:Y:S01]  /*24be0*/  IADD3 R0, R56, 0x5000, RZ ;  /* 0x0000500038007810 */ /* 0x000fe20007ffe0ff */
[----:B------:R-:W-:-:S03]  /*24bf0*/  ULDC.64 UR4, c[0x0][0x118] ;  /* 0x0000460000047ab9 */ /* 0x000fc60000000a00 */
[----:B------:R-:W-:-:S04]  /*24c00*/  IADD3 R3, P0, R57, R0, RZ ;  /* 0x0000000039037210 */ /* 0x000fc80007f1e0ff */
[----:B------:R-:W-:Y:S02]  /*24c10*/  LEA.HI.X.SX32 R0, R0, RZ, 0x1, P0 ;  /* 0x000000ff00007211 */ /* 0x000fe400000f0eff */
[----:B------:R-:W-:-:S04]  /*24c20*/  LEA R2, P0, R3, R28, 0x1 ;  /* 0x0000001c03027211 */ /* 0x000fc800078008ff */
[----:B------:R-:W-:-:S05]  /*24c30*/  LEA.HI.X R3, R3, R29, R0, 0x1, P0 ;  /* 0x0000001d03037211 */ /* 0x000fca00000f0c00 */
[----:B-1----:R-:W2:Y:S01]  /*24c40*/  LD.E.128 R4, [R2.64] ;  /* 0x0000000402047980 */ /* 0x002ea2000c101d00 */
[----:B------:R-:W-:Y:S02]  /*24c50*/  SHF.R.U32.HI R0, RZ, 0x10, R69 ;  /* 0x00000010ff007819 */ /* 0x000fe40000011645 */
[--C-:B------:R-:W-:Y:S02]  /*24c60*/  SHF.R.U32.HI R8, RZ, 0x10, R71.reuse ;  /* 0x00000010ff087819 */ /* 0x100fe40000011647 */
        /* <DEDUP_REMOVED lines=45> */
[----:B------:R-:W-:Y:S05]  /*24f40*/  RET.REL.NODEC R2 `(_ZN7cutlass13device_kernelIN5flash19enable_sm80_to_sm89INS1_16FlashAttnFwdSm80INS1_25CollectiveMainloopFwdSm80ILi8ELi2ELb0EN4cute5tupleIJNS5_1CILi128EEENS7_ILi64EEENS7_ILi192EEEEEELi192ENS_10bfloat16_tEfNS_4arch4Sm80ELb0ELb1ELb1ELb1ELb1ELb1ELb1ELb1EEENS1_21CollectiveEpilogueFwdINS6_IJS8_SA_S9_EEENS6_IJNS7_ILi1EEESI_SI_EEESC_SE_Li256ELb1ELb1ELb1ELb0EEENS1_36VarlenDynamicPersistentTileSchedulerILi128ELi64ELi256ELi256ELb1ELb1ELb0ELb1ELb0ELb1EEEEEEEEEvNT_6ParamsE) ;  /* 0xfffdb0b002007950 */ /* 0x000fea0003c3ffff */
.L_x_2513:
[----:B-----5:R-:W-:Y:S01]  /*24f50*/  ISETP.NE.AND P0, PT, R24, 0x1, PT ;  /* 0x000000011800780c */ /* 0x020fe20003f05270 */
[----:B------:R-:W-:-:S12]  /*24f60*/  BSSY B0, `(.L_x_2545) ;  /* 0x0000007000007945 */ /* 0x000fd80003800000 */
[----:B------:R-:W-:Y:S05]  /*24f70*/  @!P0 BRA `(.L_x_2546) ;  /* 0x0000005000008947 */ /* 0x000fea0003800000 */
[----:B------:R-:W-:Y:S02]  /*24f80*/  ULDC.64 UR4, c[0x0][0x118] ;  /* 0x0000460000047ab9 */ /* 0x000fe40000000a00 */
[----:B------:R1:W2:Y:S04]  /*24f90*/  LD.E R0, [R4.64+0x168] ;  /* 0x0001680404007980 */ /* 0x0002a8000c101900 */
[----:B-1----:R-:W3:Y:S01]  /*24fa0*/  LD.E R4, [R4.64+0x16c] ;  /* 0x00016c0404047980 */ /* 0x002ee2000c101900 */
[----:B--2---:R-:W-:-:S05]  /*24fb0*/  IMAD.HI.U32 R2, R2, R0, RZ ;  /* 0x0000000002027227 */ /* 0x004fca00078e00ff */
[----:B---3--:R-:W-:Y:S02]  /*24fc0*/  SHF.R.U32.HI R2, RZ, R4, R2 ;  /* 0x00000004ff027219 */ /* 0x008fe40000011602 */
.L_x_2546:
[----:B------:R-:W-:Y:S05]  /*24fd0*/  BSYNC B0 ;  /* 0x0000000000007941 */ /* 0x000fea0003800000 */
.L_x_2545:
        /* <DEDUP_REMOVED lines=18> */
.L_x_2567:
[----:B------:R-:W-:Y:S05]  /*25100*/  BRA.DIV ~URZ, `(.L_x_2548) ;  /* 0x00003fc27f007947 */ /* 0x000fea000b800000 */
[----:B------:R3:W4:Y:S01]  /*25110*/  SHFL.IDX PT, R4, R25, RZ, 0x1c1f ;  /* 0x001c1fff19047589 */ /* 0x00072200000e0000 */
[----:B--2---:R-:W-:-:S03]  /*25120*/  MOV R5, R0 ;  /* 0x0000000000057202 */ /* 0x004fc60000000f00 */
[----:B------:R3:W2:Y:S04]  /*25130*/  SHFL.IDX PT, R6, R14, RZ, 0x1c1f ;  /* 0x001c1fff0e067589 */ /* 0x0006a800000e0000 */
[----:B------:R3:W1:Y:S02]  /*25140*/  SHFL.IDX PT, R2, R30, RZ, 0x1c1f ;  /* 0x001c1fff1e027589 */ /* 0x00066400000e0000 */
.L_x_2568:
        /* <DEDUP_REMOVED lines=18> */
[CC--:B------:R-:W-:Y:S01]  /*25270*/  ISETP.GE.AND P0, PT, R57.reuse, R27.reuse, PT ;  /* 0x0000001b3900720c */ /* 0x0c0fe20003f06270 */
[----:B------:R-:W-:Y:S01]  /*25280*/  CS2R R22, SRZ ;  /* 0x0000000000167805 */ /* 0x000fe2000001ff00 */
[----:B------:R-:W-:Y:S01]  /*25290*/  CS2R R20, SRZ ;  /* 0x0000000000147805 */ /* 0x000fe2000001ff00 */
[----:B------:R-:W-:Y:S01]  /*252a0*/  CS2R R18, SRZ ;  /* 0x0000000000127805 */ /* 0x000fe2000001ff00 */
[----:B------:R-:W-:Y:S01]  /*252b0*/  CS2R R16, SRZ ;  /* 0x0000000000107805 */ /* 0x000fe2000001ff00 */
[C---:B------:R-:W-:Y:S01]  /*252c0*/  IADD3 R12, R57.reuse, 0x20, RZ ;  /* 0x00000020390c7810 */ /* 0x040fe20007ffe0ff */
[----:B------:R-:W-:Y:S01]  /*252d0*/  ULDC.64 UR4, c[0x0][0x118] ;  /* 0x0000460000047ab9 */ /* 0x000fe20000000a00 */
[----:B------:R-:W-:Y:S02]  /*252e0*/  IADD3 R13, R57, 0x40, RZ ;  /* 0x00000040390d7810 */ /* 0x000fe40007ffe0ff */
[----:B------:R-:W-:-:S04]  /*252f0*/  ISETP.GE.AND P1, PT, R12, R27, PT ;  /* 0x0000001b0c00720c */ /* 0x000fc80003f26270 */
[----:B----4-:R-:W-:-:S04]  /*25300*/  @!P0 IMAD.WIDE R8, R57, 0x2, R4 ;  /* 0x0000000239088825 */ /* 0x010fc800078e0204 */
[----:B-1----:R-:W-:Y:S01]  /*25310*/  @!P0 IMAD.WIDE R6, R57, 0x2, R2 ;  /* 0x0000000239068825 */ /* 0x002fe200078e0202 */
[----:B------:R1:W5:Y:S04]  /*25320*/  @!P0 LD.E.128 R20, [R8.64] ;  /* 0x0000000408148980 */ /* 0x000368000c101d00 */
[----:B------:R2:W5:Y:S01]  /*25330*/  @!P0 LD.E.128 R16, [R6.64] ;  /* 0x0000000406108980 */ /* 0x000562000c101d00 */
        /* <DEDUP_REMOVED lines=8> */
[----:B------:R-:W-:-:S05]  /*253c0*/  CS2R R52, SRZ ;  /* 0x0000000000347805 */ /* 0x000fca000001ff00 */
[----:B------:R-:W-:-:S04]  /*253d0*/  @!P0 SHF.R.S32.HI R0, RZ, 0x1f, R13 ;  /* 0x0000001fff008819 */ /* 0x000fc8000001140d */
[----:B------:R-:W-:-:S04]  /*253e0*/  @!P0 LEA.HI R0, R0, R13, RZ, 0x3 ;  /* 0x0000000d00008211 */ /* 0x000fc800078f18ff */
[----:B------:R-:W-:Y:S02]  /*253f0*/  @!P0 LOP3.LUT R0, R0, 0xfffffff8, RZ, 0xc0, !PT ;  /* 0xfffffff800008812 */ /* 0x000fe400078ec0ff */
[----:B--2---:R-:W-:-:S04]  /*25400*/  @!P1 SHF.R.S32.HI R6, RZ, 0x1f, R12 ;  /* 0x0000001fff069819 */ /* 0x004fc8000001140c */
[----:B------:R-:W-:-:S04]  /*25410*/  @!P1 LEA.HI R6, R6, R12, RZ, 0x3 ;  /* 0x0000000c06069211 */ /* 0x000fc800078f18ff */
[----:B------:R-:W-:-:S05]  /*25420*/  @!P1 LOP3.LUT R6, R6, 0xfffffff8, RZ, 0xc0, !PT ;  /* 0xfffffff806069812 */ /* 0x000fca00078ec0ff */
[----:B-1----:R-:W-:-:S04]  /*25430*/  @!P1 IMAD.WIDE R8, R6, 0x2, R4 ;  /* 0x0000000206089825 */ /* 0x002fc800078e0204 */
[----:B------:R-:W-:Y:S01]  /*25440*/  @!P1 IMAD.WIDE R6, R6, 0x2, R2 ;  /* 0x0000000206069825 */ /* 0x000fe200078e0202 */
[----:B------:R1:W5:Y:S03]  /*25450*/  @!P1 LD.E.128 R36, [R8.64] ;  /* 0x0000000408249980 */ /* 0x000366000c101d00 */
[C---:B------:R-:W-:Y:S01]  /*25460*/  @!P0 IMAD.WIDE R4, R0.reuse, 0x2, R4 ;  /* 0x0000000200048825 */ /* 0x040fe200078e0204 */
[----:B------:R1:W5:Y:S03]  /*25470*/  @!P1 LD.E.128 R40, [R6.64] ;  /* 0x0000000406289980 */ /* 0x000366000c101d00 */
[----:B------:R-:W-:Y:S01]  /*25480*/  @!P0 IMAD.WIDE R2, R0, 0x2, R2 ;  /* 0x0000000200028825 */ /* 0x000fe200078e0202 */
[----:B------:R1:W5:Y:S04]  /*25490*/  @!P0 LD.E.128 R48, [R4.64] ;  /* 0x0000000404308980 */ /* 0x000368000c101d00 */
[----:B------:R1:W5:Y:S02]  /*254a0*/  @!P0 LD.E.128 R52, [R2.64] ;  /* 0x0000000402348980 */ /* 0x000364000c101d00 */
.L_x_2550:
[----:B------:R-:W-:Y:S05]  /*254b0*/  BSYNC B0 ;  /* 0x0000000000007941 */ /* 0x000fea0003800000 */
.L_x_2549:
[----:B-1---5:R-:W-:Y:S02]  /*254c0*/  IMAD.MOV.U32 R3, RZ, RZ, R51 ;  /* 0x000000ffff037224 */ /* 0x022fe400078e0033 */
[----:B------:R-:W-:-:S02]  /*254d0*/  IMAD.MOV.U32 R2, RZ, RZ, R48 ;  /* 0x000000ffff027224 */ /* 0x000fc400078e0030 */
[----:B------:R-:W-:Y:S02]  /*254e0*/  IMAD.MOV.U32 R0, RZ, RZ, R49 ;  /* 0x000000ffff007224 */ /* 0x000fe400078e0031 */
[----:B----4-:R-:W-:Y:S01]  /*254f0*/  IMAD.MOV.U32 R4, RZ, RZ, R50 ;  /* 0x000000ffff047224 */ /* 0x010fe200078e0032 */
[----:B------:R-:W-:Y:S01]  /*25500*/  PRMT R92, R2, 0x5410, R3 ;  /* 0x00005410025c7816 */ /* 0x000fe20000000003 */
[----:B------:R-:W-:Y:S01]  /*25510*/  IMAD.MOV.U32 R3, RZ, RZ, R39 ;  /* 0x000000ffff037224 */ /* 0x000fe200078e0027 */
[----:B------:R-:W-:Y:S01]  /*25520*/  PRMT R91, R91, 0x5410, R0 ;  /* 0x000054105b5b7816 */ /* 0x000fe20000000000 */
        /* <DEDUP_REMOVED lines=31> */
[----:B------:R-:W-:-:S04]  /*25720*/  MOV R3, R19 ;  /* 0x0000001300037202 */ /* 0x000fc80000000f00 */
[----:B------:R-:W-:Y:S02]  /*25730*/  PRMT R47, R3, 0x5410, R4 ;  /* 0x00005410032f7816 */ /* 0x000fe40000000004 */
[----:B------:R-:W-:Y:S01]  /*25740*/  PRMT R46, R0, 0x5410, R2 ;  /* 0x00005410002e7816 */ /* 0x000fe20000000002 */
[----:B------:R-:W-:Y:S05]  /*25750*/  BRA.DIV ~URZ, `(.L_x_2551) ;  /* 0x00003ae27f007947 */ /* 0x000fea000b800000 */
[----:B------:R1:W2:Y:S04]  /*25760*/  SHFL.IDX PT, R5, R15, 0x1, 0x1c1f ;  /* 0x003c1f000f057f89 */ /* 0x0002a800000e0000 */
[----:B------:R1:W4:Y:S04]  /*25770*/  SHFL.IDX PT, R4, R25, 0x1, 0x1c1f ;  /* 0x003c1f0019047f89 */ /* 0x00032800000e0000 */
[----:B------:R1:W3:Y:S04]  /*25780*/  SHFL.IDX PT, R0, R14, 0x1, 0x1c1f ;  /* 0x003c1f000e007f89 */ /* 0x0002e800000e0000 */
[----:B------:R1:W1:Y:S02]  /*25790*/  SHFL.IDX PT, R2, R30, 0x1, 0x1c1f ;  /* 0x003c1f001e027f89 */ /* 0x00026400000e0000 */
.L_x_2569:
        /* <DEDUP_REMOVED lines=25> */
[----:B--2-4-:R-:W-:-:S04]  /*25930*/  @!P0 IMAD.WIDE R8, R57, 0x2, R4 ;  /* 0x0000000239088825 */ /* 0x014fc800078e0204 */
        /* <DEDUP_REMOVED lines=26> */
.L_x_2553:
[----:B------:R-:W-:Y:S05]  /*25ae0*/  BSYNC B0 ;  /* 0x0000000000007941 */ /* 0x000fea0003800000 */
.L_x_2552:
[----:B-1----:R-:W3:Y:S01]  /*25af0*/  LDL.64 R2, [R28+0x20] ;  /* 0x000020001c027983 */ /* 0x002ee20000100a00 */
[----:B------:R-:W-:-:S04]  /*25b00*/  DEPBAR.LE SB0, 0x3 ;  /* 0x000080c00000791a */ /* 0x000fc80000000000 */
[----:B--2-4-:R-:W2:Y:S01]  /*25b10*/  LDL.64 R4, [R28+0x28] ;  /* 0x000028001c047983 */ /* 0x014ea20000100a00 */
[----:B------:R-:W-:Y:S01]  /*25b20*/  WARPSYNC 0xffffffff ;  /* 0xffffffff00007948 */ /* 0x000fe20003800000 */
[----:B------:R-:W-:Y:S02]  /*25b30*/  ULDC.64 UR4, c[0x0][0x118] ;  /* 0x0000460000047ab9 */ /* 0x000fe40000000a00 */
[----:B------:R-:W-:Y:S01]  /*25b40*/  BAR.SYNC.DEFER_BLOCKING 0x0 ;  /* 0x0000000000007b1d */ /* 0x000fe20000010000 */
[----:B-----5:R-:W-:-:S05]  /*25b50*/  IMAD.MOV.U32 R0, RZ, RZ, R85 ;  /* 0x000000ffff007224 */ /* 0x020fca00078e0055 */
[----:B---3--:R1:W3:Y:S04]  /*25b60*/  LD.E R6, [R2.64] ;  /* 0x0000000402067980 */ /* 0x0082e8000c101900 */
[----:B--2---:R2:W5:Y:S01]  /*25b70*/  LD.E.64 R44, [R4.64] ;  /* 0x00000004042c7980 */ /* 0x004562000c101b00 */
[----:B------:R-:W-:Y:S01]  /*25b80*/  PRMT R104, R104, 0x5410, R0 ;  /* 0x0000541068687816 */ /* 0x000fe20000000000 */
[----:B------:R-:W-:Y:S01]  /*25b90*/  IMAD.MOV.U32 R0, RZ, RZ, R69 ;  /* 0x000000ffff007224 */ /* 0x000fe200078e0045 */
[----:B------:R-:W-:Y:S04]  /*25ba0*/  BSSY B1, `(.L_x_2554) ;  /* 0x0000198000017945 */ /* 0x000fe80003800000 */
[----:B------:R-:W-:-:S02]  /*25bb0*/  PRMT R99, R99, 0x5410, R0 ;  /* 0x0000541063637816 */ /* 0x000fc40000000000 */
[----:B------:R-:W-:-:S04]  /*25bc0*/  MOV R0, R61 ;  /* 0x0000003d00007202 */ /* 0x000fc80000000f00 */
[----:B------:R-:W-:Y:S01]  /*25bd0*/  PRMT R95, R95, 0x5410, R0 ;  /* 0x000054105f5f7816 */ /* 0x000fe20000000000 */
[----:B------:R-:W-:Y:S02]  /*25be0*/  IMAD.MOV.U32 R0, RZ, RZ, R81 ;  /* 0x000000ffff007224 */ /* 0x000fe400078e0051 */
[----:B-1----:R-:W-:Y:S02]  /*25bf0*/  IMAD.MOV.U32 R3, RZ, RZ, R87 ;  /* 0x000000ffff037224 */ /* 0x002fe400078e0057 */
[----:B------:R-:W-:Y:S02]  /*25c00*/  IMAD.MOV.U32 R2, RZ, RZ, R84 ;  /* 0x000000ffff027224 */ /* 0x000fe400078e0054 */
[----:B--2---:R-:W-:-:S03]  /*25c10*/  IMAD.MOV.U32 R4, RZ, RZ, R86 ;  /* 0x000000ffff047224 */ /* 0x004fc600078e0056 */
[----:B------:R-:W-:Y:S01]  /*25c20*/  PRMT R112, R2, 0x5410, R3 ;  /* 0x0000541002707816 */ /* 0x000fe20000000003 */
[----:B------:R-:W-:Y:S01]  /*25c30*/  IMAD.MOV.U32 R3, RZ, RZ, R71 ;  /* 0x000000ffff037224 */ /* 0x000fe200078e0047 */
[----:B------:R-:W-:Y:S02]  /*25c40*/  MOV R2, R68 ;  /* 0x0000004400027202 */ /* 0x000fe40000000f00 */
[----:B------:R-:W-:Y:S01]  /*25c50*/  PRMT R113, R4, 0x7610, R113 ;  /* 0x0000761004717816 */ /* 0x000fe20000000071 */
[----:B------:R-:W-:Y:S01]  /*25c60*/  IMAD.MOV.U32 R4, RZ, RZ, R70 ;  /* 0x000000ffff047224 */ /* 0x000fe200078e0046 */
[----:B------:R-:W-:Y:S01]  /*25c70*/  PRMT R100, R2, 0x5410, R3 ;  /* 0x0000541002647816 */ /* 0x000fe20000000003 */
[----:B------:R-:W-:Y:S02]  /*25c80*/  IMAD.MOV.U32 R3, RZ, RZ, R63 ;  /* 0x000000ffff037224 */ /* 0x000fe400078e003f */
[----:B------:R-:W-:Y:S01]  /*25c90*/  IMAD.MOV.U32 R2, RZ, RZ, R60 ;  /* 0x000000ffff027224 */ /* 0x000fe200078e003c */
[----:B------:R-:W-:Y:S01]  /*25ca0*/  PRMT R101, R4, 0x7610, R101 ;  /* 0x0000761004657816 */ /* 0x000fe20000000065 */
[----:B------:R-:W-:-:S03]  /*25cb0*/  IMAD.MOV.U32 R4, RZ, RZ, R62 ;  /* 0x000000ffff047224 */ /* 0x000fc600078e003e */
[----:B------:R-:W-:Y:S01]  /*25cc0*/  PRMT R96, R2, 0x5410, R3 ;  /* 0x0000541002607816 */ /* 0x000fe20000000003 */
[----:B------:R-:W-:Y:S01]  /*25cd0*/  IMAD.MOV.U32 R3, RZ, RZ, R83 ;  /* 0x000000ffff037224 */ /* 0x000fe200078e0053 */
[----:B------:R-:W-:Y:S01]  /*25ce0*/  PRMT R97, R4, 0x7610, R97 ;  /* 0x0000761004617816 */ /* 0x000fe20000000061 */
[----:B------:R-:W-:Y:S01]  /*25cf0*/  IMAD.MOV.U32 R4, RZ, RZ, R82 ;  /* 0x000000ffff047224 */ /* 0x000fe200078e0052 */
[----:B------:R-:W-:Y:S01]  /*25d00*/  PRMT R101, R101, 0x5410, R0 ;  /* 0x0000541065657816 */ /* 0x000fe20000000000 */
[----:B------:R-:W-:Y:S01]  /*25d10*/  IMAD.MOV.U32 R2, RZ, RZ, R80 ;  /* 0x000000ffff027224 */ /* 0x000fe200078e0050 */
[----:B------:R-:W-:Y:S02]  /*25d20*/  MOV R0, R74 ;  /* 0x0000004a00007202 */ /* 0x000fe40000000f00 */
[----:B------:R-:W-:Y:S02]  /*25d30*/  PRMT R104, R4, 0x7610, R104 ;  /* 0x0000761004687816 */ /* 0x000fe40000000068 */
[----:B------:R-:W-:Y:S01]  /*25d40*/  PRMT R103, R2, 0x5410, R3 ;  /* 0x0000541002677816 */ /* 0x000fe20000000003 */
[----:B------:R-:W-:Y:S01]  /*25d50*/  IMAD.MOV.U32 R3, RZ, RZ, R75 ;  /* 0x000000ffff037224 */ /* 0x000fe200078e004b */
[----:B------:R-:W-:Y:S01]  /*25d60*/  PRMT R99, R0, 0x7610, R99 ;  /* 0x0000761000637816 */ /* 0x000fe20000000063 */
[----:B------:R-:W-:-:S02]  /*25d70*/  IMAD.MOV.U32 R2, RZ, RZ, R72 ;  /* 0x000000ffff027224 */ /* 0x000fc400078e0048 */
[----:B------:R-:W-:-:S03]  /*25d80*/  IMAD.MOV.U32 R0, RZ, RZ, R73 ;  /* 0x000000ffff007224 */ /* 0x000fc600078e0049 */
[----:B------:R-:W-:Y:S01]  /*25d90*/  PRMT R98, R2, 0x5410, R3 ;  /* 0x0000541002627816 */ /* 0x000fe20000000003 */
[----:B------:R-:W-:Y:S01]  /*25da0*/  IMAD.MOV.U32 R2, RZ, RZ, R64 ;  /* 0x000000ffff027224 */ /* 0x000fe200078e0040 */
[----:B------:R-:W-:Y:S01]  /*25db0*/  PRMT R97, R97, 0x5410, R0 ;  /* 0x0000541061617816 */ /* 0x000fe20000000000 */
[----:B------:R-:W-:Y:S01]  /*25dc0*/  IMAD.MOV.U32 R0, RZ, RZ, R65 ;  /* 0x000000ffff007224 */ /* 0x000fe200078e0041 */
[----:B------:R-:W-:-:S04]  /*25dd0*/  MOV R3, R67 ;  /* 0x0000004300037202 */ /* 0x000fc80000000f00 */
[----:B------:R-:W-:Y:S02]  /*25de0*/  PRMT R94, R2, 0x5410, R3 ;  /* 0x00005410025e7816 */ /* 0x000fe40000000003 */
[----:B------:R-:W-:Y:S01]  /*25df0*/  PRMT R93, R93, 0x5410, R0 ;  /* 0x000054105d5d7816 */ /* 0x000fe20000000000 */
[----:B---3--:R-:W-:-:S05]  /*25e00*/  IMAD R4, R6, -0x80, R24 ;  /* 0xffffff8006047824 */ /* 0x008fca00078e0218 */
        /* <DEDUP_REMOVED lines=10> */
[----:B------:R-:W-:Y:S01]  /*25eb0*/  LEA.HI R2, R102, R56, RZ, 0x5 ;  /* 0x0000003866027211 */ /* 0x000fe200078f28ff */
[----:B------:R-:W-:Y:S01]  /*25ec0*/  ULDC.64 UR4, c[0x0][0x118] ;  /* 0x0000460000047ab9 */ /* 0x000fe20000000a00 */
[----:B------:R-:W-:Y:S01]  /*25ed0*/  SHF.R.S32.HI R7, RZ, 0x1f, R4 ;  /* 0x0000001fff077819 */ /* 0x000fe20000011404 */
[----:B------:R-:W-:Y:S01]  /*25ee0*/  IMAD.SHL.U32 R5, R4, 0x8, RZ ;  /* 0x0000000804057824 */ /* 0x000fe200078e00ff */
[----:B------:R-:W-:Y:S01]  /*25ef0*/  LOP3.LUT R0, R0, 0x1c0, RZ, 0xc0, !PT ;  /* 0x000001c000007812 */ /* 0x000fe200078ec0ff */
[----:B------:R-:W-:Y:S01]  /*25f00*/  IMAD.SHL.U32 R2, R2, 0x10, RZ ;  /* 0x0000001002027824 */ /* 0x000fe200078e00ff */
[----:B------:R-:W-:Y:S02]  /*25f10*/  LEA.HI R4, R7, R4, RZ, 0x3 ;  /* 0x0000000407047211 */ /* 0x000fe400078f18ff */
[----:B------:R-:W-:-:S02]  /*25f20*/  LOP3.LUT R6, R0, 0x38, R57, 0xf8, !PT ;  /* 0x0000003800067812 */ /* 0x000fc400078ef839 */
[----:B------:R-:W-:Y:S02]  /*25f30*/  SHF.R.U32.HI R3, RZ, 0x3, R0 ;  /* 0x00000003ff037819 */ /* 0x000fe40000011600 */
[----:B------:R-:W-:Y:S01]  /*25f40*/  LOP3.LUT R5, R0, 0x38, R5, 0xf8, !PT ;  /* 0x0000003800057812 */ /* 0x000fe200078ef805 */
[----:B------:R-:W-:Y:S01]  /*25f50*/  IMAD.SHL.U32 R0, R4, 0x400, RZ ;  /* 0x0000040004007824 */ /* 0x000fe200078e00ff */
[----:B------:R-:W-:-:S04]  /*25f60*/  LOP3.LUT R2, R2, 0xfffffe00, RZ, 0xc0, !PT ;  /* 0xfffffe0002027812 */ /* 0x000fc800078ec0ff */
[----:B------:R-:W-:Y:S02]  /*25f70*/  LOP3.LUT R6, R2, R6, R3, 0xf6, !PT ;  /* 0x0000000602067212 */ /* 0x000fe400078ef603 */
[----:B------:R-:W-:Y:S02]  /*25f80*/  LOP3.LUT R3, R5, R3, RZ, 0x3c, !PT ;  /* 0x0000000305037212 */ /* 0x000fe400078e3cff */
[----:B------:R-:W-:Y:S01]  /*25f90*/  LOP3.LUT R0, R0, 0xffffe000, RZ, 0xc0, !PT ;  /* 0xffffe00000007812 */ /* 0x000fe200078ec0ff */
[----:B-----5:R-:W-:-:S03]  /*25fa0*/  IMAD.WIDE.U32 R34, R6, 0x2, R44 ;  /* 0x0000000206227825 */ /* 0x020fc600078e002c */
[----:B------:R-:W-:Y:S02]  /*25fb0*/  IADD3 R0, R3, R0, R2 ;  /* 0x0000000003007210 */ /* 0x000fe40007ffe002 */
[----:B------:R-:W2:Y:S03]  /*25fc0*/  LD.E.128 R12, [R34.64] ;  /* 0x00000004220c7980 */ /* 0x000ea6000c101d00 */
[----:B------:R-:W-:-:S05]  /*25fd0*/  IMAD.WIDE.U32 R32, R0, 0x2, R44 ;  /* 0x0000000200207825 */ /* 0x000fca00078e002c */
[----:B------:R-:W3:Y:S01]  /*25fe0*/  LD.E.128 R4, [R32.64] ;  /* 0x0000000420047980 */ /* 0x000ee2000c101d00 */
[----:B------:R-:W-:Y:S02]  /*25ff0*/  SHF.R.U64 R16, R16, 0x10, R17 ;  /* 0x0000001010107819 */ /* 0x000fe40000001211 */
[----:B------:R-:W-:Y:S02]  /*26000*/  SHF.R.U64 R9, R20, 0x10, R21 ;  /* 0x0000001014097819 */ /* 0x000fe40000001215 */
[----:B------:R-:W-:Y:S02]  /*26010*/  SHF.R.U64 R20, R22, 0x10, R23 ;  /* 0x0000001016147819 */ /* 0x000fe40000001217 */
[----:B------:R-:W-:Y:S02]  /*26020*/  SHF.R.U32.HI R3, RZ, 0x10, R17 ;  /* 0x00000010ff037819 */ /* 0x000fe40000011611 */
[--C-:B------:R-:W-:Y:S02]  /*26030*/  SHF.R.U64 R17, R18, 0x10, R19.reuse ;  /* 0x0000001012117819 */ /* 0x100fe40000001213 */
[----:B------:R-:W-:-:S02]  /*26040*/  SHF.R.U32.HI R8, RZ, 0x10, R19 ;  /* 0x00000010ff087819 */ /* 0x000fc40000011613 */
[----:B------:R-:W-:Y:S02]  /*26050*/  PRMT R22, R46, 0x5432, R16 ;  /* 0x000054322e167816 */ /* 0x000fe40000000010 */
[----:B------:R-:W-:Y:S02]  /*26060*/  PRMT R26, R26, 0x5410, R9 ;  /* 0x000054101a1a7816 */ /* 0x000fe40000000009 */
[----:B------:R-:W-:Y:S02]  /*26070*/  PRMT R24, R59, 0x5410, R20 ;  /* 0x000054103b187816 */ /* 0x000fe40000000014 */
[C---:B------:R-:W-:Y:S02]  /*26080*/  PRMT R20, R47.reuse, 0x5432, R17 ;  /* 0x000054322f147816 */ /* 0x040fe40000000011 */
[----:B------:R-:W-:Y:S02]  /*26090*/  PRMT R19, R47, 0x5410, R8 ;  /* 0x000054102f137816 */ /* 0x000fe40000000008 */
[----:B------:R-:W-:-:S02]  /*260a0*/  SHF.R.U32.HI R0, RZ, 0x10, R21 ;  /* 0x00000010ff007819 */ /* 0x000fc40000011615 */
[----:B------:R-:W-:Y:S02]  /*260b0*/  SHF.R.U32.HI R2, RZ, 0x10, R23 ;  /* 0x00000010ff027819 */ /* 0x000fe40000011617 */
[----:B------:R-:W-:Y:S02]  /*260c0*/  SHF.L.U32 R47, R22, 0x10, RZ ;  /* 0x00000010162f7819 */ /* 0x000fe400000006ff */
[----:B------:R-:W-:Y:S02]  /*260d0*/  PRMT R21, R46, 0x5410, R3 ;  /* 0x000054102e157816 */ /* 0x000fe40000000003 */
[C---:B------:R-:W-:Y:S02]  /*260e0*/  PRMT R25, R58.reuse, 0x5410, R0 ;  /* 0x000054103a197816 */ /* 0x040fe40000000000 */
[----:B------:R-:W-:Y:S02]  /*260f0*/  PRMT R23, R58, 0x5432, R2 ;  /* 0x000054323a177816 */ /* 0x000fe40000000002 */
[----:B------:R-:W-:Y:S01]  /*26100*/  LOP3.LUT R58, R22, 0xffff0000, RZ, 0xc0, !PT ;  /* 0xffff0000163a7812 */ /* 0x000fe200078ec0ff */
[----:B------:R-:W-:-:S02]  /*26110*/  IMAD.U32 R22, R21, 0x10000, RZ ;  /* 0x0001000015167824 */ /* 0x000fc400078e00ff */
        /* <DEDUP_REMOVED lines=10> */
[----:B------:R-:W-:Y:S01]  /*261c0*/  IMAD.U32 R15, R26, 0x10000, RZ ;  /* 0x000100001a0f7824 */ /* 0x000fe200078e00ff */
[C---:B------:R-:W-:Y:S01]  /*261d0*/  LOP3.LUT R3, R6.reuse, 0xffff0000, RZ, 0xc0, !PT ;  /* 0xffff000006037812 */ /* 0x040fe200078ec0ff */
[----:B------:R-:W-:Y:S01]  /*261e0*/  IMAD.U32 R4, R6, 0x10000, RZ ;  /* 0x0001000006047824 */ /* 0x000fe200078e00ff */
[----:B------:R-:W-:Y:S01]  /*261f0*/  LOP3.LUT R0, R7, 0xffff0000, RZ, 0xc0, !PT ;  /* 0xffff000007007812 */ /* 0x000fe200078ec0ff */
[----:B------:R-:W-:-:S02]  /*26200*/  FMUL.FTZ R6, R12, R47 ;  /* 0x0000002f0c067220 */ /* 0x000fc40000410000 */
[----:B------:R-:W-:Y:S02]  /*26210*/  IMAD.U32 R2, R7, 0x10000, RZ ;  /* 0x0001000007027824 */ /* 0x000fe400078e00ff */
[-C--:B------:R-:W-:Y:S01]  /*26220*/  FMUL.FTZ R7, R12, R15.reuse ;  /* 0x0000000f0c077220 */ /* 0x080fe20000410000 */
[----:B------:R-:W-:Y:S01]  /*26230*/  LOP3.LUT R12, R26, 0xffff0000, RZ, 0xc0, !PT ;  /* 0xffff00001a0c7812 */ /* 0x000fe200078ec0ff */
[----:B------:R-:W-:Y:S02]  /*26240*/  FFMA.FTZ R46, R30, R15, -R6 ;  /* 0x0000000f1e2e7223 */ /* 0x000fe40000010806 */
[C---:B------:R-:W-:Y:S01]  /*26250*/  IMAD.U32 R8, R5.reuse, 0x10000, RZ ;  /* 0x0001000005087824 */ /* 0x040fe200078e00ff */
[----:B------:R-:W-:Y:S01]  /*26260*/  LOP3.LUT R5, R5, 0xffff0000, RZ, 0xc0, !PT ;  /* 0xffff000005057812 */ /* 0x000fe200078ec0ff */
[----:B------:R-:W-:Y:S02]  /*26270*/  FMUL.FTZ R6, R9, R58 ;  /* 0x0000003a09067220 */ /* 0x000fe40000410000 */
[----:B------:R-:W-:-:S02]  /*26280*/  IMAD.U32 R15, R25, 0x10000, RZ ;  /* 0x00010000190f7824 */ /* 0x000fc400078e00ff */
[----:B------:R-:W-:Y:S01]  /*26290*/  FFMA.FTZ R30, R30, R47, R7 ;  /* 0x0000002f1e1e7223 */ /* 0x000fe20000010007 */
[----:B------:R-:W-:Y:S01]  /*262a0*/  LOP3.LUT R47, R21, 0xffff0000, RZ, 0xc0, !PT ;  /* 0xffff0000152f7812 */ /* 0x000fe200078ec0ff */
[-C--:B------:R-:W-:Y:S02]  /*262b0*/  FMUL.FTZ R9, R9, R12.reuse ;  /* 0x0000000c09097220 */ /* 0x080fe40000410000 */
[----:B------:R-:W-:Y:S02]  /*262c0*/  FFMA.FTZ R12, R29, R12, -R6 ;  /* 0x0000000c1d0c7223 */ /* 0x000fe40000010806 */
[CC--:B------:R-:W-:Y:S02]  /*262d0*/  FMUL.FTZ R7, R8.reuse, R22.reuse ;  /* 0x0000001608077220 */ /* 0x0c0fe40000410000 */
[-C--:B------:R-:W-:Y:S01]  /*262e0*/  FMUL.FTZ R6, R8, R15.reuse ;  /* 0x0000000f08067220 */ /* 0x080fe20000410000 */
[----:B------:R-:W-:Y:S01]  /*262f0*/  SHF.L.U32 R8, R24, 0x10, RZ ;  /* 0x0000001018087819 */ /* 0x000fe200000006ff */
[C---:B------:R-:W-:Y:S01]  /*26300*/  FFMA.FTZ R26, R28.reuse, R15, -R7 ;  /* 0x0000000f1c1a7223 */ /* 0x040fe20000010807 */
[----:B------:R-:W-:Y:S01]  /*26310*/  LOP3.LUT R7, R25, 0xffff0000, RZ, 0xc0, !PT ;  /* 0xffff000019077812 */ /* 0x000fe200078ec0ff */
[----:B------:R-:W-:Y:S01]  /*26320*/  FFMA.FTZ R22, R28, R22, R6 ;  /* 0x000000161c167223 */ /* 0x000fe20000010006 */
[----:B------:R-:W-:Y:S01]  /*26330*/  F2FP.BF16.PACK_AB R12, R12, R46 ;  /* 0x0000002e0c0c723e */ /* 0x000fe200000010ff */
[----:B------:R-:W-:-:S02]  /*26340*/  FMUL.FTZ R6, R5, R47 ;  /* 0x0000002f05067220 */ /* 0x000fc40000410000 */
[C---:B------:R-:W-:Y:S01]  /*26350*/  IMAD.U32 R25, R20.reuse, 0x10000, RZ ;  /* 0x0001000014197824 */ /* 0x040fe200078e00ff */
[----:B------:R-:W-:Y:S01]  /*26360*/  LOP3.LUT R20, R20, 0xffff0000, RZ, 0xc0, !PT ;  /* 0xffff000014147812 */ /* 0x000fe200078ec0ff */
[----:B------:R-:W-:Y:S02]  /*26370*/  FFMA.FTZ R29, R29, R58, R9 ;  /* 0x0000003a1d1d7223 */ /* 0x000fe40000010009 */
[C---:B------:R-:W-:Y:S01]  /*26380*/  IMAD.U32 R28, R19.reuse, 0x10000, RZ ;  /* 0x00010000131c7824 */ /* 0x040fe200078e00ff */
[----:B------:R-:W-:Y:S01]  /*26390*/  LOP3.LUT R19, R19, 0xffff0000, RZ, 0xc0, !PT ;  /* 0xffff000013137812 */ /* 0x000fe200078ec0ff */
[-C--:B------:R-:W-:Y:S02]  /*263a0*/  FMUL.FTZ R5, R5, R7.reuse ;  /* 0x0000000705057220 */ /* 0x080fe40000410000 */
[----:B------:R-:W-:Y:S02]  /*263b0*/  FFMA.FTZ R21, R18, R7, -R6 ;  /* 0x0000000712157223 */ /* 0x000fe40000010806 */
[----:B------:R-:W-:-:S02]  /*263c0*/  IMAD.U32 R9, R23, 0x10000, RZ ;  /* 0x0001000017097824 */ /* 0x000fc400078e00ff */
[C---:B------:R-:W-:Y:S02]  /*263d0*/  FMUL.FTZ R7, R4.reuse, R25 ;  /* 0x0000001904077220 */ /* 0x040fe40000410000 */
[----:B------:R-:W-:Y:S02]  /*263e0*/  FMUL.FTZ R6, R4, R8 ;  /* 0x0000000804067220 */ /* 0x000fe40000410000 */
[----:B------:R-:W-:Y:S02]  /*263f0*/  FMUL.FTZ R4, R2, R28 ;  /* 0x0000001c02047220 */ /* 0x000fe40000410000 */
[----:B------:R-:W-:Y:S01]  /*26400*/  FFMA.FTZ R5, R18, R47, R5 ;  /* 0x0000002f12057223 */ /* 0x000fe20000010005 */
[----:B------:R-:W-:Y:S01]  /*26410*/  LOP3.LUT R18, R24, 0xffff0000, RZ, 0xc0, !PT ;  /* 0xffff000018127812 */ /* 0x000fe200078ec0ff */
[----:B------:R-:W-:Y:S02]  /*26420*/  FMUL.FTZ R2, R2, R9 ;  /* 0x0000000902027220 */ /* 0x000fe40000410000 */
[----:B------:R-:W-:Y:S01]  /*26430*/  FFMA.FTZ R15, R17, R8, -R7 ;  /* 0x00000008110f7223 */ /* 0x000fe20000010807 */
[----:B------:R-:W-:Y:S01]  /*26440*/  F2FP.BF16.PACK_AB R5, R5, R22 ;  /* 0x000000160505723e */ /* 0x000fe200000010ff */
[----:B------:R-:W-:Y:S01]  /*26450*/  FFMA.FTZ R6, R17, R25, R6 ;  /* 0x0000001911067223 */ /* 0x000fe20000010006 */
[----:B------:R-:W-:Y:S01]  /*26460*/  LOP3.LUT R17, R23, 0xffff0000, RZ, 0xc0, !PT ;  /* 0xffff000017117812 */ /* 0x000fe200078ec0ff */
[----:B------:R-:W-:-:S02]  /*26470*/  FFMA.FTZ R8, R13, R28, R2 ;  /* 0x0000001c0d087223 */ /* 0x000fc40000010002 */
[----:B------:R-:W-:Y:S02]  /*26480*/  FMUL.FTZ R2, R3, R20 ;  /* 0x0000001403027220 */ /* 0x000fe40000410000 */
[----:B------:R-:W-:Y:S01]  /*26490*/  FFMA.FTZ R9, R13, R9, -R4 ;  /* 0x000000090d097223 */ /* 0x000fe20000010804 */
[----:B------:R-:W-:Y:S01]  /*264a0*/  F2FP.BF16.PACK_AB R13, R21, R26 ;  /* 0x0000001a150d723e */ /* 0x000fe200000010ff */
[-C--:B------:R-:W-:Y:S02]  /*264b0*/  FMUL.FTZ R3, R3, R18.reuse ;  /* 0x0000001203037220 */ /* 0x080fe40000410000 */
[C---:B------:R-:W-:Y:S02]  /*264c0*/  FMUL.FTZ R7, R0.reuse, R19 ;  /* 0x0000001300077220 */ /* 0x040fe40000410000 */
[----:B------:R-:W-:Y:S02]  /*264d0*/  FMUL.FTZ R4, R0, R17 ;  /* 0x0000001100047220 */ /* 0x000fe40000410000 */
[----:B------:R-:W-:-:S02]  /*264e0*/  FFMA.FTZ R2, R16, R18, -R2 ;  /* 0x0000001210027223 */ /* 0x000fc40000010802 */
[----:B------:R-:W-:Y:S02]  /*264f0*/  FFMA.FTZ R0, R16, R20, R3 ;  /* 0x0000001410007223 */ /* 0x000fe40000010003 */
[C---:B------:R-:W-:Y:S02]  /*26500*/  FFMA.FTZ R7, R14.reuse, R17, -R7 ;  /* 0x000000110e077223 */ /* 0x040fe40000010807 */
        /* <DEDUP_REMOVED lines=8> */
.L_x_2557:
[----:B------:R-:W-:Y:S05]  /*26590*/  BSYNC B0 ;  /* 0x0000000000007941 */ /* 0x000fea0003800000 */
.L_x_2556:
[----:B------:R-:W-:Y:S01]  /*265a0*/  IADD3 R3, R57, 0x20, RZ ;  /* 0x0000002039037810 */ /* 0x000fe20007ffe0ff */
[----:B------:R-:W-:Y:S03]  /*265b0*/  BSSY B0, `(.L_x_2558) ;  /* 0x000007b000007945 */ /* 0x000fe60003800000 */
[----:B------:R-:W-:-:S13]  /*265c0*/  ISETP.GE.AND P0, PT, R3, R27, PT ;  /* 0x0000001b0300720c */ /* 0x000fda0003f06270 */
[----:B------:R-:W-:Y:S05]  /*265d0*/  @P0 BRA `(.L_x_2559) ;  /* 0x0000078000000947 */ /* 0x000fea0003800000 */
[----:B------:R-:W-:Y:S01]  /*265e0*/  SHF.R.S32.HI R0, RZ, 0x1f, R3 ;  /* 0x0000001fff007819 */ /* 0x000fe20000011403 */
[----:B-1----:R-:W-:Y:S01]  /*265f0*/  IMAD.SHL.U32 R4, R76, 0x40, RZ ;  /* 0x000000404c047824 */ /* 0x002fe200078e00ff */
[----:B------:R-:W-:Y:S01]  /*26600*/  SHF.R.S32.HI R5, RZ, 0x1f, R56 ;  /* 0x0000001fff057819 */ /* 0x000fe20000011438 */
[----:B------:R-:W-:Y:S01]  /*26610*/  ULDC.64 UR4, c[0x0][0x118] ;  /* 0x0000460000047ab9 */ /* 0x000fe20000000a00 */
[CC--:B------:R-:W-:Y:S02]  /*26620*/  LEA.HI R2, R0.reuse, R3.reuse, RZ, 0x3 ;  /* 0x0000000300027211 */ /* 0x0c0fe400078f18ff */
[----:B------:R-:W-:Y:S02]  /*26630*/  LEA.HI R3, R0, R3, RZ, 0x6 ;  /* 0x0000000300037211 */ /* 0x000fe400078f30ff */
[----:B------:R-:W-:Y:S02]  /*26640*/  LOP3.LUT R0, R4, 0x1c0, RZ, 0xc0, !PT ;  /* 0x000001c004007812 */ /* 0x000fe400078ec0ff */
[--C-:B------:R-:W-:Y:S01]  /*26650*/  SHF.R.S32.HI R4, RZ, 0x3, R2.reuse ;  /* 0x00000003ff047819 */ /* 0x100fe20000011402 */
[----:B------:R-:W-:Y:S01]  /*26660*/  IMAD.SHL.U32 R6, R3, 0x80, RZ ;  /* 0x0000008003067824 */ /* 0x000fe200078e00ff */
[----:B------:R-:W-:-:S02]  /*26670*/  LOP3.LUT R7, R0, 0x38, R2, 0xf8, !PT ;  /* 0x0000003800077812 */ /* 0x000fc400078ef802 */
[----:B------:R-:W-:Y:S02]  /*26680*/  LEA.HI R2, R27, R4, RZ, 0x1d ;  /* 0x000000041b027211 */ /* 0x000fe400078fe8ff */
[----:B------:R-:W-:Y:S02]  /*26690*/  LEA.HI R5, R5, R56, RZ, 0x5 ;  /* 0x0000003805057211 */ /* 0x000fe400078f28ff */
[----:B------:R-:W-:Y:S02]  /*266a0*/  SHF.R.S32.HI R4, RZ, 0x1f, R2 ;  /* 0x0000001fff047819 */ /* 0x000fe40000011402 */
[----:B------:R-:W-:Y:S01]  /*266b0*/  SHF.R.U32.HI R9, RZ, 0x3, R0 ;  /* 0x00000003ff097819 */ /* 0x000fe20000011600 */
[----:B------:R-:W-:Y:S01]  /*266c0*/  IMAD.SHL.U32 R3, R5, 0x10, RZ ;  /* 0x0000001005037824 */ /* 0x000fe200078e00ff */
        /* <DEDUP_REMOVED lines=11> */
[----:B-----5:R-:W-:-:S04]  /*26780*/  IMAD.WIDE.U32 R34, R6, 0x2, R44 ;  /* 0x0000000206227825 */ /* 0x020fc800078e002c */
[----:B------:R-:W-:Y:S01]  /*26790*/  IMAD.WIDE.U32 R32, R0, 0x2, R44 ;  /* 0x0000000200207825 */ /* 0x000fe200078e002c */
[----:B------:R-:W2:Y:S04]  /*267a0*/  LD.E.128 R12, [R34.64] ;  /* 0x00000004220c7980 */ /* 0x000ea8000c101d00 */
[----:B------:R-:W3:Y:S01]  /*267b0*/  LD.E.128 R4, [R32.64] ;  /* 0x0000000420047980 */ /* 0x000ee2000c101d00 */
[----:B------:R-:W-:Y:S02]  /*267c0*/  SHF.R.U64 R9, R40, 0x10, R41 ;  /* 0x0000001028097819 */ /* 0x000fe40000001229 */
[----:B------:R-:W-:Y:S02]  /*267d0*/  SHF.R.U64 R0, R36, 0x10, R37 ;  /* 0x0000001024007819 */ /* 0x000fe40000001225 */
[----:B------:R-:W-:-:S02]  /*267e0*/  PRMT R22, R78, 0x5410, R9 ;  /* 0x000054104e167816 */ /* 0x000fc40000000009 */
[----:B------:R-:W-:Y:S02]  /*267f0*/  SHF.R.U32.HI R16, RZ, 0x10, R41 ;  /* 0x00000010ff107819 */ /* 0x000fe40000011629 */
[----:B------:R-:W-:Y:S01]  /*26800*/  SHF.R.U64 R17, R42, 0x10, R43 ;  /* 0x000000102a117819 */ /* 0x000fe2000000122b */
[----:B------:R-:W-:Y:S01]  /*26810*/  IMAD.U32 R36, R22, 0x10000, RZ ;  /* 0x0001000016247824 */ /* 0x000fe200078e00ff */
[----:B------:R-:W-:Y:S02]  /*26820*/  SHF.R.U64 R3, R38, 0x10, R39 ;  /* 0x0000001026037819 */ /* 0x000fe40000001227 */
[----:B------:R-:W-:Y:S02]  /*26830*/  PRMT R30, R88, 0x5410, R0 ;  /* 0x00005410581e7816 */ /* 0x000fe40000000000 */
[----:B------:R-:W-:Y:S02]  /*26840*/  PRMT R21, R59, 0x5432, R16 ;  /* 0x000054323b157816 */ /* 0x000fe40000000010 */
[----:B------:R-:W-:-:S02]  /*26850*/  PRMT R20, R79, 0x5410, R17 ;  /* 0x000054104f147816 */ /* 0x000fc40000000011 */
[----:B------:R-:W-:Y:S02]  /*26860*/  SHF.R.U32.HI R2, RZ, 0x10, R37 ;  /* 0x00000010ff027819 */ /* 0x000fe40000011625 */
[----:B------:R-:W-:Y:S02]  /*26870*/  PRMT R28, R89, 0x5410, R3 ;  /* 0x00005410591c7816 */ /* 0x000fe40000000003 */
[----:B------:R-:W-:Y:S01]  /*26880*/  LOP3.LUT R38, R22, 0xffff0000, RZ, 0xc0, !PT ;  /* 0xffff000016267812 */ /* 0x000fe200078ec0ff */
[----:B------:R-:W-:Y:S01]  /*26890*/  IMAD.U32 R22, R21, 0x10000, RZ ;  /* 0x0001000015167824 */ /* 0x000fe200078e00ff */
[----:B------:R-:W-:Y:S02]  /*268a0*/  SHF.R.U32.HI R8, RZ, 0x10, R39 ;  /* 0x00000010ff087819 */ /* 0x000fe40000011627 */
[----:B------:R-:W-:Y:S02]  /*268b0*/  PRMT R29, R79, 0x5432, R2 ;  /* 0x000054324f1d7816 */ /* 0x000fe40000000002 */
[----:B------:R-:W-:-:S02]  /*268c0*/  PRMT R23, R88, 0x5432, R8 ;  /* 0x0000543258177816 */ /* 0x000fc40000000008 */
[----:B------:R-:W-:Y:S02]  /*268d0*/  LOP3.LUT R39, R21, 0xffff0000, RZ, 0xc0, !PT ;  /* 0xffff000015277812 */ /* 0x000fe400078ec0ff */
[----:B------:R-:W-:-:S04]  /*268e0*/  SHF.R.U32.HI R19, RZ, 0x10, R43 ;  /* 0x00000010ff137819 */ /* 0x000fc8000001162b */
[----:B------:R-:W-:Y:S01]  /*268f0*/  PRMT R19, R78, 0x5432, R19 ;  /* 0x000054324e137816 */ /* 0x000fe20000000013 */
        /* <DEDUP_REMOVED lines=10> */
[C---:B------:R-:W-:Y:S01]  /*269a0*/  IMAD.U32 R4, R6.reuse, 0x10000, RZ ;  /* 0x0001000006047824 */ /* 0x040fe200078e00ff */
[----:B------:R-:W-:Y:S01]  /*269b0*/  LOP3.LUT R3, R6, 0xffff0000, RZ, 0xc0, !PT ;  /* 0xffff000006037812 */ /* 0x000fe200078ec0ff */
[----:B------:R-:W-:Y:S01]  /*269c0*/  IMAD.U32 R15, R30, 0x10000, RZ ;  /* 0x000100001e0f7824 */ /* 0x000fe200078e00ff */
[----:B------:R-:W-:Y:S01]  /*269d0*/  LOP3.LUT R0, R7, 0xffff0000, RZ, 0xc0, !PT ;  /* 0xffff000007007812 */ /* 0x000fe200078ec0ff */
[----:B------:R-:W-:-:S02]  /*269e0*/  FMUL.FTZ R6, R12, R36 ;  /* 0x000000240c067220 */ /* 0x000fc40000410000 */
[----:B------:R-:W-:Y:S02]  /*269f0*/  IMAD.U32 R2, R7, 0x10000, RZ ;  /* 0x0001000007027824 */ /* 0x000fe400078e00ff */
[-C--:B------:R-:W-:Y:S02]  /*26a00*/  FMUL.FTZ R7, R12, R15.reuse ;  /* 0x0000000f0c077220 */ /* 0x080fe40000410000 */
[----:B------:R-:W-:Y:S01]  /*26a10*/  FFMA.FTZ R37, R26, R15, -R6 ;  /* 0x0000000f1a257223 */ /* 0x000fe20000010806 */
[----:B------:R-:W-:Y:S01]  /*26a20*/  LOP3.LUT R15, R30, 0xffff0000, RZ, 0xc0, !PT ;  /* 0xffff00001e0f7812 */ /* 0x000fe200078ec0ff */
[----:B------:R-:W-:Y:S02]  /*26a30*/  FMUL.FTZ R6, R9, R38 ;  /* 0x0000002609067220 */ /* 0x000fe40000410000 */
[C---:B------:R-:W-:Y:S01]  /*26a40*/  IMAD.U32 R8, R5.reuse, 0x10000, RZ ;  /* 0x0001000005087824 */ /* 0x040fe200078e00ff */
[----:B------:R-:W-:Y:S01]  /*26a50*/  LOP3.LUT R5, R5, 0xffff0000, RZ, 0xc0, !PT ;  /* 0xffff000005057812 */ /* 0x000fe200078ec0ff */
[----:B------:R-:W-:-:S02]  /*26a60*/  IMAD.U32 R12, R29, 0x10000, RZ ;  /* 0x000100001d0c7824 */ /* 0x000fc400078e00ff */
[-C--:B------:R-:W-:Y:S02]  /*26a70*/  FFMA.FTZ R30, R25, R15.reuse, -R6 ;  /* 0x0000000f191e7223 */ /* 0x080fe40000010806 */
[----:B------:R-:W-:Y:S02]  /*26a80*/  FFMA.FTZ R36, R26, R36, R7 ;  /* 0x000000241a247223 */ /* 0x000fe40000010007 */
[----:B------:R-:W-:Y:S02]  /*26a90*/  FMUL.FTZ R9, R9, R15 ;  /* 0x0000000f09097220 */ /* 0x000fe40000410000 */
[C---:B------:R-:W-:Y:S02]  /*26aa0*/  FMUL.FTZ R6, R8.reuse, R12 ;  /* 0x0000000c08067220 */ /* 0x040fe40000410000 */
[----:B------:R-:W-:Y:S01]  /*26ab0*/  FMUL.FTZ R7, R8, R22 ;  /* 0x0000001608077220 */ /* 0x000fe20000410000 */
[----:B------:R-:W-:Y:S01]  /*26ac0*/  LOP3.LUT R8, R29, 0xffff0000, RZ, 0xc0, !PT ;  /* 0xffff00001d087812 */ /* 0x000fe200078ec0ff */
[----:B------:R-:W-:-:S02]  /*26ad0*/  FFMA.FTZ R26, R25, R38, R9 ;  /* 0x00000026191a7223 */ /* 0x000fc40000010009 */
[C---:B------:R-:W-:Y:S02]  /*26ae0*/  FFMA.FTZ R22, R24.reuse, R22, R6 ;  /* 0x0000001618167223 */ /* 0x040fe40000010006 */
[----:B------:R-:W-:Y:S02]  /*26af0*/  FFMA.FTZ R25, R24, R12, -R7 ;  /* 0x0000000c18197223 */ /* 0x000fe40000010807 */
[----:B------:R-:W-:Y:S02]  /*26b00*/  FMUL.FTZ R6, R5, R39 ;  /* 0x0000002705067220 */ /* 0x000fe40000410000 */
[----:B------:R-:W-:Y:S02]  /*26b10*/  IMAD.U32 R12, R20, 0x10000, RZ ;  /* 0x00010000140c7824 */ /* 0x000fe400078e00ff */
[----:B------:R-:W-:Y:S02]  /*26b20*/  IMAD.U32 R15, R28, 0x10000, RZ ;  /* 0x000100001c0f7824 */ /* 0x000fe400078e00ff */
[----:B------:R-:W-:-:S02]  /*26b30*/  FFMA.FTZ R21, R18, R8, -R6 ;  /* 0x0000000812157223 */ /* 0x000fc40000010806 */
[----:B------:R-:W-:Y:S02]  /*26b40*/  FMUL.FTZ R7, R5, R8 ;  /* 0x0000000805077220 */ /* 0x000fe40000410000 */
[C---:B------:R-:W-:Y:S02]  /*26b50*/  FMUL.FTZ R6, R4.reuse, R12 ;  /* 0x0000000c04067220 */ /* 0x040fe40000410000 */
[C---:B------:R-:W-:Y:S01]  /*26b60*/  IMAD.U32 R8, R19.reuse, 0x10000, RZ ;  /* 0x0001000013087824 */ /* 0x040fe200078e00ff */
[----:B------:R-:W-:Y:S01]  /*26b70*/  LOP3.LUT R19, R19, 0xffff0000, RZ, 0xc0, !PT ;  /* 0xffff000013137812 */ /* 0x000fe200078ec0ff */
[-C--:B------:R-:W-:Y:S02]  /*26b80*/  FMUL.FTZ R5, R4, R15.reuse ;  /* 0x0000000f04057220 */ /* 0x080fe40000410000 */
[----:B------:R-:W-:Y:S02]  /*26b90*/  IMAD.U32 R9, R23, 0x10000, RZ ;  /* 0x0001000017097824 */ /* 0x000fe400078e00ff */
[----:B------:R-:W-:-:S02]  /*26ba0*/  FFMA.FTZ R15, R17, R15, -R6 ;  /* 0x0000000f110f7223 */ /* 0x000fc40000010806 */
[----:B------:R-:W-:Y:S02]  /*26bb0*/  FMUL.FTZ R4, R2, R8 ;  /* 0x0000000802047220 */ /* 0x000fe40000410000 */
[----:B------:R-:W-:Y:S01]  /*26bc0*/  FFMA.FTZ R6, R17, R12, R5 ;  /* 0x0000000c11067223 */ /* 0x000fe20000010005 */
[----:B------:R-:W-:Y:S01]  /*26bd0*/  LOP3.LUT R17, R20, 0xffff0000, RZ, 0xc0, !PT ;  /* 0xffff000014117812 */ /* 0x000fe200078ec0ff */
[----:B------:R-:W-:Y:S01]  /*26be0*/  FMUL.FTZ R2, R2, R9 ;  /* 0x0000000902027220 */ /* 0x000fe20000410000 */
[----:B------:R-:W-:Y:S01]  /*26bf0*/  LOP3.LUT R12, R28, 0xffff0000, RZ, 0xc0, !PT ;  /* 0xffff00001c0c7812 */ /* 0x000fe200078ec0ff */
[----:B------:R-:W-:Y:S01]  /*26c00*/  FFMA.FTZ R18, R18, R39, R7 ;  /* 0x0000002712127223 */ /* 0x000fe20000010007 */
[----:B------:R-:W-:Y:S01]  /*26c10*/  LOP3.LUT R5, R23, 0xffff0000, RZ, 0xc0, !PT ;  /* 0xffff000017057812 */ /* 0x000fe200078ec0ff */
[----:B------:R-:W-:Y:S02]  /*26c20*/  FFMA.FTZ R8, R13, R8, R2 ;  /* 0x000000080d087223 */ /* 0x000fe40000010002 */
[----:B------:R-:W-:-:S02]  /*26c30*/  FMUL.FTZ R2, R3, R17 ;  /* 0x0000001103027220 */ /* 0x000fc40000410000 */
[----:B------:R-:W-:Y:S01]  /*26c40*/  FFMA.FTZ R9, R13, R9, -R4 ;  /* 0x000000090d097223 */ /* 0x000fe20000010804 */
[----:B------:R-:W-:Y:S01]  /*26c50*/  F2FP.BF16.PACK_AB R13, R21, R25 ;  /* 0x00000019150d723e */ /* 0x000fe200000010ff */
[-C--:B------:R-:W-:Y:S02]  /*26c60*/  FMUL.FTZ R3, R3, R12.reuse ;  /* 0x0000000c03037220 */ /* 0x080fe40000410000 */
[C---:B------:R-:W-:Y:S02]  /*26c70*/  FMUL.FTZ R7, R0.reuse, R19 ;  /* 0x0000001300077220 */ /* 0x040fe40000410000 */
[----:B------:R-:W-:Y:S02]  /*26c80*/  FMUL.FTZ R4, R0, R5 ;  /* 0x0000000500047220 */ /* 0x000fe40000410000 */
[----:B------:R-:W-:Y:S01]  /*26c90*/  FFMA.FTZ R2, R16, R12, -R2 ;  /* 0x0000000c10027223 */ /* 0x000fe20000010802 */
[----:B------:R-:W-:Y:S01]  /*26ca0*/  F2FP.BF16.PACK_AB R12, R30, R37 ;  /* 0x000000251e0c723e */ /* 0x000fe200000010ff */
        /* <DEDUP_REMOVED lines=11> */
.L_x_2559:
[----:B------:R-:W-:Y:S05]  /*26d60*/  BSYNC B0 ;  /* 0x0000000000007941 */ /* 0x000fea0003800000 */
.L_x_2558:
[----:B------:R-:W-:-:S04]  /*26d70*/  IADD3 R2, R57, 0x40, RZ ;  /* 0x0000004039027810 */ /* 0x000fc80007ffe0ff */
[----:B------:R-:W-:-:S13]  /*26d80*/  ISETP.GE.AND P0, PT, R2, R27, PT ;  /* 0x0000001b0200720c */ /* 0x000fda0003f06270 */
[----:B------:R-:W-:Y:S05]  /*26d90*/  @P0 BRA `(.L_x_2555) ;  /* 0x0000078000000947 */ /* 0x000fea0003800000 */
[----:B-1----:R-:W-:Y:S01]  /*26da0*/  SHF.R.S32.HI R4, RZ, 0x1f, R2 ;  /* 0x0000001fff047819 */ /* 0x002fe20000011402 */
[----:B------:R-:W-:Y:S01]  /*26db0*/  IMAD.SHL.U32 R6, R76, 0x40, RZ ;  /* 0x000000404c067824 */ /* 0x000fe200078e00ff */
[----:B------:R-:W-:Y:S01]  /*26dc0*/  SHF.R.S32.HI R0, RZ, 0x1f, R56 ;  /* 0x0000001fff007819 */ /* 0x000fe20000011438 */
[----:B------:R-:W-:Y:S01]  /*26dd0*/  ULDC.64 UR4, c[0x0][0x118] ;  /* 0x0000460000047ab9 */ /* 0x000fe20000000a00 */
[CC--:B------:R-:W-:Y:S02]  /*26de0*/  LEA.HI R3, R4.reuse, R2.reuse, RZ, 0x3 ;  /* 0x0000000204037211 */ /* 0x0c0fe400078f18ff */
[----:B------:R-:W-:Y:S02]  /*26df0*/  LEA.HI R2, R4, R2, RZ, 0x6 ;  /* 0x0000000204027211 */ /* 0x000fe400078f30ff */
[----:B------:R-:W-:Y:S02]  /*26e00*/  LEA.HI R5, R0, R56, RZ, 0x5 ;  /* 0x0000003800057211 */ /* 0x000fe400078f28ff */
[----:B------:R-:W-:Y:S01]  /*26e10*/  SHF.R.S32.HI R4, RZ, 0x3, R3 ;  /* 0x00000003ff047819 */ /* 0x000fe20000011403 */
[----:B------:R-:W-:Y:S01]  /*26e20*/  IMAD.SHL.U32 R7, R2, 0x80, RZ ;  /* 0x0000008002077824 */ /* 0x000fe200078e00ff */
[----:B------:R-:W-:Y:S01]  /*26e30*/  LOP3.LUT R0, R6, 0x1c0, RZ, 0xc0, !PT ;  /* 0x000001c006007812 */ /* 0x000fe200078ec0ff */
[----:B------:R-:W-:Y:S01]  /*26e40*/  IMAD.SHL.U32 R6, R5, 0x10, RZ ;  /* 0x0000001005067824 */ /* 0x000fe200078e00ff */
[----:B------:R-:W-:-:S02]  /*26e50*/  LEA.HI R2, R27, R4, RZ, 0x1d ;  /* 0x000000041b027211 */ /* 0x000fc400078fe8ff */
[----:B------:R-:W-:Y:S02]  /*26e60*/  LOP3.LUT R5, R0, 0x38, R3, 0xf8, !PT ;  /* 0x0000003800057812 */ /* 0x000fe400078ef803 */
[----:B------:R-:W-:Y:S02]  /*26e70*/  SHF.R.U32.HI R8, RZ, 0x3, R0 ;  /* 0x00000003ff087819 */ /* 0x000fe40000011600 */
[----:B------:R-:W-:Y:S02]  /*26e80*/  SHF.R.S32.HI R4, RZ, 0x1f, R2 ;  /* 0x0000001fff047819 */ /* 0x000fe40000011402 */
[----:B------:R-:W-:Y:S02]  /*26e90*/  LOP3.LUT R3, R6, 0xfffffe00, RZ, 0xc0, !PT ;  /* 0xfffffe0006037812 */ /* 0x000fe400078ec0ff */
[----:B------:R-:W-:Y:S01]  /*26ea0*/  LOP3.LUT R6, R5, R8, RZ, 0x3c, !PT ;  /* 0x0000000805067212 */ /* 0x000fe200078e3cff */
[----:B------:R-:W-:Y:S01]  /*26eb0*/  IMAD.SHL.U32 R5, R2, 0x8, RZ ;  /* 0x0000000802057824 */ /* 0x000fe200078e00ff */
[----:B------:R-:W-:-:S02]  /*26ec0*/  LEA.HI R2, R4, R2, RZ, 0x3 ;  /* 0x0000000204027211 */ /* 0x000fc400078f18ff */
[----:B------:R-:W-:Y:S02]  /*26ed0*/  LOP3.LUT R7, R7, 0xffffe000, RZ, 0xc0, !PT ;  /* 0xffffe00007077812 */ /* 0x000fe400078ec0ff */
[----:B------:R-:W-:Y:S01]  /*26ee0*/  LOP3.LUT R4, R0, 0x38, R5, 0xf8, !PT ;  /* 0x0000003800047812 */ /* 0x000fe200078ef805 */
[----:B------:R-:W-:Y:S01]  /*26ef0*/  IMAD.SHL.U32 R0, R2, 0x400, RZ ;  /* 0x0000040002007824 */ /* 0x000fe200078e00ff */
[----:B------:R-:W-:Y:S02]  /*26f00*/  IADD3 R6, R6, R7, R3 ;  /* 0x0000000706067210 */ /* 0x000fe40007ffe003 */
        /* <DEDUP_REMOVED lines=9> */
[----:B------:R-:W-:Y:S02]  /*26fa0*/  PRMT R22, R90, 0x5410, R9 ;  /* 0x000054105a167816 */ /* 0x000fe40000000009 */
[----:B------:R-:W-:Y:S02]  /*26fb0*/  SHF.R.U32.HI R16, RZ, 0x10, R53 ;  /* 0x00000010ff107819 */ /* 0x000fe40000011635 */
[----:B------:R-:W-:Y:S01]  /*26fc0*/  SHF.R.U64 R17, R54, 0x10, R55 ;  /* 0x0000001036117819 */ /* 0x000fe20000001237 */
[----:B------:R-:W-:Y:S01]  /*26fd0*/  IMAD.U32 R36, R22, 0x10000, RZ ;  /* 0x0001000016247824 */ /* 0x000fe200078e00ff */
[----:B------:R-:W-:-:S02]  /*26fe0*/  SHF.R.U64 R3, R50, 0x10, R51 ;  /* 0x0000001032037819 */ /* 0x000fc40000001233 */
[----:B------:R-:W-:Y:S02]  /*26ff0*/  PRMT R30, R92, 0x5410, R0 ;  /* 0x000054105c1e7816 */ /* 0x000fe40000000000 */
[----:B------:R-:W-:Y:S02]  /*27000*/  PRMT R21, R89, 0x5432, R16 ;  /* 0x0000543259157816 */ /* 0x000fe40000000010 */
[----:B------:R-:W-:Y:S02]  /*27010*/  PRMT R20, R91, 0x5410, R17 ;  /* 0x000054105b147816 */ /* 0x000fe40000000011 */
[----:B------:R-:W-:Y:S02]  /*27020*/  SHF.R.U32.HI R2, RZ, 0x10, R49 ;  /* 0x00000010ff027819 */ /* 0x000fe40000011631 */
[----:B------:R-:W-:Y:S02]  /*27030*/  PRMT R28, R93, 0x5410, R3 ;  /* 0x000054105d1c7816 */ /* 0x000fe40000000003 */
[----:B------:R-:W-:Y:S01]  /*27040*/  LOP3.LUT R37, R22, 0xffff0000, RZ, 0xc0, !PT ;  /* 0xffff000016257812 */ /* 0x000fe200078ec0ff */
[----:B------:R-:W-:Y:S01]  /*27050*/  IMAD.U32 R22, R21, 0x10000, RZ ;  /* 0x0001000015167824 */ /* 0x000fe200078e00ff */
[----:B------:R-:W-:-:S02]  /*27060*/  SHF.R.U32.HI R8, RZ, 0x10, R51 ;  /* 0x00000010ff087819 */ /* 0x000fc40000011633 */
[----:B------:R-:W-:Y:S02]  /*27070*/  PRMT R29, R91, 0x5432, R2 ;  /* 0x000054325b1d7816 */ /* 0x000fe40000000002 */
[----:B------:R-:W-:Y:S02]  /*27080*/  PRMT R23, R92, 0x5432, R8 ;  /* 0x000054325c177816 */ /* 0x000fe40000000008 */
[----:B------:R-:W-:Y:S02]  /*27090*/  LOP3.LUT R39, R21, 0xffff0000, RZ, 0xc0, !PT ;  /* 0xffff000015277812 */ /* 0x000fe400078ec0ff */
[----:B------:R-:W-:-:S04]  /*270a0*/  SHF.R.U32.HI R19, RZ, 0x10, R55 ;  /* 0x00000010ff137819 */ /* 0x000fc80000011637 */
        /* <DEDUP_REMOVED lines=71> */
.L_x_2555:
[----:B------:R-:W-:Y:S05]  /*27520*/  BSYNC B1 ;  /* 0x0000000000017941 */ /* 0x000fea0003800000 */
.L_x_2554:
[----:B------:R-:W-:Y:S01]  /*27530*/  IADD3 R0, R76, 0x40, RZ ;  /* 0x000000404c007810 */ /* 0x000fe20007ffe0ff */
[----:B------:R-:W-:Y:S02]  /*27540*/  IMAD.MOV.U32 R2, RZ, RZ, R114 ;  /* 0x000000ffff027224 */ /* 0x000fe400078e0072 */
[----:B------:R-:W-:Y:S01]  /*27550*/  IMAD.MOV.U32 R3, RZ, RZ, 0x0 ;  /* 0x00000000ff037424 */ /* 0x000fe200078e00ff */
[----:B------:R-:W-:-:S13]  /*27560*/  ISETP.GE.AND P0, PT, R0, R77, PT ;  /* 0x0000004d0000720c */ /* 0x000fda0003f06270 */
[----:B------:R-:W-:Y:S05]  /*27570*/  @P0 RET.REL.NODEC R2 `(_ZN7cutlass13device_kernelIN5flash19enable_sm80_to_sm89INS1_16FlashAttnFwdSm80INS1_25CollectiveMainloopFwdSm80ILi8ELi2ELb0EN4cute5tupleIJNS5_1CILi128EEENS7_ILi64EEENS7_ILi192EEEEEELi192ENS_10bfloat16_tEfNS_4arch4Sm80ELb0ELb1ELb1ELb1ELb1ELb1ELb1ELb1EEENS1_21CollectiveEpilogueFwdINS6_IJS8_SA_S9_EEENS6_IJNS7_ILi1EEESI_SI_EEESC_SE_Li256ELb1ELb1ELb1ELb0EEENS1_36VarlenDynamicPersistentTileSchedulerILi128ELi64ELi256ELi256ELb1ELb1ELb0ELb1ELb0ELb1EEEEEEEEEvNT_6ParamsE) ;  /* 0xfffd8a8002000950 */ /* 0x000fea0003c3ffff */
[----:B------:R-:W-:Y:S01]  /*27580*/  ISETP.GE.AND P0, PT, R57, R27, PT ;  /* 0x0000001b3900720c */ /* 0x000fe20003f06270 */
[----:B------:R-:W-:-:S12]  /*27590*/  BSSY B0, `(.L_x_2560) ;  /* 0x0000073000007945 */ /* 0x000fd80003800000 */
[----:B------:R-:W-:Y:S05]  /*275a0*/  @P0 BRA `(.L_x_2561) ;  /* 0x0000071000000947 */ /* 0x000fea0003800000 */
[----:B------:R-:W-:Y:S01]  /*275b0*/  SHF.R.S32.HI R3, RZ, 0x1f, R0 ;  /* 0x0000001fff037819 */ /* 0x000fe20000011400 */
[----:B------:R-:W-:Y:S01]  /*275c0*/  IMAD.SHL.U32 R2, R0, 0x40, RZ ;  /* 0x0000004000027824 */ /* 0x000fe200078e00ff */
[----:B-1----:R-:W-:Y:S01]  /*275d0*/  LEA.HI R5, R27, R31, RZ, 0x1d ;  /* 0x0000001f1b057211 */ /* 0x002fe200078fe8ff */
[----:B------:R-:W-:Y:S01]  /*275e0*/  ULDC.64 UR4, c[0x0][0x118] ;  /* 0x0000460000047ab9 */ /* 0x000fe20000000a00 */
        /* <DEDUP_REMOVED lines=20> */
[----:B------:R-:W-:Y:S02]  /*27730*/  SHF.R.U32.HI R19, RZ, 0x10, R67 ;  /* 0x00000010ff137819 */ /* 0x000fe40000011643 */
[----:B------:R-:W-:Y:S02]  /*27740*/  SHF.R.U64 R2, R60, 0x10, R61 ;  /* 0x000000103c027819 */ /* 0x000fe4000000123d */
[----:B------:R-:W-:Y:S02]  /*27750*/  PRMT R23, R94, 0x5410, R16 ;  /* 0x000054105e177816 */ /* 0x000fe40000000010 */
[--C-:B------:R-:W-:Y:S02]  /*27760*/  SHF.R.U64 R8, R62, 0x10, R63.reuse ;  /* 0x000000103e087819 */ /* 0x100fe4000000123f */
[----:B------:R-:W-:Y:S01]  /*27770*/  SHF.R.U32.HI R9, RZ, 0x10, R63 ;  /* 0x00000010ff097819 */ /* 0x000fe2000001163f */
[----:B------:R-:W-:Y:S01]  /*27780*/  IMAD.U32 R36, R23, 0x10000, RZ ;  /* 0x0001000017247824 */ /* 0x000fe200078e00ff */
[----:B------:R-:W-:-:S02]  /*27790*/  SHF.R.U32.HI R17, RZ, 0x10, R65 ;  /* 0x00000010ff117819 */ /* 0x000fc40000011641 */
[----:B------:R-:W-:Y:S02]  /*277a0*/  SHF.R.U64 R18, R66, 0x10, R67 ;  /* 0x0000001042127819 */ /* 0x000fe40000001243 */
[----:B------:R-:W-:Y:S02]  /*277b0*/  PRMT R20, R94, 0x5432, R19 ;  /* 0x000054325e147816 */ /* 0x000fe40000000013 */
[C---:B------:R-:W-:Y:S02]  /*277c0*/  PRMT R31, R96.reuse, 0x5410, R2 ;  /* 0x00005410601f7816 */ /* 0x040fe40000000002 */
[----:B------:R-:W-:Y:S02]  /*277d0*/  PRMT R29, R97, 0x5410, R8 ;  /* 0x00005410611d7816 */ /* 0x000fe40000000008 */
[----:B------:R-:W-:Y:S02]  /*277e0*/  PRMT R24, R96, 0x5432, R9 ;  /* 0x0000543260187816 */ /* 0x000fe40000000009 */
[----:B------:R-:W-:-:S02]  /*277f0*/  PRMT R22, R93, 0x5432, R17 ;  /* 0x000054325d167816 */ /* 0x000fc40000000011 */
[----:B------:R-:W-:Y:S02]  /*27800*/  PRMT R21, R95, 0x5410, R18 ;  /* 0x000054105f157816 */ /* 0x000fe40000000012 */
[----:B------:R-:W-:Y:S02]  /*27810*/  SHF.R.U32.HI R3, RZ, 0x10, R61 ;  /* 0x00000010ff037819 */ /* 0x000fe4000001163d */
[----:B------:R-:W-:Y:S01]  /*27820*/  LOP3.LUT R37, R23, 0xffff0000, RZ, 0xc0, !PT ;  /* 0xffff000017257812 */ /* 0x000fe200078ec0ff */
[C---:B------:R-:W-:Y:S01]  /*27830*/  IMAD.U32 R23, R22.reuse, 0x10000, RZ ;  /* 0x0001000016177824 */ /* 0x040fe200078e00ff */
        /* <DEDUP_REMOVED lines=24> */
[----:B------:R-:W-:Y:S02]  /*279c0*/  IMAD.U32 R13, R30, 0x10000, RZ ;  /* 0x000100001e0d7824 */ /* 0x000fe400078e00ff */
[----:B------:R-:W-:-:S02]  /*279d0*/  FFMA.FTZ R36, R28, R36, R7 ;  /* 0x000000241c247223 */ /* 0x000fc40000010007 */
[-C--:B------:R-:W-:Y:S02]  /*279e0*/  FMUL.FTZ R12, R12, R15.reuse ;  /* 0x0000000f0c0c7220 */ /* 0x080fe40000410000 */
[C---:B------:R-:W-:Y:S02]  /*279f0*/  FFMA.FTZ R31, R26.reuse, R15, -R6 ;  /* 0x0000000f1a1f7223 */ /* 0x040fe40000010806 */
[C---:B------:R-:W-:Y:S02]  /*27a00*/  FMUL.FTZ R7, R9.reuse, R23 ;  /* 0x0000001709077220 */ /* 0x040fe40000410000 */
[----:B------:R-:W-:Y:S02]  /*27a10*/  FMUL.FTZ R6, R9, R13 ;  /* 0x0000000d09067220 */ /* 0x000fe40000410000 */
[----:B------:R-:W-:Y:S02]  /*27a20*/  FFMA.FTZ R28, R26, R37, R12 ;  /* 0x000000251a1c7223 */ /* 0x000fe4000001000c */
[C---:B------:R-:W-:Y:S01]  /*27a30*/  FFMA.FTZ R26, R25.reuse, R13, -R7 ;  /* 0x0000000d191a7223 */ /* 0x040fe20000010807 */
[----:B------:R-:W-:Y:S01]  /*27a40*/  LOP3.LUT R7, R30, 0xffff0000, RZ, 0xc0, !PT ;  /* 0xffff00001e077812 */ /* 0x000fe200078ec0ff */
[----:B------:R-:W-:-:S02]  /*27a50*/  FFMA.FTZ R23, R25, R23, R6 ;  /* 0x0000001719177223 */ /* 0x000fc40000010006 */
[C---:B------:R-:W-:Y:S02]  /*27a60*/  FMUL.FTZ R6, R8.reuse, R22 ;  /* 0x0000001608067220 */ /* 0x040fe40000410000 */
[----:B------:R-:W-:Y:S02]  /*27a70*/  IMAD.U32 R12, R29, 0x10000, RZ ;  /* 0x000100001d0c7824 */ /* 0x000fe400078e00ff */
[C---:B------:R-:W-:Y:S01]  /*27a80*/  IMAD.U32 R15, R21.reuse, 0x10000, RZ ;  /* 0x00010000150f7824 */ /* 0x040fe200078e00ff */
[----:B------:R-:W-:Y:S01]  /*27a90*/  LOP3.LUT R21, R21, 0xffff0000, RZ, 0xc0, !PT ;  /* 0xffff000015157812 */ /* 0x000fe200078ec0ff */
[-C--:B------:R-:W-:Y:S02]  /*27aa0*/  FMUL.FTZ R8, R8, R7.reuse ;  /* 0x0000000708087220 */ /* 0x080fe40000410000 */
[----:B------:R-:W-:Y:S02]  /*27ab0*/  FFMA.FTZ R13, R19, R7, -R6 ;  /* 0x00000007130d7223 */ /* 0x000fe40000010806 */
[----:B------:R-:W-:-:S02]  /*27ac0*/  IMAD.U32 R25, R20, 0x10000, RZ ;  /* 0x0001000014197824 */ /* 0x000fc400078e00ff */
[----:B------:R-:W-:Y:S01]  /*27ad0*/  FMUL.FTZ R7, R5, R15 ;  /* 0x0000000f05077220 */ /* 0x000fe20000410000 */
[----:B------:R-:W-:Y:S01]  /*27ae0*/  F2FP.BF16.PACK_AB R13, R13, R26 ;  /* 0x0000001a0d0d723e */ /* 0x000fe200000010ff */
[----:B------:R-:W-:Y:S02]  /*27af0*/  FMUL.FTZ R6, R5, R12 ;  /* 0x0000000c05067220 */ /* 0x000fe40000410000 */
[C---:B------:R-:W-:Y:S02]  /*27b00*/  IMAD.U32 R9, R24.reuse, 0x10000, RZ ;  /* 0x0001000018097824 */ /* 0x040fe400078e00ff */
[----:B------:R-:W-:Y:S01]  /*27b10*/  FFMA.FTZ R22, R19, R22, R8 ;  /* 0x0000001613167223 */ /* 0x000fe20000010008 */
[----:B------:R-:W-:Y:S01]  /*27b20*/  LOP3.LUT R8, R24, 0xffff0000, RZ, 0xc0, !PT ;  /* 0xffff000018087812 */ /* 0x000fe200078ec0ff */
[----:B------:R-:W-:Y:S02]  /*27b30*/  FMUL.FTZ R5, R3, R25 ;  /* 0x0000001903057220 */ /* 0x000fe40000410000 */
[C---:B------:R-:W-:Y:S01]  /*27b40*/  FFMA.FTZ R19, R18.reuse, R12, -R7 ;  /* 0x0000000c12137223 */ /* 0x040fe20000010807 */
[----:B------:R-:W-:Y:S01]  /*27b50*/  LOP3.LUT R12, R29, 0xffff0000, RZ, 0xc0, !PT ;  /* 0xffff00001d0c7812 */ /* 0x000fe200078ec0ff */
[----:B------:R-:W-:Y:S01]  /*27b60*/  FFMA.FTZ R6, R18, R15, R6 ;  /* 0x0000000f12067223 */ /* 0x000fe20000010006 */
[----:B------:R-:W-:Y:S01]  /*27b70*/  LOP3.LUT R18, R20, 0xffff0000, RZ, 0xc0, !PT ;  /* 0xffff000014127812 */ /* 0x000fe200078ec0ff */
[----:B------:R-:W-:-:S02]  /*27b80*/  FMUL.FTZ R3, R3, R9 ;  /* 0x0000000903037220 */ /* 0x000fc40000410000 */
[C---:B------:R-:W-:Y:S02]  /*27b90*/  FFMA.FTZ R15, R16.reuse, R9, -R5 ;  /* 0x00000009100f7223 */ /* 0x040fe40000010805 */
[----:B------:R-:W-:Y:S02]  /*27ba0*/  FFMA.FTZ R9, R16, R25, R3 ;  /* 0x0000001910097223 */ /* 0x000fe40000010003 */
[----:B------:R-:W-:Y:S02]  /*27bb0*/  FMUL.FTZ R3, R4, R21 ;  /* 0x0000001504037220 */ /* 0x000fe40000410000 */
[----:B------:R-:W-:Y:S02]  /*27bc0*/  FMUL.FTZ R5, R2, R18 ;  /* 0x0000001202057220 */ /* 0x000fe40000410000 */
[----:B------:R-:W-:Y:S02]  /*27bd0*/  FMUL.FTZ R4, R4, R12 ;  /* 0x0000000c04047220 */ /* 0x000fe40000410000 */
[----:B------:R-:W-:-:S02]  /*27be0*/  FMUL.FTZ R7, R2, R8 ;  /* 0x0000000802077220 */ /* 0x000fc40000410000 */
[----:B------:R-:W-:Y:S01]  /*27bf0*/  FFMA.FTZ R3, R17, R12, -R3 ;  /* 0x0000000c11037223 */ /* 0x000fe20000010803 */
[----:B------:R-:W-:Y:S01]  /*27c00*/  F2FP.BF16.PACK_AB R12, R31, R38 ;  /* 0x000000261f0c723e */ /* 0x000fe200000010ff */
[----:B------:R-:W-:Y:S01]  /*27c10*/  FFMA.FTZ R8, R14, R8, -R5 ;  /* 0x000000080e087223 */ /* 0x000fe20000010805 */
[----:B------:R-:W-:Y:S01]  /*27c20*/  F2FP.BF16.PACK_AB R5, R22, R23 ;  /* 0x000000171605723e */ /* 0x000fe200000010ff */
[----:B------:R-:W-:Y:S01]  /*27c30*/  FFMA.FTZ R2, R17, R21, R4 ;  /* 0x0000001511027223 */ /* 0x000fe20000010004 */
[----:B------:R-:W-:Y:S01]  /*27c40*/  F2FP.BF16.PACK_AB R4, R28, R36 ;  /* 0x000000241c04723e */ /* 0x000fe200000010ff */
[----:B------:R-:W-:Y:S01]  /*27c50*/  FFMA.FTZ R7, R14, R18, R7 ;  /* 0x000000120e077223 */ /* 0x000fe20000010007 */
[----:B------:R-:W-:Y:S02]  /*27c60*/  F2FP.BF16.PACK_AB R14, R3, R19 ;  /* 0x00000013030e723e */ /* 0x000fe400000010ff */
[----:B------:R-:W-:Y:S02]  /*27c70*/  F2FP.BF16.PACK_AB R15, R8, R15 ;  /* 0x0000000f080f723e */ /* 0x000fe400000010ff */
[----:B------:R-:W-:-:S02]  /*27c80*/  F2FP.BF16.PACK_AB R6, R2, R6 ;  /* 0x000000060206723e */ /* 0x000fc400000010ff */
[----:B------:R-:W-:Y:S01]  /*27c90*/  F2FP.BF16.PACK_AB R7, R7, R9 ;  /* 0x000000090707723e */ /* 0x000fe200000010ff */
[----:B------:R1:W-:Y:S04]  /*27ca0*/  ST.E.128 [R34.64], R12 ;  /* 0x0000000c22007985 */ /* 0x0003e8000c101d04 */
[----:B------:R1:W-:Y:S02]  /*27cb0*/  ST.E.128 [R32.64], R4 ;  /* 0x0000000420007985 */ /* 0x0003e4000c101d04 */
.L_x_2561:
[----:B------:R-:W-:Y:S05]  /*27cc0*/  BSYNC B0 ;  /* 0x0000000000007941 */ /* 0x000fea0003800000 */
.L_x_2560:
[----:B------:R-:W-:Y:S01]  /*27cd0*/  IADD3 R2, R57, 0x20, RZ ;  /* 0x0000002039027810 */ /* 0x000fe20007ffe0ff */
[----:B------:R-:W-:Y:S03]  /*27ce0*/  BSSY B0, `(.L_x_2562) ;  /* 0x000007b000007945 */ /* 0x000fe60003800000 */
        /* <DEDUP_REMOVED lines=13> */
[----:B------:R-:W-:Y:S02]  /*27dc0*/  LOP3.LUT R9, R6, 0xffffe000, RZ, 0xc0, !PT ;  /* 0xffffe00006097812 */ /* 0x000fe400078ec0ff */
[----:B------:R-:W-:Y:S01]  /*27dd0*/  SHF.R.S32.HI R5, RZ, 0x1f, R3 ;  /* 0x0000001fff057819 */ /* 0x000fe20000011403 */
[----:B------:R-:W-:Y:S01]  /*27de0*/  IMAD.SHL.U32 R6, R3, 0x8, RZ ;  /* 0x0000000803067824 */ /* 0x000fe200078e00ff */
[----:B------:R-:W-:Y:S02]  /*27df0*/  LEA.HI R7, R7, R0, RZ, 0x3 ;  /* 0x0000000007077211 */ /* 0x000fe400078f18ff */
[----:B------:R-:W-:Y:S02]  /*27e00*/  LEA.HI R3, R5, R3, RZ, 0x3 ;  /* 0x0000000305037211 */ /* 0x000fe400078f18ff */
[----:B------:R-:W-:Y:S01]  /*27e10*/  SHF.R.U32.HI R12, RZ, 0x3, R2 ;  /* 0x00000003ff0c7819 */ /* 0x000fe20000011602 */
[----:B------:R-:W-:Y:S01]  /*27e20*/  IMAD.SHL.U32 R4, R7, 0x40, RZ ;  /* 0x0000004007047824 */ /* 0x000fe200078e00ff */
[----:B------:R-:W-:Y:S01]  /*27e30*/  LOP3.LUT R5, R2, 0x38, R6, 0xf8, !PT ;  /* 0x0000003802057812 */ /* 0x000fe200078ef806 */
[----:B------:R-:W-:Y:S01]  /*27e40*/  IMAD.SHL.U32 R2, R3, 0x400, RZ ;  /* 0x0000040003027824 */ /* 0x000fe200078e00ff */
[----:B------:R-:W-:-:S02]  /*27e50*/  LOP3.LUT R7, R8, R12, RZ, 0x3c, !PT ;  /* 0x0000000c08077212 */ /* 0x000fc400078e3cff */
[----:B------:R-:W-:Y:S02]  /*27e60*/  LOP3.LUT R4, R4, 0xfffffe00, RZ, 0xc0, !PT ;  /* 0xfffffe0004047812 */ /* 0x000fe400078ec0ff */
[----:B------:R-:W-:Y:S02]  /*27e70*/  LOP3.LUT R3, R5, R12, RZ, 0x3c, !PT ;  /* 0x0000000c05037212 */ /* 0x000fe400078e3cff */
[----:B------:R-:W-:Y:S02]  /*27e80*/  LOP3.LUT R2, R2, 0xffffe000, RZ, 0xc0, !PT ;  /* 0xffffe00002027812 */ /* 0x000fe400078ec0ff */
[--C-:B------:R-:W-:Y:S02]  /*27e90*/  IADD3 R7, R7, R9, R4.reuse ;  /* 0x0000000907077210 */ /* 0x100fe40007ffe004 */
[----:B------:R-:W-:-:S03]  /*27ea0*/  IADD3 R2, R3, R2, R4 ;  /* 0x0000000203027210 */ /* 0x000fc60007ffe004 */
[----:B-----5:R-:W-:-:S04]  /*27eb0*/  IMAD.WIDE.U32 R34, R7, 0x2, R44 ;  /* 0x0000000207227825 */ /* 0x020fc800078e002c */
[----:B------:R-:W-:Y:S01]  /*27ec0*/  IMAD.WIDE.U32 R32, R2, 0x2, R44 ;  /* 0x0000000202207825 */ /* 0x000fe200078e002c */
[----:B------:R-:W2:Y:S04]  /*27ed0*/  LD.E.128 R12, [R34.64] ;  /* 0x00000004220c7980 */ /* 0x000ea8000c101d00 */
[----:B------:R-:W3:Y:S01]  /*27ee0*/  LD.E.128 R4, [R32.64] ;  /* 0x0000000420047980 */ /* 0x000ee2000c101d00 */
[----:B------:R-:W-:Y:S02]  /*27ef0*/  SHF.R.U64 R16, R72, 0x10, R73 ;  /* 0x0000001048107819 */ /* 0x000fe40000001249 */
[----:B------:R-:W-:Y:S02]  /*27f00*/  SHF.R.U32.HI R19, RZ, 0x10, R75 ;  /* 0x00000010ff137819 */ /* 0x000fe4000001164b */
[----:B------:R-:W-:-:S02]  /*27f10*/  SHF.R.U64 R2, R68, 0x10, R69 ;  /* 0x0000001044027819 */ /* 0x000fc40000001245 */
[----:B------:R-:W-:Y:S02]  /*27f20*/  PRMT R23, R98, 0x5410, R16 ;  /* 0x0000541062177816 */ /* 0x000fe40000000010 */
[--C-:B------:R-:W-:Y:S02]  /*27f30*/  SHF.R.U64 R8, R70, 0x10, R71.reuse ;  /* 0x0000001046087819 */ /* 0x100fe40000001247 */
[----:B------:R-:W-:Y:S01]  /*27f40*/  SHF.R.U32.HI R9, RZ, 0x10, R71 ;  /* 0x00000010ff097819 */ /* 0x000fe20000011647 */
[----:B------:R-:W-:Y:S01]  /*27f50*/  IMAD.U32 R36, R23, 0x10000, RZ ;  /* 0x0001000017247824 */ /* 0x000fe200078e00ff */
[----:B------:R-:W-:Y:S02]  /*27f60*/  SHF.R.U32.HI R17, RZ, 0x10, R73 ;  /* 0x00000010ff117819 */ /* 0x000fe40000011649 */
[----:B------:R-:W-:Y:S02]  /*27f70*/  SHF.R.U64 R18, R74, 0x10, R75 ;  /* 0x000000104a127819 */ /* 0x000fe4000000124b */
[----:B------:R-:W-:-:S02]  /*27f80*/  PRMT R20, R98, 0x5432, R19 ;  /* 0x0000543262147816 */ /* 0x000fc40000000013 */
[C---:B------:R-:W-:Y:S02]  /*27f90*/  PRMT R31, R100.reuse, 0x5410, R2 ;  /* 0x00005410641f7816 */ /* 0x040fe40000000002 */
[----:B------:R-:W-:Y:S02]  /*27fa0*/  PRMT R29, R101, 0x5410, R8 ;  /* 0x00005410651d7816 */ /* 0x000fe40000000008 */
[----:B------:R-:W-:Y:S02]  /*27fb0*/  PRMT R24, R100, 0x5432, R9 ;  /* 0x0000543264187816 */ /* 0x000fe40000000009 */
[----:B------:R-:W-:Y:S02]  /*27fc0*/  PRMT R22, R97, 0x5432, R17 ;  /* 0x0000543261167816 */ /* 0x000fe40000000011 */
[----:B------:R-:W-:Y:S02]  /*27fd0*/  PRMT R21, R99, 0x5410, R18 ;  /* 0x0000541063157816 */ /* 0x000fe40000000012 */
[----:B------:R-:W-:-:S02]  /*27fe0*/  SHF.R.U32.HI R3, RZ, 0x10, R69 ;  /* 0x00000010ff037819 */ /* 0x000fc40000011645 */
        /* <DEDUP_REMOVED lines=74> */
.L_x_2563:
[----:B------:R-:W-:Y:S05]  /*28490*/  BSYNC B0 ;  /* 0x0000000000007941 */ /* 0x000fea0003800000 */
.L_x_2562:
[----:B-1----:R-:W-:Y:S01]  /*284a0*/  IADD3 R4, R57, 0x40, RZ ;  /* 0x0000004039047810 */ /* 0x002fe20007ffe0ff */
[----:B------:R-:W-:Y:S02]  /*284b0*/  IMAD.MOV.U32 R2, RZ, RZ, R114 ;  /* 0x000000ffff027224 */ /* 0x000fe400078e0072 */
[----:B------:R-:W-:Y:S01]  /*284c0*/  IMAD.MOV.U32 R3, RZ, RZ, 0x0 ;  /* 0x00000000ff037424 */ /* 0x000fe200078e00ff */
[----:B------:R-:W-:-:S13]  /*284d0*/  ISETP.GE.AND P0, PT, R4, R27, PT ;  /* 0x0000001b0400720c */ /* 0x000fda0003f06270 */
[----:B------:R-:W-:Y:S05]  /*284e0*/  @P0 RET.REL.NODEC R2 `(_ZN7cutlass13device_kernelIN5flash19enable_sm80_to_sm89INS1_16FlashAttnFwdSm80INS1_25CollectiveMainloopFwdSm80ILi8ELi2ELb0EN4cute5tupleIJNS5_1CILi128EEENS7_ILi64EEENS7_ILi192EEEEEELi192ENS_10bfloat16_tEfNS_4arch4Sm80ELb0ELb1ELb1ELb1ELb1ELb1ELb1ELb1EEENS1_21CollectiveEpilogueFwdINS6_IJS8_SA_S9_EEENS6_IJNS7_ILi1EEESI_SI_EEESC_SE_Li256ELb1ELb1ELb1ELb0EEENS1_36VarlenDynamicPersistentTileSchedulerILi128ELi64ELi256ELi256ELb1ELb1ELb0ELb1ELb0ELb1EEEEEEEEEvNT_6ParamsE) ;  /* 0xfffd7b1002000950 */ /* 0x000fea0003c3ffff */
[----:B------:R-:W-:Y:S01]  /*284f0*/  SHF.R.S32.HI R2, RZ, 0x1f, R4 ;  /* 0x0000001fff027819 */ /* 0x000fe20000011404 */
[----:B------:R-:W-:Y:S01]  /*28500*/  IMAD.SHL.U32 R5, R0, 0x40, RZ ;  /* 0x0000004000057824 */ /* 0x000fe200078e00ff */
[----:B------:R-:W-:Y:S01]  /*28510*/  SHF.R.S32.HI R7, RZ, 0x1f, R0 ;  /* 0x0000001fff077819 */ /* 0x000fe20000011400 */
[----:B------:R-:W-:Y:S01]  /*28520*/  ULDC.64 UR4, c[0x0][0x118] ;  /* 0x0000460000047ab9 */ /* 0x000fe20000000a00 */
[CC--:B------:R-:W-:Y:S02]  /*28530*/  LEA.HI R3, R2.reuse, R4.reuse, RZ, 0x3 ;  /* 0x0000000402037211 */ /* 0x0c0fe400078f18ff */
[----:B------:R-:W-:Y:S02]  /*28540*/  LEA.HI R4, R2, R4, RZ, 0x6 ;  /* 0x0000000402047211 */ /* 0x000fe400078f30ff */
[----:B------:R-:W-:Y:S02]  /*28550*/  SHF.R.S32.HI R6, RZ, 0x3, R3 ;  /* 0x00000003ff067819 */ /* 0x000fe40000011403 */
[----:B------:R-:W-:Y:S01]  /*28560*/  LOP3.LUT R2, R5, 0x1c0, RZ, 0xc0, !PT ;  /* 0x000001c005027812 */ /* 0x000fe200078ec0ff */
[----:B------:R-:W-:Y:S01]  /*28570*/  IMAD.SHL.U32 R4, R4, 0x80, RZ ;  /* 0x0000008004047824 */ /* 0x000fe200078e00ff */
[----:B------:R-:W-:-:S02]  /*28580*/  LEA.HI R5, R7, R0, RZ, 0x3 ;  /* 0x0000000007057211 */ /* 0x000fc400078f18ff */
[----:B------:R-:W-:Y:S02]  /*28590*/  LEA.HI R0, R27, R6, RZ, 0x1d ;  /* 0x000000061b007211 */ /* 0x000fe400078fe8ff */
[----:B------:R-:W-:Y:S02]  /*285a0*/  LOP3.LUT R7, R4, 0xffffe000, RZ, 0xc0, !PT ;  /* 0xffffe00004077812 */ /* 0x000fe400078ec0ff */
[----:B------:R-:W-:Y:S02]  /*285b0*/  SHF.R.S32.HI R4, RZ, 0x1f, R0 ;  /* 0x0000001fff047819 */ /* 0x000fe40000011400 */
[----:B------:R-:W-:Y:S01]  /*285c0*/  LOP3.LUT R6, R2, 0x38, R3, 0xf8, !PT ;  /* 0x0000003802067812 */ /* 0x000fe200078ef803 */
[----:B------:R-:W-:Y:S01]  /*285d0*/  IMAD.SHL.U32 R3, R5, 0x40, RZ ;  /* 0x0000004005037824 */ /* 0x000fe200078e00ff */
[----:B------:R-:W-:Y:S01]  /*285e0*/  SHF.R.U32.HI R8, RZ, 0x3, R2 ;  /* 0x00000003ff087819 */ /* 0x000fe20000011602 */
[----:B------:R-:W-:Y:S01]  /*285f0*/  IMAD.SHL.U32 R5, R0, 0x8, RZ ;  /* 0x0000000800057824 */ /* 0x000fe200078e00ff */
[----:B------:R-:W-:-:S02]  /*28600*/  LEA.HI R0, R4, R0, RZ, 0x3 ;  /* 0x0000000004007211 */ /* 0x000fc400078f18ff */
[----:B------:R-:W-:Y:S02]  /*28610*/  LOP3.LUT R3, R3, 0xfffffe00, RZ, 0xc0, !PT ;  /* 0xfffffe0003037812 */ /* 0x000fe400078ec0ff */
[----:B------:R-:W-:Y:S01]  /*28620*/  LOP3.LUT R2, R2, 0x38, R5, 0xf8, !PT ;  /* 0x0000003802027812 */ /* 0x000fe200078ef805 */
[----:B------:R-:W-:Y:S01]  /*28630*/  IMAD.SHL.U32 R0, R0, 0x400, RZ ;  /* 0x0000040000007824 */ /* 0x000fe200078e00ff */
[-C--:B------:R-:W-:Y:S02]  /*28640*/  LOP3.LUT R6, R6, R8.reuse, RZ, 0x3c, !PT ;  /* 0x0000000806067212 */ /* 0x080fe400078e3cff */
        /* <DEDUP_REMOVED lines=12> */
[----:B------:R-:W-:Y:S01]  /*28710*/  PRMT R29, R112, 0x5410, R0 ;  /* 0x00005410701d7816 */ /* 0x000fe20000000000 */
[----:B------:R-:W-:Y:S01]  /*28720*/  IMAD.U32 R34, R22, 0x10000, RZ ;  /* 0x0001000016227824 */ /* 0x000fe200078e00ff */
[----:B------:R-:W-:Y:S02]  /*28730*/  SHF.R.U32.HI R21, RZ, 0x10, R81 ;  /* 0x00000010ff157819 */ /* 0x000fe40000011651 */
[----:B------:R-:W-:Y:S02]  /*28740*/  PRMT R26, R112, 0x5432, R8 ;  /* 0x00005432701a7816 */ /* 0x000fe40000000008 */
[----:B------:R-:W-:Y:S02]  /*28750*/  SHF.R.U32.HI R2, RZ, 0x10, R85 ;  /* 0x00000010ff027819 */ /* 0x000fe40000011655 */
[----:B------:R-:W-:-:S02]  /*28760*/  LOP3.LUT R22, R22, 0xffff0000, RZ, 0xc0, !PT ;  /* 0xffff000016167812 */ /* 0x000fc400078ec0ff */
[----:B------:R-:W-:Y:S02]  /*28770*/  SHF.R.U64 R3, R86, 0x10, R87 ;  /* 0x0000001056037819 */ /* 0x000fe40000001257 */
[----:B------:R-:W-:Y:S02]  /*28780*/  PRMT R21, R101, 0x5432, R21 ;  /* 0x0000543265157816 */ /* 0x000fe40000000015 */
[----:B------:R-:W-:Y:S02]  /*28790*/  PRMT R28, R104, 0x5432, R2 ;  /* 0x00005432681c7816 */ /* 0x000fe40000000002 */
[----:B------:R-:W-:Y:S02]  /*287a0*/  PRMT R27, R113, 0x5410, R3 ;  /* 0x00005410711b7816 */ /* 0x000fe40000000003 */
[--C-:B------:R-:W-:Y:S02]  /*287b0*/  SHF.R.U64 R20, R82, 0x10, R83.reuse ;  /* 0x0000001052147819 */ /* 0x100fe40000001253 */
[----:B------:R-:W-:-:S02]  /*287c0*/  SHF.R.U32.HI R19, RZ, 0x10, R83 ;  /* 0x00000010ff137819 */ /* 0x000fc40000011653 */
[----:B------:R-:W-:Y:S02]  /*287d0*/  PRMT R20, R104, 0x5410, R20 ;  /* 0x0000541068147816 */ /* 0x000fe40000000014 */
        /* <DEDUP_REMOVED lines=15> */
[----:B------:R-:W-:Y:S01]  /*288d0*/  FMUL.FTZ R5, R12, R34 ;  /* 0x000000220c057220 */ /* 0x000fe20000410000 */
[----:B------:R-:W-:Y:S01]  /*288e0*/  LOP3.LUT R2, R6, 0xffff0000, RZ, 0xc0, !PT ;  /* 0xffff000006027812 */ /* 0x000fe200078ec0ff */
[----:B------:R-:W-:-:S02]  /*288f0*/  FMUL.FTZ R12, R12, R15 ;  /* 0x0000000f0c0c7220 */ /* 0x000fc40000410000 */
[----:B------:R-:W-:Y:S02]  /*28900*/  FFMA.FTZ R35, R25, R15, -R5 ;  /* 0x0000000f19237223 */ /* 0x000fe40000010805 */
[----:B------:R-:W-:Y:S02]  /*28910*/  FMUL.FTZ R5, R9, R22 ;  /* 0x0000001609057220 */ /* 0x000fe40000410000 */
[----:B------:R-:W-:Y:S01]  /*28920*/  IMAD.U32 R3, R6, 0x10000, RZ ;  /* 0x0001000006037824 */ /* 0x000fe200078e00ff */
[----:B------:R-:W-:Y:S01]  /*28930*/  LOP3.LUT R6, R7, 0xffff0000, RZ, 0xc0, !PT ;  /* 0xffff000007067812 */ /* 0x000fe200078ec0ff */
[----:B------:R-:W-:Y:S02]  /*28940*/  IMAD.U32 R15, R21, 0x10000, RZ ;  /* 0x00010000150f7824 */ /* 0x000fe400078e00ff */
[----:B------:R-:W-:Y:S02]  /*28950*/  IMAD.U32 R0, R7, 0x10000, RZ ;  /* 0x0001000007007824 */ /* 0x000fe400078e00ff */
[C---:B------:R-:W-:Y:S01]  /*28960*/  IMAD.U32 R7, R28.reuse, 0x10000, RZ ;  /* 0x000100001c077824 */ /* 0x040fe200078e00ff */
[----:B------:R-:W-:Y:S01]  /*28970*/  LOP3.LUT R28, R28, 0xffff0000, RZ, 0xc0, !PT ;  /* 0xffff00001c1c7812 */ /* 0x000fe200078ec0ff */
[----:B------:R-:W-:-:S02]  /*28980*/  FMUL.FTZ R9, R9, R29 ;  /* 0x0000001d09097220 */ /* 0x000fc40000410000 */
[----:B------:R-:W-:Y:S01]  /*28990*/  FFMA.FTZ R34, R25, R34, R12 ;  /* 0x0000002219227223 */ /* 0x000fe2000001000c */
[----:B------:R-:W-:Y:S01]  /*289a0*/  LOP3.LUT R25, R21, 0xffff0000, RZ, 0xc0, !PT ;  /* 0xffff000015197812 */ /* 0x000fe200078ec0ff */
[----:B------:R-:W-:Y:S02]  /*289b0*/  FFMA.FTZ R29, R24, R29, -R5 ;  /* 0x0000001d181d7223 */ /* 0x000fe40000010805 */
[C---:B------:R-:W-:Y:S02]  /*289c0*/  FMUL.FTZ R5, R8.reuse, R15 ;  /* 0x0000000f08057220 */ /* 0x040fe40000410000 */
[-C--:B------:R-:W-:Y:S02]  /*289d0*/  FMUL.FTZ R8, R8, R7.reuse ;  /* 0x0000000708087220 */ /* 0x080fe40000410000 */
[----:B------:R-:W-:Y:S02]  /*289e0*/  FFMA.FTZ R21, R23, R7, -R5 ;  /* 0x0000000717157223 */ /* 0x000fe40000010805 */
[----:B------:R-:W-:-:S02]  /*289f0*/  FFMA.FTZ R24, R24, R22, R9 ;  /* 0x0000001618187223 */ /* 0x000fc40000010009 */
[----:B------:R-:W-:Y:S02]  /*28a00*/  FMUL.FTZ R5, R4, R25 ;  /* 0x0000001904057220 */ /* 0x000fe40000410000 */
[----:B------:R-:W-:Y:S02]  /*28a10*/  FFMA.FTZ R23, R23, R15, R8 ;  /* 0x0000000f17177223 */ /* 0x000fe40000010008 */
[C---:B------:R-:W-:Y:S01]  /*28a20*/  IMAD.U32 R9, R27.reuse, 0x10000, RZ ;  /* 0x000100001b097824 */ /* 0x040fe200078e00ff */
[----:B------:R-:W-:Y:S01]  /*28a30*/  LOP3.LUT R27, R27, 0xffff0000, RZ, 0xc0, !PT ;  /* 0xffff00001b1b7812 */ /* 0x000fe200078ec0ff */
[C---:B------:R-:W-:Y:S01]  /*28a40*/  IMAD.U32 R12, R20.reuse, 0x10000, RZ ;  /* 0x00010000140c7824 */ /* 0x040fe200078e00ff */
[----:B------:R-:W-:Y:S01]  /*28a50*/  LOP3.LUT R20, R20, 0xffff0000, RZ, 0xc0, !PT ;  /* 0xffff000014147812 */ /* 0x000fe200078ec0ff */
[C---:B------:R-:W-:Y:S01]  /*28a60*/  IMAD.U32 R15, R19.reuse, 0x10000, RZ ;  /* 0x00010000130f7824 */ /* 0x040fe200078e00ff */
[----:B------:R-:W-:Y:S01]  /*28a70*/  LOP3.LUT R19, R19, 0xffff0000, RZ, 0xc0, !PT ;  /* 0xffff000013137812 */ /* 0x000fe200078ec0ff */
[----:B------:R-:W-:-:S02]  /*28a80*/  FMUL.FTZ R7, R4, R28 ;  /* 0x0000001c04077220 */ /* 0x000fc40000410000 */
[C---:B------:R-:W-:Y:S01]  /*28a90*/  IMAD.U32 R8, R26.reuse, 0x10000, RZ ;  /* 0x000100001a087824 */ /* 0x040fe200078e00ff */
[----:B------:R-:W-:Y:S01]  /*28aa0*/  LOP3.LUT R26, R26, 0xffff0000, RZ, 0xc0, !PT ;  /* 0xffff00001a1a7812 */ /* 0x000fe200078ec0ff */
[----:B------:R-:W-:Y:S02]  /*28ab0*/  FFMA.FTZ R28, R18, R28, -R5 ;  /* 0x0000001c121c7223 */ /* 0x000fe40000010805 */
[C---:B------:R-:W-:Y:S02]  /*28ac0*/  FMUL.FTZ R5, R3.reuse, R12 ;  /* 0x0000000c03057220 */ /* 0x040fe40000410000 */
[----:B------:R-:W-:Y:S02]  /*28ad0*/  FMUL.FTZ R4, R3, R9 ;  /* 0x0000000903047220 */ /* 0x000fe40000410000 */
[C---:B------:R-:W-:Y:S02]  /*28ae0*/  FMUL.FTZ R3, R0.reuse, R15 ;  /* 0x0000000f00037220 */ /* 0x040fe40000410000 */
[----:B------:R-:W-:-:S02]  /*28af0*/  FMUL.FTZ R0, R0, R8 ;  /* 0x0000000800007220 */ /* 0x000fc40000410000 */
[C---:B------:R-:W-:Y:S02]  /*28b00*/  FFMA.FTZ R8, R13.reuse, R8, -R3 ;  /* 0x000000080d087223 */ /* 0x040fe40000010803 */
[----:B------:R-:W-:Y:S01]  /*28b10*/  FFMA.FTZ R3, R13, R15, R0 ;  /* 0x0000000f0d037223 */ /* 0x000fe20000010000 */
[----:B------:R-:W-:Y:S01]  /*28b20*/  F2FP.BF16.PACK_AB R13, R28, R21 ;  /* 0x000000151c0d723e */ /* 0x000fe200000010ff */
[----:B------:R-:W-:Y:S02]  /*28b30*/  FFMA.FTZ R18, R18, R25, R7 ;  /* 0x0000001912127223 */ /* 0x000fe40000010007 */
[----:B------:R-:W-:Y:S02]  /*28b40*/  FMUL.FTZ R0, R2, R20 ;  /* 0x0000001402007220 */ /* 0x000fe40000410000 */
[----:B------:R-:W-:Y:S02]  /*28b50*/  FMUL.FTZ R15, R6, R19 ;  /* 0x00000013060f7220 */ /* 0x000fe40000410000 */
[----:B------:R-:W-:-:S02]  /*28b60*/  FMUL.FTZ R2, R2, R27 ;  /* 0x0000001b02027220 */ /* 0x000fc40000410000 */
[-C--:B------:R-:W-:Y:S02]  /*28b70*/  FMUL.FTZ R7, R6, R26.reuse ;  /* 0x0000001a06077220 */ /* 0x080fe40000410000 */
[C---:B------:R-:W-:Y:S01]  /*28b80*/  FFMA.FTZ R9, R17.reuse, R9, -R5 ;  /* 0x0000000911097223 */ /* 0x040fe20000010805 */
[----:B------:R-:W-:Y:S01]  /*28b90*/  F2FP.BF16.PACK_AB R5, R18, R23 ;  /* 0x000000171205723e */ /* 0x000fe200000010ff */
[----:B------:R-:W-:Y:S02]  /*28ba0*/  FFMA.FTZ R0, R16, R27, -R0 ;  /* 0x0000001b10007223 */ /* 0x000fe40000010800 */
[----:B------:R-:W-:Y:S02]  /*28bb0*/  FFMA.FTZ R15, R14, R26, -R15 ;  /* 0x0000001a0e0f7223 */ /* 0x000fe4000001080f */
[----:B------:R-:W-:Y:S01]  /*28bc0*/  FFMA.FTZ R17, R17, R12, R4 ;  /* 0x0000000c11117223 */ /* 0x000fe20000010004 */
[----:B------:R-:W-:Y:S01]  /*28bd0*/  F2FP.BF16.PACK_AB R12, R29, R35 ;  /* 0x000000231d0c723e */ /* 0x000fe200000010ff */
[----:B------:R-:W-:Y:S01]  /*28be0*/  FFMA.FTZ R6, R16, R20, R2 ;  /* 0x0000001410067223 */ /* 0x000fe20000010002 */
[----:B------:R-:W-:Y:S01]  /*28bf0*/  F2FP.BF16.PACK_AB R15, R15, R8 ;  /* 0x000000080f0f723e */ /* 0x000fe200000010ff */
[----:B------:R-:W-:Y:S01]  /*28c00*/  FFMA.FTZ R7, R14, R19, R7 ;  /* 0x000000130e077223 */ /* 0x000fe20000010007 */
[----:B------:R-:W-:Y:S01]  /*28c10*/  F2FP.BF16.PACK_AB R14, R0, R9 ;  /* 0x00000009000e723e */ /* 0x000fe200000010ff */
[----:B------:R-:W-:Y:S01]  /*28c20*/  IMAD.MOV.U32 R2, RZ, RZ, R114 ;  /* 0x000000ffff027224 */ /* 0x000fe200078e0072 */
[----:B------:R-:W-:-:S02]  /*28c30*/  F2FP.BF16.PACK_AB R4, R24, R34 ;  /* 0x000000221804723e */ /* 0x000fc400000010ff */
[----:B------:R-:W-:Y:S01]  /*28c40*/  F2FP.BF16.PACK_AB R6, R6, R17 ;  /* 0x000000110606723e */ /* 0x000fe200000010ff */
[----:B------:R1:W-:Y:S01]  /*28c50*/  ST.E.128 [R32.64], R12 ;  /* 0x0000000c20007985 */ /* 0x0003e2000c101d04 */
[----:B------:R-:W-:Y:S01]  /*28c60*/  F2FP.BF16.PACK_AB R7, R7, R3 ;  /* 0x000000030707723e */ /* 0x000fe200000010ff */
[----:B------:R-:W-:-:S04]  /*28c70*/  IMAD.MOV.U32 R3, RZ, RZ, 0x0 ;  /* 0x00000000ff037424 */ /* 0x000fc800078e00ff */
[----:B------:R1:W-:Y:S01]  /*28c80*/  ST.E.128 [R30.64], R4 ;  /* 0x000000041e007985 */ /* 0x0003e2000c101d04 */
[----:B------:R-:W-:Y:S05]  /*28c90*/  RET.REL.NODEC R2 `(_ZN7cutlass13device_kernelIN5flash19enable_sm80_to_sm89INS1_16FlashAttnFwdSm80INS1_25CollectiveMainloopFwdSm80ILi8ELi2ELb0EN4cute5tupleIJNS5_1CILi128EEENS7_ILi64EEENS7_ILi192EEEEEELi192ENS_10bfloat16_tEfNS_4arch4Sm80ELb0ELb1ELb1ELb1ELb1ELb1ELb1ELb1EEENS1_21CollectiveEpilogueFwdINS6_IJS8_SA_S9_EEENS6_IJNS7_ILi1EEESI_SI_EEESC_SE_Li256ELb1ELb1ELb1ELb0EEENS1_36VarlenDynamicPersistentTileSchedulerILi128ELi64ELi256ELi256ELb1ELb1ELb0ELb1ELb0ELb1EEEEEEEEEvNT_6ParamsE) ;  /* 0xfffd736002007950 */ /* 0x000fea0003c3ffff */
.L_x_2516:
[----:B------:R-:W-:Y:S01]  /*28ca0*/  IMAD.MOV.U32 R35, RZ, RZ, R37 ;  /* 0x000000ffff237224 */ /* 0x000fe200078e0025 */
[----:B------:R-:W-:Y:S01]  /*28cb0*/  MOV R34, 0x1c1f ;  /* 0x00001c1f00227802 */ /* 0x000fe20000000f00 */
[----:B------:R-:W-:Y:S01]  /*28cc0*/  IMAD.MOV.U32 R2, RZ, RZ, RZ ;  /* 0x000000ffff027224 */ /* 0x000fe200078e00ff */
[----:B------:R-:W-:Y:S02]  /*28cd0*/  MOV R182, 0xffffffff ;  /* 0xffffffff00b67802 */ /* 0x000fe40000000f00 */
[----:B------:R-:W-:Y:S02]  /*28ce0*/  MOV R3, 0x28d00 ;  /* 0x00028d0000037802 */ /* 0x000fe40000000f00 */
[----:B------:R-:W-:Y:S05]  /*28cf0*/  CALL.REL.NOINC `($__internal_39_$__cuda_sm70_shflsync_idx_p) ;  /* 0x0000077000007944 */ /* 0x000fea0003c00000 */
[----:B------:R-:W-:Y:S01]  /*28d00*/  MOV R5, R181 ;  /* 0x000000b500057202 */ /* 0x000fe20000000f00 */
[----:B------:R-:W-:Y:S05]  /*28d10*/  BRA `(.L_x_2564) ;  /* 0xffff87c000007947 */ /* 0x000fea000383ffff */
.L_x_2517:
[----:B------:R-:W-:Y:S01]  /*28d20*/  IMAD.MOV.U32 R35, RZ, RZ, R42 ;  /* 0x000000ffff237224 */ /* 0x000fe200078e002a */
[----:B------:R-:W-:Y:S01]  /*28d30*/  MOV R34, 0x1c1f ;  /* 0x00001c1f00227802 */ /* 0x000fe20000000f00 */
[----:B------:R-:W-:Y:S01]  /*28d40*/  IMAD.MOV.U32 R2, RZ, RZ, RZ ;  /* 0x000000ffff027224 */ /* 0x000fe200078e00ff */
[----:B------:R-:W-:-:S02]  /*28d50*/  MOV R182, 0xffffffff ;  /* 0xffffffff00b67802 */ /* 0x000fc40000000f00 */
[----:B------:R-:W-:Y:S02]  /*28d60*/  MOV R3, 0x28d80 ;  /* 0x00028d8000037802 */ /* 0x000fe40000000f00 */
[----:B-12---:R-:W-:Y:S05]  /*28d70*/  CALL.REL.NOINC `($__internal_39_$__cuda_sm70_shflsync_idx_p) ;  /* 0x000006f000007944 */ /* 0x006fea0003c00000 */
[----:B------:R-:W-:Y:S01]  /*28d80*/  IMAD.MOV.U32 R35, RZ, RZ, R36 ;  /* 0x000000ffff237224 */ /* 0x000fe200078e0024 */
[----:B------:R-:W-:Y:S01]  /*28d90*/  MOV R2, RZ ;  /* 0x000000ff00027202 */ /* 0x000fe20000000f00 */
[----:B------:R-:W-:Y:S01]  /*28da0*/  IMAD.MOV.U32 R34, RZ, RZ, 0x1c1f ;  /* 0x00001c1fff227424 */ /* 0x000fe200078e00ff */
[----:B------:R-:W-:Y:S01]  /*28db0*/  MOV R182, 0xffffffff ;  /* 0xffffffff00b67802 */ /* 0x000fe20000000f00 */
[----:B------:R-:W-:Y:S01]  /*28dc0*/  IMAD.MOV.U32 R4, RZ, RZ, R181 ;  /* 0x000000ffff047224 */ /* 0x000fe200078e00b5 */
[----:B------:R-:W-:Y:S02]  /*28dd0*/  MOV R3, 0x28df0 ;  /* 0x00028df000037802 */ /* 0x000fe40000000f00 */
[----:B------:R-:W-:Y:S05]  /*28de0*/  CALL.REL.NOINC `($__internal_39_$__cuda_sm70_shflsync_idx_p) ;  /* 0x0000068000007944 */ /* 0x000fea0003c00000 */
[----:B------:R-:W-:Y:S01]  /*28df0*/  IMAD.MOV.U32 R6, RZ, RZ, R181 ;  /* 0x000000ffff067224 */ /* 0x000fe200078e00b5 */
[----:B------:R-:W-:Y:S01]  /*28e00*/  MOV R35, R43 ;  /* 0x0000002b00237202 */ /* 0x000fe20000000f00 */
[----:B------:R-:W-:Y:S01]  /*28e10*/  IMAD.MOV.U32 R2, RZ, RZ, RZ ;  /* 0x000000ffff027224 */ /* 0x000fe200078e00ff */
[----:B------:R-:W-:Y:S01]  /*28e20*/  MOV R34, 0x1c1f ;  /* 0x00001c1f00227802 */ /* 0x000fe20000000f00 */
[----:B------:R-:W-:Y:S01]  /*28e30*/  IMAD.MOV.U32 R182, RZ, RZ, -0x1 ;  /* 0xffffffffffb67424 */ /* 0x000fe200078e00ff */
[----:B------:R-:W-:-:S02]  /*28e40*/  MOV R3, 0x28e60 ;  /* 0x00028e6000037802 */ /* 0x000fc40000000f00 */
[----:B------:R-:W-:Y:S05]  /*28e50*/  CALL.REL.NOINC `($__internal_39_$__cuda_sm70_shflsync_idx_p) ;  /* 0x0000061000007944 */ /* 0x000fea0003c00000 */
[----:B------:R-:W-:Y:S01]  /*28e60*/  MOV R2, R181 ;  /* 0x000000b500027202 */ /* 0x000fe20000000f00 */
[----:B------:R-:W-:Y:S05]  /*28e70*/  BRA `(.L_x_2565) ;  /* 0xffff86a000007947 */ /* 0x000fea000383ffff */
.L_x_2520:
[----:B------:R-:W-:Y:S01]  /*28e80*/  IMAD.MOV.U32 R35, RZ, RZ, R37 ;  /* 0x000000ffff237224 */ /* 0x000fe200078e0025 */
[----:B------:R-:W-:Y:S01]  /*28e90*/  MOV R34, 0x1c1f ;  /* 0x00001c1f00227802 */ /* 0x000fe20000000f00 */
[----:B------:R-:W-:Y:S01]  /*28ea0*/  IMAD.MOV.U32 R2, RZ, RZ, 0x1 ;  /* 0x00000001ff027424 */ /* 0x000fe200078e00ff */
[----:B------:R-:W-:-:S02]  /*28eb0*/  MOV R182, 0xffffffff ;  /* 0xffffffff00b67802 */ /* 0x000fc40000000f00 */
[----:B------:R-:W-:Y:S02]  /*28ec0*/  MOV R3, 0x28ee0 ;  /* 0x00028ee000037802 */ /* 0x000fe40000000f00 */
[----:B---3--:R-:W-:Y:S05]  /*28ed0*/  CALL.REL.NOINC `($__internal_39_$__cuda_sm70_shflsync_idx_p) ;  /* 0x0000059000007944 */ /* 0x008fea0003c00000 */
[----:B------:R-:W-:Y:S01]  /*28ee0*/  IMAD.MOV.U32 R5, RZ, RZ, R181 ;  /* 0x000000ffff057224 */ /* 0x000fe200078e00b5 */
[----:B------:R-:W-:Y:S01]  /*28ef0*/  MOV R35, R42 ;  /* 0x0000002a00237202 */ /* 0x000fe20000000f00 */
[----:B------:R-:W-:Y:S01]  /*28f00*/  IMAD.MOV.U32 R2, RZ, RZ, 0x1 ;  /* 0x00000001ff027424 */ /* 0x000fe200078e00ff */
[----:B------:R-:W-:Y:S01]  /*28f10*/  MOV R34, 0x1c1f ;  /* 0x00001c1f00227802 */ /* 0x000fe20000000f00 */
[----:B------:R-:W-:Y:S01]  /*28f20*/  IMAD.MOV.U32 R182, RZ, RZ, -0x1 ;  /* 0xffffffffffb67424 */ /* 0x000fe200078e00ff */
[----:B------:R-:W-:Y:S02]  /*28f30*/  MOV R3, 0x28f50 ;  /* 0x00028f5000037802 */ /* 0x000fe40000000f00 */
[----:B------:R-:W-:Y:S05]  /*28f40*/  CALL.REL.NOINC `($__internal_39_$__cuda_sm70_shflsync_idx_p) ;  /* 0x0000052000007944 */ /* 0x000fea0003c00000 */
[----:B------:R-:W-:Y:S01]  /*28f50*/  IMAD.MOV.U32 R35, RZ, RZ, R36 ;  /* 0x000000ffff237224 */ /* 0x000fe200078e0024 */
[----:B------:R-:W-:Y:S01]  /*28f60*/  MOV R2, 0x1 ;  /* 0x0000000100027802 */ /* 0x000fe20000000f00 */
[----:B------:R-:W-:Y:S01]  /*28f70*/  IMAD.MOV.U32 R34, RZ, RZ, 0x1c1f ;  /* 0x00001c1fff227424 */ /* 0x000fe200078e00ff */
[----:B------:R-:W-:Y:S01]  /*28f80*/  MOV R182, 0xffffffff ;  /* 0xffffffff00b67802 */ /* 0x000fe20000000f00 */
[----:B------:R-:W-:Y:S01]  /*28f90*/  IMAD.MOV.U32 R4, RZ, RZ, R181 ;  /* 0x000000ffff047224 */ /* 0x000fe200078e00b5 */
[----:B------:R-:W-:-:S02]  /*28fa0*/  MOV R3, 0x28fc0 ;  /* 0x00028fc000037802 */ /* 0x000fc40000000f00 */
[----:B------:R-:W-:Y:S05]  /*28fb0*/  CALL.REL.NOINC `($__internal_39_$__cuda_sm70_shflsync_idx_p) ;  /* 0x000004b000007944 */ /* 0x000fea0003c00000 */
        /* <DEDUP_REMOVED lines=9> */
.L_x_2547:
        /* <DEDUP_REMOVED lines=8> */
.L_x_2548:
[----:B------:R-:W-:Y:S01]  /*290d0*/  IMAD.MOV.U32 R35, RZ, RZ, R25 ;  /* 0x000000ffff237224 */ /* 0x000fe200078e0019 */
[----:B------:R-:W-:Y:S01]  /*290e0*/  MOV R34, 0x1c1f ;  /* 0x00001c1f00227802 */ /* 0x000fe20000000f00 */
[----:B------:R-:W-:Y:S01]  /*290f0*/  IMAD.MOV.U32 R2, RZ, RZ, RZ ;  /* 0x000000ffff027224 */ /* 0x000fe200078e00ff */
[----:B------:R-:W-:Y:S02]  /*29100*/  MOV R182, 0xffffffff ;  /* 0xffffffff00b67802 */ /* 0x000fe40000000f00 */
[----:B------:R-:W-:Y:S02]  /*29110*/  MOV R3, 0x29130 ;  /* 0x0002913000037802 */ /* 0x000fe40000000f00 */
[----:B-12---:R-:W-:Y:S05]  /*29120*/  CALL.REL.NOINC `($__internal_39_$__cuda_sm70_shflsync_idx_p) ;  /* 0x0000034000007944 */ /* 0x006fea0003c00000 */
[----:B------:R-:W-:Y:S01]  /*29130*/  IMAD.MOV.U32 R35, RZ, RZ, R14 ;  /* 0x000000ffff237224 */ /* 0x000fe200078e000e */
[----:B------:R-:W-:Y:S01]  /*29140*/  MOV R34, 0x1c1f ;  /* 0x00001c1f00227802 */ /* 0x000fe20000000f00 */
[----:B------:R-:W-:Y:S01]  /*29150*/  IMAD.MOV.U32 R2, RZ, RZ, RZ ;  /* 0x000000ffff027224 */ /* 0x000fe200078e00ff */
[----:B------:R-:W-:Y:S01]  /*29160*/  MOV R4, R181 ;  /* 0x000000b500047202 */ /* 0x000fe20000000f00 */
[----:B------:R-:W-:Y:S01]  /*29170*/  IMAD.MOV.U32 R182, RZ, RZ, -0x1 ;  /* 0xffffffffffb67424 */ /* 0x000fe200078e00ff */
[----:B------:R-:W-:-:S02]  /*29180*/  MOV R5, R0 ;  /* 0x0000000000057202 */ /* 0x000fc40000000f00 */
[----:B------:R-:W-:Y:S02]  /*29190*/  MOV R3, 0x291b0 ;  /* 0x000291b000037802 */ /* 0x000fe40000000f00 */
[----:B------:R-:W-:Y:S05]  /*291a0*/  CALL.REL.NOINC `($__internal_39_$__cuda_sm70_shflsync_idx_p) ;  /* 0x000002c000007944 */ /* 0x000fea0003c00000 */
[----:B------:R-:W-:Y:S01]  /*291b0*/  IMAD.MOV.U32 R6, RZ, RZ, R181 ;  /* 0x000000ffff067224 */ /* 0x000fe200078e00b5 */
[----:B------:R-:W-:Y:S01]  /*291c0*/  MOV R35, R30 ;  /* 0x0000001e00237202 */ /* 0x000fe20000000f00 */
[----:B------:R-:W-:Y:S01]  /*291d0*/  IMAD.MOV.U32 R2, RZ, RZ, RZ ;  /* 0x000000ffff027224 */ /* 0x000fe200078e00ff */
[----:B------:R-:W-:Y:S01]  /*291e0*/  MOV R34, 0x1c1f ;  /* 0x00001c1f00227802 */ /* 0x000fe20000000f00 */
[----:B------:R-:W-:Y:S01]  /*291f0*/  IMAD.MOV.U32 R182, RZ, RZ, -0x1 ;  /* 0xffffffffffb67424 */ /* 0x000fe200078e00ff */
[----:B------:R-:W-:Y:S02]  /*29200*/  MOV R3, 0x29220 ;  /* 0x0002922000037802 */ /* 0x000fe40000000f00 */
[----:B------:R-:W-:Y:S05]  /*29210*/  CALL.REL.NOINC `($__internal_39_$__cuda_sm70_shflsync_idx_p) ;  /* 0x0000025000007944 */ /* 0x000fea0003c00000 */
[----:B------:R-:W-:Y:S01]  /*29220*/  MOV R2, R181 ;  /* 0x000000b500027202 */ /* 0x000fe20000000f00 */
[----:B------:R-:W-:Y:S05]  /*29230*/  BRA `(.L_x_2568) ;  /* 0xffffbf1000007947 */ /* 0x000fea000383ffff */
.L_x_2551:
[----:B------:R-:W-:Y:S01]  /*29240*/  IMAD.MOV.U32 R35, RZ, RZ, R15 ;  /* 0x000000ffff237224 */ /* 0x000fe200078e000f */
[----:B------:R-:W-:Y:S01]  /*29250*/  MOV R34, 0x1c1f ;  /* 0x00001c1f00227802 */ /* 0x000fe20000000f00 */
[----:B------:R-:W-:Y:S01]  /*29260*/  IMAD.MOV.U32 R2, RZ, RZ, 0x1 ;  /* 0x00000001ff027424 */ /* 0x000fe200078e00ff */
[----:B------:R-:W-:Y:S02]  /*29270*/  MOV R182, 0xffffffff ;  /* 0xffffffff00b67802 */ /* 0x000fe40000000f00 */
[----:B------:R-:W-:-:S02]  /*29280*/  MOV R3, 0x292a0 ;  /* 0x000292a000037802 */ /* 0x000fc40000000f00 */
[----:B---3--:R-:W-:Y:S05]  /*29290*/  CALL.REL.NOINC `($__internal_39_$__cuda_sm70_shflsync_idx_p) ;  /* 0x000001d000007944 */ /* 0x008fea0003c00000 */
[----:B------:R-:W-:Y:S01]  /*292a0*/  IMAD.MOV.U32 R0, RZ, RZ, R181 ;  /* 0x000000ffff007224 */ /* 0x000fe200078e00b5 */
[----:B------:R-:W-:Y:S01]  /*292b0*/  MOV R35, R25 ;  /* 0x0000001900237202 */ /* 0x000fe20000000f00 */
[----:B------:R-:W-:Y:S01]  /*292c0*/  IMAD.MOV.U32 R2, RZ, RZ, 0x1 ;  /* 0x00000001ff027424 */ /* 0x000fe200078e00ff */
[----:B------:R-:W-:Y:S01]  /*292d0*/  MOV R34, 0x1c1f ;  /* 0x00001c1f00227802 */ /* 0x000fe20000000f00 */
[----:B------:R-:W-:Y:S01]  /*292e0*/  IMAD.MOV.U32 R182, RZ, RZ, -0x1 ;  /* 0xffffffffffb67424 */ /* 0x000fe200078e00ff */
[----:B------:R-:W-:-:S02]  /*292f0*/  MOV R3, 0x29310 ;  /* 0x0002931000037802 */ /* 0x000fc40000000f00 */
[----:B------:R-:W-:Y:S05]  /*29300*/  CALL.REL.NOINC `($__internal_39_$__cuda_sm70_shflsync_idx_p) ;  /* 0x0000016000007944 */ /* 0x000fea0003c00000 */
[----:B------:R-:W-:Y:S01]  /*29310*/  IMAD.MOV.U32 R35, RZ, RZ, R14 ;  /* 0x000000ffff237224 */ /* 0x000fe200078e000e */
[----:B------:R-:W-:Y:S01]  /*29320*/  MOV R34, 0x1c1f ;  /* 0x00001c1f00227802 */ /* 0x000fe20000000f00 */
[----:B------:R-:W-:Y:S01]  /*29330*/  IMAD.MOV.U32 R2, RZ, RZ, 0x1 ;  /* 0x00000001ff027424 */ /* 0x000fe200078e00ff */
[----:B------:R-:W-:Y:S01]  /*29340*/  MOV R4, R181 ;  /* 0x000000b500047202 */ /* 0x000fe20000000f00 */
[----:B------:R-:W-:Y:S01]  /*29350*/  IMAD.MOV.U32 R182, RZ, RZ, -0x1 ;  /* 0xffffffffffb67424 */ /* 0x000fe200078e00ff */
[----:B------:R-:W-:-:S02]  /*29360*/  MOV R5, R0 ;  /* 0x0000000000057202 */ /* 0x000fc40000000f00 */
[----:B------:R-:W-:Y:S02]  /*29370*/  MOV R3, 0x29390 ;  /* 0x0002939000037802 */ /* 0x000fe40000000f00 */
[----:B------:R-:W-:Y:S05]  /*29380*/  CALL.REL.NOINC `($__internal_39_$__cuda_sm70_shflsync_idx_p) ;  /* 0x000000e000007944 */ /* 0x000fea0003c00000 */
        /* <DEDUP_REMOVED lines=9> */
        .weak           $__internal_38_$__cuda_sm70_shflsync_bfly_p
        .type           $__internal_38_$__cuda_sm70_shflsync_bfly_p,@function
        .size           $__internal_38_$__cuda_sm70_shflsync_bfly_p,($__internal_39_$__cuda_sm70_shflsync_idx_p - $__internal_38_$__cuda_sm70_shflsync_bfly_p)
$__internal_38_$__cuda_sm70_shflsync_bfly_p:
[----:B------:R-:W-:Y:S04]  /*29420*/  WARPSYNC R194 ;  /* 0x000000c200007348 */ /* 0x000fe80003800000 */
[----:B------:R1:W2:Y:S02]  /*29430*/  SHFL.BFLY PT, R15, R2, R15, R210 ;  /* 0x0c00000f020f7389 */ /* 0x0002a400000e00d2 */
[----:B-1----:R-:W-:-:S02]  /*29440*/  MOV R2, R3 ;  /* 0x0000000300027202 */ /* 0x002fc40000000f00 */
[----:B------:R-:W-:-:S04]  /*29450*/  MOV R3, 0x0 ;  /* 0x0000000000037802 */ /* 0x000fc80000000f00 */
[----:B--2---:R-:W-:Y:S05]  /*29460*/  RET.REL.NODEC R2 `(_ZN7cutlass13device_kernelIN5flash19enable_sm80_to_sm89INS1_16FlashAttnFwdSm80INS1_25CollectiveMainloopFwdSm80ILi8ELi2ELb0EN4cute5tupleIJNS5_1CILi128EEENS7_ILi64EEENS7_ILi192EEEEEELi192ENS_10bfloat16_tEfNS_4arch4Sm80ELb0ELb1ELb1ELb1ELb1ELb1ELb1ELb1EEENS1_21CollectiveEpilogueFwdINS6_IJS8_SA_S9_EEENS6_IJNS7_ILi1EEESI_SI_EEESC_SE_Li256ELb1ELb1ELb1ELb0EEENS1_36VarlenDynamicPersistentTileSchedulerILi128ELi64ELi256ELi256ELb1ELb1ELb0ELb1ELb0ELb1EEEEEEEEEvNT_6ParamsE) ;  /* 0xfffd6b9002007950 */ /* 0x004fea0003c3ffff */
        .weak           $__internal_39_$__cuda_sm70_shflsync_idx_p
        .type           $__internal_39_$__cuda_sm70_shflsync_idx_p,@function
        .size           $__internal_39_$__cuda_sm70_shflsync_idx_p,($__internal_40_$__cuda_sm70_shflsync_up_p - $__internal_39_$__cuda_sm70_shflsync_idx_p)
$__internal_39_$__cuda_sm70_shflsync_idx_p:
[----:B------:R-:W-:Y:S04]  /*29470*/  WARPSYNC R182 ;  /* 0x000000b600007348 */ /* 0x000fe80003800000 */
[----:B------:R1:W2:Y:S02]  /*29480*/  SHFL.IDX PT, R181, R35, R2, R34 ;  /* 0x0000000223b57389 */ /* 0x0002a400000e0022 */
[----:B-1----:R-:W-:Y:S02]  /*29490*/  MOV R2, R3 ;  /* 0x0000000300027202 */ /* 0x002fe40000000f00 */
[----:B------:R-:W-:-:S04]  /*294a0*/  MOV R3, 0x0 ;  /* 0x0000000000037802 */ /* 0x000fc80000000f00 */
[----:B--2---:R-:W-:Y:S05]  /*294b0*/  RET.REL.NODEC R2 `(_ZN7cutlass13device_kernelIN5flash19enable_sm80_to_sm89INS1_16FlashAttnFwdSm80INS1_25CollectiveMainloopFwdSm80ILi8ELi2ELb0EN4cute5tupleIJNS5_1CILi128EEENS7_ILi64EEENS7_ILi192EEEEEELi192ENS_10bfloat16_tEfNS_4arch4Sm80ELb0ELb1ELb1ELb1ELb1ELb1ELb1ELb1EEENS1_21CollectiveEpilogueFwdINS6_IJS8_SA_S9_EEENS6_IJNS7_ILi1EEESI_SI_EEESC_SE_Li256ELb1ELb1ELb1ELb0EEENS1_36VarlenDynamicPersistentTileSchedulerILi128ELi64ELi256ELi256ELb1ELb1ELb0ELb1ELb0ELb1EEEEEEEEEvNT_6ParamsE) ;  /* 0xfffd6b4002007950 */ /* 0x004fea0003c3ffff */
        .weak           $__internal_40_$__cuda_sm70_shflsync_up_p
        .type           $__internal_40_$__cuda_sm70_shflsync_up_p,@function
        .size           $__internal_40_$__cuda_sm70_shflsync_up_p,($__internal_41_$__cuda_sm70_votesync_ballot - $__internal_40_$__cuda_sm70_shflsync_up_p)
$__internal_40_$__cuda_sm70_shflsync_up_p:
[----:B------:R-:W-:Y:S02]  /*294c0*/  MOV R4, RZ ;  /* 0x000000ff00047202 */ /* 0x000fe40000000f00 */
[----:B------:R-:W-:-:S04]  /*294d0*/  MOV R12, 0xffffffff ;  /* 0xffffffff000c7802 */ /* 0x000fc80000000f00 */
[----:B------:R-:W-:Y:S04]  /*294e0*/  WARPSYNC R12 ;  /* 0x0000000c00007348 */ /* 0x000fe80003800000 */
[----:B------:R1:W2:Y:S02]  /*294f0*/  SHFL.UP PT, R4, R0, R3, R4 ;  /* 0x0400000300047389 */ /* 0x0002a400000e0004 */
[----:B-1----:R-:W-:-:S04]  /*29500*/  MOV R3, 0x0 ;  /* 0x0000000000037802 */ /* 0x002fc80000000f00 */
[----:B--2---:R-:W-:Y:S05]  /*29510*/  RET.REL.NODEC R2 `(_ZN7cutlass13device_kernelIN5flash19enable_sm80_to_sm89INS1_16FlashAttnFwdSm80INS1_25CollectiveMainloopFwdSm80ILi8ELi2ELb0EN4cute5tupleIJNS5_1CILi128EEENS7_ILi64EEENS7_ILi192EEEEEELi192ENS_10bfloat16_tEfNS_4arch4Sm80ELb0ELb1ELb1ELb1ELb1ELb1ELb1ELb1EEENS1_21CollectiveEpilogueFwdINS6_IJS8_SA_S9_EEENS6_IJNS7_ILi1EEESI_SI_EEESC_SE_Li256ELb1ELb1ELb1ELb0EEENS1_36VarlenDynamicPersistentTileSchedulerILi128ELi64ELi256ELi256ELb1ELb1ELb0ELb1ELb0ELb1EEEEEEEEEvNT_6ParamsE) ;  /* 0xfffd6ae002007950 */ /* 0x004fea0003c3ffff */
        .weak           $__internal_41_$__cuda_sm70_votesync_ballot
        .type           $__internal_41_$__cuda_sm70_votesync_ballot,@function
        .size           $__internal_41_$__cuda_sm70_votesync_ballot,(.L_x_6263 - $__internal_41_$__cuda_sm70_votesync_ballot)
$__internal_41_$__cuda_sm70_votesync_ballot:
[----:B------:R-:W-:Y:S01]  /*29520*/  ISETP.NE.U32.AND P0, PT, R0, 0x1, PT ;  /* 0x000000010000780c */ /* 0x000fe20003f05070 */
[----:B------:R-:W-:-:S04]  /*29530*/  IMAD.MOV.U32 R3, RZ, RZ, -0x1 ;  /* 0xffffffffff037424 */ /* 0x000fc800078e00ff */
[----:B------:R-:W-:Y:S08]  /*29540*/  WARPSYNC R3 ;  /* 0x0000000300007348 */ /* 0x000ff00003800000 */
[----:B------:R-:W-:-:S04]  /*29550*/  VOTE.ANY R0, PT, !P0 ;  /* 0x0000000000007806 */ /* 0x000fc800040e0100 */
[----:B------:R-:W-:Y:S01]  /*29560*/  LOP3.LUT R0, R0, R3, RZ, 0xc0, !PT ;  /* 0x0000000300007212 */ /* 0x000fe200078ec0ff */
[----:B------:R-:W-:-:S04]  /*29570*/  IMAD.MOV.U32 R3, RZ, RZ, 0x0 ;  /* 0x00000000ff037424 */ /* 0x000fc800078e00ff */
[----:B------:R-:W-:Y:S05]  /*29580*/  RET.REL.NODEC R2 `(_ZN7cutlass13device_kernelIN5flash19enable_sm80_to_sm89INS1_16FlashAttnFwdSm80INS1_25CollectiveMainloopFwdSm80ILi8ELi2ELb0EN4cute5tupleIJNS5_1CILi128EEENS7_ILi64EEENS7_ILi192EEEEEELi192ENS_10bfloat16_tEfNS_4arch4Sm80ELb0ELb1ELb1ELb1ELb1ELb1ELb1ELb1EEENS1_21CollectiveEpilogueFwdINS6_IJS8_SA_S9_EEENS6_IJNS7_ILi1EEESI_SI_EEESC_SE_Li256ELb1ELb1ELb1ELb0EEENS1_36VarlenDynamicPersistentTileSchedulerILi128ELi64ELi256ELi256ELb1ELb1ELb0ELb1ELb0ELb1EEEEEEEEEvNT_6ParamsE) ;  /* 0xfffd6a7002007950 */ /* 0x000fea0003c3ffff */
.L_x_2570:
        /* <DEDUP_REMOVED lines=15> */
.L_x_6263:


//--------------------- .text._ZN7cutlass13device_kernelIN5flash19enable_sm80_to_sm89INS1_16FlashAttnFwdSm80INS1_25CollectiveMainloopFwdSm80ILi8ELi2ELb0EN4cute5tupleIJNS5_1CILi128EEENS7_ILi64EEENS7_ILi192EEEEEELi192ENS_10bfloat16_tEfNS_4arch4Sm80ELb1ELb0ELb1ELb0ELb1ELb0ELb1ELb1EEENS1_21CollectiveEpilogueFwdINS6_IJS8_SA_S9_EEENS6_IJNS7_ILi1EEESI_SI_EEESC_SE_Li256ELb0ELb1ELb1ELb0EEENS1_30DynamicPersistentTileSchedulerILi256ELi256ELb1ELb1ELb0EEEEEEEEEvNT_6ParamsE --------------------------
	.section	.text._ZN7cutlass13device_kernelIN5flash19enable_sm80_to_sm89INS1_16FlashAttnFwdSm80INS1_25CollectiveMainloopFwdSm80ILi8ELi2ELb0EN4cute5tupleIJNS5_1CILi128EEENS7_ILi64EEENS7_ILi192EEEEEELi192ENS_10bfloat16_tEfNS_4arch4Sm80ELb1ELb0ELb1ELb0ELb1ELb0ELb1ELb1EEENS1_21CollectiveEpilogueFwdINS6_IJS8_SA_S9_EEENS6_IJNS7_ILi1EEESI_SI_EEESC_SE_Li256ELb0ELb1ELb1ELb0EEENS1_30DynamicPersistentTileSchedulerILi256ELi256ELb1ELb1ELb0EEEEEEEEEvNT_6ParamsE,"ax",@progbits
	.sectioninfo	@"SHI_REGISTERS=255"
	.align	128
.text._ZN7cutlass13device_kernelIN5flash19enable_sm80_to_sm89INS1_16FlashAttnFwdSm80INS1_25CollectiveMainloopFwdSm80ILi8ELi2ELb0EN4cute5tupleIJNS5_1CILi128EEENS7_ILi64EEENS7_ILi192EEEEEELi192ENS_10bfloat16_tEfNS_4arch4Sm80ELb1ELb0ELb1ELb0ELb1ELb0ELb1ELb1EEENS1_21CollectiveEpilogueFwdINS6_IJS8_SA_S9_EEENS6_IJNS7_ILi1EEESI_SI_EEESC_SE_Li256ELb0ELb1ELb1ELb0EEENS1_30DynamicPersistentTileSchedulerILi256ELi256ELb1ELb1ELb0EEEEEEEEEvNT_6ParamsE:
        .type           _ZN7cutlass13device_kernelIN5flash19enable_sm80_to_sm89INS1_16FlashAttnFwdSm80INS1_25CollectiveMainloopFwdSm80ILi8ELi2ELb0EN4cute5tupleIJNS5_1CILi128EEENS7_ILi64EEENS7_ILi192EEEEEELi192ENS_10bfloat16_tEfNS_4arch4Sm80ELb1ELb0ELb1ELb0ELb1ELb0ELb1ELb1EEENS1_21CollectiveEpilogueFwdINS6_IJS8_SA_S9_EEENS6_IJNS7_ILi1EEESI_SI_EEESC_SE_Li256ELb0ELb1ELb1ELb0EEENS1_30DynamicPersistentTileSchedulerILi256ELi256ELb1ELb1ELb0EEEEEEEEEvNT_6ParamsE,@function
        .size           _ZN7cutlass13device_kernelIN5flash19enable_sm80_to_sm89INS1_16FlashAttnFwdSm80INS1_25CollectiveMainloopFwdSm80ILi8ELi2ELb0EN4cute5tupleIJNS5_1CILi128EEENS7_ILi64EEENS7_ILi192EEEEEELi192ENS_10bfloat16_tEfNS_4arch4Sm80ELb1ELb0ELb1ELb0ELb1ELb0ELb1ELb1EEENS1_21CollectiveEpilogueFwdINS6_IJS8_SA_S9_EEENS6_IJNS7_ILi1EEESI_SI_EEESC_SE_Li256ELb0ELb1ELb1ELb0EEENS1_30DynamicPersistentTileSchedulerILi256ELi256ELb1ELb1ELb0EEEEEEEEEvNT_6ParamsE,(.L_x_6269 - _ZN7cutlass13device_kernelIN5flash19enable_sm80_to_sm89INS1_16FlashAttnFwdSm80INS1_25CollectiveMainloopFwdSm80ILi8ELi2ELb0EN4cute5tupleIJNS5_1CILi128EEENS7_ILi64EEENS7_ILi192EEEEEELi192ENS_10bfloat16_tEfNS_4arch4Sm80ELb1ELb0ELb1ELb0ELb1ELb0ELb1ELb1EEENS1_21CollectiveEpilogueFwdINS6_IJS8_SA_S9_EEENS6_IJNS7_ILi1EEESI_SI_EEESC_SE_Li256ELb0ELb1ELb1ELb0EEENS1_30DynamicPersistentTileSchedulerILi256ELi256ELb1ELb1ELb0EEEEEEEEEvNT_6ParamsE)
        .other          _ZN7cutlass13device_kernelIN5flash19enable_sm80_to_sm89INS1_16FlashAttnFwdSm80INS1_25CollectiveMainloopFwdSm80ILi8ELi2ELb0EN4cute5tupleIJNS5_1CILi128EEENS7_ILi64EEENS7_ILi192EEEEEELi192ENS_10bfloat16_tEfNS_4arch4Sm80ELb1ELb0ELb1ELb0ELb1ELb0ELb1ELb1EEENS1_21CollectiveEpilogueFwdINS6_IJS8_SA_S9_EEENS6_IJNS7_ILi1EEESI_SI_EEESC_SE_Li256ELb0ELb1ELb1ELb0EEENS1_30DynamicPersistentTileSchedulerILi256ELi256ELb1ELb1ELb0EEEEEEEEEvNT_6ParamsE,@"STO_CUDA_ENTRY STV_DEFAULT"
_ZN7cutlass13device_kernelIN5flash19enable_sm80_to_sm89INS1_16FlashAttnFwdSm80INS1_25CollectiveMainloopFwdSm80ILi8ELi2ELb0EN4cute5tupleIJNS5_1CILi128EEENS7_ILi64EEENS7_ILi192EEEEEELi192ENS_10bfloat16_tEfNS_4arch4Sm80ELb1ELb0ELb1ELb0ELb1ELb0ELb1ELb1EEENS1_21CollectiveEpilogueFwdINS6_IJS8_SA_S9_EEENS6_IJNS7_ILi1EEESI_SI_EEESC_SE_Li256ELb0ELb1ELb1ELb0EEENS1_30DynamicPersistentTileSchedulerILi256ELi256ELb1ELb1ELb0EEEEEEEEEvNT_6ParamsE:
        /* <DEDUP_REMOVED lines=13> */
[----:B------:R-:W-:Y:S02]  /*00d0*/  ULDC.64 UR6, c[0x0][0x118] ;  /* 0x0000460000067ab9 */ /* 0x000fe40000000a00 */
[CC--:B------:R-:W-:Y:S02]  /*00e0*/  LEA.HI R3, R15.reuse, R18.reuse, RZ, 0x4 ;  /* 0x000000120f037211 */ /* 0x0c0fe400078f20ff */
[-C--:B------:R-:W-:Y:S02]  /*00f0*/  LEA.HI R10, R15, R18.reuse, RZ, 0x3 ;  /* 0x000000120f0a7211 */ /* 0x080fe400078f18ff */
[----:B------:R-:W-:Y:S02]  /*0100*/  LOP3.LUT R2, R3, 0xfffffff0, RZ, 0xc0, !PT ;  /* 0xfffffff003027812 */ /* 0x000fe400078ec0ff */
[----:B------:R-:W-:-:S02]  /*0110*/  LEA.HI R0, R15, R18, RZ, 0x2 ;  /* 0x000000120f007211 */ /* 0x000fc400078f10ff */
[----:B------:R-:W-:Y:S01]  /*0120*/  SHF.R.S32.HI R232, RZ, 0x3, R10 ;  /* 0x00000003ffe87819 */ /* 0x000fe2000001140a */
[----:B------:R-:W-:Y:S01]  /*0130*/  IMAD.IADD R4, R18, 0x1, -R2 ;  /* 0x0000000112047824 */ /* 0x000fe200078e0a02 */
[----:B------:R-:W-:Y:S02]  /*0140*/  LOP3.LUT R207, R10, 0xfffffff8, RZ, 0xc0, !PT ;  /* 0xfffffff80acf7812 */ /* 0x000fe400078ec0ff */
[----:B------:R-:W-:Y:S01]  /*0150*/  LOP3.LUT R0, R0, 0xfffffffc, RZ, 0xc0, !PT ;  /* 0xfffffffc00007812 */ /* 0x000fe200078ec0ff */
[----:B------:R-:W-:Y:S01]  /*0160*/  IMAD.SHL.U32 R2, R232, 0x40, RZ ;  /* 0x00000040e8027824 */ /* 0x000fe200078e00ff */
[----:B------:R-:W-:Y:S01]  /*0170*/  SHF.R.S32.HI R5, RZ, 0x4, R3 ;  /* 0x00000004ff057819 */ /* 0x000fe20000011403 */
[C---:B------:R-:W-:Y:S01]  /*0180*/  IMAD.IADD R207, R18.reuse, 0x1, -R207 ;  /* 0x0000000112cf7824 */ /* 0x040fe200078e0acf */
[----:B------:R-:W-:Y:S01]  /*0190*/  SHF.R.S32.HI R8, RZ, 0x1f, R4 ;  /* 0x0000001fff087819 */ /* 0x000fe20000011404 */
[----:B------:R-:W-:Y:S01]  /*01a0*/  IMAD.IADD R6, R18, 0x1, -R0 ;  /* 0x0000000112067824 */ /* 0x000fe200078e0a00 */
[----:B------:R-:W-:Y:S01]  /*01b0*/  LEA.HI R3, R3, R5, RZ, 0x1 ;  /* 0x0000000503037211 */ /* 0x000fe200078f08ff */
[C---:B------:R-:W-:Y:S01]  /*01c0*/  IMAD.SHL.U32 R193, R207.reuse, 0x8, RZ ;  /* 0x00000008cfc17824 */ /* 0x040fe200078e00ff */
[----:B------:R-:W-:Y:S01]  /*01d0*/  LOP3.LUT R0, R2, 0x1c0, RZ, 0xc0, !PT ;  /* 0x000001c002007812 */ /* 0x000fe200078ec0ff */
[----:B------:R-:W-:Y:S01]  /*01e0*/  IMAD R206, R207, 0x20, R232 ;  /* 0x00000020cfce7824 */ /* 0x000fe200078e02e8 */
[----:B------:R-:W-:-:S02]  /*01f0*/  LOP3.LUT R3, R3, 0xfffffffe, RZ, 0xc0, !PT ;  /* 0xfffffffe03037812 */ /* 0x000fc400078ec0ff */
[----:B------:R-:W-:Y:S02]  /*0200*/  SHF.R.U32.HI R7, RZ, 0x3, R0 ;  /* 0x00000003ff077819 */ /* 0x000fe40000011600 */
[----:B------:R-:W-:Y:S01]  /*0210*/  LOP3.LUT R2, R0, 0x38, R193, 0xf8, !PT ;  /* 0x0000003800027812 */ /* 0x000fe200078ef8c1 */
[----:B------:R-:W-:Y:S01]  /*0220*/  IMAD.IADD R11, R5, 0x1, -R3 ;  /* 0x00000001050b7824 */ /* 0x000fe200078e0a03 */
[----:B------:R-:W-:Y:S02]  /*0230*/  LEA.HI R0, R6, R6, RZ, 0x1 ;  /* 0x0000000606007211 */ /* 0x000fe400078f08ff */
[----:B------:R-:W-:Y:S02]  /*0240*/  LEA.HI R5, R8, R4, RZ, 0x3 ;  /* 0x0000000408057211 */ /* 0x000fe400078f18ff */
[----:B------:R-:W-:Y:S01]  /*0250*/  LOP3.LUT R13, R2, R7, RZ, 0x3c, !PT ;  /* 0x00000007020d7212 */ /* 0x000fe200078e3cff */
[----:B------:R-:W-:Y:S01]  /*0260*/  IMAD.SHL.U32 R7, R207, 0x40, RZ ;  /* 0x00000040cf077824 */ /* 0x000fe200078e00ff */
[----:B------:R-:W-:-:S02]  /*0270*/  LOP3.LUT R2, R0, 0x1ffffffe, RZ, 0xc0, !PT ;  /* 0x1ffffffe00027812 */ /* 0x000fc400078ec0ff */
[----:B------:R-:W-:Y:S02]  /*0280*/  LOP3.LUT R3, R5, 0xfffffff8, RZ, 0xc0, !PT ;  /* 0xfffffff805037812 */ /* 0x000fe400078ec0ff */
[----:B------:R-:W-:Y:S01]  /*0290*/  LOP3.LUT R0, R7, 0x1c0, RZ, 0xc0, !PT ;  /* 0x000001c007007812 */ /* 0x000fe200078ec0ff */
[----:B------:R-:W-:Y:S01]  /*02a0*/  IMAD.IADD R14, R6, 0x1, -R2 ;  /* 0x00000001060e7824 */ /* 0x000fe200078e0a02 */
[----:B------:R-:W-:Y:S01]  /*02b0*/  LEA.HI R8, R15, R18, RZ, 0x5 ;  /* 0x000000120f087211 */ /* 0x000fe200078f28ff */
[----:B------:R-:W-:Y:S01]  /*02c0*/  IMAD.IADD R9, R4, 0x1, -R3 ;  /* 0x0000000104097824 */ /* 0x000fe200078e0a03 */
[----:B------:R-:W-:Y:S02]  /*02d0*/  LOP3.LUT R4, R0, 0x8, R10, 0xf8, !PT ;  /* 0x0000000800047812 */ /* 0x000fe400078ef80a */
        /* <DEDUP_REMOVED lines=8> */
[C---:B------:R-:W-:Y:S01]  /*0360*/  IMAD.SHL.U32 R3, R9.reuse, 0x40, RZ ;  /* 0x0000004009037824 */ /* 0x040fe200078e00ff */
[----:B------:R-:W-:Y:S01]  /*0370*/  R2P PR, R9, 0x6 ;  /* 0x0000000609007804 */ /* 0x000fe20000000000 */
[----:B------:R-:W-:Y:S01]  /*0380*/  IMAD.SHL.U32 R4, R11, 0x8, RZ ;  /* 0x000000080b047824 */ /* 0x000fe200078e00ff */
[----:B------:R-:W-:Y:S01]  /*0390*/  SHF.R.S32.HI R7, RZ, 0x1f, R17 ;  /* 0x0000001fff077819 */ /* 0x000fe20000011411 */
[----:B------:R-:W-:Y:S01]  /*03a0*/  IMAD.IADD R8, R6, 0x1, -R2 ;  /* 0x0000000106087824 */ /* 0x000fe200078e0a02 */
[----:B------:R-:W-:Y:S01]  /*03b0*/  LOP3.LUT R0, R3, 0x1c0, RZ, 0xc0, !PT ;  /* 0x000001c003007812 */ /* 0x000fe200078ec0ff */
[----:B------:R-:W-:Y:S01]  /*03c0*/  IMAD.SHL.U32 R2, R5, 0x40, RZ ;  /* 0x0000004005027824 */ /* 0x000fe200078e00ff */
[----:B------:R-:W-:-:S02]  /*03d0*/  LEA.HI R7, R7, R17, RZ, 0x2 ;  /* 0x0000001107077211 */ /* 0x000fc400078f10ff */
[----:B------:R-:W-:Y:S02]  /*03e0*/  LOP3.LUT R5, R0, 0x8, R4, 0xf8, !PT ;  /* 0x0000000800057812 */ /* 0x000fe400078ef804 */
[----:B------:R-:W-:Y:S02]  /*03f0*/  SHF.R.U32.HI R3, RZ, 0x3, R0 ;  /* 0x00000003ff037819 */ /* 0x000fe40000011600 */
[----:B------:R-:W-:Y:S02]  /*0400*/  LOP3.LUT R4, R2, 0xfffffe00, RZ, 0xc0, !PT ;  /* 0xfffffe0002047812 */ /* 0x000fe400078ec0ff */
[----:B------:R-:W-:Y:S01]  /*0410*/  LOP3.LUT R3, R5, R3, RZ, 0x3c, !PT ;  /* 0x0000000305037212 */ /* 0x000fe200078e3cff */
[----:B------:R-:W-:Y:S01]  /*0420*/  IMAD.MOV.U32 R5, RZ, RZ, 0x40 ;  /* 0x00000040ff057424 */ /* 0x000fe200078e00ff */
[----:B------:R-:W-:Y:S01]  /*0430*/  SHF.R.S32.HI R0, RZ, 0x2, R7 ;  /* 0x00000002ff007819 */ /* 0x000fe20000011407 */
[----:B------:R-:W-:Y:S01]  /*0440*/  IMAD R2, R6, 0x400, R4 ;  /* 0x0000040006027824 */ /* 0x000fe200078e0204 */
[----:B------:R-:W-:-:S02]  /*0450*/  SEL R168, R168, 0xffffffe0, !P1 ;  /* 0xffffffe0a8a87807 */ /* 0x000fc40004800000 */
[----:B------:R-:W-:Y:S01]  /*0460*/  LEA.HI R10, R15, R18, RZ, 0x6 ;  /* 0x000000120f0a7211 */ /* 0x000fe200078f30ff */
[----:B------:R-:W-:Y:S01]  /*0470*/  IMAD.IADD R2, R2, 0x1, R3 ;  /* 0x0000000102027824 */ /* 0x000fe200078e0203 */
[----:B------:R-:W-:Y:S01]  /*0480*/  LOP3.LUT R3, R3, R4, RZ, 0xfc, !PT ;  /* 0x0000000403037212 */ /* 0x000fe200078efcff */
[----:B------:R-:W-:Y:S01]  /*0490*/  IMAD R16, R8, 0x10, R0 ;  /* 0x0000001008107824 */ /* 0x000fe200078e0200 */
[----:B------:R-:W-:Y:S01]  /*04a0*/  LEA.HI R4, R15, R18, RZ, 0x7 ;  /* 0x000000120f047211 */ /* 0x000fe200078f38ff */
[----:B------:R-:W-:Y:S01]  /*04b0*/  IMAD R0, R11, 0x200, R12 ;  /* 0x000002000b007824 */ /* 0x000fe200078e020c */
[----:B------:R-:W-:Y:S01]  /*04c0*/  LEA R162, R2, 0x18100, 0x1 ;  /* 0x0001810002a27811 */ /* 0x000fe200078e08ff */
[----:B------:R-:W-:Y:S01]  /*04d0*/  IMAD.SHL.U32 R10, R10, 0x8, RZ ;  /* 0x000000080a0a7824 */ /* 0x000fe200078e00ff */
[----:B------:R-:W-:Y:S01]  /*04e0*/  SHF.R.S32.HI R6, RZ, 0x7, R4 ;  /* 0x00000007ff067819 */ /* 0x000fe20000011404 */
[----:B------:R-:W-:Y:S01]  /*04f0*/  STL [R1+0xc], R16 ;  /* 0x00000c1001007387 */ /* 0x000fe20000100800 */
[----:B------:R-:W-:Y:S01]  /*0500*/  LOP3.LUT R4, R7, 0x7ffffffc, RZ, 0xc0, !PT ;  /* 0x7ffffffc07047812 */ /* 0x000fe200078ec0ff */
[----:B------:R-:W-:Y:S01]  /*0510*/  IMAD.IADD R163, R162, 0x1, R168 ;  /* 0x00000001a2a37824 */ /* 0x000fe200078e02a8 */
[----:B------:R-:W-:-:S02]  /*0520*/  LEA R170, R3, 0x100, 0x1 ;  /* 0x0000010003aa7811 */ /* 0x000fc400078e08ff */
[----:B------:R-:W-:Y:S01]  /*0530*/  LEA R169, R0, 0xc100, 0x1 ;  /* 0x0000c10000a97811 */ /* 0x000fe200078e08ff */
[----:B------:R-:W-:Y:S01]  /*0540*/  IMAD.IADD R4, R17, 0x1, -R4 ;  /* 0x0000000111047824 */ /* 0x000fe200078e0a04 */
[----:B------:R-:W-:Y:S01]  /*0550*/  SEL R0, R5, 0xffffffc0, !P2 ;  /* 0xffffffc005007807 */ /* 0x000fe20005000000 */
[----:B------:R-:W-:Y:S01]  /*0560*/  IMAD.IADD R237, R168, 0x1, R170 ;  /* 0x00000001a8ed7824 */ /* 0x000fe200078e02aa */
[----:B------:R-:W-:Y:S01]  /*0570*/  IADD3 R201, R193, 0x80, RZ ;  /* 0x00000080c1c97810 */ /* 0x000fe20007ffe0ff */
[----:B------:R-:W-:Y:S01]  /*0580*/  IMAD.SHL.U32 R223, R4, 0x2, RZ ;  /* 0x0000000204df7824 */ /* 0x000fe200078e00ff */
[----:B------:R-:W-:Y:S01]  /*0590*/  LOP3.LUT R10, R13, 0x7ffffe00, R10, 0xf8, !PT ;  /* 0x7ffffe000d0a7812 */ /* 0x000fe200078ef80a */
[----:B------:R-:W-:Y:S01]  /*05a0*/  IMAD R4, R14, 0x8, R16 ;  /* 0x000000080e047824 */ /* 0x000fe200078e0210 */
[----:B------:R-:W-:Y:S01]  /*05b0*/  IADD3 R202, R193, 0x40, RZ ;  /* 0x00000040c1ca7810 */ /* 0x000fe20007ffe0ff */
[----:B------:R-:W-:Y:S01]  /*05c0*/  IMAD.IADD R171, R0, 0x1, R170 ;  /* 0x0000000100ab7824 */ /* 0x000fe200078e02aa */
[----:B------:R-:W-:Y:S01]  /*05d0*/  IADD3 R15, R223, 0x10, RZ ;  /* 0x00000010df0f7810 */ /* 0x000fe20007ffe0ff */
[--C-:B------:R-:W-:Y:S01]  /*05e0*/  IMAD.IADD R165, R162, 0x1, R0.reuse ;  /* 0x00000001a2a57824 */ /* 0x100fe200078e0200 */
[----:B------:R1:W-:Y:S01]  /*05f0*/  STL [R1+0x4], R4 ;  /* 0x0000040401007387 */ /* 0x0003e20000100800 */
[----:B------:R-:W-:Y:S01]  /*0600*/  IMAD.IADD R164, R163, 0x1, R0 ;  /* 0x00000001a3a47824 */ /* 0x000fe200078e0200 */
[C---:B------:R-:W-:Y:S01]  /*0610*/  IADD3 R11, R223.reuse, 0x28, RZ ;  /* 0x00000028df0b7810 */ /* 0x040fe20007ffe0ff */
[----:B------:R-:W-:Y:S01]  /*0620*/  IMAD.IADD R0, R0, 0x1, R237 ;  /* 0x0000000100007824 */ /* 0x000fe200078e02ed */
[----:B------:R-:W-:Y:S01]  /*0630*/  SHF.R.S32.HI R6, RZ, 0x1f, R193 ;  /* 0x0000001fff067819 */ /* 0x000fe200000114c1 */
[----:B------:R-:W-:Y:S01]  /*0640*/  IMAD.SHL.U32 R210, R10, 0x2, RZ ;  /* 0x000000020ad27824 */ /* 0x000fe200078e00ff */
[----:B------:R-:W-:Y:S01]  /*0650*/  IADD3 R8, R223, 0x40, RZ ;  /* 0x00000040df087810 */ /* 0x000fe20007ffe0ff */
[----:B------:R-:W-:Y:S01]  /*0660*/  IMAD.IADD R239, R168, 0x1, R171 ;  /* 0x00000001a8ef7824 */ /* 0x000fe200078e02ab */
[----:B------:R2:W-:Y:S01]  /*0670*/  STL [R1], R0 ;  /* 0x0000000001007387 */ /* 0x0005e20000100800 */
[----:B------:R-:W-:-:S02]  /*0680*/  SHF.R.S32.HI R6, RZ, 0x1f, R201 ;  /* 0x0000001fff067819 */ /* 0x000fc400000114c9 */
[C---:B------:R-:W-:Y:S02]  /*0690*/  IADD3 R6, R223.reuse, 0x50, RZ ;  /* 0x00000050df067810 */ /* 0x040fe40007ffe0ff */
[C---:B------:R-:W-:Y:S02]  /*06a0*/  IADD3 R252, R223.reuse, 0x60, RZ ;  /* 0x00000060dffc7810 */ /* 0x040fe40007ffe0ff */
[----:B------:R-:W-:Y:S02]  /*06b0*/  SHF.R.S32.HI R5, RZ, 0x1f, R15 ;  /* 0x0000001fff057819 */ /* 0x000fe4000001140f */
[C---:B------:R-:W-:Y:S02]  /*06c0*/  IADD3 R251, R223.reuse, 0x68, RZ ;  /* 0x00000068dffb7810 */ /* 0x040fe40007ffe0ff */
[C---:B------:R-:W-:Y:S02]  /*06d0*/  IADD3 R250, R223.reuse, 0x70, RZ ;  /* 0x00000070dffa7810 */ /* 0x040fe40007ffe0ff */
[----:B------:R-:W-:-:S02]  /*06e0*/  IADD3 R249, R223, 0x78, RZ ;  /* 0x00000078dff97810 */ /* 0x000fc40007ffe0ff */
[----:B------:R-:W-:Y:S02]  /*06f0*/  SHF.R.S32.HI R5, RZ, 0x1f, R11 ;  /* 0x0000001fff057819 */ /* 0x000fe4000001140b */
[C---:B-1----:R-:W-:Y:S02]  /*0700*/  IADD3 R4, R223.reuse, 0x58, RZ ;  /* 0x00000058df047810 */ /* 0x042fe40007ffe0ff */
[----:B------:R-:W-:Y:S02]  /*0710*/  SHF.R.S32.HI R7, RZ, 0x1f, R202 ;  /* 0x0000001fff077819 */ /* 0x000fe400000114ca */
[C---:B------:R-:W-:Y:S02]  /*0720*/  IADD3 R248, R223.reuse, 0x80, RZ ;  /* 0x00000080dff87810 */ /* 0x040fe40007ffe0ff */
[C---:B------:R-:W-:Y:S02]  /*0730*/  IADD3 R247, R223.reuse, 0x88, RZ ;  /* 0x00000088dff77810 */ /* 0x040fe40007ffe0ff */
[----:B------:R-:W-:-:S02]  /*0740*/  IADD3 R246, R223, 0x90, RZ ;  /* 0x00000090dff67810 */ /* 0x000fc40007ffe0ff */
[----:B------:R-:W-:Y:S02]  /*0750*/  SHF.R.S32.HI R5, RZ, 0x1f, R8 ;  /* 0x0000001fff057819 */ /* 0x000fe40000011408 */
        /* <DEDUP_REMOVED lines=32> */
[----:B--2---:R-:W-:Y:S02]  /*0960*/  SHF.R.S32.HI R2, RZ, 0x1f, R241 ;  /* 0x0000001fff027819 */ /* 0x004fe400000114f1 */
.L_x_2635:
        /* <DEDUP_REMOVED lines=18> */
.L_x_2572:
[----:B------:R-:W-:-:S04]  /*0a90*/  MOV R0, c[0x0][0x554] ;  /* 0x0001550000007a02 */ /* 0x000fc80000000f00 */
[----:B------:R-:W-:Y:S02]  /*0aa0*/  ISETP.NE.AND P0, PT, R0, 0x1, PT ;  /* 0x000000010000780c */ /* 0x000fe40003f05270 */
[----:B------:R-:W-:-:S11]  /*0ab0*/  MOV R0, R2 ;  /* 0x0000000200007202 */ /* 0x000fd60000000f00 */
[----:B------:R-:W-:-:S05]  /*0ac0*/  @P0 IMAD.HI.U32 R4, R2, c[0x0][0x558], RZ ;  /* 0x0001560002040a27 */ /* 0x000fca00078e00ff */
[----:B------:R-:W-:-:S05]  /*0ad0*/  @P0 SHF.R.U32.HI R0, RZ, c[0x0][0x55c], R4 ;  /* 0x00015700ff000a19 */ /* 0x000fca0000011604 */
[----:B------:R-:W-:Y:S02]  /*0ae0*/  IMAD R4, R0, c[0x0][0x554], RZ ;  /* 0x0001550000047a24 */ /* 0x000fe400078e02ff */
.L_x_2573:
[----:B------:R-:W-:Y:S05]  /*0af0*/  BSYNC B0 ;  /* 0x0000000000007941 */ /* 0x000fea0003800000 */
.L_x_2571:
        /* <DEDUP_REMOVED lines=78> */
.L_x_2575:
[----:B------:R-:W-:Y:S05]  /*0fe0*/  BSYNC B0 ;  /* 0x0000000000007941 */ /* 0x000fea0003800000 */
.L_x_2574:
[----:B------:R-:W-:Y:S01]  /*0ff0*/  LOP3.LUT R0, R236, 0xffff, RZ, 0xc0, !PT ;  /* 0x0000ffffec007812 */ /* 0x000fe200078ec0ff */
[----:B------:R-:W-:Y:S01]  /*1000*/  CS2R R16, SRZ ;  /* 0x0000000000107805 */ /* 0x000fe2000001ff00 */
[----:B------:R-:W-:Y:S01]  /*1010*/  CS2R R96, SRZ ;  /* 0x0000000000607805 */ /* 0x000fe2000001ff00 */
[----:B------:R-:W-:Y:S01]  /*1020*/  CS2R R94, SRZ ;  /* 0x00000000005e7805 */ /* 0x000fe2000001ff00 */
        /* <DEDUP_REMOVED lines=57> */
[----:B------:R-:W-:Y:S02]  /*13c0*/  SHF.R.S32.HI R14, RZ, 0x1f, R234 ;  /* 0x0000001fff0e7819 */ /* 0x000fe400000114ea */
[----:B------:R-:W-:Y:S02]  /*13d0*/  IADD3 R4, R206, R238, RZ ;  /* 0x000000eece047210 */ /* 0x000fe40007ffe0ff */
[----:B------:R-:W-:Y:S01]  /*13e0*/  SHF.R.S32.HI R6, RZ, 0x1f, R233 ;  /* 0x0000001fff067819 */ /* 0x000fe200000114e9 */
[----:B------:R-:W-:Y:S01]  /*13f0*/  IMAD R0, R14, c[0x0][0x1b8], RZ ;  /* 0x00006e000e007a24 */ /* 0x000fe200078e02ff */
[----:B------:R-:W-:Y:S01]  /*1400*/  ISETP.GE.AND P6, PT, R193, c[0x0][0x198], PT ;  /* 0x00006600c1007a0c */ /* 0x000fe20003fc6270 */
[----:B------:R-:W-:Y:S01]  /*1410*/  @P4 IMAD.HI.U32 R7, R4, c[0x0][0x2c8], RZ ;  /* 0x0000b20004074a27 */ /* 0x000fe200078e00ff */
[----:B------:R-:W-:Y:S02]  /*1420*/  ISETP.GE.AND P5, PT, R202, c[0x0][0x198], PT ;  /* 0x00006600ca007a0c */ /* 0x000fe40003fa6270 */
[----:B------:R-:W-:Y:S01]  /*1430*/  ISETP.GE.AND P3, PT, R201, c[0x0][0x198], PT ;  /* 0x00006600c9007a0c */ /* 0x000fe20003f66270 */
[----:B------:R-:W-:Y:S01]  /*1440*/  IMAD R5, R234, c[0x0][0x1bc], R0 ;  /* 0x00006f00ea057a24 */ /* 0x000fe200078e0200 */
[----:B------:R-:W-:Y:S01]  /*1450*/  IADD3 R231, R235, -0x1, RZ ;  /* 0xffffffffebe77810 */ /* 0x000fe20007ffe0ff */
        /* <DEDUP_REMOVED lines=25> */
.L_x_2636:
[----:B------:R-:W-:Y:S05]  /*15f0*/  BRA.DIV ~URZ, `(.L_x_2578) ;  /* 0x0000d1227f007947 */ /* 0x000fea000b800000 */
[----:B------:R3:W4:Y:S02]  /*1600*/  SHFL.IDX PT, R0, R11, RZ, 0x181f ;  /* 0x00181fff0b007589 */ /* 0x00072400000e0000 */
.L_x_2637:
        /* <DEDUP_REMOVED lines=21> */
.L_x_2580:
[----:B------:R-:W-:Y:S05]  /*1760*/  BSYNC B0 ;  /* 0x0000000000007941 */ /* 0x000fea0003800000 */
.L_x_2579:
[----:B------:R-:W-:Y:S05]  /*1770*/  BRA.DIV ~URZ, `(.L_x_2581) ;  /* 0x0000d0127f007947 */ /* 0x000fea000b800000 */
[----:B--2---:R2:W1:Y:S04]  /*1780*/  SHFL.IDX PT, R8, R9, 0x1, 0x181f ;  /* 0x00381f0009087f89 */ /* 0x00446800000e0000 */
[----:B----4-:R2:W4:Y:S02]  /*1790*/  SHFL.IDX PT, R0, R11, 0x1, 0x181f ;  /* 0x00381f000b007f89 */ /* 0x01052400000e0000 */
.L_x_2638:
        /* <DEDUP_REMOVED lines=19> */
.L_x_2583:
[----:B------:R-:W-:Y:S05]  /*18d0*/  BSYNC B0 ;  /* 0x0000000000007941 */ /* 0x000fea0003800000 */
.L_x_2582:
[----:B------:R-:W-:Y:S05]  /*18e0*/  BRA.DIV ~URZ, `(.L_x_2584) ;  /* 0x0000cf727f007947 */ /* 0x000fea000b800000 */
[----:B-1----:R1:W2:Y:S02]  /*18f0*/  SHFL.IDX PT, R8, R9, 0x2, 0x181f ;  /* 0x00581f0009087f89 */ /* 0x0022a400000e0000 */
.L_x_2639:
[----:B------:R-:W-:Y:S05]  /*1900*/  BRA.DIV ~URZ, `(.L_x_2585) ;  /* 0x0000cfc27f007947 */ /* 0x000fea000b800000 */
[----:B----4-:R4:W1:Y:S02]  /*1910*/  SHFL.IDX PT, R0, R11, 0x2, 0x181f ;  /* 0x00581f000b007f89 */ /* 0x01086400000e0000 */
.L_x_2640:
        /* <DEDUP_REMOVED lines=19> */
.L_x_2587:
[----:B------:R-:W-:Y:S05]  /*1a50*/  BSYNC B0 ;  /* 0x0000000000007941 */ /* 0x000fea0003800000 */
.L_x_2586:
[----:B------:R-:W-:Y:S05]  /*1a60*/  BRA.DIV ~URZ, `(.L_x_2588) ;  /* 0x0000ced27f007947 */ /* 0x000fea000b800000 */
[----:B--2---:R2:W3:Y:S04]  /*1a70*/  SHFL.IDX PT, R8, R9, 0x3, 0x181f ;  /* 0x00781f0009087f89 */ /* 0x0044e800000e0000 */
[----:B-1----:R2:W1:Y:S02]  /*1a80*/  SHFL.IDX PT, R0, R11, 0x3, 0x181f ;  /* 0x00781f000b007f89 */ /* 0x00246400000e0000 */
.L_x_2641:
        /* <DEDUP_REMOVED lines=26> */
[----:B------:R-:W-:-:S02]  /*1c30*/  IMAD.MOV.U32 R15, RZ, RZ, c[0x0][0x2ac] ;  /* 0x0000ab00ff0f7624 */ /* 0x000fc400078e00ff */
        /* <DEDUP_REMOVED lines=14> */
[----:B------:R1:W3:Y:S01]  /*1d20*/  @!P1 LDG.E R173, [R4.64] ;  /* 0x0000000604ad9981 */ /* 0x0002e2000c1e1900 */
[----:B------:R-:W-:Y:S01]  /*1d30*/  IMAD.MOV R0, RZ, RZ, -R0 ;  /* 0x000000ffff007224 */ /* 0x000fe200078e0a00 */
[----:B------:R-:W-:Y:S01]  /*1d40*/  BSSY B0, `(.L_x_2589) ;  /* 0x00000b1000007945 */ /* 0x000fe20003800000 */
[----:B------:R-:W-:-:S04]  /*1d50*/  IMAD.WIDE.U32 R212, R234, c[0x0][0x1e8], RZ ;  /* 0x00007a00ead47a25 */ /* 0x000fc800078e00ff */
[----:B------:R-:W-:Y:S02]  /*1d60*/  IMAD R181, R0, c[0x0][0x2b8], R2 ;  /* 0x0000ae0000b57a24 */ /* 0x000fe400078e0202 */
[----:B------:R-:W-:Y:S02]  /*1d70*/  IMAD R108, R231, -0x40, R15 ;  /* 0xffffffc0e76c7824 */ /* 0x000fe400078e020f */
[----:B------:R-:W-:-:S04]  /*1d80*/  IMAD.WIDE.U32 R2, R181, c[0x0][0x1e0], RZ ;  /* 0x00007800b5027a25 */ /* 0x000fc800078e00ff */
[----:B------:R-:W-:Y:S02]  /*1d90*/  IMAD.IADD R13, R108, 0x1, -R232 ;  /* 0x000000016c0d7824 */ /* 0x000fe400078e0ae8 */
[----:B------:R-:W-:Y:S02]  /*1da0*/  IMAD R6, R14, c[0x0][0x210], RZ ;  /* 0x000084000e067a24 */ /* 0x000fe400078e02ff */
[----:B------:R-:W-:Y:S01]  /*1db0*/  IMAD.WIDE.U32 R216, R234, c[0x0][0x210], RZ ;  /* 0x00008400ead87a25 */ /* 0x000fe200078e00ff */
[----:B------:R-:W-:-:S03]  /*1dc0*/  ISETP.GE.AND P6, PT, R13, 0x1, PT ;  /* 0x000000010d00780c */ /* 0x000fc60003fc6270 */
[----:B------:R-:W-:Y:S01]  /*1dd0*/  IMAD R6, R234, c[0x0][0x214], R6 ;  /* 0x00008500ea067a24 */ /* 0x000fe200078e0206 */
[----:B-1----:R-:W-:Y:S01]  /*1de0*/  SHF.R.S32.HI R5, RZ, 0x1f, R181 ;  /* 0x0000001fff057819 */ /* 0x002fe200000114b5 */
[----:B------:R-:W-:Y:S02]  /*1df0*/  IMAD.SHL.U32 R17, R193, 0x2, RZ ;  /* 0x00000002c1117824 */ /* 0x000fe400078e00ff */
[----:B------:R-:W-:Y:S02]  /*1e00*/  IMAD.IADD R220, R217, 0x1, R6 ;  /* 0x00000001d9dc7824 */ /* 0x000fe400078e0206 */
[----:B------:R-:W-:Y:S02]  /*1e10*/  IMAD R0, R5, c[0x0][0x1e0], RZ ;  /* 0x0000780005007a24 */ /* 0x000fe400078e02ff */
[----:B------:R-:W-:Y:S02]  /*1e20*/  IMAD.SHL.U32 R19, R201, 0x2, RZ ;  /* 0x00000002c9137824 */ /* 0x000fe400078e00ff */
[----:B------:R-:W-:Y:S01]  /*1e30*/  @P6 ISETP.GE.AND P1, PT, R193, c[0x0][0x1d4], PT ;  /* 0x00007500c1006a0c */ /* 0x000fe20003f26270 */
[----:B------:R-:W-:Y:S01]  /*1e40*/  IMAD R0, R181, c[0x0][0x1e4], R0 ;  /* 0x00007900b5007a24 */ /* 0x000fe200078e0200 */
[----:B------:R-:W-:-:S02]  /*1e50*/  @P6 ISETP.GE.AND P5, PT, R202, c[0x0][0x1d4], PT ;  /* 0x00007500ca006a0c */ /* 0x000fc40003fa6270 */
[----:B------:R-:W-:Y:S01]  /*1e60*/  @P6 ISETP.GE.AND P2, PT, R201, c[0x0][0x1d4], PT ;  /* 0x00007500c9006a0c */ /* 0x000fe20003f46270 */
[----:B------:R-:W-:Y:S02]  /*1e70*/  IMAD.IADD R3, R3, 0x1, R0 ;  /* 0x0000000103037824 */ /* 0x000fe400078e0200 */
[----:B------:R-:W-:Y:S01]  /*1e80*/  IMAD R0, R14, c[0x0][0x1e8], RZ ;  /* 0x00007a000e007a24 */ /* 0x000fe200078e02ff */
[----:B------:R-:W-:-:S03]  /*1e90*/  SHF.L.U64.HI R14, R193, 0x1, R18 ;  /* 0x00000001c10e7819 */ /* 0x000fc60000010212 */
[----:B------:R-:W-:-:S04]  /*1ea0*/  IMAD R0, R234, c[0x0][0x1ec], R0 ;  /* 0x00007b00ea007a24 */ /* 0x000fc800078e0200 */
[----:B------:R-:W-:Y:S01]  /*1eb0*/  IMAD.IADD R218, R213, 0x1, R0 ;  /* 0x00000001d5da7824 */ /* 0x000fe200078e0200 */
[----:B--234-:R-:W-:Y:S01]  /*1ec0*/  SHF.R.S32.HI R11, RZ, 0x1f, R173 ;  /* 0x0000001fff0b7819 */ /* 0x01cfe200000114ad */
        /* <DEDUP_REMOVED lines=9> */
[C---:B------:R-:W-:Y:S01]  /*1f60*/  IMAD R5, R181.reuse, c[0x0][0x20c], R4 ;  /* 0x00008300b5057a24 */ /* 0x040fe200078e0204 */
[----:B------:R-:W-:Y:S01]  /*1f70*/  LEA.HI.X R10, R0, c[0x0][0x1cc], R2, 0x1, P0 ;  /* 0x00007300000a7a11 */ /* 0x000fe200000f0c02 */
[----:B------:R-:W-:Y:S01]  /*1f80*/  IMAD.WIDE.U32 R2, R181, c[0x0][0x208], RZ ;  /* 0x00008200b5027a25 */ /* 0x000fe200078e00ff */
[----:B------:R-:W1:Y:S03]  /*1f90*/  SHFL.IDX PT, R0, R9, RZ, 0x181f ;  /* 0x00181fff09007589 */ /* 0x000e6600000e0000 */
[----:B------:R-:W-:Y:S01]  /*1fa0*/  IMAD.IADD R3, R3, 0x1, R5 ;  /* 0x0000000103037824 */ /* 0x000fe200078e0205 */
[----:B------:R-:W2:Y:S03]  /*1fb0*/  SHFL.IDX PT, R8, R10, RZ, 0x181f ;  /* 0x00181fff0a087589 */ /* 0x000ea600000e0000 */
[----:B------:R-:W-:Y:S01]  /*1fc0*/  IMAD.WIDE.U32 R2, R173, c[0x0][0x218], R2 ;  /* 0x00008600ad027a25 */ /* 0x000fe200078e0002 */
[----:B------:R-:W3:Y:S04]  /*1fd0*/  SHFL.IDX PT, R9, R9, 0x1, 0x181f ;  /* 0x00381f0009097f89 */ /* 0x000ee800000e0000 */
[----:B------:R-:W4:Y:S01]  /*1fe0*/  SHFL.IDX PT, R10, R10, 0x1, 0x181f ;  /* 0x00381f000a0a7f89 */ /* 0x000f2200000e0000 */
[----:B-1----:R-:W-:-:S04]  /*1ff0*/  @P6 LEA R4, P0, R193, R0, 0x1 ;  /* 0x00000000c1046211 */ /* 0x002fc800078008ff */
[----:B--2---:R-:W-:Y:S02]  /*2000*/  @P6 LEA.HI.X R5, R193, R8, R18, 0x1, P0 ;  /* 0x00000008c1056211 */ /* 0x004fe400000f0c12 */
[----:B------:R-:W-:-:S03]  /*2010*/  @P6 LEA R6, P0, R202, R0, 0x1 ;  /* 0x00000000ca066211 */ /* 0x000fc600078008ff */
[----:B------:R1:W-:Y:S01]  /*2020*/  @P6 LDGSTS.E.BYPASS.LTC128B.128 [R210+0xc100], [R4.64], !P1 ;  /* 0x0c10000004d26fae */ /* 0x0003e2000c901d46 */
[----:B------:R-:W-:-:S05]  /*2030*/  @P6 LEA.HI.X R7, R202, R8, R16, 0x1, P0 ;  /* 0x00000008ca076211 */ /* 0x000fca00000f0c10 */
[----:B------:R3:W-:Y:S01]  /*2040*/  @P6 LDGSTS.E.BYPASS.LTC128B.128 [R210+0xe100], [R6.64], !P5 ;  /* 0x0e10000006d26fae */ /* 0x0007e2000e901d46 */
[C---:B-1----:R-:W-:Y:S02]  /*2050*/  @P6 LEA R4, P1, R201.reuse, R0, 0x1 ;  /* 0x00000000c9046211 */ /* 0x042fe400078208ff */
[----:B------:R-:W-:Y:S02]  /*2060*/  IADD3 R0, P0, R2, R216, RZ ;  /* 0x000000d802007210 */ /* 0x000fe40007f1e0ff */
[----:B------:R-:W-:Y:S02]  /*2070*/  @P6 LEA.HI.X R5, R201, R8, R20, 0x1, P1 ;  /* 0x00000008c9056211 */ /* 0x000fe400008f0c14 */
[----:B------:R-:W-:Y:S02]  /*2080*/  ISETP.GE.AND P1, PT, R13, 0x21, PT ;  /* 0x000000210d00780c */ /* 0x000fe40003f26270 */
[----:B------:R-:W-:Y:S01]  /*2090*/  IADD3.X R2, R220, R3, R11, P0, !PT ;  /* 0x00000003dc027210 */ /* 0x000fe200007fe40b */
[----:B------:R1:W-:Y:S01]  /*20a0*/  @P6 LDGSTS.E.BYPASS.LTC128B.128 [R210+0x10100], [R4.64], !P2 ;  /* 0x1010000004d26fae */ /* 0x0003e2000d101d46 */
[----:B------:R-:W-:-:S04]  /*20b0*/  LEA R12, P0, R0, c[0x0][0x1f8], 0x1 ;  /* 0x00007e00000c7a11 */ /* 0x000fc800078008ff */
[----:B------:R-:W-:Y:S01]  /*20c0*/  LEA.HI.X R15, R0, c[0x0][0x1fc], R2, 0x1, P0 ;  /* 0x00007f00000f7a11 */ /* 0x000fe200000f0c02 */
[----:B------:R-:W2:Y:S04]  /*20d0*/  SHFL.IDX PT, R8, R12, RZ, 0x181f ;  /* 0x00181fff0c087589 */ /* 0x000ea800000e0000 */
[C---:B---3--:R-:W-:Y:S01]  /*20e0*/  @P1 LEA R6, P0, R193.reuse, R9, 0x1 ;  /* 0x00000009c1061211 */ /* 0x048fe200078008ff */
[----:B------:R-:W3:Y:S01]  /*20f0*/  SHFL.IDX PT, R11, R15, RZ, 0x181f ;  /* 0x00181fff0f0b7589 */ /* 0x000ee200000e0000 */
[C---:B------:R-:W-:Y:S02]  /*2100*/  @P1 ISETP.GE.AND P5, PT, R193.reuse, c[0x0][0x1d4], PT ;  /* 0x00007500c1001a0c */ /* 0x040fe40003fa6270 */
[C---:B------:R-:W-:Y:S01]  /*2110*/  @P1 ISETP.GE.AND P2, PT, R202.reuse, c[0x0][0x1d4], PT ;  /* 0x00007500ca001a0c */ /* 0x040fe20003f46270 */
[----:B------:R-:W5:Y:S01]  /*2120*/  SHFL.IDX PT, R0, R12, 0x1, 0x181f ;  /* 0x00381f000c007f89 */ /* 0x000f6200000e0000 */
[----:B----4-:R-:W-:Y:S01]  /*2130*/  @P1 LEA.HI.X R7, R193, R10, R18, 0x1, P0 ;  /* 0x0000000ac1071211 */ /* 0x010fe200000f0c12 */
[----:B------:R-:W-:Y:S01]  /*2140*/  IMAD.SHL.U32 R18, R202, 0x2, RZ ;  /* 0x00000002ca127824 */ /* 0x000fe200078e00ff */
[----:B------:R-:W-:-:S07]  /*2150*/  @P1 ISETP.GE.AND P0, PT, R201, c[0x0][0x1d4], PT ;  /* 0x00007500c9001a0c */ /* 0x000fce0003f06270 */
[----:B------:R5:W-:Y:S01]  /*2160*/  @P1 LDGSTS.E.BYPASS.LTC128B.128 [R210+0xd100], [R6.64], !P5 ;  /* 0x0d10000006d21fae */ /* 0x000be2000e901d46 */
[----:B------:R-:W-:Y:S02]  /*2170*/  ISETP.GE.AND P5, PT, R193, c[0x0][0x1d4], PT ;  /* 0x00007500c1007a0c */ /* 0x000fe40003fa6270 */
[----:B-1----:R-:W-:-:S04]  /*2180*/  @P1 LEA R4, P6, R202, R9, 0x1 ;  /* 0x00000009ca041211 */ /* 0x002fc800078c08ff */
[CCC-:B------:R-:W-:Y:S02]  /*2190*/  @P1 LEA.HI.X R5, R202.reuse, R10.reuse, R16.reuse, 0x1, P6 ;  /* 0x0000000aca051211 */ /* 0x1c0fe400030f0c10 */
[C---:B------:R-:W-:Y:S02]  /*21a0*/  @P1 LEA R2, P6, R201.reuse, R9, 0x1 ;  /* 0x00000009c9021211 */ /* 0x040fe400078c08ff */
[C---:B------:R-:W-:Y:S01]  /*21b0*/  SHF.L.U64.HI R16, R202.reuse, 0x1, R16 ;  /* 0x00000001ca107819 */ /* 0x040fe20000010210 */
[----:B------:R2:W-:Y:S01]  /*21c0*/  @P1 LDGSTS.E.BYPASS.LTC128B.128 [R210+0xf100], [R4.64], !P2 ;  /* 0x0f10000004d21fae */ /* 0x0005e2000d101d46 */
[----:B------:R-:W-:Y:S02]  /*21d0*/  @P1 LEA.HI.X R3, R201, R10, R20, 0x1, P6 ;  /* 0x0000000ac9031211 */ /* 0x000fe400030f0c14 */
[----:B------:R-:W-:Y:S01]  /*21e0*/  ISETP.GE.AND P2, PT, R202, c[0x0][0x1d4], PT ;  /* 0x00007500ca007a0c */ /* 0x000fe20003f46270 */
[----:B------:R1:W4:Y:S01]  /*21f0*/  SHFL.IDX PT, R10, R15, 0x1, 0x181f ;  /* 0x00381f000f0a7f89 */ /* 0x00032200000e0000 */
[----:B------:R-:W-:-:S02]  /*2200*/  ISETP.LT.OR P6, PT, R13, 0x1, P5 ;  /* 0x000000010d00780c */ /* 0x000fc40002fc1670 */
[C---:B------:R-:W-:Y:S01]  /*2210*/  ISETP.LT.OR P5, PT, R13.reuse, 0x21, P5 ;  /* 0x000000210d00780c */ /* 0x040fe20002fa1670 */
[----:B------:R4:W-:Y:S01]  /*2220*/  @P1 LDGSTS.E.BYPASS.LTC128B.128 [R210+0x11100], [R2.64], !P0 ;  /* 0x1110000002d21fae */ /* 0x0009e2000c101d46 */
[C---:B------:R-:W-:Y:S02]  /*2230*/  ISETP.LT.OR P1, PT, R13.reuse, 0x1, P2 ;  /* 0x000000010d00780c */ /* 0x040fe40001721670 */
[----:B------:R-:W-:Y:S01]  /*2240*/  ISETP.LT.OR P2, PT, R13, 0x21, P2 ;  /* 0x000000210d00780c */ /* 0x000fe20001741670 */
[----:B------:R-:W0:Y:S01]  /*2250*/  LDGDEPBAR ;  /* 0x00000000000079af */ /* 0x000e220000000000 */
[----:B--2---:R-:W-:Y:S02]  /*2260*/  IADD3 R4, P0, R8, R17, RZ ;  /* 0x0000001108047210 */ /* 0x004fe40007f1e0ff */
[----:B-1----:R-:W-:-:S03]  /*2270*/  SHF.L.U64.HI R15, R201, 0x1, R20 ;  /* 0x00000001c90f7819 */ /* 0x002fc60000010214 */
[----:B---3--:R-:W-:Y:S01]  /*2280*/  IMAD.X R5, R11, 0x1, R14, P0 ;  /* 0x000000010b057824 */ /* 0x008fe200000e060e */
[----:B----4-:R-:W-:-:S04]  /*2290*/  IADD3 R2, P0, R8, R18, RZ ;  /* 0x0000001208027210 */ /* 0x010fc80007f1e0ff */
[----:B------:R1:W-:Y:S01]  /*22a0*/  LDGSTS.E.BYPASS.LTC128B.128 [R210+0x100], [R4.64], !P6 ;  /* 0x0010000004d27fae */ /* 0x0003e2000f101d46 */
[----:B------:R-:W-:Y:S01]  /*22b0*/  IADD3 R8, P6, R8, R19, RZ ;  /* 0x0000001308087210 */ /* 0x000fe20007fde0ff */
[----:B------:R-:W-:Y:S01]  /*22c0*/  IMAD.X R3, R11, 0x1, R16, P0 ;  /* 0x000000010b037824 */ /* 0x000fe200000e0610 */
[----:B-----5:R-:W-:-:S03]  /*22d0*/  IADD3 R6, P0, R0, R17, RZ ;  /* 0x0000001100067210 */ /* 0x020fc60007f1e0ff */
[----:B------:R-:W-:Y:S01]  /*22e0*/  IMAD.X R9, R11, 0x1, R15, P6 ;  /* 0x000000010b097824 */ /* 0x000fe200030e060f */
[----:B------:R2:W-:Y:S01]  /*22f0*/  LDGSTS.E.BYPASS.LTC128B.128 [R210+0x2100], [R2.64], !P1 ;  /* 0x0210000002d27fae */ /* 0x0005e2000c901d46 */
[----:B------:R-:W-:Y:S01]  /*2300*/  ISETP.GE.AND P1, PT, R201, c[0x0][0x1d4], PT ;  /* 0x00007500c9007a0c */ /* 0x000fe20003f26270 */
[----:B------:R-:W-:-:S03]  /*2310*/  IMAD.X R7, R10, 0x1, R14, P0 ;  /* 0x000000010a077824 */ /* 0x000fc600000e060e */
[C---:B------:R-:W-:Y:S02]  /*2320*/  ISETP.LT.OR P6, PT, R13.reuse, 0x1, P1 ;  /* 0x000000010d00780c */ /* 0x040fe40000fc1670 */
[----:B------:R-:W-:-:S11]  /*2330*/  ISETP.LT.OR P1, PT, R13, 0x21, P1 ;  /* 0x000000210d00780c */ /* 0x000fd60000f21670 */
[----:B------:R3:W-:Y:S01]  /*2340*/  LDGSTS.E.BYPASS.LTC128B.128 [R210+0x4100], [R8.64], !P6 ;  /* 0x0410000008d27fae */ /* 0x0007e2000f101d46 */
[----:B-1----:R-:W-:-:S03]  /*2350*/  IADD3 R4, P0, R0, R18, RZ ;  /* 0x0000001200047210 */ /* 0x002fc60007f1e0ff */
[----:B------:R3:W-:Y:S02]  /*2360*/  LDGSTS.E.BYPASS.LTC128B.128 [R210+0x1100], [R6.64], !P5 ;  /* 0x0110000006d27fae */ /* 0x0007e4000e901d46 */
[----:B------:R-:W-:Y:S01]  /*2370*/  IMAD.X R5, R10, 0x1, R16, P0 ;  /* 0x000000010a057824 */ /* 0x000fe200000e0610 */
[----:B--2---:R-:W-:-:S04]  /*2380*/  IADD3 R2, P0, R0, R19, RZ ;  /* 0x0000001300027210 */ /* 0x004fc80007f1e0ff */
[----:B------:R3:W-:Y:S01]  /*2390*/  LDGSTS.E.BYPASS.LTC128B.128 [R210+0x3100], [R4.64], !P2 ;  /* 0x0310000004d27fae */ /* 0x0007e2000d101d46 */
[----:B------:R-:W-:Y:S01]  /*23a0*/  ISETP.GT.AND P2, PT, R206, 0x3f, PT ;  /* 0x0000003fce00780c */ /* 0x000fe20003f44270 */
[----:B------:R-:W-:-:S05]  /*23b0*/  IMAD.X R3, R10, 0x1, R15, P0 ;  /* 0x000000010a037824 */ /* 0x000fca00000e060f */
[----:B------:R3:W-:Y:S01]  /*23c0*/  LDGSTS.E.BYPASS.LTC128B.128 [R210+0x5100], [R2.64], !P1 ;  /* 0x0510000002d27fae */ /* 0x0007e2000c901d46 */
[----:B------:R-:W-:-:S03]  /*23d0*/  ISETP.GT.AND P1, PT, R231, R205, PT ;  /* 0x000000cde700720c */ /* 0x000fc60003f24270 */
[----:B------:R-:W0:Y:S10]  /*23e0*/  LDGDEPBAR ;  /* 0x00000000000079af */ /* 0x000e340000000000 */
[----:B------:R-:W-:Y:S05]  /*23f0*/  @!P1 BRA `(.L_x_2590) ;  /* 0x0000045000009947 */ /* 0x000fea0003800000 */
[----:B---3--:R-:W-:Y:S01]  /*2400*/  IMAD R2, R231, 0x40, R211 ;  /* 0x00000040e7027824 */ /* 0x008fe200078e02d3 */
        /* <DEDUP_REMOVED lines=27> */
.L_x_2642:
        /* <DEDUP_REMOVED lines=20> */
.L_x_2643:
[----:B--23--:R-:W-:Y:S02]  /*2700*/  IADD3 R6, -R11, 0x10, RZ ;  /* 0x000000100b067810 */ /* 0x00cfe40007ffe1ff */
[----:B------:R-:W-:-:S02]  /*2710*/  IADD3 R4, -R10, 0x10, RZ ;  /* 0x000000100a047810 */ /* 0x000fc40007ffe1ff */
[----:B------:R-:W-:Y:S02]  /*2720*/  LOP3.LUT R6, R6, 0xf, RZ, 0xc0, !PT ;  /* 0x0000000f06067812 */ /* 0x000fe400078ec0ff */
[----:B------:R-:W-:Y:S02]  /*2730*/  LOP3.LUT R4, R4, 0xf, RZ, 0xc0, !PT ;  /* 0x0000000f04047812 */ /* 0x000fe400078ec0ff */
[----:B------:R-:W-:Y:S02]  /*2740*/  IADD3 R6, P5, P0, R6, R0, R17 ;  /* 0x0000000006067210 */ /* 0x000fe400078be011 */
[----:B------:R-:W-:Y:S02]  /*2750*/  IADD3 R2, -R9, 0x10, RZ ;  /* 0x0000001009027810 */ /* 0x000fe40007ffe1ff */
[----:B------:R-:W-:Y:S02]  /*2760*/  IADD3.X R7, RZ, R8, R14, P5, P0 ;  /* 0x00000008ff077210 */ /* 0x000fe40002fe040e */
        /* <DEDUP_REMOVED lines=14> */
.L_x_2590:
[----:B------:R-:W-:Y:S05]  /*2850*/  BSYNC B0 ;  /* 0x0000000000007941 */ /* 0x000fea0003800000 */
.L_x_2589:
        /* <DEDUP_REMOVED lines=10> */
[----:B---3--:R2:W3:Y:S04]  /*2900*/  LDSM.16.M88.4 R8, [R162] ;  /* 0x00000000a208783b */ /* 0x0084e80000000200 */
        /* <DEDUP_REMOVED lines=34> */
.L_x_2644:
[----:B------:R-:W-:Y:S05]  /*2b30*/  BRA.DIV ~URZ, `(.L_x_2596) ;  /* 0x0000c1f27f007947 */ /* 0x000fea000b800000 */
[----:B------:R-:W5:Y:S01]  /*2b40*/  SHFL.IDX PT, R0, R20, RZ, 0x181f ;  /* 0x00181fff14007589 */ /* 0x000f6200000e0000 */
[----:B------:R-:W-:Y:S02]  /*2b50*/  ISETP.GE.AND P5, PT, R193, c[0x0][0x1d4], PT ;  /* 0x00007500c1007a0c */ /* 0x000fe40003fa6270 */
[----:B------:R-:W-:Y:S02]  /*2b60*/  ISETP.GE.AND P1, PT, R202, c[0x0][0x1d4], PT ;  /* 0x00007500ca007a0c */ /* 0x000fe40003f26270 */
[----:B------:R-:W-:Y:S02]  /*2b70*/  SEL R19, RZ, 0x10, P5 ;  /* 0x00000010ff137807 */ /* 0x000fe40002800000 */
[----:B------:R-:W-:Y:S02]  /*2b80*/  SEL R18, RZ, 0x10, P1 ;  /* 0x00000010ff127807 */ /* 0x000fe40000800000 */
[----:B-----5:R-:W-:-:S02]  /*2b90*/  IADD3 R14, P0, R0, R25, RZ ;  /* 0x00000019000e7210 */ /* 0x020fc40007f1e0ff */
[----:B------:R-:W-:-:S03]  /*2ba0*/  IADD3 R2, P6, R0, R26, RZ ;  /* 0x0000001a00027210 */ /* 0x000fc60007fde0ff */
[C---:B----4-:R-:W-:Y:S01]  /*2bb0*/  IMAD.X R15, R12.reuse, 0x1, R21, P0 ;  /* 0x000000010c0f7824 */ /* 0x050fe200000e0615 */
        /* <DEDUP_REMOVED lines=8> */
[----:B------:R-:W2:Y:S04]  /*2c40*/  SHFL.IDX PT, R0, R20, 0x1, 0x181f ;  /* 0x00381f0014007f89 */ /* 0x000ea800000e0000 */
[----:B------:R4:W-:Y:S04]  /*2c50*/  LDGSTS.E.BYPASS.LTC128B.128 [R210+0xa100], [R16.64], !P0 ;  /* 0x0a10000010d27fae */ /* 0x0009e8000c101d46 */
[----:B------:R5:W3:Y:S02]  /*2c60*/  SHFL.IDX PT, R12, R13, 0x1, 0x181f ;  /* 0x00381f000d0c7f89 */ /* 0x000ae400000e0000 */
[----:B--2--5:R-:W-:-:S02]  /*2c70*/  SEL R13, RZ, 0x10, P0 ;  /* 0x00000010ff0d7807 */ /* 0x024fc40000000000 */
.L_x_2645:
[----:B----4-:R-:W-:Y:S02]  /*2c80*/  IADD3 R2, -R19, 0x10, RZ ;  /* 0x0000001013027810 */ /* 0x010fe40007ffe1ff */
[----:B------:R-:W-:-:S02]  /*2c90*/  IADD3 R3, -R18, 0x10, RZ ;  /* 0x0000001012037810 */ /* 0x000fc40007ffe1ff */
[----:B------:R-:W-:Y:S02]  /*2ca0*/  LOP3.LUT R2, R2, 0xf, RZ, 0xc0, !PT ;  /* 0x0000000f02027812 */ /* 0x000fe400078ec0ff */
[----:B------:R-:W-:Y:S02]  /*2cb0*/  IADD3 R14, -R13, 0x10, RZ ;  /* 0x000000100d0e7810 */ /* 0x000fe40007ffe1ff */
[----:B------:R-:W-:Y:S02]  /*2cc0*/  LOP3.LUT R3, R3, 0xf, RZ, 0xc0, !PT ;  /* 0x0000000f03037812 */ /* 0x000fe400078ec0ff */
[-C--:B------:R-:W-:Y:S02]  /*2cd0*/  IADD3 R16, P1, P0, R2, R0.reuse, R25 ;  /* 0x0000000002107210 */ /* 0x080fe4000783e019 */
[----:B------:R-:W-:Y:S02]  /*2ce0*/  LOP3.LUT R2, R14, 0xf, RZ, 0xc0, !PT ;  /* 0x0000000f0e027812 */ /* 0x000fe400078ec0ff */
[----:B------:R-:W-:-:S02]  /*2cf0*/  IADD3 R14, P6, P5, R3, R0, R26 ;  /* 0x00000000030e7210 */ /* 0x000fc40007dde01a */
[----:B---3--:R-:W-:Y:S02]  /*2d00*/  IADD3.X R17, RZ, R12, R21, P1, P0 ;  /* 0x0000000cff117210 */ /* 0x008fe40000fe0415 */
        /* <DEDUP_REMOVED lines=12> */
.L_x_2594:
[----:B------:R-:W-:Y:S05]  /*2dd0*/  BSYNC B0 ;  /* 0x0000000000007941 */ /* 0x000fea0003800000 */
.L_x_2593:
[----:B------:R-:W-:Y:S01]  /*2de0*/  IMAD.MOV.U32 R0, RZ, RZ, 0x40 ;  /* 0x00000040ff007424 */ /* 0x000fe200078e00ff */
[----:B------:R-:W0:Y:S01]  /*2df0*/  LDGDEPBAR ;  /* 0x00000000000079af */ /* 0x000e220000000000 */
[----:B------:R-:W-:Y:S01]  /*2e00*/  LOP3.LUT P0, RZ, R207, 0x4, RZ, 0xc0, !PT ;  /* 0x00000004cfff7812 */ /* 0x000fe2000780c0ff */
[----:B------:R-:W-:Y:S01]  /*2e10*/  WARPSYNC 0xffffffff ;  /* 0xffffffff00007948 */ /* 0x000fe20003800000 */
[----:B--234-:R-:W-:Y:S01]  /*2e20*/  HMMA.16816.F32.BF16 R12, R8, R32, RZ ;  /* 0x00000020080c723c */ /* 0x01cfe200000418ff */
[----:B------:R-:W-:Y:S01]  /*2e30*/  LDSM.16.M88.4 R20, [R165] ;  /* 0x00000000a514783b */ /* 0x000fe20000000200 */
[----:B------:R-:W-:-:S03]  /*2e40*/  SEL R166, R0, 0xffffffc0, !P0 ;  /* 0xffffffc000a67807 */ /* 0x000fc60004000000 */
[----:B------:R-:W-:Y:S02]  /*2e50*/  LDSM.16.M88.4 R16, [R164] ;  /* 0x00000000a410783b */ /* 0x000fe40000000200 */
[----:B------:R-:W-:Y:S02]  /*2e60*/  IMAD.IADD R2, R169, 0x1, R166 ;  /* 0x00000001a9027824 */ /* 0x000fe400078e02a6 */
[----:B------:R-:W2:Y:S01]  /*2e70*/  LDL R109, [R1+0x4] ;  /* 0x00000400016d7983 */ /* 0x000ea20000100800 */
[C---:B------:R-:W-:Y:S01]  /*2e80*/  HMMA.16816.F32.BF16 R28, R8.reuse, R34, RZ ;  /* 0x00000022081c723c */ /* 0x040fe200000418ff */
[----:B------:R-:W-:Y:S02]  /*2e90*/  IADD3 R0, R166, R169, R167 ;  /* 0x000000a9a6007210 */ /* 0x000fe40007ffe0a7 */
[----:B------:R-:W3:Y:S04]  /*2ea0*/  LDSM.16.M88.4 R48, [R2] ;  /* 0x000000000230783b */ /* 0x000ee80000000200 */
[----:B------:R-:W4:Y:S01]  /*2eb0*/  LDSM.16.M88.4 R64, [R2+0x800] ;  /* 0x000800000240783b */ /* 0x000f220000000200 */
[----:B------:R-:W-:Y:S03]  /*2ec0*/  HMMA.16816.F32.BF16 R32, R8, R38, RZ ;  /* 0x000000260820723c */ /* 0x000fe600000418ff */
[----:B------:R-:W5:Y:S04]  /*2ed0*/  LDSM.16.M88.4 R68, [R2+0x1000] ;  /* 0x001000000244783b */ /* 0x000f680000000200 */
[----:B------:R-:W1:Y:S02]  /*2ee0*/  LDSM.16.M88.4 R80, [R2+0x1800] ;  /* 0x001800000250783b */ /* 0x000e640000000200 */
[----:B-1----:R-:W-:Y:S02]  /*2ef0*/  HMMA.16816.F32.BF16 R56, R4, R60, R12 ;  /* 0x0000003c0438723c */ /* 0x002fe4000004180c */
[----:B------:R-:W1:Y:S04]  /*2f00*/  LDSM.16.M88.4 R92, [R0] ;  /* 0x00000000005c783b */ /* 0x000e680000000200 */
[----:B------:R-:W-:Y:S02]  /*2f10*/  LDSM.16.M88.4 R88, [R0+0x1800] ;  /* 0x001800000058783b */ /* 0x000fe40000000200 */
[C---:B------:R-:W-:Y:S02]  /*2f20*/  HMMA.16816.F32.BF16 R12, R8.reuse, R36, RZ ;  /* 0x00000024080c723c */ /* 0x040fe400000418ff */
[----:B------:R-:W-:Y:S04]  /*2f30*/  LDSM.16.M88.4 R100, [R169+0x2000] ;  /* 0x00200000a964783b */ /* 0x000fe80000000200 */
[----:B------:R-:W-:Y:S02]  /*2f40*/  LDSM.16.M88.4 R96, [R24+0x2000] ;  /* 0x002000001860783b */ /* 0x000fe40000000200 */
[C---:B------:R-:W-:Y:S08]  /*2f50*/  HMMA.16816.F32.BF16 R36, R8.reuse, R44, RZ ;  /* 0x0000002c0824723c */ /* 0x040ff000000418ff */
[C---:B------:R-:W-:Y:S08]  /*2f60*/  HMMA.16816.F32.BF16 R44, R8.reuse, R46, RZ ;  /* 0x0000002e082c723c */ /* 0x040ff000000418ff */
[C---:B------:R-:W-:Y:S08]  /*2f70*/  HMMA.16816.F32.BF16 R52, R8.reuse, R40, RZ ;  /* 0x000000280834723c */ /* 0x040ff000000418ff */
[----:B------:R-:W-:Y:S08]  /*2f80*/  HMMA.16816.F32.BF16 R40, R8, R42, RZ ;  /* 0x0000002a0828723c */ /* 0x000ff000000418ff */
[C---:B------:R-:W-:Y:S08]  /*2f90*/  HMMA.16816.F32.BF16 R60, R4.reuse, R62, R28 ;  /* 0x0000003e043c723c */ /* 0x040ff0000004181c */
[C---:B------:R-:W-:Y:S01]  /*2fa0*/  HMMA.16816.F32.BF16 R28, R4.reuse, R72, R12 ;  /* 0x00000048041c723c */ /* 0x040fe2000004180c */
[----:B------:R-:W-:Y:S07]  /*2fb0*/  LDSM.16.M88.4 R12, [R162+0x4000] ;  /* 0x00400000a20c783b */ /* 0x000fee0000000200 */
[C---:B------:R-:W-:Y:S01]  /*2fc0*/  HMMA.16816.F32.BF16 R8, R4.reuse, R74, R32 ;  /* 0x0000004a0408723c */ /* 0x040fe20000041820 */
[----:B------:R-:W-:Y:S07]  /*2fd0*/  LDSM.16.M88.4 R72, [R0+0x1000] ;  /* 0x001000000048783b */ /* 0x000fee0000000200 */
[C---:B------:R-:W-:Y:S08]  /*2fe0*/  HMMA.16816.F32.BF16 R32, R4.reuse, R76, R36 ;  /* 0x0000004c0420723c */ /* 0x040ff00000041824 */
[C---:B------:R-:W-:Y:S01]  /*2ff0*/  HMMA.16816.F32.BF16 R36, R4.reuse, R78, R44 ;  /* 0x0000004e0424723c */ /* 0x040fe2000004182c */
[----:B------:R-:W1:Y:S07]  /*3000*/  LDSM.16.M88.4 R76, [R0+0x800] ;  /* 0x00080000004c783b */ /* 0x000e6e0000000200 */
[----:B------:R-:W-:Y:S08]  /*3010*/  HMMA.16816.F32.BF16 R52, R4, R84, R52 ;  /* 0x000000540434723c */ /* 0x000ff00000041834 */
[----:B---3--:R-:W-:Y:S08]  /*3020*/  HMMA.16816.F32.BF16 R56, R20, R48, R56 ;  /* 0x000000301438723c */ /* 0x008ff00000041838 */
[----:B------:R-:W-:Y:S01]  /*3030*/  HMMA.16816.F32.BF16 R40, R4, R86, R40 ;  /* 0x000000560428723c */ /* 0x000fe20000041828 */
[----:B------:R-:W-:Y:S07]  /*3040*/  LDSM.16.M88.4 R84, [R169+0x3800] ;  /* 0x00380000a954783b */ /* 0x000fee0000000200 */
[C---:B------:R-:W-:Y:S08]  /*3050*/  HMMA.16816.F32.BF16 R60, R20.reuse, R50, R60 ;  /* 0x00000032143c723c */ /* 0x040ff0000004183c */
[C---:B----4-:R-:W-:Y:S08]  /*3060*/  HMMA.16816.F32.BF16 R44, R20.reuse, R64, R28 ;  /* 0x00000040142c723c */ /* 0x050ff0000004181c */
[C---:B------:R-:W-:Y:S01]  /*3070*/  HMMA.16816.F32.BF16 R28, R20.reuse, R66, R8 ;  /* 0x00000042141c723c */ /* 0x040fe20000041808 */
[----:B------:R-:W-:Y:S04]  /*3080*/  LDSM.16.M88.4 R64, [R169+0x3000] ;  /* 0x00300000a940783b */ /* 0x000fe80000000200 */
[----:B------:R-:W-:Y:S03]  /*3090*/  LDSM.16.M88.4 R8, [R163+0x4000] ;  /* 0x00400000a308783b */ /* 0x000fe60000000200 */
[C---:B-----5:R-:W-:Y:S08]  /*30a0*/  HMMA.16816.F32.BF16 R4, R20.reuse, R68, R32 ;  /* 0x000000441404723c */ /* 0x060ff00000041820 */
[C---:B------:R-:W-:Y:S01]  /*30b0*/  HMMA.16816.F32.BF16 R36, R20.reuse, R70, R36 ;  /* 0x000000461424723c */ /* 0x040fe20000041824 */
[----:B------:R-:W3:Y:S07]  /*30c0*/  LDSM.16.M88.4 R68, [R169+0x2800] ;  /* 0x00280000a944783b */ /* 0x000eee0000000200 */
[----:B------:R-:W-:Y:S08]  /*30d0*/  HMMA.16816.F32.BF16 R52, R20, R80, R52 ;  /* 0x000000501434723c */ /* 0x000ff00000041834 */
[----:B-1----:R-:W-:Y:S08]  /*30e0*/  HMMA.16816.F32.BF16 R56, R16, R92, R56 ;  /* 0x0000005c1038723c */ /* 0x002ff00000041838 */
[----:B------:R-:W-:Y:S01]  /*30f0*/  HMMA.16816.F32.BF16 R40, R20, R82, R40 ;  /* 0x000000521428723c */ /* 0x000fe20000041828 */
[----:B------:R-:W1:Y:S07]  /*3100*/  LDSM.16.M88.4 R80, [R24+0x2800] ;  /* 0x002800001850783b */ /* 0x000e6e0000000200 */
[C---:B------:R-:W-:Y:S01]  /*3110*/  HMMA.16816.F32.BF16 R60, R16.reuse, R94, R60 ;  /* 0x0000005e103c723c */ /* 0x040fe2000004183c */
[----:B------:R-:W-:Y:S07]  /*3120*/  LDSM.16.M88.4 R92, [R2+0x2000] ;  /* 0x00200000025c783b */ /* 0x000fee0000000200 */
[C---:B------:R-:W-:Y:S08]  /*3130*/  HMMA.16816.F32.BF16 R48, R16.reuse, R76, R44 ;  /* 0x0000004c1030723c */ /* 0x040ff0000004182c */
[C---:B------:R-:W-:Y:S01]  /*3140*/  HMMA.16816.F32.BF16 R44, R16.reuse, R78, R28 ;  /* 0x0000004e102c723c */ /* 0x040fe2000004181c */
[----:B------:R-:W4:Y:S07]  /*3150*/  LDSM.16.M88.4 R76, [R24+0x3000] ;  /* 0x00300000184c783b */ /* 0x000f2e0000000200 */
[C---:B------:R-:W-:Y:S01]  /*3160*/  HMMA.16816.F32.BF16 R32, R16.reuse, R72, R4 ;  /* 0x000000481020723c */ /* 0x040fe20000041804 */
[----:B------:R-:W5:Y:S07]  /*3170*/  LDSM.16.M88.4 R4, [R165+0x4000] ;  /* 0x00400000a504783b */ /* 0x000f6e0000000200 */
[C---:B------:R-:W-:Y:S01]  /*3180*/  HMMA.16816.F32.BF16 R28, R16.reuse, R74, R36 ;  /* 0x0000004a101c723c */ /* 0x040fe20000041824 */
[----:B------:R-:W-:Y:S07]  /*3190*/  LDSM.16.M88.4 R72, [R2+0x2800] ;  /* 0x002800000248783b */ /* 0x000fee0000000200 */
[----:B------:R-:W-:Y:S08]  /*31a0*/  HMMA.16816.F32.BF16 R20, R16, R88, R52 ;  /* 0x000000581014723c */ /* 0x000ff00000041834 */
[----:B------:R-:W-:Y:S08]  /*31b0*/  HMMA.16816.F32.BF16 R52, R12, R100, R56 ;  /* 0x000000640c34723c */ /* 0x000ff00000041838 */
[----:B------:R-:W-:Y:S01]  /*31c0*/  HMMA.16816.F32.BF16 R36, R16, R90, R40 ;  /* 0x0000005a1024723c */ /* 0x000fe20000041828 */
[----:B------:R-:W1:Y:S07]  /*31d0*/  LDSM.16.M88.4 R88, [R24+0x3800] ;  /* 0x003800001858783b */ /* 0x000e6e0000000200 */
[C---:B------:R-:W-:Y:S08]  /*31e0*/  HMMA.16816.F32.BF16 R56, R12.reuse, R102, R60 ;  /* 0x000000660c38723c */ /* 0x040ff0000004183c */
[C---:B---3--:R-:W-:Y:S08]  /*31f0*/  HMMA.16816.F32.BF16 R44, R12.reuse, R70, R44 ;  /* 0x000000460c2c723c */ /* 0x048ff0000004182c */
[C---:B------:R-:W-:Y:S08]  /*3200*/  HMMA.16816.F32.BF16 R40, R12.reuse, R64, R32 ;  /* 0x000000400c28723c */ /* 0x040ff00000041820 */
[----:B------:R-:W-:Y:S01]  /*3210*/  HMMA.16816.F32.BF16 R32, R12, R66, R28 ;  /* 0x000000420c20723c */ /* 0x000fe2000004181c */
[----:B------:R-:W-:Y:S07]  /*3220*/  LDSM.16.M88.4 R64, [R2+0x3000] ;  /* 0x003000000240783b */ /* 0x000fee0000000200 */
[----:B------:R-:W-:Y:S08]  /*3230*/  HMMA.16816.F32.BF16 R16, R8, R96, R52 ;  /* 0x000000600810723c */ /* 0x000ff00000041834 */
[----:B------:R-:W-:Y:S01]  /*3240*/  HMMA.16816.F32.BF16 R48, R12, R68, R48 ;  /* 0x000000440c30723c */ /* 0x000fe20000041830 */
[----:B------:R-:W-:Y:S01]  /*3250*/  LDSM.16.M88.4 R68, [R2+0x3800] ;  /* 0x003800000244783b */ /* 0x000fe20000000200 */
[----:B--2---:R-:W-:-:S06]  /*3260*/  IMAD.IADD R208, R109, 0x1, R238 ;  /* 0x000000016dd07824 */ /* 0x004fcc00078e02ee */
[C---:B------:R-:W-:Y:S01]  /*3270*/  HMMA.16816.F32.BF16 R28, R12.reuse, R84, R20 ;  /* 0x000000540c1c723c */ /* 0x040fe20000041814 */
[----:B------:R-:W-:Y:S07]  /*3280*/  LDSM.16.M88.4 R20, [R164+0x4000] ;  /* 0x00400000a414783b */ /* 0x000fee0000000200 */
[----:B------:R-:W-:Y:S01]  /*3290*/  HMMA.16816.F32.BF16 R12, R12, R86, R36 ;  /* 0x000000560c0c723c */ /* 0x000fe20000041824 */
[----:B------:R-:W2:Y:S07]  /*32a0*/  LDSM.16.M88.4 R84, [R0+0x2000] ;  /* 0x002000000054783b */ /* 0x000eae0000000200 */
[C---:B------:R-:W-:Y:S08]  /*32b0*/  HMMA.16816.F32.BF16 R60, R8.reuse, R98, R56 ;  /* 0x00000062083c723c */ /* 0x040ff00000041838 */
[C---:B-1----:R-:W-:Y:S08]  /*32c0*/  HMMA.16816.F32.BF16 R56, R8.reuse, R82, R44 ;  /* 0x000000520838723c */ /* 0x042ff0000004182c */
[----:B----4-:R-:W-:Y:S08]  /*32d0*/  HMMA.16816.F32.BF16 R44, R8, R78, R32 ;  /* 0x0000004e082c723c */ /* 0x010ff00000041820 */
[----:B-----5:R-:W-:Y:S01]  /*32e0*/  HMMA.16816.F32.BF16 R32, R4, R92, R16 ;  /* 0x0000005c0420723c */ /* 0x020fe20000041810 */
[----:B------:R-:W-:Y:S07]  /*32f0*/  LDSM.16.M88.4 R16, [R162+0x8000] ;  /* 0x00800000a210783b */ /* 0x000fee0000000200 */
[C---:B------:R-:W-:Y:S01]  /*3300*/  HMMA.16816.F32.BF16 R52, R8.reuse, R76, R40 ;  /* 0x0000004c0834723c */ /* 0x040fe20000041828 */
[----:B------:R-:W1:Y:S07]  /*3310*/  LDSM.16.M88.4 R76, [R169+0x4000] ;  /* 0x00400000a94c783b */ /* 0x000e6e0000000200 */
[C---:B------:R-:W-:Y:S01]  /*3320*/  HMMA.16816.F32.BF16 R36, R8.reuse, R80, R48 ;  /* 0x000000500824723c */ /* 0x040fe20000041830 */
[----:B------:R-:W3:Y:S07]  /*3330*/  LDSM.16.M88.4 R48, [R0+0x2800] ;  /* 0x002800000030783b */ /* 0x000eee0000000200 */
[C---:B------:R-:W-:Y:S08]  /*3340*/  HMMA.16816.F32.BF16 R40, R8.reuse, R88, R28 ;  /* 0x000000580828723c */ /* 0x040ff0000004181c */
[----:B------:R-:W-:Y:S01]  /*3350*/  HMMA.16816.F32.BF16 R8, R8, R90, R12 ;  /* 0x0000005a0808723c */ /* 0x000fe2000004180c */
[----:B------:R-:W-:Y:S07]  /*3360*/  LDSM.16.M88.4 R88, [R0+0x4000] ;  /* 0x004000000058783b */ /* 0x000fee0000000200 */
[----:B------:R-:W-:Y:S01]  /*3370*/  HMMA.16816.F32.BF16 R28, R4, R94, R60 ;  /* 0x0000005e041c723c */ /* 0x000fe2000004183c */
[----:B------:R-:W-:Y:S04]  /*3380*/  LDSM.16.M88.4 R60, [R169+0x5000] ;  /* 0x00500000a93c783b */ /* 0x000fe80000000200 */
[----:B------:R-:W-:Y:S03]  /*3390*/  LDSM.16.M88.4 R92, [R2+0x4800] ;  /* 0x00480000025c783b */ /* 0x000fe60000000200 */
[----:B--2---:R-:W-:Y:S01]  /*33a0*/  HMMA.16816.F32.BF16 R12, R20, R84, R32 ;  /* 0x00000054140c723c */ /* 0x004fe20000041820 */
[----:B------:R-:W-:Y:S07]  /*33b0*/  LDSM.16.M88.4 R32, [R0+0x3800] ;  /* 0x003800000020783b */ /* 0x000fee0000000200 */
[C---:B------:R-:W-:Y:S01]  /*33c0*/  HMMA.16816.F32.BF16 R104, R4.reuse, R64, R52 ;  /* 0x000000400468723c */ /* 0x040fe20000041834 */
[----:B------:R-:W-:Y:S07]  /*33d0*/  LDSM.16.M88.4 R52, [R24+0x4000] ;  /* 0x004000001834783b */ /* 0x000fee0000000200 */
[C---:B------:R-:W-:Y:S01]  /*33e0*/  HMMA.16816.F32.BF16 R80, R4.reuse, R70, R8 ;  /* 0x000000460450723c */ /* 0x040fe20000041808 */
[----:B------:R-:W2:Y:S07]  /*33f0*/  LDSM.16.M88.4 R8, [R163+0x8000] ;  /* 0x00800000a308783b */ /* 0x000eae0000000200 */
[----:B------:R-:W-:Y:S08]  /*3400*/  HMMA.16816.F32.BF16 R36, R4, R72, R36 ;  /* 0x000000480424723c */ /* 0x000ff00000041824 */
[----:B------:R-:W-:Y:S01]  /*3410*/  HMMA.16816.F32.BF16 R28, R20, R86, R28 ;  /* 0x00000056141c723c */ /* 0x000fe2000004181c */
[----:B------:R-:W-:Y:S07]  /*3420*/  LDSM.16.M88.4 R84, [R169+0x5800] ;  /* 0x00580000a954783b */ /* 0x000fee0000000200 */
[----:B-1----:R-:W-:Y:S08]  /*3430*/  HMMA.16816.F32.BF16 R12, R16, R76, R12 ;  /* 0x0000004c100c723c */ /* 0x002ff0000004180c */
[C---:B------:R-:W-:Y:S01]  /*3440*/  HMMA.16816.F32.BF16 R56, R4.reuse, R74, R56 ;  /* 0x0000004a0438723c */ /* 0x040fe20000041838 */
[----:B------:R-:W-:Y:S07]  /*3450*/  LDSM.16.M88.4 R72, [R169+0x4800] ;  /* 0x00480000a948783b */ /* 0x000fee0000000200 */
[C---:B------:R-:W-:Y:S01]  /*3460*/  HMMA.16816.F32.BF16 R100, R4.reuse, R66, R44 ;  /* 0x000000420464723c */ /* 0x040fe2000004182c */
[----:B------:R-:W-:Y:S07]  /*3470*/  LDSM.16.M88.4 R64, [R2+0x4000] ;  /* 0x004000000240783b */ /* 0x000fee0000000200 */
[----:B------:R-:W-:Y:S01]  /*3480*/  HMMA.16816.F32.BF16 R96, R4, R68, R40 ;  /* 0x000000440460723c */ /* 0x000fe20000041828 */
[----:B------:R-:W1:Y:S04]  /*3490*/  LDSM.16.M88.4 R4, [R165+0x8000] ;  /* 0x00800000a504783b */ /* 0x000e680000000200 */
[----:B------:R-:W-:Y:S03]  /*34a0*/  LDSM.16.M88.4 R40, [R0+0x3000] ;  /* 0x003000000028783b */ /* 0x000fe60000000200 */
[----:B---3--:R-:W-:Y:S08]  /*34b0*/  HMMA.16816.F32.BF16 R44, R20, R48, R36 ;  /* 0x00000030142c723c */ /* 0x008ff00000041824 */
[----:B------:R-:W-:Y:S01]  /*34c0*/  HMMA.16816.F32.BF16 R36, R16, R78, R28 ;  /* 0x0000004e1024723c */ /* 0x000fe2000004181c */
[----:B------:R-:W-:Y:S07]  /*34d0*/  LDSM.16.M88.4 R76, [R24+0x4800] ;  /* 0x00480000184c783b */ /* 0x000fee0000000200 */
[----:B--2---:R-:W-:Y:S01]  /*34e0*/  HMMA.16816.F32.BF16 R28, R8, R52, R12 ;  /* 0x00000034081c723c */ /* 0x004fe2000004180c */
[----:B------:R-:W2:Y:S07]  /*34f0*/  LDSM.16.M88.4 R12, [R164+0x8000] ;  /* 0x00800000a40c783b */ /* 0x000eae0000000200 */
[----:B------:R-:W-:Y:S08]  /*3500*/  HMMA.16816.F32.BF16 R68, R20, R50, R56 ;  /* 0x000000321444723c */ /* 0x000ff00000041838 */
[----:B------:R-:W-:Y:S08]  /*3510*/  HMMA.16816.F32.BF16 R52, R8, R54, R36 ;  /* 0x000000360834723c */ /* 0x000ff00000041824 */
[----:B-1----:R-:W-:Y:S08]  /*3520*/  HMMA.16816.F32.BF16 R48, R4, R64, R28 ;  /* 0x000000400430723c */ /* 0x002ff0000004181c */
[----:B------:R-:W-:Y:S08]  /*3530*/  HMMA.16816.F32.BF16 R56, R16, R72, R44 ;  /* 0x000000481038723c */ /* 0x000ff0000004182c */
[C---:B------:R-:W-:Y:S08]  /*3540*/  HMMA.16816.F32.BF16 R36, R20.reuse, R32, R96 ;  /* 0x000000201424723c */ /* 0x040ff00000041860 */
[----:B------:R-:W-:Y:S08]  /*3550*/  HMMA.16816.F32.BF16 R80, R20, R34, R80 ;  /* 0x000000221450723c */ /* 0x000ff00000041850 */
[----:B------:R-:W-:Y:S01]  /*3560*/  HMMA.16816.F32.BF16 R32, R4, R66, R52 ;  /* 0x000000420420723c */ /* 0x000fe20000041834 */
[----:B------:R-:W-:Y:S07]  /*3570*/  LDSM.16.M88.4 R52, [R24+0x5800] ;  /* 0x005800001834783b */ /* 0x000fee0000000200 */
[----:B--2---:R-:W-:Y:S01]  /*3580*/  HMMA.16816.F32.BF16 R64, R12, R88, R48 ;  /* 0x000000580c40723c */ /* 0x004fe20000041830 */
[----:B------:R-:W-:Y:S07]  /*3590*/  LDSM.16.M88.4 R48, [R2+0x5000] ;  /* 0x005000000230783b */ /* 0x000fee0000000200 */
[C---:B------:R-:W-:Y:S08]  /*35a0*/  HMMA.16816.F32.BF16 R44, R20.reuse, R40, R104 ;  /* 0x00000028142c723c */ /* 0x040ff00000041868 */
[----:B------:R-:W-:Y:S08]  /*35b0*/  HMMA.16816.F32.BF16 R40, R20, R42, R100 ;  /* 0x0000002a1428723c */ /* 0x000ff00000041864 */
[----:B------:R-:W-:Y:S01]  /*35c0*/  HMMA.16816.F32.BF16 R20, R16, R74, R68 ;  /* 0x0000004a1014723c */ /* 0x000fe20000041844 */
[----:B------:R-:W1:Y:S01]  /*35d0*/  LDSM.16.M88.4 R68, [R24+0x5000] ;  /* 0x005000001844783b */ /* 0x000e620000000200 */
[----:B------:R-:W-:-:S03]  /*35e0*/  FMUL.FTZ R3, R64, c[0x0][0x320] ;  /* 0x0000c80040037a20 */ /* 0x000fc60000410000 */
[----:B------:R-:W2:Y:S03]  /*35f0*/  LDSM.16.M88.4 R72, [R0+0x4800] ;  /* 0x004800000048783b */ /* 0x000ea60000000200 */
[----:B------:R-:W-:Y:S01]  /*3600*/  HMMA.16816.F32.BF16 R28, R8, R76, R56 ;  /* 0x0000004c081c723c */ /* 0x000fe20000041838 */
[----:B------:R3:W4:Y:S07]  /*3610*/  MUFU.TANH R77, R3 ;  /* 0x00000003004d7308 */ /* 0x00072e0000002400 */
[----:B------:R-:W-:Y:S08]  /*3620*/  HMMA.16816.F32.BF16 R44, R16, R60, R44 ;  /* 0x0000003c102c723c */ /* 0x000ff0000004182c */
[----:B------:R-:W-:Y:S01]  /*3630*/  HMMA.16816.F32.BF16 R20, R8, R78, R20 ;  /* 0x0000004e0814723c */ /* 0x000fe20000041814 */
[----:B---3--:R-:W-:-:S04]  /*3640*/  FMUL.FTZ R3, R65, c[0x0][0x320] ;  /* 0x0000c80041037a20 */ /* 0x008fc80000410000 */
[----:B------:R3:W5:Y:S03]  /*3650*/  MUFU.TANH R76, R3 ;  /* 0x00000003004c7308 */ /* 0x0007660000002400 */
[C---:B------:R-:W-:Y:S08]  /*3660*/  HMMA.16816.F32.BF16 R36, R16.reuse, R84, R36 ;  /* 0x000000541024723c */ /* 0x040ff00000041824 */
[----:B------:R-:W-:Y:S01]  /*3670*/  HMMA.16816.F32.BF16 R60, R16, R62, R40 ;  /* 0x0000003e103c723c */ /* 0x000fe20000041828 */
[----:B---3--:R-:W-:-:S07]  /*3680*/  FMUL.FTZ R3, R66, c[0x0][0x320] ;  /* 0x0000c80042037a20 */ /* 0x008fce0000410000 */
[----:B------:R-:W-:Y:S01]  /*3690*/  HMMA.16816.F32.BF16 R28, R4, R92, R28 ;  /* 0x0000005c041c723c */ /* 0x000fe2000004181c */
[----:B------:R3:W-:Y:S07]  /*36a0*/  MUFU.TANH R79, R3 ;  /* 0x00000003004f7308 */ /* 0x0007ee0000002400 */
[----:B------:R-:W-:Y:S08]  /*36b0*/  HMMA.16816.F32.BF16 R40, R12, R90, R32 ;  /* 0x0000005a0c28723c */ /* 0x000ff00000041820 */
[----:B-1----:R-:W-:Y:S01]  /*36c0*/  HMMA.16816.F32.BF16 R32, R8, R68, R44 ;  /* 0x000000440820723c */ /* 0x002fe2000004182c */
[----:B---3--:R-:W-:-:S02]  /*36d0*/  FMUL.FTZ R3, R67, c[0x0][0x320] ;  /* 0x0000c80043037a20 */ /* 0x008fc40000410000 */
[----:B------:R-:W1:Y:S02]  /*36e0*/  LDSM.16.M88.4 R64, [R2+0x5800] ;  /* 0x005800000240783b */ /* 0x000e640000000200 */
[----:B------:R3:W-:Y:S03]  /*36f0*/  MUFU.TANH R78, R3 ;  /* 0x00000003004e7308 */ /* 0x0007e60000002400 */
[----:B------:R-:W-:Y:S08]  /*3700*/  HMMA.16816.F32.BF16 R56, R16, R86, R80 ;  /* 0x000000561038723c */ /* 0x000ff00000041850 */
[----:B------:R-:W-:Y:S01]  /*3710*/  HMMA.16816.F32.BF16 R16, R4, R94, R20 ;  /* 0x0000005e0410723c */ /* 0x000fe20000041814 */
[----:B------:R-:W-:-:S02]  /*3720*/  FMUL.FTZ R40, R40, c[0x0][0x320] ;  /* 0x0000c80028287a20 */ /* 0x000fc40000410000 */
[----:B------:R-:W-:Y:S02]  /*3730*/  FMUL.FTZ R43, R43, c[0x0][0x320] ;  /* 0x0000c8002b2b7a20 */ /* 0x000fe40000410000 */
[----:B------:R-:W1:Y:S01]  /*3740*/  MUFU.TANH R69, R40 ;  /* 0x0000002800457308 */ /* 0x000e620000002400 */
[----:B------:R-:W-:Y:S02]  /*3750*/  FMUL.FTZ R42, R42, c[0x0][0x320] ;  /* 0x0000c8002a2a7a20 */ /* 0x000fe40000410000 */
[----:B------:R-:W-:Y:S01]  /*3760*/  HMMA.16816.F32.BF16 R44, R8, R52, R36 ;  /* 0x00000034082c723c */ /* 0x000fe20000041824 */
[----:B------:R-:W-:-:S04]  /*3770*/  FMUL.FTZ R41, R41, c[0x0][0x320] ;  /* 0x0000c80029297a20 */ /* 0x000fc80000410000 */
[----:B------:R-:W-:Y:S03]  /*3780*/  MUFU.TANH R52, R42 ;  /* 0x0000002a00347308 */ /* 0x000fe60000002400 */
[----:B------:R-:W-:Y:S01]  /*3790*/  HMMA.16816.F32.BF16 R20, R8, R70, R60 ;  /* 0x000000460814723c */ /* 0x000fe2000004183c */
[----:B------:R-:W3:Y:S04]  /*37a0*/  LDSM.16.M88.4 R60, [R0+0x5000] ;  /* 0x00500000003c783b */ /* 0x000ee80000000200 */
[----:B------:R-:W1:Y:S03]  /*37b0*/  MUFU.TANH R68, R41 ;  /* 0x0000002900447308 */ /* 0x000e660000002400 */
[----:B--2---:R-:W-:Y:S08]  /*37c0*/  HMMA.16816.F32.BF16 R24, R12, R72, R28 ;  /* 0x000000480c18723c */ /* 0x004ff0000004181c */
[----:B------:R-:W-:Y:S01]  /*37d0*/  HMMA.16816.F32.BF16 R36, R4, R48, R32 ;  /* 0x000000300424723c */ /* 0x000fe20000041820 */
[----:B------:R-:W-:Y:S07]  /*37e0*/  MUFU.TANH R48, R43 ;  /* 0x0000002b00307308 */ /* 0x000fee0000002400 */
[----:B------:R-:W-:Y:S08]  /*37f0*/  HMMA.16816.F32.BF16 R32, R12, R74, R16 ;  /* 0x0000004a0c20723c */ /* 0x000ff00000041810 */
[----:B-1----:R-:W-:Y:S01]  /*3800*/  HMMA.16816.F32.BF16 R16, R4, R64, R44 ;  /* 0x000000400410723c */ /* 0x002fe2000004182c */
[----:B------:R-:W2:Y:S01]  /*3810*/  LDL R64, [R1] ;  /* 0x0000000001407983 */ /* 0x000ea20000100800 */
[----:B------:R-:W-:-:S02]  /*3820*/  FMUL.FTZ R2, R25, c[0x0][0x320] ;  /* 0x0000c80019027a20 */ /* 0x000fc40000410000 */
[----:B------:R-:W-:Y:S02]  /*3830*/  FMUL.FTZ R24, R24, c[0x0][0x320] ;  /* 0x0000c80018187a20 */ /* 0x000fe40000410000 */
[----:B------:R1:W-:Y:S02]  /*3840*/  MUFU.TANH R40, R2 ;  /* 0x0000000200287308 */ /* 0x0003e40000002400 */
[----:B------:R-:W-:Y:S01]  /*3850*/  HMMA.16816.F32.BF16 R28, R8, R54, R56 ;  /* 0x00000036081c723c */ /* 0x000fe20000041838 */
[----:B---3--:R-:W-:-:S05]  /*3860*/  IMAD.MOV.U32 R3, RZ, RZ, 0x1 ;  /* 0x00000001ff037424 */ /* 0x008fca00078e00ff */
[----:B------:R-:W3:Y:S02]  /*3870*/  MUFU.TANH R41, R24 ;  /* 0x0000001800297308 */ /* 0x000ee40000002400 */
[----:B------:R-:W-:Y:S01]  /*3880*/  HMMA.16816.F32.BF16 R8, R4, R50, R20 ;  /* 0x000000320408723c */ /* 0x000fe20000041814 */
[----:B------:R3:W4:Y:S07]  /*3890*/  LDSM.16.M88.4 R20, [R0+0x5800] ;  /* 0x005800000014783b */ /* 0x00072e0000000200 */
[----:B------:R-:W-:Y:S01]  /*38a0*/  HMMA.16816.F32.BF16 R36, R12, R60, R36 ;  /* 0x0000003c0c24723c */ /* 0x000fe20000041824 */
[----:B-1----:R-:W-:Y:S01]  /*38b0*/  FMUL.FTZ R2, R26, c[0x0][0x320] ;  /* 0x0000c8001a027a20 */ /* 0x002fe20000410000 */
[----:B------:R-:W-:-:S04]  /*38c0*/  DEPBAR.LE SB0, 0x2 ;  /* 0x000080800000791a */ /* 0x000fc80000000000 */
[----:B------:R1:W-:Y:S01]  /*38d0*/  MUFU.TANH R43, R2 ;  /* 0x00000002002b7308 */ /* 0x0003e20000002400 */
[----:B------:R-:W-:Y:S01]  /*38e0*/  FMUL.FTZ R32, R32, c[0x0][0x320] ;  /* 0x0000c80020207a20 */ /* 0x000fe20000410000 */
[----:B------:R-:W-:Y:S01]  /*38f0*/  HMMA.16816.F32.BF16 R4, R4, R66, R28 ;  /* 0x000000420404723c */ /* 0x000fe2000004181c */
[----:B------:R-:W-:Y:S01]  /*3900*/  FMUL.FTZ R33, R33, c[0x0][0x320] ;  /* 0x0000c80021217a20 */ /* 0x000fe20000410000 */
[----:B------:R-:W-:Y:S01]  /*3910*/  BAR.SYNC.DEFER_BLOCKING 0x0 ;  /* 0x0000000000007b1d */ /* 0x000fe20000010000 */
[----:B---3--:R-:W-:-:S05]  /*3920*/  FMUL.FTZ R0, R27, c[0x0][0x320] ;  /* 0x0000c8001b007a20 */ /* 0x008fca0000410000 */
[----:B------:R3:W-:Y:S01]  /*3930*/  MUFU.TANH R42, R0 ;  /* 0x00000000002a7308 */ /* 0x0007e20000002400 */
[----:B-1----:R-:W-:Y:S01]  /*3940*/  @P4 IMAD.HI.U32 R2, R208, c[0x0][0x2c8], RZ ;  /* 0x0000b200d0024a27 */ /* 0x002fe200078e00ff */
[C---:B------:R-:W-:Y:S08]  /*3950*/  HMMA.16816.F32.BF16 R24, R12.reuse, R62, R8 ;  /* 0x0000003e0c18723c */ /* 0x040ff00000041808 */
[C---:B----4-:R-:W-:Y:S08]  /*3960*/  HMMA.16816.F32.BF16 R16, R12.reuse, R20, R16 ;  /* 0x000000140c10723c */ /* 0x050ff00000041810 */
[----:B------:R-:W-:Y:S01]  /*3970*/  HMMA.16816.F32.BF16 R4, R12, R22, R4 ;  /* 0x000000160c04723c */ /* 0x000fe20000041804 */
[----:B---3--:R-:W-:Y:S01]  /*3980*/  IMAD.MOV.U32 R0, RZ, RZ, R208 ;  /* 0x000000ffff007224 */ /* 0x008fe200078e00d0 */
[----:B------:R-:W-:Y:S01]  /*3990*/  @P4 SHF.R.U32.HI R0, RZ, c[0x0][0x2cc], R2 ;  /* 0x0000b300ff004a19 */ /* 0x000fe20000011602 */
[----:B------:R-:W1:Y:S01]  /*39a0*/  MUFU.TANH R32, R32 ;  /* 0x0000002000207308 */ /* 0x000e620000002400 */
[----:B------:R-:W-:Y:S01]  /*39b0*/  FMUL.FTZ R34, R34, c[0x0][0x320] ;  /* 0x0000c80022227a20 */ /* 0x000fe20000410000 */
[----:B------:R-:W-:Y:S04]  /*39c0*/  LDSM.16.MT88.4 R44, [R237+0x2000] ;  /* 0x00200000ed2c783b */ /* 0x000fe80000004200 */
[----:B------:R-:W3:Y:S04]  /*39d0*/  SHFL.IDX PT, R2, R0, RZ, 0x1c1f ;  /* 0x001c1fff00027589 */ /* 0x000ee800000e0000 */
[----:B------:R4:W1:Y:S01]  /*39e0*/  SHFL.IDX PT, R8, R0, 0x1, 0x1c1f ;  /* 0x003c1f0000087f89 */ /* 0x00086200000e0000 */
[----:B------:R-:W-:Y:S01]  /*39f0*/  IMAD.MOV.U32 R9, RZ, RZ, c[0x0][0x2ac] ;  /* 0x0000ab00ff097624 */ /* 0x000fe200078e00ff */
[----:B------:R-:W-:Y:S02]  /*3a00*/  MUFU.TANH R33, R33 ;  /* 0x0000002100217308 */ /* 0x000fe40000002400 */
[----:B------:R-:W-:Y:S04]  /*3a10*/  LDSM.16.MT88.4 R56, [R170+0x4000] ;  /* 0x00400000aa38783b */ /* 0x000fe80000004200 */
[----:B------:R-:W-:Y:S04]  /*3a20*/  LDSM.16.MT88.4 R72, [R171+0x2800] ;  /* 0x00280000ab48783b */ /* 0x000fe80000004200 */
[----:B------:R-:W-:Y:S01]  /*3a30*/  LDSM.16.MT88.4 R60, [R170+0x4800] ;  /* 0x00480000aa3c783b */ /* 0x000fe20000004200 */
[----:B----4-:R-:W-:-:S04]  /*3a40*/  FMUL.FTZ R0, R35, c[0x0][0x320] ;  /* 0x0000c80023007a20 */ /* 0x010fc80000410000 */
[----:B------:R4:W-:Y:S02]  /*3a50*/  MUFU.TANH R29, R0 ;  /* 0x00000000001d7308 */ /* 0x0009e40000002400 */
[----:B----4-:R-:W-:-:S04]  /*3a60*/  IMAD R0, R231, -0x40, R3 ;  /* 0xffffffc0e7007824 */ /* 0x010fc800078e0203 */
[----:B------:R-:W-:Y:S02]  /*3a70*/  IMAD R0, R9, c[0x0][0x1d0], R0 ;  /* 0x0000740009007a24 */ /* 0x000fe400078e0200 */
[----:B------:R-:W-:-:S03]  /*3a80*/  FMUL.FTZ R3, R36, c[0x0][0x320] ;  /* 0x0000c80024037a20 */ /* 0x000fc60000410000 */
[--C-:B------:R-:W-:Y:S01]  /*3a90*/  IADD3 R0, R0, -c[0x0][0x168], -R223.reuse ;  /* 0x80005a0000007a10 */ /* 0x100fe20007ffe8df */
[----:B------:R4:W-:Y:S04]  /*3aa0*/  MUFU.TANH R28, R3 ;  /* 0x00000003001c7308 */ /* 0x0009e80000002400 */
[C---:B---3--:R-:W-:Y:S02]  /*3ab0*/  IMAD.IADD R2, R0.reuse, 0x1, R2 ;  /* 0x0000000100027824 */ /* 0x048fe400078e0202 */
[----:B-1----:R-:W-:Y:S02]  /*3ac0*/  IMAD.IADD R0, R0, 0x1, R8 ;  /* 0x0000000100007824 */ /* 0x002fe400078e0208 */
[----:B----4-:R-:W-:-:S05]  /*3ad0*/  IMAD.IADD R3, R108, 0x1, -R223 ;  /* 0x000000016c037824 */ /* 0x010fca00078e0adf */
[----:B------:R-:W-:-:S04]  /*3ae0*/  IMNMX R2, R3, R2, PT ;  /* 0x0000000203027217 */ /* 0x000fc80003800200 */
[C---:B------:R-:W-:Y:S02]  /*3af0*/  ISETP.GT.AND P6, PT, R2.reuse, RZ, PT ;  /* 0x000000ff0200720c */ /* 0x040fe40003fc4270 */
[C---:B------:R-:W-:Y:S01]  /*3b00*/  ISETP.GT.AND P5, PT, R2.reuse, 0x1, PT ;  /* 0x000000010200780c */ /* 0x040fe20003fa4270 */
[----:B------:R-:W-:Y:S01]  /*3b10*/  FMUL.FTZ R9, R37, c[0x0][0x320] ;  /* 0x0000c80025097a20 */ /* 0x000fe20000410000 */
[----:B------:R-:W-:Y:S02]  /*3b20*/  ISETP.GT.AND P1, PT, R2, 0x8, PT ;  /* 0x000000080200780c */ /* 0x000fe40003f24270 */
[----:B------:R-:W-:Y:S02]  /*3b30*/  FSEL R13, R77, -INF , P6 ;  /* 0xff8000004d0d7808 */ /* 0x000fe40003000000 */
[----:B-----5:R-:W-:Y:S02]  /*3b40*/  FSEL R15, R76, -INF , P5 ;  /* 0xff8000004c0f7808 */ /* 0x020fe40002800000 */
[----:B------:R-:W-:Y:S01]  /*3b50*/  IMNMX R0, R3, R0, PT ;  /* 0x0000000003007217 */ /* 0x000fe20003800200 */
[----:B------:R-:W-:Y:S01]  /*3b60*/  FMUL.FTZ R3, R25, c[0x0][0x320] ;  /* 0x0000c80019037a20 */ /* 0x000fe20000410000 */
[----:B------:R-:W-:Y:S01]  /*3b70*/  ISETP.GT.AND P0, PT, R2, 0x9, PT ;  /* 0x000000090200780c */ /* 0x000fe20003f04270 */
[----:B------:R-:W1:Y:S01]  /*3b80*/  MUFU.TANH R10, R9 ;  /* 0x00000009000a7308 */ /* 0x000e620000002400 */
[----:B------:R-:W-:-:S02]  /*3b90*/  FSEL R14, R69, -INF , P1 ;  /* 0xff800000450e7808 */ /* 0x000fc40000800000 */
[----:B------:R-:W-:Y:S02]  /*3ba0*/  FMNMX.FTZ R101, R13, R15, !PT ;  /* 0x0000000f0d657209 */ /* 0x000fe40007810000 */
[----:B------:R-:W-:Y:S02]  /*3bb0*/  ISETP.GT.AND P6, PT, R2, 0x10, PT ;  /* 0x000000100200780c */ /* 0x000fe40003fc4270 */
[----:B------:R-:W-:Y:S01]  /*3bc0*/  FSEL R20, R68, -INF , P0 ;  /* 0xff80000044147808 */ /* 0x000fe20000000000 */
[----:B------:R3:W-:Y:S01]  /*3bd0*/  MUFU.TANH R9, R3 ;  /* 0x0000000300097308 */ /* 0x0007e20000002400 */
[----:B------:R-:W-:Y:S01]  /*3be0*/  FMNMX.FTZ R101, R14, R101, !PT ;  /* 0x000000650e657209 */ /* 0x000fe20007810000 */
[----:B------:R-:W-:Y:S01]  /*3bf0*/  FMUL.FTZ R8, R24, c[0x0][0x320] ;  /* 0x0000c80018087a20 */ /* 0x000fe20000410000 */
[----:B------:R-:W-:Y:S01]  /*3c00*/  ISETP.GT.AND P5, PT, R2, 0x11, PT ;  /* 0x000000110200780c */ /* 0x000fe20003fa4270 */
[----:B------:R-:W-:Y:S01]  /*3c10*/  FMUL.FTZ R18, R18, c[0x0][0x320] ;  /* 0x0000c80012127a20 */ /* 0x000fe20000410000 */
[----:B------:R-:W-:Y:S01]  /*3c20*/  FMNMX.FTZ R101, R20, R101, !PT ;  /* 0x0000006514657209 */ /* 0x000fe20007810000 */
[----:B------:R-:W-:Y:S01]  /*3c30*/  FMUL.FTZ R19, R19, c[0x0][0x320] ;  /* 0x0000c80013137a20 */ /* 0x000fe20000410000 */
[C---:B------:R-:W-:Y:S01]  /*3c40*/  ISETP.GT.AND P1, PT, R2.reuse, 0x18, PT ;  /* 0x000000180200780c */ /* 0x040fe20003f24270 */
[----:B------:R-:W-:Y:S01]  /*3c50*/  MUFU.TANH R34, R34 ;  /* 0x0000002200227308 */ /* 0x000fe20000002400 */
[----:B------:R-:W-:Y:S01]  /*3c60*/  ISETP.GT.AND P0, PT, R2, 0x19, PT ;  /* 0x000000190200780c */ /* 0x000fe20003f04270 */
[----:B------:R-:W-:Y:S01]  /*3c70*/  FMUL.FTZ R6, R6, c[0x0][0x320] ;  /* 0x0000c80006067a20 */ /* 0x000fe20000410000 */
[----:B------:R-:W-:Y:S01]  /*3c80*/  LDSM.16.MT88.4 R68, [R239+0x2800] ;  /* 0x00280000ef44783b */ /* 0x000fe20000004200 */
[----:B---3--:R-:W-:Y:S01]  /*3c90*/  FMUL.FTZ R3, R16, c[0x0][0x320] ;  /* 0x0000c80010037a20 */ /* 0x008fe20000410000 */
[----:B------:R-:W-:-:S03]  /*3ca0*/  FSEL R16, R41, -INF , P6 ;  /* 0xff80000029107808 */ /* 0x000fc60003000000 */
[----:B------:R3:W-:Y:S01]  /*3cb0*/  MUFU.TANH R12, R3 ;  /* 0x00000003000c7308 */ /* 0x0007e20000002400 */
[----:B------:R-:W-:Y:S02]  /*3cc0*/  FSEL R21, R40, -INF , P5 ;  /* 0xff80000028157808 */ /* 0x000fe40002800000 */
[----:B------:R-:W-:Y:S02]  /*3cd0*/  FMNMX.FTZ R101, R16, R101, !PT ;  /* 0x0000006510657209 */ /* 0x000fe40007810000 */
[----:B------:R-:W-:-:S03]  /*3ce0*/  ISETP.GT.AND P5, PT, R2, 0x21, PT ;  /* 0x000000210200780c */ /* 0x000fc60003fa4270 */
[----:B------:R-:W4:Y:S01]  /*3cf0*/  MUFU.TANH R8, R8 ;  /* 0x0000000800087308 */ /* 0x000f220000002400 */
[----:B------:R-:W-:Y:S01]  /*3d00*/  FSEL R22, R32, -INF , P1 ;  /* 0xff80000020167808 */ /* 0x000fe20000800000 */
[----:B---3--:R-:W-:Y:S01]  /*3d10*/  FMUL.FTZ R3, R17, c[0x0][0x320] ;  /* 0x0000c80011037a20 */ /* 0x008fe20000410000 */
[----:B------:R-:W-:-:S05]  /*3d20*/  FMNMX.FTZ R101, R21, R101, !PT ;  /* 0x0000006515657209 */ /* 0x000fca0007810000 */
[----:B------:R3:W5:Y:S01]  /*3d30*/  MUFU.TANH R11, R3 ;  /* 0x00000003000b7308 */ /* 0x0007620000002400 */
[----:B-1----:R-:W-:Y:S02]  /*3d40*/  FSEL R87, R10, -INF , P5 ;  /* 0xff8000000a577808 */ /* 0x002fe40002800000 */
[----:B------:R-:W-:Y:S02]  /*3d50*/  ISETP.GT.AND P6, PT, R2, 0x20, PT ;  /* 0x000000200200780c */ /* 0x000fe40003fc4270 */
[----:B------:R-:W-:Y:S02]  /*3d60*/  FSEL R23, R33, -INF , P0 ;  /* 0xff80000021177808 */ /* 0x000fe40000000000 */
[----:B------:R-:W-:Y:S01]  /*3d70*/  FMNMX.FTZ R101, R22, R101, !PT ;  /* 0x0000006516657209 */ /* 0x000fe20007810000 */
[----:B---3--:R-:W-:-:S04]  /*3d80*/  FMUL.FTZ R3, R4, c[0x0][0x320] ;  /* 0x0000c80004037a20 */ /* 0x008fc80000410000 */
[----:B------:R1:W3:Y:S01]  /*3d90*/  MUFU.TANH R10, R3 ;  /* 0x00000003000a7308 */ /* 0x0002e20000002400 */
[----:B------:R-:W-:Y:S02]  /*3da0*/  FSEL R85, R28, -INF , P6 ;  /* 0xff8000001c557808 */ /* 0x000fe40003000000 */
[----:B------:R-:W-:Y:S02]  /*3db0*/  FMNMX.FTZ R101, R23, R101, !PT ;  /* 0x0000006517657209 */ /* 0x000fe40007810000 */
[C---:B------:R-:W-:Y:S02]  /*3dc0*/  ISETP.GT.AND P1, PT, R2.reuse, 0x28, PT ;  /* 0x000000280200780c */ /* 0x040fe40003f24270 */
[----:B------:R-:W-:Y:S01]  /*3dd0*/  ISETP.GT.AND P6, PT, R2, 0x30, PT ;  /* 0x000000300200780c */ /* 0x000fe20003fc4270 */
[----:B-1----:R-:W-:-:S04]  /*3de0*/  FMUL.FTZ R3, R5, c[0x0][0x320] ;  /* 0x0000c80005037a20 */ /* 0x002fc80000410000 */
[----:B------:R-:W1:Y:S01]  /*3df0*/  MUFU.TANH R4, R3 ;  /* 0x0000000300047308 */ /* 0x000e620000002400 */
[C---:B------:R-:W-:Y:S02]  /*3e00*/  ISETP.GT.AND P5, PT, R2.reuse, 0x31, PT ;  /* 0x000000310200780c */ /* 0x040fe40003fa4270 */
[----:B------:R-:W-:Y:S02]  /*3e10*/  FMNMX.FTZ R101, R85, R101, !PT ;  /* 0x0000006555657209 */ /* 0x000fe40007810000 */
[----:B------:R-:W-:Y:S02]  /*3e20*/  ISETP.GT.AND P0, PT, R2, 0x29, PT ;  /* 0x000000290200780c */ /* 0x000fe40003f04270 */
[----:B----4-:R-:W-:Y:S02]  /*3e30*/  FSEL R86, R8, -INF , P1 ;  /* 0xff80000008567808 */ /* 0x010fe40000800000 */
[----:B------:R-:W-:Y:S02]  /*3e40*/  ISETP.GT.AND P1, PT, R2, 0x38, PT ;  /* 0x000000380200780c */ /* 0x000fe40003f24270 */
[----:B------:R-:W-:-:S02]  /*3e50*/  FSEL R180, R12, -INF , P6 ;  /* 0xff8000000cb47808 */ /* 0x000fc40003000000 */
[----:B-----5:R-:W-:Y:S02]  /*3e60*/  FSEL R175, R11, -INF , P5 ;  /* 0xff8000000baf7808 */ /* 0x020fe40002800000 */
[C---:B------:R-:W-:Y:S02]  /*3e70*/  ISETP.GT.AND P6, PT, R0.reuse, RZ, PT ;  /* 0x000000ff0000720c */ /* 0x040fe40003fc4270 */
[----:B------:R-:W-:Y:S02]  /*3e80*/  ISETP.GT.AND P5, PT, R0, 0x1, PT ;  /* 0x000000010000780c */ /* 0x000fe40003fa4270 */
[----:B------:R-:W-:Y:S02]  /*3e90*/  FMNMX.FTZ R101, R87, R101, !PT ;  /* 0x0000006557657209 */ /* 0x000fe40007810000 */
[----:B------:R-:W-:Y:S02]  /*3ea0*/  FSEL R84, R9, -INF , P0 ;  /* 0xff80000009547808 */ /* 0x000fe40000000000 */
[----:B------:R-:W-:Y:S01]  /*3eb0*/  ISETP.GT.AND P0, PT, R2, 0x39, PT ;  /* 0x000000390200780c */ /* 0x000fe20003f04270 */
[----:B------:R-:W-:Y:S01]  /*3ec0*/  FMUL.FTZ R2, R38, c[0x0][0x320] ;  /* 0x0000c80026027a20 */ /* 0x000fe20000410000 */
[----:B---3--:R-:W-:-:S02]  /*3ed0*/  FSEL R172, R10, -INF , P1 ;  /* 0xff8000000aac7808 */ /* 0x008fc40000800000 */
[----:B------:R-:W-:Y:S02]  /*3ee0*/  ISETP.GT.AND P1, PT, R0, 0x8, PT ;  /* 0x000000080000780c */ /* 0x000fe40003f24270 */
[----:B------:R-:W-:Y:S02]  /*3ef0*/  FSEL R5, R79, -INF , P6 ;  /* 0xff8000004f057808 */ /* 0x000fe40003000000 */
[----:B------:R-:W-:Y:S02]  /*3f00*/  FSEL R12, R78, -INF , P5 ;  /* 0xff8000004e0c7808 */ /* 0x000fe40002800000 */
[----:B------:R-:W-:Y:S01]  /*3f10*/  FMNMX.FTZ R101, R86, R101, !PT ;  /* 0x0000006556657209 */ /* 0x000fe20007810000 */
[----:B------:R3:W4:Y:S01]  /*3f20*/  MUFU.TANH R28, R2 ;  /* 0x00000002001c7308 */ /* 0x0007220000002400 */
[----:B-1----:R-:W-:Y:S02]  /*3f30*/  FSEL R174, R4, -INF , P0 ;  /* 0xff80000004ae7808 */ /* 0x002fe40000000000 */
[----:B------:R-:W-:-:S02]  /*3f40*/  ISETP.GT.AND P0, PT, R0, 0x9, PT ;  /* 0x000000090000780c */ /* 0x000fc40003f04270 */
[----:B------:R-:W-:Y:S02]  /*3f50*/  FSEL R11, R52, -INF , P1 ;  /* 0xff800000340b7808 */ /* 0x000fe40000800000 */
[----:B------:R-:W-:Y:S01]  /*3f60*/  FMNMX.FTZ R101, R84, R101, !PT ;  /* 0x0000006554657209 */ /* 0x000fe20007810000 */
[----:B------:R-:W-:Y:S01]  /*3f70*/  FMUL.FTZ R9, R27, c[0x0][0x320] ;  /* 0x0000c8001b097a20 */ /* 0x000fe20000410000 */
[----:B------:R-:W-:Y:S02]  /*3f80*/  ISETP.GT.AND P6, PT, R0, 0x10, PT ;  /* 0x000000100000780c */ /* 0x000fe40003fc4270 */
[----:B---3--:R-:W-:Y:S01]  /*3f90*/  FMNMX.FTZ R2, R5, R12, !PT ;  /* 0x0000000c05027209 */ /* 0x008fe20007810000 */
[----:B------:R-:W-:Y:S01]  /*3fa0*/  FMUL.FTZ R8, R26, c[0x0][0x320] ;  /* 0x0000c8001a087a20 */ /* 0x000fe20000410000 */
[----:B------:R-:W-:Y:S01]  /*3fb0*/  FSEL R10, R48, -INF , P0 ;  /* 0xff800000300a7808 */ /* 0x000fe20000000000 */
[----:B------:R-:W-:Y:S01]  /*3fc0*/  FMUL.FTZ R3, R39, c[0x0][0x320] ;  /* 0x0000c80027037a20 */ /* 0x000fe20000410000 */
[----:B------:R-:W-:-:S02]  /*3fd0*/  FMNMX.FTZ R2, R11, R2, !PT ;  /* 0x000000020b027209 */ /* 0x000fc40007810000 */
[----:B------:R-:W-:Y:S01]  /*3fe0*/  ISETP.GT.AND P5, PT, R0, 0x11, PT ;  /* 0x000000110000780c */ /* 0x000fe20003fa4270 */
[----:B------:R-:W-:Y:S01]  /*3ff0*/  MUFU.TANH R24, R18 ;  /* 0x0000001200187308 */ /* 0x000fe20000002400 */
[----:B------:R-:W-:Y:S01]  /*4000*/  FMNMX.FTZ R101, R180, R101, !PT ;  /* 0x00000065b4657209 */ /* 0x000fe20007810000 */
[----:B------:R-:W-:Y:S01]  /*4010*/  FMUL.FTZ R4, R7, c[0x0][0x320] ;  /* 0x0000c80007047a20 */ /* 0x000fe20000410000 */
[----:B------:R-:W-:Y:S01]  /*4020*/  FMNMX.FTZ R2, R10, R2, !PT ;  /* 0x000000020a027209 */ /* 0x000fe20007810000 */
[----:B------:R-:W-:Y:S01]  /*4030*/  LDSM.16.MT88.4 R36, [R171] ;  /* 0x00000000ab24783b */ /* 0x000fe20000004200 */
[----:B------:R-:W-:-:S03]  /*4040*/  FMNMX.FTZ R101, R175, R101, !PT ;  /* 0x00000065af657209 */ /* 0x000fc60007810000 */
[----:B------:R1:W-:Y:S01]  /*4050*/  MUFU.TANH R25, R9 ;  /* 0x0000000900197308 */ /* 0x0003e20000002400 */
[----:B------:R-:W-:Y:S01]  /*4060*/  ISETP.GT.AND P1, PT, R0, 0x18, PT ;  /* 0x000000180000780c */ /* 0x000fe20003f24270 */
[----:B------:R-:W-:Y:S01]  /*4070*/  LDSM.16.MT88.4 R48, [R170+0x2800] ;  /* 0x00280000aa30783b */ /* 0x000fe20000004200 */
[----:B------:R-:W-:-:S03]  /*4080*/  FMNMX.FTZ R101, R172, R101, !PT ;  /* 0x00000065ac657209 */ /* 0x000fc60007810000 */
[----:B------:R-:W-:Y:S02]  /*4090*/  LDSM.16.MT88.4 R52, [R239+0x2000] ;  /* 0x00200000ef34783b */ /* 0x000fe40000004200 */
[----:B------:R3:W-:Y:S01]  /*40a0*/  MUFU.TANH R26, R8 ;  /* 0x00000008001a7308 */ /* 0x0007e20000002400 */
[----:B-1----:R-:W-:-:S07]  /*40b0*/  FSEL R9, R43, -INF , P6 ;  /* 0xff8000002b097808 */ /* 0x002fce0003000000 */
[----:B------:R1:W5:Y:S01]  /*40c0*/  MUFU.TANH R27, R3 ;  /* 0x00000003001b7308 */ /* 0x0003620000002400 */
[----:B------:R-:W-:Y:S02]  /*40d0*/  FMNMX.FTZ R2, R9, R2, !PT ;  /* 0x0000000209027209 */ /* 0x000fe40007810000 */
[----:B---3--:R-:W-:Y:S02]  /*40e0*/  FSEL R8, R42, -INF , P5 ;  /* 0xff8000002a087808 */ /* 0x008fe40002800000 */
[----:B------:R-:W-:-:S03]  /*40f0*/  ISETP.GT.AND P0, PT, R0, 0x19, PT ;  /* 0x000000190000780c */ /* 0x000fc60003f04270 */
[----:B------:R-:W3:Y:S01]  /*4100*/  MUFU.TANH R19, R19 ;  /* 0x0000001300137308 */ /* 0x000ee20000002400 */
[----:B------:R-:W-:Y:S01]  /*4110*/  FSEL R17, R34, -INF , P1 ;  /* 0xff80000022117808 */ /* 0x000fe20000800000 */
[----:B------:R-:W-:Y:S01]  /*4120*/  LDSM.16.MT88.4 R40, [R237+0x800] ;  /* 0x00080000ed28783b */ /* 0x000fe20000004200 */
[----:B------:R-:W-:Y:S02]  /*4130*/  FMNMX.FTZ R2, R8, R2, !PT ;  /* 0x0000000208027209 */ /* 0x000fe40007810000 */
[----:B------:R-:W-:Y:S01]  /*4140*/  FMNMX.FTZ R101, R174, R101, !PT ;  /* 0x00000065ae657209 */ /* 0x000fe20007810000 */
[----:B------:R-:W-:Y:S01]  /*4150*/  LDSM.16.MT88.4 R32, [R237] ;  /* 0x00000000ed20783b */ /* 0x000fe20000004200 */
[----:B------:R-:W-:Y:S02]  /*4160*/  ISETP.GT.AND P5, PT, R0, 0x20, PT ;  /* 0x000000200000780c */ /* 0x000fe40003fa4270 */
[----:B------:R-:W-:Y:S01]  /*4170*/  FSEL R18, R29, -INF , P0 ;  /* 0xff8000001d127808 */ /* 0x000fe20000000000 */
[----:B-1----:R-:W1:Y:S01]  /*4180*/  SHFL.BFLY PT, R3, R101, 0x2, 0x1f ;  /* 0x0c401f0065037f89 */ /* 0x002e6200000e0000 */
[----:B------:R-:W-:-:S02]  /*4190*/  FMNMX.FTZ R2, R17, R2, !PT ;  /* 0x0000000211027209 */ /* 0x000fc40007810000 */
[----:B------:R-:W-:Y:S02]  /*41a0*/  ISETP.GT.AND P1, PT, R0, 0x21, PT ;  /* 0x000000210000780c */ /* 0x000fe40003f24270 */
[----:B----4-:R-:W-:Y:S02]  /*41b0*/  FSEL R82, R28, -INF , P5 ;  /* 0xff8000001c527808 */ /* 0x010fe40002800000 */
[----:B------:R-:W-:Y:S01]  /*41c0*/  FMNMX.FTZ R2, R18, R2, !PT ;  /* 0x0000000212027209 */ /* 0x000fe20007810000 */
[----:B------:R-:W4:Y:S01]  /*41d0*/  MUFU.TANH R6, R6 ;  /* 0x0000000600067308 */ /* 0x000f220000002400 */
[----:B------:R-:W-:Y:S01]  /*41e0*/  ISETP.GT.AND P0, PT, R0, 0x28, PT ;  /* 0x000000280000780c */ /* 0x000fe20003f04270 */
[----:B------:R-:W-:Y:S01]  /*41f0*/  LDSM.16.MT88.4 R28, [R171+0x800] ;  /* 0x00080000ab1c783b */ /* 0x000fe20000004200 */
[----:B-----5:R-:W-:Y:S02]  /*4200*/  FSEL R81, R27, -INF , P1 ;  /* 0xff8000001b517808 */ /* 0x020fe40000800000 */
[----:B------:R-:W-:-:S02]  /*4210*/  FMNMX.FTZ R2, R82, R2, !PT ;  /* 0x0000000252027209 */ /* 0x000fc40007810000 */
[----:B------:R-:W-:Y:S02]  /*4220*/  ISETP.GT.AND P1, PT, R0, 0x29, PT ;  /* 0x000000290000780c */ /* 0x000fe40003f24270 */
[----:B------:R-:W-:Y:S02]  /*4230*/  FSEL R80, R26, -INF , P0 ;  /* 0xff8000001a507808 */ /* 0x000fe40000000000 */
[----:B------:R-:W-:Y:S01]  /*4240*/  FMNMX.FTZ R2, R81, R2, !PT ;  /* 0x0000000251027209 */ /* 0x000fe20007810000 */
[----:B------:R-:W5:Y:S01]  /*4250*/  MUFU.TANH R4, R4 ;  /* 0x0000000400047308 */ /* 0x000f620000002400 */
[----:B------:R-:W-:Y:S02]  /*4260*/  ISETP.GT.AND P0, PT, R0, 0x30, PT ;  /* 0x000000300000780c */ /* 0x000fe40003f04270 */
[----:B------:R-:W-:Y:S02]  /*4270*/  FSEL R83, R25, -INF , P1 ;  /* 0xff80000019537808 */ /* 0x000fe40000800000 */
[----:B------:R-:W-:-:S02]  /*4280*/  FMNMX.FTZ R2, R80, R2, !PT ;  /* 0x0000000250027209 */ /* 0x000fc40007810000 */
[----:B------:R-:W-:Y:S02]  /*4290*/  ISETP.GT.AND P1, PT, R0, 0x31, PT ;  /* 0x000000310000780c */ /* 0x000fe40003f24270 */
[----:B------:R-:W-:Y:S02]  /*42a0*/  FSEL R161, R24, -INF , P0 ;  /* 0xff80000018a17808 */ /* 0x000fe40000000000 */
[----:B------:R-:W-:Y:S01]  /*42b0*/  FMNMX.FTZ R2, R83, R2, !PT ;  /* 0x0000000253027209 */ /* 0x000fe20007810000 */
[----:B------:R-:W-:Y:S01]  /*42c0*/  LDSM.16.MT88.4 R24, [R170+0x800] ;  /* 0x00080000aa18783b */ /* 0x000fe20000004200 */
[----:B------:R-:W-:Y:S02]  /*42d0*/  ISETP.GT.AND P0, PT, R0, 0x38, PT ;  /* 0x000000380000780c */ /* 0x000fe40003f04270 */
[----:B---3--:R-:W-:Y:S02]  /*42e0*/  FSEL R160, R19, -INF , P1 ;  /* 0xff80000013a07808 */ /* 0x008fe40000800000 */
[----:B------:R-:W-:-:S02]  /*42f0*/  FMNMX.FTZ R2, R161, R2, !PT ;  /* 0x00000002a1027209 */ /* 0x000fc40007810000 */
[----:B-1----:R-:W-:Y:S02]  /*4300*/  FMNMX.FTZ R101, R101, R3, !PT ;  /* 0x0000000365657209 */ /* 0x002fe40007810000 */
[----:B------:R-:W-:Y:S02]  /*4310*/  ISETP.GT.AND P1, PT, R0, 0x39, PT ;  /* 0x000000390000780c */ /* 0x000fe40003f24270 */
[----:B----4-:R-:W-:Y:S02]  /*4320*/  FSEL R95, R6, -INF , P0 ;  /* 0xff800000065f7808 */ /* 0x010fe40000000000 */
[----:B------:R-:W-:Y:S01]  /*4330*/  FMNMX.FTZ R100, R160, R2, !PT ;  /* 0x00000002a0647209 */ /* 0x000fe20007810000 */
[----:B------:R-:W1:Y:S01]  /*4340*/  SHFL.BFLY PT, R0, R101, 0x1, 0x1f ;  /* 0x0c201f0065007f89 */ /* 0x000e6200000e0000 */
[----:B-----5:R-:W-:Y:S02]  /*4350*/  FSEL R94, R4, -INF , P1 ;  /* 0xff800000045e7808 */ /* 0x020fe40000800000 */
[----:B------:R-:W-:-:S04]  /*4360*/  FMNMX.FTZ R100, R95, R100, !PT ;  /* 0x000000645f647209 */ /* 0x000fc80007810000 */
[----:B------:R-:W-:-:S05]  /*4370*/  FMNMX.FTZ R100, R94, R100, !PT ;  /* 0x000000645e647209 */ /* 0x000fca0007810000 */
[----:B------:R-:W3:Y:S01]  /*4380*/  SHFL.BFLY PT, R3, R100, 0x2, 0x1f ;  /* 0x0c401f0064037f89 */ /* 0x000ee200000e0000 */
[----:B-1----:R-:W-:-:S04]  /*4390*/  FMNMX.FTZ R101, R101, R0, !PT ;  /* 0x0000000065657209 */ /* 0x002fc80007810000 */
[C---:B------:R-:W-:Y:S01]  /*43a0*/  FSETP.NEU.FTZ.AND P0, PT, R101.reuse, -INF , PT ;  /* 0xff8000006500780b */ /* 0x040fe20003f1d000 */
[----:B------:R-:W-:-:S05]  /*43b0*/  FMUL.FTZ R2, R101, c[0x0][0x2d0] ;  /* 0x0000b40065027a20 */ /* 0x000fca0000410000 */
[----:B------:R-:W-:Y:S02]  /*43c0*/  FSEL R2, R2, RZ, P0 ;  /* 0x000000ff02027208 */ /* 0x000fe40000000000 */
[----:B---3--:R-:W-:-:S03]  /*43d0*/  FMNMX.FTZ R100, R100, R3, !PT ;  /* 0x0000000364647209 */ /* 0x008fc60007810000 */
[--C-:B------:R-:W-:Y:S02]  /*43e0*/  FFMA.FTZ R0, R13, c[0x0][0x2d0], -R2.reuse ;  /* 0x0000b4000d007a23 */ /* 0x100fe40000010802 */
[----:B------:R-:W1:Y:S02]  /*43f0*/  SHFL.BFLY PT, R3, R100, 0x1, 0x1f ;  /* 0x0c201f0064037f89 */ /* 0x000e6400000e0000 */
[----:B------:R3:W-:Y:S02]  /*4400*/  MUFU.EX2 R224, R0 ;  /* 0x0000000000e07308 */ /* 0x0007e40000000800 */
[----:B---3--:R-:W-:-:S06]  /*4410*/  FFMA.FTZ R0, R15, c[0x0][0x2d0], -R2 ;  /* 0x0000b4000f007a23 */ /* 0x008fcc0000010802 */
[----:B------:R3:W-:Y:S02]  /*4420*/  MUFU.EX2 R209, R0 ;  /* 0x0000000000d17308 */ /* 0x0007e40000000800 */
[----:B---3--:R-:W-:-:S06]  /*4430*/  FFMA.FTZ R0, R14, c[0x0][0x2d0], -R2 ;  /* 0x0000b4000e007a23 */ /* 0x008fcc0000010802 */
[----:B------:R3:W-:Y:S01]  /*4440*/  MUFU.EX2 R225, R0 ;  /* 0x0000000000e17308 */ /* 0x0007e20000000800 */
[----:B-1----:R-:W-:Y:S01]  /*4450*/  FMNMX.FTZ R100, R100, R3, !PT ;  /* 0x0000000364647209 */ /* 0x002fe20007810000 */
[----:B---3--:R-:W-:-:S06]  /*4460*/  FFMA.FTZ R0, R20, c[0x0][0x2d0], -R2 ;  /* 0x0000b40014007a23 */ /* 0x008fcc0000010802 */
[----:B------:R1:W3:Y:S01]  /*4470*/  MUFU.EX2 R227, R0 ;  /* 0x0000000000e37308 */ /* 0x0002e20000000800 */
[--C-:B------:R-:W-:Y:S01]  /*4480*/  FFMA.FTZ R3, R22, c[0x0][0x2d0], -R2.reuse ;  /* 0x0000b40016037a23 */ /* 0x100fe20000010802 */
[----:B------:R-:W-:Y:S01]  /*4490*/  FSETP.NEU.FTZ.AND P0, PT, R100, -INF , PT ;  /* 0xff8000006400780b */ /* 0x000fe20003f1d000 */
[----:B-1----:R-:W-:-:S05]  /*44a0*/  FFMA.FTZ R0, R16, c[0x0][0x2d0], -R2 ;  /* 0x0000b40010007a23 */ /* 0x002fca0000010802 */
[----:B------:R1:W-:Y:S02]  /*44b0*/  MUFU.EX2 R226, R0 ;  /* 0x0000000000e27308 */ /* 0x0003e40000000800 */
[----:B-1----:R-:W-:-:S06]  /*44c0*/  FFMA.FTZ R0, R21, c[0x0][0x2d0], -R2 ;  /* 0x0000b40015007a23 */ /* 0x002fcc0000010802 */
[----:B------:R1:W-:Y:S08]  /*44d0*/  MUFU.EX2 R229, R0 ;  /* 0x0000000000e57308 */ /* 0x0003f00000000800 */
[----:B------:R4:W-:Y:S01]  /*44e0*/  MUFU.EX2 R228, R3 ;  /* 0x0000000300e47308 */ /* 0x0009e20000000800 */
[----:B-1----:R-:W-:-:S05]  /*44f0*/  FMUL.FTZ R0, R100, c[0x0][0x2d0] ;  /* 0x0000b40064007a20 */ /* 0x002fca0000410000 */
[----:B------:R-:W-:Y:S01]  /*4500*/  FSEL R0, R0, RZ, P0 ;  /* 0x000000ff00007208 */ /* 0x000fe20000000000 */
[----:B----4-:R-:W-:-:S04]  /*4510*/  FFMA.FTZ R3, R23, c[0x0][0x2d0], -R2 ;  /* 0x0000b40017037a23 */ /* 0x010fc80000010802 */
[----:B------:R1:W-:Y:S02]  /*4520*/  MUFU.EX2 R230, R3 ;  /* 0x0000000300e67308 */ /* 0x0003e40000000800 */
[--C-:B-1----:R-:W-:Y:S02]  /*4530*/  FFMA.FTZ R3, R5, c[0x0][0x2d0], -R0.reuse ;  /* 0x0000b40005037a23 */ /* 0x102fe40000010800 */
[----:B------:R-:W1:Y:S04]  /*4540*/  LDSM.16.MT88.4 R4, [R170] ;  /* 0x00000000aa04783b */ /* 0x000e680000004200 */
[----:B------:R4:W-:Y:S02]  /*4550*/  MUFU.EX2 R183, R3 ;  /* 0x0000000300b77308 */ /* 0x0009e40000000800 */
[----:B----4-:R-:W-:-:S06]  /*4560*/  FFMA.FTZ R3, R12, c[0x0][0x2d0], -R0 ;  /* 0x0000b4000c037a23 */ /* 0x010fcc0000010800 */
[----:B------:R4:W5:Y:S02]  /*4570*/  MUFU.EX2 R182, R3 ;  /* 0x0000000300b67308 */ /* 0x0009640000000800 */
[----:B----4-:R-:W-:-:S06]  /*4580*/  FFMA.FTZ R3, R11, c[0x0][0x2d0], -R0 ;  /* 0x0000b4000b037a23 */ /* 0x010fcc0000010800 */
[----:B------:R4:W-:Y:S02]  /*4590*/  MUFU.EX2 R192, R3 ;  /* 0x0000000300c07308 */ /* 0x0009e40000000800 */
[----:B----4-:R-:W-:-:S06]  /*45a0*/  FFMA.FTZ R3, R10, c[0x0][0x2d0], -R0 ;  /* 0x0000b4000a037a23 */ /* 0x010fcc0000010800 */
[----:B------:R4:W1:Y:S01]  /*45b0*/  MUFU.EX2 R195, R3 ;  /* 0x0000000300c37308 */ /* 0x0008620000000800 */
[----:B---3--:R-:W-:Y:S01]  /*45c0*/  F2FP.BF16.PACK_AB R10, R227, R225 ;  /* 0x000000e1e30a723e */ /* 0x008fe200000010ff */
[----:B----4-:R-:W-:-:S06]  /*45d0*/  FFMA.FTZ R3, R9, c[0x0][0x2d0], -R0 ;  /* 0x0000b40009037a23 */ /* 0x010fcc0000010800 */
[----:B------:R3:W-:Y:S01]  /*45e0*/  MUFU.EX2 R194, R3 ;  /* 0x0000000300c27308 */ /* 0x0007e20000000800 */
[----:B-----5:R-:W-:Y:S02]  /*45f0*/  F2FP.BF16.PACK_AB R9, R182, R183 ;  /* 0x000000b7b609723e */ /* 0x020fe400000010ff */
[----:B-1----:R-:W-:Y:S01]  /*4600*/  F2FP.BF16.PACK_AB R11, R195, R192 ;  /* 0x000000c0c30b723e */ /* 0x002fe200000010ff */
[----:B---3--:R-:W-:Y:S01]  /*4610*/  FFMA.FTZ R3, R8, c[0x0][0x2d0], -R0 ;  /* 0x0000b40008037a23 */ /* 0x008fe20000010800 */
[----:B------:R-:W-:-:S03]  /*4620*/  F2FP.BF16.PACK_AB R8, R209, R224 ;  /* 0x000000e0d108723e */ /* 0x000fc600000010ff */
[----:B------:R1:W3:Y:S04]  /*4630*/  MUFU.EX2 R203, R3 ;  /* 0x0000000300cb7308 */ /* 0x0002e80000000800 */
[----:B------:R-:W-:Y:S01]  /*4640*/  HMMA.16816.F32.BF16 R20, R8, R4, RZ ;  /* 0x000000040814723c */ /* 0x000fe200000418ff */
[----:B-1----:R-:W-:-:S04]  /*4650*/  FFMA.FTZ R3, R17, c[0x0][0x2d0], -R0 ;  /* 0x0000b40011037a23 */ /* 0x002fc80000010800 */
[----:B------:R1:W-:Y:S02]  /*4660*/  MUFU.EX2 R200, R3 ;  /* 0x0000000300c87308 */ /* 0x0003e40000000800 */
[----:B-1----:R-:W-:Y:S02]  /*4670*/  FFMA.FTZ R3, R18, c[0x0][0x2d0], -R0 ;  /* 0x0000b40012037a23 */ /* 0x002fe40000010800 */
[----:B------:R-:W-:Y:S04]  /*4680*/  HMMA.16816.F32.BF16 R16, R8, R6, RZ ;  /* 0x000000060810723c */ /* 0x000fe800000418ff */
[----:B------:R-:W1:Y:S01]  /*4690*/  MUFU.EX2 R204, R3 ;  /* 0x0000000300cc7308 */ /* 0x000e620000000800 */
[----:B------:R-:W-:Y:S02]  /*46a0*/  F2FP.BF16.PACK_AB R4, R229, R226 ;  /* 0x000000e2e504723e */ /* 0x000fe400000010ff */
[----:B---3--:R-:W-:-:S02]  /*46b0*/  F2FP.BF16.PACK_AB R5, R203, R194 ;  /* 0x000000c2cb05723e */ /* 0x008fc400000010ff */
[----:B------:R-:W-:Y:S01]  /*46c0*/  F2FP.BF16.PACK_AB R6, R230, R228 ;  /* 0x000000e4e606723e */ /* 0x000fe200000010ff */
[----:B------:R-:W-:Y:S01]  /*46d0*/  HMMA.16816.F32.BF16 R12, R8, R32, RZ ;  /* 0x00000020080c723c */ /* 0x000fe200000418ff */
[----:B-1----:R-:W-:-:S07]  /*46e0*/  F2FP.BF16.PACK_AB R7, R204, R200 ;  /* 0x000000c8cc07723e */ /* 0x002fce00000010ff */
[C---:B------:R-:W-:Y:S08]  /*46f0*/  HMMA.16816.F32.BF16 R104, R4.reuse, R24, R20 ;  /* 0x000000180468723c */ /* 0x040ff00000041814 */
[----:B------:R-:W-:Y:S01]  /*4700*/  HMMA.16816.F32.BF16 R148, R4, R26, R16 ;  /* 0x0000001a0494723c */ /* 0x000fe20000041810 */
[----:B--2---:R-:W1:Y:S04]  /*4710*/  LDSM.16.MT88.4 R24, [R64] ;  /* 0x000000004018783b */ /* 0x004e680000004200 */
[----:B------:R-:W-:Y:S03]  /*4720*/  LDSM.16.MT88.4 R64, [R64+0x4000] ;  /* 0x004000004040783b */ /* 0x000fe60000004200 */
[----:B------:R-:W-:Y:S01]  /*4730*/  HMMA.16816.F32.BF16 R20, R8, R34, RZ ;  /* 0x000000220814723c */ /* 0x000fe200000418ff */
[----:B------:R-:W-:Y:S07]  /*4740*/  LDSM.16.MT88.4 R32, [R170+0x2000] ;  /* 0x00200000aa20783b */ /* 0x000fee0000004200 */
[----:B------:R-:W-:Y:S08]  /*4750*/  HMMA.16816.F32.BF16 R112, R4, R40, R12 ;  /* 0x000000280470723c */ /* 0x000ff0000004180c */
[C---:B------:R-:W-:Y:S08]  /*4760*/  HMMA.16816.F32.BF16 R16, R8.reuse, R36, RZ ;  /* 0x000000240810723c */ /* 0x040ff000000418ff */
[----:B------:R-:W-:Y:S01]  /*4770*/  HMMA.16816.F32.BF16 R12, R8, R38, RZ ;  /* 0x00000026080c723c */ /* 0x000fe200000418ff */
[----:B------:R-:W-:Y:S07]  /*4780*/  LDSM.16.MT88.4 R36, [R171+0x2000] ;  /* 0x00200000ab24783b */ /* 0x000fee0000004200 */
[C---:B------:R-:W-:Y:S01]  /*4790*/  HMMA.16816.F32.BF16 R144, R4.reuse, R42, R20 ;  /* 0x0000002a0490723c */ /* 0x040fe20000041814 */
[----:B------:R-:W2:Y:S07]  /*47a0*/  LDSM.16.MT88.4 R40, [R239+0x800] ;  /* 0x00080000ef28783b */ /* 0x000eae0000004200 */
[C---:B------:R-:W-:Y:S08]  /*47b0*/  HMMA.16816.F32.BF16 R120, R4.reuse, R28, R16 ;  /* 0x0000001c0478723c */ /* 0x040ff00000041810 */
[----:B------:R-:W-:Y:S01]  /*47c0*/  HMMA.16816.F32.BF16 R128, R4, R30, R12 ;  /* 0x0000001e0480723c */ /* 0x000fe2000004180c */
[----:B------:R-:W3:Y:S07]  /*47d0*/  LDSM.16.MT88.4 R28, [R237+0x2800] ;  /* 0x00280000ed1c783b */ /* 0x000eee0000004200 */
[C---:B-1----:R-:W-:Y:S08]  /*47e0*/  HMMA.16816.F32.BF16 R16, R8.reuse, R24, RZ ;  /* 0x000000180810723c */ /* 0x042ff000000418ff */
[----:B------:R-:W-:Y:S11]  /*47f0*/  HMMA.16816.F32.BF16 R12, R8, R26, RZ ;  /* 0x0000001a080c723c */ /* 0x000ff600000418ff */
[----:B------:R-:W-:Y:S05]  /*4800*/  @!UPT UIADD3 URZ, URZ, URZ, URZ ;  /* 0x0000003f3f3ff290 */ /* 0x000fea000fffe03f */
[C---:B--2---:R-:W-:Y:S08]  /*4810*/  HMMA.16816.F32.BF16 R132, R4.reuse, R40, R16 ;  /* 0x000000280484723c */ /* 0x044ff00000041810 */
[----:B------:R-:W-:Y:S01]  /*4820*/  HMMA.16816.F32.BF16 R124, R4, R42, R12 ;  /* 0x0000002a047c723c */ /* 0x000fe2000004180c */
[----:B------:R-:W1:Y:S07]  /*4830*/  LDSM.16.MT88.4 R40, [R237+0x4000] ;  /* 0x00400000ed28783b */ /* 0x000e6e0000004200 */
[C---:B------:R-:W-:Y:S08]  /*4840*/  HMMA.16816.F32.BF16 R16, R8.reuse, R44, RZ ;  /* 0x0000002c0810723c */ /* 0x040ff000000418ff */
[C---:B------:R-:W-:Y:S01]  /*4850*/  HMMA.16816.F32.BF16 R12, R8.reuse, R46, RZ ;  /* 0x0000002e080c723c */ /* 0x040fe200000418ff */
[----:B------:R-:W2:Y:S07]  /*4860*/  LDSM.16.MT88.4 R44, [R171+0x4000] ;  /* 0x00400000ab2c783b */ /* 0x000eae0000004200 */
[----:B------:R-:W-:Y:S08]  /*4870*/  HMMA.16816.F32.BF16 R24, R8, R32, RZ ;  /* 0x000000200818723c */ /* 0x000ff000000418ff */
[C---:B---3--:R-:W-:Y:S08]  /*4880*/  HMMA.16816.F32.BF16 R88, R4.reuse, R28, R16 ;  /* 0x0000001c0458723c */ /* 0x048ff00000041810 */
[----:B------:R-:W-:Y:S08]  /*4890*/  HMMA.16816.F32.BF16 R140, R4, R30, R12 ;  /* 0x0000001e048c723c */ /* 0x000ff0000004180c */
[C---:B------:R-:W-:Y:S08]  /*48a0*/  HMMA.16816.F32.BF16 R20, R8.reuse, R34, RZ ;  /* 0x000000220814723c */ /* 0x040ff000000418ff */
[C---:B------:R-:W-:Y:S08]  /*48b0*/  HMMA.16816.F32.BF16 R28, R8.reuse, R38, RZ ;  /* 0x00000026081c723c */ /* 0x040ff000000418ff */
[C---:B------:R-:W-:Y:S08]  /*48c0*/  HMMA.16816.F32.BF16 R16, R8.reuse, R56, RZ ;  /* 0x000000380810723c */ /* 0x040ff000000418ff */
[----:B------:R-:W-:Y:S08]  /*48d0*/  HMMA.16816.F32.BF16 R12, R8, R58, RZ ;  /* 0x0000003a080c723c */ /* 0x000ff000000418ff */
[C---:B------:R-:W-:Y:S08]  /*48e0*/  HMMA.16816.F32.BF16 R116, R4.reuse, R48, R24 ;  /* 0x000000300474723c */ /* 0x040ff00000041818 */
[C---:B------:R-:W-:Y:S08]  /*48f0*/  HMMA.16816.F32.BF16 R108, R4.reuse, R50, R20 ;  /* 0x00000032046c723c */ /* 0x040ff00000041814 */
[----:B------:R-:W-:Y:S08]  /*4900*/  HMMA.16816.F32.BF16 R76, R4, R74, R28 ;  /* 0x0000004a044c723c */ /* 0x000ff0000004181c */
[C---:B------:R-:W-:Y:S08]  /*4910*/  HMMA.16816.F32.BF16 R24, R8.reuse, R52, RZ ;  /* 0x000000340818723c */ /* 0x040ff000000418ff */
[----:B------:R-:W-:Y:S08]  /*4920*/  HMMA.16816.F32.BF16 R20, R8, R54, RZ ;  /* 0x000000360814723c */ /* 0x000ff000000418ff */
[----:B------:R-:W-:Y:S01]  /*4930*/  HMMA.16816.F32.BF16 R28, R4, R60, R16 ;  /* 0x0000003c041c723c */ /* 0x000fe20000041810 */
[----:B------:R-:W-:Y:S07]  /*4940*/  LDSM.16.MT88.4 R16, [R237+0x4800] ;  /* 0x00480000ed10783b */ /* 0x000fee0000004200 */
[C---:B------:R-:W-:Y:S08]  /*4950*/  HMMA.16816.F32.BF16 R32, R8.reuse, R36, RZ ;  /* 0x000000240820723c */ /* 0x040ff000000418ff */
[C---:B-1----:R-:W-:Y:S08]  /*4960*/  HMMA.16816.F32.BF16 R56, R8.reuse, R40, RZ ;  /* 0x000000280838723c */ /* 0x042ff000000418ff */
[C---:B------:R-:W-:Y:S08]  /*4970*/  HMMA.16816.F32.BF16 R52, R8.reuse, R42, RZ ;  /* 0x0000002a0834723c */ /* 0x040ff000000418ff */
[----:B--2---:R-:W-:Y:S08]  /*4980*/  HMMA.16816.F32.BF16 R48, R8, R44, RZ ;  /* 0x0000002c0830723c */ /* 0x004ff000000418ff */
[----:B------:R-:W-:Y:S01]  /*4990*/  HMMA.16816.F32.BF16 R60, R4, R62, R12 ;  /* 0x0000003e043c723c */ /* 0x000fe2000004180c */
[----:B------:R-:W1:Y:S07]  /*49a0*/  LDSM.16.MT88.4 R12, [R171+0x4800] ;  /* 0x00480000ab0c783b */ /* 0x000e6e0000004200 */
[C---:B------:R-:W-:Y:S08]  /*49b0*/  HMMA.16816.F32.BF16 R44, R8.reuse, R46, RZ ;  /* 0x0000002e082c723c */ /* 0x040ff000000418ff */
[C---:B------:R-:W-:Y:S08]  /*49c0*/  HMMA.16816.F32.BF16 R40, R8.reuse, R64, RZ ;  /* 0x000000400828723c */ /* 0x040ff000000418ff */
[----:B------:R-:W-:Y:S01]  /*49d0*/  HMMA.16816.F32.BF16 R36, R8, R66, RZ ;  /* 0x000000420824723c */ /* 0x000fe200000418ff */
[----:B------:R-:W2:Y:S01]  /*49e0*/  LDSM.16.MT88.4 R8, [R239+0x4800] ;  /* 0x00480000ef08783b */ /* 0x000ea20000004200 */
[----:B------:R-:W-:-:S04]  /*49f0*/  FFMA.FTZ R3, R85, c[0x0][0x2d0], -R2 ;  /* 0x0000b40055037a23 */ /* 0x000fc80000010802 */
[----:B------:R3:W-:Y:S02]  /*4a00*/  MUFU.EX2 R93, R3 ;  /* 0x00000003005d7308 */ /* 0x0007e40000000800 */
[----:B---3--:R-:W-:-:S06]  /*4a10*/  FFMA.FTZ R3, R87, c[0x0][0x2d0], -R2 ;  /* 0x0000b40057037a23 */ /* 0x008fcc0000010802 */
[----:B------:R3:W4:Y:S01]  /*4a20*/  MUFU.EX2 R137, R3 ;  /* 0x0000000300897308 */ /* 0x0007220000000800 */
[----:B-1----:R-:W-:Y:S01]  /*4a30*/  HMMA.16816.F32.BF16 R48, R4, R12, R48 ;  /* 0x0000000c0430723c */ /* 0x002fe20000041830 */
[----:B---3--:R-:W-:-:S06]  /*4a40*/  FFMA.FTZ R3, R86, c[0x0][0x2d0], -R2 ;  /* 0x0000b40056037a23 */ /* 0x008fcc0000010802 */
[----:B------:R1:W-:Y:S01]  /*4a50*/  MUFU.EX2 R138, R3 ;  /* 0x00000003008a7308 */ /* 0x0003e20000000800 */
[C---:B------:R-:W-:Y:S01]  /*4a60*/  HMMA.16816.F32.BF16 R44, R4.reuse, R14, R44 ;  /* 0x0000000e042c723c */ /* 0x040fe2000004182c */
[----:B------:R-:W3:Y:S07]  /*4a70*/  LDSM.16.MT88.4 R12, [R237+0x1000] ;  /* 0x00100000ed0c783b */ /* 0x000eee0000004200 */
[----:B------:R-:W-:Y:S01]  /*4a80*/  HMMA.16816.F32.BF16 R56, R4, R16, R56 ;  /* 0x000000100438723c */ /* 0x000fe20000041838 */
[----:B-1----:R-:W-:-:S07]  /*4a90*/  FFMA.FTZ R3, R84, c[0x0][0x2d0], -R2 ;  /* 0x0000b40054037a23 */ /* 0x002fce0000010802 */
[C---:B------:R-:W-:Y:S01]  /*4aa0*/  HMMA.16816.F32.BF16 R52, R4.reuse, R18, R52 ;  /* 0x000000120434723c */ /* 0x040fe20000041834 */
[----:B------:R-:W1:Y:S01]  /*4ab0*/  LDSM.16.MT88.4 R16, [R170+0x1000] ;  /* 0x00100000aa10783b */ /* 0x000e620000004200 */
[----:B------:R5:W-:Y:S06]  /*4ac0*/  MUFU.EX2 R139, R3 ;  /* 0x00000003008b7308 */ /* 0x000bec0000000800 */
[C---:B--2---:R-:W-:Y:S08]  /*4ad0*/  HMMA.16816.F32.BF16 R40, R4.reuse, R8, R40 ;  /* 0x000000080428723c */ /* 0x044ff00000041828 */
[----:B------:R-:W-:Y:S01]  /*4ae0*/  HMMA.16816.F32.BF16 R36, R4, R10, R36 ;  /* 0x0000000a0424723c */ /* 0x000fe20000041824 */
[----:B------:R-:W2:Y:S01]  /*4af0*/  LDSM.16.MT88.4 R8, [R171+0x1000] ;  /* 0x00100000ab08783b */ /* 0x000ea20000004200 */
[----:B-----5:R-:W-:-:S04]  /*4b00*/  FFMA.FTZ R3, R82, c[0x0][0x2d0], -R0 ;  /* 0x0000b40052037a23 */ /* 0x020fc80000010800 */
[----:B------:R5:W-:Y:S02]  /*4b10*/  MUFU.EX2 R92, R3 ;  /* 0x00000003005c7308 */ /* 0x000be40000000800 */
[----:B-----5:R-:W-:-:S06]  /*4b20*/  FFMA.FTZ R3, R81, c[0x0][0x2d0], -R0 ;  /* 0x0000b40051037a23 */ /* 0x020fcc0000010800 */
[----:B------:R5:W1:Y:S02]  /*4b30*/  MUFU.EX2 R103, R3 ;  /* 0x0000000300677308 */ /* 0x000a640000000800 */
[----:B-----5:R-:W-:-:S06]  /*4b40*/  FFMA.FTZ R3, R80, c[0x0][0x2d0], -R0 ;  /* 0x0000b40050037a23 */ /* 0x020fcc0000010800 */
[----:B------:R5:W-:Y:S02]  /*4b50*/  MUFU.EX2 R102, R3 ;  /* 0x0000000300667308 */ /* 0x000be40000000800 */
[----:B-----5:R-:W-:-:S06]  /*4b60*/  FFMA.FTZ R3, R83, c[0x0][0x2d0], -R0 ;  /* 0x0000b40053037a23 */ /* 0x020fcc0000010800 */
[----:B------:R-:W5:Y:S01]  /*4b70*/  MUFU.EX2 R136, R3 ;  /* 0x0000000300887308 */ /* 0x000f620000000800 */
[C---:B------:R-:W-:Y:S08]  /*4b80*/  HMMA.16816.F32.BF16 R64, R4.reuse, R68, R24 ;  /* 0x000000440440723c */ /* 0x040ff00000041818 */
[C---:B------:R-:W-:Y:S08]  /*4b90*/  HMMA.16816.F32.BF16 R96, R4.reuse, R72, R32 ;  /* 0x000000480460723c */ /* 0x040ff00000041820 */
[----:B------:R-:W-:Y:S07]  /*4ba0*/  HMMA.16816.F32.BF16 R68, R4, R70, R20 ;  /* 0x000000460444723c */ /* 0x000fee0000041814 */
[----:B----4-:R-:W-:-:S02]  /*4bb0*/  F2FP.BF16.PACK_AB R4, R137, R93 ;  /* 0x0000005d8904723e */ /* 0x010fc400000010ff */
[----:B-1----:R-:W-:Y:S02]  /*4bc0*/  F2FP.BF16.PACK_AB R5, R103, R92 ;  /* 0x0000005c6705723e */ /* 0x002fe400000010ff */
[----:B------:R-:W-:Y:S02]  /*4bd0*/  F2FP.BF16.PACK_AB R6, R139, R138 ;  /* 0x0000008a8b06723e */ /* 0x000fe400000010ff */
[----:B-----5:R-:W-:-:S07]  /*4be0*/  F2FP.BF16.PACK_AB R7, R136, R102 ;  /* 0x000000668807723e */ /* 0x020fce00000010ff */
[C---:B---3--:R-:W-:Y:S08]  /*4bf0*/  HMMA.16816.F32.BF16 R112, R4.reuse, R12, R112 ;  /* 0x0000000c0470723c */ /* 0x048ff00000041870 */
        /* <DEDUP_REMOVED lines=8> */
[C---:B-1----:R-:W-:Y:S01]  /*4c80*/  HMMA.16816.F32.BF16 R80, R4.reuse, R12, R116 ;  /* 0x0000000c0450723c */ /* 0x042fe20000041874 */
[--C-:B------:R-:W-:Y:S01]  /*4c90*/  FFMA.FTZ R3, R180, c[0x0][0x2d0], -R2.reuse ;  /* 0x0000b400b4037a23 */ /* 0x100fe20000010802 */
[----:B------:R-:W-:Y:S06]  /*4ca0*/  LDSM.16.MT88.4 R116, [R237+0x1800] ;  /* 0x00180000ed74783b */ /* 0x000fec0000004200 */
[C---:B------:R-:W-:Y:S01]  /*4cb0*/  HMMA.16816.F32.BF16 R84, R4.reuse, R14, R108 ;  /* 0x0000000e0454723c */ /* 0x040fe2000004186c */
[----:B------:R-:W1:Y:S04]  /*4cc0*/  LDSM.16.MT88.4 R12, [R239+0x3000] ;  /* 0x00300000ef0c783b */ /* 0x000e680000004200 */
[----:B------:R-:W-:Y:S03]  /*4cd0*/  LDSM.16.MT88.4 R108, [R170+0x1800] ;  /* 0x00180000aa6c783b */ /* 0x000fe60000004200 */
[C---:B---3--:R-:W-:Y:S01]  /*4ce0*/  HMMA.16816.F32.BF16 R128, R4.reuse, R16, R132 ;  /* 0x000000100480723c */ /* 0x048fe20000041884 */
[----:B------:R-:W-:Y:S07]  /*4cf0*/  LDSM.16.MT88.4 R132, [R239+0x1800] ;  /* 0x00180000ef84783b */ /* 0x000fee0000004200 */
[C---:B------:R-:W-:Y:S01]  /*4d00*/  HMMA.16816.F32.BF16 R72, R4.reuse, R18, R124 ;  /* 0x000000120448723c */ /* 0x040fe2000004187c */
[----:B------:R-:W3:Y:S04]  /*4d10*/  LDSM.16.MT88.4 R16, [R171+0x3000] ;  /* 0x00300000ab10783b */ /* 0x000ee80000004200 */
[----:B------:R-:W-:Y:S03]  /*4d20*/  LDSM.16.MT88.4 R124, [R171+0x1800] ;  /* 0x00180000ab7c783b */ /* 0x000fe60000004200 */
[C---:B--2---:R-:W-:Y:S08]  /*4d30*/  HMMA.16816.F32.BF16 R88, R4.reuse, R8, R88 ;  /* 0x000000080458723c */ /* 0x044ff00000041858 */
[C---:B------:R-:W-:Y:S01]  /*4d40*/  HMMA.16816.F32.BF16 R140, R4.reuse, R10, R140 ;  /* 0x0000000a048c723c */ /* 0x040fe2000004188c */
[----:B------:R-:W2:Y:S07]  /*4d50*/  LDSM.16.MT88.4 R8, [R170+0x5000] ;  /* 0x00500000aa08783b */ /* 0x000eae0000004200 */
[C---:B-1----:R-:W-:Y:S08]  /*4d60*/  HMMA.16816.F32.BF16 R144, R4.reuse, R14, R68 ;  /* 0x0000000e0490723c */ /* 0x042ff00000041844 */
[C---:B------:R-:W-:Y:S01]  /*4d70*/  HMMA.16816.F32.BF16 R148, R4.reuse, R12, R64 ;  /* 0x0000000c0494723c */ /* 0x040fe20000041840 */
[----:B------:R-:W1:Y:S04]  /*4d80*/  LDSM.16.MT88.4 R12, [R171+0x5000] ;  /* 0x00500000ab0c783b */ /* 0x000e680000004200 */
[----:B------:R-:W-:Y:S03]  /*4d90*/  LDSM.16.MT88.4 R64, [R239+0x3800] ;  /* 0x00380000ef40783b */ /* 0x000fe60000004200 */
[C---:B---3--:R-:W-:Y:S08]  /*4da0*/  HMMA.16816.F32.BF16 R152, R4.reuse, R16, R96 ;  /* 0x000000100498723c */ /* 0x048ff00000041860 */
[C---:B------:R-:W-:Y:S01]  /*4db0*/  HMMA.16816.F32.BF16 R156, R4.reuse, R18, R76 ;  /* 0x00000012049c723c */ /* 0x040fe2000004184c */
[----:B------:R-:W3:Y:S07]  /*4dc0*/  LDSM.16.MT88.4 R16, [R237+0x5000] ;  /* 0x00500000ed10783b */ /* 0x000eee0000004200 */
[C---:B--2---:R-:W-:Y:S08]  /*4dd0*/  HMMA.16816.F32.BF16 R68, R4.reuse, R8, R28 ;  /* 0x000000080444723c */ /* 0x044ff0000004181c */
[C---:B------:R-:W-:Y:S01]  /*4de0*/  HMMA.16816.F32.BF16 R28, R4.reuse, R10, R60 ;  /* 0x0000000a041c723c */ /* 0x040fe2000004183c */
[----:B------:R-:W2:Y:S07]  /*4df0*/  LDSM.16.MT88.4 R8, [R239+0x5000] ;  /* 0x00500000ef08783b */ /* 0x000eae0000004200 */
[C---:B-1----:R-:W-:Y:S01]  /*4e00*/  HMMA.16816.F32.BF16 R176, R4.reuse, R12, R48 ;  /* 0x0000000c04b0723c */ /* 0x042fe20000041830 */
[----:B------:R-:W-:Y:S07]  /*4e10*/  LDSM.16.MT88.4 R48, [R237+0x3800] ;  /* 0x00380000ed30783b */ /* 0x000fee0000004200 */
[C---:B------:R-:W-:Y:S01]  /*4e20*/  HMMA.16816.F32.BF16 R188, R4.reuse, R14, R44 ;  /* 0x0000000e04bc723c */ /* 0x040fe2000004182c */
[----:B------:R-:W-:Y:S07]  /*4e30*/  LDSM.16.MT88.4 R12, [R239+0x5800] ;  /* 0x00580000ef0c783b */ /* 0x000fee0000004200 */
[C---:B---3--:R-:W-:Y:S01]  /*4e40*/  HMMA.16816.F32.BF16 R76, R4.reuse, R16, R56 ;  /* 0x00000010044c723c */ /* 0x048fe20000041838 */
[----:B------:R-:W-:Y:S07]  /*4e50*/  LDSM.16.MT88.4 R56, [R171+0x3800] ;  /* 0x00380000ab38783b */ /* 0x000fee0000004200 */
[C---:B------:R-:W-:Y:S08]  /*4e60*/  HMMA.16816.F32.BF16 R16, R4.reuse, R18, R52 ;  /* 0x000000120410723c */ /* 0x040ff00000041834 */
[C---:B--2---:R-:W-:Y:S01]  /*4e70*/  HMMA.16816.F32.BF16 R196, R4.reuse, R8, R40 ;  /* 0x0000000804c4723c */ /* 0x044fe20000041828 */
[----:B------:R-:W1:Y:S07]  /*4e80*/  LDSM.16.MT88.4 R40, [R170+0x3800] ;  /* 0x00380000aa28783b */ /* 0x000e6e0000004200 */
[----:B------:R-:W-:Y:S01]  /*4e90*/  HMMA.16816.F32.BF16 R184, R4, R10, R36 ;  /* 0x0000000a04b8723c */ /* 0x000fe20000041824 */
[----:B------:R2:W-:Y:S02]  /*4ea0*/  MUFU.EX2 R7, R3 ;  /* 0x0000000300077308 */ /* 0x0005e40000000800 */
[----:B--2---:R-:W-:-:S06]  /*4eb0*/  FFMA.FTZ R3, R175, c[0x0][0x2d0], -R2 ;  /* 0x0000b400af037a23 */ /* 0x004fcc0000010802 */
[----:B------:R2:W3:Y:S02]  /*4ec0*/  MUFU.EX2 R8, R3 ;  /* 0x0000000300087308 */ /* 0x0004e40000000800 */
[--C-:B--2---:R-:W-:Y:S02]  /*4ed0*/  FFMA.FTZ R3, R172, c[0x0][0x2d0], -R2.reuse ;  /* 0x0000b400ac037a23 */ /* 0x104fe40000010802 */
[----:B------:R-:W-:-:S04]  /*4ee0*/  FFMA.FTZ R2, R174, c[0x0][0x2d0], -R2 ;  /* 0x0000b400ae027a23 */ /* 0x000fc80000010802 */
[----:B------:R2:W-:Y:S08]  /*4ef0*/  MUFU.EX2 R9, R2 ;  /* 0x0000000200097308 */ /* 0x0005f00000000800 */
[----:B------:R-:W-:Y:S01]  /*4f00*/  MUFU.EX2 R10, R3 ;  /* 0x00000003000a7308 */ /* 0x000fe20000000800 */
[----:B--2---:R-:W-:-:S07]  /*4f10*/  FFMA.FTZ R2, R161, c[0x0][0x2d0], -R0 ;  /* 0x0000b400a1027a23 */ /* 0x004fce0000010800 */
[----:B------:R2:W-:Y:S02]  /*4f20*/  MUFU.EX2 R3, R2 ;  /* 0x0000000200037308 */ /* 0x0005e40000000800 */
[----:B--2---:R-:W-:-:S06]  /*4f30*/  FFMA.FTZ R2, R160, c[0x0][0x2d0], -R0 ;  /* 0x0000b400a0027a23 */ /* 0x004fcc0000010800 */
[----:B------:R2:W4:Y:S02]  /*4f40*/  MUFU.EX2 R5, R2 ;  /* 0x0000000200057308 */ /* 0x0005240000000800 */
[--C-:B--2---:R-:W-:Y:S02]  /*4f50*/  FFMA.FTZ R2, R95, c[0x0][0x2d0], -R0.reuse ;  /* 0x0000b4005f027a23 */ /* 0x104fe40000010800 */
[----:B------:R-:W-:-:S04]  /*4f60*/  FFMA.FTZ R0, R94, c[0x0][0x2d0], -R0 ;  /* 0x0000b4005e007a23 */ /* 0x000fc80000010800 */
[----:B------:R2:W-:Y:S08]  /*4f70*/  MUFU.EX2 R4, R2 ;  /* 0x0000000200047308 */ /* 0x0005f00000000800 */
[----:B------:R5:W1:Y:S01]  /*4f80*/  MUFU.EX2 R6, R0 ;  /* 0x0000000000067308 */ /* 0x000a620000000800 */
[----:B---3--:R-:W-:Y:S02]  /*4f90*/  F2FP.BF16.PACK_AB R96, R8, R7 ;  /* 0x000000070860723e */ /* 0x008fe400000010ff */
[----:B----4-:R-:W-:-:S02]  /*4fa0*/  F2FP.BF16.PACK_AB R97, R5, R3 ;  /* 0x000000030561723e */ /* 0x010fc400000010ff */
[----:B------:R-:W-:Y:S01]  /*4fb0*/  F2FP.BF16.PACK_AB R98, R9, R10 ;  /* 0x0000000a0962723e */ /* 0x000fe200000010ff */
[----:B--2---:R-:W-:Y:S02]  /*4fc0*/  FADD.FTZ R2, R224, R209 ;  /* 0x000000d1e0027221 */ /* 0x004fe40000010000 */
[----:B-----5:R-:W-:Y:S01]  /*4fd0*/  FADD.FTZ R0, R183, R182 ;  /* 0x000000b6b7007221 */ /* 0x020fe20000010000 */
[----:B-1----:R-:W-:-:S03]  /*4fe0*/  F2FP.BF16.PACK_AB R99, R6, R4 ;  /* 0x000000040663723e */ /* 0x002fc600000010ff */
[----:B------:R-:W-:Y:S02]  /*4ff0*/  FADD.FTZ R0, R192, R0 ;  /* 0x00000000c0007221 */ /* 0x000fe40000010000 */
[----:B------:R-:W-:Y:S02]  /*5000*/  FADD.FTZ R2, R225, R2 ;  /* 0x00000002e1027221 */ /* 0x000fe40000010000 */
[----:B------:R-:W-:Y:S01]  /*5010*/  FADD.FTZ R0, R195, R0 ;  /* 0x00000000c3007221 */ /* 0x000fe20000010000 */
[----:B------:R-:W-:Y:S01]  /*5020*/  HMMA.16816.F32.BF16 R128, R96, R132, R128 ;  /* 0x000000846080723c */ /* 0x000fe20000041880 */
[----:B------:R-:W-:Y:S02]  /*5030*/  FADD.FTZ R2, R227, R2 ;  /* 0x00000002e3027221 */ /* 0x000fe40000010000 */
[----:B------:R-:W-:Y:S02]  /*5040*/  FADD.FTZ R0, R194, R0 ;  /* 0x00000000c2007221 */ /* 0x000fe40000010000 */
[----:B------:R-:W-:-:S03]  /*5050*/  FADD.FTZ R2, R226, R2 ;  /* 0x00000002e2027221 */ /* 0x000fc60000010000 */
[----:B------:R-:W-:Y:S01]  /*5060*/  HMMA.16816.F32.BF16 R132, R96, R134, R72 ;  /* 0x000000866084723c */ /* 0x000fe20000041848 */
[----:B------:R-:W1:Y:S01]  /*5070*/  LDSM.16.MT88.4 R72, [R170+0x5800] ;  /* 0x00580000aa48783b */ /* 0x000e620000004200 */
[----:B------:R-:W-:-:S06]  /*5080*/  FADD.FTZ R0, R203, R0 ;  /* 0x00000000cb007221 */ /* 0x000fcc0000010000 */
[----:B------:R-:W-:Y:S01]  /*5090*/  HMMA.16816.F32.BF16 R36, R96, R40, R80 ;  /* 0x000000286024723c */ /* 0x000fe20000041850 */
[----:B------:R-:W2:Y:S01]  /*50a0*/  LDSM.16.MT88.4 R80, [R237+0x5800] ;  /* 0x00580000ed50783b */ /* 0x000ea20000004200 */
[----:B------:R-:W-:-:S06]  /*50b0*/  FADD.FTZ R2, R229, R2 ;  /* 0x00000002e5027221 */ /* 0x000fcc0000010000 */
[----:B------:R-:W-:Y:S01]  /*50c0*/  HMMA.16816.F32.BF16 R44, R96, R48, R88 ;  /* 0x00000030602c723c */ /* 0x000fe20000041858 */
[----:B------:R-:W3:Y:S01]  /*50d0*/  LDSM.16.MT88.4 R88, [R171+0x5800] ;  /* 0x00580000ab58783b */ /* 0x000ee20000004200 */
[----:B------:R-:W-:Y:S02]  /*50e0*/  FADD.FTZ R0, R200, R0 ;  /* 0x00000000c8007221 */ /* 0x000fe40000010000 */
[----:B------:R-:W-:Y:S02]  /*50f0*/  FADD.FTZ R2, R228, R2 ;  /* 0x00000002e4027221 */ /* 0x000fe40000010000 */
[----:B------:R-:W-:Y:S02]  /*5100*/  FADD.FTZ R0, R204, R0 ;  /* 0x00000000cc007221 */ /* 0x000fe40000010000 */
[----:B------:R-:W-:Y:S02]  /*5110*/  FADD.FTZ R2, R230, R2 ;  /* 0x00000002e6027221 */ /* 0x000fe40000010000 */
[----:B------:R-:W-:-:S02]  /*5120*/  FADD.FTZ R0, R92, R0 ;  /* 0x000000005c007221 */ /* 0x000fc40000010000 */
[----:B------:R-:W-:Y:S02]  /*5130*/  FADD.FTZ R2, R93, R2 ;  /* 0x000000025d027221 */ /* 0x000fe40000010000 */
[----:B------:R-:W-:Y:S02]  /*5140*/  FADD.FTZ R0, R103, R0 ;  /* 0x0000000067007221 */ /* 0x000fe40000010000 */
[----:B------:R-:W-:Y:S02]  /*5150*/  FADD.FTZ R2, R137, R2 ;  /* 0x0000000289027221 */ /* 0x000fe40000010000 */
[----:B------:R-:W-:Y:S02]  /*5160*/  FADD.FTZ R0, R102, R0 ;  /* 0x0000000066007221 */ /* 0x000fe40000010000 */
[----:B------:R-:W-:Y:S02]  /*5170*/  FADD.FTZ R2, R138, R2 ;  /* 0x000000028a027221 */ /* 0x000fe40000010000 */
[----:B------:R-:W-:Y:S01]  /*5180*/  FADD.FTZ R204, R136, R0 ;  /* 0x0000000088cc7221 */ /* 0x000fe20000010000 */
[----:B------:R-:W-:Y:S01]  /*5190*/  IADD3 R0, R235, -0x3, RZ ;  /* 0xfffffffdeb007810 */ /* 0x000fe20007ffe0ff */
[----:B------:R-:W-:-:S03]  /*51a0*/  FADD.FTZ R203, R139, R2 ;  /* 0x000000028bcb7221 */ /* 0x000fc60000010000 */
[----:B------:R-:W-:Y:S01]  /*51b0*/  ISETP.GE.AND P0, PT, R0, R205, PT ;  /* 0x000000cd0000720c */ /* 0x000fe20003f06270 */
[----:B------:R-:W-:Y:S02]  /*51c0*/  FADD.FTZ R203, R7, R203 ;  /* 0x000000cb07cb7221 */ /* 0x000fe40000010000 */
[----:B------:R-:W-:Y:S02]  /*51d0*/  FADD.FTZ R204, R3, R204 ;  /* 0x000000cc03cc7221 */ /* 0x000fe40000010000 */
[----:B------:R-:W-:Y:S02]  /*51e0*/  FADD.FTZ R203, R8, R203 ;  /* 0x000000cb08cb7221 */ /* 0x000fe40000010000 */
[----:B------:R-:W-:Y:S01]  /*51f0*/  FADD.FTZ R204, R5, R204 ;  /* 0x000000cc05cc7221 */ /* 0x000fe20000010000 */
[----:B------:R-:W-:Y:S01]  /*5200*/  HMMA.16816.F32.BF16 R40, R96, R42, R84 ;  /* 0x0000002a6028723c */ /* 0x000fe20000041854 */
[----:B------:R-:W-:Y:S01]  /*5210*/  FADD.FTZ R203, R10, R203 ;  /* 0x000000cb0acb7221 */ /* 0x000fe20000010000 */
[----:B------:R-:W-:Y:S01]  /*5220*/  BSSY B0, `(.L_x_2597) ;  /* 0x0000068000007945 */ /* 0x000fe20003800000 */
[----:B------:R-:W-:-:S05]  /*5230*/  FADD.FTZ R204, R4, R204 ;  /* 0x000000cc04cc7221 */ /* 0x000fca0000010000 */
[----:B------:R-:W-:Y:S01]  /*5240*/  HMMA.16816.F32.BF16 R104, R96, R108, R104 ;  /* 0x0000006c6068723c */ /* 0x000fe20000041868 */
[----:B------:R-:W-:Y:S02]  /*5250*/  FADD.FTZ R203, R9, R203 ;  /* 0x000000cb09cb7221 */ /* 0x000fe40000010000 */
[----:B------:R-:W-:-:S05]  /*5260*/  FADD.FTZ R204, R6, R204 ;  /* 0x000000cc06cc7221 */ /* 0x000fca0000010000 */
[C---:B------:R-:W-:Y:S08]  /*5270*/  HMMA.16816.F32.BF16 R112, R96.reuse, R116, R112 ;  /* 0x000000746070723c */ /* 0x040ff00000041870 */
[C---:B------:R-:W-:Y:S08]  /*5280*/  HMMA.16816.F32.BF16 R120, R96.reuse, R124, R120 ;  /* 0x0000007c6078723c */ /* 0x040ff00000041878 */
[C---:B------:R-:W-:Y:S08]  /*5290*/  HMMA.16816.F32.BF16 R52, R96.reuse, R56, R152 ;  /* 0x000000386034723c */ /* 0x040ff00000041898 */
[C---:B------:R-:W-:Y:S08]  /*52a0*/  HMMA.16816.F32.BF16 R60, R96.reuse, R64, R148 ;  /* 0x00000040603c723c */ /* 0x040ff00000041894 */
[C---:B-1----:R-:W-:Y:S08]  /*52b0*/  HMMA.16816.F32.BF16 R68, R96.reuse, R72, R68 ;  /* 0x000000486044723c */ /* 0x042ff00000041844 */
[C---:B--2---:R-:W-:Y:S08]  /*52c0*/  HMMA.16816.F32.BF16 R76, R96.reuse, R80, R76 ;  /* 0x00000050604c723c */ /* 0x044ff0000004184c */
[C---:B---3--:R-:W-:Y:S08]  /*52d0*/  HMMA.16816.F32.BF16 R84, R96.reuse, R88, R176 ;  /* 0x000000586054723c */ /* 0x048ff000000418b0 */
        /* <DEDUP_REMOVED lines=13> */
[----:B------:R-:W-:Y:S02]  /*53b0*/  IMAD R181, R231, 0x40, R211 ;  /* 0x00000040e7b57824 */ /* 0x000fe400078e02d3 */
[----:B------:R-:W-:-:S03]  /*53c0*/  IMAD.MOV.U32 R173, RZ, RZ, RZ ;  /* 0x000000ffffad7224 */ /* 0x000fc600078e00ff */
        /* <DEDUP_REMOVED lines=10> */
[----:B------:R-:W-:Y:S01]  /*5470*/  SHF.R.S32.HI R11, RZ, 0x1f, R201 ;  /* 0x0000001fff0b7819 */ /* 0x000fe200000114c9 */
[C---:B------:R-:W-:Y:S01]  /*5480*/  IMAD.SHL.U32 R18, R201.reuse, 0x2, RZ ;  /* 0x00000002c9127824 */ /* 0x040fe200078e00ff */
[----:B------:R-:W-:Y:S01]  /*5490*/  SHF.R.S32.HI R180, RZ, 0x1f, R202 ;  /* 0x0000001fffb47819 */ /* 0x000fe200000114ca */
[----:B------:R-:W-:Y:S01]  /*54a0*/  IMAD R181, R0, c[0x0][0x2b8], R181 ;  /* 0x0000ae0000b57a24 */ /* 0x000fe200078e02b5 */
[----:B------:R-:W-:Y:S01]  /*54b0*/  SHF.L.U64.HI R15, R201, 0x1, R11 ;  /* 0x00000001c90f7819 */ /* 0x000fe2000001020b */
[----:B------:R-:W-:Y:S01]  /*54c0*/  IMAD.SHL.U32 R17, R202, 0x2, RZ ;  /* 0x00000002ca117824 */ /* 0x000fe200078e00ff */
[----:B------:R-:W-:Y:S01]  /*54d0*/  SHF.R.S32.HI R11, RZ, 0x1f, R193 ;  /* 0x0000001fff0b7819 */ /* 0x000fe200000114c1 */
[----:B------:R-:W-:Y:S01]  /*54e0*/  IMAD.SHL.U32 R16, R193, 0x2, RZ ;  /* 0x00000002c1107824 */ /* 0x000fe200078e00ff */
[----:B------:R-:W-:-:S02]  /*54f0*/  SHF.R.S32.HI R0, RZ, 0x1f, R181 ;  /* 0x0000001fff007819 */ /* 0x000fc400000114b5 */
[----:B------:R-:W-:Y:S02]  /*5500*/  SHF.L.U64.HI R14, R202, 0x1, R180 ;  /* 0x00000001ca0e7819 */ /* 0x000fe400000102b4 */
[----:B------:R-:W-:Y:S01]  /*5510*/  SHF.L.U64.HI R13, R193, 0x1, R11 ;  /* 0x00000001c10d7819 */ /* 0x000fe2000001020b */
[----:B------:R-:W-:-:S04]  /*5520*/  IMAD R0, R0, c[0x0][0x1e0], RZ ;  /* 0x0000780000007a24 */ /* 0x000fc800078e02ff */
[C---:B------:R-:W-:Y:S02]  /*5530*/  IMAD R0, R181.reuse, c[0x0][0x1e4], R0 ;  /* 0x00007900b5007a24 */ /* 0x040fe400078e0200 */
[----:B-1----:R-:W-:-:S04]  /*5540*/  IMAD.WIDE.U32 R2, R181, c[0x0][0x1e0], RZ ;  /* 0x00007800b5027a25 */ /* 0x002fc800078e00ff */
[----:B------:R-:W-:Y:S01]  /*5550*/  IMAD.IADD R3, R3, 0x1, R0 ;  /* 0x0000000103037824 */ /* 0x000fe200078e0200 */
[----:B--2---:R-:W-:-:S03]  /*5560*/  SHF.R.S32.HI R5, RZ, 0x1f, R173 ;  /* 0x0000001fff057819 */ /* 0x004fc600000114ad */
[----:B------:R-:W-:-:S04]  /*5570*/  IMAD.WIDE.U32 R2, R173, c[0x0][0x1f0], R2 ;  /* 0x00007c00ad027a25 */ /* 0x000fc800078e0002 */
[----:B------:R-:W-:Y:S01]  /*5580*/  IMAD R5, R5, c[0x0][0x1f0], RZ ;  /* 0x00007c0005057a24 */ /* 0x000fe200078e02ff */
[----:B------:R-:W-:-:S03]  /*5590*/  IADD3 R0, P0, R212, R2, RZ ;  /* 0x00000002d4007210 */ /* 0x000fc60007f1e0ff */
[----:B------:R-:W-:-:S05]  /*55a0*/  IMAD R5, R173, c[0x0][0x1f4], R5 ;  /* 0x00007d00ad057a24 */ /* 0x000fca00078e0205 */
[----:B------:R-:W-:Y:S02]  /*55b0*/  IADD3.X R5, R218, R3, R5, P0, !PT ;  /* 0x00000003da057210 */ /* 0x000fe400007fe405 */
[----:B------:R-:W-:-:S04]  /*55c0*/  LEA R12, P0, R0, c[0x0][0x1c8], 0x1 ;  /* 0x00007200000c7a11 */ /* 0x000fc800078008ff */
[----:B------:R-:W-:Y:S01]  /*55d0*/  LEA.HI.X R5, R0, c[0x0][0x1cc], R5, 0x1, P0 ;  /* 0x0000730000057a11 */ /* 0x000fe200000f0c05 */
[----:B------:R-:W-:Y:S06]  /*55e0*/  BRA.DIV ~URZ, `(.L_x_2599) ;  /* 0x000099827f007947 */ /* 0x000fec000b800000 */
[----:B------:R1:W2:Y:S02]  /*55f0*/  SHFL.IDX PT, R4, R5, RZ, 0x181f ;  /* 0x00181fff05047589 */ /* 0x0002a400000e0000 */
.L_x_2646:
        /* <DEDUP_REMOVED lines=21> */
.L_x_2647:
        /* <DEDUP_REMOVED lines=21> */
.L_x_2598:
[----:B------:R-:W-:Y:S05]  /*58a0*/  BSYNC B0 ;  /* 0x0000000000007941 */ /* 0x000fea0003800000 */
.L_x_2597:
[----:B-1----:R-:W-:Y:S01]  /*58b0*/  IMAD.MOV.U32 R3, RZ, RZ, c[0x0][0x2ac] ;  /* 0x0000ab00ff037624 */ /* 0x002fe200078e00ff */
[----:B------:R-:W-:Y:S01]  /*58c0*/  IADD3 R172, R235, -0x2, RZ ;  /* 0xfffffffeebac7810 */ /* 0x000fe20007ffe0ff */
[----:B------:R-:W-:Y:S01]  /*58d0*/  @P4 IMAD.HI.U32 R2, R238, c[0x0][0x2c8], RZ ;  /* 0x0000b200ee024a27 */ /* 0x000fe200078e00ff */
[----:B------:R-:W0:Y:S03]  /*58e0*/  LDGDEPBAR ;  /* 0x00000000000079af */ /* 0x000e260000000000 */
[----:B------:R-:W-:-:S02]  /*58f0*/  IMAD R3, R3, c[0x0][0x1d0], RZ ;  /* 0x0000740003037a24 */ /* 0x000fc400078e02ff */
[----:B------:R-:W-:Y:S01]  /*5900*/  IMAD.MOV.U32 R0, RZ, RZ, R238 ;  /* 0x000000ffff007224 */ /* 0x000fe200078e00ee */
[----:B------:R-:W-:Y:S01]  /*5910*/  @P4 SHF.R.U32.HI R0, RZ, c[0x0][0x2cc], R2 ;  /* 0x0000b300ff004a19 */ /* 0x000fe20000011602 */
[----:B------:R-:W-:Y:S02]  /*5920*/  IMAD.MOV.U32 R161, RZ, RZ, 0x1 ;  /* 0x00000001ffa17424 */ /* 0x000fe400078e00ff */
[----:B------:R-:W-:Y:S01]  /*5930*/  IMAD.MOV.U32 R199, RZ, RZ, RZ ;  /* 0x000000ffffc77224 */ /* 0x000fe200078e00ff */
[----:B------:R-:W-:-:S04]  /*5940*/  IADD3 R0, R0, -c[0x0][0x168], R3 ;  /* 0x80005a0000007a10 */ /* 0x000fc80007ffe003 */
[----:B------:R-:W-:-:S04]  /*5950*/  SHF.R.S32.HI R2, RZ, 0x1f, R0 ;  /* 0x0000001fff027819 */ /* 0x000fc80000011400 */
[----:B------:R-:W-:-:S04]  /*5960*/  LEA.HI R0, R2, R0, RZ, 0x6 ;  /* 0x0000000002007211 */ /* 0x000fc800078f30ff */
[----:B------:R-:W-:-:S04]  /*5970*/  SHF.R.S32.HI R0, RZ, 0x6, R0 ;  /* 0x00000006ff007819 */ /* 0x000fc80000011400 */
[----:B------:R-:W-:-:S04]  /*5980*/  IMNMX R209, R205, R0, !PT ;  /* 0x00000000cdd17217 */ /* 0x000fc80007800200 */
[----:B------:R-:W-:-:S13]  /*5990*/  ISETP.GE.AND P0, PT, R172, R209, PT ;  /* 0x000000d1ac00720c */ /* 0x000fda0003f06270 */
[----:B------:R-:W-:Y:S05]  /*59a0*/  @!P0 BRA `(.L_x_2601) ;  /* 0x000037d000008947 */ /* 0x000fea0003800000 */
[----:B------:R-:W-:Y:S01]  /*59b0*/  IMAD.MOV.U32 R103, RZ, RZ, R100 ;  /* 0x000000ffff677224 */ /* 0x000fe200078e0064 */
[----:B------:R-:W-:Y:S01]  /*59c0*/  MOV R199, RZ ;  /* 0x000000ff00c77202 */ /* 0x000fe20000000f00 */
[----:B------:R-:W-:Y:S01]  /*59d0*/  IMAD.MOV.U32 R102, RZ, RZ, R101 ;  /* 0x000000ffff667224 */ /* 0x000fe200078e0065 */
[----:B------:R-:W-:Y:S02]  /*59e0*/  MOV R161, 0x1 ;  /* 0x0000000100a17802 */ /* 0x000fe40000000f00 */
.L_x_2610:
        /* <DEDUP_REMOVED lines=31> */
[----:B------:R-:W-:Y:S01]  /*5be0*/  SHF.L.U64.HI R20, R202, 0x1, R6 ;  /* 0x00000001ca147819 */ /* 0x000fe20000010206 */
[----:B------:R-:W-:Y:S01]  /*5bf0*/  IMAD R12, R12, c[0x0][0x218], RZ ;  /* 0x000086000c0c7a24 */ /* 0x000fe200078e02ff */
[----:B------:R-:W-:Y:S01]  /*5c00*/  SHF.L.U64.HI R15, R193, 0x1, R5 ;  /* 0x00000001c10f7819 */ /* 0x000fe20000010205 */
[----:B------:R-:W-:Y:S02]  /*5c10*/  IMAD.IADD R3, R3, 0x1, R4 ;  /* 0x0000000103037824 */ /* 0x000fe400078e0204 */
[C---:B------:R-:W-:Y:S02]  /*5c20*/  IMAD R12, R173.reuse, c[0x0][0x21c], R12 ;  /* 0x00008700ad0c7a24 */ /* 0x040fe400078e020c */
[----:B------:R-:W-:Y:S05]  /*5c30*/  IMAD.WIDE.U32 R2, R173, c[0x0][0x218], R2 ;  /* 0x00008600ad027a25 */ /* 0x000fea00078e0002 */
[----:B------:R-:W-:Y:S04]  /*5c40*/  IADD3 R2, P0, R216, R2, RZ ;  /* 0x00000002d8027210 */ /* 0x000fe80007f1e0ff */
[----:B------:R-:W-:Y:S02]  /*5c50*/  IADD3.X R12, R220, R3, R12, P0, !PT ;  /* 0x00000003dc0c7210 */ /* 0x000fe400007fe40c */
[C---:B------:R-:W-:Y:S04]  /*5c60*/  LEA R14, P0, R2.reuse, c[0x0][0x1f8], 0x1 ;  /* 0x00007e00020e7a11 */ /* 0x040fe800078008ff */
[----:B------:R-:W-:Y:S01]  /*5c70*/  LEA.HI.X R12, R2, c[0x0][0x1fc], R12, 0x1, P0 ;  /* 0x00007f00020c7a11 */ /* 0x000fe200000f0c0c */
[----:B------:R-:W-:-:S06]  /*5c80*/  BRA.DIV ~URZ, `(.L_x_2604) ;  /* 0x000095927f007947 */ /* 0x000fcc000b800000 */
[----:B------:R4:W3:Y:S02]  /*5c90*/  SHFL.IDX PT, R5, R12, RZ, 0x181f ;  /* 0x00181fff0c057589 */ /* 0x0008e400000e0000 */
.L_x_2648:
[----:B------:R-:W-:-:S05]  /*5ca0*/  BRA.DIV ~URZ, `(.L_x_2605) ;  /* 0x000095e27f007947 */ /* 0x000fca000b800000 */
[----:B------:R-:W5:Y:S01]  /*5cb0*/  SHFL.IDX PT, R2, R14, RZ, 0x181f ;  /* 0x00181fff0e027589 */ /* 0x000f6200000e0000 */
[----:B------:R-:W-:Y:S01]  /*5cc0*/  ISETP.GE.AND P5, PT, R193, c[0x0][0x1d4], PT ;  /* 0x00007500c1007a0c */ /* 0x000fe20003fa6270 */
[----:B------:R-:W-:Y:S01]  /*5cd0*/  IMAD R4, R199, 0x6000, R221 ;  /* 0x00006000c7047824 */ /* 0x000fe200078e02dd */
[----:B------:R-:W-:Y:S04]  /*5ce0*/  ISETP.GE.AND P1, PT, R202, c[0x0][0x1d4], PT ;  /* 0x00007500ca007a0c */ /* 0x000fe80003f26270 */
[----:B------:R-:W-:Y:S02]  /*5cf0*/  SEL R13, RZ, 0x10, P1 ;  /* 0x00000010ff0d7807 */ /* 0x000fe40000800000 */
[C---:B-----5:R-:W-:Y:S05]  /*5d00*/  IADD3 R6, P0, R2.reuse, R22, RZ ;  /* 0x0000001602067210 */ /* 0x060fea0007f1e0ff */
[----:B---3--:R-:W-:Y:S01]  /*5d10*/  IMAD.X R7, R5, 0x1, R15, P0 ;  /* 0x0000000105077824 */ /* 0x008fe200000e060f */
[----:B------:R-:W-:Y:S04]  /*5d20*/  ISETP.GE.AND P0, PT, R201, c[0x0][0x1d4], PT ;  /* 0x00007500c9007a0c */ /* 0x000fe80003f06270 */
[----:B------:R-:W-:Y:S01]  /*5d30*/  @!PT LDS RZ, [RZ] ;  /* 0x00000000fffff984 */ /* 0x000fe20000000800 */
[----:B------:R-:W-:Y:S01]  /*5d40*/  @!PT LDS RZ, [RZ] ;  /* 0x00000000fffff984 */ /* 0x000fe20000000800 */
[----:B------:R3:W-:Y:S02]  /*5d50*/  LDGSTS.E.BYPASS.LTC128B.128 [R4], [R6.64], !P5 ;  /* 0x0000000006047fae */ /* 0x0007e4000e901d46 */
[C---:B---3--:R-:W-:Y:S05]  /*5d60*/  IADD3 R6, P6, R2.reuse, R23, RZ ;  /* 0x0000001702067210 */ /* 0x048fea0007fde0ff */
[C---:B------:R-:W-:Y:S01]  /*5d70*/  IMAD.X R7, R5.reuse, 0x1, R20, P6 ;  /* 0x0000000105077824 */ /* 0x040fe200030e0614 */
[----:B------:R-:W-:Y:S04]  /*5d80*/  IADD3 R2, P6, R2, R28, RZ ;  /* 0x0000001c02027210 */ /* 0x000fe80007fde0ff */
[----:B------:R3:W-:Y:S01]  /*5d90*/  LDGSTS.E.BYPASS.LTC128B.128 [R4+0x2000], [R6.64], !P1 ;  /* 0x0200000006047fae */ /* 0x0007e2000c901d46 */
[----:B------:R-:W-:Y:S03]  /*5da0*/  IMAD.X R3, R5, 0x1, R21, P6 ;  /* 0x0000000105037824 */ /* 0x000fe600030e0615 */
[----:B------:R5:W4:Y:S04]  /*5db0*/  SHFL.IDX PT, R5, R12, 0x1, 0x181f ;  /* 0x00381f000c057f89 */ /* 0x000b2800000e0000 */
[----:B------:R2:W-:Y:S01]  /*5dc0*/  LDGSTS.E.BYPASS.LTC128B.128 [R4+0x4000], [R2.64], !P0 ;  /* 0x0400000002047fae */ /* 0x0005e2000c101d46 */
[----:B---3--:R-:W-:Y:S02]  /*5dd0*/  SEL R6, RZ, 0x10, P5 ;  /* 0x00000010ff067807 */ /* 0x008fe40002800000 */
[----:B----45:R-:W-:Y:S01]  /*5de0*/  SEL R12, RZ, 0x10, P0 ;  /* 0x00000010ff0c7807 */ /* 0x030fe20000000000 */
[----:B--2---:R2:W3:Y:S04]  /*5df0*/  SHFL.IDX PT, R2, R14, 0x1, 0x181f ;  /* 0x00381f000e027f89 */ /* 0x0044e800000e0000 */
.L_x_2649:
[C---:B------:R-:W-:Y:S02]  /*5e00*/  ISETP.NE.U32.AND P5, PT, R6.reuse, RZ, PT ;  /* 0x000000ff0600720c */ /* 0x040fe40003fa5070 */
[----:B------:R-:W-:Y:S02]  /*5e10*/  IADD3 R6, -R6, 0x10, RZ ;  /* 0x0000001006067810 */ /* 0x000fe40007ffe1ff */
[C---:B------:R-:W-:Y:S02]  /*5e20*/  ISETP.NE.U32.AND P6, PT, R13.reuse, RZ, PT ;  /* 0x000000ff0d00720c */ /* 0x040fe40003fc5070 */
[----:B------:R-:W-:Y:S02]  /*5e30*/  LOP3.LUT R6, R6, 0xf, RZ, 0xc0, !PT ;  /* 0x0000000f06067812 */ /* 0x000fe400078ec0ff */
[----:B------:R-:W-:Y:S02]  /*5e40*/  IADD3 R13, -R13, 0x10, RZ ;  /* 0x000000100d0d7810 */ /* 0x000fe40007ffe1ff */
[-C--:B---3--:R-:W-:Y:S02]  /*5e50*/  IADD3 R6, P1, P0, R6, R2.reuse, R22 ;  /* 0x0000000206067210 */ /* 0x088fe4000783e016 */
[----:B------:R-:W-:Y:S02]  /*5e60*/  LOP3.LUT R13, R13, 0xf, RZ, 0xc0, !PT ;  /* 0x0000000f0d0d7812 */ /* 0x000fe400078ec0ff */
[-C--:B------:R-:W-:Y:S02]  /*5e70*/  IADD3.X R7, RZ, R5.reuse, R15, P1, P0 ;  /* 0x00000005ff077210 */ /* 0x080fe40000fe040f */
[C---:B------:R-:W-:Y:S03]  /*5e80*/  IADD3 R3, -R12.reuse, 0x10, RZ ;  /* 0x000000100c037810 */ /* 0x040fe60007ffe1ff */
[----:B------:R-:W-:Y:S01]  /*5e90*/  @!PT LDS RZ, [RZ] ;  /* 0x00000000fffff984 */ /* 0x000fe20000000800 */
[----:B------:R-:W-:Y:S01]  /*5ea0*/  @!PT LDS RZ, [RZ] ;  /* 0x00000000fffff984 */ /* 0x000fe20000000800 */
[----:B------:R-:W-:Y:S01]  /*5eb0*/  @!PT LDS RZ, [RZ] ;  /* 0x00000000fffff984 */ /* 0x000fe20000000800 */
[----:B------:R3:W-:Y:S01]  /*5ec0*/  LDGSTS.E.BYPASS.LTC128B.128.ZFILL [R4+0x1000], [R6.64], P5 ;  /* 0x0100000006047fae */ /* 0x0007e2000a941d46 */
[----:B------:R-:W-:Y:S02]  /*5ed0*/  LOP3.LUT R3, R3, 0xf, RZ, 0xc0, !PT ;  /* 0x0000000f03037812 */ /* 0x000fe400078ec0ff */
[----:B------:R-:W-:Y:S02]  /*5ee0*/  ISETP.NE.U32.AND P5, PT, R12, RZ, PT ;  /* 0x000000ff0c00720c */ /* 0x000fe40003fa5070 */
[-C--:B---3--:R-:W-:Y:S04]  /*5ef0*/  IADD3 R6, P1, P0, R13, R2.reuse, R23 ;  /* 0x000000020d067210 */ /* 0x088fe8000783e017 */
[-C--:B------:R-:W-:Y:S02]  /*5f00*/  IADD3.X R7, RZ, R5.reuse, R20, P1, P0 ;  /* 0x00000005ff077210 */ /* 0x080fe40000fe0414 */
[----:B------:R-:W-:Y:S03]  /*5f10*/  IADD3 R2, P1, P0, R3, R2, R28 ;  /* 0x0000000203027210 */ /* 0x000fe6000783e01c */
[----:B------:R3:W-:Y:S01]  /*5f20*/  LDGSTS.E.BYPASS.LTC128B.128.ZFILL [R4+0x3000], [R6.64], P6 ;  /* 0x0300000006047fae */ /* 0x0007e2000b141d46 */
[----:B------:R-:W-:Y:S05]  /*5f30*/  IADD3.X R3, RZ, R5, R21, P1, P0 ;  /* 0x00000005ff037210 */ /* 0x000fea0000fe0415 */
[----:B------:R3:W-:Y:S04]  /*5f40*/  LDGSTS.E.BYPASS.LTC128B.128.ZFILL [R4+0x5000], [R2.64], P5 ;  /* 0x0500000002047fae */ /* 0x0007e8000a941d46 */
.L_x_2603:
[----:B------:R-:W-:Y:S05]  /*5f50*/  BSYNC B0 ;  /* 0x0000000000007941 */ /* 0x000fea0003800000 */
.L_x_2602:
[----:B------:R-:W0:Y:S01]  /*5f60*/  LDGDEPBAR ;  /* 0x00000000000079af */ /* 0x000e220000000000 */
[----:B------:R-:W-:Y:S01]  /*5f70*/  WARPSYNC 0xffffffff ;  /* 0xffffffff00007948 */ /* 0x000fe20003800000 */
[C---:B--23--:R-:W-:Y:S01]  /*5f80*/  HMMA.16816.F32.BF16 R4, R32.reuse, R8, RZ ;  /* 0x000000082004723c */ /* 0x04cfe200000418ff */
[----:B------:R-:W-:Y:S03]  /*5f90*/  BSSY B0, `(.L_x_2606) ;  /* 0x0000315000007945 */ /* 0x000fe60003800000 */
[C---:B------:R-:W-:Y:S02]  /*5fa0*/  IADD3 R3, R166.reuse, R0, RZ ;  /* 0x00000000a6037210 */ /* 0x040fe40007ffe0ff */
[----:B------:R-:W-:Y:S02]  /*5fb0*/  IADD3 R101, R166, R100, RZ ;  /* 0x00000064a6657210 */ /* 0x000fe40007ffe0ff */
[C---:B------:R-:W-:Y:S01]  /*5fc0*/  HMMA.16816.F32.BF16 R8, R32.reuse, R10, RZ ;  /* 0x0000000a2008723c */ /* 0x040fe200000418ff */
[CC--:B------:R-:W-:Y:S03]  /*5fd0*/  IADD3 R2, R167.reuse, R0.reuse, R166 ;  /* 0x00000000a7027210 */ /* 0x0c0fe60007ffe0a6 */
[----:B------:R-:W-:Y:S04]  /*5fe0*/  SHF.L.U32 R200, R172, 0x6, RZ ;  /* 0x00000006acc87819 */ /* 0x000fe800000006ff */
        /* <DEDUP_REMOVED lines=28> */
[C---:B------:R-:W-:Y:S07]  /*61b0*/  HMMA.16816.F32.BF16 R28, R136.reuse, R152, R28 ;  /* 0x00000098881c723c */ /* 0x040fee000004181c */
[----:B------:R-:W-:Y:S01]  /*61c0*/  IADD3 R152, R167, R0, RZ ;  /* 0x00000000a7987210 */ /* 0x000fe20007ffe0ff */
[----:B------:R-:W-:Y:S01]  /*61d0*/  HMMA.16816.F32.BF16 R32, R136, R154, R32 ;  /* 0x0000009a8820723c */ /* 0x000fe20000041820 */
[----:B------:R-:W2:Y:S07]  /*61e0*/  LDSM.16.M88.4 R136, [R101+0x800] ;  /* 0x000800006588783b */ /* 0x000eae0000000200 */
        /* <DEDUP_REMOVED lines=67> */
[----:B------:R1:W4:Y:S07]  /*6620*/  LDSM.16.M88.4 R144, [R0+0x5800] ;  /* 0x005800000090783b */ /* 0x00032e0000000200 */
[C---:B--2---:R-:W-:Y:S08]  /*6630*/  HMMA.16816.F32.BF16 R12, R140.reuse, R136, R12 ;  /* 0x000000888c0c723c */ /* 0x044ff0000004180c */
[C---:B------:R-:W-:Y:S01]  /*6640*/  HMMA.16816.F32.BF16 R16, R140.reuse, R138, R16 ;  /* 0x0000008a8c10723c */ /* 0x040fe20000041810 */
[----:B------:R-:W-:Y:S07]  /*6650*/  LDSM.16.M88.4 R136, [R163+0x8000] ;  /* 0x00800000a388783b */ /* 0x000fee0000000200 */
[C---:B---3--:R-:W-:Y:S04]  /*6660*/  HMMA.16816.F32.BF16 R20, R140.reuse, R148, R20 ;  /* 0x000000948c14723c */ /* 0x048fe80000041814 */
[----:B-1----:R-:W-:Y:S04]  /*6670*/  MOV R0, R208 ;  /* 0x000000d000007202 */ /* 0x002fe80000000f00 */
[C---:B------:R-:W-:Y:S01]  /*6680*/  HMMA.16816.F32.BF16 R24, R140.reuse, R150, R24 ;  /* 0x000000968c18723c */ /* 0x040fe20000041818 */
[----:B------:R-:W1:Y:S07]  /*6690*/  LDSM.16.M88.4 R148, [R100+0x4000] ;  /* 0x004000006494783b */ /* 0x000e6e0000000200 */
[C---:B----4-:R-:W-:Y:S08]  /*66a0*/  HMMA.16816.F32.BF16 R28, R140.reuse, R144, R28 ;  /* 0x000000908c1c723c */ /* 0x050ff0000004181c */
[----:B------:R-:W-:Y:S01]  /*66b0*/  HMMA.16816.F32.BF16 R32, R140, R146, R32 ;  /* 0x000000928c20723c */ /* 0x000fe20000041820 */
[----:B------:R-:W2:Y:S08]  /*66c0*/  LDSM.16.M88.4 R140, [R152+0x4800] ;  /* 0x00480000988c783b */ /* 0x000eb00000000200 */
[----:B------:R-:W3:Y:S08]  /*66d0*/  LDSM.16.M88.4 R144, [R152+0x5000] ;  /* 0x005000009890783b */ /* 0x000ef00000000200 */
[----:B------:R-:W4:Y:S01]  /*66e0*/  LDSM.16.M88.4 R152, [R152+0x5800] ;  /* 0x005800009898783b */ /* 0x000f220000000200 */
[C---:B-1----:R-:W-:Y:S08]  /*66f0*/  HMMA.16816.F32.BF16 R4, R136.reuse, R148, R4 ;  /* 0x000000948804723c */ /* 0x042ff00000041804 */
[C---:B------:R-:W-:Y:S01]  /*6700*/  HMMA.16816.F32.BF16 R8, R136.reuse, R150, R8 ;  /* 0x000000968808723c */ /* 0x040fe20000041808 */
[----:B------:R-:W-:Y:S07]  /*6710*/  LDSM.16.M88.4 R148, [R3+0x4800] ;  /* 0x004800000394783b */ /* 0x000fee0000000200 */
[C---:B--2---:R-:W-:Y:S08]  /*6720*/  HMMA.16816.F32.BF16 R12, R136.reuse, R140, R12 ;  /* 0x0000008c880c723c */ /* 0x044ff0000004180c */
[C---:B------:R-:W-:Y:S01]  /*6730*/  HMMA.16816.F32.BF16 R16, R136.reuse, R142, R16 ;  /* 0x0000008e8810723c */ /* 0x040fe20000041810 */
[----:B------:R-:W-:Y:S07]  /*6740*/  LDSM.16.M88.4 R140, [R165+0x8000] ;  /* 0x00800000a58c783b */ /* 0x000fee0000000200 */
[C---:B---3--:R-:W-:Y:S08]  /*6750*/  HMMA.16816.F32.BF16 R20, R136.reuse, R144, R20 ;  /* 0x000000908814723c */ /* 0x048ff00000041814 */
[C---:B------:R-:W-:Y:S01]  /*6760*/  HMMA.16816.F32.BF16 R24, R136.reuse, R146, R24 ;  /* 0x000000928818723c */ /* 0x040fe20000041818 */
[----:B------:R-:W1:Y:S07]  /*6770*/  LDSM.16.M88.4 R144, [R3+0x4000] ;  /* 0x004000000390783b */ /* 0x000e6e0000000200 */
[C---:B----4-:R-:W-:Y:S08]  /*6780*/  HMMA.16816.F32.BF16 R28, R136.reuse, R152, R28 ;  /* 0x00000098881c723c */ /* 0x050ff0000004181c */
        /* <DEDUP_REMOVED lines=17> */
[C---:B------:R-:W-:Y:S04]  /*68a0*/  HMMA.16816.F32.BF16 R16, R148.reuse, R138, R16 ;  /* 0x0000008a9410723c */ /* 0x040fe80000041810 */
[----:B------:R-:W-:Y:S02]  /*68b0*/  FMUL.FTZ R4, R4, c[0x0][0x320] ;  /* 0x0000c80004047a20 */ /* 0x000fe40000410000 */
[----:B------:R-:W-:Y:S02]  /*68c0*/  FMUL.FTZ R5, R5, c[0x0][0x320] ;  /* 0x0000c80005057a20 */ /* 0x000fe40000410000 */
[----:B------:R-:W-:Y:S01]  /*68d0*/  FMUL.FTZ R6, R6, c[0x0][0x320] ;  /* 0x0000c80006067a20 */ /* 0x000fe20000410000 */
[----:B------:R-:W1:Y:S03]  /*68e0*/  MUFU.TANH R143, R4 ;  /* 0x00000004008f7308 */ /* 0x000e660000002400 */
[----:B------:R-:W-:Y:S02]  /*68f0*/  FMUL.FTZ R7, R7, c[0x0][0x320] ;  /* 0x0000c80007077a20 */ /* 0x000fe40000410000 */
[----:B------:R-:W-:Y:S02]  /*6900*/  FMUL.FTZ R8, R8, c[0x0][0x320] ;  /* 0x0000c80008087a20 */ /* 0x000fe40000410000 */
[----:B------:R-:W-:Y:S02]  /*6910*/  FMUL.FTZ R9, R9, c[0x0][0x320] ;  /* 0x0000c80009097a20 */ /* 0x000fe40000410000 */
[----:B------:R-:W-:Y:S01]  /*6920*/  FMUL.FTZ R10, R10, c[0x0][0x320] ;  /* 0x0000c8000a0a7a20 */ /* 0x000fe20000410000 */
[----:B------:R-:W-:Y:S01]  /*6930*/  MUFU.TANH R142, R5 ;  /* 0x00000005008e7308 */ /* 0x000fe20000002400 */
        /* <DEDUP_REMOVED lines=9> */
[----:B------:R-:W-:Y:S03]  /*69d0*/  FMUL.FTZ R19, R19, c[0x0][0x320] ;  /* 0x0000c80013137a20 */ /* 0x000fe60000410000 */
[----:B------:R3:W4:Y:S10]  /*69e0*/  MUFU.TANH R140, R7 ;  /* 0x00000007008c7308 */ /* 0x0007340000002400 */
[----:B------:R-:W5:Y:S10]  /*69f0*/  MUFU.TANH R137, R8 ;  /* 0x0000000800897308 */ /* 0x000f740000002400 */
[----:B------:R-:W-:Y:S01]  /*6a00*/  MUFU.TANH R136, R9 ;  /* 0x0000000900887308 */ /* 0x000fe20000002400 */
[----:B---3--:R-:W3:Y:S09]  /*6a10*/  LDSM.16.M88.4 R4, [R2+0x5000] ;  /* 0x005000000204783b */ /* 0x008ef20000000200 */
[----:B------:R-:W1:Y:S10]  /*6a20*/  MUFU.TANH R101, R10 ;  /* 0x0000000a00657308 */ /* 0x000e740000002400 */
[----:B------:R1:W1:Y:S10]  /*6a30*/  MUFU.TANH R100, R11 ;  /* 0x0000000b00647308 */ /* 0x0002740000002400 */
[----:B------:R-:W-:Y:S10]  /*6a40*/  MUFU.TANH R14, R14 ;  /* 0x0000000e000e7308 */ /* 0x000ff40000002400 */
[----:B------:R-:W-:Y:S01]  /*6a50*/  MUFU.TANH R15, R15 ;  /* 0x0000000f000f7308 */ /* 0x000fe20000002400 */
[C---:B---3--:R-:W-:Y:S01]  /*6a60*/  HMMA.16816.F32.BF16 R20, R148.reuse, R4, R20 ;  /* 0x000000049414723c */ /* 0x048fe20000041814 */
[----:B-1----:R1:W3:Y:S01]  /*6a70*/  LDSM.16.M88.4 R8, [R2+0x5800] ;  /* 0x005800000208783b */ /* 0x0022e20000000200 */
[----:B------:R-:W-:Y:S07]  /*6a80*/  DEPBAR.LE SB0, 0x2 ;  /* 0x000080800000791a */ /* 0x000fee0000000000 */
[----:B------:R2:W-:Y:S03]  /*6a90*/  MUFU.TANH R144, R13 ;  /* 0x0000000d00907308 */ /* 0x0005e60000002400 */
[----:B------:R-:W-:Y:S01]  /*6aa0*/  MOV R4, c[0x0][0x2ac] ;  /* 0x0000ab0000047a02 */ /* 0x000fe20000000f00 */
[C---:B------:R-:W-:Y:S01]  /*6ab0*/  HMMA.16816.F32.BF16 R24, R148.reuse, R6, R24 ;  /* 0x000000069418723c */ /* 0x040fe20000041818 */
[----:B------:R-:W-:Y:S04]  /*6ac0*/  BAR.SYNC.DEFER_BLOCKING 0x0 ;  /* 0x0000000000007b1d */ /* 0x000fe80000010000 */
[----:B-1----:R-:W-:Y:S07]  /*6ad0*/  @P4 IMAD.HI.U32 R2, R208, c[0x0][0x2c8], RZ ;  /* 0x0000b200d0024a27 */ /* 0x002fee00078e00ff */
[----:B------:R-:W-:Y:S01]  /*6ae0*/  FMUL.FTZ R20, R20, c[0x0][0x320] ;  /* 0x0000c80014147a20 */ /* 0x000fe20000410000 */
[----:B------:R-:W-:Y:S01]  /*6af0*/  @P4 SHF.R.U32.HI R0, RZ, c[0x0][0x2cc], R2 ;  /* 0x0000b300ff004a19 */ /* 0x000fe20000011602 */
[----:B------:R-:W-:Y:S02]  /*6b00*/  FMUL.FTZ R21, R21, c[0x0][0x320] ;  /* 0x0000c80015157a20 */ /* 0x000fe40000410000 */
[----:B------:R-:W-:Y:S01]  /*6b10*/  FMUL.FTZ R22, R22, c[0x0][0x320] ;  /* 0x0000c80016167a20 */ /* 0x000fe20000410000 */
[----:B------:R-:W-:Y:S01]  /*6b20*/  MUFU.TANH R17, R17 ;  /* 0x0000001100117308 */ /* 0x000fe20000002400 */
[----:B------:R-:W1:Y:S01]  /*6b30*/  SHFL.IDX PT, R2, R0, RZ, 0x1c1f ;  /* 0x001c1fff00027589 */ /* 0x000e6200000e0000 */
[----:B------:R-:W-:Y:S05]  /*6b40*/  FMUL.FTZ R23, R23, c[0x0][0x320] ;  /* 0x0000c80017177a20 */ /* 0x000fea0000410000 */
[----:B------:R-:W-:Y:S02]  /*6b50*/  FMUL.FTZ R24, R24, c[0x0][0x320] ;  /* 0x0000c80018187a20 */ /* 0x000fe40000410000 */
[----:B------:R-:W-:Y:S01]  /*6b60*/  FMUL.FTZ R25, R25, c[0x0][0x320] ;  /* 0x0000c80019197a20 */ /* 0x000fe20000410000 */
[C---:B---3--:R-:W-:Y:S01]  /*6b70*/  HMMA.16816.F32.BF16 R28, R148.reuse, R8, R28 ;  /* 0x00000008941c723c */ /* 0x048fe2000004181c */
[----:B------:R3:W1:Y:S01]  /*6b80*/  SHFL.IDX PT, R3, R0, 0x1, 0x1c1f ;  /* 0x003c1f0000037f89 */ /* 0x00066200000e0000 */
[----:B------:R-:W1:Y:S01]  /*6b90*/  MUFU.TANH R12, R12 ;  /* 0x0000000c000c7308 */ /* 0x000e620000002400 */
[----:B------:R-:W-:Y:S02]  /*6ba0*/  FMUL.FTZ R26, R26, c[0x0][0x320] ;  /* 0x0000c8001a1a7a20 */ /* 0x000fe40000410000 */
[----:B------:R-:W-:Y:S03]  /*6bb0*/  FMUL.FTZ R27, R27, c[0x0][0x320] ;  /* 0x0000c8001b1b7a20 */ /* 0x000fe60000410000 */
[----:B------:R-:W-:Y:S04]  /*6bc0*/  HMMA.16816.F32.BF16 R32, R148, R10, R32 ;  /* 0x0000000a9420723c */ /* 0x000fe80000041820 */
[----:B------:R-:W1:Y:S10]  /*6bd0*/  MUFU.TANH R16, R16 ;  /* 0x0000001000107308 */ /* 0x000e740000002400 */
[----:B------:R-:W4:Y:S01]  /*6be0*/  MUFU.TANH R20, R20 ;  /* 0x0000001400147308 */ /* 0x000f220000002400 */
[----:B---3--:R-:W-:Y:S01]  /*6bf0*/  IADD3 R0, -R223, 0x1, -R200 ;  /* 0x00000001df007810 */ /* 0x008fe20007ffe9c8 */
[----:B------:R-:W-:Y:S02]  /*6c00*/  FMUL.FTZ R28, R28, c[0x0][0x320] ;  /* 0x0000c8001c1c7a20 */ /* 0x000fe40000410000 */
[----:B------:R-:W-:Y:S02]  /*6c10*/  FMUL.FTZ R29, R29, c[0x0][0x320] ;  /* 0x0000c8001d1d7a20 */ /* 0x000fe40000410000 */
[----:B------:R-:W-:Y:S02]  /*6c20*/  IMAD R0, R4, c[0x0][0x1d0], R0 ;  /* 0x0000740004007a24 */ /* 0x000fe400078e0200 */
[----:B------:R-:W-:Y:S02]  /*6c30*/  FMUL.FTZ R30, R30, c[0x0][0x320] ;  /* 0x0000c8001e1e7a20 */ /* 0x000fe40000410000 */
[----:B------:R-:W3:Y:S01]  /*6c40*/  MUFU.TANH R18, R18 ;  /* 0x0000001200127308 */ /* 0x000ee20000002400 */
[----:B--2---:R-:W-:Y:S01]  /*6c50*/  FMUL.FTZ R13, R31, c[0x0][0x320] ;  /* 0x0000c8001f0d7a20 */ /* 0x004fe20000410000 */
[----:B------:R-:W-:Y:S01]  /*6c60*/  IADD3 R0, R0, -c[0x0][0x168], RZ ;  /* 0x80005a0000007a10 */ /* 0x000fe20007ffe0ff */
[----:B------:R-:W-:Y:S02]  /*6c70*/  FMUL.FTZ R32, R32, c[0x0][0x320] ;  /* 0x0000c80020207a20 */ /* 0x000fe40000410000 */
[----:B------:R-:W-:Y:S01]  /*6c80*/  FMUL.FTZ R33, R33, c[0x0][0x320] ;  /* 0x0000c80021217a20 */ /* 0x000fe20000410000 */
[----:B-1----:R-:W-:Y:S01]  /*6c90*/  IADD3 R2, R0, R2, RZ ;  /* 0x0000000200027210 */ /* 0x002fe20007ffe0ff */
[----:B------:R-:W-:Y:S01]  /*6ca0*/  FMUL.FTZ R34, R34, c[0x0][0x320] ;  /* 0x0000c80022227a20 */ /* 0x000fe20000410000 */
[----:B------:R-:W-:Y:S02]  /*6cb0*/  IADD3 R0, R0, R3, RZ ;  /* 0x0000000300007210 */ /* 0x000fe40007ffe0ff */
[----:B------:R-:W1:Y:S01]  /*6cc0*/  MUFU.TANH R19, R19 ;  /* 0x0000001300137308 */ /* 0x000e620000002400 */
[----:B------:R-:W-:Y:S02]  /*6cd0*/  ISETP.GT.AND P5, PT, R2, RZ, PT ;  /* 0x000000ff0200720c */ /* 0x000fe40003fa4270 */
[C---:B------:R-:W-:Y:S02]  /*6ce0*/  ISETP.GT.AND P0, PT, R0.reuse, RZ, PT ;  /* 0x000000ff0000720c */ /* 0x040fe40003f04270 */
[C---:B------:R-:W-:Y:S02]  /*6cf0*/  ISETP.GT.AND P6, PT, R0.reuse, 0x1, PT ;  /* 0x000000010000780c */ /* 0x040fe40003fc4270 */
[----:B------:R-:W-:Y:S02]  /*6d00*/  FSEL R4, R143, -INF , P5 ;  /* 0xff8000008f047808 */ /* 0x000fe40002800000 */
[----:B------:R-:W-:Y:S01]  /*6d10*/  FSEL R9, R141, -INF , P0 ;  /* 0xff8000008d097808 */ /* 0x000fe20000000000 */
[----:B------:R-:W2:Y:S01]  /*6d20*/  MUFU.TANH R21, R21 ;  /* 0x0000001500157308 */ /* 0x000ea20000002400 */
[----:B------:R-:W-:Y:S02]  /*6d30*/  ISETP.GT.AND P0, PT, R0, 0x8, PT ;  /* 0x000000080000780c */ /* 0x000fe40003f04270 */
[C---:B------:R-:W-:Y:S02]  /*6d40*/  ISETP.GT.AND P1, PT, R2.reuse, 0x1, PT ;  /* 0x000000010200780c */ /* 0x040fe40003f24270 */
[----:B------:R-:W-:Y:S02]  /*6d50*/  ISETP.GT.AND P5, PT, R2, 0x8, PT ;  /* 0x000000080200780c */ /* 0x000fe40003fa4270 */
[----:B----4-:R-:W-:Y:S02]  /*6d60*/  FSEL R8, R140, -INF , P6 ;  /* 0xff8000008c087808 */ /* 0x010fe40003000000 */
[----:B------:R-:W-:Y:S01]  /*6d70*/  FSEL R3, R142, -INF , P1 ;  /* 0xff8000008e037808 */ /* 0x000fe20000800000 */
[----:B------:R-:W4:Y:S01]  /*6d80*/  MUFU.TANH R22, R22 ;  /* 0x0000001600167308 */ /* 0x000f220000002400 */
[----:B------:R-:W-:Y:S02]  /*6d90*/  ISETP.GT.AND P6, PT, R0, 0x9, PT ;  /* 0x000000090000780c */ /* 0x000fe40003fc4270 */
[----:B-----5:R-:W-:Y:S02]  /*6da0*/  FSEL R6, R137, -INF , P5 ;  /* 0xff80000089067808 */ /* 0x020fe40002800000 */
[----:B------:R-:W-:Y:S02]  /*6db0*/  FSEL R7, R101, -INF , P0 ;  /* 0xff80000065077808 */ /* 0x000fe40000000000 */
[----:B------:R-:W-:Y:S02]  /*6dc0*/  FMNMX.FTZ R101, R4, R102, !PT ;  /* 0x0000006604657209 */ /* 0x000fe40007810000 */
[C---:B------:R-:W-:Y:S01]  /*6dd0*/  ISETP.GT.AND P1, PT, R2.reuse, 0x9, PT ;  /* 0x000000090200780c */ /* 0x040fe20003f24270 */
[----:B------:R-:W5:Y:S01]  /*6de0*/  MUFU.TANH R24, R24 ;  /* 0x0000001800187308 */ /* 0x000f620000002400 */
[----:B------:R-:W-:Y:S02]  /*6df0*/  ISETP.GT.AND P5, PT, R2, 0x10, PT ;  /* 0x000000100200780c */ /* 0x000fe40003fa4270 */
[----:B------:R-:W-:Y:S02]  /*6e00*/  ISETP.GT.AND P0, PT, R0, 0x10, PT ;  /* 0x000000100000780c */ /* 0x000fe40003f04270 */
[----:B------:R-:W-:Y:S02]  /*6e10*/  FMNMX.FTZ R11, R9, R103, !PT ;  /* 0x00000067090b7209 */ /* 0x000fe40007810000 */
[----:B------:R-:W-:Y:S02]  /*6e20*/  FSEL R5, R136, -INF , P1 ;  /* 0xff80000088057808 */ /* 0x000fe40000800000 */
[----:B------:R-:W-:Y:S01]  /*6e30*/  ISETP.GT.AND P1, PT, R2, 0x11, PT ;  /* 0x000000110200780c */ /* 0x000fe20003f24270 */
[----:B------:R-:W1:Y:S01]  /*6e40*/  MUFU.TANH R25, R25 ;  /* 0x0000001900197308 */ /* 0x000e620000002400 */
[----:B------:R-:W-:Y:S02]  /*6e50*/  FSEL R10, R100, -INF , P6 ;  /* 0xff800000640a7808 */ /* 0x000fe40003000000 */
[----:B------:R-:W-:Y:S02]  /*6e60*/  ISETP.GT.AND P6, PT, R0, 0x11, PT ;  /* 0x000000110000780c */ /* 0x000fe40003fc4270 */
[----:B------:R-:W-:Y:S01]  /*6e70*/  FSEL R143, R12, -INF , P5 ;  /* 0xff8000000c8f7808 */ /* 0x000fe20002800000 */
[----:B------:R-:W-:Y:S01]  /*6e80*/  FMUL.FTZ R12, R35, c[0x0][0x320] ;  /* 0x0000c800230c7a20 */ /* 0x000fe20000410000 */
[----:B------:R-:W-:Y:S02]  /*6e90*/  ISETP.GT.AND P5, PT, R2, 0x18, PT ;  /* 0x000000180200780c */ /* 0x000fe40003fa4270 */
[----:B------:R-:W-:Y:S01]  /*6ea0*/  FMNMX.FTZ R101, R3, R101, !PT ;  /* 0x0000006503657209 */ /* 0x000fe20007810000 */
[----:B------:R-:W1:Y:S01]  /*6eb0*/  MUFU.TANH R28, R28 ;  /* 0x0000001c001c7308 */ /* 0x000e620000002400 */
[----:B------:R-:W-:Y:S02]  /*6ec0*/  FSEL R145, R14, -INF , P0 ;  /* 0xff8000000e917808 */ /* 0x000fe40000000000 */
[----:B------:R-:W-:Y:S02]  /*6ed0*/  FSEL R146, R15, -INF , P6 ;  /* 0xff8000000f927808 */ /* 0x000fe40003000000 */
[----:B------:R-:W-:Y:S02]  /*6ee0*/  FSEL R144, R144, -INF , P1 ;  /* 0xff80000090907808 */ /* 0x000fe40000800000 */
[----:B------:R-:W-:Y:S02]  /*6ef0*/  FSEL R147, R16, -INF , P5 ;  /* 0xff80000010937808 */ /* 0x000fe40002800000 */
[C---:B------:R-:W-:Y:S01]  /*6f00*/  ISETP.GT.AND P5, PT, R2.reuse, 0x20, PT ;  /* 0x000000200200780c */ /* 0x040fe20003fa4270 */
[----:B------:R-:W-:Y:S01]  /*6f10*/  MUFU.TANH R23, R23 ;  /* 0x0000001700177308 */ /* 0x000fe20000002400 */
[----:B------:R-:W-:Y:S02]  /*6f20*/  ISETP.GT.AND P1, PT, R2, 0x19, PT ;  /* 0x000000190200780c */ /* 0x000fe40003f24270 */
[C---:B------:R-:W-:Y:S02]  /*6f30*/  ISETP.GT.AND P0, PT, R0.reuse, 0x18, PT ;  /* 0x000000180000780c */ /* 0x040fe40003f04270 */
[----:B------:R-:W-:Y:S02]  /*6f40*/  ISETP.GT.AND P6, PT, R0, 0x19, PT ;  /* 0x000000190000780c */ /* 0x000fe40003fc4270 */
[----:B------:R-:W-:Y:S02]  /*6f50*/  FMNMX.FTZ R101, R6, R101, !PT ;  /* 0x0000006506657209 */ /* 0x000fe40007810000 */
[----:B------:R-:W-:Y:S01]  /*6f60*/  FMNMX.FTZ R11, R8, R11, !PT ;  /* 0x0000000b080b7209 */ /* 0x000fe20007810000 */
[----:B------:R-:W5:Y:S01]  /*6f70*/  MUFU.TANH R29, R29 ;  /* 0x0000001d001d7308 */ /* 0x000f620000002400 */
[----:B------:R-:W-:Y:S02]  /*6f80*/  FSEL R151, R20, -INF , P5 ;  /* 0xff80000014977808 */ /* 0x000fe40002800000 */
[----:B------:R-:W-:Y:S02]  /*6f90*/  FSEL R148, R17, -INF , P1 ;  /* 0xff80000011947808 */ /* 0x000fe40000800000 */
[----:B------:R-:W-:Y:S02]  /*6fa0*/  ISETP.GT.AND P1, PT, R2, 0x21, PT ;  /* 0x000000210200780c */ /* 0x000fe40003f24270 */
[----:B---3--:R-:W-:Y:S02]  /*6fb0*/  FSEL R149, R18, -INF , P0 ;  /* 0xff80000012957808 */ /* 0x008fe40000000000 */
[----:B------:R-:W-:Y:S01]  /*6fc0*/  ISETP.GT.AND P0, PT, R0, 0x20, PT ;  /* 0x000000200000780c */ /* 0x000fe20003f04270 */
[----:B------:R-:W3:Y:S01]  /*6fd0*/  MUFU.TANH R26, R26 ;  /* 0x0000001a001a7308 */ /* 0x000ee20000002400 */
[----:B-1----:R-:W-:Y:S02]  /*6fe0*/  FSEL R150, R19, -INF , P6 ;  /* 0xff80000013967808 */ /* 0x002fe40003000000 */
[C---:B------:R-:W-:Y:S02]  /*6ff0*/  ISETP.GT.AND P6, PT, R2.reuse, 0x28, PT ;  /* 0x000000280200780c */ /* 0x040fe40003fc4270 */
[----:B------:R-:W-:Y:S02]  /*7000*/  FMNMX.FTZ R101, R5, R101, !PT ;  /* 0x0000006505657209 */ /* 0x000fe40007810000 */
[----:B------:R-:W-:Y:S02]  /*7010*/  ISETP.GT.AND P5, PT, R2, 0x29, PT ;  /* 0x000000290200780c */ /* 0x000fe40003fa4270 */
[----:B------:R-:W-:Y:S01]  /*7020*/  FMNMX.FTZ R11, R7, R11, !PT ;  /* 0x0000000b070b7209 */ /* 0x000fe20007810000 */
[----:B------:R-:W1:Y:S01]  /*7030*/  MUFU.TANH R27, R27 ;  /* 0x0000001b001b7308 */ /* 0x000e620000002400 */
[----:B--2---:R-:W-:Y:S02]  /*7040*/  FSEL R153, R21, -INF , P1 ;  /* 0xff80000015997808 */ /* 0x004fe40000800000 */
[----:B----4-:R-:W-:Y:S02]  /*7050*/  FSEL R154, R22, -INF , P0 ;  /* 0xff800000169a7808 */ /* 0x010fe40000000000 */
[C---:B------:R-:W-:Y:S02]  /*7060*/  ISETP.GT.AND P1, PT, R2.reuse, 0x30, PT ;  /* 0x000000300200780c */ /* 0x040fe40003f24270 */
[----:B------:R-:W-:Y:S02]  /*7070*/  ISETP.GT.AND P0, PT, R2, 0x31, PT ;  /* 0x000000310200780c */ /* 0x000fe40003f04270 */
[----:B-----5:R-:W-:Y:S01]  /*7080*/  FSEL R159, R24, -INF , P6 ;  /* 0xff800000189f7808 */ /* 0x020fe20003000000 */
[----:B------:R-:W2:Y:S01]  /*7090*/  MUFU.TANH R30, R30 ;  /* 0x0000001e001e7308 */ /* 0x000ea20000002400 */
[----:B------:R-:W-:Y:S02]  /*70a0*/  FSEL R155, R25, -INF , P5 ;  /* 0xff800000199b7808 */ /* 0x000fe40002800000 */
[----:B------:R-:W-:Y:S02]  /*70b0*/  FMNMX.FTZ R101, R143, R101, !PT ;  /* 0x000000658f657209 */ /* 0x000fe40007810000 */
[C---:B------:R-:W-:Y:S02]  /*70c0*/  ISETP.GT.AND P6, PT, R2.reuse, 0x38, PT ;  /* 0x000000380200780c */ /* 0x040fe40003fc4270 */
[----:B------:R-:W-:Y:S02]  /*70d0*/  ISETP.GT.AND P5, PT, R2, 0x39, PT ;  /* 0x000000390200780c */ /* 0x000fe40003fa4270 */
[----:B------:R-:W-:Y:S01]  /*70e0*/  FMNMX.FTZ R2, R10, R11, !PT ;  /* 0x0000000b0a027209 */ /* 0x000fe20007810000 */
[----:B------:R-:W4:Y:S01]  /*70f0*/  MUFU.TANH R13, R13 ;  /* 0x0000000d000d7308 */ /* 0x000f220000002400 */
[----:B------:R-:W-:Y:S02]  /*7100*/  FMNMX.FTZ R101, R144, R101, !PT ;  /* 0x0000006590657209 */ /* 0x000fe40007810000 */
[----:B------:R-:W-:Y:S02]  /*7110*/  FMNMX.FTZ R2, R145, R2, !PT ;  /* 0x0000000291027209 */ /* 0x000fe40007810000 */
[----:B------:R-:W-:Y:S02]  /*7120*/  FMNMX.FTZ R101, R147, R101, !PT ;  /* 0x0000006593657209 */ /* 0x000fe40007810000 */
[----:B------:R-:W-:Y:S02]  /*7130*/  FMNMX.FTZ R2, R146, R2, !PT ;  /* 0x0000000292027209 */ /* 0x000fe40007810000 */
[----:B------:R-:W-:Y:S01]  /*7140*/  FMNMX.FTZ R101, R148, R101, !PT ;  /* 0x0000006594657209 */ /* 0x000fe20007810000 */
[----:B------:R-:W5:Y:S01]  /*7150*/  MUFU.TANH R32, R32 ;  /* 0x0000002000207308 */ /* 0x000f620000002400 */
[----:B------:R-:W-:Y:S02]  /*7160*/  FMNMX.FTZ R2, R149, R2, !PT ;  /* 0x0000000295027209 */ /* 0x000fe40007810000 */
[----:B------:R-:W-:Y:S02]  /*7170*/  FSEL R189, R28, -INF , P1 ;  /* 0xff8000001cbd7808 */ /* 0x000fe40000800000 */
[----:B------:R-:W-:Y:S02]  /*7180*/  ISETP.GT.AND P1, PT, R0, 0x21, PT ;  /* 0x000000210000780c */ /* 0x000fe40003f24270 */
[----:B------:R-:W-:Y:S02]  /*7190*/  FMNMX.FTZ R2, R150, R2, !PT ;  /* 0x0000000296027209 */ /* 0x000fe40007810000 */
[----:B------:R-:W-:Y:S01]  /*71a0*/  FMNMX.FTZ R101, R151, R101, !PT ;  /* 0x0000006597657209 */ /* 0x000fe20007810000 */
[----:B------:R-:W2:Y:S01]  /*71b0*/  MUFU.TANH R33, R33 ;  /* 0x0000002100217308 */ /* 0x000ea20000002400 */
[----:B------:R-:W-:Y:S02]  /*71c0*/  FSEL R186, R29, -INF , P0 ;  /* 0xff8000001dba7808 */ /* 0x000fe40000000000 */
[----:B------:R-:W-:Y:S02]  /*71d0*/  FSEL R152, R23, -INF , P1 ;  /* 0xff80000017987808 */ /* 0x000fe40000800000 */
[----:B------:R-:W-:Y:S02]  /*71e0*/  ISETP.GT.AND P0, PT, R0, 0x28, PT ;  /* 0x000000280000780c */ /* 0x000fe40003f04270 */
[----:B------:R-:W-:Y:S02]  /*71f0*/  FMNMX.FTZ R101, R153, R101, !PT ;  /* 0x0000006599657209 */ /* 0x000fe40007810000 */
[----:B------:R-:W-:Y:S01]  /*7200*/  FMNMX.FTZ R2, R154, R2, !PT ;  /* 0x000000029a027209 */ /* 0x000fe20007810000 */
[----:B------:R-:W4:Y:S01]  /*7210*/  MUFU.TANH R34, R34 ;  /* 0x0000002200227308 */ /* 0x000f220000002400 */
[----:B---3--:R-:W-:Y:S02]  /*7220*/  FSEL R157, R26, -INF , P0 ;  /* 0xff8000001a9d7808 */ /* 0x008fe40000000000 */
[----:B------:R-:W-:Y:S02]  /*7230*/  ISETP.GT.AND P1, PT, R0, 0x29, PT ;  /* 0x000000290000780c */ /* 0x000fe40003f24270 */
[----:B------:R-:W-:Y:S02]  /*7240*/  FMNMX.FTZ R101, R159, R101, !PT ;  /* 0x000000659f657209 */ /* 0x000fe40007810000 */
[----:B------:R-:W-:Y:S02]  /*7250*/  FMNMX.FTZ R2, R152, R2, !PT ;  /* 0x0000000298027209 */ /* 0x000fe40007810000 */
[----:B------:R-:W-:Y:S01]  /*7260*/  ISETP.GT.AND P0, PT, R0, 0x30, PT ;  /* 0x000000300000780c */ /* 0x000fe20003f04270 */
[----:B------:R-:W3:Y:S01]  /*7270*/  MUFU.TANH R12, R12 ;  /* 0x0000000c000c7308 */ /* 0x000ee20000002400 */
[----:B-1----:R-:W-:Y:S02]  /*7280*/  FSEL R158, R27, -INF , P1 ;  /* 0xff8000001b9e7808 */ /* 0x002fe40000800000 */
[----:B------:R-:W-:Y:S02]  /*7290*/  FMNMX.FTZ R101, R155, R101, !PT ;  /* 0x000000659b657209 */ /* 0x000fe40007810000 */
[----:B------:R-:W-:Y:S02]  /*72a0*/  FMNMX.FTZ R2, R157, R2, !PT ;  /* 0x000000029d027209 */ /* 0x000fe40007810000 */
[----:B--2---:R-:W-:Y:S02]  /*72b0*/  FSEL R184, R30, -INF , P0 ;  /* 0xff8000001eb87808 */ /* 0x004fe40000000000 */
[----:B------:R-:W-:Y:S02]  /*72c0*/  ISETP.GT.AND P1, PT, R0, 0x31, PT ;  /* 0x000000310000780c */ /* 0x000fe40003f24270 */
[----:B------:R-:W-:Y:S02]  /*72d0*/  FMNMX.FTZ R2, R158, R2, !PT ;  /* 0x000000029e027209 */ /* 0x000fe40007810000 */
[----:B------:R-:W-:Y:S02]  /*72e0*/  FMNMX.FTZ R101, R189, R101, !PT ;  /* 0x00000065bd657209 */ /* 0x000fe40007810000 */
[----:B----4-:R-:W-:Y:S02]  /*72f0*/  FSEL R183, R13, -INF , P1 ;  /* 0xff8000000db77808 */ /* 0x010fe40000800000 */
[----:B-----5:R-:W-:Y:S02]  /*7300*/  FSEL R185, R32, -INF , P6 ;  /* 0xff80000020b97808 */ /* 0x020fe40003000000 */
[----:B------:R-:W-:Y:S02]  /*7310*/  ISETP.GT.AND P0, PT, R0, 0x38, PT ;  /* 0x000000380000780c */ /* 0x000fe40003f04270 */
[----:B------:R-:W-:Y:S02]  /*7320*/  FMNMX.FTZ R2, R184, R2, !PT ;  /* 0x00000002b8027209 */ /* 0x000fe40007810000 */
[----:B------:R-:W-:Y:S02]  /*7330*/  FMNMX.FTZ R101, R186, R101, !PT ;  /* 0x00000065ba657209 */ /* 0x000fe40007810000 */
[----:B------:R-:W-:Y:S02]  /*7340*/  FSEL R182, R33, -INF , P5 ;  /* 0xff80000021b67808 */ /* 0x000fe40002800000 */
[----:B------:R-:W-:Y:S02]  /*7350*/  ISETP.GT.AND P1, PT, R0, 0x39, PT ;  /* 0x000000390000780c */ /* 0x000fe40003f24270 */
[----:B------:R-:W-:Y:S02]  /*7360*/  FSEL R187, R34, -INF , P0 ;  /* 0xff80000022bb7808 */ /* 0x000fe40000000000 */
[----:B------:R-:W-:Y:S02]  /*7370*/  FMNMX.FTZ R101, R185, R101, !PT ;  /* 0x00000065b9657209 */ /* 0x000fe40007810000 */
[----:B------:R-:W-:Y:S02]  /*7380*/  FMNMX.FTZ R0, R183, R2, !PT ;  /* 0x00000002b7007209 */ /* 0x000fe40007810000 */
[----:B---3--:R-:W-:Y:S02]  /*7390*/  FSEL R192, R12, -INF , P1 ;  /* 0xff8000000cc07808 */ /* 0x008fe40000800000 */
[----:B------:R-:W-:Y:S02]  /*73a0*/  FMNMX.FTZ R101, R182, R101, !PT ;  /* 0x00000065b6657209 */ /* 0x000fe40007810000 */
[----:B------:R-:W-:Y:S03]  /*73b0*/  FMNMX.FTZ R0, R187, R0, !PT ;  /* 0x00000000bb007209 */ /* 0x000fe60007810000 */
[----:B------:R-:W1:Y:S01]  /*73c0*/  SHFL.BFLY PT, R11, R101, 0x2, 0x1f ;  /* 0x0c401f00650b7f89 */ /* 0x000e6200000e0000 */
[----:B------:R-:W-:Y:S07]  /*73d0*/  FMNMX.FTZ R0, R192, R0, !PT ;  /* 0x00000000c0007209 */ /* 0x000fee0007810000 */
[----:B------:R-:W2:Y:S01]  /*73e0*/  SHFL.BFLY PT, R2, R0, 0x2, 0x1f ;  /* 0x0c401f0000027f89 */ /* 0x000ea200000e0000 */
[----:B-1----:R-:W-:Y:S07]  /*73f0*/  FMNMX.FTZ R101, R101, R11, !PT ;  /* 0x0000000b65657209 */ /* 0x002fee0007810000 */
[----:B------:R-:W1:Y:S01]  /*7400*/  SHFL.BFLY PT, R11, R101, 0x1, 0x1f ;  /* 0x0c201f00650b7f89 */ /* 0x000e6200000e0000 */
[----:B--2---:R-:W-:Y:S07]  /*7410*/  FMNMX.FTZ R0, R0, R2, !PT ;  /* 0x0000000200007209 */ /* 0x004fee0007810000 */
[----:B------:R-:W2:Y:S01]  /*7420*/  SHFL.BFLY PT, R100, R0, 0x1, 0x1f ;  /* 0x0c201f0000647f89 */ /* 0x000ea200000e0000 */
[----:B-1----:R-:W-:Y:S04]  /*7430*/  FMNMX.FTZ R101, R101, R11, !PT ;  /* 0x0000000b65657209 */ /* 0x002fe80007810000 */
[C---:B------:R-:W-:Y:S01]  /*7440*/  FSETP.NEU.FTZ.AND P1, PT, R101.reuse, -INF , PT ;  /* 0xff8000006500780b */ /* 0x040fe20003f3d000 */
[C---:B------:R-:W-:Y:S01]  /*7450*/  FMUL.FTZ R141, R101.reuse, c[0x0][0x2d0] ;  /* 0x0000b400658d7a20 */ /* 0x040fe20000410000 */
[----:B--2---:R-:W-:Y:S02]  /*7460*/  FMNMX.FTZ R100, R0, R100, !PT ;  /* 0x0000006400647209 */ /* 0x004fe40007810000 */
[----:B------:R-:W-:Y:S02]  /*7470*/  FSEL R2, R101, RZ, P1 ;  /* 0x000000ff65027208 */ /* 0x000fe40000800000 */
[C---:B------:R-:W-:Y:S01]  /*7480*/  FSETP.NEU.FTZ.AND P0, PT, R100.reuse, -INF , PT ;  /* 0xff8000006400780b */ /* 0x040fe20003f1d000 */
[----:B------:R-:W-:Y:S01]  /*7490*/  FMUL.FTZ R142, R100, c[0x0][0x2d0] ;  /* 0x0000b400648e7a20 */ /* 0x000fe20000410000 */
[----:B------:R-:W-:Y:S01]  /*74a0*/  FSEL R141, R141, RZ, P1 ;  /* 0x000000ff8d8d7208 */ /* 0x000fe20000800000 */
[----:B------:R-:W-:Y:S01]  /*74b0*/  FADD.FTZ R2, -R2, R102 ;  /* 0x0000006602027221 */ /* 0x000fe20000010100 */
[----:B------:R-:W-:Y:S02]  /*74c0*/  FSEL R0, R100, RZ, P0 ;  /* 0x000000ff64007208 */ /* 0x000fe40000000000 */
[----:B------:R-:W-:Y:S01]  /*74d0*/  IADD3 R102, R170, R160, RZ ;  /* 0x000000a0aa667210 */ /* 0x000fe20007ffe0ff */
[----:B------:R-:W-:Y:S01]  /*74e0*/  FMUL.FTZ R2, R2, c[0x0][0x2d0] ;  /* 0x0000b40002027a20 */ /* 0x000fe20000410000 */
[----:B------:R-:W-:Y:S01]  /*74f0*/  FSEL R142, R142, RZ, P0 ;  /* 0x000000ff8e8e7208 */ /* 0x000fe20000000000 */
[----:B------:R-:W-:Y:S01]  /*7500*/  FADD.FTZ R0, -R0, R103 ;  /* 0x0000006700007221 */ /* 0x000fe20000010100 */
[----:B------:R-:W-:Y:S01]  /*7510*/  IADD3 R140, R168, R102, RZ ;  /* 0x00000066a88c7210 */ /* 0x000fe20007ffe0ff */
[----:B------:R-:W1:Y:S01]  /*7520*/  LDSM.16.MT88.4 R12, [R102] ;  /* 0x00000000660c783b */ /* 0x000e620000004200 */
[--C-:B------:R-:W-:Y:S01]  /*7530*/  FFMA.FTZ R4, R4, c[0x0][0x2d0], -R141.reuse ;  /* 0x0000b40004047a23 */ /* 0x100fe2000001088d */
[----:B------:R-:W2:Y:S01]  /*7540*/  MUFU.EX2 R2, R2 ;  /* 0x0000000200027308 */ /* 0x000ea20000000800 */
[----:B------:R-:W-:Y:S01]  /*7550*/  FMUL.FTZ R0, R0, c[0x0][0x2d0] ;  /* 0x0000b40000007a20 */ /* 0x000fe20000410000 */
[----:B------:R-:W-:Y:S01]  /*7560*/  ISETP.GE.AND P1, PT, R199, 0x1, PT ;  /* 0x00000001c700780c */ /* 0x000fe20003f26270 */
[--C-:B------:R-:W-:Y:S02]  /*7570*/  FFMA.FTZ R3, R3, c[0x0][0x2d0], -R141.reuse ;  /* 0x0000b40003037a23 */ /* 0x100fe4000001088d */
[--C-:B------:R-:W-:Y:S01]  /*7580*/  FFMA.FTZ R6, R6, c[0x0][0x2d0], -R141.reuse ;  /* 0x0000b40006067a23 */ /* 0x100fe2000001088d */
[----:B------:R-:W3:Y:S01]  /*7590*/  LDSM.16.MT88.4 R20, [R140] ;  /* 0x000000008c14783b */ /* 0x000ee20000004200 */
[--C-:B------:R-:W-:Y:S02]  /*75a0*/  FFMA.FTZ R5, R5, c[0x0][0x2d0], -R141.reuse ;  /* 0x0000b40005057a23 */ /* 0x100fe4000001088d */
[--C-:B------:R-:W-:Y:S01]  /*75b0*/  FFMA.FTZ R9, R9, c[0x0][0x2d0], -R142.reuse ;  /* 0x0000b40009097a23 */ /* 0x100fe2000001088e */
[----:B------:R4:W-:Y:S01]  /*75c0*/  MUFU.EX2 R191, R4 ;  /* 0x0000000400bf7308 */ /* 0x0009e20000000800 */
[--C-:B------:R-:W-:Y:S02]  /*75d0*/  FFMA.FTZ R8, R8, c[0x0][0x2d0], -R142.reuse ;  /* 0x0000b40008087a23 */ /* 0x100fe4000001088e */
[--C-:B------:R-:W-:Y:S02]  /*75e0*/  FFMA.FTZ R7, R7, c[0x0][0x2d0], -R142.reuse ;  /* 0x0000b40007077a23 */ /* 0x100fe4000001088e */
[--C-:B------:R-:W-:Y:S05]  /*75f0*/  FFMA.FTZ R10, R10, c[0x0][0x2d0], -R142.reuse ;  /* 0x0000b4000a0a7a23 */ /* 0x100fea000001088e */
[----:B------:R-:W5:Y:S01]  /*7600*/  MUFU.EX2 R190, R3 ;  /* 0x0000000300be7308 */ /* 0x000f620000000800 */
[C---:B--2---:R-:W-:Y:S02]  /*7610*/  FMUL.FTZ R17, R2.reuse, R117 ;  /* 0x0000007502117220 */ /* 0x044fe40000410000 */
[C---:B------:R-:W-:Y:S02]  /*7620*/  FMUL.FTZ R16, R2.reuse, R116 ;  /* 0x0000007402107220 */ /* 0x040fe40000410000 */
[C---:B------:R-:W-:Y:S05]  /*7630*/  FMUL.FTZ R24, R2.reuse, R124 ;  /* 0x0000007c02187220 */ /* 0x040fea0000410000 */
[----:B------:R-:W-:Y:S01]  /*7640*/  MUFU.EX2 R198, R6 ;  /* 0x0000000600c67308 */ /* 0x000fe20000000800 */
[C---:B------:R-:W-:Y:S02]  /*7650*/  FMUL.FTZ R25, R2.reuse, R125 ;  /* 0x0000007d02197220 */ /* 0x040fe40000410000 */
[C---:B------:R-:W-:Y:S02]  /*7660*/  FMUL.FTZ R32, R2.reuse, R132 ;  /* 0x0000008402207220 */ /* 0x040fe40000410000 */
[C---:B----4-:R-:W-:Y:S02]  /*7670*/  FMUL.FTZ R4, R2.reuse, R104 ;  /* 0x0000006802047220 */ /* 0x050fe40000410000 */
[C---:B------:R-:W-:Y:S02]  /*7680*/  FMUL.FTZ R33, R2.reuse, R133 ;  /* 0x0000008502217220 */ /* 0x040fe40000410000 */
[C---:B------:R-:W-:Y:S01]  /*7690*/  FMUL.FTZ R36, R2.reuse, R36 ;  /* 0x0000002402247220 */ /* 0x040fe20000410000 */
[----:B------:R-:W2:Y:S01]  /*76a0*/  MUFU.EX2 R197, R5 ;  /* 0x0000000500c57308 */ /* 0x000ea20000000800 */
[C---:B------:R-:W-:Y:S02]  /*76b0*/  FMUL.FTZ R37, R2.reuse, R37 ;  /* 0x0000002502257220 */ /* 0x040fe40000410000 */
[----:B------:R-:W-:Y:S01]  /*76c0*/  FMUL.FTZ R40, R2, R40 ;  /* 0x0000002802287220 */ /* 0x000fe20000410000 */
[----:B-----5:R-:W-:Y:S01]  /*76d0*/  F2FP.BF16.PACK_AB R136, R190, R191 ;  /* 0x000000bfbe88723e */ /* 0x020fe200000010ff */
[C---:B------:R-:W-:Y:S01]  /*76e0*/  FMUL.FTZ R41, R2.reuse, R41 ;  /* 0x0000002902297220 */ /* 0x040fe20000410000 */
[----:B------:R-:W-:Y:S01]  /*76f0*/  IADD3 R3, R171, R160, RZ ;  /* 0x000000a0ab037210 */ /* 0x000fe20007ffe0ff */
[C---:B------:R-:W-:Y:S02]  /*7700*/  FMUL.FTZ R44, R2.reuse, R44 ;  /* 0x0000002c022c7220 */ /* 0x040fe40000410000 */
[----:B------:R-:W-:Y:S01]  /*7710*/  FMUL.FTZ R45, R2, R45 ;  /* 0x0000002d022d7220 */ /* 0x000fe20000410000 */
[----:B------:R4:W-:Y:S01]  /*7720*/  MUFU.EX2 R188, R9 ;  /* 0x0000000900bc7308 */ /* 0x0009e20000000800 */
[----:B------:R-:W5:Y:S01]  /*7730*/  LDSM.16.MT88.4 R28, [R3] ;  /* 0x00000000031c783b */ /* 0x000f620000004200 */
[----:B------:R-:W-:Y:S01]  /*7740*/  IADD3 R103, R168, R3, RZ ;  /* 0x00000003a8677210 */ /* 0x000fe20007ffe0ff */
[C---:B------:R-:W-:Y:S02]  /*7750*/  FMUL.FTZ R48, R2.reuse, R48 ;  /* 0x0000003002307220 */ /* 0x040fe40000410000 */
[C---:B------:R-:W-:Y:S02]  /*7760*/  FMUL.FTZ R49, R2.reuse, R49 ;  /* 0x0000003102317220 */ /* 0x040fe40000410000 */
[C---:B------:R-:W-:Y:S02]  /*7770*/  FMUL.FTZ R52, R2.reuse, R52 ;  /* 0x0000003402347220 */ /* 0x040fe40000410000 */
[C---:B------:R-:W-:Y:S01]  /*7780*/  FMUL.FTZ R53, R2.reuse, R53 ;  /* 0x0000003502357220 */ /* 0x040fe20000410000 */
[----:B------:R-:W1:Y:S01]  /*7790*/  MUFU.EX2 R196, R8 ;  /* 0x0000000800c47308 */ /* 0x000e620000000800 */
        /* <DEDUP_REMOVED lines=15> */
[----:B-1----:R-:W-:Y:S01]  /*7890*/  F2FP.BF16.PACK_AB R137, R196, R188 ;  /* 0x000000bcc489723e */ /* 0x002fe200000010ff */
        /* <DEDUP_REMOVED lines=12> */
[C---:B------:R-:W-:Y:S02]  /*7960*/  FMUL.FTZ R93, R2.reuse, R93 ;  /* 0x0000005d025d7220 */ /* 0x040fe40000410000 */
[C---:B------:R-:W-:Y:S02]  /*7970*/  FMUL.FTZ R96, R2.reuse, R96 ;  /* 0x0000006002607220 */ /* 0x040fe40000410000 */
[----:B------:R-:W-:Y:S02]  /*7980*/  FMUL.FTZ R97, R2, R97 ;  /* 0x0000006102617220 */ /* 0x000fe40000410000 */
[--C-:B------:R-:W-:Y:S02]  /*7990*/  FFMA.FTZ R116, R153, c[0x0][0x2d0], -R141.reuse ;  /* 0x0000b40099747a23 */ /* 0x100fe4000001088d */
[C---:B-1----:R-:W-:Y:S02]  /*79a0*/  FMUL.FTZ R6, R0.reuse, R106 ;  /* 0x0000006a00067220 */ /* 0x042fe40000410000 */
[----:B------:R1:W-:Y:S01]  /*79b0*/  MUFU.EX2 R153, R116 ;  /* 0x0000007400997308 */ /* 0x0003e20000000800 */
[C---:B------:R-:W-:Y:S02]  /*79c0*/  FMUL.FTZ R7, R0.reuse, R107 ;  /* 0x0000006b00077220 */ /* 0x040fe40000410000 */
[----:B------:R-:W2:Y:S01]  /*79d0*/  LDSM.16.MT88.4 R104, [R103] ;  /* 0x000000006768783b */ /* 0x000ea20000004200 */
[C---:B------:R-:W-:Y:S02]  /*79e0*/  FMUL.FTZ R10, R0.reuse, R110 ;  /* 0x0000006e000a7220 */ /* 0x040fe40000410000 */
[C---:B------:R-:W-:Y:S02]  /*79f0*/  FMUL.FTZ R11, R0.reuse, R111 ;  /* 0x0000006f000b7220 */ /* 0x040fe40000410000 */
[C---:B------:R-:W-:Y:S03]  /*7a00*/  HMMA.16816.F32.BF16 R4, R136.reuse, R12, R4 ;  /* 0x0000000c8804723c */ /* 0x040fe60000041804 */
[----:B------:R-:W4:Y:S02]  /*7a10*/  LDSM.16.MT88.4 R108, [R102+0x2000] ;  /* 0x00200000666c783b */ /* 0x000f240000004200 */
[----:B------:R-:W-:Y:S02]  /*7a20*/  FMUL.FTZ R18, R0, R118 ;  /* 0x0000007600127220 */ /* 0x000fe40000410000 */
[C---:B------:R-:W-:Y:S01]  /*7a30*/  FMUL.FTZ R13, R2.reuse, R113 ;  /* 0x00000071020d7220 */ /* 0x040fe20000410000 */
[C---:B------:R-:W-:Y:S04]  /*7a40*/  HMMA.16816.F32.BF16 R8, R136.reuse, R14, R8 ;  /* 0x0000000e8808723c */ /* 0x040fe80000041808 */
[----:B------:R-:W-:Y:S02]  /*7a50*/  FMUL.FTZ R12, R2, R112 ;  /* 0x00000070020c7220 */ /* 0x000fe40000410000 */
[C---:B------:R-:W-:Y:S02]  /*7a60*/  FMUL.FTZ R19, R0.reuse, R119 ;  /* 0x0000007700137220 */ /* 0x040fe40000410000 */
[C---:B------:R-:W-:Y:S04]  /*7a70*/  FMUL.FTZ R14, R0.reuse, R114 ;  /* 0x00000072000e7220 */ /* 0x040fe80000410000 */
[C---:B------:R-:W-:Y:S02]  /*7a80*/  FMUL.FTZ R15, R0.reuse, R115 ;  /* 0x00000073000f7220 */ /* 0x040fe40000410000 */
[C---:B------:R-:W-:Y:S02]  /*7a90*/  FMUL.FTZ R26, R0.reuse, R126 ;  /* 0x0000007e001a7220 */ /* 0x040fe40000410000 */
[C---:B------:R-:W-:Y:S02]  /*7aa0*/  FMUL.FTZ R27, R0.reuse, R127 ;  /* 0x0000007f001b7220 */ /* 0x040fe40000410000 */
[----:B------:R-:W-:Y:S01]  /*7ab0*/  LDSM.16.MT88.4 R124, [R3+0x1800] ;  /* 0x00180000037c783b */ /* 0x000fe20000004200 */
[C---:B---3--:R-:W-:Y:S03]  /*7ac0*/  HMMA.16816.F32.BF16 R12, R136.reuse, R20, R12 ;  /* 0x00000014880c723c */ /* 0x048fe6000004180c */
[C---:B------:R-:W-:Y:S02]  /*7ad0*/  FMUL.FTZ R34, R0.reuse, R134 ;  /* 0x0000008600227220 */ /* 0x040fe40000410000 */
[----:B------:R-:W-:Y:S02]  /*7ae0*/  FMUL.FTZ R35, R0, R135 ;  /* 0x0000008700237220 */ /* 0x000fe40000410000 */
[----:B------:R-:W-:Y:S01]  /*7af0*/  LDSM.16.MT88.4 R132, [R103+0x1800] ;  /* 0x001800006784783b */ /* 0x000fe20000004200 */
[C---:B------:R-:W-:Y:S04]  /*7b00*/  HMMA.16816.F32.BF16 R16, R136.reuse, R22, R16 ;  /* 0x000000168810723c */ /* 0x040fe80000041810 */
[C---:B------:R-:W-:Y:S02]  /*7b10*/  FMUL.FTZ R20, R2.reuse, R120 ;  /* 0x0000007802147220 */ /* 0x040fe40000410000 */
[----:B------:R-:W-:Y:S02]  /*7b20*/  FMUL.FTZ R21, R2, R121 ;  /* 0x0000007902157220 */ /* 0x000fe40000410000 */
[C---:B------:R-:W-:Y:S04]  /*7b30*/  FMUL.FTZ R22, R0.reuse, R122 ;  /* 0x0000007a00167220 */ /* 0x040fe80000410000 */
[----:B------:R-:W-:Y:S02]  /*7b40*/  FMUL.FTZ R23, R0, R123 ;  /* 0x0000007b00177220 */ /* 0x000fe40000410000 */
[--C-:B------:R-:W-:Y:S02]  /*7b50*/  FFMA.FTZ R120, R186, c[0x0][0x2d0], -R141.reuse ;  /* 0x0000b400ba787a23 */ /* 0x100fe4000001088d */
[--C-:B------:R-:W-:Y:S02]  /*7b60*/  FFMA.FTZ R121, R185, c[0x0][0x2d0], -R141.reuse ;  /* 0x0000b400b9797a23 */ /* 0x100fe4000001088d */
[C---:B------:R-:W-:Y:S01]  /*7b70*/  FMUL.FTZ R38, R0.reuse, R38 ;  /* 0x0000002600267220 */ /* 0x040fe20000410000 */
[C---:B-----5:R-:W-:Y:S03]  /*7b80*/  HMMA.16816.F32.BF16 R20, R136.reuse, R28, R20 ;  /* 0x0000001c8814723c */ /* 0x060fe60000041814 */
[C---:B------:R-:W-:Y:S02]  /*7b90*/  FMUL.FTZ R39, R0.reuse, R39 ;  /* 0x0000002700277220 */ /* 0x040fe40000410000 */
        /* <DEDUP_REMOVED lines=9> */
[C---:B------:R-:W-:Y:S01]  /*7c30*/  FMUL.FTZ R50, R0.reuse, R50 ;  /* 0x0000003200327220 */ /* 0x040fe20000410000 */
[C---:B--2---:R-:W-:Y:S03]  /*7c40*/  HMMA.16816.F32.BF16 R28, R136.reuse, R104, R28 ;  /* 0x00000068881c723c */ /* 0x044fe6000004181c */
[C---:B------:R-:W-:Y:S02]  /*7c50*/  FMUL.FTZ R51, R0.reuse, R51 ;  /* 0x0000003300337220 */ /* 0x040fe40000410000 */
[C---:B------:R-:W-:Y:S02]  /*7c60*/  FMUL.FTZ R54, R0.reuse, R54 ;  /* 0x0000003600367220 */ /* 0x040fe40000410000 */
[C---:B------:R-:W-:Y:S01]  /*7c70*/  FMUL.FTZ R55, R0.reuse, R55 ;  /* 0x0000003700377220 */ /* 0x040fe20000410000 */
[C---:B------:R-:W-:Y:S01]  /*7c80*/  HMMA.16816.F32.BF16 R32, R136.reuse, R106, R32 ;  /* 0x0000006a8820723c */ /* 0x040fe20000041820 */
[----:B------:R-:W2:Y:S03]  /*7c90*/  LDSM.16.MT88.4 R104, [R140+0x2000] ;  /* 0x002000008c68783b */ /* 0x000ea60000004200 */
[C---:B------:R-:W-:Y:S02]  /*7ca0*/  FMUL.FTZ R58, R0.reuse, R58 ;  /* 0x0000003a003a7220 */ /* 0x040fe40000410000 */
[C---:B------:R-:W-:Y:S02]  /*7cb0*/  FMUL.FTZ R59, R0.reuse, R59 ;  /* 0x0000003b003b7220 */ /* 0x040fe40000410000 */
[C---:B----4-:R-:W-:Y:S04]  /*7cc0*/  HMMA.16816.F32.BF16 R36, R136.reuse, R108, R36 ;  /* 0x0000006c8824723c */ /* 0x050fe80000041824 */
[C---:B------:R-:W-:Y:S02]  /*7cd0*/  FMUL.FTZ R62, R0.reuse, R62 ;  /* 0x0000003e003e7220 */ /* 0x040fe40000410000 */
[C---:B------:R-:W-:Y:S02]  /*7ce0*/  FMUL.FTZ R63, R0.reuse, R63 ;  /* 0x0000003f003f7220 */ /* 0x040fe40000410000 */
[C---:B------:R-:W-:Y:S01]  /*7cf0*/  HMMA.16816.F32.BF16 R40, R136.reuse, R110, R40 ;  /* 0x0000006e8828723c */ /* 0x040fe20000041828 */
[----:B------:R-:W3:Y:S03]  /*7d00*/  LDSM.16.MT88.4 R108, [R3+0x2000] ;  /* 0x00200000036c783b */ /* 0x000ee60000004200 */
        /* <DEDUP_REMOVED lines=17> */
[----:B------:R-:W-:Y:S02]  /*7e20*/  FFMA.FTZ R112, R143, c[0x0][0x2d0], -R141 ;  /* 0x0000b4008f707a23 */ /* 0x000fe4000001088d */
[C---:B---3--:R-:W-:Y:S02]  /*7e30*/  HMMA.16816.F32.BF16 R52, R136.reuse, R108, R52 ;  /* 0x0000006c8834723c */ /* 0x048fe40000041834 */
[----:B------:R3:W4:Y:S02]  /*7e40*/  MUFU.EX2 R180, R112 ;  /* 0x0000007000b47308 */ /* 0x0007240000000800 */
[C---:B------:R-:W-:Y:S02]  /*7e50*/  FMUL.FTZ R94, R0.reuse, R94 ;  /* 0x0000005e005e7220 */ /* 0x040fe40000410000 */
[C---:B------:R-:W-:Y:S02]  /*7e60*/  FMUL.FTZ R95, R0.reuse, R95 ;  /* 0x0000005f005f7220 */ /* 0x040fe40000410000 */
[C---:B------:R-:W-:Y:S01]  /*7e70*/  HMMA.16816.F32.BF16 R56, R136.reuse, R110, R56 ;  /* 0x0000006e8838723c */ /* 0x040fe20000041838 */
[----:B------:R-:W5:Y:S03]  /*7e80*/  LDSM.16.MT88.4 R108, [R102+0x4000] ;  /* 0x00400000666c783b */ /* 0x000f660000004200 */
[C---:B------:R-:W-:Y:S02]  /*7e90*/  FMUL.FTZ R98, R0.reuse, R98 ;  /* 0x0000006200627220 */ /* 0x040fe40000410000 */
[----:B------:R-:W-:Y:S02]  /*7ea0*/  FMUL.FTZ R99, R0, R99 ;  /* 0x0000006300637220 */ /* 0x000fe40000410000 */
[----:B-1----:R-:W-:Y:S04]  /*7eb0*/  FFMA.FTZ R116, R154, c[0x0][0x2d0], -R142 ;  /* 0x0000b4009a747a23 */ /* 0x002fe8000001088e */
[----:B------:R-:W-:Y:S02]  /*7ec0*/  FFMA.FTZ R2, R2, R203, R191 ;  /* 0x000000cb02027223 */ /* 0x000fe400000100bf */
[----:B------:R-:W-:Y:S02]  /*7ed0*/  FFMA.FTZ R0, R0, R204, R188 ;  /* 0x000000cc00007223 */ /* 0x000fe400000100bc */
[----:B------:R-:W-:Y:S02]  /*7ee0*/  FADD.FTZ R2, R190, R2 ;  /* 0x00000002be027221 */ /* 0x000fe40000010000 */
[----:B---3--:R-:W-:Y:S02]  /*7ef0*/  FFMA.FTZ R112, R145, c[0x0][0x2d0], -R142 ;  /* 0x0000b40091707a23 */ /* 0x008fe4000001088e */
[----:B------:R-:W-:Y:S02]  /*7f00*/  FADD.FTZ R0, R196, R0 ;  /* 0x00000000c4007221 */ /* 0x000fe40000010000 */
[----:B------:R1:W3:Y:S01]  /*7f10*/  MUFU.EX2 R178, R112 ;  /* 0x0000007000b27308 */ /* 0x0002e20000000800 */
[----:B------:R-:W-:Y:S01]  /*7f20*/  FADD.FTZ R2, R198, R2 ;  /* 0x00000002c6027221 */ /* 0x000fe20000010000 */
[C---:B--2---:R-:W-:Y:S03]  /*7f30*/  HMMA.16816.F32.BF16 R60, R136.reuse, R104, R60 ;  /* 0x00000068883c723c */ /* 0x044fe6000004183c */
[----:B------:R-:W-:Y:S02]  /*7f40*/  FADD.FTZ R0, R195, R0 ;  /* 0x00000000c3007221 */ /* 0x000fe40000010000 */
[----:B------:R-:W-:Y:S02]  /*7f50*/  FADD.FTZ R2, R197, R2 ;  /* 0x00000002c5027221 */ /* 0x000fe40000010000 */
[----:B------:R-:W-:Y:S01]  /*7f60*/  FADD.FTZ R0, R194, R0 ;  /* 0x00000000c2007221 */ /* 0x000fe20000010000 */
[C---:B------:R-:W-:Y:S01]  /*7f70*/  HMMA.16816.F32.BF16 R64, R136.reuse, R106, R64 ;  /* 0x0000006a8840723c */ /* 0x040fe20000041840 */
[----:B------:R-:W2:Y:S03]  /*7f80*/  LDSM.16.MT88.4 R104, [R140+0x4000] ;  /* 0x004000008c68783b */ /* 0x000ea60000004200 */
[----:B----4-:R-:W-:Y:S04]  /*7f90*/  FADD.FTZ R2, R180, R2 ;  /* 0x00000002b4027221 */ /* 0x010fe80000010000 */
[C---:B-----5:R-:W-:Y:S04]  /*7fa0*/  HMMA.16816.F32.BF16 R68, R136.reuse, R108, R68 ;  /* 0x0000006c8844723c */ /* 0x060fe80000041844 */
[----:B-1----:R-:W-:Y:S02]  /*7fb0*/  FFMA.FTZ R112, R146, c[0x0][0x2d0], -R142 ;  /* 0x0000b40092707a23 */ /* 0x002fe4000001088e */
[----:B------:R-:W-:Y:S02]  /*7fc0*/  MUFU.EX2 R146, R121 ;  /* 0x0000007900927308 */ /* 0x000fe40000000800 */
[C---:B------:R-:W-:Y:S01]  /*7fd0*/  HMMA.16816.F32.BF16 R72, R136.reuse, R110, R72 ;  /* 0x0000006e8848723c */ /* 0x040fe20000041848 */
[----:B------:R-:W1:Y:S03]  /*7fe0*/  LDSM.16.MT88.4 R108, [R3+0x4000] ;  /* 0x00400000036c783b */ /* 0x000e660000004200 */
[----:B---3--:R-:W-:Y:S04]  /*7ff0*/  FADD.FTZ R0, R178, R0 ;  /* 0x00000000b2007221 */ /* 0x008fe80000010000 */
[----:B------:R3:W4:Y:S01]  /*8000*/  MUFU.EX2 R177, R112 ;  /* 0x0000007000b17308 */ /* 0x0007220000000800 */
[C---:B--2---:R-:W-:Y:S07]  /*8010*/  HMMA.16816.F32.BF16 R76, R136.reuse, R104, R76 ;  /* 0x00000068884c723c */ /* 0x044fee000004184c */
[--C-:B------:R-:W-:Y:S01]  /*8020*/  FFMA.FTZ R104, R144, c[0x0][0x2d0], -R141.reuse ;  /* 0x0000b40090687a23 */ /* 0x100fe2000001088d */
[C---:B------:R-:W-:Y:S01]  /*8030*/  HMMA.16816.F32.BF16 R80, R136.reuse, R106, R80 ;  /* 0x0000006a8850723c */ /* 0x040fe20000041850 */
[----:B---3--:R-:W-:Y:S02]  /*8040*/  LDSM.16.MT88.4 R112, [R140+0x800] ;  /* 0x000800008c70783b */ /* 0x008fe40000004200 */
[----:B------:R2:W3:Y:S01]  /*8050*/  MUFU.EX2 R179, R104 ;  /* 0x0000006800b37308 */ /* 0x0004e20000000800 */
[----:B----4-:R-:W-:Y:S04]  /*8060*/  FADD.FTZ R0, R177, R0 ;  /* 0x00000000b1007221 */ /* 0x010fe80000010000 */
[C---:B-1----:R-:W-:Y:S07]  /*8070*/  HMMA.16816.F32.BF16 R84, R136.reuse, R108, R84 ;  /* 0x0000006c8854723c */ /* 0x042fee0000041854 */
[--C-:B------:R-:W-:Y:S01]  /*8080*/  FFMA.FTZ R108, R147, c[0x0][0x2d0], -R141.reuse ;  /* 0x0000b400936c7a23 */ /* 0x100fe2000001088d */
[C---:B------:R-:W-:Y:S01]  /*8090*/  HMMA.16816.F32.BF16 R88, R136.reuse, R110, R88 ;  /* 0x0000006e8858723c */ /* 0x040fe20000041858 */
[----:B------:R1:W-:Y:S01]  /*80a0*/  MUFU.EX2 R147, R120 ;  /* 0x0000007800937308 */ /* 0x0003e20000000800 */
[----:B--2---:R-:W2:Y:S09]  /*80b0*/  LDSM.16.MT88.4 R104, [R103+0x4000] ;  /* 0x004000006768783b */ /* 0x004eb20000004200 */
[----:B------:R4:W5:Y:S01]  /*80c0*/  MUFU.EX2 R176, R108 ;  /* 0x0000006c00b07308 */ /* 0x0009620000000800 */
[----:B---3--:R-:W-:Y:S01]  /*80d0*/  FADD.FTZ R2, R179, R2 ;  /* 0x00000002b3027221 */ /* 0x008fe20000010000 */
[----:B-1----:R-:W-:Y:S01]  /*80e0*/  LDSM.16.MT88.4 R120, [R140+0x1800] ;  /* 0x001800008c78783b */ /* 0x002fe20000004200 */
[--C-:B----4-:R-:W-:Y:S02]  /*80f0*/  FFMA.FTZ R108, R148, c[0x0][0x2d0], -R141.reuse ;  /* 0x0000b400946c7a23 */ /* 0x110fe4000001088d */
[----:B-----5:R-:W-:Y:S05]  /*8100*/  FADD.FTZ R2, R176, R2 ;  /* 0x00000002b0027221 */ /* 0x020fea0000010000 */
[----:B------:R1:W3:Y:S01]  /*8110*/  MUFU.EX2 R175, R108 ;  /* 0x0000006c00af7308 */ /* 0x0002e20000000800 */
[C---:B--2---:R-:W-:Y:S07]  /*8120*/  HMMA.16816.F32.BF16 R92, R136.reuse, R104, R92 ;  /* 0x00000068885c723c */ /* 0x044fee000004185c */
[----:B------:R-:W-:Y:S01]  /*8130*/  FFMA.FTZ R104, R149, c[0x0][0x2d0], -R142 ;  /* 0x0000b40095687a23 */ /* 0x000fe2000001088e */
[----:B------:R-:W-:Y:S03]  /*8140*/  HMMA.16816.F32.BF16 R96, R136, R106, R96 ;  /* 0x0000006a8860723c */ /* 0x000fe60000041860 */
[----:B------:R2:W4:Y:S01]  /*8150*/  MUFU.EX2 R174, R104 ;  /* 0x0000006800ae7308 */ /* 0x0005220000000800 */
[----:B------:R-:W-:Y:S01]  /*8160*/  F2FP.BF16.PACK_AB R105, R177, R178 ;  /* 0x000000b2b169723e */ /* 0x000fe200000010ff */
[----:B-1----:R-:W1:Y:S01]  /*8170*/  LDSM.16.MT88.4 R108, [R102+0x800] ;  /* 0x00080000666c783b */ /* 0x002e620000004200 */
[C---:B---3--:R-:W-:Y:S01]  /*8180*/  FADD.FTZ R2, R175.reuse, R2 ;  /* 0x00000002af027221 */ /* 0x048fe20000010000 */
[----:B------:R-:W-:Y:S01]  /*8190*/  F2FP.BF16.PACK_AB R106, R175, R176 ;  /* 0x000000b0af6a723e */ /* 0x000fe200000010ff */
[----:B--2---:R-:W-:Y:S04]  /*81a0*/  FFMA.FTZ R104, R150, c[0x0][0x2d0], -R142 ;  /* 0x0000b40096687a23 */ /* 0x004fe8000001088e */
[----:B----4-:R-:W-:Y:S01]  /*81b0*/  FADD.FTZ R0, R174, R0 ;  /* 0x00000000ae007221 */ /* 0x010fe20000010000 */
[----:B------:R2:W3:Y:S02]  /*81c0*/  MUFU.EX2 R160, R104 ;  /* 0x0000006800a07308 */ /* 0x0004e40000000800 */
[----:B--2---:R-:W-:Y:S01]  /*81d0*/  F2FP.BF16.PACK_AB R104, R179, R180 ;  /* 0x000000b4b368723e */ /* 0x004fe200000010ff */
[C---:B---3--:R-:W-:Y:S01]  /*81e0*/  FADD.FTZ R0, R160.reuse, R0 ;  /* 0x00000000a0007221 */ /* 0x048fe20000010000 */
[----:B------:R-:W-:Y:S07]  /*81f0*/  F2FP.BF16.PACK_AB R107, R160, R174 ;  /* 0x000000aea06b723e */ /* 0x000fee00000010ff */
        /* <DEDUP_REMOVED lines=28> */
[--C-:B------:R-:W-:Y:S01]  /*83c0*/  FFMA.FTZ R112, R151, c[0x0][0x2d0], -R141.reuse ;  /* 0x0000b40097707a23 */ /* 0x100fe2000001088d */
[C---:B------:R-:W-:Y:S01]  /*83d0*/  HMMA.16816.F32.BF16 R80, R104.reuse, R114, R80 ;  /* 0x000000726850723c */ /* 0x040fe20000041850 */
[----:B------:R2:W3:Y:S10]  /*83e0*/  MUFU.EX2 R151, R116 ;  /* 0x0000007400977308 */ /* 0x0004f40000000800 */
[----:B------:R4:W5:Y:S01]  /*83f0*/  MUFU.EX2 R156, R112 ;  /* 0x00000070009c7308 */ /* 0x0009620000000800 */
[C---:B-1----:R-:W-:Y:S03]  /*8400*/  HMMA.16816.F32.BF16 R84, R104.reuse, R108, R84 ;  /* 0x0000006c6854723c */ /* 0x042fe60000041854 */
[----:B--2---:R-:W-:Y:S02]  /*8410*/  FFMA.FTZ R116, R152, c[0x0][0x2d0], -R142 ;  /* 0x0000b40098747a23 */ /* 0x004fe4000001088e */
[----:B---3--:R-:W-:Y:S04]  /*8420*/  FADD.FTZ R0, R151, R0 ;  /* 0x0000000097007221 */ /* 0x008fe80000010000 */
[----:B------:R1:W2:Y:S01]  /*8430*/  MUFU.EX2 R152, R116 ;  /* 0x0000007400987308 */ /* 0x0002a20000000800 */
[C---:B------:R-:W-:Y:S01]  /*8440*/  HMMA.16816.F32.BF16 R88, R104.reuse, R110, R88 ;  /* 0x0000006e6858723c */ /* 0x040fe20000041858 */
[----:B----4-:R-:W3:Y:S02]  /*8450*/  LDSM.16.MT88.4 R112, [R103+0x4800] ;  /* 0x004800006770783b */ /* 0x010ee40000004200 */
[----:B------:R-:W-:Y:S02]  /*8460*/  FFMA.FTZ R108, R157, c[0x0][0x2d0], -R142 ;  /* 0x0000b4009d6c7a23 */ /* 0x000fe4000001088e */
[----:B-----5:R-:W-:Y:S04]  /*8470*/  FADD.FTZ R2, R156, R2 ;  /* 0x000000029c027221 */ /* 0x020fe80000010000 */
[----:B------:R4:W5:Y:S03]  /*8480*/  MUFU.EX2 R150, R108 ;  /* 0x0000006c00967308 */ /* 0x0009660000000800 */
[----:B------:R-:W-:Y:S02]  /*8490*/  FADD.FTZ R2, R153, R2 ;  /* 0x0000000299027221 */ /* 0x000fe40000010000 */
[--C-:B-1----:R-:W-:Y:S02]  /*84a0*/  FFMA.FTZ R116, R159, c[0x0][0x2d0], -R141.reuse ;  /* 0x0000b4009f747a23 */ /* 0x102fe4000001088d */
[----:B--2---:R-:W-:Y:S03]  /*84b0*/  FADD.FTZ R0, R152, R0 ;  /* 0x0000000098007221 */ /* 0x004fe60000010000 */
[----:B------:R1:W2:Y:S01]  /*84c0*/  MUFU.EX2 R154, R116 ;  /* 0x00000074009a7308 */ /* 0x0002a20000000800 */
[----:B----4-:R-:W4:Y:S01]  /*84d0*/  LDSM.16.MT88.4 R108, [R102+0x1000] ;  /* 0x00100000666c783b */ /* 0x010f220000004200 */
[----:B-----5:R-:W-:Y:S01]  /*84e0*/  FADD.FTZ R0, R150, R0 ;  /* 0x0000000096007221 */ /* 0x020fe20000010000 */
[C---:B---3--:R-:W-:Y:S07]  /*84f0*/  HMMA.16816.F32.BF16 R92, R104.reuse, R112, R92 ;  /* 0x00000070685c723c */ /* 0x048fee000004185c */
[----:B------:R-:W-:Y:S01]  /*8500*/  FFMA.FTZ R112, R158, c[0x0][0x2d0], -R142 ;  /* 0x0000b4009e707a23 */ /* 0x000fe2000001088e */
[----:B------:R-:W-:Y:S03]  /*8510*/  HMMA.16816.F32.BF16 R96, R104, R114, R96 ;  /* 0x000000726860723c */ /* 0x000fe60000041860 */
[----:B------:R3:W5:Y:S01]  /*8520*/  MUFU.EX2 R149, R112 ;  /* 0x0000007000957308 */ /* 0x0007620000000800 */
[--C-:B-1----:R-:W-:Y:S02]  /*8530*/  FFMA.FTZ R116, R155, c[0x0][0x2d0], -R141.reuse ;  /* 0x0000b4009b747a23 */ /* 0x102fe4000001088d */
[----:B--2---:R-:W-:Y:S01]  /*8540*/  FADD.FTZ R2, R154, R2 ;  /* 0x000000029a027221 */ /* 0x004fe20000010000 */
[----:B------:R-:W-:Y:S02]  /*8550*/  F2FP.BF16.PACK_AB R104, R153, R156 ;  /* 0x0000009c9968723e */ /* 0x000fe400000010ff */
[----:B------:R-:W-:Y:S04]  /*8560*/  F2FP.BF16.PACK_AB R105, R152, R151 ;  /* 0x000000979869723e */ /* 0x000fe800000010ff */
[----:B------:R-:W1:Y:S01]  /*8570*/  MUFU.EX2 R155, R116 ;  /* 0x00000074009b7308 */ /* 0x000e620000000800 */
[----:B---3--:R-:W2:Y:S01]  /*8580*/  LDSM.16.MT88.4 R112, [R140+0x1000] ;  /* 0x001000008c70783b */ /* 0x008ea20000004200 */
[----:B-----5:R-:W-:Y:S02]  /*8590*/  F2FP.BF16.PACK_AB R107, R149, R150 ;  /* 0x00000096956b723e */ /* 0x020fe400000010ff */
[----:B-1----:R-:W-:Y:S01]  /*85a0*/  F2FP.BF16.PACK_AB R106, R155, R154 ;  /* 0x0000009a9b6a723e */ /* 0x002fe200000010ff */
[--C-:B------:R-:W-:Y:S02]  /*85b0*/  FFMA.FTZ R116, R189, c[0x0][0x2d0], -R141.reuse ;  /* 0x0000b400bd747a23 */ /* 0x100fe4000001088d */
[----:B------:R-:W-:Y:S03]  /*85c0*/  FFMA.FTZ R141, R182, c[0x0][0x2d0], -R141 ;  /* 0x0000b400b68d7a23 */ /* 0x000fe6000001088d */
[----:B------:R1:W3:Y:S01]  /*85d0*/  MUFU.EX2 R144, R116 ;  /* 0x0000007400907308 */ /* 0x0002e20000000800 */
[----:B------:R-:W-:Y:S01]  /*85e0*/  FADD.FTZ R2, R155, R2 ;  /* 0x000000029b027221 */ /* 0x000fe20000010000 */
[C---:B----4-:R-:W-:Y:S08]  /*85f0*/  HMMA.16816.F32.BF16 R4, R104.reuse, R108, R4 ;  /* 0x0000006c6804723c */ /* 0x050ff00000041804 */
[C---:B------:R-:W-:Y:S01]  /*8600*/  HMMA.16816.F32.BF16 R8, R104.reuse, R110, R8 ;  /* 0x0000006e6808723c */ /* 0x040fe20000041808 */
[----:B------:R-:W4:Y:S01]  /*8610*/  LDSM.16.MT88.4 R108, [R3+0x1000] ;  /* 0x00100000036c783b */ /* 0x000f220000004200 */
[----:B------:R-:W5:Y:S07]  /*8620*/  MUFU.EX2 R148, R141 ;  /* 0x0000008d00947308 */ /* 0x000f6e0000000800 */
[----:B-1----:R-:W-:Y:S01]  /*8630*/  LDSM.16.MT88.4 R116, [R103+0x5000] ;  /* 0x005000006774783b */ /* 0x002fe20000004200 */
[C---:B--2---:R-:W-:Y:S03]  /*8640*/  HMMA.16816.F32.BF16 R12, R104.reuse, R112, R12 ;  /* 0x00000070680c723c */ /* 0x044fe6000004180c */
[----:B---3--:R-:W-:Y:S05]  /*8650*/  F2FP.BF16.PACK_AB R136, R147, R144 ;  /* 0x000000909388723e */ /* 0x008fea00000010ff */
[C---:B------:R-:W-:Y:S01]  /*8660*/  HMMA.16816.F32.BF16 R16, R104.reuse, R114, R16 ;  /* 0x000000726810723c */ /* 0x040fe20000041810 */
[----:B------:R-:W1:Y:S03]  /*8670*/  LDSM.16.MT88.4 R112, [R103+0x1000] ;  /* 0x001000006770783b */ /* 0x000e660000004200 */
[----:B-----5:R-:W-:Y:S04]  /*8680*/  F2FP.BF16.PACK_AB R138, R148, R146 ;  /* 0x00000092948a723e */ /* 0x020fe800000010ff */
[C---:B----4-:R-:W-:Y:S08]  /*8690*/  HMMA.16816.F32.BF16 R20, R104.reuse, R108, R20 ;  /* 0x0000006c6814723c */ /* 0x050ff00000041814 */
        /* <DEDUP_REMOVED lines=21> */
[--C-:B------:R-:W-:Y:S01]  /*87f0*/  FFMA.FTZ R112, R184, c[0x0][0x2d0], -R142.reuse ;  /* 0x0000b400b8707a23 */ /* 0x100fe2000001088e */
[C---:B------:R-:W-:Y:S03]  /*8800*/  HMMA.16816.F32.BF16 R80, R104.reuse, R114, R80 ;  /* 0x000000726850723c */ /* 0x040fe60000041850 */
[----:B------:R1:W-:Y:S05]  /*8810*/  MUFU.EX2 R143, R112 ;  /* 0x00000070008f7308 */ /* 0x0003ea0000000800 */
[C---:B--2---:R-:W-:Y:S08]  /*8820*/  HMMA.16816.F32.BF16 R84, R104.reuse, R108, R84 ;  /* 0x0000006c6854723c */ /* 0x044ff00000041854 */
[C---:B------:R-:W-:Y:S04]  /*8830*/  HMMA.16816.F32.BF16 R88, R104.reuse, R110, R88 ;  /* 0x0000006e6858723c */ /* 0x040fe80000041858 */
[--C-:B-1----:R-:W-:Y:S04]  /*8840*/  FFMA.FTZ R112, R183, c[0x0][0x2d0], -R142.reuse ;  /* 0x0000b400b7707a23 */ /* 0x102fe8000001088e */
[C---:B------:R-:W-:Y:S01]  /*8850*/  HMMA.16816.F32.BF16 R92, R104.reuse, R116, R92 ;  /* 0x00000074685c723c */ /* 0x040fe2000004185c */
[----:B------:R1:W2:Y:S07]  /*8860*/  MUFU.EX2 R145, R112 ;  /* 0x0000007000917308 */ /* 0x0002ae0000000800 */
[----:B------:R-:W-:Y:S04]  /*8870*/  HMMA.16816.F32.BF16 R96, R104, R118, R96 ;  /* 0x000000766860723c */ /* 0x000fe80000041860 */
[--C-:B-1----:R-:W-:Y:S01]  /*8880*/  FFMA.FTZ R112, R187, c[0x0][0x2d0], -R142.reuse ;  /* 0x0000b400bb707a23 */ /* 0x102fe2000001088e */
[----:B--2---:R-:W-:Y:S01]  /*8890*/  F2FP.BF16.PACK_AB R137, R145, R143 ;  /* 0x0000008f9189723e */ /* 0x004fe200000010ff */
[----:B------:R-:W-:Y:S02]  /*88a0*/  FFMA.FTZ R142, R192, c[0x0][0x2d0], -R142 ;  /* 0x0000b400c08e7a23 */ /* 0x000fe4000001088e */
[----:B------:R1:W-:Y:S10]  /*88b0*/  MUFU.EX2 R141, R112 ;  /* 0x00000070008d7308 */ /* 0x0003f40000000800 */
[----:B------:R-:W2:Y:S01]  /*88c0*/  MUFU.EX2 R142, R142 ;  /* 0x0000008e008e7308 */ /* 0x000ea20000000800 */
[----:B-1----:R-:W1:Y:S01]  /*88d0*/  LDSM.16.MT88.4 R112, [R102+0x1800] ;  /* 0x001800006670783b */ /* 0x002e620000004200 */
[----:B--2---:R-:W-:Y:S07]  /*88e0*/  F2FP.BF16.PACK_AB R139, R142, R141 ;  /* 0x0000008d8e8b723e */ /* 0x004fee00000010ff */
        /* <DEDUP_REMOVED lines=9> */
[----:B------:R-:W-:Y:S07]  /*8980*/  LDSM.16.MT88.4 R20, [R140+0x5800] ;  /* 0x005800008c14783b */ /* 0x000fee0000004200 */
        /* <DEDUP_REMOVED lines=8> */
[----:B------:R2:W5:Y:S07]  /*8a10*/  LDSM.16.MT88.4 R8, [R3+0x5800] ;  /* 0x005800000308783b */ /* 0x00056e0000004200 */
[C---:B---3--:R-:W-:Y:S08]  /*8a20*/  HMMA.16816.F32.BF16 R52, R136.reuse, R12, R52 ;  /* 0x0000000c8834723c */ /* 0x048ff00000041834 */
[C---:B------:R-:W-:Y:S08]  /*8a30*/  HMMA.16816.F32.BF16 R56, R136.reuse, R14, R56 ;  /* 0x0000000e8838723c */ /* 0x040ff00000041838 */
[C---:B----4-:R-:W-:Y:S04]  /*8a40*/  HMMA.16816.F32.BF16 R60, R136.reuse, R16, R60 ;  /* 0x00000010883c723c */ /* 0x050fe8000004183c */
[----:B--2---:R-:W-:Y:S02]  /*8a50*/  FADD.FTZ R3, R149, R0 ;  /* 0x0000000095037221 */ /* 0x004fe40000010000 */
[----:B------:R-:W-:Y:S02]  /*8a60*/  FADD.FTZ R0, R144, R2 ;  /* 0x0000000290007221 */ /* 0x000fe40000010000 */
[C---:B------:R-:W-:Y:S04]  /*8a70*/  HMMA.16816.F32.BF16 R64, R136.reuse, R18, R64 ;  /* 0x000000128840723c */ /* 0x040fe80000041840 */
[----:B------:R-:W-:Y:S02]  /*8a80*/  FADD.FTZ R3, R143, R3 ;  /* 0x000000038f037221 */ /* 0x000fe40000010000 */
[----:B------:R-:W-:Y:S02]  /*8a90*/  FADD.FTZ R2, R147, R0 ;  /* 0x0000000093027221 */ /* 0x000fe40000010000 */
[C---:B-1----:R-:W-:Y:S04]  /*8aa0*/  HMMA.16816.F32.BF16 R68, R136.reuse, R4, R68 ;  /* 0x000000048844723c */ /* 0x042fe80000041844 */
[----:B------:R-:W-:Y:S02]  /*8ab0*/  FADD.FTZ R0, R145, R3 ;  /* 0x0000000391007221 */ /* 0x000fe40000010000 */
[----:B------:R-:W-:Y:S01]  /*8ac0*/  FADD.FTZ R3, R146, R2 ;  /* 0x0000000292037221 */ /* 0x000fe20000010000 */
[----:B------:R-:W-:Y:S01]  /*8ad0*/  IADD3 R2, R199, 0x1, RZ ;  /* 0x00000001c7027810 */ /* 0x000fe20007ffe0ff */
[C---:B------:R-:W-:Y:S01]  /*8ae0*/  HMMA.16816.F32.BF16 R72, R136.reuse, R6, R72 ;  /* 0x000000068848723c */ /* 0x040fe20000041848 */
[----:B------:R-:W1:Y:S03]  /*8af0*/  LDSM.16.MT88.4 R4, [R103+0x5800] ;  /* 0x005800006704783b */ /* 0x000e660000004200 */
[----:B------:R-:W-:Y:S01]  /*8b00*/  FADD.FTZ R0, R141, R0 ;  /* 0x000000008d007221 */ /* 0x000fe20000010000 */
[----:B------:R-:W-:Y:S01]  /*8b10*/  SEL R199, R2, RZ, !P1 ;  /* 0x000000ff02c77207 */ /* 0x000fe20004800000 */
[----:B------:R-:W-:Y:S02]  /*8b20*/  FADD.FTZ R203, R148, R3 ;  /* 0x0000000394cb7221 */ /* 0x000fe40000010000 */
[C---:B------:R-:W-:Y:S04]  /*8b30*/  HMMA.16816.F32.BF16 R76, R136.reuse, R20, R76 ;  /* 0x00000014884c723c */ /* 0x040fe8000004184c */
[----:B------:R-:W-:Y:S04]  /*8b40*/  FADD.FTZ R204, R142, R0 ;  /* 0x000000008ecc7221 */ /* 0x000fe80000010000 */
[C---:B------:R-:W-:Y:S08]  /*8b50*/  HMMA.16816.F32.BF16 R80, R136.reuse, R22, R80 ;  /* 0x000000168850723c */ /* 0x040ff00000041850 */
[C---:B-----5:R-:W-:Y:S08]  /*8b60*/  HMMA.16816.F32.BF16 R84, R136.reuse, R8, R84 ;  /* 0x000000088854723c */ /* 0x060ff00000041854 */
[C---:B------:R-:W-:Y:S08]  /*8b70*/  HMMA.16816.F32.BF16 R88, R136.reuse, R10, R88 ;  /* 0x0000000a8858723c */ /* 0x040ff00000041858 */
[C---:B-1----:R-:W-:Y:S07]  /*8b80*/  HMMA.16816.F32.BF16 R92, R136.reuse, R4, R92 ;  /* 0x00000004885c723c */ /* 0x042fee000004185c */
[----:B------:R-:W-:Y:S01]  /*8b90*/  IADD3 R4, R172, -0x2, RZ ;  /* 0xfffffffeac047810 */ /* 0x000fe20007ffe0ff */
[----:B------:R-:W-:Y:S03]  /*8ba0*/  HMMA.16816.F32.BF16 R96, R136, R6, R96 ;  /* 0x000000068860723c */ /* 0x000fe60000041860 */
[----:B------:R-:W-:Y:S11]  /*8bb0*/  ISETP.GE.AND P0, PT, R4, R205, PT ;  /* 0x000000cd0400720c */ /* 0x000ff60003f06270 */
[----:B------:R-:W-:Y:S02]  /*8bc0*/  @!UPT UIADD3 URZ, URZ, URZ, URZ ;  /* 0x0000003f3f3ff290 */ /* 0x000fe4000fffe03f */
[----:B------:R-:W-:-:S05]  /*8bd0*/  @!P0 BRA `(.L_x_2607) ;  /* 0x0000050000008947 */ /* 0x000fca0003800000 */
[----:B------:R-:W-:Y:S01]  /*8be0*/  IADD3 R2, R206, R200, R211 ;  /* 0x000000c8ce027210 */ /* 0x000fe20007ffe0d3 */
[----:B------:R-:W-:Y:S01]  /*8bf0*/  IMAD.MOV.U32 R173, RZ, RZ, RZ ;  /* 0x000000ffffad7224 */ /* 0x000fe200078e00ff */
[----:B------:R-:W-:Y:S01]  /*8c00*/  SHF.R.S32.HI R224, RZ, 0x1f, R201 ;  /* 0x0000001fffe07819 */ /* 0x000fe200000114c9 */
[C---:B------:R-:W-:Y:S01]  /*8c10*/  IMAD.SHL.U32 R18, R201.reuse, 0x2, RZ ;  /* 0x00000002c9127824 */ /* 0x040fe200078e00ff */
[----:B------:R-:W-:Y:S01]  /*8c20*/  IADD3 R2, R2, -0x80, RZ ;  /* 0xffffff8002027810 */ /* 0x000fe20007ffe0ff */
[----:B------:R-:W-:Y:S01]  /*8c30*/  IMAD.SHL.U32 R17, R202, 0x2, RZ ;  /* 0x00000002ca117824 */ /* 0x000fe200078e00ff */
[----:B------:R-:W-:Y:S01]  /*8c40*/  SHF.L.U64.HI R15, R201, 0x1, R224 ;  /* 0x00000001c90f7819 */ /* 0x000fe200000102e0 */
[C---:B------:R-:W-:Y:S01]  /*8c50*/  IMAD.SHL.U32 R16, R193.reuse, 0x2, RZ ;  /* 0x00000002c1107824 */ /* 0x040fe200078e00ff */
[----:B------:R-:W-:Y:S01]  /*8c60*/  SHF.R.S32.HI R225, RZ, 0x1f, R202 ;  /* 0x0000001fffe17819 */ /* 0x000fe200000114ca */
[----:B------:R-:W-:Y:S01]  /*8c70*/  @P3 IMAD.HI.U32 R3, R2, c[0x0][0x2bc], RZ ;  /* 0x0000af0002033a27 */ /* 0x000fe200078e00ff */
[----:B------:R-:W-:Y:S02]  /*8c80*/  SHF.R.S32.HI R224, RZ, 0x1f, R193 ;  /* 0x0000001fffe07819 */ /* 0x000fe400000114c1 */
[----:B------:R-:W-:Y:S01]  /*8c90*/  SHF.L.U64.HI R14, R202, 0x1, R225 ;  /* 0x00000001ca0e7819 */ /* 0x000fe200000102e1 */
[----:B------:R-:W-:Y:S01]  /*8ca0*/  IMAD.MOV.U32 R0, RZ, RZ, R2 ;  /* 0x000000ffff007224 */ /* 0x000fe200078e0002 */
[----:B------:R-:W-:Y:S02]  /*8cb0*/  @P3 SHF.R.U32.HI R0, RZ, c[0x0][0x2c0], R3 ;  /* 0x0000b000ff003a19 */ /* 0x000fe40000011603 */
[----:B------:R-:W-:Y:S02]  /*8cc0*/  SHF.L.U64.HI R13, R193, 0x1, R224 ;  /* 0x00000001c10d7819 */ /* 0x000fe400000102e0 */
        /* <DEDUP_REMOVED lines=22> */
.L_x_2650:
[----:B------:R-:W-:-:S05]  /*8e30*/  BRA.DIV ~URZ, `(.L_x_2609) ;  /* 0x000067127f007947 */ /* 0x000fca000b800000 */
[----:B------:R-:W3:Y:S01]  /*8e40*/  SHFL.IDX PT, R2, R12, RZ, 0x181f ;  /* 0x00181fff0c027589 */ /* 0x000ee200000e0000 */
[----:B------:R-:W-:Y:S01]  /*8e50*/  ISETP.GE.AND P5, PT, R193, c[0x0][0x1d4], PT ;  /* 0x00007500c1007a0c */ /* 0x000fe20003fa6270 */
[----:B------:R-:W-:Y:S01]  /*8e60*/  IMAD R0, R199, 0x6000, R222 ;  /* 0x00006000c7007824 */ /* 0x000fe200078e02de */
[----:B------:R-:W-:Y:S02]  /*8e70*/  ISETP.GE.AND P1, PT, R202, c[0x0][0x1d4], PT ;  /* 0x00007500ca007a0c */ /* 0x000fe40003f26270 */
[C---:B---3--:R-:W-:Y:S02]  /*8e80*/  IADD3 R8, P0, R2.reuse, R16, RZ ;  /* 0x0000001002087210 */ /* 0x048fe40007f1e0ff */
[----:B------:R-:W-:Y:S03]  /*8e90*/  IADD3 R6, P6, R2, R17, RZ ;  /* 0x0000001102067210 */ /* 0x000fe60007fde0ff */
[C---:B--2---:R-:W-:Y:S01]  /*8ea0*/  IMAD.X R9, R4.reuse, 0x1, R13, P0 ;  /* 0x0000000104097824 */ /* 0x044fe200000e060d */
[----:B------:R-:W-:Y:S01]  /*8eb0*/  ISETP.GE.AND P0, PT, R201, c[0x0][0x1d4], PT ;  /* 0x00007500c9007a0c */ /* 0x000fe20003f06270 */
[----:B------:R-:W-:Y:S01]  /*8ec0*/  IMAD.X R7, R4, 0x1, R14, P6 ;  /* 0x0000000104077824 */ /* 0x000fe200030e060e */
[----:B------:R-:W-:Y:S02]  /*8ed0*/  IADD3 R10, P6, R2, R18, RZ ;  /* 0x00000012020a7210 */ /* 0x000fe40007fde0ff */
[----:B------:R-:W-:Y:S01]  /*8ee0*/  @!PT LDS RZ, [RZ] ;  /* 0x00000000fffff984 */ /* 0x000fe20000000800 */
[----:B------:R-:W-:Y:S01]  /*8ef0*/  @!PT LDS RZ, [RZ] ;  /* 0x00000000fffff984 */ /* 0x000fe20000000800 */
[----:B------:R2:W-:Y:S03]  /*8f00*/  LDGSTS.E.BYPASS.LTC128B.128 [R0], [R8.64], !P5 ;  /* 0x0000000008007fae */ /* 0x0005e6000e901d46 */
[----:B------:R-:W-:Y:S01]  /*8f10*/  IMAD.X R11, R4, 0x1, R15, P6 ;  /* 0x00000001040b7824 */ /* 0x000fe200030e060f */
[----:B------:R2:W-:Y:S04]  /*8f20*/  LDGSTS.E.BYPASS.LTC128B.128 [R0+0x2000], [R6.64], !P1 ;  /* 0x0200000006007fae */ /* 0x0005e8000c901d46 */
[----:B------:R3:W4:Y:S04]  /*8f30*/  SHFL.IDX PT, R4, R5, 0x1, 0x181f ;  /* 0x00381f0005047f89 */ /* 0x00072800000e0000 */
[----:B------:R5:W-:Y:S04]  /*8f40*/  LDGSTS.E.BYPASS.LTC128B.128 [R0+0x4000], [R10.64], !P0 ;  /* 0x040000000a007fae */ /* 0x000be8000c101d46 */
[----:B------:R2:W1:Y:S02]  /*8f50*/  SHFL.IDX PT, R2, R12, 0x1, 0x181f ;  /* 0x00381f000c027f89 */ /* 0x00046400000e0000 */
[----:B-1-3--:R-:W-:Y:S02]  /*8f60*/  SEL R5, RZ, 0x10, P0 ;  /* 0x00000010ff057807 */ /* 0x00afe40000000000 */
[----:B-----5:R-:W-:Y:S02]  /*8f70*/  SEL R11, RZ, 0x10, P5 ;  /* 0x00000010ff0b7807 */ /* 0x020fe40002800000 */
[----:B------:R-:W-:Y:S04]  /*8f80*/  SEL R10, RZ, 0x10, P1 ;  /* 0x00000010ff0a7807 */ /* 0x000fe80000800000 */
.L_x_2651:
[----:B--2-4-:R-:W-:Y:S02]  /*8f90*/  IADD3 R3, -R10, 0x10, RZ ;  /* 0x000000100a037810 */ /* 0x014fe40007ffe1ff */
[----:B------:R-:W-:Y:S02]  /*8fa0*/  IADD3 R8, -R11, 0x10, RZ ;  /* 0x000000100b087810 */ /* 0x000fe40007ffe1ff */
[----:B------:R-:W-:Y:S02]  /*8fb0*/  IADD3 R6, -R5, 0x10, RZ ;  /* 0x0000001005067810 */ /* 0x000fe40007ffe1ff */
[----:B------:R-:W-:Y:S02]  /*8fc0*/  LOP3.LUT R7, R3, 0xf, RZ, 0xc0, !PT ;  /* 0x0000000f03077812 */ /* 0x000fe400078ec0ff */
[----:B------:R-:W-:Y:S02]  /*8fd0*/  LOP3.LUT R8, R8, 0xf, RZ, 0xc0, !PT ;  /* 0x0000000f08087812 */ /* 0x000fe400078ec0ff */
[----:B------:R-:W-:Y:S02]  /*8fe0*/  LOP3.LUT R3, R6, 0xf, RZ, 0xc0, !PT ;  /* 0x0000000f06037812 */ /* 0x000fe400078ec0ff */
[-C--:B------:R-:W-:Y:S02]  /*8ff0*/  IADD3 R6, P6, P5, R7, R2.reuse, R17 ;  /* 0x0000000207067210 */ /* 0x080fe40007dde011 */
[----:B------:R-:W-:Y:S02]  /*9000*/  IADD3 R8, P1, P0, R8, R2, R16 ;  /* 0x0000000208087210 */ /* 0x000fe4000783e010 */
[-C--:B------:R-:W-:Y:S02]  /*9010*/  IADD3.X R7, RZ, R4.reuse, R14, P6, P5 ;  /* 0x00000004ff077210 */ /* 0x080fe400037ea40e */
[----:B------:R-:W-:Y:S02]  /*9020*/  ISETP.NE.U32.AND P6, PT, R11, RZ, PT ;  /* 0x000000ff0b00720c */ /* 0x000fe40003fc5070 */
[----:B------:R-:W-:Y:S02]  /*9030*/  IADD3.X R9, RZ, R4, R13, P1, P0 ;  /* 0x00000004ff097210 */ /* 0x000fe40000fe040d */
[----:B------:R-:W-:Y:S02]  /*9040*/  IADD3 R2, P1, P0, R3, R2, R18 ;  /* 0x0000000203027210 */ /* 0x000fe4000783e012 */
[----:B------:R-:W-:Y:S02]  /*9050*/  ISETP.NE.U32.AND P5, PT, R10, RZ, PT ;  /* 0x000000ff0a00720c */ /* 0x000fe40003fa5070 */
[----:B------:R-:W-:Y:S02]  /*9060*/  IADD3.X R3, RZ, R4, R15, P1, P0 ;  /* 0x00000004ff037210 */ /* 0x000fe40000fe040f */
[----:B------:R-:W-:Y:S03]  /*9070*/  ISETP.NE.U32.AND P0, PT, R5, RZ, PT ;  /* 0x000000ff0500720c */ /* 0x000fe60003f05070 */
[----:B------:R-:W-:Y:S01]  /*9080*/  @!PT LDS RZ, [RZ] ;  /* 0x00000000fffff984 */ /* 0x000fe20000000800 */
[----:B------:R-:W-:Y:S01]  /*9090*/  @!PT LDS RZ, [RZ] ;  /* 0x00000000fffff984 */ /* 0x000fe20000000800 */
[----:B------:R-:W-:Y:S01]  /*90a0*/  @!PT LDS RZ, [RZ] ;  /* 0x00000000fffff984 */ /* 0x000fe20000000800 */
[----:B------:R1:W-:Y:S06]  /*90b0*/  LDGSTS.E.BYPASS.LTC128B.128.ZFILL [R0+0x1000], [R8.64], P6 ;  /* 0x0100000008007fae */ /* 0x0003ec000b141d46 */
[----:B------:R1:W-:Y:S04]  /*90c0*/  LDGSTS.E.BYPASS.LTC128B.128.ZFILL [R0+0x3000], [R6.64], P5 ;  /* 0x0300000006007fae */ /* 0x0003e8000a941d46 */
[----:B------:R1:W-:Y:S02]  /*90d0*/  LDGSTS.E.BYPASS.LTC128B.128.ZFILL [R0+0x5000], [R2.64], P0 ;  /* 0x0500000002007fae */ /* 0x0003e40008141d46 */
.L_x_2607:
[----:B------:R-:W-:Y:S05]  /*90e0*/  BSYNC B0 ;  /* 0x0000000000007941 */ /* 0x000fea0003800000 */
.L_x_2606:
[C---:B------:R-:W-:Y:S01]  /*90f0*/  ISETP.GT.AND P0, PT, R172.reuse, R209, PT ;  /* 0x000000d1ac00720c */ /* 0x040fe20003f04270 */
[----:B------:R-:W0:Y:S01]  /*9100*/  LDGDEPBAR ;  /* 0x00000000000079af */ /* 0x000e220000000000 */
[C---:B------:R-:W-:Y:S01]  /*9110*/  ISETP.GE.AND P1, PT, R161.reuse, 0x1, PT ;  /* 0x00000001a100780c */ /* 0x040fe20003f26270 */
[----:B------:R-:W-:Y:S01]  /*9120*/  IMAD.MOV.U32 R103, RZ, RZ, R100 ;  /* 0x000000ffff677224 */ /* 0x000fe200078e0064 */
[----:B------:R-:W-:Y:S01]  /*9130*/  IADD3 R161, R161, 0x1, RZ ;  /* 0x00000001a1a17810 */ /* 0x000fe20007ffe0ff */
[----:B------:R-:W-:Y:S01]  /*9140*/  IMAD.MOV.U32 R102, RZ, RZ, R101 ;  /* 0x000000ffff667224 */ /* 0x000fe200078e0065 */
[----:B------:R-:W-:Y:S02]  /*9150*/  IADD3 R172, R172, -0x1, RZ ;  /* 0xffffffffacac7810 */ /* 0x000fe40007ffe0ff */
[----:B------:R-:W-:Y:S05]  /*9160*/  SEL R161, R161, RZ, !P1 ;  /* 0x000000ffa1a17207 */ /* 0x000fea0004800000 */
[----:B-1----:R-:W-:-:S05]  /*9170*/  @P0 BRA `(.L_x_2610) ;  /* 0xffffc87000000947 */ /* 0x002fca000383ffff */
.L_x_2601:
[----:B------:R-:W-:Y:S01]  /*9180*/  ISETP.GE.AND P0, PT, R172, R205, PT ;  /* 0x000000cdac00720c */ /* 0x000fe20003f06270 */
[----:B------:R-:W-:Y:S01]  /*9190*/  IMAD.MOV.U32 R209, RZ, RZ, 0x1f ;  /* 0x0000001fffd17424 */ /* 0x000fe200078e00ff */
[----:B------:R-:W-:-:S11]  /*91a0*/  MOV R208, 0xffffffff ;  /* 0xffffffff00d07802 */ /* 0x000fd60000000f00 */
[----:B------:R-:W-:Y:S05]  /*91b0*/  @!P0 BRA `(.L_x_2611) ;  /* 0x000032a000008947 */ /* 0x000fea0003800000 */
[----:B------:R-:W-:Y:S02]  /*91c0*/  MOV R102, R100 ;  /* 0x0000006400667202 */ /* 0x000fe40000000f00 */
[----:B------:R-:W-:Y:S02]  /*91d0*/  MOV R0, R101 ;  /* 0x0000006500007202 */ /* 0x000fe40000000f00 */
.L_x_2621:
        /* <DEDUP_REMOVED lines=43> */
.L_x_2652:
        /* <DEDUP_REMOVED lines=22> */
.L_x_2653:
        /* <DEDUP_REMOVED lines=21> */
.L_x_2613:
[----:B------:R-:W-:Y:S05]  /*9740*/  BSYNC B0 ;  /* 0x0000000000007941 */ /* 0x000fea0003800000 */
.L_x_2612:
[----:B------:R-:W0:Y:S01]  /*9750*/  LDGDEPBAR ;  /* 0x00000000000079af */ /* 0x000e220000000000 */
[----:B------:R-:W-:Y:S01]  /*9760*/  WARPSYNC 0xffffffff ;  /* 0xffffffff00007948 */ /* 0x000fe20003800000 */
[C---:B--23--:R-:W-:Y:S03]  /*9770*/  HMMA.16816.F32.BF16 R4, R32.reuse, R8, RZ ;  /* 0x000000082004723c */ /* 0x04cfe600000418ff */
[----:B------:R-:W-:Y:S01]  /*9780*/  ISETP.GE.AND P0, PT, R199, 0x1, PT ;  /* 0x00000001c700780c */ /* 0x000fe20003f06270 */
[C---:B------:R-:W-:Y:S01]  /*9790*/  IMAD.IADD R3, R166.reuse, 0x1, R100 ;  /* 0x00000001a6037824 */ /* 0x040fe200078e0264 */
[C---:B------:R-:W-:Y:S01]  /*97a0*/  IADD3 R2, R167.reuse, R100, R166 ;  /* 0x00000064a7027210 */ /* 0x040fe20007ffe0a6 */
[----:B------:R-:W-:Y:S02]  /*97b0*/  IMAD.IADD R103, R166, 0x1, R101 ;  /* 0x00000001a6677824 */ /* 0x000fe400078e0265 */
        /* <DEDUP_REMOVED lines=30> */
[----:B------:R-:W-:Y:S01]  /*99a0*/  IMAD.IADD R152, R167, 0x1, R100 ;  /* 0x00000001a7987824 */ /* 0x000fe200078e0264 */
        /* <DEDUP_REMOVED lines=79> */
[----:B------:R-:W3:Y:S08]  /*9ea0*/  LDSM.16.M88.4 R144, [R152+0x5000] ;  /* 0x005000009890783b */ /* 0x000ef00000000200 */
[----:B------:R-:W4:Y:S01]  /*9eb0*/  LDSM.16.M88.4 R152, [R152+0x5800] ;  /* 0x005800009898783b */ /* 0x000f220000000200 */
        /* <DEDUP_REMOVED lines=29> */
[----:B------:R-:W1:Y:S01]  /*a090*/  MUFU.TANH R140, R4 ;  /* 0x00000004008c7308 */ /* 0x000e620000002400 */
[----:B------:R-:W-:Y:S02]  /*a0a0*/  FMUL.FTZ R6, R6, c[0x0][0x320] ;  /* 0x0000c80006067a20 */ /* 0x000fe40000410000 */
[----:B------:R-:W-:Y:S02]  /*a0b0*/  FMUL.FTZ R5, R5, c[0x0][0x320] ;  /* 0x0000c80005057a20 */ /* 0x000fe40000410000 */
[----:B------:R-:W-:Y:S04]  /*a0c0*/  FMUL.FTZ R7, R7, c[0x0][0x320] ;  /* 0x0000c80007077a20 */ /* 0x000fe80000410000 */
        /* <DEDUP_REMOVED lines=8> */
[----:B------:R-:W-:Y:S02]  /*a150*/  FMUL.FTZ R13, R13, c[0x0][0x320] ;  /* 0x0000c8000d0d7a20 */ /* 0x000fe40000410000 */
[----:B------:R-:W-:Y:S01]  /*a160*/  FMUL.FTZ R15, R15, c[0x0][0x320] ;  /* 0x0000c8000f0f7a20 */ /* 0x000fe20000410000 */
[----:B-1----:R-:W-:Y:S01]  /*a170*/  FMNMX.FTZ R101, R140, R0, !PT ;  /* 0x000000008c657209 */ /* 0x002fe20007810000 */
[----:B------:R-:W-:Y:S02]  /*a180*/  FMUL.FTZ R16, R16, c[0x0][0x320] ;  /* 0x0000c80010107a20 */ /* 0x000fe40000410000 */
[----:B------:R-:W-:Y:S02]  /*a190*/  FMUL.FTZ R18, R18, c[0x0][0x320] ;  /* 0x0000c80012127a20 */ /* 0x000fe40000410000 */
[----:B------:R-:W-:Y:S01]  /*a1a0*/  FMUL.FTZ R17, R17, c[0x0][0x320] ;  /* 0x0000c80011117a20 */ /* 0x000fe20000410000 */
[----:B------:R1:W4:Y:S01]  /*a1b0*/  MUFU.TANH R144, R7 ;  /* 0x0000000700907308 */ /* 0x0003220000002400 */
[----:B------:R-:W-:Y:S01]  /*a1c0*/  FMUL.FTZ R19, R19, c[0x0][0x320] ;  /* 0x0000c80013137a20 */ /* 0x000fe20000410000 */
[----:B--2---:R-:W-:Y:S08]  /*a1d0*/  FMNMX.FTZ R100, R143, R102, !PT ;  /* 0x000000668f647209 */ /* 0x004ff00007810000 */
[----:B------:R-:W2:Y:S01]  /*a1e0*/  MUFU.TANH R141, R8 ;  /* 0x00000008008d7308 */ /* 0x000ea20000002400 */
[----:B---3--:R-:W-:Y:S09]  /*a1f0*/  FMNMX.FTZ R101, R142, R101, !PT ;  /* 0x000000658e657209 */ /* 0x008ff20007810000 */
[----:B------:R-:W3:Y:S01]  /*a200*/  MUFU.TANH R136, R10 ;  /* 0x0000000a00887308 */ /* 0x000ee20000002400 */
[----:B-1----:R-:W1:Y:S01]  /*a210*/  LDSM.16.M88.4 R4, [R2+0x5000] ;  /* 0x005000000204783b */ /* 0x002e620000000200 */
[----:B----4-:R-:W-:Y:S08]  /*a220*/  FMNMX.FTZ R100, R144, R100, !PT ;  /* 0x0000006490647209 */ /* 0x010ff00007810000 */
[----:B------:R-:W4:Y:S01]  /*a230*/  MUFU.TANH R103, R9 ;  /* 0x0000000900677308 */ /* 0x000f220000002400 */
[----:B--2---:R-:W-:Y:S09]  /*a240*/  FMNMX.FTZ R101, R141, R101, !PT ;  /* 0x000000658d657209 */ /* 0x004ff20007810000 */
[----:B------:R2:W5:Y:S01]  /*a250*/  MUFU.TANH R137, R11 ;  /* 0x0000000b00897308 */ /* 0x0005620000002400 */
[----:B---3--:R-:W-:Y:S09]  /*a260*/  FMNMX.FTZ R100, R136, R100, !PT ;  /* 0x0000006488647209 */ /* 0x008ff20007810000 */
[----:B------:R-:W3:Y:S01]  /*a270*/  MUFU.TANH R152, R12 ;  /* 0x0000000c00987308 */ /* 0x000ee20000002400 */
[----:B----4-:R-:W-:Y:S09]  /*a280*/  FMNMX.FTZ R101, R103, R101, !PT ;  /* 0x0000006567657209 */ /* 0x010ff20007810000 */
[----:B------:R-:W4:Y:S01]  /*a290*/  MUFU.TANH R154, R14 ;  /* 0x0000000e009a7308 */ /* 0x000f220000002400 */
[----:B--2---:R2:W2:Y:S01]  /*a2a0*/  LDSM.16.M88.4 R8, [R2+0x5800] ;  /* 0x005800000208783b */ /* 0x0044a20000000200 */
[C---:B-1----:R-:W-:Y:S03]  /*a2b0*/  HMMA.16816.F32.BF16 R20, R148.reuse, R4, R20 ;  /* 0x000000049414723c */ /* 0x042fe60000041814 */
[----:B-----5:R-:W-:Y:S05]  /*a2c0*/  FMNMX.FTZ R100, R137, R100, !PT ;  /* 0x0000006489647209 */ /* 0x020fea0007810000 */
[----:B------:R-:W1:Y:S01]  /*a2d0*/  MUFU.TANH R147, R13 ;  /* 0x0000000d00937308 */ /* 0x000e620000002400 */
[C---:B------:R-:W-:Y:S03]  /*a2e0*/  HMMA.16816.F32.BF16 R24, R148.reuse, R6, R24 ;  /* 0x000000069418723c */ /* 0x040fe60000041818 */
[----:B---3--:R-:W-:Y:S06]  /*a2f0*/  FMNMX.FTZ R101, R152, R101, !PT ;  /* 0x0000006598657209 */ /* 0x008fec0007810000 */
[----:B------:R-:W3:Y:S03]  /*a300*/  MUFU.TANH R155, R15 ;  /* 0x0000000f009b7308 */ /* 0x000ee60000002400 */
[----:B----4-:R-:W-:Y:S02]  /*a310*/  FMNMX.FTZ R100, R154, R100, !PT ;  /* 0x000000649a647209 */ /* 0x010fe40007810000 */
[----:B--2---:R-:W-:Y:S01]  /*a320*/  IADD3 R2, R199, 0x1, RZ ;  /* 0x00000001c7027810 */ /* 0x004fe20007ffe0ff */
[----:B------:R-:W-:Y:S04]  /*a330*/  FMUL.FTZ R20, R20, c[0x0][0x320] ;  /* 0x0000c80014147a20 */ /* 0x000fe80000410000 */
[----:B------:R-:W2:Y:S01]  /*a340*/  MUFU.TANH R146, R16 ;  /* 0x0000001000927308 */ /* 0x000ea20000002400 */
[----:B------:R-:W-:Y:S01]  /*a350*/  FMUL.FTZ R22, R22, c[0x0][0x320] ;  /* 0x0000c80016167a20 */ /* 0x000fe20000410000 */
[----:B------:R-:W-:Y:S01]  /*a360*/  SEL R199, R2, RZ, !P0 ;  /* 0x000000ff02c77207 */ /* 0x000fe20004000000 */
        /* <DEDUP_REMOVED lines=8> */
[C---:B------:R-:W-:Y:S03]  /*a3f0*/  HMMA.16816.F32.BF16 R28, R148.reuse, R8, R28 ;  /* 0x00000008941c723c */ /* 0x040fe6000004181c */
[----:B---3--:R-:W-:Y:S03]  /*a400*/  FMNMX.FTZ R100, R155, R100, !PT ;  /* 0x000000649b647209 */ /* 0x008fe60007810000 */
[----:B------:R-:W3:Y:S02]  /*a410*/  MUFU.TANH R145, R17 ;  /* 0x0000001100917308 */ /* 0x000ee40000002400 */
[----:B------:R-:W-:Y:S04]  /*a420*/  HMMA.16816.F32.BF16 R32, R148, R10, R32 ;  /* 0x0000000a9420723c */ /* 0x000fe80000041820 */
[----:B--2---:R-:W-:Y:S04]  /*a430*/  FMNMX.FTZ R101, R146, R101, !PT ;  /* 0x0000006592657209 */ /* 0x004fe80007810000 */
[----:B------:R-:W2:Y:S01]  /*a440*/  MUFU.TANH R156, R19 ;  /* 0x00000013009c7308 */ /* 0x000ea20000002400 */
[----:B-1----:R-:W-:Y:S07]  /*a450*/  FMNMX.FTZ R100, R153, R100, !PT ;  /* 0x0000006499647209 */ /* 0x002fee0007810000 */
[----:B------:R-:W-:Y:S02]  /*a460*/  FMUL.FTZ R28, R28, c[0x0][0x320] ;  /* 0x0000c8001c1c7a20 */ /* 0x000fe40000410000 */
        /* <DEDUP_REMOVED lines=8> */
[----:B------:R-:W-:Y:S02]  /*a4f0*/  FMUL.FTZ R33, R33, c[0x0][0x320] ;  /* 0x0000c80021217a20 */ /* 0x000fe40000410000 */
[----:B------:R-:W-:Y:S01]  /*a500*/  FMUL.FTZ R35, R35, c[0x0][0x320] ;  /* 0x0000c80023237a20 */ /* 0x000fe20000410000 */
[----:B--2---:R-:W-:Y:S06]  /*a510*/  FMNMX.FTZ R100, R156, R100, !PT ;  /* 0x000000649c647209 */ /* 0x004fec0007810000 */
        /* <DEDUP_REMOVED lines=27> */
[----:B---3--:R-:W-:Y:S02]  /*a6d0*/  FMNMX.FTZ R100, R182, R100, !PT ;  /* 0x00000064b6647209 */ /* 0x008fe40007810000 */
[----:B--2---:R-:W-:Y:S02]  /*a6e0*/  FMNMX.FTZ R101, R149, R101, !PT ;  /* 0x0000006595657209 */ /* 0x004fe40007810000 */
[----:B-1----:R-:W-:Y:S01]  /*a6f0*/  FMNMX.FTZ R100, R180, R100, !PT ;  /* 0x00000064b4647209 */ /* 0x002fe20007810000 */
[----:B------:R-:W-:-:S05]  /*a700*/  BRA.DIV ~URZ, `(.L_x_2616) ;  /* 0x000053527f007947 */ /* 0x000fca000b800000 */
[----:B------:R1:W2:Y:S02]  /*a710*/  SHFL.BFLY PT, R2, R101, 0x2, 0x1f ;  /* 0x0c401f0065027f89 */ /* 0x0002a400000e0000 */
.L_x_2654:
[----:B-12---:R-:W-:Y:S01]  /*a720*/  FMNMX.FTZ R101, R101, R2, !PT ;  /* 0x0000000265657209 */ /* 0x006fe20007810000 */
[----:B------:R-:W-:Y:S01]  /*a730*/  SHFL.BFLY PT, R3, R100, 0x2, 0x1f ;  /* 0x0c401f0064037f89 */ /* 0x000fe200000e0000 */
[----:B------:R-:W-:Y:S04]  /*a740*/  DEPBAR.LE SB0, 0x2 ;  /* 0x000080800000791a */ /* 0x000fe80000000000 */
[----:B------:R-:W-:Y:S03]  /*a750*/  BSSY B0, `(.L_x_2617) ;  /* 0x00001c6000007945 */ /* 0x000fe60003800000 */
[----:B------:R-:W1:Y:S08]  /*a760*/  SHFL.BFLY PT, R2, R101, 0x1, 0x1f ;  /* 0x0c201f0065027f89 */ /* 0x000e7000000e0000 */
[----:B------:R-:W-:Y:S01]  /*a770*/  BAR.SYNC.DEFER_BLOCKING 0x0 ;  /* 0x0000000000007b1d */ /* 0x000fe20000010000 */
[----:B-1----:R-:W-:Y:S02]  /*a780*/  FMNMX.FTZ R101, R101, R2, !PT ;  /* 0x0000000265657209 */ /* 0x002fe40007810000 */
[----:B------:R-:W-:Y:S03]  /*a790*/  FMNMX.FTZ R100, R100, R3, !PT ;  /* 0x0000000364647209 */ /* 0x000fe60007810000 */
[C---:B------:R-:W-:Y:S02]  /*a7a0*/  FADD.FTZ R0, -R101.reuse, R0 ;  /* 0x0000000065007221 */ /* 0x040fe40000010100 */
[----:B------:R-:W-:Y:S01]  /*a7b0*/  FMUL.FTZ R148, R101, c[0x0][0x2d0] ;  /* 0x0000b40065947a20 */ /* 0x000fe20000410000 */
[----:B------:R-:W1:Y:S01]  /*a7c0*/  SHFL.BFLY PT, R5, R100, 0x1, 0x1f ;  /* 0x0c201f0064057f89 */ /* 0x000e6200000e0000 */
[----:B------:R-:W-:Y:S02]  /*a7d0*/  FMUL.FTZ R0, R0, c[0x0][0x2d0] ;  /* 0x0000b40000007a20 */ /* 0x000fe40000410000 */
[--C-:B------:R-:W-:Y:S02]  /*a7e0*/  FFMA.FTZ R3, R140, c[0x0][0x2d0], -R148.reuse ;  /* 0x0000b4008c037a23 */ /* 0x100fe40000010894 */
[----:B------:R2:W3:Y:S01]  /*a7f0*/  MUFU.EX2 R2, R0 ;  /* 0x0000000000027308 */ /* 0x0004e20000000800 */
[--C-:B------:R-:W-:Y:S09]  /*a800*/  FFMA.FTZ R4, R142, c[0x0][0x2d0], -R148.reuse ;  /* 0x0000b4008e047a23 */ /* 0x100ff20000010894 */
[----:B------:R4:W-:Y:S01]  /*a810*/  MUFU.EX2 R185, R3 ;  /* 0x0000000300b97308 */ /* 0x0009e20000000800 */
[----:B-1----:R-:W-:Y:S09]  /*a820*/  FMNMX.FTZ R100, R100, R5, !PT ;  /* 0x0000000564647209 */ /* 0x002ff20007810000 */
[----:B------:R1:W-:Y:S01]  /*a830*/  MUFU.EX2 R195, R4 ;  /* 0x0000000400c37308 */ /* 0x0003e20000000800 */
[--C-:B--2---:R-:W-:Y:S02]  /*a840*/  FFMA.FTZ R0, R141, c[0x0][0x2d0], -R148.reuse ;  /* 0x0000b4008d007a23 */ /* 0x104fe40000010894 */
[----:B------:R-:W-:Y:S02]  /*a850*/  FMUL.FTZ R141, R100, c[0x0][0x2d0] ;  /* 0x0000b400648d7a20 */ /* 0x000fe40000410000 */
[C---:B---3--:R-:W-:Y:S05]  /*a860*/  FMUL.FTZ R5, R2.reuse, R105 ;  /* 0x0000006902057220 */ /* 0x048fea0000410000 */
[----:B------:R2:W-:Y:S01]  /*a870*/  MUFU.EX2 R196, R0 ;  /* 0x0000000000c47308 */ /* 0x0005e20000000800 */
[C---:B------:R-:W-:Y:S02]  /*a880*/  FMUL.FTZ R9, R2.reuse, R109 ;  /* 0x0000006d02097220 */ /* 0x040fe40000410000 */
[C---:B------:R-:W-:Y:S02]  /*a890*/  FMUL.FTZ R8, R2.reuse, R108 ;  /* 0x0000006c02087220 */ /* 0x040fe40000410000 */
[--C-:B----4-:R-:W-:Y:S02]  /*a8a0*/  FFMA.FTZ R3, R143, c[0x0][0x2d0], -R141.reuse ;  /* 0x0000b4008f037a23 */ /* 0x110fe4000001088d */
[C---:B------:R-:W-:Y:S02]  /*a8b0*/  FMUL.FTZ R16, R2.reuse, R116 ;  /* 0x0000007402107220 */ /* 0x040fe40000410000 */
[C---:B------:R-:W-:Y:S01]  /*a8c0*/  FMUL.FTZ R17, R2.reuse, R117 ;  /* 0x0000007502117220 */ /* 0x040fe20000410000 */
[----:B------:R3:W-:Y:S01]  /*a8d0*/  MUFU.EX2 R142, R3 ;  /* 0x00000003008e7308 */ /* 0x0007e20000000800 */
[C---:B------:R-:W-:Y:S02]  /*a8e0*/  FMUL.FTZ R24, R2.reuse, R124 ;  /* 0x0000007c02187220 */ /* 0x040fe40000410000 */
[C---:B------:R-:W-:Y:S02]  /*a8f0*/  FMUL.FTZ R25, R2.reuse, R125 ;  /* 0x0000007d02197220 */ /* 0x040fe40000410000 */
[C---:B-1----:R-:W-:Y:S02]  /*a900*/  FMUL.FTZ R4, R2.reuse, R104 ;  /* 0x0000006802047220 */ /* 0x042fe40000410000 */
[C---:B------:R-:W-:Y:S02]  /*a910*/  FMUL.FTZ R32, R2.reuse, R132 ;  /* 0x0000008402207220 */ /* 0x040fe40000410000 */
[C---:B------:R-:W-:Y:S02]  /*a920*/  FMUL.FTZ R33, R2.reuse, R133 ;  /* 0x0000008502217220 */ /* 0x040fe40000410000 */
[C---:B------:R-:W-:Y:S02]  /*a930*/  FMUL.FTZ R36, R2.reuse, R36 ;  /* 0x0000002402247220 */ /* 0x040fe40000410000 */
[C---:B------:R-:W-:Y:S02]  /*a940*/  FMUL.FTZ R37, R2.reuse, R37 ;  /* 0x0000002502257220 */ /* 0x040fe40000410000 */
[----:B--2---:R-:W-:Y:S02]  /*a950*/  FFMA.FTZ R0, R103, c[0x0][0x2d0], -R148 ;  /* 0x0000b40067007a23 */ /* 0x004fe40000010894 */
[C---:B------:R-:W-:Y:S02]  /*a960*/  FMUL.FTZ R40, R2.reuse, R40 ;  /* 0x0000002802287220 */ /* 0x040fe40000410000 */
[----:B------:R-:W1:Y:S01]  /*a970*/  MUFU.EX2 R200, R0 ;  /* 0x0000000000c87308 */ /* 0x000e620000000800 */
[C---:B------:R-:W-:Y:S02]  /*a980*/  FMUL.FTZ R41, R2.reuse, R41 ;  /* 0x0000002902297220 */ /* 0x040fe40000410000 */
[----:B------:R-:W-:Y:S02]  /*a990*/  FMUL.FTZ R44, R2, R44 ;  /* 0x0000002c022c7220 */ /* 0x000fe40000410000 */
[--C-:B---3--:R-:W-:Y:S02]  /*a9a0*/  FFMA.FTZ R3, R144, c[0x0][0x2d0], -R141.reuse ;  /* 0x0000b40090037a23 */ /* 0x108fe4000001088d */
        /* <DEDUP_REMOVED lines=9> */
[----:B------:R-:W-:Y:S01]  /*aa40*/  FMUL.FTZ R61, R2, R61 ;  /* 0x0000003d023d7220 */ /* 0x000fe20000410000 */
[----:B-1----:R-:W-:Y:S01]  /*aa50*/  F2FP.BF16.PACK_AB R138, R200, R196 ;  /* 0x000000c4c88a723e */ /* 0x002fe200000010ff */
[----:B------:R-:W-:Y:S01]  /*aa60*/  FADD.FTZ R0, -R100, R102 ;  /* 0x0000006664007221 */ /* 0x000fe20000010100 */
[----:B------:R-:W-:Y:S01]  /*aa70*/  IADD3 R102, R170, R160, RZ ;  /* 0x000000a0aa667210 */ /* 0x000fe20007ffe0ff */
[----:B------:R-:W-:Y:S02]  /*aa80*/  FMUL.FTZ R64, R2, R64 ;  /* 0x0000004002407220 */ /* 0x000fe40000410000 */
[----:B------:R-:W-:Y:S01]  /*aa90*/  FMUL.FTZ R0, R0, c[0x0][0x2d0] ;  /* 0x0000b40000007a20 */ /* 0x000fe20000410000 */
[----:B------:R-:W-:Y:S01]  /*aaa0*/  IADD3 R140, R168, R102, RZ ;  /* 0x00000066a88c7210 */ /* 0x000fe20007ffe0ff */
[----:B------:R-:W1:Y:S01]  /*aab0*/  LDSM.16.MT88.4 R12, [R102] ;  /* 0x00000000660c783b */ /* 0x000e620000004200 */
[----:B------:R-:W-:Y:S02]  /*aac0*/  FMUL.FTZ R65, R2, R65 ;  /* 0x0000004102417220 */ /* 0x000fe40000410000 */
[--C-:B--2---:R-:W-:Y:S01]  /*aad0*/  FFMA.FTZ R3, R136, c[0x0][0x2d0], -R141.reuse ;  /* 0x0000b40088037a23 */ /* 0x104fe2000001088d */
[----:B------:R-:W2:Y:S01]  /*aae0*/  MUFU.EX2 R0, R0 ;  /* 0x0000000000007308 */ /* 0x000ea20000000800 */
[----:B------:R-:W-:Y:S01]  /*aaf0*/  F2FP.BF16.PACK_AB R136, R195, R185 ;  /* 0x000000b9c388723e */ /* 0x000fe200000010ff */
[C---:B------:R-:W-:Y:S02]  /*ab00*/  FMUL.FTZ R68, R2.reuse, R68 ;  /* 0x0000004402447220 */ /* 0x040fe40000410000 */
[----:B------:R-:W3:Y:S01]  /*ab10*/  LDSM.16.MT88.4 R20, [R140] ;  /* 0x000000008c14783b */ /* 0x000ee20000004200 */
[C---:B------:R-:W-:Y:S02]  /*ab20*/  FMUL.FTZ R69, R2.reuse, R69 ;  /* 0x0000004502457220 */ /* 0x040fe40000410000 */
[C---:B------:R-:W-:Y:S02]  /*ab30*/  FMUL.FTZ R72, R2.reuse, R72 ;  /* 0x0000004802487220 */ /* 0x040fe40000410000 */
[----:B------:R-:W-:Y:S01]  /*ab40*/  FMUL.FTZ R73, R2, R73 ;  /* 0x0000004902497220 */ /* 0x000fe20000410000 */
[----:B------:R4:W-:Y:S01]  /*ab50*/  MUFU.EX2 R197, R3 ;  /* 0x0000000300c57308 */ /* 0x0009e20000000800 */
[--C-:B------:R-:W-:Y:S02]  /*ab60*/  FFMA.FTZ R108, R152, c[0x0][0x2d0], -R148.reuse ;  /* 0x0000b400986c7a23 */ /* 0x100fe40000010894 */
        /* <DEDUP_REMOVED lines=8> */
[C---:B------:R-:W-:Y:S02]  /*abf0*/  FMUL.FTZ R10, R0.reuse, R110 ;  /* 0x0000006e000a7220 */ /* 0x040fe40000410000 */
[C---:B------:R-:W-:Y:S02]  /*ac00*/  FMUL.FTZ R11, R0.reuse, R111 ;  /* 0x0000006f000b7220 */ /* 0x040fe40000410000 */
[----:B------:R-:W-:Y:S02]  /*ac10*/  FMUL.FTZ R18, R0, R118 ;  /* 0x0000007600127220 */ /* 0x000fe40000410000 */
[--C-:B----4-:R-:W-:Y:S01]  /*ac20*/  FFMA.FTZ R3, R137, c[0x0][0x2d0], -R141.reuse ;  /* 0x0000b40089037a23 */ /* 0x110fe2000001088d */
[----:B------:R-:W-:Y:S01]  /*ac30*/  F2FP.BF16.PACK_AB R137, R194, R142 ;  /* 0x0000008ec289723e */ /* 0x000fe200000010ff */
[C---:B------:R-:W-:Y:S02]  /*ac40*/  FMUL.FTZ R19, R0.reuse, R119 ;  /* 0x0000007700137220 */ /* 0x040fe40000410000 */
        /* <DEDUP_REMOVED lines=14> */
[--C-:B------:R-:W-:Y:S01]  /*ad30*/  FFMA.FTZ R117, R158, c[0x0][0x2d0], -R148.reuse ;  /* 0x0000b4009e757a23 */ /* 0x100fe20000010894 */
[----:B------:R-:W-:Y:S01]  /*ad40*/  IADD3 R3, R171, R160, RZ ;  /* 0x000000a0ab037210 */ /* 0x000fe20007ffe0ff */
[--C-:B------:R-:W-:Y:S02]  /*ad50*/  FFMA.FTZ R116, R151, c[0x0][0x2d0], -R148.reuse ;  /* 0x0000b40097747a23 */ /* 0x100fe40000010894 */
[--C-:B------:R-:W-:Y:S01]  /*ad60*/  FFMA.FTZ R118, R150, c[0x0][0x2d0], -R148.reuse ;  /* 0x0000b40096767a23 */ /* 0x100fe20000010894 */
[----:B------:R-:W-:Y:S01]  /*ad70*/  IADD3 R103, R168, R3, RZ ;  /* 0x00000003a8677210 */ /* 0x000fe20007ffe0ff */
[C---:B-1----:R-:W-:Y:S01]  /*ad80*/  HMMA.16816.F32.BF16 R4, R136.reuse, R12, R4 ;  /* 0x0000000c8804723c */ /* 0x042fe20000041804 */
[----:B------:R-:W1:Y:S04]  /*ad90*/  LDSM.16.MT88.4 R28, [R3] ;  /* 0x00000000031c783b */ /* 0x000e680000004200 */
[----:B------:R-:W-:Y:S02]  /*ada0*/  FFMA.FTZ R119, R149, c[0x0][0x2d0], -R148 ;  /* 0x0000b40095777a23 */ /* 0x000fe40000010894 */
[C---:B------:R-:W-:Y:S01]  /*adb0*/  FMUL.FTZ R13, R2.reuse, R113 ;  /* 0x00000071020d7220 */ /* 0x040fe20000410000 */
[C---:B------:R-:W-:Y:S01]  /*adc0*/  HMMA.16816.F32.BF16 R8, R136.reuse, R14, R8 ;  /* 0x0000000e8808723c */ /* 0x040fe20000041808 */
[----:B------:R-:W2:Y:S03]  /*add0*/  LDSM.16.MT88.4 R104, [R103] ;  /* 0x000000006768783b */ /* 0x000ea60000004200 */
[----:B------:R-:W-:Y:S02]  /*ade0*/  FMUL.FTZ R12, R2, R112 ;  /* 0x00000070020c7220 */ /* 0x000fe40000410000 */
[C---:B------:R-:W-:Y:S02]  /*adf0*/  FMUL.FTZ R54, R0.reuse, R54 ;  /* 0x0000003600367220 */ /* 0x040fe40000410000 */
[C---:B------:R-:W-:Y:S01]  /*ae00*/  FMUL.FTZ R14, R0.reuse, R114 ;  /* 0x00000072000e7220 */ /* 0x040fe20000410000 */
[----:B------:R-:W-:Y:S03]  /*ae10*/  LDSM.16.MT88.4 R124, [R3+0x1800] ;  /* 0x00180000037c783b */ /* 0x000fe60000004200 */
[C---:B------:R-:W-:Y:S02]  /*ae20*/  FMUL.FTZ R15, R0.reuse, R115 ;  /* 0x00000073000f7220 */ /* 0x040fe40000410000 */
[C---:B------:R-:W-:Y:S02]  /*ae30*/  FMUL.FTZ R55, R0.reuse, R55 ;  /* 0x0000003700377220 */ /* 0x040fe40000410000 */
[C---:B------:R-:W-:Y:S01]  /*ae40*/  FMUL.FTZ R58, R0.reuse, R58 ;  /* 0x0000003a003a7220 */ /* 0x040fe20000410000 */
[----:B------:R-:W-:Y:S01]  /*ae50*/  LDSM.16.MT88.4 R132, [R103+0x1800] ;  /* 0x001800006784783b */ /* 0x000fe20000004200 */
[C---:B------:R-:W-:Y:S01]  /*ae60*/  FMUL.FTZ R59, R0.reuse, R59 ;  /* 0x0000003b003b7220 */ /* 0x040fe20000410000 */
[C---:B---3--:R-:W-:Y:S03]  /*ae70*/  HMMA.16816.F32.BF16 R12, R136.reuse, R20, R12 ;  /* 0x00000014880c723c */ /* 0x048fe6000004180c */
        /* <DEDUP_REMOVED lines=8> */
[C---:B------:R-:W-:Y:S02]  /*af00*/  FFMA.FTZ R120, R0.reuse, R204, R142 ;  /* 0x000000cc00787223 */ /* 0x040fe4000001008e */
[C---:B------:R-:W-:Y:S02]  /*af10*/  FMUL.FTZ R67, R0.reuse, R67 ;  /* 0x0000004300437220 */ /* 0x040fe40000410000 */
[C---:B------:R-:W-:Y:S01]  /*af20*/  FMUL.FTZ R70, R0.reuse, R70 ;  /* 0x0000004600467220 */ /* 0x040fe20000410000 */
[C---:B-1----:R-:W-:Y:S03]  /*af30*/  HMMA.16816.F32.BF16 R20, R136.reuse, R28, R20 ;  /* 0x0000001c8814723c */ /* 0x042fe60000041814 */
[C---:B------:R-:W-:Y:S02]  /*af40*/  FMUL.FTZ R71, R0.reuse, R71 ;  /* 0x0000004700477220 */ /* 0x040fe40000410000 */
[----:B------:R-:W-:Y:S02]  /*af50*/  FMUL.FTZ R74, R0, R74 ;  /* 0x0000004a004a7220 */ /* 0x000fe40000410000 */
[C---:B------:R-:W-:Y:S01]  /*af60*/  FMUL.FTZ R28, R2.reuse, R128 ;  /* 0x00000080021c7220 */ /* 0x040fe20000410000 */
[C---:B------:R-:W-:Y:S01]  /*af70*/  HMMA.16816.F32.BF16 R24, R136.reuse, R30, R24 ;  /* 0x0000001e8818723c */ /* 0x040fe20000041818 */
[----:B------:R1:W-:Y:S03]  /*af80*/  MUFU.EX2 R128, R108 ;  /* 0x0000006c00807308 */ /* 0x0003e60000000800 */
        /* <DEDUP_REMOVED lines=10> */
[--C-:B-1----:R-:W-:Y:S01]  /*b030*/  FFMA.FTZ R108, R147, c[0x0][0x2d0], -R148.reuse ;  /* 0x0000b400936c7a23 */ /* 0x102fe20000010894 */
[C---:B------:R-:W-:Y:S01]  /*b040*/  HMMA.16816.F32.BF16 R32, R136.reuse, R106, R32 ;  /* 0x0000006a8820723c */ /* 0x040fe20000041820 */
[----:B------:R-:W1:Y:S01]  /*b050*/  LDSM.16.MT88.4 R104, [R102+0x2000] ;  /* 0x002000006668783b */ /* 0x000e620000004200 */
[----:B------:R-:W-:Y:S02]  /*b060*/  MUFU.EX2 R147, R117 ;  /* 0x0000007500937308 */ /* 0x000fe40000000800 */
[----:B------:R-:W-:Y:S02]  /*b070*/  FMUL.FTZ R87, R0, R87 ;  /* 0x0000005700577220 */ /* 0x000fe40000410000 */
[C---:B------:R-:W-:Y:S02]  /*b080*/  FMUL.FTZ R88, R2.reuse, R88 ;  /* 0x0000005802587220 */ /* 0x040fe40000410000 */
[----:B------:R-:W-:Y:S04]  /*b090*/  FMUL.FTZ R89, R2, R89 ;  /* 0x0000005902597220 */ /* 0x000fe80000410000 */
[C---:B------:R-:W-:Y:S01]  /*b0a0*/  FMUL.FTZ R90, R0.reuse, R90 ;  /* 0x0000005a005a7220 */ /* 0x040fe20000410000 */
[----:B------:R2:W-:Y:S01]  /*b0b0*/  MUFU.EX2 R190, R108 ;  /* 0x0000006c00be7308 */ /* 0x0005e20000000800 */
[----:B------:R-:W-:Y:S02]  /*b0c0*/  FMUL.FTZ R91, R0, R91 ;  /* 0x0000005b005b7220 */ /* 0x000fe40000410000 */
[--C-:B------:R-:W-:Y:S02]  /*b0d0*/  FFMA.FTZ R112, R178, c[0x0][0x2d0], -R148.reuse ;  /* 0x0000b400b2707a23 */ /* 0x100fe40000010894 */
[C---:B------:R-:W-:Y:S02]  /*b0e0*/  FMUL.FTZ R92, R2.reuse, R92 ;  /* 0x0000005c025c7220 */ /* 0x040fe40000410000 */
[----:B------:R-:W-:Y:S02]  /*b0f0*/  FMUL.FTZ R93, R2, R93 ;  /* 0x0000005d025d7220 */ /* 0x000fe40000410000 */
[C---:B------:R-:W-:Y:S01]  /*b100*/  FMUL.FTZ R94, R0.reuse, R94 ;  /* 0x0000005e005e7220 */ /* 0x040fe20000410000 */
[----:B------:R3:W-:Y:S01]  /*b110*/  MUFU.EX2 R160, R112 ;  /* 0x0000007000a07308 */ /* 0x0007e20000000800 */
[----:B------:R-:W-:Y:S02]  /*b120*/  FMUL.FTZ R95, R0, R95 ;  /* 0x0000005f005f7220 */ /* 0x000fe40000410000 */
[C---:B------:R-:W-:Y:S02]  /*b130*/  FMUL.FTZ R96, R2.reuse, R96 ;  /* 0x0000006002607220 */ /* 0x040fe40000410000 */
[----:B------:R-:W-:Y:S02]  /*b140*/  FMUL.FTZ R97, R2, R97 ;  /* 0x0000006102617220 */ /* 0x000fe40000410000 */
[C---:B------:R-:W-:Y:S02]  /*b150*/  FMUL.FTZ R98, R0.reuse, R98 ;  /* 0x0000006200627220 */ /* 0x040fe40000410000 */
[----:B------:R-:W-:Y:S02]  /*b160*/  FMUL.FTZ R99, R0, R99 ;  /* 0x0000006300637220 */ /* 0x000fe40000410000 */
[----:B------:R-:W-:Y:S02]  /*b170*/  FFMA.FTZ R0, R184, c[0x0][0x2d0], -R141 ;  /* 0x0000b400b8007a23 */ /* 0x000fe4000001088d */
[----:B------:R-:W-:Y:S02]  /*b180*/  FFMA.FTZ R2, R2, R203, R185 ;  /* 0x000000cb02027223 */ /* 0x000fe400000100b9 */
[--C-:B--2---:R-:W-:Y:S01]  /*b190*/  FFMA.FTZ R108, R146, c[0x0][0x2d0], -R148.reuse ;  /* 0x0000b400926c7a23 */ /* 0x104fe20000010894 */
[----:B------:R2:W-:Y:S01]  /*b1a0*/  MUFU.EX2 R143, R0 ;  /* 0x00000000008f7308 */ /* 0x0005e20000000800 */
[C---:B-1----:R-:W-:Y:S03]  /*b1b0*/  HMMA.16816.F32.BF16 R36, R136.reuse, R104, R36 ;  /* 0x000000688824723c */ /* 0x042fe60000041824 */
[--C-:B---3--:R-:W-:Y:S05]  /*b1c0*/  FFMA.FTZ R112, R175, c[0x0][0x2d0], -R148.reuse ;  /* 0x0000b400af707a23 */ /* 0x108fea0000010894 */
[C---:B------:R-:W-:Y:S01]  /*b1d0*/  HMMA.16816.F32.BF16 R40, R136.reuse, R106, R40 ;  /* 0x0000006a8828723c */ /* 0x040fe20000041828 */
[----:B------:R-:W1:Y:S01]  /*b1e0*/  LDSM.16.MT88.4 R104, [R140+0x2000] ;  /* 0x002000008c68783b */ /* 0x000e620000004200 */
[----:B------:R-:W-:Y:S10]  /*b1f0*/  MUFU.EX2 R146, R118 ;  /* 0x0000007600927308 */ /* 0x000ff40000000800 */
[----:B------:R3:W-:Y:S01]  /*b200*/  MUFU.EX2 R192, R108 ;  /* 0x0000006c00c07308 */ /* 0x0007e20000000800 */
[--C-:B--2---:R-:W-:Y:S09]  /*b210*/  FFMA.FTZ R0, R183, c[0x0][0x2d0], -R141.reuse ;  /* 0x0000b400b7007a23 */ /* 0x104ff2000001088d */
[----:B------:R2:W-:Y:S01]  /*b220*/  MUFU.EX2 R144, R0 ;  /* 0x0000000000907308 */ /* 0x0005e20000000800 */
[--C-:B---3--:R-:W-:Y:S09]  /*b230*/  FFMA.FTZ R108, R145, c[0x0][0x2d0], -R148.reuse ;  /* 0x0000b400916c7a23 */ /* 0x108ff20000010894 */
[----:B------:R-:W-:Y:S01]  /*b240*/  MUFU.EX2 R145, R119 ;  /* 0x0000007700917308 */ /* 0x000fe20000000800 */
[C---:B-1----:R-:W-:Y:S03]  /*b250*/  HMMA.16816.F32.BF16 R44, R136.reuse, R104, R44 ;  /* 0x00000068882c723c */ /* 0x042fe6000004182c */
[--C-:B--2---:R-:W-:Y:S06]  /*b260*/  FFMA.FTZ R0, R182, c[0x0][0x2d0], -R141.reuse ;  /* 0x0000b400b6007a23 */ /* 0x104fec000001088d */
[----:B------:R1:W-:Y:S01]  /*b270*/  MUFU.EX2 R191, R108 ;  /* 0x0000006c00bf7308 */ /* 0x0003e20000000800 */
[C---:B------:R-:W-:Y:S01]  /*b280*/  HMMA.16816.F32.BF16 R48, R136.reuse, R106, R48 ;  /* 0x0000006a8830723c */ /* 0x040fe20000041830 */
[----:B------:R-:W2:Y:S08]  /*b290*/  LDSM.16.MT88.4 R104, [R3+0x2000] ;  /* 0x002000000368783b */ /* 0x000eb00000004200 */
[----:B------:R-:W-:Y:S03]  /*b2a0*/  MUFU.EX2 R142, R0 ;  /* 0x00000000008e7308 */ /* 0x000fe60000000800 */
[--C-:B-1----:R-:W-:Y:S07]  /*b2b0*/  FFMA.FTZ R108, R154, c[0x0][0x2d0], -R141.reuse ;  /* 0x0000b4009a6c7a23 */ /* 0x102fee000001088d */
[----:B------:R1:W-:Y:S01]  /*b2c0*/  MUFU.EX2 R189, R108 ;  /* 0x0000006c00bd7308 */ /* 0x0003e20000000800 */
[C---:B--2---:R-:W-:Y:S08]  /*b2d0*/  HMMA.16816.F32.BF16 R52, R136.reuse, R104, R52 ;  /* 0x000000688834723c */ /* 0x044ff00000041834 */
[C---:B------:R-:W-:Y:S01]  /*b2e0*/  HMMA.16816.F32.BF16 R56, R136.reuse, R106, R56 ;  /* 0x0000006a8838723c */ /* 0x040fe20000041838 */
[----:B------:R-:W2:Y:S03]  /*b2f0*/  LDSM.16.MT88.4 R104, [R103+0x2000] ;  /* 0x002000006768783b */ /* 0x000ea60000004200 */
[--C-:B-1----:R-:W-:Y:S04]  /*b300*/  FFMA.FTZ R108, R155, c[0x0][0x2d0], -R141.reuse ;  /* 0x0000b4009b6c7a23 */ /* 0x102fe8000001088d */
[----:B------:R1:W3:Y:S02]  /*b310*/  MUFU.EX2 R188, R108 ;  /* 0x0000006c00bc7308 */ /* 0x0002e40000000800 */
[----:B-1----:R-:W-:Y:S01]  /*b320*/  LDSM.16.MT88.4 R108, [R102+0x800] ;  /* 0x00080000666c783b */ /* 0x002fe20000004200 */
        /* <DEDUP_REMOVED lines=16> */
[----:B---3--:R-:W-:Y:S03]  /*b430*/  F2FP.BF16.PACK_AB R105, R188, R189 ;  /* 0x000000bdbc69723e */ /* 0x008fe600000010ff */
[----:B------:R-:W-:Y:S02]  /*b440*/  F2FP.BF16.PACK_AB R106, R191, R192 ;  /* 0x000000c0bf6a723e */ /* 0x000fe400000010ff */
[----:B------:R-:W-:Y:S03]  /*b450*/  F2FP.BF16.PACK_AB R138, R145, R146 ;  /* 0x00000092918a723e */ /* 0x000fe600000010ff */
[----:B------:R-:W-:Y:S01]  /*b460*/  F2FP.BF16.PACK_AB R137, R144, R143 ;  /* 0x0000008f9089723e */ /* 0x000fe200000010ff */
[--C-:B-1----:R-:W-:Y:S02]  /*b470*/  FFMA.FTZ R104, R156, c[0x0][0x2d0], -R141.reuse ;  /* 0x0000b4009c687a23 */ /* 0x102fe4000001088d */
[----:B------:R1:W-:Y:S10]  /*b480*/  MUFU.EX2 R156, R112 ;  /* 0x00000070009c7308 */ /* 0x0003f40000000800 */
[----:B------:R2:W3:Y:S01]  /*b490*/  MUFU.EX2 R187, R104 ;  /* 0x0000006800bb7308 */ /* 0x0004e20000000800 */
[--C-:B-1----:R-:W-:Y:S09]  /*b4a0*/  FFMA.FTZ R112, R159, c[0x0][0x2d0], -R148.reuse ;  /* 0x0000b4009f707a23 */ /* 0x102ff20000010894 */
[----:B------:R1:W-:Y:S01]  /*b4b0*/  MUFU.EX2 R159, R112 ;  /* 0x00000070009f7308 */ /* 0x0003e20000000800 */
[----:B--2---:R-:W-:Y:S02]  /*b4c0*/  F2FP.BF16.PACK_AB R104, R190, R128 ;  /* 0x00000080be68723e */ /* 0x004fe400000010ff */
[----:B---3--:R-:W-:Y:S07]  /*b4d0*/  F2FP.BF16.PACK_AB R107, R187, R186 ;  /* 0x000000babb6b723e */ /* 0x008fee00000010ff */
[C---:B------:R-:W-:Y:S08]  /*b4e0*/  HMMA.16816.F32.BF16 R4, R104.reuse, R108, R4 ;  /* 0x0000006c6804723c */ /* 0x040ff00000041804 */
[C---:B------:R-:W-:Y:S01]  /*b4f0*/  HMMA.16816.F32.BF16 R8, R104.reuse, R110, R8 ;  /* 0x0000006e6808723c */ /* 0x040fe20000041808 */
[----:B------:R-:W2:Y:S03]  /*b500*/  LDSM.16.MT88.4 R108, [R140+0x800] ;  /* 0x000800008c6c783b */ /* 0x000ea60000004200 */
[----:B-1----:R-:W-:Y:S02]  /*b510*/  FFMA.FTZ R112, R157, c[0x0][0x2d0], -R148 ;  /* 0x0000b4009d707a23 */ /* 0x002fe40000010894 */
[----:B------:R1:W3:Y:S10]  /*b520*/  MUFU.EX2 R148, R116 ;  /* 0x0000007400947308 */ /* 0x0002f40000000800 */
[----:B------:R4:W5:Y:S01]  /*b530*/  MUFU.EX2 R157, R112 ;  /* 0x00000070009d7308 */ /* 0x0009620000000800 */
[----:B-1----:R-:W-:Y:S01]  /*b540*/  LDSM.16.MT88.4 R116, [R102+0x1800] ;  /* 0x001800006674783b */ /* 0x002fe20000004200 */
[----:B---3--:R-:W-:Y:S01]  /*b550*/  F2FP.BF16.PACK_AB R136, R148, R147 ;  /* 0x000000939488723e */ /* 0x008fe200000010ff */
[--C-:B----4-:R-:W-:Y:S01]  /*b560*/  FFMA.FTZ R112, R179, c[0x0][0x2d0], -R141.reuse ;  /* 0x0000b400b3707a23 */ /* 0x110fe2000001088d */
[C---:B--2---:R-:W-:Y:S06]  /*b570*/  HMMA.16816.F32.BF16 R12, R104.reuse, R108, R12 ;  /* 0x0000006c680c723c */ /* 0x044fec000004180c */
[----:B------:R1:W-:Y:S02]  /*b580*/  MUFU.EX2 R154, R112 ;  /* 0x00000070009a7308 */ /* 0x0003e40000000800 */
[C---:B------:R-:W-:Y:S01]  /*b590*/  HMMA.16816.F32.BF16 R16, R104.reuse, R110, R16 ;  /* 0x0000006e6810723c */ /* 0x040fe20000041810 */
[----:B------:R-:W2:Y:S03]  /*b5a0*/  LDSM.16.MT88.4 R108, [R3+0x800] ;  /* 0x00080000036c783b */ /* 0x000ea60000004200 */
[--C-:B-1----:R-:W-:Y:S04]  /*b5b0*/  FFMA.FTZ R112, R177, c[0x0][0x2d0], -R141.reuse ;  /* 0x0000b400b1707a23 */ /* 0x102fe8000001088d */
[----:B------:R1:W3:Y:S01]  /*b5c0*/  MUFU.EX2 R155, R112 ;  /* 0x00000070009b7308 */ /* 0x0002e20000000800 */
[C---:B--2---:R-:W-:Y:S01]  /*b5d0*/  HMMA.16816.F32.BF16 R20, R104.reuse, R108, R20 ;  /* 0x0000006c6814723c */ /* 0x044fe20000041814 */
[----:B-1----:R-:W-:Y:S07]  /*b5e0*/  LDSM.16.MT88.4 R112, [R140+0x1000] ;  /* 0x001000008c70783b */ /* 0x002fee0000004200 */
        /* <DEDUP_REMOVED lines=30> */
[--C-:B------:R-:W-:Y:S01]  /*b7d0*/  FFMA.FTZ R104, R176, c[0x0][0x2d0], -R141.reuse ;  /* 0x0000b400b0687a23 */ /* 0x100fe2000001088d */
[----:B-----5:R-:W-:Y:S04]  /*b7e0*/  F2FP.BF16.PACK_AB R106, R157, R159 ;  /* 0x0000009f9d6a723e */ /* 0x020fe800000010ff */
[----:B---3--:R-:W-:Y:S01]  /*b7f0*/  F2FP.BF16.PACK_AB R105, R155, R154 ;  /* 0x0000009a9b69723e */ /* 0x008fe200000010ff */
[----:B------:R2:W3:Y:S01]  /*b800*/  MUFU.EX2 R153, R104 ;  /* 0x0000006800997308 */ /* 0x0004e20000000800 */
[----:B-1----:R-:W1:Y:S01]  /*b810*/  LDSM.16.MT88.4 R108, [R102+0x1000] ;  /* 0x00100000666c783b */ /* 0x002e620000004200 */
[----:B--2---:R-:W-:Y:S02]  /*b820*/  F2FP.BF16.PACK_AB R104, R156, R160 ;  /* 0x000000a09c68723e */ /* 0x004fe400000010ff */
[----:B---3--:R-:W-:Y:S07]  /*b830*/  F2FP.BF16.PACK_AB R107, R153, R152 ;  /* 0x00000098996b723e */ /* 0x008fee00000010ff */
        /* <DEDUP_REMOVED lines=33> */
[----:B------:R-:W-:Y:S02]  /*ba50*/  FFMA.FTZ R2, R180, c[0x0][0x2d0], -R141 ;  /* 0x0000b400b4027a23 */ /* 0x000fe4000001088d */
[----:B------:R-:W-:Y:S02]  /*ba60*/  FADD.FTZ R109, R194, R120 ;  /* 0x00000078c26d7221 */ /* 0x000fe40000010000 */
[C---:B--2---:R-:W-:Y:S01]  /*ba70*/  HMMA.16816.F32.BF16 R92, R104.reuse, R112, R92 ;  /* 0x00000070685c723c */ /* 0x044fe2000004185c */
[----:B------:R-:W1:Y:S01]  /*ba80*/  MUFU.EX2 R141, R2 ;  /* 0x00000002008d7308 */ /* 0x000e620000000800 */
[----:B------:R-:W2:Y:S02]  /*ba90*/  LDSM.16.MT88.4 R120, [R140+0x1800] ;  /* 0x001800008c78783b */ /* 0x000ea40000004200 */
[----:B------:R-:W-:Y:S04]  /*baa0*/  FADD.FTZ R108, R196, R108 ;  /* 0x0000006cc46c7221 */ /* 0x000fe80000010000 */
[----:B------:R-:W-:Y:S04]  /*bab0*/  HMMA.16816.F32.BF16 R96, R104, R114, R96 ;  /* 0x000000726860723c */ /* 0x000fe80000041860 */
[----:B------:R-:W-:Y:S04]  /*bac0*/  FADD.FTZ R0, R200, R108 ;  /* 0x0000006cc8007221 */ /* 0x000fe80000010000 */
[----:B------:R-:W-:Y:S04]  /*bad0*/  FADD.FTZ R0, R128, R0 ;  /* 0x0000000080007221 */ /* 0x000fe80000010000 */
[----:B------:R-:W-:Y:S04]  /*bae0*/  FADD.FTZ R0, R190, R0 ;  /* 0x00000000be007221 */ /* 0x000fe80000010000 */
[----:B------:R-:W-:Y:S01]  /*baf0*/  FADD.FTZ R0, R192, R0 ;  /* 0x00000000c0007221 */ /* 0x000fe20000010000 */
[----:B-1----:R-:W-:Y:S01]  /*bb00*/  F2FP.BF16.PACK_AB R139, R141, R142 ;  /* 0x0000008e8d8b723e */ /* 0x002fe200000010ff */
[----:B------:R-:W-:Y:S02]  /*bb10*/  FADD.FTZ R2, R197, R109 ;  /* 0x0000006dc5027221 */ /* 0x000fe40000010000 */
[----:B------:R-:W-:Y:S02]  /*bb20*/  FADD.FTZ R0, R191, R0 ;  /* 0x00000000bf007221 */ /* 0x000fe40000010000 */
[----:B------:R-:W-:Y:S02]  /*bb30*/  FADD.FTZ R2, R198, R2 ;  /* 0x00000002c6027221 */ /* 0x000fe40000010000 */
[C---:B------:R-:W-:Y:S01]  /*bb40*/  HMMA.16816.F32.BF16 R104, R136.reuse, R116, R4 ;  /* 0x000000748868723c */ /* 0x040fe20000041804 */
[----:B------:R-:W1:Y:S04]  /*bb50*/  LDSM.16.MT88.4 R4, [R102+0x3800] ;  /* 0x003800006604783b */ /* 0x000e680000004200 */
[----:B------:R-:W-:Y:S02]  /*bb60*/  FADD.FTZ R2, R189, R2 ;  /* 0x00000002bd027221 */ /* 0x000fe40000010000 */
[----:B------:R-:W-:Y:S01]  /*bb70*/  FADD.FTZ R0, R160, R0 ;  /* 0x00000000a0007221 */ /* 0x000fe20000010000 */
[C---:B------:R-:W-:Y:S01]  /*bb80*/  HMMA.16816.F32.BF16 R108, R136.reuse, R118, R8 ;  /* 0x00000076886c723c */ /* 0x040fe20000041808 */
[----:B------:R-:W3:Y:S03]  /*bb90*/  LDSM.16.MT88.4 R8, [R140+0x3800] ;  /* 0x003800008c08783b */ /* 0x000ee60000004200 */
[----:B------:R-:W-:Y:S02]  /*bba0*/  FADD.FTZ R2, R188, R2 ;  /* 0x00000002bc027221 */ /* 0x000fe40000010000 */
[----:B------:R-:W-:Y:S02]  /*bbb0*/  FADD.FTZ R0, R156, R0 ;  /* 0x000000009c007221 */ /* 0x000fe40000010000 */
[C---:B--2---:R-:W-:Y:S01]  /*bbc0*/  HMMA.16816.F32.BF16 R112, R136.reuse, R120, R12 ;  /* 0x000000788870723c */ /* 0x044fe2000004180c */
[----:B------:R-:W2:Y:S03]  /*bbd0*/  LDSM.16.MT88.4 R12, [R3+0x3800] ;  /* 0x00380000030c783b */ /* 0x000ea60000004200 */
[----:B------:R-:W-:Y:S02]  /*bbe0*/  FADD.FTZ R2, R186, R2 ;  /* 0x00000002ba027221 */ /* 0x000fe40000010000 */
[----:B------:R-:W-:Y:S02]  /*bbf0*/  FADD.FTZ R0, R159, R0 ;  /* 0x000000009f007221 */ /* 0x000fe40000010000 */
[C---:B------:R-:W-:Y:S01]  /*bc00*/  HMMA.16816.F32.BF16 R116, R136.reuse, R122, R16 ;  /* 0x0000007a8874723c */ /* 0x040fe20000041810 */
[----:B------:R-:W-:Y:S03]  /*bc10*/  LDSM.16.MT88.4 R16, [R140+0x5800] ;  /* 0x005800008c10783b */ /* 0x000fe60000004200 */
[----:B------:R-:W-:Y:S04]  /*bc20*/  FADD.FTZ R2, R187, R2 ;  /* 0x00000002bb027221 */ /* 0x000fe80000010000 */
[C---:B------:R-:W-:Y:S01]  /*bc30*/  HMMA.16816.F32.BF16 R120, R136.reuse, R124, R20 ;  /* 0x0000007c8878723c */ /* 0x040fe20000041814 */
[----:B------:R4:W-:Y:S03]  /*bc40*/  LDSM.16.MT88.4 R20, [R3+0x5800] ;  /* 0x005800000314783b */ /* 0x0009e60000004200 */
[----:B------:R-:W-:Y:S04]  /*bc50*/  FADD.FTZ R2, R154, R2 ;  /* 0x000000029a027221 */ /* 0x000fe80000010000 */
[C---:B------:R-:W-:Y:S04]  /*bc60*/  HMMA.16816.F32.BF16 R124, R136.reuse, R126, R24 ;  /* 0x0000007e887c723c */ /* 0x040fe80000041818 */
[----:B------:R-:W-:Y:S04]  /*bc70*/  FADD.FTZ R2, R155, R2 ;  /* 0x000000029b027221 */ /* 0x000fe80000010000 */
[C---:B------:R-:W-:Y:S08]  /*bc80*/  HMMA.16816.F32.BF16 R128, R136.reuse, R132, R28 ;  /* 0x000000848880723c */ /* 0x040ff0000004181c */
[C---:B------:R-:W-:Y:S04]  /*bc90*/  HMMA.16816.F32.BF16 R132, R136.reuse, R134, R32 ;  /* 0x000000868884723c */ /* 0x040fe80000041820 */
[----:B----4-:R-:W-:Y:S02]  /*bca0*/  FADD.FTZ R3, R152, R2 ;  /* 0x0000000298037221 */ /* 0x010fe40000010000 */
[----:B------:R-:W-:Y:S02]  /*bcb0*/  FADD.FTZ R2, R157, R0 ;  /* 0x000000009d027221 */ /* 0x000fe40000010000 */
[C---:B-1----:R-:W-:Y:S04]  /*bcc0*/  HMMA.16816.F32.BF16 R36, R136.reuse, R4, R36 ;  /* 0x000000048824723c */ /* 0x042fe80000041824 */
[----:B------:R-:W-:Y:S01]  /*bcd0*/  FADD.FTZ R0, R153, R3 ;  /* 0x0000000399007221 */ /* 0x000fe20000010000 */
[----:B------:R-:W-:Y:S01]  /*bce0*/  IADD3 R3, R172, -0x2, RZ ;  /* 0xfffffffeac037810 */ /* 0x000fe20007ffe0ff */
[----:B------:R-:W-:Y:S02]  /*bcf0*/  FADD.FTZ R2, R147, R2 ;  /* 0x0000000293027221 */ /* 0x000fe40000010000 */
[C---:B------:R-:W-:Y:S01]  /*bd00*/  HMMA.16816.F32.BF16 R40, R136.reuse, R6, R40 ;  /* 0x000000068828723c */ /* 0x040fe20000041828 */
[----:B------:R-:W1:Y:S02]  /*bd10*/  LDSM.16.MT88.4 R4, [R103+0x3800] ;  /* 0x003800006704783b */ /* 0x000e640000004200 */
[----:B------:R-:W-:Y:S01]  /*bd20*/  ISETP.GE.AND P0, PT, R3, R205, PT ;  /* 0x000000cd0300720c */ /* 0x000fe20003f06270 */
[----:B------:R-:W-:Y:S02]  /*bd30*/  FADD.FTZ R0, R143, R0 ;  /* 0x000000008f007221 */ /* 0x000fe40000010000 */
[----:B------:R-:W-:Y:S02]  /*bd40*/  FADD.FTZ R2, R148, R2 ;  /* 0x0000000294027221 */ /* 0x000fe40000010000 */
[C---:B---3--:R-:W-:Y:S04]  /*bd50*/  HMMA.16816.F32.BF16 R44, R136.reuse, R8, R44 ;  /* 0x00000008882c723c */ /* 0x048fe8000004182c */
[----:B------:R-:W-:Y:S02]  /*bd60*/  FADD.FTZ R0, R144, R0 ;  /* 0x0000000090007221 */ /* 0x000fe40000010000 */
[----:B------:R-:W-:Y:S02]  /*bd70*/  FADD.FTZ R2, R146, R2 ;  /* 0x0000000292027221 */ /* 0x000fe40000010000 */
[C---:B------:R-:W-:Y:S01]  /*bd80*/  HMMA.16816.F32.BF16 R48, R136.reuse, R10, R48 ;  /* 0x0000000a8830723c */ /* 0x040fe20000041830 */
[----:B------:R-:W3:Y:S03]  /*bd90*/  LDSM.16.MT88.4 R8, [R102+0x5800] ;  /* 0x005800006608783b */ /* 0x000ee60000004200 */
[----:B------:R-:W-:Y:S02]  /*bda0*/  FADD.FTZ R0, R142, R0 ;  /* 0x000000008e007221 */ /* 0x000fe40000010000 */
[----:B------:R-:W-:Y:S02]  /*bdb0*/  FADD.FTZ R203, R145, R2 ;  /* 0x0000000291cb7221 */ /* 0x000fe40000010000 */
[C---:B--2---:R-:W-:Y:S04]  /*bdc0*/  HMMA.16816.F32.BF16 R52, R136.reuse, R12, R52 ;  /* 0x0000000c8834723c */ /* 0x044fe80000041834 */
[----:B------:R-:W-:Y:S04]  /*bdd0*/  FADD.FTZ R204, R141, R0 ;  /* 0x000000008dcc7221 */ /* 0x000fe80000010000 */
[C---:B------:R-:W-:Y:S01]  /*bde0*/  HMMA.16816.F32.BF16 R56, R136.reuse, R14, R56 ;  /* 0x0000000e8838723c */ /* 0x040fe20000041838 */
[----:B------:R-:W2:Y:S07]  /*bdf0*/  LDSM.16.MT88.4 R12, [R103+0x5800] ;  /* 0x00580000670c783b */ /* 0x000eae0000004200 */
[C---:B-1----:R-:W-:Y:S08]  /*be00*/  HMMA.16816.F32.BF16 R60, R136.reuse, R4, R60 ;  /* 0x00000004883c723c */ /* 0x042ff0000004183c */
[C---:B------:R-:W-:Y:S08]  /*be10*/  HMMA.16816.F32.BF16 R64, R136.reuse, R6, R64 ;  /* 0x000000068840723c */ /* 0x040ff00000041840 */
[C---:B---3--:R-:W-:Y:S08]  /*be20*/  HMMA.16816.F32.BF16 R68, R136.reuse, R8, R68 ;  /* 0x000000088844723c */ /* 0x048ff00000041844 */
        /* <DEDUP_REMOVED lines=9> */
[----:B------:R-:W-:Y:S01]  /*bec0*/  IMAD R2, R172, 0x40, R211 ;  /* 0x00000040ac027824 */ /* 0x000fe200078e02d3 */
[----:B------:R-:W-:Y:S01]  /*bed0*/  SHF.R.S32.HI R224, RZ, 0x1f, R201 ;  /* 0x0000001fffe07819 */ /* 0x000fe200000114c9 */
[----:B------:R-:W-:Y:S01]  /*bee0*/  IMAD.MOV.U32 R173, RZ, RZ, RZ ;  /* 0x000000ffffad7224 */ /* 0x000fe200078e00ff */
[----:B------:R-:W-:Y:S01]  /*bef0*/  SHF.R.S32.HI R225, RZ, 0x1f, R202 ;  /* 0x0000001fffe17819 */ /* 0x000fe200000114ca */
[C---:B------:R-:W-:Y:S01]  /*bf00*/  IMAD.SHL.U32 R18, R201.reuse, 0x2, RZ ;  /* 0x00000002c9127824 */ /* 0x040fe200078e00ff */
[----:B------:R-:W-:Y:S01]  /*bf10*/  IADD3 R2, R2, -0x80, R206 ;  /* 0xffffff8002027810 */ /* 0x000fe20007ffe0ce */
[----:B------:R-:W-:Y:S01]  /*bf20*/  IMAD.SHL.U32 R17, R202, 0x2, RZ ;  /* 0x00000002ca117824 */ /* 0x000fe200078e00ff */
[----:B------:R-:W-:Y:S01]  /*bf30*/  SHF.L.U64.HI R15, R201, 0x1, R224 ;  /* 0x00000001c90f7819 */ /* 0x000fe200000102e0 */
[C---:B------:R-:W-:Y:S01]  /*bf40*/  IMAD.SHL.U32 R16, R193.reuse, 0x2, RZ ;  /* 0x00000002c1107824 */ /* 0x040fe200078e00ff */
[----:B------:R-:W-:Y:S01]  /*bf50*/  SHF.R.S32.HI R224, RZ, 0x1f, R193 ;  /* 0x0000001fffe07819 */ /* 0x000fe200000114c1 */
[----:B------:R-:W-:Y:S01]  /*bf60*/  @P3 IMAD.HI.U32 R3, R2, c[0x0][0x2bc], RZ ;  /* 0x0000af0002033a27 */ /* 0x000fe200078e00ff */
[----:B------:R-:W-:Y:S02]  /*bf70*/  SHF.L.U64.HI R14, R202, 0x1, R225 ;  /* 0x00000001ca0e7819 */ /* 0x000fe400000102e1 */
[----:B------:R-:W-:Y:S01]  /*bf80*/  SHF.L.U64.HI R13, R193, 0x1, R224 ;  /* 0x00000001c10d7819 */ /* 0x000fe200000102e0 */
        /* <DEDUP_REMOVED lines=24> */
.L_x_2655:
[----:B------:R-:W-:-:S05]  /*c110*/  BRA.DIV ~URZ, `(.L_x_2620) ;  /* 0x00003a127f007947 */ /* 0x000fca000b800000 */
[----:B------:R-:W3:Y:S01]  /*c120*/  SHFL.IDX PT, R2, R12, RZ, 0x181f ;  /* 0x00181fff0c027589 */ /* 0x000ee200000e0000 */
[----:B------:R-:W-:Y:S01]  /*c130*/  ISETP.GE.AND P4, PT, R193, c[0x0][0x1d4], PT ;  /* 0x00007500c1007a0c */ /* 0x000fe20003f86270 */
[----:B------:R-:W-:Y:S01]  /*c140*/  IMAD R0, R199, 0x6000, R222 ;  /* 0x00006000c7007824 */ /* 0x000fe200078e02de */
[----:B------:R-:W-:Y:S02]  /*c150*/  ISETP.GE.AND P1, PT, R202, c[0x0][0x1d4], PT ;  /* 0x00007500ca007a0c */ /* 0x000fe40003f26270 */
[----:B------:R-:W-:Y:S02]  /*c160*/  ISETP.GE.AND P0, PT, R201, c[0x0][0x1d4], PT ;  /* 0x00007500c9007a0c */ /* 0x000fe40003f06270 */
[C---:B---3--:R-:W-:Y:S02]  /*c170*/  IADD3 R8, P5, R2.reuse, R16, RZ ;  /* 0x0000001002087210 */ /* 0x048fe40007fbe0ff */
[----:B------:R-:W-:Y:S03]  /*c180*/  IADD3 R6, P6, R2, R17, RZ ;  /* 0x0000001102067210 */ /* 0x000fe60007fde0ff */
[----:B--2---:R-:W-:Y:S01]  /*c190*/  IMAD.X R9, R4, 0x1, R13, P5 ;  /* 0x0000000104097824 */ /* 0x004fe200028e060d */
[----:B------:R-:W-:Y:S01]  /*c1a0*/  IADD3 R10, P5, R2, R18, RZ ;  /* 0x00000012020a7210 */ /* 0x000fe20007fbe0ff */
[C---:B------:R-:W-:Y:S01]  /*c1b0*/  IMAD.X R7, R4.reuse, 0x1, R14, P6 ;  /* 0x0000000104077824 */ /* 0x040fe200030e060e */
[----:B------:R-:W2:Y:S03]  /*c1c0*/  SHFL.IDX PT, R2, R12, 0x1, 0x181f ;  /* 0x00381f000c027f89 */ /* 0x000ea600000e0000 */
[----:B------:R-:W-:Y:S01]  /*c1d0*/  IMAD.X R11, R4, 0x1, R15, P5 ;  /* 0x00000001040b7824 */ /* 0x000fe200028e060f */
[----:B------:R-:W-:Y:S01]  /*c1e0*/  @!PT LDS RZ, [RZ] ;  /* 0x00000000fffff984 */ /* 0x000fe20000000800 */
[----:B------:R3:W-:Y:S04]  /*c1f0*/  LDGSTS.E.BYPASS.LTC128B.128 [R0], [R8.64], !P4 ;  /* 0x0000000008007fae */ /* 0x0007e8000e101d46 */
[----:B------:R4:W-:Y:S04]  /*c200*/  LDGSTS.E.BYPASS.LTC128B.128 [R0+0x2000], [R6.64], !P1 ;  /* 0x0200000006007fae */ /* 0x0009e8000c901d46 */
[----:B------:R5:W-:Y:S04]  /*c210*/  LDGSTS.E.BYPASS.LTC128B.128 [R0+0x4000], [R10.64], !P0 ;  /* 0x040000000a007fae */ /* 0x000be8000c101d46 */
[----:B------:R1:W2:Y:S01]  /*c220*/  SHFL.IDX PT, R4, R5, 0x1, 0x181f ;  /* 0x00381f0005047f89 */ /* 0x0002a200000e0000 */
[----:B----4-:R-:W-:Y:S02]  /*c230*/  SEL R7, RZ, 0x10, P0 ;  /* 0x00000010ff077807 */ /* 0x010fe40000000000 */
[----:B-1----:R-:W-:Y:S02]  /*c240*/  SEL R5, RZ, 0x10, P4 ;  /* 0x00000010ff057807 */ /* 0x002fe40002000000 */
[----:B-----5:R-:W-:Y:S02]  /*c250*/  SEL R10, RZ, 0x10, P1 ;  /* 0x00000010ff0a7807 */ /* 0x020fe40000800000 */
.L_x_2656:
[----:B--23--:R-:W-:Y:S02]  /*c260*/  IADD3 R8, -R5, 0x10, RZ ;  /* 0x0000001005087810 */ /* 0x00cfe40007ffe1ff */
[----:B------:R-:W-:Y:S02]  /*c270*/  IADD3 R3, -R10, 0x10, RZ ;  /* 0x000000100a037810 */ /* 0x000fe40007ffe1ff */
[----:B------:R-:W-:Y:S02]  /*c280*/  LOP3.LUT R8, R8, 0xf, RZ, 0xc0, !PT ;  /* 0x0000000f08087812 */ /* 0x000fe400078ec0ff */
[----:B------:R-:W-:Y:S02]  /*c290*/  LOP3.LUT R3, R3, 0xf, RZ, 0xc0, !PT ;  /* 0x0000000f03037812 */ /* 0x000fe400078ec0ff */
[----:B------:R-:W-:Y:S02]  /*c2a0*/  IADD3 R9, -R7, 0x10, RZ ;  /* 0x0000001007097810 */ /* 0x000fe40007ffe1ff */
[-C--:B------:R-:W-:Y:S02]  /*c2b0*/  IADD3 R8, P5, P4, R8, R2.reuse, R16 ;  /* 0x0000000208087210 */ /* 0x080fe40007cbe010 */
[----:B------:R-:W-:Y:S02]  /*c2c0*/  ISETP.NE.U32.AND P6, PT, R5, RZ, PT ;  /* 0x000000ff0500720c */ /* 0x000fe40003fc5070 */
[----:B------:R-:W-:Y:S02]  /*c2d0*/  IADD3 R6, P1, P0, R3, R2, R17 ;  /* 0x0000000203067210 */ /* 0x000fe4000783e011 */
[----:B------:R-:W-:Y:S02]  /*c2e0*/  LOP3.LUT R3, R9, 0xf, RZ, 0xc0, !PT ;  /* 0x0000000f09037812 */ /* 0x000fe400078ec0ff */
[-C--:B------:R-:W-:Y:S02]  /*c2f0*/  IADD3.X R9, RZ, R4.reuse, R13, P5, P4 ;  /* 0x00000004ff097210 */ /* 0x080fe40002fe840d */
[----:B------:R-:W-:Y:S02]  /*c300*/  ISETP.NE.U32.AND P5, PT, R10, RZ, PT ;  /* 0x000000ff0a00720c */ /* 0x000fe40003fa5070 */
[----:B------:R-:W-:Y:S02]  /*c310*/  ISETP.NE.U32.AND P4, PT, R7, RZ, PT ;  /* 0x000000ff0700720c */ /* 0x000fe40003f85070 */
[----:B------:R-:W-:Y:S01]  /*c320*/  IADD3.X R7, RZ, R4, R14, P1, P0 ;  /* 0x00000004ff077210 */ /* 0x000fe20000fe040e */
[----:B------:R-:W-:Y:S01]  /*c330*/  @!PT LDS RZ, [RZ] ;  /* 0x00000000fffff984 */ /* 0x000fe20000000800 */
[----:B------:R-:W-:Y:S01]  /*c340*/  @!PT LDS RZ, [RZ] ;  /* 0x00000000fffff984 */ /* 0x000fe20000000800 */
[----:B------:R-:W-:Y:S01]  /*c350*/  @!PT LDS RZ, [RZ] ;  /* 0x00000000fffff984 */ /* 0x000fe20000000800 */
[----:B------:R1:W-:Y:S01]  /*c360*/  LDGSTS.E.BYPASS.LTC128B.128.ZFILL [R0+0x1000], [R8.64], P6 ;  /* 0x0100000008007fae */ /* 0x0003e2000b141d46 */
[----:B------:R-:W-:Y:S04]  /*c370*/  IADD3 R2, P1, P0, R3, R2, R18 ;  /* 0x0000000203027210 */ /* 0x000fe8000783e012 */
[----:B------:R-:W-:Y:S03]  /*c380*/  IADD3.X R3, RZ, R4, R15, P1, P0 ;  /* 0x00000004ff037210 */ /* 0x000fe60000fe040f */
[----:B------:R1:W-:Y:S04]  /*c390*/  LDGSTS.E.BYPASS.LTC128B.128.ZFILL [R0+0x3000], [R6.64], P5 ;  /* 0x0300000006007fae */ /* 0x0003e8000a941d46 */
[----:B------:R1:W-:Y:S02]  /*c3a0*/  LDGSTS.E.BYPASS.LTC128B.128.ZFILL [R0+0x5000], [R2.64], P4 ;  /* 0x0500000002007fae */ /* 0x0003e4000a141d46 */
.L_x_2618:
[----:B------:R-:W-:Y:S05]  /*c3b0*/  BSYNC B0 ;  /* 0x0000000000007941 */ /* 0x000fea0003800000 */
.L_x_2617:
        /* <DEDUP_REMOVED lines=10> */
.L_x_2611:
[----:B------:R-:W-:Y:S05]  /*c460*/  BRA.DIV ~URZ, `(.L_x_2622) ;  /* 0x000039127f007947 */ /* 0x000fea000b800000 */
[----:B------:R1:W2:Y:S02]  /*c470*/  SHFL.BFLY PT, R0, R203, 0x2, 0x1f ;  /* 0x0c401f00cb007f89 */ /* 0x0002a400000e0000 */
.L_x_2657:
[----:B--2---:R-:W-:Y:S01]  /*c480*/  FADD.FTZ R0, R0, R203 ;  /* 0x000000cb00007221 */ /* 0x004fe20000010000 */
[----:B------:R-:W-:Y:S05]  /*c490*/  BRA.DIV ~URZ, `(.L_x_2623) ;  /* 0x000039427f007947 */ /* 0x000fea000b800000 */
[----:B------:R-:W2:Y:S04]  /*c4a0*/  SHFL.BFLY PT, R5, R204, 0x2, 0x1f ;  /* 0x0c401f00cc057f89 */ /* 0x000ea800000e0000 */
[----:B------:R-:W3:Y:S01]  /*c4b0*/  SHFL.BFLY PT, R2, R0, 0x1, 0x1f ;  /* 0x0c201f0000027f89 */ /* 0x000ee200000e0000 */
[----:B--2---:R-:W-:-:S02]  /*c4c0*/  FADD.FTZ R5, R5, R204 ;  /* 0x000000cc05057221 */ /* 0x004fc40000010000 */
[----:B---3--:R-:W-:-:S03]  /*c4d0*/  FADD.FTZ R0, R0, R2 ;  /* 0x0000000200007221 */ /* 0x008fc60000010000 */
[----:B------:R2:W3:Y:S04]  /*c4e0*/  SHFL.BFLY PT, R3, R5, 0x1, 0x1f ;  /* 0x0c201f0005037f89 */ /* 0x0004e800000e0000 */
.L_x_2658:
[----:B------:R-:W-:Y:S01]  /*c4f0*/  FSETP.NE.FTZ.AND P1, PT, R0, RZ, PT ;  /* 0x000000ff0000720b */ /* 0x000fe20003f35000 */
[----:B---3--:R-:W-:Y:S01]  /*c500*/  FADD.FTZ R3, R3, R5 ;  /* 0x0000000503037221 */ /* 0x008fe20000010000 */
[----:B------:R-:W-:Y:S02]  /*c510*/  MOV R2, RZ ;  /* 0x000000ff00027202 */ /* 0x000fe40000000f00 */
[----:B------:R-:W-:Y:S02]  /*c520*/  MOV R17, 0xff800000 ;  /* 0xff80000000117802 */ /* 0x000fe40000000f00 */
[----:B------:R-:W-:Y:S02]  /*c530*/  FSETP.NE.FTZ.AND P0, PT, R3, RZ, PT ;  /* 0x000000ff0300720b */ /* 0x000fe40003f15000 */
[----:B------:R-:W-:-:S05]  /*c540*/  MOV R16, 0xff800000 ;  /* 0xff80000000107802 */ /* 0x000fca0000000f00 */
[----:B------:R-:W3:Y:S01]  /*c550*/  @P1 MUFU.RCP R2, R0 ;  /* 0x0000000000021308 */ /* 0x000ee20000001000 */
[----:B------:R-:W-:-:S07]  /*c560*/  @P1 MOV R6, 0x3f317218 ;  /* 0x3f31721800061802 */ /* 0x000fce0000000f00 */
[----:B------:R4:W5:Y:S01]  /*c570*/  @P1 MUFU.LG2 R4, R0 ;  /* 0x0000000000041308 */ /* 0x0009620000000c00 */
[C---:B---3--:R-:W-:Y:S02]  /*c580*/  FMUL.FTZ R104, R2.reuse, R104 ;  /* 0x0000006802687220 */ /* 0x048fe40000410000 */
[C---:B------:R-:W-:Y:S02]  /*c590*/  FMUL.FTZ R105, R2.reuse, R105 ;  /* 0x0000006902697220 */ /* 0x040fe40000410000 */
[C---:B------:R-:W-:Y:S02]  /*c5a0*/  FMUL.FTZ R108, R2.reuse, R108 ;  /* 0x0000006c026c7220 */ /* 0x040fe40000410000 */
[C---:B------:R-:W-:Y:S01]  /*c5b0*/  FMUL.FTZ R109, R2.reuse, R109 ;  /* 0x0000006d026d7220 */ /* 0x040fe20000410000 */
[----:B----4-:R-:W-:Y:S01]  /*c5c0*/  MOV R0, RZ ;  /* 0x000000ff00007202 */ /* 0x010fe20000000f00 */
[C---:B------:R-:W-:Y:S02]  /*c5d0*/  FMUL.FTZ R112, R2.reuse, R112 ;  /* 0x0000007002707220 */ /* 0x040fe40000410000 */
[----:B------:R-:W-:-:S02]  /*c5e0*/  FMUL.FTZ R113, R2, R113 ;  /* 0x0000007102717220 */ /* 0x000fc40000410000 */
[C---:B------:R-:W-:Y:S01]  /*c5f0*/  FMUL.FTZ R116, R2.reuse, R116 ;  /* 0x0000007402747220 */ /* 0x040fe20000410000 */
[----:B------:R-:W3:Y:S01]  /*c600*/  @P0 MUFU.RCP R0, R3 ;  /* 0x0000000300000308 */ /* 0x000ee20000001000 */
        /* <DEDUP_REMOVED lines=41> */
[----:B------:R4:W1:Y:S01]  /*c8a0*/  @P0 MUFU.LG2 R2, R3 ;  /* 0x0000000300020308 */ /* 0x0008620000000c00 */
[----:B--2--5:R-:W-:Y:S02]  /*c8b0*/  @P1 FMUL.FTZ R5, R4, 0.69314718246459960938 ;  /* 0x3f31721804051820 */ /* 0x024fe40000410000 */
[----:B------:R-:W-:Y:S02]  /*c8c0*/  @P1 FMUL.FTZ R4, R6, c[0x0][0x2d0] ;  /* 0x0000b40006041a20 */ /* 0x000fe40000410000 */
[----:B---3--:R-:W-:Y:S02]  /*c8d0*/  FMUL.FTZ R106, R0, R106 ;  /* 0x0000006a006a7220 */ /* 0x008fe40000410000 */
[----:B------:R-:W-:Y:S01]  /*c8e0*/  @P1 FFMA.FTZ R17, R4, R101, R5 ;  /* 0x0000006504111223 */ /* 0x000fe20000010005 */
[----:B------:R-:W-:Y:S01]  /*c8f0*/  MOV R4, 0x1 ;  /* 0x0000000100047802 */ /* 0x000fe20000000f00 */
[C---:B------:R-:W-:Y:S02]  /*c900*/  FMUL.FTZ R107, R0.reuse, R107 ;  /* 0x0000006b006b7220 */ /* 0x040fe40000410000 */
[----:B------:R-:W-:-:S02]  /*c910*/  FMUL.FTZ R110, R0, R110 ;  /* 0x0000006e006e7220 */ /* 0x000fc40000410000 */
[C---:B------:R-:W-:Y:S02]  /*c920*/  FMUL.FTZ R111, R0.reuse, R111 ;  /* 0x0000006f006f7220 */ /* 0x040fe40000410000 */
[----:B------:R-:W-:Y:S01]  /*c930*/  FMUL.FTZ R114, R0, R114 ;  /* 0x0000007200727220 */ /* 0x000fe20000410000 */
[----:B----4-:R-:W-:Y:S01]  /*c940*/  @P0 MOV R3, 0x3f317218 ;  /* 0x3f31721800030802 */ /* 0x010fe20000000f00 */
[----:B-1----:R-:W-:Y:S02]  /*c950*/  @P0 FMUL.FTZ R2, R2, 0.69314718246459960938 ;  /* 0x3f31721802020820 */ /* 0x002fe40000410000 */
        /* <DEDUP_REMOVED lines=46> */
.L_x_2576:
        /* <DEDUP_REMOVED lines=8> */
[----:B------:R-:W2:Y:S01]  /*ccc0*/  POPC R2, UR4 ;  /* 0x0000000400027d09 */ /* 0x000ea20008000000 */
[----:B-1----:R-:W-:Y:S01]  /*ccd0*/  ISETP.EQ.U32.AND P0, PT, R3, R4, PT ;  /* 0x000000040300720c */ /* 0x002fe20003f02070 */
[----:B------:R-:W-:-:S12]  /*cce0*/  IMAD.MOV.U32 R4, RZ, RZ, c[0x0][0x580] ;  /* 0x00016000ff047624 */ /* 0x000fd800078e00ff */
[----:B--2---:R1:W2:Y:S04]  /*ccf0*/  @P0 ATOMG.E.ADD.STRONG.GPU PT, R2, [R4.64], R2 ;  /* 0x00000002040209a8 */ /* 0x0042a800081ee1c6 */
[----:B-1----:R-:W1:Y:S04]  /*cd00*/  S2R R4, SR_LTMASK ;  /* 0x0000000000047919 */ /* 0x002e680000003900 */
[----:B--2---:R1:W2:Y:S02]  /*cd10*/  SHFL.IDX PT, R3, R2, R3, 0x1f ;  /* 0x00001f0302037589 */ /* 0x0042a400000e0000 */
[----:B-1----:R-:W-:-:S06]  /*cd20*/  LOP3.LUT R2, R4, UR4, RZ, 0xc0, !PT ;  /* 0x0000000404027c12 */ /* 0x002fcc000f8ec0ff */
[----:B------:R-:W2:Y:S02]  /*cd30*/  POPC R2, R2 ;  /* 0x0000000200027309 */ /* 0x000ea40000000000 */
[----:B--2---:R-:W-:-:S06]  /*cd40*/  IADD3 R240, R3, c[0x0][0xc], R2 ;  /* 0x0000030003f07a10 */ /* 0x004fcc0007ffe002 */
.L_x_2625:
[----:B------:R-:W-:Y:S05]  /*cd50*/  BSYNC B0 ;  /* 0x0000000000007941 */ /* 0x000fea0003800000 */
.L_x_2624:
        /* <DEDUP_REMOVED lines=15> */
[----:B-----5:R-:W-:Y:S05]  /*ce50*/  CALL.REL.NOINC `($__internal_43_$__cuda_sm70_shflsync_idx_p) ;  /* 0x0000314000007944 */ /* 0x020fea0003c00000 */
.L_x_2628:
[----:B------:R-:W2:Y:S01]  /*ce60*/  LDL R6, [R1+0x4] ;  /* 0x0000040001067983 */ /* 0x000ea20000100800 */
[----:B------:R-:W-:Y:S01]  /*ce70*/  IMAD.MOV.U32 R5, RZ, RZ, 0x1 ;  /* 0x00000001ff057424 */ /* 0x000fe200078e00ff */
[----:B------:R-:W-:Y:S01]  /*ce80*/  SHF.R.S32.HI R0, RZ, 0x1f, R234 ;  /* 0x0000001fff007819 */ /* 0x000fe200000114ea */
[----:B------:R-:W-:Y:S01]  /*ce90*/  IMAD.WIDE.U32 R2, R234, c[0x0][0x4d0], RZ ;  /* 0x00013400ea027a25 */ /* 0x000fe200078e00ff */
[----:B------:R-:W3:Y:S02]  /*cea0*/  LDL R20, [R1+0xc] ;  /* 0x00000c0001147983 */ /* 0x000ee40000100800 */
[----:B------:R-:W-:Y:S01]  /*ceb0*/  ISETP.NE.AND P1, PT, R5, c[0x0][0x4e8], PT ;  /* 0x00013a0005007a0c */ /* 0x000fe20003f25270 */
[C---:B------:R-:W-:Y:S02]  /*cec0*/  IMAD R4, R0.reuse, c[0x0][0x4d0], RZ ;  /* 0x0001340000047a24 */ /* 0x040fe400078e02ff */
[----:B------:R-:W-:Y:S01]  /*ced0*/  IMAD R5, R0, c[0x0][0x438], RZ ;  /* 0x00010e0000057a24 */ /* 0x000fe200078e02ff */
[----:B------:R-:W-:Y:S01]  /*cee0*/  SHF.R.S32.HI R0, RZ, 0x1f, R233 ;  /* 0x0000001fff007819 */ /* 0x000fe200000114e9 */
[----:B------:R-:W-:-:S02]  /*cef0*/  IMAD R4, R234, c[0x0][0x4d4], R4 ;  /* 0x00013500ea047a24 */ /* 0x000fc400078e0204 */
[----:B------:R-:W-:Y:S02]  /*cf00*/  IMAD R8, R234, c[0x0][0x43c], R5 ;  /* 0x00010f00ea087a24 */ /* 0x000fe400078e0205 */
[----:B------:R-:W-:Y:S02]  /*cf10*/  IMAD.IADD R3, R3, 0x1, R4 ;  /* 0x0000000103037824 */ /* 0x000fe400078e0204 */
[----:B------:R-:W-:Y:S02]  /*cf20*/  IMAD R9, R0, c[0x0][0x4d8], RZ ;  /* 0x0001360000097a24 */ /* 0x000fe400078e02ff */
[----:B------:R-:W-:Y:S01]  /*cf30*/  IMAD.WIDE.U32 R4, R234, c[0x0][0x438], RZ ;  /* 0x00010e00ea047a25 */ /* 0x000fe200078e00ff */
[----:B------:R-:W1:Y:S03]  /*cf40*/  S2R R21, SR_TID.X ;  /* 0x0000000000157919 */ /* 0x000e660000002100 */
[----:B------:R-:W-:-:S02]  /*cf50*/  IMAD R9, R233, c[0x0][0x4dc], R9 ;  /* 0x00013700e9097a24 */ /* 0x000fc400078e0209 */
[----:B------:R-:W-:Y:S01]  /*cf60*/  IMAD.WIDE.U32 R2, R233, c[0x0][0x4d8], R2 ;  /* 0x00013600e9027a25 */ /* 0x000fe200078e0002 */
[----:B------:R-:W-:-:S03]  /*cf70*/  SHF.R.S32.HI R11, RZ, 0x1f, R236 ;  /* 0x0000001fff0b7819 */ /* 0x000fc600000114ec */
[----:B------:R-:W-:Y:S02]  /*cf80*/  IMAD.IADD R5, R5, 0x1, R8 ;  /* 0x0000000105057824 */ /* 0x000fe400078e0208 */
[----:B------:R-:W-:Y:S02]  /*cf90*/  IMAD.IADD R3, R3, 0x1, R9 ;  /* 0x0000000103037824 */ /* 0x000fe400078e0209 */
[----:B------:R-:W-:-:S04]  /*cfa0*/  IMAD.WIDE.U32 R8, R233, c[0x0][0x440], R4 ;  /* 0x00011000e9087a25 */ /* 0x000fc800078e0004 */
[----:B------:R-:W-:Y:S02]  /*cfb0*/  IMAD R12, R11, c[0x0][0x4e0], RZ ;  /* 0x000138000b0c7a24 */ /* 0x000fe400078e02ff */
[----:B------:R-:W-:-:S04]  /*cfc0*/  IMAD.WIDE.U32 R4, R236, c[0x0][0x4e0], R2 ;  /* 0x00013800ec047a25 */ /* 0x000fc800078e0002 */
[----:B------:R-:W-:Y:S02]  /*cfd0*/  IMAD R12, R236, c[0x0][0x4e4], R12 ;  /* 0x00013900ec0c7a24 */ /* 0x000fe400078e020c */
[----:B------:R-:W-:-:S04]  /*cfe0*/  IMAD R0, R0, c[0x0][0x440], RZ ;  /* 0x0001100000007a24 */ /* 0x000fc800078e02ff */
[----:B------:R-:W-:Y:S01]  /*cff0*/  IMAD R15, R233, c[0x0][0x444], R0 ;  /* 0x00011100e90f7a24 */ /* 0x000fe200078e0200 */
[----:B-1----:R-:W-:Y:S01]  /*d000*/  SHF.R.S32.HI R19, RZ, 0x1f, R21 ;  /* 0x0000001fff137819 */ /* 0x002fe20000011415 */
[----:B------:R-:W-:Y:S02]  /*d010*/  IMAD R11, R11, c[0x0][0x448], RZ ;  /* 0x000112000b0b7a24 */ /* 0x000fe400078e02ff */
[----:B------:R-:W-:Y:S01]  /*d020*/  IMAD.IADD R3, R9, 0x1, R15 ;  /* 0x0000000109037824 */ /* 0x000fe200078e020f */
[----:B------:R-:W-:Y:S01]  /*d030*/  LEA.HI R19, R19, R21, RZ, 0x5 ;  /* 0x0000001513137211 */ /* 0x000fe200078f28ff */
[----:B------:R-:W-:-:S03]  /*d040*/  IMAD R11, R236, c[0x0][0x44c], R11 ;  /* 0x00011300ec0b7a24 */ /* 0x000fc600078e020b */
        /* <DEDUP_REMOVED lines=25> */
[----:B------:R-:W-:Y:S02]  /*d1e0*/  SHF.R.S32.HI R28, RZ, 0x1f, R28 ;  /* 0x0000001fff1c7819 */ /* 0x000fe4000001141c */
[----:B------:R-:W-:-:S02]  /*d1f0*/  IADD3 R29, R223, 0x50, RZ ;  /* 0x00000050df1d7810 */ /* 0x000fc40007ffe0ff */
[----:B------:R-:W-:Y:S02]  /*d200*/  SHF.R.S32.HI R30, RZ, 0x1f, R30 ;  /* 0x0000001fff1e7819 */ /* 0x000fe4000001141e */
[C---:B------:R-:W-:Y:S02]  /*d210*/  IADD3 R31, R223.reuse, 0x48, RZ ;  /* 0x00000048df1f7810 */ /* 0x040fe40007ffe0ff */
        /* <DEDUP_REMOVED lines=16> */
[----:B------:R-:W-:Y:S01]  /*d320*/  SHF.R.S32.HI R144, RZ, 0x1f, R144 ;  /* 0x0000001fff907819 */ /* 0x000fe20000011490 */
[----:B--2---:R-:W-:-:S04]  /*d330*/  IMAD.IADD R7, R6, 0x1, R238 ;  /* 0x0000000106077824 */ /* 0x004fc800078e02ee */
[----:B------:R-:W-:-:S04]  /*d340*/  @P1 IMAD.HI.U32 R10, R7, c[0x0][0x4ec], RZ ;  /* 0x00013b00070a1a27 */ /* 0x000fc800078e00ff */
[----:B------:R-:W-:Y:S01]  /*d350*/  IMAD.MOV.U32 R6, RZ, RZ, R7 ;  /* 0x000000ffff067224 */ /* 0x000fe200078e0007 */
[----:B------:R-:W-:-:S05]  /*d360*/  @P1 SHF.R.U32.HI R6, RZ, c[0x0][0x4f0], R10 ;  /* 0x00013c00ff061a19 */ /* 0x000fca000001160a */
[----:B------:R-:W-:-:S04]  /*d370*/  IMAD.MOV R10, RZ, RZ, -R6 ;  /* 0x000000ffff0a7224 */ /* 0x000fc800078e0a06 */
[----:B------:R-:W-:Y:S01]  /*d380*/  IMAD R10, R10, c[0x0][0x4e8], R7 ;  /* 0x00013a000a0a7a24 */ /* 0x000fe200078e0207 */
[----:B------:R-:W-:Y:S02]  /*d390*/  SHF.R.S32.HI R13, RZ, 0x1f, R6 ;  /* 0x0000001fff0d7819 */ /* 0x000fe40000011406 */
[----:B------:R-:W-:Y:S02]  /*d3a0*/  IADD3 R4, P0, R6, R4, RZ ;  /* 0x0000000406047210 */ /* 0x000fe40007f1e0ff */
[----:B------:R-:W-:Y:S01]  /*d3b0*/  SHF.R.S32.HI R14, RZ, 0x1f, R10 ;  /* 0x0000001fff0e7819 */ /* 0x000fe2000001140a */
[----:B------:R-:W-:Y:S01]  /*d3c0*/  @P1 IMAD.HI.U32 R2, R7, c[0x0][0x4ec], RZ ;  /* 0x00013b0007021a27 */ /* 0x000fe200078e00ff */
[----:B------:R-:W-:-:S03]  /*d3d0*/  IADD3.X R5, R13, R5, R12, P0, !PT ;  /* 0x000000050d057210 */ /* 0x000fc600007fe40c */
[----:B------:R-:W-:Y:S02]  /*d3e0*/  IMAD R6, R14, c[0x0][0x4c8], RZ ;  /* 0x000132000e067a24 */ /* 0x000fe400078e02ff */
[----:B------:R-:W-:Y:S01]  /*d3f0*/  IMAD.MOV.U32 R0, RZ, RZ, R7 ;  /* 0x000000ffff007224 */ /* 0x000fe200078e0007 */
[----:B------:R-:W-:Y:S01]  /*d400*/  @P1 SHF.R.U32.HI R0, RZ, c[0x0][0x4f0], R2 ;  /* 0x00013c00ff001a19 */ /* 0x000fe20000011602 */
[C---:B------:R-:W-:Y:S02]  /*d410*/  IMAD R6, R10.reuse, c[0x0][0x4cc], R6 ;  /* 0x000133000a067a24 */ /* 0x040fe400078e0206 */
[----:B------:R-:W-:Y:S01]  /*d420*/  IMAD.WIDE.U32 R4, R10, c[0x0][0x4c8], R4 ;  /* 0x000132000a047a25 */ /* 0x000fe200078e0004 */
[----:B------:R-:W-:-:S03]  /*d430*/  SHF.R.S32.HI R10, RZ, 0x1f, R0 ;  /* 0x0000001fff0a7819 */ /* 0x000fc60000011400 */
[----:B------:R-:W-:Y:S02]  /*d440*/  IMAD.MOV.U32 R2, RZ, RZ, R8 ;  /* 0x000000ffff027224 */ /* 0x000fe400078e0008 */
[----:B------:R-:W-:Y:S02]  /*d450*/  IMAD.MOV R8, RZ, RZ, -R0 ;  /* 0x000000ffff087224 */ /* 0x000fe400078e0a00 */
[----:B------:R-:W-:Y:S01]  /*d460*/  IMAD.IADD R9, R5, 0x1, R6 ;  /* 0x0000000105097824 */ /* 0x000fe200078e0206 */
[----:B------:R-:W-:Y:S01]  /*d470*/  LEA R6, P0, R4, c[0x0][0x4a8], 0x2 ;  /* 0x00012a0004067a11 */ /* 0x000fe200078010ff */
[----:B------:R-:W-:-:S04]  /*d480*/  IMAD.WIDE.U32 R2, R236, c[0x0][0x448], R2 ;  /* 0x00011200ec027a25 */ /* 0x000fc800078e0002 */
[----:B------:R-:W-:Y:S01]  /*d490*/  IMAD R8, R8, c[0x0][0x4e8], R7 ;  /* 0x00013a0008087a24 */ /* 0x000fe200078e0207 */
[----:B------:R-:W-:Y:S01]  /*d4a0*/  LEA.HI.X R7, R4, c[0x0][0x4ac], R9, 0x2, P0 ;  /* 0x00012b0004077a11 */ /* 0x000fe200000f1409 */
[----:B------:R-:W-:Y:S02]  /*d4b0*/  IMAD R5, R10, c[0x0][0x430], RZ ;  /* 0x00010c000a057a24 */ /* 0x000fe400078e02ff */
[----:B------:R-:W-:Y:S01]  /*d4c0*/  IMAD.IADD R3, R3, 0x1, R11 ;  /* 0x0000000103037824 */ /* 0x000fe200078e020b */
[----:B------:R-:W-:Y:S01]  /*d4d0*/  SHFL.IDX PT, R4, R6, RZ, 0x1c1f ;  /* 0x001c1fff06047589 */ /* 0x000fe200000e0000 */
[C---:B------:R-:W-:Y:S01]  /*d4e0*/  IMAD R10, R0.reuse, c[0x0][0x434], R5 ;  /* 0x00010d00000a7a24 */ /* 0x040fe200078e0205 */
[----:B------:R-:W-:Y:S02]  /*d4f0*/  SHF.R.S32.HI R9, RZ, 0x1f, R8 ;  /* 0x0000001fff097819 */ /* 0x000fe40000011408 */
[----:B------:R-:W1:Y:S01]  /*d500*/  SHFL.IDX PT, R5, R7, RZ, 0x1c1f ;  /* 0x001c1fff07057589 */ /* 0x000e6200000e0000 */
[----:B------:R-:W-:-:S03]  /*d510*/  IMAD.WIDE.U32 R2, R0, c[0x0][0x430], R2 ;  /* 0x00010c0000027a25 */ /* 0x000fc600078e0002 */
[----:B------:R-:W-:Y:S01]  /*d520*/  SHFL.IDX PT, R6, R6, 0x1, 0x1c1f ;  /* 0x003c1f0006067f89 */ /* 0x000fe200000e0000 */
[----:B---3--:R-:W-:-:S03]  /*d530*/  IMAD.IADD R0, R20, 0x1, R238 ;  /* 0x0000000114007824 */ /* 0x008fc600078e02ee */
[----:B------:R-:W2:Y:S01]  /*d540*/  SHFL.IDX PT, R7, R7, 0x1, 0x1c1f ;  /* 0x003c1f0007077f89 */ /* 0x000ea200000e0000 */
        /* <DEDUP_REMOVED lines=11> */
[----:B--2---:R1:W-:Y:S01]  /*d600*/  @!P1 ST.E [R6.64], R16 ;  /* 0x0000001006009985 */ /* 0x0043e2000c101906 */
[----:B------:R-:W-:Y:S02]  /*d610*/  ISETP.GE.AND P1, PT, R0, UR4, PT ;  /* 0x0000000400007c0c */ /* 0x000fe4000bf26270 */
[----:B------:R-:W-:Y:S02]  /*d620*/  LEA.HI.X R10, R2, c[0x0][0x404], R3, 0x2, P0 ;  /* 0x00010100020a7a11 */ /* 0x000fe400000f1403 */
[----:B------:R1:W2:Y:S01]  /*d630*/  SHFL.IDX PT, R2, R11, RZ, 0x1c1f ;  /* 0x001c1fff0b027589 */ /* 0x0002a200000e0000 */
[----:B------:R-:W-:-:S03]  /*d640*/  ISETP.GE.AND P0, PT, R9, UR4, PT ;  /* 0x0000000409007c0c */ /* 0x000fc6000bf06270 */
[----:B------:R1:W3:Y:S01]  /*d650*/  SHFL.IDX PT, R3, R10, RZ, 0x1c1f ;  /* 0x001c1fff0a037589 */ /* 0x0002e200000e0000 */
[----:B------:R-:W-:Y:S02]  /*d660*/  SHF.R.S32.HI R12, RZ, 0x1f, R241 ;  /* 0x0000001fff0c7819 */ /* 0x000fe400000114f1 */
        /* <DEDUP_REMOVED lines=9> */
[----:B-123--:R-:W-:Y:S02]  /*d700*/  @!P5 IMAD.WIDE R6, R223, 0x4, R2 ;  /* 0x00000004df06d825 */ /* 0x00efe400078e0202 */
        /* <DEDUP_REMOVED lines=8> */
[----:B--2---:R-:W-:-:S03]  /*d790*/  @!P2 LEA R4, P3, R139, R2, 0x2 ;  /* 0x000000028b04a211 */ /* 0x004fc600078610ff */
        /* <DEDUP_REMOVED lines=60> */
[----:B-1----:R-:W-:-:S04]  /*db60*/  @!P3 LEA R6, P4, R246, R2, 0x2 ;  /* 0x00000002f606b211 */ /* 0x002fc800078810ff */
[-C--:B------:R-:W-:Y:S02]  /*db70*/  @!P3 LEA.HI.X R7, R246, R3.reuse, R20, 0x2, P4 ;  /* 0x00000003f607b211 */ /* 0x080fe400020f1414 */
[-C--:B--2---:R-:W-:Y:S02]  /*db80*/  @!P2 LEA R4, P1, R245, R2.reuse, 0x2 ;  /* 0x00000002f504a211 */ /* 0x084fe400078210ff */
        /* <DEDUP_REMOVED lines=11> */
[----:B--2---:R-:W-:-:S03]  /*dc40*/  @!P3 LEA R4, P1, R242, R2, 0x2 ;  /* 0x00000002f204b211 */ /* 0x004fc600078210ff */
[----:B------:R3:W-:Y:S01]  /*dc50*/  @!P4 ST.E.64 [R6.64], R88 ;  /* 0x000000580600c985 */ /* 0x0007e2000c101b06 */
[----:B------:R-:W-:Y:S02]  /*dc60*/  @!P3 LEA.HI.X R5, R242, R3, R13, 0x2, P1 ;  /* 0x00000003f205b211 */ /* 0x000fe400008f140d */
[----:B------:R-:W-:-:S03]  /*dc70*/  @!P2 LEA R2, P1, R241, R2, 0x2 ;  /* 0x00000002f102a211 */ /* 0x000fc600078210ff */
[----:B------:R3:W-:Y:S01]  /*dc80*/  @!P3 ST.E.64 [R4.64], R92 ;  /* 0x0000005c0400b985 */ /* 0x0007e2000c101b06 */
[----:B------:R-:W-:-:S05]  /*dc90*/  @!P2 LEA.HI.X R3, R241, R3, R12, 0x2, P1 ;  /* 0x00000003f103a211 */ /* 0x000fca00008f140c */
[----:B------:R3:W-:Y:S04]  /*dca0*/  @!P2 ST.E.64 [R2.64], R96 ;  /* 0x000000600200a985 */ /* 0x0007e8000c101b06 */
.L_x_2630:
[----:B------:R-:W-:Y:S05]  /*dcb0*/  BSYNC B0 ;  /* 0x0000000000007941 */ /* 0x000fea0003800000 */
.L_x_2629:
[----:B---3--:R3:W4:Y:S04]  /*dcc0*/  SHFL.IDX PT, R3, R10, 0x1, 0x1c1f ;  /* 0x003c1f000a037f89 */ /* 0x00872800000e0000 */
[----:B--2---:R3:W2:Y:S01]  /*dcd0*/  SHFL.IDX PT, R2, R11, 0x1, 0x1c1f ;  /* 0x003c1f000b027f89 */ /* 0x0046a200000e0000 */
[----:B------:R-:W-:Y:S05]  /*dce0*/  @P0 BRA `(.L_x_2631) ;  /* 0x0000089000000947 */ /* 0x000fea0003800000 */
[----:B------:R-:W-:Y:S02]  /*dcf0*/  ISETP.GE.AND P1, PT, R223, c[0x0][0x3c8], PT ;  /* 0x0000f200df007a0c */ /* 0x000fe40003f26270 */
[----:B------:R-:W-:Y:S02]  /*dd00*/  ISETP.GE.AND P2, PT, R143, c[0x0][0x3c8], PT ;  /* 0x0000f2008f007a0c */ /* 0x000fe40003f46270 */
[----:B------:R-:W-:Y:S02]  /*dd10*/  ISETP.GE.AND P3, PT, R141, c[0x0][0x3c8], PT ;  /* 0x0000f2008d007a0c */ /* 0x000fe40003f66270 */
[----:B------:R-:W-:-:S07]  /*dd20*/  ISETP.GE.AND P0, PT, R139, c[0x0][0x3c8], PT ;  /* 0x0000f2008b007a0c */ /* 0x000fce0003f06270 */
[----:B-12-4-:R-:W-:Y:S02]  /*dd30*/  @!P1 IMAD.WIDE R6, R223, 0x4, R2 ;  /* 0x00000004df069825 */ /* 0x016fe400078e0202 */
        /* <DEDUP_REMOVED lines=8> */
[----:B--2---:R-:W-:-:S03]  /*ddc0*/  @!P0 LEA R4, P5, R139, R2, 0x2 ;  /* 0x000000028b048211 */ /* 0x004fc600078a10ff */
        /* <DEDUP_REMOVED lines=32> */
[CC--:B--2---:R-:W-:Y:S01]  /*dfd0*/  @!P0 LEA R4, P5, R27.reuse, R2.reuse, 0x2 ;  /* 0x000000021b048211 */ /* 0x0c4fe200078a10ff */
        /* <DEDUP_REMOVED lines=11> */
[CC--:B--2---:R-:W-:Y:S01]  /*e090*/  @!P4 LEA R4, P5, R250.reuse, R2.reuse, 0x2 ;  /* 0x00000002fa04c211 */ /* 0x0c4fe200078a10ff */
[----:B------:R1:W-:Y:S03]  /*e0a0*/  @!P2 ST.E.64 [R6.64], R58 ;  /* 0x0000003a0600a985 */ /* 0x0003e6000c101b06 */
[----:B------:R-:W-:Y:S02]  /*e0b0*/  @!P4 LEA.HI.X R5, R250, R3, R24, 0x2, P5 ;  /* 0x00000003fa05c211 */ /* 0x000fe400028f1418 */
[----:B----4-:R-:W-:-:S03]  /*e0c0*/  @!P3 LEA R8, P2, R249, R2, 0x2 ;  /* 0x00000002f908b211 */ /* 0x010fc600078410ff */
        /* <DEDUP_REMOVED lines=16> */
[----:B---3--:R-:W-:-:S03]  /*e1d0*/  @!P3 LEA R10, P5, R245, R2, 0x2 ;  /* 0x00000002f50ab211 */ /* 0x008fc600078a10ff */
        /* <DEDUP_REMOVED lines=18> */
.L_x_2627:
        /* <DEDUP_REMOVED lines=40> */
.L_x_2631:
[----:B------:R-:W-:Y:S05]  /*e580*/  BSYNC B1 ;  /* 0x0000000000017941 */ /* 0x000fea0003800000 */
.L_x_2626:
[----:B-1-3--:R-:W3:Y:S02]  /*e590*/  LDL R0, [R1+0x8] ;  /* 0x0000080001007983 */ /* 0x00aee40000100800 */
[----:B---3--:R-:W-:-:S13]  /*e5a0*/  ISETP.NE.AND P0, PT, R0, RZ, PT ;  /* 0x000000ff0000720c */ /* 0x008fda0003f05270 */
[----:B------:R-:W-:Y:S01]  /*e5b0*/  @P0 WARPSYNC 0xffffffff ;  /* 0xffffffff00000948 */ /* 0x000fe20003800000 */
[----:B------:R-:W-:Y:S06]  /*e5c0*/  @P0 BAR.SYNC.DEFER_BLOCKING 0x5, 0x100 ;  /* 0x0144000000000b1d */ /* 0x000fec0000010000 */
[----:B------:R-:W1:Y:S04]  /*e5d0*/  @P0 LDS R240, [0x24100] ;  /* 0x02410000fff00984 */ /* 0x000e680000000800 */
[----:B------:R-:W-:Y:S06]  /*e5e0*/  @P0 BAR.ARV 0x4, 0x100 ;  /* 0x0104000000000b1d */ /* 0x000fec0000002000 */
[----:B------:R-:W-:Y:S05]  /*e5f0*/  @P0 BRA `(.L_x_2632) ;  /* 0x0000007000000947 */ /* 0x000fea0003800000 */
[----:B------:R-:W-:Y:S05]  /*e600*/  BRA.DIV ~URZ, `(.L_x_2633) ;  /* 0x000018d27f007947 */ /* 0x000fea000b800000 */
[----:B------:R3:W4:Y:S02]  /*e610*/  SHFL.IDX PT, R0, R18, RZ, 0x1f ;  /* 0x00001fff12007589 */ /* 0x00072400000e0000 */
.L_x_2659:
[----:B------:R-:W-:Y:S01]  /*e620*/  WARPSYNC 0xffffffff ;  /* 0xffffffff00007948 */ /* 0x000fe20003800000 */
[----:B------:R-:W-:Y:S01]  /*e630*/  BAR.SYNC.DEFER_BLOCKING 0x4, 0x100 ;  /* 0x0104000000007b1d */ /* 0x000fe20000010000 */
[----:B-1--4-:R-:W-:-:S05]  /*e640*/  MOV R240, R0 ;  /* 0x0000000000f07202 */ /* 0x012fca0000000f00 */
[----:B------:R1:W-:Y:S04]  /*e650*/  @!P6 STS [0x24100], R18 ;  /* 0x02410012ff00e388 */ /* 0x0003e80000000800 */
[----:B------:R-:W-:Y:S06]  /*e660*/  BAR.ARV 0x5, 0x100 ;  /* 0x0144000000007b1d */ /* 0x000fec0000002000 */
.L_x_2632:
[----:B-1----:R-:W-:-:S13]  /*e670*/  ISETP.GE.AND P0, PT, R240, c[0x0][0x538], PT ;  /* 0x00014e00f0007a0c */ /* 0x002fda0003f06270 */
[----:B--2345:R-:W-:Y:S01]  /*e680*/  @P0 CALL.REL.NOINC `(.L_x_2634) ;  /* 0x0000001000000944 */ /* 0x03cfe20003c00000 */
[----:B------:R-:W-:Y:S05]  /*e690*/  BRA `(.L_x_2635) ;  /* 0xffff22d000007947 */ /* 0x000fea000383ffff */
.L_x_2634:
[----:B------:R-:W-:Y:S05]  /*e6a0*/  EXIT ;  /* 0x000000000000794d */ /* 0x000fea0003800000 */
.L_x_2577:
[----:B------:R-:W-:Y:S01]  /*e6b0*/  IMAD.MOV.U32 R30, RZ, RZ, R9 ;  /* 0x000000ffff1e7224 */ /* 0x000fe200078e0009 */
[----:B------:R-:W-:Y:S01]  /*e6c0*/  MOV R29, RZ ;  /* 0x000000ff001d7202 */ /* 0x000fe20000000f00 */
[----:B------:R-:W-:Y:S01]  /*e6d0*/  IMAD.MOV.U32 R3, RZ, RZ, 0x181f ;  /* 0x0000181fff037424 */ /* 0x000fe200078e00ff */
[----:B------:R-:W-:Y:S02]  /*e6e0*/  MOV R2, 0xe700 ;  /* 0x0000e70000027802 */ /* 0x000fe40000000f00 */
[----:B-----5:R-:W-:Y:S05]  /*e6f0*/  CALL.REL.NOINC `($__internal_43_$__cuda_sm70_shflsync_idx_p) ;  /* 0x000018a000007944 */ /* 0x020fea0003c00000 */
[----:B------:R-:W-:Y:S01]  /*e700*/  MOV R8, R29 ;  /* 0x0000001d00087202 */ /* 0x000fe20000000f00 */
[----:B------:R-:W-:Y:S05]  /*e710*/  BRA `(.L_x_2636) ;  /* 0xffff2ed000007947 */ /* 0x000fea000383ffff */
.L_x_2578:
[----:B------:R-:W-:Y:S01]  /*e720*/  IMAD.MOV.U32 R30, RZ, RZ, R11 ;  /* 0x000000ffff1e7224 */ /* 0x000fe200078e000b */
[----:B------:R-:W-:Y:S01]  /*e730*/  MOV R29, RZ ;  /* 0x000000ff001d7202 */ /* 0x000fe20000000f00 */
[----:B------:R-:W-:Y:S01]  /*e740*/  IMAD.MOV.U32 R3, RZ, RZ, 0x181f ;  /* 0x0000181fff037424 */ /* 0x000fe200078e00ff */
[----:B------:R-:W-:Y:S02]  /*e750*/  MOV R2, 0xe770 ;  /* 0x0000e77000027802 */ /* 0x000fe40000000f00 */
[----:B-12--5:R-:W-:Y:S05]  /*e760*/  CALL.REL.NOINC `($__internal_43_$__cuda_sm70_shflsync_idx_p) ;  /* 0x0000183000007944 */ /* 0x026fea0003c00000 */
[----:B------:R-:W-:Y:S01]  /*e770*/  MOV R0, R29 ;  /* 0x0000001d00007202 */ /* 0x000fe20000000f00 */
[----:B------:R-:W-:Y:S05]  /*e780*/  BRA `(.L_x_2637) ;  /* 0xffff2e8000007947 */ /* 0x000fea000383ffff */
.L_x_2581:
[----:B------:R-:W-:Y:S01]  /*e790*/  IMAD.MOV.U32 R30, RZ, RZ, R9 ;  /* 0x000000ffff1e7224 */ /* 0x000fe200078e0009 */
[----:B------:R-:W-:Y:S01]  /*e7a0*/  MOV R29, 0x1 ;  /* 0x00000001001d7802 */ /* 0x000fe20000000f00 */
[----:B--2---:R-:W-:Y:S01]  /*e7b0*/  IMAD.MOV.U32 R3, RZ, RZ, 0x181f ;  /* 0x0000181fff037424 */ /* 0x004fe200078e00ff */
[----:B------:R-:W-:-:S02]  /*e7c0*/  MOV R2, 0xe7e0 ;  /* 0x0000e7e000027802 */ /* 0x000fc40000000f00 */
[----:B-1-345:R-:W-:Y:S05]  /*e7d0*/  CALL.REL.NOINC `($__internal_43_$__cuda_sm70_shflsync_idx_p) ;  /* 0x000017c000007944 */ /* 0x03afea0003c00000 */
[----:B------:R-:W-:Y:S01]  /*e7e0*/  IMAD.MOV.U32 R8, RZ, RZ, R29 ;  /* 0x000000ffff087224 */ /* 0x000fe200078e001d */
[----:B------:R-:W-:Y:S01]  /*e7f0*/  MOV R29, 0x1 ;  /* 0x00000001001d7802 */ /* 0x000fe20000000f00 */
[----:B------:R-:W-:Y:S01]  /*e800*/  IMAD.MOV.U32 R30, RZ, RZ, R11 ;  /* 0x000000ffff1e7224 */ /* 0x000fe200078e000b */
[----:B------:R-:W-:-:S02]  /*e810*/  MOV R3, 0x181f ;  /* 0x0000181f00037802 */ /* 0x000fc40000000f00 */
[----:B------:R-:W-:Y:S02]  /*e820*/  MOV R2, 0xe840 ;  /* 0x0000e84000027802 */ /* 0x000fe40000000f00 */
[----:B------:R-:W-:Y:S05]  /*e830*/  CALL.REL.NOINC `($__internal_43_$__cuda_sm70_shflsync_idx_p) ;  /* 0x0000176000007944 */ /* 0x000fea0003c00000 */
[----:B------:R-:W-:Y:S01]  /*e840*/  MOV R0, R29 ;  /* 0x0000001d00007202 */ /* 0x000fe20000000f00 */
[----:B------:R-:W-:Y:S05]  /*e850*/  BRA `(.L_x_2638) ;  /* 0xffff2f4000007947 */ /* 0x000fea000383ffff */
.L_x_2584:
[----:B------:R-:W-:Y:S01]  /*e860*/  IMAD.MOV.U32 R30, RZ, RZ, R9 ;  /* 0x000000ffff1e7224 */ /* 0x000fe200078e0009 */
[----:B------:R-:W-:Y:S01]  /*e870*/  MOV R29, 0x2 ;  /* 0x00000002001d7802 */ /* 0x000fe20000000f00 */
[----:B-1----:R-:W-:Y:S01]  /*e880*/  IMAD.MOV.U32 R3, RZ, RZ, 0x181f ;  /* 0x0000181fff037424 */ /* 0x002fe200078e00ff */
[----:B------:R-:W-:Y:S02]  /*e890*/  MOV R2, 0xe8b0 ;  /* 0x0000e8b000027802 */ /* 0x000fe40000000f00 */
[----:B--2345:R-:W-:Y:S05]  /*e8a0*/  CALL.REL.NOINC `($__internal_43_$__cuda_sm70_shflsync_idx_p) ;  /* 0x000016f000007944 */ /* 0x03cfea0003c00000 */
[----:B------:R-:W-:Y:S01]  /*e8b0*/  MOV R8, R29 ;  /* 0x0000001d00087202 */ /* 0x000fe20000000f00 */
[----:B------:R-:W-:Y:S05]  /*e8c0*/  BRA `(.L_x_2639) ;  /* 0xffff303000007947 */ /* 0x000fea000383ffff */
.L_x_2585:
[----:B------:R-:W-:Y:S01]  /*e8d0*/  IMAD.MOV.U32 R30, RZ, RZ, R11 ;  /* 0x000000ffff1e7224 */ /* 0x000fe200078e000b */
[----:B------:R-:W-:Y:S01]  /*e8e0*/  MOV R29, 0x2 ;  /* 0x00000002001d7802 */ /* 0x000fe20000000f00 */
[----:B------:R-:W-:Y:S01]  /*e8f0*/  IMAD.MOV.U32 R3, RZ, RZ, 0x181f ;  /* 0x0000181fff037424 */ /* 0x000fe200078e00ff */
[----:B------:R-:W-:Y:S02]  /*e900*/  MOV R2, 0xe920 ;  /* 0x0000e92000027802 */ /* 0x000fe40000000f00 */
[----:B-12345:R-:W-:Y:S05]  /*e910*/  CALL.REL.NOINC `($__internal_43_$__cuda_sm70_shflsync_idx_p) ;  /* 0x0000168000007944 */ /* 0x03efea0003c00000 */
[----:B------:R-:W-:Y:S01]  /*e920*/  MOV R0, R29 ;  /* 0x0000001d00007202 */ /* 0x000fe20000000f00 */
[----:B------:R-:W-:Y:S05]  /*e930*/  BRA `(.L_x_2640) ;  /* 0xffff2fe000007947 */ /* 0x000fea000383ffff */
.L_x_2588:
[----:B------:R-:W-:Y:S01]  /*e940*/  IMAD.MOV.U32 R30, RZ, RZ, R9 ;  /* 0x000000ffff1e7224 */ /* 0x000fe200078e0009 */
[----:B------:R-:W-:Y:S01]  /*e950*/  MOV R29, 0x3 ;  /* 0x00000003001d7802 */ /* 0x000fe20000000f00 */
[----:B-1----:R-:W-:Y:S01]  /*e960*/  IMAD.MOV.U32 R3, RZ, RZ, 0x181f ;  /* 0x0000181fff037424 */ /* 0x002fe200078e00ff */
[----:B------:R-:W-:-:S02]  /*e970*/  MOV R2, 0xe990 ;  /* 0x0000e99000027802 */ /* 0x000fc40000000f00 */
[----:B--2345:R-:W-:Y:S05]  /*e980*/  CALL.REL.NOINC `($__internal_43_$__cuda_sm70_shflsync_idx_p) ;  /* 0x0000161000007944 */ /* 0x03cfea0003c00000 */
        /* <DEDUP_REMOVED lines=8> */
.L_x_2591:
[----:B------:R-:W-:Y:S01]  /*ea10*/  IMAD.MOV.U32 R30, RZ, RZ, R9 ;  /* 0x000000ffff1e7224 */ /* 0x000fe200078e0009 */
[----:B------:R-:W-:Y:S01]  /*ea20*/  MOV R29, RZ ;  /* 0x000000ff001d7202 */ /* 0x000fe20000000f00 */
[----:B------:R-:W-:Y:S01]  /*ea30*/  IMAD.MOV.U32 R3, RZ, RZ, 0x181f ;  /* 0x0000181fff037424 */ /* 0x000fe200078e00ff */
[----:B------:R-:W-:Y:S02]  /*ea40*/  MOV R2, 0xea60 ;  /* 0x0000ea6000027802 */ /* 0x000fe40000000f00 */
[----:B------:R-:W-:Y:S05]  /*ea50*/  CALL.REL.NOINC `($__internal_43_$__cuda_sm70_shflsync_idx_p) ;  /* 0x0000154000007944 */ /* 0x000fea0003c00000 */
[----:B------:R-:W-:Y:S01]  /*ea60*/  MOV R8, R29 ;  /* 0x0000001d00087202 */ /* 0x000fe20000000f00 */
[----:B------:R-:W-:Y:S05]  /*ea70*/  BRA `(.L_x_2642) ;  /* 0xffff3b4000007947 */ /* 0x000fea000383ffff */
.L_x_2592:
[----:B------:R-:W-:Y:S01]  /*ea80*/  IMAD.MOV.U32 R30, RZ, RZ, R12 ;  /* 0x000000ffff1e7224 */ /* 0x000fe200078e000c */
[----:B------:R-:W-:Y:S01]  /*ea90*/  MOV R29, RZ ;  /* 0x000000ff001d7202 */ /* 0x000fe20000000f00 */
[----:B------:R-:W-:Y:S01]  /*eaa0*/  IMAD.MOV.U32 R3, RZ, RZ, 0x181f ;  /* 0x0000181fff037424 */ /* 0x000fe200078e00ff */
[----:B------:R-:W-:Y:S02]  /*eab0*/  MOV R2, 0xead0 ;  /* 0x0000ead000027802 */ /* 0x000fe40000000f00 */
[----:B-12---:R-:W-:Y:S05]  /*eac0*/  CALL.REL.NOINC `($__internal_43_$__cuda_sm70_shflsync_idx_p) ;  /* 0x000014d000007944 */ /* 0x006fea0003c00000 */
[C---:B------:R-:W-:Y:S01]  /*ead0*/  IADD3 R6, P6, R29.reuse, R17, RZ ;  /* 0x000000111d067210 */ /* 0x040fe20007fde0ff */
[----:B------:R-:W-:Y:S01]  /*eae0*/  IMAD.MOV.U32 R30, RZ, RZ, R9 ;  /* 0x000000ffff1e7224 */ /* 0x000fe200078e0009 */
[----:B------:R-:W-:-:S02]  /*eaf0*/  IADD3 R4, P5, R29, R18, RZ ;  /* 0x000000121d047210 */ /* 0x000fc40007fbe0ff */
[----:B------:R-:W-:Y:S01]  /*eb00*/  IADD3 R2, P0, R29, R19, RZ ;  /* 0x000000131d027210 */ /* 0x000fe20007f1e0ff */
[C---:B------:R-:W-:Y:S01]  /*eb10*/  IMAD.X R7, R8.reuse, 0x1, R14, P6 ;  /* 0x0000000108077824 */ /* 0x040fe200030e060e */
[----:B------:R-:W-:Y:S01]  /*eb20*/  ISETP.GE.AND P6, PT, R193, c[0x0][0x1d4], PT ;  /* 0x00007500c1007a0c */ /* 0x000fe20003fc6270 */
[----:B------:R-:W-:Y:S01]  /*eb30*/  IMAD.X R5, R8, 0x1, R16, P5 ;  /* 0x0000000108057824 */ /* 0x000fe200028e0610 */
[----:B------:R-:W-:Y:S01]  /*eb40*/  ISETP.GE.AND P5, PT, R202, c[0x0][0x1d4], PT ;  /* 0x00007500ca007a0c */ /* 0x000fe20003fa6270 */
[----:B------:R-:W-:Y:S01]  /*eb50*/  IMAD.X R3, R8, 0x1, R15, P0 ;  /* 0x0000000108037824 */ /* 0x000fe200000e060f */
[----:B------:R-:W-:Y:S01]  /*eb60*/  ISETP.GE.AND P0, PT, R201, c[0x0][0x1d4], PT ;  /* 0x00007500c9007a0c */ /* 0x000fe20003f06270 */
[----:B------:R-:W-:Y:S01]  /*eb70*/  IMAD.MOV.U32 R29, RZ, RZ, 0x1 ;  /* 0x00000001ff1d7424 */ /* 0x000fe200078e00ff */
[----:B------:R-:W-:Y:S02]  /*eb80*/  SEL R11, RZ, 0x10, P6 ;  /* 0x00000010ff0b7807 */ /* 0x000fe40003000000 */
[----:B------:R-:W-:-:S02]  /*eb90*/  SEL R10, RZ, 0x10, P5 ;  /* 0x00000010ff0a7807 */ /* 0x000fc40002800000 */
[----:B------:R-:W-:-:S03]  /*eba0*/  SEL R9, RZ, 0x10, P0 ;  /* 0x00000010ff097807 */ /* 0x000fc60000000000 */
        /* <DEDUP_REMOVED lines=8> */
[----:B-1----:R-:W-:Y:S05]  /*ec30*/  CALL.REL.NOINC `($__internal_43_$__cuda_sm70_shflsync_idx_p) ;  /* 0x0000136000007944 */ /* 0x002fea0003c00000 */
        /* <DEDUP_REMOVED lines=8> */
.L_x_2595:
[----:B------:R-:W-:Y:S01]  /*ecc0*/  IMAD.MOV.U32 R30, RZ, RZ, R13 ;  /* 0x000000ffff1e7224 */ /* 0x000fe200078e000d */
[----:B------:R-:W-:Y:S01]  /*ecd0*/  MOV R29, RZ ;  /* 0x000000ff001d7202 */ /* 0x000fe20000000f00 */
[----:B------:R-:W-:Y:S01]  /*ece0*/  IMAD.MOV.U32 R3, RZ, RZ, 0x181f ;  /* 0x0000181fff037424 */ /* 0x000fe200078e00ff */
[----:B------:R-:W-:Y:S02]  /*ecf0*/  MOV R2, 0xed10 ;  /* 0x0000ed1000027802 */ /* 0x000fe40000000f00 */
[----:B-1234-:R-:W-:Y:S05]  /*ed00*/  CALL.REL.NOINC `($__internal_43_$__cuda_sm70_shflsync_idx_p) ;  /* 0x0000129000007944 */ /* 0x01efea0003c00000 */
[----:B------:R-:W-:Y:S01]  /*ed10*/  MOV R12, R29 ;  /* 0x0000001d000c7202 */ /* 0x000fe20000000f00 */
[----:B------:R-:W-:Y:S05]  /*ed20*/  BRA `(.L_x_2644) ;  /* 0xffff3e0000007947 */ /* 0x000fea000383ffff */
.L_x_2596:
[----:B------:R-:W-:Y:S01]  /*ed30*/  IMAD.MOV.U32 R30, RZ, RZ, R20 ;  /* 0x000000ffff1e7224 */ /* 0x000fe200078e0014 */
[----:B------:R-:W-:Y:S01]  /*ed40*/  MOV R29, RZ ;  /* 0x000000ff001d7202 */ /* 0x000fe20000000f00 */
[----:B------:R-:W-:Y:S01]  /*ed50*/  IMAD.MOV.U32 R3, RZ, RZ, 0x181f ;  /* 0x0000181fff037424 */ /* 0x000fe200078e00ff */
[----:B------:R-:W-:Y:S02]  /*ed60*/  MOV R2, 0xed80 ;  /* 0x0000ed8000027802 */ /* 0x000fe40000000f00 */
[----:B-1234-:R-:W-:Y:S05]  /*ed70*/  CALL.REL.NOINC `($__internal_43_$__cuda_sm70_shflsync_idx_p) ;  /* 0x0000122000007944 */ /* 0x01efea0003c00000 */
[C---:B------:R-:W-:Y:S01]  /*ed80*/  IADD3 R16, P0, R29.reuse, R25, RZ ;  /* 0x000000191d107210 */ /* 0x040fe20007f1e0ff */
[----:B------:R-:W-:Y:S01]  /*ed90*/  IMAD.MOV.U32 R30, RZ, RZ, R13 ;  /* 0x000000ffff1e7224 */ /* 0x000fe200078e000d */
[----:B------:R-:W-:-:S02]  /*eda0*/  IADD3 R14, P1, R29, R26, RZ ;  /* 0x0000001a1d0e7210 */ /* 0x000fc40007f3e0ff */
[----:B------:R-:W-:Y:S01]  /*edb0*/  ISETP.GE.AND P6, PT, R193, c[0x0][0x1d4], PT ;  /* 0x00007500c1007a0c */ /* 0x000fe20003fc6270 */
[----:B------:R-:W-:Y:S01]  /*edc0*/  IMAD.X R17, R12, 0x1, R21, P0 ;  /* 0x000000010c117824 */ /* 0x000fe200000e0615 */
[----:B------:R-:W-:Y:S01]  /*edd0*/  ISETP.GE.AND P5, PT, R202, c[0x0][0x1d4], PT ;  /* 0x00007500ca007a0c */ /* 0x000fe20003fa6270 */
[C---:B------:R-:W-:Y:S01]  /*ede0*/  IMAD.X R15, R12.reuse, 0x1, R22, P1 ;  /* 0x000000010c0f7824 */ /* 0x040fe200008e0616 */
        /* <DEDUP_REMOVED lines=24> */
.L_x_2599:
[----:B------:R-:W-:Y:S01]  /*ef70*/  IMAD.MOV.U32 R30, RZ, RZ, R5 ;  /* 0x000000ffff1e7224 */ /* 0x000fe200078e0005 */
[----:B------:R-:W-:Y:S01]  /*ef80*/  MOV R29, RZ ;  /* 0x000000ff001d7202 */ /* 0x000fe20000000f00 */
[----:B------:R-:W-:Y:S01]  /*ef90*/  IMAD.MOV.U32 R3, RZ, RZ, 0x181f ;  /* 0x0000181fff037424 */ /* 0x000fe200078e00ff */
[----:B------:R-:W-:Y:S02]  /*efa0*/  MOV R2, 0xefc0 ;  /* 0x0000efc000027802 */ /* 0x000fe40000000f00 */
[----:B------:R-:W-:Y:S05]  /*efb0*/  CALL.REL.NOINC `($__internal_43_$__cuda_sm70_shflsync_idx_p) ;  /* 0x00000fe000007944 */ /* 0x000fea0003c00000 */
[----:B------:R-:W-:Y:S01]  /*efc0*/  MOV R4, R29 ;  /* 0x0000001d00047202 */ /* 0x000fe20000000f00 */
[----:B------:R-:W-:Y:S05]  /*efd0*/  BRA `(.L_x_2646) ;  /* 0xffff662000007947 */ /* 0x000fea000383ffff */
.L_x_2600:
[----:B------:R-:W-:Y:S01]  /*efe0*/  IMAD.MOV.U32 R30, RZ, RZ, R12 ;  /* 0x000000ffff1e7224 */ /* 0x000fe200078e000c */
[----:B------:R-:W-:Y:S01]  /*eff0*/  MOV R29, RZ ;  /* 0x000000ff001d7202 */ /* 0x000fe20000000f00 */
[----:B------:R-:W-:Y:S01]  /*f000*/  IMAD.MOV.U32 R3, RZ, RZ, 0x181f ;  /* 0x0000181fff037424 */ /* 0x000fe200078e00ff */
[----:B------:R-:W-:Y:S02]  /*f010*/  MOV R2, 0xf030 ;  /* 0x0000f03000027802 */ /* 0x000fe40000000f00 */
[----:B-12---:R-:W-:Y:S05]  /*f020*/  CALL.REL.NOINC `($__internal_43_$__cuda_sm70_shflsync_idx_p) ;  /* 0x00000f7000007944 */ /* 0x006fea0003c00000 */
[----:B------:R-:W-:Y:S01]  /*f030*/  IADD3 R6, P0, R29, R16, RZ ;  /* 0x000000101d067210 */ /* 0x000fe20007f1e0ff */
[----:B------:R-:W-:Y:S01]  /*f040*/  IMAD.MOV.U32 R30, RZ, RZ, R5 ;  /* 0x000000ffff1e7224 */ /* 0x000fe200078e0005 */
[----:B------:R-:W-:-:S02]  /*f050*/  ISETP.GE.AND P6, PT, R193, c[0x0][0x1d4], PT ;  /* 0x00007500c1007a0c */ /* 0x000fc40003fc6270 */
[----:B------:R-:W-:Y:S01]  /*f060*/  ISETP.GE.AND P5, PT, R202, c[0x0][0x1d4], PT ;  /* 0x00007500ca007a0c */ /* 0x000fe20003fa6270 */
[C---:B------:R-:W-:Y:S01]  /*f070*/  IMAD.X R7, R4.reuse, 0x1, R13, P0 ;  /* 0x0000000104077824 */ /* 0x040fe200000e060d */
[----:B------:R-:W-:Y:S02]  /*f080*/  IADD3 R2, P0, R29, R17, RZ ;  /* 0x000000111d027210 */ /* 0x000fe40007f1e0ff */
[----:B------:R-:W-:Y:S02]  /*f090*/  SEL R11, RZ, 0x10, P6 ;  /* 0x00000010ff0b7807 */ /* 0x000fe40003000000 */
[----:B------:R-:W-:Y:S01]  /*f0a0*/  SEL R10, RZ, 0x10, P5 ;  /* 0x00000010ff0a7807 */ /* 0x000fe20002800000 */
[----:B------:R-:W-:Y:S01]  /*f0b0*/  IMAD.X R3, R4, 0x1, R14, P0 ;  /* 0x0000000104037824 */ /* 0x000fe200000e060e */
[----:B------:R-:W-:-:S03]  /*f0c0*/  ISETP.GE.AND P0, PT, R201, c[0x0][0x1d4], PT ;  /* 0x00007500c9007a0c */ /* 0x000fc60003f06270 */
[----:B------:R-:W-:Y:S01]  /*f0d0*/  @!PT LDS RZ, [RZ] ;  /* 0x00000000fffff984 */ /* 0x000fe20000000800 */
[----:B------:R-:W-:Y:S01]  /*f0e0*/  @!PT LDS RZ, [RZ] ;  /* 0x00000000fffff984 */ /* 0x000fe20000000800 */
[----:B------:R-:W-:Y:S01]  /*f0f0*/  @!PT LDS RZ, [RZ] ;  /* 0x00000000fffff984 */ /* 0x000fe20000000800 */
[----:B------:R1:W-:Y:S01]  /*f100*/  LDGSTS.E.BYPASS.LTC128B.128 [R210+0xc100], [R6.64], !P6 ;  /* 0x0c10000006d27fae */ /* 0x0003e2000f101d46 */
[----:B------:R-:W-:-:S03]  /*f110*/  SEL R5, RZ, 0x10, P0 ;  /* 0x00000010ff057807 */ /* 0x000fc60000000000 */
[----:B------:R2:W-:Y:S02]  /*f120*/  LDGSTS.E.BYPASS.LTC128B.128 [R210+0xe100], [R2.64], !P5 ;  /* 0x0e10000002d27fae */ /* 0x0005e4000e901d46 */
[----:B--2---:R-:W-:Y:S01]  /*f130*/  IADD3 R2, P1, R29, R18, RZ ;  /* 0x000000121d027210 */ /* 0x004fe20007f3e0ff */
[----:B------:R-:W-:-:S04]  /*f140*/  IMAD.MOV.U32 R29, RZ, RZ, 0x1 ;  /* 0x00000001ff1d7424 */ /* 0x000fc800078e00ff */
[----:B------:R-:W-:-:S05]  /*f150*/  IMAD.X R3, R4, 0x1, R15, P1 ;  /* 0x0000000104037824 */ /* 0x000fca00008e060f */
[----:B------:R2:W-:Y:S02]  /*f160*/  LDGSTS.E.BYPASS.LTC128B.128 [R210+0x10100], [R2.64], !P0 ;  /* 0x1010000002d27fae */ /* 0x0005e4000c101d46 */
[----:B--2---:R-:W-:Y:S01]  /*f170*/  IMAD.MOV.U32 R3, RZ, RZ, 0x181f ;  /* 0x0000181fff037424 */ /* 0x004fe200078e00ff */
[----:B------:R-:W-:Y:S02]  /*f180*/  MOV R2, 0xf1a0 ;  /* 0x0000f1a000027802 */ /* 0x000fe40000000f00 */
[----:B-1----:R-:W-:Y:S05]  /*f190*/  CALL.REL.NOINC `($__internal_43_$__cuda_sm70_shflsync_idx_p) ;  /* 0x00000e0000007944 */ /* 0x002fea0003c00000 */
[----:B------:R-:W-:Y:S01]  /*f1a0*/  IMAD.MOV.U32 R4, RZ, RZ, R29 ;  /* 0x000000ffff047224 */ /* 0x000fe200078e001d */
[----:B------:R-:W-:Y:S01]  /*f1b0*/  MOV R29, 0x1 ;  /* 0x00000001001d7802 */ /* 0x000fe20000000f00 */
[----:B------:R-:W-:Y:S01]  /*f1c0*/  IMAD.MOV.U32 R30, RZ, RZ, R12 ;  /* 0x000000ffff1e7224 */ /* 0x000fe200078e000c */
[----:B------:R-:W-:Y:S02]  /*f1d0*/  MOV R3, 0x181f ;  /* 0x0000181f00037802 */ /* 0x000fe40000000f00 */
[----:B------:R-:W-:Y:S02]  /*f1e0*/  MOV R2, 0xf200 ;  /* 0x0000f20000027802 */ /* 0x000fe40000000f00 */
[----:B------:R-:W-:Y:S05]  /*f1f0*/  CALL.REL.NOINC `($__internal_43_$__cuda_sm70_shflsync_idx_p) ;  /* 0x00000da000007944 */ /* 0x000fea0003c00000 */
[----:B------:R-:W-:Y:S01]  /*f200*/  MOV R0, R29 ;  /* 0x0000001d00007202 */ /* 0x000fe20000000f00 */
[----:B------:R-:W-:Y:S05]  /*f210*/  BRA `(.L_x_2647) ;  /* 0xffff653000007947 */ /* 0x000fea000383ffff */
.L_x_2604:
[----:B------:R-:W-:Y:S01]  /*f220*/  MOV R29, RZ ;  /* 0x000000ff001d7202 */ /* 0x000fe20000000f00 */
[----:B------:R-:W-:Y:S01]  /*f230*/  IMAD.MOV.U32 R30, RZ, RZ, R12 ;  /* 0x000000ffff1e7224 */ /* 0x000fe200078e000c */
[----:B------:R-:W-:Y:S01]  /*f240*/  MOV R2, 0xf270 ;  /* 0x0000f27000027802 */ /* 0x000fe20000000f00 */
[----:B------:R-:W-:Y:S02]  /*f250*/  IMAD.MOV.U32 R3, RZ, RZ, 0x181f ;  /* 0x0000181fff037424 */ /* 0x000fe400078e00ff */
[----:B-1234-:R-:W-:Y:S05]  /*f260*/  CALL.REL.NOINC `($__internal_43_$__cuda_sm70_shflsync_idx_p) ;  /* 0x00000d3000007944 */ /* 0x01efea0003c00000 */
[----:B------:R-:W-:Y:S01]  /*f270*/  MOV R5, R29 ;  /* 0x0000001d00057202 */ /* 0x000fe20000000f00 */
[----:B------:R-:W-:-:S05]  /*f280*/  BRA `(.L_x_2648) ;  /* 0xffff6a1000007947 */ /* 0x000fca000383ffff */
.L_x_2605:
[----:B------:R-:W-:Y:S01]  /*f290*/  MOV R29, RZ ;  /* 0x000000ff001d7202 */ /* 0x000fe20000000f00 */
[----:B------:R-:W-:Y:S01]  /*f2a0*/  IMAD.MOV.U32 R30, RZ, RZ, R14 ;  /* 0x000000ffff1e7224 */ /* 0x000fe200078e000e */
[----:B------:R-:W-:Y:S01]  /*f2b0*/  MOV R2, 0xf2e0 ;  /* 0x0000f2e000027802 */ /* 0x000fe20000000f00 */
[----:B------:R-:W-:Y:S02]  /*f2c0*/  IMAD.MOV.U32 R3, RZ, RZ, 0x181f ;  /* 0x0000181fff037424 */ /* 0x000fe400078e00ff */
[----:B-1234-:R-:W-:Y:S05]  /*f2d0*/  CALL.REL.NOINC `($__internal_43_$__cuda_sm70_shflsync_idx_p) ;  /* 0x00000cc000007944 */ /* 0x01efea0003c00000 */
[----:B------:R-:W-:Y:S01]  /*f2e0*/  ISETP.GE.AND P6, PT, R193, c[0x0][0x1d4], PT ;  /* 0x00007500c1007a0c */ /* 0x000fe20003fc6270 */
[----:B------:R-:W-:Y:S01]  /*f2f0*/  IMAD R4, R199, 0x6000, R221 ;  /* 0x00006000c7047824 */ /* 0x000fe200078e02dd */
[C---:B------:R-:W-:Y:S01]  /*f300*/  IADD3 R2, P0, R29.reuse, R22, RZ ;  /* 0x000000161d027210 */ /* 0x040fe20007f1e0ff */
[----:B------:R-:W-:Y:S01]  /*f310*/  IMAD.MOV.U32 R30, RZ, RZ, R12 ;  /* 0x000000ffff1e7224 */ /* 0x000fe200078e000c */
        /* <DEDUP_REMOVED lines=10> */
[----:B------:R1:W-:Y:S04]  /*f3c0*/  LDGSTS.E.BYPASS.LTC128B.128 [R4], [R2.64], !P6 ;  /* 0x0000000002047fae */ /* 0x0003e8000f101d46 */
        /* <DEDUP_REMOVED lines=8> */
[----:B------:R-:W-:Y:S05]  /*f450*/  CALL.REL.NOINC `($__internal_43_$__cuda_sm70_shflsync_idx_p) ;  /* 0x00000b4000007944 */ /* 0x000fea0003c00000 */
[----:B------:R-:W-:Y:S01]  /*f460*/  MOV R3, 0x181f ;  /* 0x0000181f00037802 */ /* 0x000fe20000000f00 */
[----:B------:R-:W-:Y:S01]  /*f470*/  IMAD.MOV.U32 R5, RZ, RZ, R29 ;  /* 0x000000ffff057224 */ /* 0x000fe200078e001d */
[----:B------:R-:W-:Y:S01]  /*f480*/  MOV R29, 0x1 ;  /* 0x00000001001d7802 */ /* 0x000fe20000000f00 */
[----:B------:R-:W-:Y:S01]  /*f490*/  IMAD.MOV.U32 R30, RZ, RZ, R14 ;  /* 0x000000ffff1e7224 */ /* 0x000fe200078e000e */
[----:B------:R-:W-:Y:S02]  /*f4a0*/  MOV R2, 0xf4c0 ;  /* 0x0000f4c000027802 */ /* 0x000fe40000000f00 */
[----:B------:R-:W-:Y:S05]  /*f4b0*/  CALL.REL.NOINC `($__internal_43_$__cuda_sm70_shflsync_idx_p) ;  /* 0x00000ae000007944 */ /* 0x000fea0003c00000 */
[----:B------:R-:W-:Y:S01]  /*f4c0*/  MOV R2, R29 ;  /* 0x0000001d00027202 */ /* 0x000fe20000000f00 */
[----:B------:R-:W-:-:S05]  /*f4d0*/  BRA `(.L_x_2649) ;  /* 0xffff692000007947 */ /* 0x000fca000383ffff */
.L_x_2608:
[----:B------:R-:W-:Y:S01]  /*f4e0*/  MOV R29, RZ ;  /* 0x000000ff001d7202 */ /* 0x000fe20000000f00 */
[----:B------:R-:W-:Y:S01]  /*f4f0*/  IMAD.MOV.U32 R30, RZ, RZ, R5 ;  /* 0x000000ffff1e7224 */ /* 0x000fe200078e0005 */
[----:B------:R-:W-:Y:S01]  /*f500*/  MOV R2, 0xf530 ;  /* 0x0000f53000027802 */ /* 0x000fe20000000f00 */
[----:B------:R-:W-:Y:S02]  /*f510*/  IMAD.MOV.U32 R3, RZ, RZ, 0x181f ;  /* 0x0000181fff037424 */ /* 0x000fe400078e00ff */
[----:B------:R-:W-:Y:S05]  /*f520*/  CALL.REL.NOINC `($__internal_43_$__cuda_sm70_shflsync_idx_p) ;  /* 0x00000a7000007944 */ /* 0x000fea0003c00000 */
[----:B------:R-:W-:Y:S01]  /*f530*/  MOV R4, R29 ;  /* 0x0000001d00047202 */ /* 0x000fe20000000f00 */
[----:B------:R-:W-:-:S05]  /*f540*/  BRA `(.L_x_2650) ;  /* 0xffff98e000007947 */ /* 0x000fca000383ffff */
.L_x_2609:
[----:B------:R-:W-:Y:S01]  /*f550*/  MOV R29, RZ ;  /* 0x000000ff001d7202 */ /* 0x000fe20000000f00 */
[----:B------:R-:W-:Y:S01]  /*f560*/  IMAD.MOV.U32 R30, RZ, RZ, R12 ;  /* 0x000000ffff1e7224 */ /* 0x000fe200078e000c */
[----:B------:R-:W-:Y:S01]  /*f570*/  MOV R2, 0xf5a0 ;  /* 0x0000f5a000027802 */ /* 0x000fe20000000f00 */
[----:B------:R-:W-:Y:S02]  /*f580*/  IMAD.MOV.U32 R3, RZ, RZ, 0x181f ;  /* 0x0000181fff037424 */ /* 0x000fe400078e00ff */
[----:B-12---:R-:W-:Y:S05]  /*f590*/  CALL.REL.NOINC `($__internal_43_$__cuda_sm70_shflsync_idx_p) ;  /* 0x00000a0000007944 */ /* 0x006fea0003c00000 */
[----:B------:R-:W-:Y:S01]  /*f5a0*/  ISETP.GE.AND P6, PT, R193, c[0x0][0x1d4], PT ;  /* 0x00007500c1007a0c */ /* 0x000fe20003fc6270 */
[----:B------:R-:W-:Y:S01]  /*f5b0*/  IMAD R0, R199, 0x6000, R222 ;  /* 0x00006000c7007824 */ /* 0x000fe200078e02de */
[C---:B------:R-:W-:Y:S01]  /*f5c0*/  IADD3 R2, P0, R29.reuse, R16, RZ ;  /* 0x000000101d027210 */ /* 0x040fe20007f1e0ff */
[----:B------:R-:W-:Y:S01]  /*f5d0*/  IMAD.MOV.U32 R30, RZ, RZ, R5 ;  /* 0x000000ffff1e7224 */ /* 0x000fe200078e0005 */
[----:B------:R-:W-:Y:S02]  /*f5e0*/  ISETP.GE.AND P5, PT, R202, c[0x0][0x1d4], PT ;  /* 0x00007500ca007a0c */ /* 0x000fe40003fa6270 */
[----:B------:R-:W-:Y:S01]  /*f5f0*/  IADD3 R6, P1, R29, R17, RZ ;  /* 0x000000111d067210 */ /* 0x000fe20007f3e0ff */
[C---:B------:R-:W-:Y:S01]  /*f600*/  IMAD.X R3, R4.reuse, 0x1, R13, P0 ;  /* 0x0000000104037824 */ /* 0x040fe200000e060d */
[----:B------:R-:W-:Y:S02]  /*f610*/  ISETP.GE.AND P0, PT, R201, c[0x0][0x1d4], PT ;  /* 0x00007500c9007a0c */ /* 0x000fe40003f06270 */
[----:B------:R-:W-:Y:S01]  /*f620*/  SEL R11, RZ, 0x10, P6 ;  /* 0x00000010ff0b7807 */ /* 0x000fe20003000000 */
[C---:B------:R-:W-:Y:S01]  /*f630*/  IMAD.X R7, R4.reuse, 0x1, R14, P1 ;  /* 0x0000000104077824 */ /* 0x040fe200008e060e */
[----:B------:R-:W-:Y:S01]  /*f640*/  SEL R10, RZ, 0x10, P5 ;  /* 0x00000010ff0a7807 */ /* 0x000fe20002800000 */
[----:B------:R-:W-:Y:S01]  /*f650*/  @!PT LDS RZ, [RZ] ;  /* 0x00000000fffff984 */ /* 0x000fe20000000800 */
[----:B------:R-:W-:Y:S01]  /*f660*/  @!PT LDS RZ, [RZ] ;  /* 0x00000000fffff984 */ /* 0x000fe20000000800 */
[----:B------:R-:W-:Y:S01]  /*f670*/  @!PT LDS RZ, [RZ] ;  /* 0x00000000fffff984 */ /* 0x000fe20000000800 */
[----:B------:R1:W-:Y:S01]  /*f680*/  LDGSTS.E.BYPASS.LTC128B.128 [R0], [R2.64], !P6 ;  /* 0x0000000002007fae */ /* 0x0003e2000f101d46 */
[----:B------:R-:W-:Y:S03]  /*f690*/  SEL R5, RZ, 0x10, P0 ;  /* 0x00000010ff057807 */ /* 0x000fe60000000000 */
[----:B------:R2:W-:Y:S01]  /*f6a0*/  LDGSTS.E.BYPASS.LTC128B.128 [R0+0x2000], [R6.64], !P5 ;  /* 0x0200000006007fae */ /* 0x0005e2000e901d46 */
[----:B-1----:R-:W-:Y:S01]  /*f6b0*/  IADD3 R2, P1, R29, R18, RZ ;  /* 0x000000121d027210 */ /* 0x002fe20007f3e0ff */
[----:B------:R-:W-:Y:S04]  /*f6c0*/  IMAD.MOV.U32 R29, RZ, RZ, 0x1 ;  /* 0x00000001ff1d7424 */ /* 0x000fe800078e00ff */
[----:B------:R-:W-:Y:S05]  /*f6d0*/  IMAD.X R3, R4, 0x1, R15, P1 ;  /* 0x0000000104037824 */ /* 0x000fea00008e060f */
[----:B------:R1:W-:Y:S02]  /*f6e0*/  LDGSTS.E.BYPASS.LTC128B.128 [R0+0x4000], [R2.64], !P0 ;  /* 0x0400000002007fae */ /* 0x0003e4000c101d46 */
[----:B-1----:R-:W-:Y:S01]  /*f6f0*/  MOV R2, 0xf720 ;  /* 0x0000f72000027802 */ /* 0x002fe20000000f00 */
[----:B------:R-:W-:Y:S02]  /*f700*/  IMAD.MOV.U32 R3, RZ, RZ, 0x181f ;  /* 0x0000181fff037424 */ /* 0x000fe400078e00ff */
[----:B--2---:R-:W-:Y:S05]  /*f710*/  CALL.REL.NOINC `($__internal_43_$__cuda_sm70_shflsync_idx_p) ;  /* 0x0000088000007944 */ /* 0x004fea0003c00000 */
        /* <DEDUP_REMOVED lines=8> */
.L_x_2614:
[----:B------:R-:W-:Y:S01]  /*f7a0*/  MOV R29, RZ ;  /* 0x000000ff001d7202 */ /* 0x000fe20000000f00 */
[----:B------:R-:W-:Y:S01]  /*f7b0*/  IMAD.MOV.U32 R30, RZ, RZ, R12 ;  /* 0x000000ffff1e7224 */ /* 0x000fe200078e000c */
[----:B------:R-:W-:Y:S01]  /*f7c0*/  MOV R2, 0xf7f0 ;  /* 0x0000f7f000027802 */ /* 0x000fe20000000f00 */
[----:B------:R-:W-:Y:S02]  /*f7d0*/  IMAD.MOV.U32 R3, RZ, RZ, 0x181f ;  /* 0x0000181fff037424 */ /* 0x000fe400078e00ff */
[----:B-1234-:R-:W-:Y:S05]  /*f7e0*/  CALL.REL.NOINC `($__internal_43_$__cuda_sm70_shflsync_idx_p) ;  /* 0x000007b000007944 */ /* 0x01efea0003c00000 */
[----:B------:R-:W-:Y:S01]  /*f7f0*/  MOV R5, R29 ;  /* 0x0000001d00057202 */ /* 0x000fe20000000f00 */
[----:B------:R-:W-:-:S05]  /*f800*/  BRA `(.L_x_2652) ;  /* 0xffff9c8000007947 */ /* 0x000fca000383ffff */
.L_x_2615:
        /* <DEDUP_REMOVED lines=37> */
.L_x_2616:
[----:B------:R-:W-:Y:S01]  /*fa60*/  MOV R4, 0x2 ;  /* 0x0000000200047802 */ /* 0x000fe20000000f00 */
[----:B------:R-:W-:Y:S01]  /*fa70*/  IMAD.MOV.U32 R2, RZ, RZ, R101 ;  /* 0x000000ffff027224 */ /* 0x000fe200078e0065 */
[----:B------:R-:W-:Y:S02]  /*fa80*/  MOV R3, 0xfaa0 ;  /* 0x0000faa000037802 */ /* 0x000fe40000000f00 */
[----:B------:R-:W-:Y:S05]  /*fa90*/  CALL.REL.NOINC `($__internal_42_$__cuda_sm70_shflsync_bfly_p) ;  /* 0x000004b000007944 */ /* 0x000fea0003c00000 */
[----:B------:R-:W-:Y:S01]  /*faa0*/  MOV R2, R4 ;  /* 0x0000000400027202 */ /* 0x000fe20000000f00 */
[----:B------:R-:W-:-:S05]  /*fab0*/  BRA `(.L_x_2654) ;  /* 0xffffac6000007947 */ /* 0x000fca000383ffff */
.L_x_2619:
[----:B------:R-:W-:Y:S01]  /*fac0*/  MOV R29, RZ ;  /* 0x000000ff001d7202 */ /* 0x000fe20000000f00 */
[----:B------:R-:W-:Y:S01]  /*fad0*/  IMAD.MOV.U32 R30, RZ, RZ, R5 ;  /* 0x000000ffff1e7224 */ /* 0x000fe200078e0005 */
[----:B------:R-:W-:Y:S01]  /*fae0*/  MOV R2, 0xfb10 ;  /* 0x0000fb1000027802 */ /* 0x000fe20000000f00 */
[----:B------:R-:W-:Y:S02]  /*faf0*/  IMAD.MOV.U32 R3, RZ, RZ, 0x181f ;  /* 0x0000181fff037424 */ /* 0x000fe400078e00ff */
[----:B------:R-:W-:Y:S05]  /*fb00*/  CALL.REL.NOINC `($__internal_43_$__cuda_sm70_shflsync_idx_p) ;  /* 0x0000049000007944 */ /* 0x000fea0003c00000 */
[----:B------:R-:W-:Y:S01]  /*fb10*/  MOV R4, R29 ;  /* 0x0000001d00047202 */ /* 0x000fe20000000f00 */
[----:B------:R-:W-:-:S05]  /*fb20*/  BRA `(.L_x_2655) ;  /* 0xffffc5e000007947 */ /* 0x000fca000383ffff */
.L_x_2620:
        /* <DEDUP_REMOVED lines=37> */
.L_x_2622:
[----:B------:R-:W-:Y:S01]  /*fd80*/  IMAD.MOV.U32 R2, RZ, RZ, R203 ;  /* 0x000000ffff027224 */ /* 0x000fe200078e00cb */
[----:B------:R-:W-:-:S02]  /*fd90*/  MOV R4, 0x2 ;  /* 0x0000000200047802 */ /* 0x000fc40000000f00 */
[----:B------:R-:W-:Y:S02]  /*fda0*/  MOV R3, 0xfdc0 ;  /* 0x0000fdc000037802 */ /* 0x000fe40000000f00 */
[----:B------:R-:W-:Y:S05]  /*fdb0*/  CALL.REL.NOINC `($__internal_42_$__cuda_sm70_shflsync_bfly_p) ;  /* 0x0000019000007944 */ /* 0x000fea0003c00000 */
[----:B------:R-:W-:Y:S01]  /*fdc0*/  MOV R0, R4 ;  /* 0x0000000400007202 */ /* 0x000fe20000000f00 */
[----:B------:R-:W-:Y:S05]  /*fdd0*/  BRA `(.L_x_2657) ;  /* 0xffffc6a000007947 */ /* 0x000fea000383ffff */
.L_x_2623:
[----:B------:R-:W-:Y:S01]  /*fde0*/  IMAD.MOV.U32 R2, RZ, RZ, R0 ;  /* 0x000000ffff027224 */ /* 0x000fe200078e0000 */
[----:B------:R-:W-:Y:S02]  /*fdf0*/  MOV R4, 0x1 ;  /* 0x0000000100047802 */ /* 0x000fe40000000f00 */
[----:B------:R-:W-:Y:S02]  /*fe00*/  MOV R3, 0xfe20 ;  /* 0x0000fe2000037802 */ /* 0x000fe40000000f00 */
[----:B-1----:R-:W-:Y:S05]  /*fe10*/  CALL.REL.NOINC `($__internal_42_$__cuda_sm70_shflsync_bfly_p) ;  /* 0x0000013000007944 */ /* 0x002fea0003c00000 */
[----:B------:R-:W-:Y:S01]  /*fe20*/  FADD.FTZ R0, R0, R4 ;  /* 0x0000000400007221 */ /* 0x000fe20000010000 */
[----:B------:R-:W-:Y:S02]  /*fe30*/  MOV R2, R204 ;  /* 0x000000cc00027202 */ /* 0x000fe40000000f00 */
[----:B------:R-:W-:Y:S02]  /*fe40*/  MOV R4, 0x2 ;  /* 0x0000000200047802 */ /* 0x000fe40000000f00 */
[----:B------:R-:W-:Y:S02]  /*fe50*/  MOV R3, 0xfe70 ;  /* 0x0000fe7000037802 */ /* 0x000fe40000000f00 */
[----:B------:R-:W-:Y:S05]  /*fe60*/  CALL.REL.NOINC `($__internal_42_$__cuda_sm70_shflsync_bfly_p) ;  /* 0x000000e000007944 */ /* 0x000fea0003c00000 */
[----:B------:R-:W-:Y:S01]  /*fe70*/  FADD.FTZ R5, R204, R4 ;  /* 0x00000004cc057221 */ /* 0x000fe20000010000 */
[----:B------:R-:W-:-:S02]  /*fe80*/  MOV R4, 0x1 ;  /* 0x0000000100047802 */ /* 0x000fc40000000f00 */
[----:B------:R-:W-:Y:S02]  /*fe90*/  MOV R3, 0xfec0 ;  /* 0x0000fec000037802 */ /* 0x000fe40000000f00 */
[----:B------:R-:W-:Y:S02]  /*fea0*/  MOV R2, R5 ;  /* 0x0000000500027202 */ /* 0x000fe40000000f00 */
[----:B------:R-:W-:Y:S05]  /*feb0*/  CALL.REL.NOINC `($__internal_42_$__cuda_sm70_shflsync_bfly_p) ;  /* 0x0000009000007944 */ /* 0x000fea0003c00000 */
[----:B------:R-:W-:Y:S01]  /*fec0*/  MOV R3, R4 ;  /* 0x0000000400037202 */ /* 0x000fe20000000f00 */
[----:B------:R-:W-:Y:S05]  /*fed0*/  BRA `(.L_x_2658) ;  /* 0xffffc61000007947 */ /* 0x000fea000383ffff */
.L_x_2633:
[----:B------:R-:W-:Y:S01]  /*fee0*/  IMAD.MOV.U32 R30, RZ, RZ, R18 ;  /* 0x000000ffff1e7224 */ /* 0x000fe200078e0012 */
[----:B------:R-:W-:Y:S01]  /*fef0*/  MOV R29, RZ ;  /* 0x000000ff001d7202 */ /* 0x000fe20000000f00 */
[----:B----4-:R-:W-:Y:S01]  /*ff00*/  IMAD.MOV.U32 R3, RZ, RZ, 0x1f ;  /* 0x0000001fff037424 */ /* 0x010fe200078e00ff */
[----:B--2---:R-:W-:Y:S02]  /*ff10*/  MOV R2, 0xff30 ;  /* 0x0000ff3000027802 */ /* 0x004fe40000000f00 */
[----:B-1---5:R-:W-:Y:S05]  /*ff20*/  CALL.REL.NOINC `($__internal_43_$__cuda_sm70_shflsync_idx_p) ;  /* 0x0000007000007944 */ /* 0x022fea0003c00000 */
[----:B------:R-:W-:Y:S01]  /*ff30*/  MOV R0, R29 ;  /* 0x0000001d00007202 */ /* 0x000fe20000000f00 */
[----:B------:R-:W-:Y:S05]  /*ff40*/  BRA `(.L_x_2659) ;  /* 0xffffe6d000007947 */ /* 0x000fea000383ffff */
        .weak           $__internal_42_$__cuda_sm70_shflsync_bfly_p
        .type           $__internal_42_$__cuda_sm70_shflsync_bfly_p,@function
        .size           $__internal_42_$__cuda_sm70_shflsync_bfly_p,($__internal_43_$__cuda_sm70_shflsync_idx_p - $__internal_42_$__cuda_sm70_shflsync_bfly_p)
$__internal_42_$__cuda_sm70_shflsync_bfly_p:
[----:B------:R-:W-:Y:S04]  /*ff50*/  WARPSYNC R208 ;  /* 0x000000d000007348 */ /* 0x000fe80003800000 */
[----:B------:R1:W2:Y:S02]  /*ff60*/  SHFL.BFLY PT, R4, R2, R4, R209 ;  /* 0x0c00000402047389 */ /* 0x0002a400000e00d1 */
[----:B-1----:R-:W-:-:S02]  /*ff70*/  MOV R2, R3 ;  /* 0x0000000300027202 */ /* 0x002fc40000000f00 */
[----:B------:R-:W-:-:S04]  /*ff80*/  MOV R3, 0x0 ;  /* 0x0000000000037802 */ /* 0x000fc80000000f00 */
[----:B--2---:R-:W-:Y:S05]  /*ff90*/  RET.REL.NODEC R2 `(_ZN7cutlass13device_kernelIN5flash19enable_sm80_to_sm89INS1_16FlashAttnFwdSm80INS1_25CollectiveMainloopFwdSm80ILi8ELi2ELb0EN4cute5tupleIJNS5_1CILi128EEENS7_ILi64EEENS7_ILi192EEEEEELi192ENS_10bfloat16_tEfNS_4arch4Sm80ELb1ELb0ELb1ELb0ELb1ELb0ELb1ELb1EEENS1_21CollectiveEpilogueFwdINS6_IJS8_SA_S9_EEENS6_IJNS7_ILi1EEESI_SI_EEESC_SE_Li256ELb0ELb1ELb1ELb0EEENS1_30DynamicPersistentTileSchedulerILi256ELi256ELb1ELb1ELb0EEEEEEEEEvNT_6ParamsE) ;  /* 0xffff006002007950 */ /* 0x004fea0003c3ffff */
        .weak           $__internal_43_$__cuda_sm70_shflsync_idx_p
        .type           $__internal_43_$__cuda_sm70_shflsync_idx_p,@function
        .size           $__internal_43_$__cuda_sm70_shflsync_idx_p,(.L_x_6269 - $__internal_43_$__cuda_sm70_shflsync_idx_p)
$__internal_43_$__cuda_sm70_shflsync_idx_p:
[----:B------:R-:W-:-:S04]  /*ffa0*/  MOV R31, 0xffffffff ;  /* 0xffffffff001f7802 */ /* 0x000fc80000000f00 */
[----:B------:R-:W-:Y:S04]  /*ffb0*/  WARPSYNC R31 ;  /* 0x0000001f00007348 */ /* 0x000fe80003800000 */
[----:B------:R1:W2:Y:S02]  /*ffc0*/  SHFL.IDX PT, R29, R30, R29, R3 ;  /* 0x0000001d1e1d7389 */ /* 0x0002a400000e0003 */
[----:B-1----:R-:W-:-:S04]  /*ffd0*/  MOV R3, 0x0 ;  /* 0x0000000000037802 */ /* 0x002fc80000000f00 */
[----:B--2---:R-:W-:Y:S05]  /*ffe0*/  RET.REL.NODEC R2 `(_ZN7cutlass13device_kernelIN5flash19enable_sm80_to_sm89INS1_16FlashAttnFwdSm80INS1_25CollectiveMainloopFwdSm80ILi8ELi2ELb0EN4cute5tupleIJNS5_1CILi128EEENS7_ILi64EEENS7_ILi192EEEEEELi192ENS_10bfloat16_tEfNS_4arch4Sm80ELb1ELb0ELb1ELb0ELb1ELb0ELb1ELb1EEENS1_21CollectiveEpilogueFwdINS6_IJS8_SA_S9_EEENS6_IJNS7_ILi1EEESI_SI_EEESC_SE_Li256ELb0ELb1ELb1ELb0EEENS1_30DynamicPersistentTileSchedulerILi256ELi256ELb1ELb1ELb0EEEEEEEEEvNT_6ParamsE) ;  /* 0xffff001002007950 */ /* 0x004fea0003c3ffff */
.L_x_2660:
        /* <DEDUP_REMOVED lines=9> */
.L_x_6269:


//--------------------- .text._ZN7cutlass13device_kernelIN5flash19enable_sm80_to_sm89INS1_16FlashAttnFwdSm80INS1_25CollectiveMainloopFwdSm80ILi8ELi2ELb0EN4cute5tupleIJNS5_1CILi128EEENS7_ILi64EEENS7_ILi192EEEEEELi192ENS_10bfloat16_tEfNS_4arch4Sm80ELb1ELb0ELb1ELb1ELb1ELb0ELb1ELb1EEENS1_21CollectiveEpilogueFwdINS6_IJS8_SA_S9_EEENS6_IJNS7_ILi1EEESI_SI_EEESC_SE_Li256ELb1ELb1ELb1ELb0EEENS1_36VarlenDynamicPersistentTileSchedulerILi128ELi64ELi256ELi256ELb1ELb1ELb0ELb1ELb1ELb1EEEEEEEEEvNT_6ParamsE --------------------------
	.section	.text._ZN7cutlass13device_kernelIN5flash19enable_sm80_to_sm89INS1_16FlashAttnFwdSm80INS1_25CollectiveMainloopFwdSm80ILi8ELi2ELb0EN4cute5tupleIJNS5_1CILi128EEENS7_ILi64EEENS7_ILi192EEEEEELi192ENS_10bfloat16_tEfNS_4arch4Sm80ELb1ELb0ELb1ELb1ELb1ELb0ELb1ELb1EEENS1_21CollectiveEpilogueFwdINS6_IJS8_SA_S9_EEENS6_IJNS7_ILi1EEESI_SI_EEESC_SE_Li256ELb1ELb1ELb1ELb0EEENS1_36VarlenDynamicPersistentTileSchedulerILi128ELi64ELi256ELi256ELb1ELb1ELb0ELb1ELb1ELb1EEEEEEEEEvNT_6ParamsE,"ax",@progbits
	.sectioninfo	@"SHI_REGISTERS=255"
	.align	128
.text._ZN7cutlass13device_kernelIN5flash19enable_sm80_to_sm89INS1_16FlashAttnFwdSm80INS1_25CollectiveMainloopFwdSm80ILi8ELi2ELb0EN4cute5tupleIJNS5_1CILi128EEENS7_ILi64EEENS7_ILi192EEEEEELi192ENS_10bfloat16_tEfNS_4arch4Sm80ELb1ELb0ELb1ELb1ELb1ELb0ELb1ELb1EEENS1_21CollectiveEpilogueFwdINS6_IJS8_SA_S9_EEENS6_IJNS7_ILi1EEESI_SI_EEESC_SE_Li256ELb1ELb1ELb1ELb0EEENS1_36VarlenDynamicPersistentTileSchedulerILi128ELi64ELi256ELi256ELb1ELb1ELb0ELb1ELb1ELb1EEEEEEEEEvNT_6ParamsE:
        .type           _ZN7cutlass13device_kernelIN5flash19enable_sm80_to_sm89INS1_16FlashAttnFwdSm80INS1_25CollectiveMainloopFwdSm80ILi8ELi2ELb0EN4cute5tupleIJNS5_1CILi128EEENS7_ILi64EEENS7_ILi192EEEEEELi192ENS_10bfloat16_tEfNS_4arch4Sm80ELb1ELb0ELb1ELb1ELb1ELb0ELb1ELb1EEENS1_21CollectiveEpilogueFwdINS6_IJS8_SA_S9_EEENS6_IJNS7_ILi1EEESI_SI_EEESC_SE_Li256ELb1ELb1ELb1ELb0EEENS1_36VarlenDynamicPersistentTileSchedulerILi128ELi64ELi256ELi256ELb1ELb1ELb0ELb1ELb1ELb1EEEEEEEEEvNT_6ParamsE,@function
        .size           _ZN7cutlass13device_kernelIN5flash19enable_sm80_to_sm89INS1_16FlashAttnFwdSm80INS1_25CollectiveMainloopFwdSm80ILi8ELi2ELb0EN4cute5tupleIJNS5_1CILi128EEENS7_ILi64EEENS7_ILi192EEEEEELi192ENS_10bfloat16_tEfNS_4arch4Sm80ELb1ELb0ELb1ELb1ELb1ELb0ELb1ELb1EEENS1_21CollectiveEpilogueFwdINS6_IJS8_SA_S9_EEENS6_IJNS7_ILi1EEESI_SI_EEESC_SE_Li256ELb1ELb1ELb1ELb0EEENS1_36VarlenDynamicPersistentTileSchedulerILi128ELi64ELi256ELi256ELb1ELb1ELb0ELb1ELb1ELb1EEEEEEEEEvNT_6ParamsE,(.L_x_6272 - _ZN7cutlass13device_kernelIN5flash19enable_sm80_to_sm89INS1_16FlashAttnFwdSm80INS1_25CollectiveMainloopFwdSm80ILi8ELi2ELb0EN4cute5tupleIJNS5_1CILi128EEENS7_ILi64EEENS7_ILi192EEEEEELi192ENS_10bfloat16_tEfNS_4arch4Sm80ELb1ELb0ELb1ELb1ELb1ELb0ELb1ELb1EEENS1_21CollectiveEpilogueFwdINS6_IJS8_SA_S9_EEENS6_IJNS7_ILi1EEESI_SI_EEESC_SE_Li256ELb1ELb1ELb1ELb0EEENS1_36VarlenDynamicPersistentTileSchedulerILi128ELi64ELi256ELi256ELb1ELb1ELb0ELb1ELb1ELb1EEEEEEEEEvNT_6ParamsE)
        .other          _ZN7cutlass13device_kernelIN5flash19enable_sm80_to_sm89INS1_16FlashAttnFwdSm80INS1_25CollectiveMainloopFwdSm80ILi8ELi2ELb0EN4cute5tupleIJNS5_1CILi128EEENS7_ILi64EEENS7_ILi192EEEEEELi192ENS_10bfloat16_tEfNS_4arch4Sm80ELb1ELb0ELb1ELb1ELb1ELb0ELb1ELb1EEENS1_21CollectiveEpilogueFwdINS6_IJS8_SA_S9_EEENS6_IJNS7_ILi1EEESI_SI_EEESC_SE_Li256ELb1ELb1ELb1ELb0EEENS1_36VarlenDynamicPersistentTileSchedulerILi128ELi64ELi256ELi256ELb1ELb1ELb0ELb1ELb1ELb1EEEEEEEEEvNT_6ParamsE,@"STO_CUDA_ENTRY STV_DEFAULT"
_ZN7cutlass13device_kernelIN5flash19enable_sm80_to_sm89INS1_16FlashAttnFwdSm80INS1_25CollectiveMainloopFwdSm80ILi8ELi2ELb0EN4cute5tupleIJNS5_1CILi128EEENS7_ILi64EEENS7_ILi192EEEEEELi192ENS_10bfloat16_tEfNS_4arch4Sm80ELb1ELb0ELb1ELb1ELb1ELb0ELb1ELb1EEENS1_21CollectiveEpilogueFwdINS6_IJS8_SA_S9_EEENS6_IJNS7_ILi1EEESI_SI_EEESC_SE_Li256ELb1ELb1ELb1ELb0EEENS1_36VarlenDynamicPersistentTileSchedulerILi128ELi64ELi256ELi256ELb1ELb1ELb0ELb1ELb1ELb1EEEEEEEEEvNT_6ParamsE:
        /* <DEDUP_REMOVED lines=52> */
.L_x_2666:
        /* <DEDUP_REMOVED lines=16> */
.L_x_2790:
        /* <DEDUP_REMOVED lines=16> */
.L_x_2791:
[----:B---3--:R-:W-:-:S05]  /*0540*/  IMAD R0, R0, c[0x0][0x538], RZ ;  /* 0x00014e0000007a24 */ /* 0x008fca00078e02ff */
[----:B------:R-:W-:-:S04]  /*0550*/  IADD3 R6, R0, R6, RZ ;  /* 0x0000000600067210 */ /* 0x000fc80007ffe0ff */
[----:B------:R-:W-:-:S13]  /*0560*/  ISETP.GT.AND P0, PT, R6, UR4, PT ;  /* 0x0000000406007c0c */ /* 0x000fda000bf04270 */
[----:B-12---:R-:W-:Y:S05]  /*0570*/  @!P0 BRA `(.L_x_2666) ;  /* 0xfffffdc000008947 */ /* 0x006fea000383ffff */
.L_x_2662:
[----:B------:R-:W-:-:S05]  /*0580*/  IADD3 R10, -R0, R6, RZ ;  /* 0x00000006000a7210 */ /* 0x000fca0007ffe1ff */
[----:B------:R-:W-:-:S05]  /*0590*/  IMAD R0, R4, c[0x0][0x538], R10 ;  /* 0x00014e0004007a24 */ /* 0x000fca00078e020a */
[----:B------:R-:W-:Y:S01]  /*05a0*/  ISETP.GT.AND P0, PT, R0, UR4, PT ;  /* 0x0000000400007c0c */ /* 0x000fe2000bf04270 */
[----:B------:R-:W-:-:S12]  /*05b0*/  BRA.DIV ~URZ, `(.L_x_2667) ;  /* 0x000120e27f007947 */ /* 0x000fd8000b800000 */
[----:B------:R-:W-:-:S04]  /*05c0*/  VOTE.ANY R6, PT, !P0 ;  /* 0x0000000000067806 */ /* 0x000fc800040e0100 */
.L_x_2792:
[----:B------:R-:W2:Y:S02]  /*05d0*/  POPC R0, R6 ;  /* 0x0000000600007309 */ /* 0x000ea40000000000 */
[----:B-12---:R-:W-:Y:S01]  /*05e0*/  IADD3 R231, R0, R7, RZ ;  /* 0x0000000700e77210 */ /* 0x006fe20007ffe0ff */
[----:B------:R-:W-:Y:S05]  /*05f0*/  BRA.DIV ~URZ, `(.L_x_2668) ;  /* 0x000120f27f007947 */ /* 0x000fea000b800000 */
[----:B------:R1:W2:Y:S01]  /*0600*/  SHFL.IDX PT, R229, R9, R0, 0x1f ;  /* 0x00001f0009e57589 */ /* 0x0002a200000e0000 */
[----:B------:R-:W-:-:S03]  /*0610*/  MOV R5, RZ ;  /* 0x000000ff00057202 */ /* 0x000fc60000000f00 */
[----:B------:R1:W3:Y:S04]  /*0620*/  SHFL.IDX PT, R9, R8, R0, 0x1f ;  /* 0x00001f0008097589 */ /* 0x0002e800000e0000 */
.L_x_2793:
[----:B------:R-:W-:Y:S01]  /*0630*/  ISETP.NE.AND P0, PT, R6, RZ, PT ;  /* 0x000000ff0600720c */ /* 0x000fe20003f05270 */
[----:B------:R-:W-:-:S12]  /*0640*/  BSSY B0, `(.L_x_2669) ;  /* 0x0000005000007945 */ /* 0x000fd80003800000 */
[----:B------:R-:W-:Y:S05]  /*0650*/  @!P0 BRA `(.L_x_2670) ;  /* 0x0000003000008947 */ /* 0x000fea0003800000 */
[----:B------:R-:W-:Y:S01]  /*0660*/  IADD3 R2, R0, -0x1, RZ ;  /* 0xffffffff00027810 */ /* 0x000fe20007ffe0ff */
[----:B------:R-:W-:Y:S05]  /*0670*/  BRA.DIV ~URZ, `(.L_x_2671) ;  /* 0x000121527f007947 */ /* 0x000fea000b800000 */
[----:B------:R4:W1:Y:S02]  /*0680*/  SHFL.IDX PT, R5, R4, R2, 0x1f ;  /* 0x00001f0204057589 */ /* 0x00086400000e0000 */
.L_x_2670:
[----:B------:R-:W-:Y:S05]  /*0690*/  BSYNC B0 ;  /* 0x0000000000007941 */ /* 0x000fea0003800000 */
.L_x_2669:
[----:B---3--:R-:W-:Y:S01]  /*06a0*/  ISETP.NE.AND P0, PT, R9, 0x1, PT ;  /* 0x000000010900780c */ /* 0x008fe20003f05270 */
[----:B-1----:R-:W-:Y:S01]  /*06b0*/  IMAD R228, R5, c[0x0][0x538], R10 ;  /* 0x00014e0005e47a24 */ /* 0x002fe200078e020a */
[----:B------:R-:W-:Y:S04]  /*06c0*/  BSSY B0, `(.L_x_2672) ;  /* 0x0000085000007945 */ /* 0x000fe80003800000 */
[----:B------:R-:W-:-:S07]  /*06d0*/  IADD3 R11, -R228, UR4, RZ ;  /* 0x00000004e40b7c10 */ /* 0x000fce000fffe1ff */
[----:B------:R-:W-:Y:S05]  /*06e0*/  @!P0 BRA `(.L_x_2673) ;  /* 0x000003e000008947 */ /* 0x000fea0003800000 */
[-C--:B--2---:R-:W-:Y:S02]  /*06f0*/  IABS R0, R229.reuse ;  /* 0x000000e500007213 */ /* 0x084fe40000000000 */
[----:B------:R-:W-:-:S03]  /*0700*/  IABS R6, R229 ;  /* 0x000000e500067213 */ /* 0x000fc60000000000 */
[----:B------:R-:W-:Y:S01]  /*0710*/  IMAD.MOV.U32 R5, RZ, RZ, R0 ;  /* 0x000000ffff057224 */ /* 0x000fe200078e0000 */
[----:B------:R-:W-:-:S03]  /*0720*/  IABS R0, R9 ;  /* 0x0000000900007213 */ /* 0x000fc60000000000 */
[----:B----4-:R-:W1:Y:S02]  /*0730*/  I2F.RP R2, R5 ;  /* 0x0000000500027306 */ /* 0x010e640000209400 */
        /* <DEDUP_REMOVED lines=57> */
.L_x_2673:
[----:B----4-:R-:W-:-:S04]  /*0ad0*/  IMAD.MOV.U32 R2, RZ, RZ, 0x4 ;  /* 0x00000004ff027424 */ /* 0x010fc800078e00ff */
[----:B------:R-:W-:-:S05]  /*0ae0*/  IMAD.WIDE R2, R231, R2, c[0x0][0x590] ;  /* 0x00016400e7027625 */ /* 0x000fca00078e0202 */
[----:B------:R-:W3:Y:S02]  /*0af0*/  LDG.E R7, [R2.64] ;  /* 0x0000000802077981 */ /* 0x000ee4000c1e1900 */
        /* <DEDUP_REMOVED lines=65> */
.L_x_2674:
[----:B------:R-:W-:Y:S05]  /*0f10*/  BSYNC B0 ;  /* 0x0000000000007941 */ /* 0x000fea0003800000 */
.L_x_2672:
[----:B------:R-:W-:-:S04]  /*0f20*/  LOP3.LUT R0, RZ, R0, RZ, 0x33, !PT ;  /* 0x00000000ff007212 */ /* 0x000fc800078e33ff */
[----:B------:R-:W-:Y:S01]  /*0f30*/  IADD3 R229, R0, R229, RZ ;  /* 0x000000e500e57210 */ /* 0x000fe20007ffe0ff */
[----:B------:R-:W-:Y:S05]  /*0f40*/  BRA `(.L_x_2675) ;  /* 0x0000004000007947 */ /* 0x000fea0003800000 */
.L_x_2663:
[----:B-1----:R-:W-:Y:S01]  /*0f50*/  IMAD.MOV.U32 R229, RZ, RZ, RZ ;  /* 0x000000ffffe57224 */ /* 0x002fe200078e00ff */
[----:B------:R-:W-:Y:S01]  /*0f60*/  MOV R230, RZ ;  /* 0x000000ff00e67202 */ /* 0x000fe20000000f00 */
[----:B------:R-:W-:Y:S01]  /*0f70*/  IMAD.U32 R228, RZ, RZ, UR4 ;  /* 0x00000004ffe47e24 */ /* 0x000fe2000f8e00ff */
[----:B------:R-:W-:Y:S02]  /*0f80*/  MOV R231, c[0x0][0x53c] ;  /* 0x00014f0000e77a02 */ /* 0x000fe40000000f00 */
.L_x_2675:
[----:B------:R-:W-:Y:S01]  /*0f90*/  ISETP.NE.AND P0, PT, R12, RZ, PT ;  /* 0x000000ff0c00720c */ /* 0x000fe20003f05270 */
[----:B------:R-:W-:-:S12]  /*0fa0*/  WARPSYNC 0xffffffff ;  /* 0xffffffff00007948 */ /* 0x000fd80003800000 */
[----:B------:R1:W-:Y:S04]  /*0fb0*/  @!P0 STS.128 [0x24100], R228 ;  /* 0x024100e4ff008388 */ /* 0x0003e80000000c00 */
[----:B------:R-:W-:Y:S06]  /*0fc0*/  BAR.ARV 0x5, 0x100 ;  /* 0x0144000000007b1d */ /* 0x000fec0000002000 */
.L_x_2661:
        /* <DEDUP_REMOVED lines=48> */
[----:B------:R-:W-:Y:S02]  /*12d0*/  LEA.HI R12, R12, R16, RZ, 0x2 ;  /* 0x000000100c0c7211 */ /* 0x000fe400078f10ff */
[----:B------:R-:W-:Y:S01]  /*12e0*/  ISETP.NE.U32.AND P3, PT, R6, 0x1, PT ;  /* 0x000000010600780c */ /* 0x000fe20003f65070 */
[----:B------:R-:W-:Y:S01]  /*12f0*/  IMAD.IADD R3, R4, 0x1, -R2 ;  /* 0x0000000104037824 */ /* 0x000fe200078e0a02 */
[----:B------:R-:W-:-:S02]  /*1300*/  LOP3.LUT R8, R0, 0x8, R15, 0xf8, !PT ;  /* 0x0000000800087812 */ /* 0x000fc400078ef80f */
[----:B------:R-:W-:Y:S02]  /*1310*/  SHF.R.U32.HI R6, RZ, 0x3, R0 ;  /* 0x00000003ff067819 */ /* 0x000fe40000011600 */
[----:B------:R-:W-:Y:S02]  /*1320*/  LOP3.LUT R0, R13, 0xfffffffc, RZ, 0xc0, !PT ;  /* 0xfffffffc0d007812 */ /* 0x000fe400078ec0ff */
[----:B------:R-:W-:Y:S02]  /*1330*/  SHF.R.S32.HI R2, RZ, 0x2, R12 ;  /* 0x00000002ff027819 */ /* 0x000fe4000001140c */
[----:B------:R-:W-:Y:S01]  /*1340*/  LOP3.LUT P0, RZ, R5, 0x2, RZ, 0xc0, !PT ;  /* 0x0000000205ff7812 */ /* 0x000fe2000780c0ff */
[----:B------:R-:W-:Y:S01]  /*1350*/  IMAD.IADD R0, R17, 0x1, -R0 ;  /* 0x0000000111007824 */ /* 0x000fe200078e0a00 */
[----:B------:R-:W-:Y:S01]  /*1360*/  LOP3.LUT P4, RZ, R5, 0x4, RZ, 0xc0, !PT ;  /* 0x0000000405ff7812 */ /* 0x000fe2000788c0ff */
[----:B------:R-:W-:Y:S01]  /*1370*/  IMAD R15, R3, 0x10, R2 ;  /* 0x00000010030f7824 */ /* 0x000fe200078e0202 */
[----:B------:R-:W-:Y:S01]  /*1380*/  LOP3.LUT R13, R8, R6, RZ, 0x3c, !PT ;  /* 0x00000006080d7212 */ /* 0x000fe200078e3cff */
        /* <DEDUP_REMOVED lines=8> */
[----:B------:R-:W-:Y:S01]  /*1410*/  IMAD R6, R0, 0x2, R8 ;  /* 0x0000000200067824 */ /* 0x000fe200078e0208 */
[----:B------:R-:W-:Y:S01]  /*1420*/  SHF.R.U32.HI R5, RZ, 0x3, R2 ;  /* 0x00000003ff057819 */ /* 0x000fe20000011602 */
[----:B------:R1:W-:Y:S01]  /*1430*/  STL [R1+0x18], R15 ;  /* 0x0000180f01007387 */ /* 0x0003e20000100800 */
[----:B------:R-:W-:-:S02]  /*1440*/  LOP3.LUT R7, R2, 0x8, R7, 0xf8, !PT ;  /* 0x0000000802077812 */ /* 0x000fc400078ef807 */
[----:B------:R-:W-:Y:S01]  /*1450*/  LOP3.LUT R11, R11, 0x7ffffe00, R9, 0xf8, !PT ;  /* 0x7ffffe000b0b7812 */ /* 0x000fe200078ef809 */
[----:B------:R-:W-:Y:S01]  /*1460*/  IMAD.SHL.U32 R9, R10, 0x40, RZ ;  /* 0x000000400a097824 */ /* 0x000fe200078e00ff */
[----:B------:R-:W-:Y:S01]  /*1470*/  LOP3.LUT R4, R4, 0x1c0, RZ, 0xc0, !PT ;  /* 0x000001c004047812 */ /* 0x000fe200078ec0ff */
[----:B------:R-:W-:Y:S01]  /*1480*/  IMAD.IADD R10, R0, 0x1, -R3 ;  /* 0x00000001000a7824 */ /* 0x000fe200078e0a03 */
[----:B------:R-:W-:Y:S01]  /*1490*/  LOP3.LUT R3, R7, R5, RZ, 0x3c, !PT ;  /* 0x0000000507037212 */ /* 0x000fe200078e3cff */
[----:B------:R-:W-:Y:S01]  /*14a0*/  IMAD R0, R14, 0x200, R13 ;  /* 0x000002000e007824 */ /* 0x000fe200078e020d */
[----:B------:R-:W-:Y:S01]  /*14b0*/  LOP3.LUT R5, R12, 0x7ffffffc, RZ, 0xc0, !PT ;  /* 0x7ffffffc0c057812 */ /* 0x000fe200078ec0ff */
[----:B------:R-:W-:Y:S01]  /*14c0*/  IMAD.SHL.U32 R210, R11, 0x2, RZ ;  /* 0x000000020bd27824 */ /* 0x000fe200078e00ff */
[----:B------:R-:W-:Y:S02]  /*14d0*/  LEA.HI R2, R4, R4, RZ, 0x1d ;  /* 0x0000000404027211 */ /* 0x000fe400078fe8ff */
[----:B------:R-:W-:Y:S01]  /*14e0*/  SHF.R.S32.HI R7, RZ, 0x1f, R193 ;  /* 0x0000001fff077819 */ /* 0x000fe200000114c1 */
[----:B------:R-:W-:Y:S01]  /*14f0*/  IMAD.IADD R7, R16, 0x1, -R5 ;  /* 0x0000000110077824 */ /* 0x000fe200078e0a05 */
[----:B------:R-:W-:Y:S01]  /*1500*/  LOP3.LUT R4, R9, 0xfffffe00, RZ, 0xc0, !PT ;  /* 0xfffffe0009047812 */ /* 0x000fe200078ec0ff */
[----:B------:R-:W-:Y:S01]  /*1510*/  IMAD.IADD R9, R6, 0x1, R2 ;  /* 0x0000000106097824 */ /* 0x000fe200078e0202 */
[----:B------:R-:W-:Y:S01]  /*1520*/  IADD3 R201, R193, 0x40, RZ ;  /* 0x00000040c1c97810 */ /* 0x000fe20007ffe0ff */
[----:B------:R-:W-:Y:S01]  /*1530*/  IMAD.SHL.U32 R225, R7, 0x2, RZ ;  /* 0x0000000207e17824 */ /* 0x000fe200078e00ff */
[CC--:B------:R-:W-:Y:S01]  /*1540*/  IADD3 R2, R3.reuse, R4.reuse, R8 ;  /* 0x0000000403027210 */ /* 0x0c0fe20007ffe008 */
[----:B------:R-:W-:Y:S01]  /*1550*/  IMAD R7, R10, 0x8, R15 ;  /* 0x000000080a077824 */ /* 0x000fe200078e020f */
[----:B------:R-:W-:Y:S01]  /*1560*/  LOP3.LUT R3, R3, R4, RZ, 0xfc, !PT ;  /* 0x0000000403037212 */ /* 0x000fe200078efcff */
[----:B------:R-:W-:Y:S01]  /*1570*/  IMAD.MOV.U32 R4, RZ, RZ, 0x20 ;  /* 0x00000020ff047424 */ /* 0x000fe200078e00ff */
[----:B------:R-:W-:Y:S01]  /*1580*/  IADD3 R202, R193, 0x80, RZ ;  /* 0x00000080c1ca7810 */ /* 0x000fe20007ffe0ff */
[----:B------:R-:W-:Y:S01]  /*1590*/  IMAD.MOV.U32 R8, RZ, RZ, 0x40 ;  /* 0x00000040ff087424 */ /* 0x000fe200078e00ff */
[----:B------:R-:W-:Y:S01]  /*15a0*/  IADD3 R21, R225, 0x10, RZ ;  /* 0x00000010e1157810 */ /* 0x000fe20007ffe0ff */
[----:B------:R2:W-:Y:S01]  /*15b0*/  STL [R1+0x14], R7 ;  /* 0x0000140701007387 */ /* 0x0005e20000100800 */
[----:B------:R-:W-:-:S02]  /*15c0*/  LEA R239, R9, 0x80, 0x1 ;  /* 0x0000008009ef7811 */ /* 0x000fc400078e08ff */
[C---:B------:R-:W-:Y:S02]  /*15d0*/  IADD3 R18, R225.reuse, 0x28, RZ ;  /* 0x00000028e1127810 */ /* 0x040fe40007ffe0ff */
[----:B------:R-:W-:Y:S02]  /*15e0*/  SHF.R.S32.HI R6, RZ, 0x1f, R201 ;  /* 0x0000001fff067819 */ /* 0x000fe400000114c9 */
[----:B------:R-:W-:Y:S02]  /*15f0*/  SHF.R.S32.HI R12, RZ, 0x1f, R202 ;  /* 0x0000001fff0c7819 */ /* 0x000fe400000114ca */
[----:B-1----:R-:W-:Y:S02]  /*1600*/  IADD3 R15, R225, 0x40, RZ ;  /* 0x00000040e10f7810 */ /* 0x002fe40007ffe0ff */
[C---:B------:R-:W-:Y:S02]  /*1610*/  SEL R6, R4.reuse, 0xffffffe0, !P1 ;  /* 0xffffffe004067807 */ /* 0x040fe40004800000 */
[----:B------:R-:W-:-:S02]  /*1620*/  SEL R168, R4, 0xffffffe0, !P0 ;  /* 0xffffffe004a87807 */ /* 0x000fc40004000000 */
[----:B------:R-:W-:Y:S01]  /*1630*/  IADD3 R12, R225, 0x58, RZ ;  /* 0x00000058e10c7810 */ /* 0x000fe20007ffe0ff */
[----:B------:R-:W-:Y:S01]  /*1640*/  IMAD.IADD R242, R239, 0x1, R6 ;  /* 0x00000001eff27824 */ /* 0x000fe200078e0206 */
[C---:B------:R-:W-:Y:S02]  /*1650*/  IADD3 R252, R225.reuse, 0x70, RZ ;  /* 0x00000070e1fc7810 */ /* 0x040fe40007ffe0ff */
[----:B------:R-:W-:Y:S02]  /*1660*/  IADD3 R250, R225, 0x80, RZ ;  /* 0x00000080e1fa7810 */ /* 0x000fe40007ffe0ff */
[----:B------:R-:W-:Y:S02]  /*1670*/  SHF.R.S32.HI R4, RZ, 0x1f, R21 ;  /* 0x0000001fff047819 */ /* 0x000fe40000011415 */
[----:B------:R-:W-:Y:S02]  /*1680*/  IADD3 R240, R239, -0x10, RZ ;  /* 0xfffffff0eff07810 */ /* 0x000fe40007ffe0ff */
[----:B--2---:R-:W-:-:S02]  /*1690*/  IADD3 R7, R225, 0x68, RZ ;  /* 0x00000068e1077810 */ /* 0x004fc40007ffe0ff */
[C---:B------:R-:W-:Y:S02]  /*16a0*/  IADD3 R249, R225.reuse, 0x88, RZ ;  /* 0x00000088e1f97810 */ /* 0x040fe40007ffe0ff */
[----:B------:R-:W-:Y:S02]  /*16b0*/  IADD3 R247, R225, 0x98, RZ ;  /* 0x00000098e1f77810 */ /* 0x000fe40007ffe0ff */
[----:B------:R-:W-:Y:S02]  /*16c0*/  SHF.R.S32.HI R4, RZ, 0x1f, R18 ;  /* 0x0000001fff047819 */ /* 0x000fe40000011412 */
[----:B------:R-:W-:Y:S02]  /*16d0*/  @P3 IADD3 R240, R239, 0x10, RZ ;  /* 0x00000010eff03810 */ /* 0x000fe40007ffe0ff */
[----:B------:R-:W-:Y:S02]  /*16e0*/  LEA R162, R2, 0x18100, 0x1 ;  /* 0x0001810002a27811 */ /* 0x000fe400078e08ff */
[----:B------:R-:W-:Y:S01]  /*16f0*/  SEL R5, R8, 0xffffffc0, !P2 ;  /* 0xffffffc008057807 */ /* 0x000fe20005000000 */
[----:B------:R-:W-:Y:S01]  /*1700*/  IMAD.IADD R241, R6, 0x1, R240 ;  /* 0x0000000106f17824 */ /* 0x000fe200078e02f0 */
[C---:B------:R-:W-:Y:S01]  /*1710*/  IADD3 R246, R225.reuse, 0xa0, RZ ;  /* 0x000000a0e1f67810 */ /* 0x040fe20007ffe0ff */
[----:B------:R-:W-:Y:S01]  /*1720*/  IMAD.IADD R163, R162, 0x1, R168 ;  /* 0x00000001a2a37824 */ /* 0x000fe200078e02a8 */
[----:B------:R-:W-:Y:S01]  /*1730*/  IADD3 R245, R225, 0xa8, RZ ;  /* 0x000000a8e1f57810 */ /* 0x000fe20007ffe0ff */
[----:B------:R-:W-:Y:S01]  /*1740*/  IMAD.IADD R2, R241, 0x1, R5 ;  /* 0x00000001f1027824 */ /* 0x000fe200078e0205 */
[----:B------:R-:W-:-:S02]  /*1750*/  SHF.R.S32.HI R4, RZ, 0x1f, R15 ;  /* 0x0000001fff047819 */ /* 0x000fc4000001140f */
[----:B------:R-:W-:Y:S01]  /*1760*/  LEA R170, R3, 0x100, 0x1 ;  /* 0x0000010003aa7811 */ /* 0x000fe200078e08ff */
[----:B------:R-:W-:Y:S01]  /*1770*/  IMAD.IADD R3, R5, 0x1, R240 ;  /* 0x0000000105037824 */ /* 0x000fe200078e02f0 */
[----:B------:R-:W-:Y:S02]  /*1780*/  IADD3 R244, R225, 0xb0, RZ ;  /* 0x000000b0e1f47810 */ /* 0x000fe40007ffe0ff */
[----:B------:R-:W-:Y:S01]  /*1790*/  SHF.R.S32.HI R4, RZ, 0x1f, R12 ;  /* 0x0000001fff047819 */ /* 0x000fe2000001140c */
[----:B------:R-:W-:Y:S01]  /*17a0*/  IMAD.IADD R232, R168, 0x1, R170 ;  /* 0x00000001a8e87824 */ /* 0x000fe200078e02aa */
[----:B------:R-:W-:Y:S02]  /*17b0*/  SHF.R.S32.HI R7, RZ, 0x1f, R7 ;  /* 0x0000001fff077819 */ /* 0x000fe40000011407 */
[----:B------:R-:W-:Y:S02]  /*17c0*/  LEA R169, R0, 0xc100, 0x1 ;  /* 0x0000c10000a97811 */ /* 0x000fe400078e08ff */
[----:B------:R-:W-:-:S02]  /*17d0*/  SHF.R.S32.HI R4, RZ, 0x1f, R252 ;  /* 0x0000001fff047819 */ /* 0x000fc400000114fc */
[----:B------:R-:W-:Y:S02]  /*17e0*/  SHF.R.S32.HI R7, RZ, 0x1f, R250 ;  /* 0x0000001fff077819 */ /* 0x000fe400000114fa */
[----:B------:R-:W-:Y:S02]  /*17f0*/  SEL R0, R8, 0xffffffc0, !P4 ;  /* 0xffffffc008007807 */ /* 0x000fe40006000000 */
        /* <DEDUP_REMOVED lines=9> */
[----:B------:R-:W-:Y:S01]  /*1890*/  IADD3 R20, R225, 0x18, RZ ;  /* 0x00000018e1147810 */ /* 0x000fe20007ffe0ff */
[----:B------:R-:W-:Y:S01]  /*18a0*/  IMAD.IADD R164, R163, 0x1, R0 ;  /* 0x00000001a3a47824 */ /* 0x000fe200078e0200 */
[----:B------:R1:W-:Y:S01]  /*18b0*/  STL [R1+0xc], R7 ;  /* 0x00000c0701007387 */ /* 0x0003e20000100800 */
[----:B------:R-:W-:Y:S01]  /*18c0*/  IMAD.IADD R0, R0, 0x1, R232 ;  /* 0x0000000100007824 */ /* 0x000fe200078e02e8 */
[C---:B------:R-:W-:Y:S01]  /*18d0*/  IADD3 R17, R225.reuse, 0x30, RZ ;  /* 0x00000030e1117810 */ /* 0x040fe20007ffe0ff */
[----:B------:R-:W-:Y:S01]  /*18e0*/  IMAD.IADD R235, R168, 0x1, R171 ;  /* 0x00000001a8eb7824 */ /* 0x000fe200078e02ab */
[----:B------:R1:W-:Y:S01]  /*18f0*/  STL [R1+0x8], R4 ;  /* 0x0000080401007387 */ /* 0x0003e20000100800 */
[----:B------:R-:W-:-:S02]  /*1900*/  IADD3 R14, R225, 0x48, RZ ;  /* 0x00000048e10e7810 */ /* 0x000fc40007ffe0ff */
[C---:B------:R-:W-:Y:S01]  /*1910*/  IADD3 R22, R225.reuse, 0x8, RZ ;  /* 0x00000008e1167810 */ /* 0x040fe20007ffe0ff */
[----:B------:R1:W-:Y:S01]  /*1920*/  STL [R1+0x4], R3 ;  /* 0x0000040301007387 */ /* 0x0003e20000100800 */
[C---:B------:R-:W-:Y:S02]  /*1930*/  IADD3 R11, R225.reuse, 0x60, RZ ;  /* 0x00000060e10b7810 */ /* 0x040fe40007ffe0ff */
[C---:B------:R-:W-:Y:S01]  /*1940*/  IADD3 R19, R225.reuse, 0x20, RZ ;  /* 0x00000020e1137810 */ /* 0x040fe20007ffe0ff */
[----:B------:R1:W-:Y:S01]  /*1950*/  STL [R1], R2 ;  /* 0x0000000201007387 */ /* 0x0003e20000100800 */
[C---:B------:R-:W-:Y:S02]  /*1960*/  IADD3 R251, R225.reuse, 0x78, RZ ;  /* 0x00000078e1fb7810 */ /* 0x040fe40007ffe0ff */
[----:B------:R-:W-:Y:S01]  /*1970*/  SHF.R.S32.HI R8, RZ, 0x1f, R20 ;  /* 0x0000001fff087819 */ /* 0x000fe20000011414 */
[----:B------:R1:W-:Y:S01]  /*1980*/  STL [R1+0x10], R0 ;  /* 0x0000100001007387 */ /* 0x0003e20000100800 */
[----:B------:R-:W-:-:S02]  /*1990*/  IADD3 R16, R225, 0x38, RZ ;  /* 0x00000038e1107810 */ /* 0x000fc40007ffe0ff */
[C---:B------:R-:W-:Y:S02]  /*19a0*/  IADD3 R248, R225.reuse, 0x90, RZ ;  /* 0x00000090e1f87810 */ /* 0x040fe40007ffe0ff */
[----:B------:R-:W-:Y:S02]  /*19b0*/  SHF.R.S32.HI R8, RZ, 0x1f, R17 ;  /* 0x0000001fff087819 */ /* 0x000fe40000011411 */
        /* <DEDUP_REMOVED lines=12> */
[----:B-1----:R-:W-:Y:S02]  /*1a80*/  SHF.R.S32.HI R8, RZ, 0x1f, R243 ;  /* 0x0000001fff087819 */ /* 0x002fe400000114f3 */
.L_x_2789:
        /* <DEDUP_REMOVED lines=30> */
.L_x_2676:
[----:B------:R-:W-:-:S04]  /*1c70*/  ISETP.NE.U32.AND P1, PT, RZ, c[0x0][0x368], PT ;  /* 0x0000da00ff007a0c */ /* 0x000fc80003f25070 */
[----:B------:R-:W-:-:S13]  /*1c80*/  ISETP.NE.AND.EX P1, PT, RZ, c[0x0][0x36c], PT, P1 ;  /* 0x0000db00ff007a0c */ /* 0x000fda0003f25310 */
[----:B------:R-:W-:Y:S05]  /*1c90*/  @!P1 BRA `(.L_x_2677) ;  /* 0x0000004000009947 */ /* 0x000fea0003800000 */
[----:B-1----:R-:W-:-:S04]  /*1ca0*/  IADD3 R2, P1, R233, c[0x0][0x368], RZ ;  /* 0x0000da00e9027a10 */ /* 0x002fc80007f3e0ff */
[----:B------:R-:W-:-:S05]  /*1cb0*/  IADD3.X R3, R234, c[0x0][0x36c], RZ, P1, !PT ;  /* 0x0000db00ea037a10 */ /* 0x000fca0000ffe4ff */
[----:B------:R1:W5:Y:S01]  /*1cc0*/  LDG.E R0, [R2.64] ;  /* 0x0000000802007981 */ /* 0x000362000c1e1900 */
[----:B------:R-:W-:Y:S05]  /*1cd0*/  BRA `(.L_x_2678) ;  /* 0x0000008000007947 */ /* 0x000fea0003800000 */
.L_x_2677:
        /* <DEDUP_REMOVED lines=8> */
.L_x_2678:
        /* <DEDUP_REMOVED lines=58> */
.L_x_2680:
[----:B------:R-:W-:Y:S05]  /*2100*/  BSYNC B0 ;  /* 0x0000000000007941 */ /* 0x000fea0003800000 */
.L_x_2679:
[----:B------:R-:W-:Y:S01]  /*2110*/  IMAD R205, R237, R2, RZ ;  /* 0x00000002edcd7224 */ /* 0x000fe200078e02ff */
        /* <DEDUP_REMOVED lines=99> */
.L_x_2794:
[----:B------:R-:W-:Y:S05]  /*2750*/  BRA.DIV ~URZ, `(.L_x_2683) ;  /* 0x000101427f007947 */ /* 0x000fea000b800000 */
[----:B------:R3:W4:Y:S02]  /*2760*/  SHFL.IDX PT, R0, R12, RZ, 0x181f ;  /* 0x00181fff0c007589 */ /* 0x00072400000e0000 */
.L_x_2795:
        /* <DEDUP_REMOVED lines=20> */
.L_x_2685:
[----:B------:R-:W-:Y:S05]  /*28b0*/  BSYNC B0 ;  /* 0x0000000000007941 */ /* 0x000fea0003800000 */
.L_x_2684:
[----:B------:R-:W-:Y:S05]  /*28c0*/  BRA.DIV ~URZ, `(.L_x_2686) ;  /* 0x000100427f007947 */ /* 0x000fea000b800000 */
[----:B--2---:R2:W1:Y:S04]  /*28d0*/  SHFL.IDX PT, R8, R9, 0x1, 0x181f ;  /* 0x00381f0009087f89 */ /* 0x00446800000e0000 */
[----:B----4-:R2:W4:Y:S02]  /*28e0*/  SHFL.IDX PT, R0, R12, 0x1, 0x181f ;  /* 0x00381f000c007f89 */ /* 0x01052400000e0000 */
.L_x_2796:
        /* <DEDUP_REMOVED lines=19> */
.L_x_2688:
[----:B------:R-:W-:Y:S05]  /*2a20*/  BSYNC B0 ;  /* 0x0000000000007941 */ /* 0x000fea0003800000 */
.L_x_2687:
[----:B------:R-:W-:Y:S05]  /*2a30*/  BRA.DIV ~URZ, `(.L_x_2689) ;  /* 0x0000ffa27f007947 */ /* 0x000fea000b800000 */
[----:B-1----:R1:W2:Y:S02]  /*2a40*/  SHFL.IDX PT, R8, R9, 0x2, 0x181f ;  /* 0x00581f0009087f89 */ /* 0x0022a400000e0000 */
.L_x_2797:
[----:B------:R-:W-:Y:S05]  /*2a50*/  BRA.DIV ~URZ, `(.L_x_2690) ;  /* 0x0000fff27f007947 */ /* 0x000fea000b800000 */
[----:B----4-:R4:W1:Y:S02]  /*2a60*/  SHFL.IDX PT, R0, R12, 0x2, 0x181f ;  /* 0x00581f000c007f89 */ /* 0x01086400000e0000 */
.L_x_2798:
        /* <DEDUP_REMOVED lines=19> */
.L_x_2692:
[----:B------:R-:W-:Y:S05]  /*2ba0*/  BSYNC B0 ;  /* 0x0000000000007941 */ /* 0x000fea0003800000 */
.L_x_2691:
[----:B------:R-:W-:Y:S05]  /*2bb0*/  BRA.DIV ~URZ, `(.L_x_2693) ;  /* 0x0000ff027f007947 */ /* 0x000fea000b800000 */
[----:B--2---:R2:W3:Y:S04]  /*2bc0*/  SHFL.IDX PT, R8, R9, 0x3, 0x181f ;  /* 0x00781f0009087f89 */ /* 0x0044e800000e0000 */
[----:B-1----:R2:W1:Y:S02]  /*2bd0*/  SHFL.IDX PT, R0, R12, 0x3, 0x181f ;  /* 0x00781f000c007f89 */ /* 0x00246400000e0000 */
.L_x_2799:
[----:B------:R-:W-:Y:S01]  /*2be0*/  IADD3 R2, R10, 0x60, RZ ;  /* 0x000000600a027810 */ /* 0x000fe20007ffe0ff */
[----:B-----5:R-:W-:Y:S01]  /*2bf0*/  IMAD.WIDE.U32 R214, R13, c[0x0][0x2b0], RZ ;  /* 0x0000ac000dd67a25 */ /* 0x020fe200078e00ff */
[----:B------:R-:W-:-:S02]  /*2c00*/  SHF.R.S32.HI R18, RZ, 0x1f, R193 ;  /* 0x0000001fff127819 */ /* 0x000fc400000114c1 */
[----:B------:R-:W-:Y:S02]  /*2c10*/  ISETP.GE.AND P2, PT, R2, R11, PT ;  /* 0x0000000b0200720c */ /* 0x000fe40003f46270 */
[----:B------:R-:W-:Y:S02]  /*2c20*/  SHF.R.S32.HI R16, RZ, 0x1f, R201 ;  /* 0x0000001fff107819 */ /* 0x000fe400000114c9 */
[----:B------:R-:W-:-:S09]  /*2c30*/  SHF.R.S32.HI R20, RZ, 0x1f, R202 ;  /* 0x0000001fff147819 */ /* 0x000fd200000114ca */
[-C--:B-1----:R-:W-:Y:S02]  /*2c40*/  @!P2 LEA R6, P0, R193, R0.reuse, 0x1 ;  /* 0x00000000c106a211 */ /* 0x082fe400078008ff */
[----:B------:R-:W-:Y:S02]  /*2c50*/  @!P2 LEA R4, P1, R201, R0, 0x1 ;  /* 0x00000000c904a211 */ /* 0x000fe400078208ff */
        /* <DEDUP_REMOVED lines=36> */
[----:B------:R-:W-:Y:S02]  /*2ea0*/  IMAD R218, R14, c[0x0][0x1ec], R213 ;  /* 0x00007b000eda7a24 */ /* 0x000fe400078e02d5 */
[----:B------:R-:W-:-:S04]  /*2eb0*/  IMAD.WIDE.U32 R2, R181, c[0x0][0x1e0], RZ ;  /* 0x00007800b5027a25 */ /* 0x000fc800078e00ff */
[----:B------:R-:W-:Y:S02]  /*2ec0*/  IMAD R108, R187, -0x40, R221 ;  /* 0xffffffc0bb6c7824 */ /* 0x000fe400078e02dd */
[----:B------:R-:W-:-:S04]  /*2ed0*/  IMAD.WIDE.U32 R216, R14, c[0x0][0x210], RZ ;  /* 0x000084000ed87a25 */ /* 0x000fc800078e00ff */
[----:B------:R-:W-:Y:S02]  /*2ee0*/  IMAD.IADD R13, R108, 0x1, -R226 ;  /* 0x000000016c0d7824 */ /* 0x000fe400078e0ae2 */
[----:B------:R-:W-:Y:S01]  /*2ef0*/  IMAD R220, R14, c[0x0][0x214], R217 ;  /* 0x000085000edc7a24 */ /* 0x000fe200078e02d9 */
[C---:B------:R-:W-:Y:S01]  /*2f00*/  SHF.L.U64.HI R14, R193.reuse, 0x1, R18 ;  /* 0x00000001c10e7819 */ /* 0x040fe20000010212 */
[----:B------:R-:W-:Y:S01]  /*2f10*/  IMAD.SHL.U32 R17, R193, 0x2, RZ ;  /* 0x00000002c1117824 */ /* 0x000fe200078e00ff */
[----:B-1----:R-:W-:Y:S01]  /*2f20*/  SHF.R.S32.HI R5, RZ, 0x1f, R181 ;  /* 0x0000001fff057819 */ /* 0x002fe200000114b5 */
[----:B------:R-:W-:Y:S01]  /*2f30*/  IMAD.SHL.U32 R19, R202, 0x2, RZ ;  /* 0x00000002ca137824 */ /* 0x000fe200078e00ff */
[----:B------:R-:W-:-:S03]  /*2f40*/  ISETP.GE.AND P6, PT, R13, 0x1, PT ;  /* 0x000000010d00780c */ /* 0x000fc60003fc6270 */
[----:B------:R-:W-:-:S04]  /*2f50*/  IMAD R0, R5, c[0x0][0x1e0], RZ ;  /* 0x0000780005007a24 */ /* 0x000fc800078e02ff */
[----:B------:R-:W-:-:S04]  /*2f60*/  IMAD R0, R181, c[0x0][0x1e4], R0 ;  /* 0x00007900b5007a24 */ /* 0x000fc800078e0200 */
[----:B------:R-:W-:Y:S02]  /*2f70*/  IMAD.IADD R3, R3, 0x1, R0 ;  /* 0x0000000103037824 */ /* 0x000fe400078e0200 */
[----:B------:R-:W-:Y:S02]  /*2f80*/  @P6 ISETP.GE.AND P1, PT, R193, c[0x0][0x1d4], PT ;  /* 0x00007500c1006a0c */ /* 0x000fe40003f26270 */
[----:B------:R-:W-:Y:S02]  /*2f90*/  @P6 ISETP.GE.AND P5, PT, R201, c[0x0][0x1d4], PT ;  /* 0x00007500c9006a0c */ /* 0x000fe40003fa6270 */
[----:B------:R-:W-:Y:S02]  /*2fa0*/  @P6 ISETP.GE.AND P2, PT, R202, c[0x0][0x1d4], PT ;  /* 0x00007500ca006a0c */ /* 0x000fe40003f46270 */
[----:B---3--:R-:W-:Y:S01]  /*2fb0*/  SHF.R.S32.HI R7, RZ, 0x1f, R173 ;  /* 0x0000001fff077819 */ /* 0x008fe200000114ad */
[----:B------:R-:W-:-:S04]  /*2fc0*/  IMAD.WIDE.U32 R2, R173, c[0x0][0x1f0], R2 ;  /* 0x00007c00ad027a25 */ /* 0x000fc800078e0002 */
[C---:B------:R-:W-:Y:S02]  /*2fd0*/  IMAD R0, R7.reuse, c[0x0][0x1f0], RZ ;  /* 0x00007c0007007a24 */ /* 0x040fe400078e02ff */
[----:B------:R-:W-:Y:S02]  /*2fe0*/  IMAD R7, R7, c[0x0][0x218], RZ ;  /* 0x0000860007077a24 */ /* 0x000fe400078e02ff */
[C---:B------:R-:W-:Y:S01]  /*2ff0*/  IMAD R4, R173.reuse, c[0x0][0x1f4], R0 ;  /* 0x00007d00ad047a24 */ /* 0x040fe200078e0200 */
[----:B------:R-:W-:Y:S01]  /*3000*/  IADD3 R0, P0, R2, R212, RZ ;  /* 0x000000d402007210 */ /* 0x000fe20007f1e0ff */
        /* <DEDUP_REMOVED lines=9> */
[----:B------:R-:W3:Y:S03]  /*30a0*/  SHFL.IDX PT, R8, R10, RZ, 0x181f ;  /* 0x00181fff0a087589 */ /* 0x000ee600000e0000 */
[----:B------:R-:W-:Y:S01]  /*30b0*/  IMAD.WIDE.U32 R2, R173, c[0x0][0x218], R2 ;  /* 0x00008600ad027a25 */ /* 0x000fe200078e0002 */
[----:B--2---:R2:W5:Y:S04]  /*30c0*/  SHFL.IDX PT, R9, R6, 0x1, 0x181f ;  /* 0x00381f0006097f89 */ /* 0x00456800000e0000 */
[----:B------:R-:W4:Y:S01]  /*30d0*/  SHFL.IDX PT, R10, R10, 0x1, 0x181f ;  /* 0x00381f000a0a7f89 */ /* 0x000f2200000e0000 */
[----:B-1----:R-:W-:-:S04]  /*30e0*/  @P6 LEA R4, P0, R193, R0, 0x1 ;  /* 0x00000000c1046211 */ /* 0x002fc800078008ff */
[----:B---3--:R-:W-:Y:S02]  /*30f0*/  @P6 LEA.HI.X R5, R193, R8, R18, 0x1, P0 ;  /* 0x00000008c1056211 */ /* 0x008fe400000f0c12 */
[----:B--2---:R-:W-:-:S03]  /*3100*/  @P6 LEA R6, P0, R201, R0, 0x1 ;  /* 0x00000000c9066211 */ /* 0x004fc600078008ff */
[----:B------:R1:W-:Y:S01]  /*3110*/  @P6 LDGSTS.E.BYPASS.LTC128B.128 [R210+0xc100], [R4.64], !P1 ;  /* 0x0c10000004d26fae */ /* 0x0003e2000c901d48 */
[----:B------:R-:W-:-:S05]  /*3120*/  @P6 LEA.HI.X R7, R201, R8, R16, 0x1, P0 ;  /* 0x00000008c9076211 */ /* 0x000fca00000f0c10 */
[----:B------:R5:W-:Y:S01]  /*3130*/  @P6 LDGSTS.E.BYPASS.LTC128B.128 [R210+0xe100], [R6.64], !P5 ;  /* 0x0e10000006d26fae */ /* 0x000be2000e901d48 */
[----:B-1----:R-:W-:Y:S02]  /*3140*/  @P6 LEA R4, P1, R202, R0, 0x1 ;  /* 0x00000000ca046211 */ /* 0x002fe400078208ff */
[----:B------:R-:W-:Y:S02]  /*3150*/  IADD3 R0, P0, R2, R216, RZ ;  /* 0x000000d802007210 */ /* 0x000fe40007f1e0ff */
[----:B------:R-:W-:Y:S02]  /*3160*/  @P6 LEA.HI.X R5, R202, R8, R20, 0x1, P1 ;  /* 0x00000008ca056211 */ /* 0x000fe400008f0c14 */
[----:B------:R-:W-:Y:S02]  /*3170*/  ISETP.GE.AND P1, PT, R13, 0x21, PT ;  /* 0x000000210d00780c */ /* 0x000fe40003f26270 */
[----:B------:R-:W-:Y:S01]  /*3180*/  IADD3.X R2, R220, R3, R11, P0, !PT ;  /* 0x00000003dc027210 */ /* 0x000fe200007fe40b */
[----:B------:R1:W-:Y:S01]  /*3190*/  @P6 LDGSTS.E.BYPASS.LTC128B.128 [R210+0x10100], [R4.64], !P2 ;  /* 0x1010000004d26fae */ /* 0x0003e2000d101d48 */
[----:B----4-:R-:W-:-:S04]  /*31a0*/  LEA R12, P0, R0, c[0x0][0x1f8], 0x1 ;  /* 0x00007e00000c7a11 */ /* 0x010fc800078008ff */
[----:B------:R-:W-:Y:S01]  /*31b0*/  LEA.HI.X R15, R0, c[0x0][0x1fc], R2, 0x1, P0 ;  /* 0x00007f00000f7a11 */ /* 0x000fe200000f0c02 */
[----:B------:R-:W2:Y:S04]  /*31c0*/  SHFL.IDX PT, R8, R12, RZ, 0x181f ;  /* 0x00181fff0c087589 */ /* 0x000ea800000e0000 */
[C---:B-----5:R-:W-:Y:S01]  /*31d0*/  @P1 LEA R6, P0, R193.reuse, R9, 0x1 ;  /* 0x00000009c1061211 */ /* 0x060fe200078008ff */
[----:B------:R-:W3:Y:S01]  /*31e0*/  SHFL.IDX PT, R11, R15, RZ, 0x181f ;  /* 0x00181fff0f0b7589 */ /* 0x000ee200000e0000 */
[----:B------:R-:W-:Y:S02]  /*31f0*/  @P1 ISETP.GE.AND P5, PT, R193, c[0x0][0x1d4], PT ;  /* 0x00007500c1001a0c */ /* 0x000fe40003fa6270 */
[----:B------:R-:W-:Y:S01]  /*3200*/  @P1 ISETP.GE.AND P2, PT, R201, c[0x0][0x1d4], PT ;  /* 0x00007500c9001a0c */ /* 0x000fe20003f46270 */
[----:B------:R-:W4:Y:S01]  /*3210*/  SHFL.IDX PT, R0, R12, 0x1, 0x181f ;  /* 0x00381f000c007f89 */ /* 0x000f2200000e0000 */
[----:B------:R-:W-:Y:S01]  /*3220*/  @P1 LEA.HI.X R7, R193, R10, R18, 0x1, P0 ;  /* 0x0000000ac1071211 */ /* 0x000fe200000f0c12 */
        /* <DEDUP_REMOVED lines=11> */
[----:B------:R1:W5:Y:S01]  /*32e0*/  SHFL.IDX PT, R10, R15, 0x1, 0x181f ;  /* 0x00381f000f0a7f89 */ /* 0x00036200000e0000 */
        /* <DEDUP_REMOVED lines=13> */
[----:B------:R-:W-:-:S03]  /*33c0*/  IADD3 R6, P0, R0, R17, RZ ;  /* 0x0000001100067210 */ /* 0x000fc60007f1e0ff */
[----:B------:R-:W-:Y:S01]  /*33d0*/  IMAD.X R9, R11, 0x1, R15, P6 ;  /* 0x000000010b097824 */ /* 0x000fe200030e060f */
[----:B------:R2:W-:Y:S01]  /*33e0*/  LDGSTS.E.BYPASS.LTC128B.128 [R210+0x2100], [R2.64], !P1 ;  /* 0x0210000002d27fae */ /* 0x0005e2000c901d48 */
[----:B------:R-:W-:Y:S01]  /*33f0*/  ISETP.GE.AND P1, PT, R202, c[0x0][0x1d4], PT ;  /* 0x00007500ca007a0c */ /* 0x000fe20003f26270 */
[----:B-----5:R-:W-:-:S03]  /*3400*/  IMAD.X R7, R10, 0x1, R14, P0 ;  /* 0x000000010a077824 */ /* 0x020fc600000e060e */
        /* <DEDUP_REMOVED lines=42> */
.L_x_2800:
        /* <DEDUP_REMOVED lines=8> */
[C---:B------:R-:W-:Y:S01]  /*3730*/  IMAD.X R5, R8.reuse, 0x1, R16, P5 ;  /* 0x0000000108057824 */ /* 0x040fe200028e0610 */
        /* <DEDUP_REMOVED lines=11> */
.L_x_2801:
        /* <DEDUP_REMOVED lines=21> */
.L_x_2695:
[----:B------:R-:W-:Y:S05]  /*3940*/  BSYNC B0 ;  /* 0x0000000000007941 */ /* 0x000fea0003800000 */
.L_x_2694:
        /* <DEDUP_REMOVED lines=27> */
[C---:B------:R-:W-:Y:S01]  /*3b00*/  IMAD.SHL.U32 R26, R202.reuse, 0x2, RZ ;  /* 0x00000002ca1a7824 */ /* 0x040fe200078e00ff */
        /* <DEDUP_REMOVED lines=17> */
.L_x_2802:
        /* <DEDUP_REMOVED lines=8> */
[----:B----4-:R-:W-:Y:S01]  /*3ca0*/  IMAD.X R15, R12, 0x1, R21, P0 ;  /* 0x000000010c0f7824 */ /* 0x010fe200000e0615 */
        /* <DEDUP_REMOVED lines=12> */
.L_x_2803:
        /* <DEDUP_REMOVED lines=21> */
.L_x_2699:
[----:B------:R-:W-:Y:S05]  /*3ec0*/  BSYNC B0 ;  /* 0x0000000000007941 */ /* 0x000fea0003800000 */
.L_x_2698:
[----:B------:R-:W-:Y:S01]  /*3ed0*/  IMAD.MOV.U32 R0, RZ, RZ, 0x40 ;  /* 0x00000040ff007424 */ /* 0x000fe200078e00ff */
[----:B------:R-:W-:Y:S01]  /*3ee0*/  LOP3.LUT P0, RZ, R207, 0x4, RZ, 0xc0, !PT ;  /* 0x00000004cfff7812 */ /* 0x000fe2000780c0ff */
[----:B------:R-:W0:Y:S01]  /*3ef0*/  LDGDEPBAR ;  /* 0x00000000000079af */ /* 0x000e220000000000 */
[----:B------:R-:W-:Y:S02]  /*3f00*/  WARPSYNC 0xffffffff ;  /* 0xffffffff00007948 */ /* 0x000fe40003800000 */
[----:B------:R-:W-:Y:S01]  /*3f10*/  SEL R166, R0, 0xffffffc0, !P0 ;  /* 0xffffffc000a67807 */ /* 0x000fe20004000000 */
[----:B---34-:R-:W-:Y:S01]  /*3f20*/  HMMA.16816.F32.BF16 R36, R8, R32, RZ ;  /* 0x000000200824723c */ /* 0x018fe200000418ff */
[----:B--2---:R-:W-:Y:S03]  /*3f30*/  LDSM.16.M88.4 R16, [R165] ;  /* 0x00000000a510783b */ /* 0x004fe60000000200 */
[----:B------:R-:W-:Y:S01]  /*3f40*/  IMAD.IADD R2, R169, 0x1, R166 ;  /* 0x00000001a9027824 */ /* 0x000fe200078e02a6 */
[----:B------:R-:W2:Y:S01]  /*3f50*/  LDL R109, [R1+0x14] ;  /* 0x00001400016d7983 */ /* 0x000ea20000100800 */
[----:B------:R-:W-:-:S02]  /*3f60*/  IADD3 R0, R166, R169, R167 ;  /* 0x000000a9a6007210 */ /* 0x000fc40007ffe0a7 */
[C---:B------:R-:W-:Y:S01]  /*3f70*/  HMMA.16816.F32.BF16 R24, R8.reuse, R40, RZ ;  /* 0x000000280818723c */ /* 0x040fe200000418ff */
[----:B------:R-:W3:Y:S04]  /*3f80*/  LDSM.16.M88.4 R72, [R2] ;  /* 0x000000000248783b */ /* 0x000ee80000000200 */
[----:B------:R-:W4:Y:S03]  /*3f90*/  LDSM.16.M88.4 R80, [R2+0x800] ;  /* 0x000800000250783b */ /* 0x000f260000000200 */
[C---:B------:R-:W-:Y:S01]  /*3fa0*/  HMMA.16816.F32.BF16 R20, R8.reuse, R42, RZ ;  /* 0x0000002a0814723c */ /* 0x040fe200000418ff */
[----:B------:R-:W5:Y:S04]  /*3fb0*/  LDSM.16.M88.4 R68, [R2+0x1000] ;  /* 0x001000000244783b */ /* 0x000f680000000200 */
[----:B------:R-:W1:Y:S03]  /*3fc0*/  LDSM.16.M88.4 R76, [R2+0x1800] ;  /* 0x00180000024c783b */ /* 0x000e660000000200 */
[C---:B------:R-:W-:Y:S01]  /*3fd0*/  HMMA.16816.F32.BF16 R12, R8.reuse, R44, RZ ;  /* 0x0000002c080c723c */ /* 0x040fe200000418ff */
[----:B------:R-:W-:Y:S04]  /*3fe0*/  LDSM.16.M88.4 R88, [R0] ;  /* 0x000000000058783b */ /* 0x000fe80000000200 */
[----:B------:R-:W-:Y:S03]  /*3ff0*/  LDSM.16.M88.4 R100, [R0+0x800] ;  /* 0x000800000064783b */ /* 0x000fe60000000200 */
[C---:B------:R-:W-:Y:S01]  /*4000*/  HMMA.16816.F32.BF16 R32, R8.reuse, R34, RZ ;  /* 0x000000220820723c */ /* 0x040fe200000418ff */
[----:B------:R-:W-:Y:S04]  /*4010*/  LDSM.16.M88.4 R104, [R169+0x2000] ;  /* 0x00200000a968783b */ /* 0x000fe80000000200 */
[----:B------:R-:W-:Y:S03]  /*4020*/  LDSM.16.M88.4 R96, [R28+0x2000] ;  /* 0x002000001c60783b */ /* 0x000fe60000000200 */
[C---:B------:R-:W-:Y:S08]  /*4030*/  HMMA.16816.F32.BF16 R40, R8.reuse, R46, RZ ;  /* 0x0000002e0828723c */ /* 0x040ff000000418ff */
[C---:B------:R-:W-:Y:S08]  /*4040*/  HMMA.16816.F32.BF16 R60, R8.reuse, R56, RZ ;  /* 0x00000038083c723c */ /* 0x040ff000000418ff */
[----:B------:R-:W-:Y:S08]  /*4050*/  HMMA.16816.F32.BF16 R56, R8, R58, RZ ;  /* 0x0000003a0838723c */ /* 0x000ff000000418ff */
[C---:B-1----:R-:W-:Y:S08]  /*4060*/  HMMA.16816.F32.BF16 R52, R4.reuse, R48, R36 ;  /* 0x000000300434723c */ /* 0x042ff00000041824 */
[C---:B------:R-:W-:Y:S08]  /*4070*/  HMMA.16816.F32.BF16 R44, R4.reuse, R64, R24 ;  /* 0x00000040042c723c */ /* 0x040ff00000041818 */
[C---:B------:R-:W-:Y:S08]  /*4080*/  HMMA.16816.F32.BF16 R8, R4.reuse, R66, R20 ;  /* 0x000000420408723c */ /* 0x040ff00000041814 */
[C---:B------:R-:W-:Y:S01]  /*4090*/  HMMA.16816.F32.BF16 R64, R4.reuse, R84, R12 ;  /* 0x000000540440723c */ /* 0x040fe2000004180c */
[----:B------:R-:W1:Y:S07]  /*40a0*/  LDSM.16.M88.4 R12, [R164] ;  /* 0x00000000a40c783b */ /* 0x000e6e0000000200 */
[C---:B------:R-:W-:Y:S08]  /*40b0*/  HMMA.16816.F32.BF16 R48, R4.reuse, R50, R32 ;  /* 0x000000320430723c */ /* 0x040ff00000041820 */
[C---:B------:R-:W-:Y:S01]  /*40c0*/  HMMA.16816.F32.BF16 R40, R4.reuse, R86, R40 ;  /* 0x000000560428723c */ /* 0x040fe20000041828 */
[----:B------:R-:W-:Y:S07]  /*40d0*/  LDSM.16.M88.4 R84, [R0+0x1000] ;  /* 0x001000000054783b */ /* 0x000fee0000000200 */
[C---:B------:R-:W-:Y:S08]  /*40e0*/  HMMA.16816.F32.BF16 R36, R4.reuse, R92, R60 ;  /* 0x0000005c0424723c */ /* 0x040ff0000004183c */
[----:B------:R-:W-:Y:S01]  /*40f0*/  HMMA.16816.F32.BF16 R32, R4, R94, R56 ;  /* 0x0000005e0420723c */ /* 0x000fe20000041838 */
[----:B------:R-:W-:Y:S07]  /*4100*/  LDSM.16.M88.4 R92, [R0+0x1800] ;  /* 0x00180000005c783b */ /* 0x000fee0000000200 */
[C---:B---3--:R-:W-:Y:S08]  /*4110*/  HMMA.16816.F32.BF16 R24, R16.reuse, R72, R52 ;  /* 0x000000481018723c */ /* 0x048ff00000041834 */
[C---:B----4-:R-:W-:Y:S08]  /*4120*/  HMMA.16816.F32.BF16 R4, R16.reuse, R80, R44 ;  /* 0x000000501004723c */ /* 0x050ff0000004182c */
[C---:B------:R-:W-:Y:S01]  /*4130*/  HMMA.16816.F32.BF16 R52, R16.reuse, R82, R8 ;  /* 0x000000521034723c */ /* 0x040fe20000041808 */
[----:B------:R-:W3:Y:S04]  /*4140*/  LDSM.16.M88.4 R8, [R162+0x4000] ;  /* 0x00400000a208783b */ /* 0x000ee80000000200 */
[----:B------:R-:W-:Y:S03]  /*4150*/  LDSM.16.M88.4 R80, [R169+0x3800] ;  /* 0x00380000a950783b */ /* 0x000fe60000000200 */
[C---:B------:R-:W-:Y:S01]  /*4160*/  HMMA.16816.F32.BF16 R20, R16.reuse, R74, R48 ;  /* 0x0000004a1014723c */ /* 0x040fe20000041830 */
[----:B------:R-:W-:Y:S07]  /*4170*/  LDSM.16.M88.4 R72, [R169+0x3000] ;  /* 0x00300000a948783b */ /* 0x000fee0000000200 */
[C---:B-----5:R-:W-:Y:S08]  /*4180*/  HMMA.16816.F32.BF16 R60, R16.reuse, R68, R64 ;  /* 0x00000044103c723c */ /* 0x060ff00000041840 */
[C---:B------:R-:W-:Y:S01]  /*4190*/  HMMA.16816.F32.BF16 R56, R16.reuse, R70, R40 ;  /* 0x000000461038723c */ /* 0x040fe20000041828 */
[----:B------:R-:W-:Y:S07]  /*41a0*/  LDSM.16.M88.4 R40, [R169+0x2800] ;  /* 0x00280000a928783b */ /* 0x000fee0000000200 */
[C---:B------:R-:W-:Y:S08]  /*41b0*/  HMMA.16816.F32.BF16 R68, R16.reuse, R76, R36 ;  /* 0x0000004c1044723c */ /* 0x040ff00000041824 */
[----:B------:R-:W-:Y:S01]  /*41c0*/  HMMA.16816.F32.BF16 R48, R16, R78, R32 ;  /* 0x0000004e1030723c */ /* 0x000fe20000041820 */
[----:B------:R-:W-:Y:S07]  /*41d0*/  LDSM.16.M88.4 R76, [R28+0x3800] ;  /* 0x003800001c4c783b */ /* 0x000fee0000000200 */
[C---:B-1----:R-:W-:Y:S01]  /*41e0*/  HMMA.16816.F32.BF16 R16, R12.reuse, R88, R24 ;  /* 0x000000580c10723c */ /* 0x042fe20000041818 */
[----:B------:R-:W-:Y:S07]  /*41f0*/  LDSM.16.M88.4 R24, [R165+0x4000] ;  /* 0x00400000a518783b */ /* 0x000fee0000000200 */
[C---:B------:R-:W-:Y:S01]  /*4200*/  HMMA.16816.F32.BF16 R36, R12.reuse, R100, R4 ;  /* 0x000000640c24723c */ /* 0x040fe20000041804 */
[----:B------:R-:W1:Y:S07]  /*4210*/  LDSM.16.M88.4 R4, [R163+0x4000] ;  /* 0x00400000a304783b */ /* 0x000e6e0000000200 */
[----:B------:R-:W-:Y:S01]  /*4220*/  HMMA.16816.F32.BF16 R44, R12, R90, R20 ;  /* 0x0000005a0c2c723c */ /* 0x000fe20000041814 */
[----:B------:R-:W-:Y:S07]  /*4230*/  LDSM.16.M88.4 R88, [R2+0x2800] ;  /* 0x002800000258783b */ /* 0x000fee0000000200 */
[----:B---3--:R-:W-:Y:S08]  /*4240*/  HMMA.16816.F32.BF16 R16, R8, R104, R16 ;  /* 0x000000680810723c */ /* 0x008ff00000041810 */
[C---:B------:R-:W-:Y:S01]  /*4250*/  HMMA.16816.F32.BF16 R32, R12.reuse, R102, R52 ;  /* 0x000000660c20723c */ /* 0x040fe20000041834 */
[----:B------:R-:W3:Y:S07]  /*4260*/  LDSM.16.M88.4 R100, [R2+0x2000] ;  /* 0x002000000264783b */ /* 0x000eee0000000200 */
[C---:B------:R-:W-:Y:S08]  /*4270*/  HMMA.16816.F32.BF16 R20, R12.reuse, R84, R60 ;  /* 0x000000540c14723c */ /* 0x040ff0000004183c */
[C---:B------:R-:W-:Y:S01]  /*4280*/  HMMA.16816.F32.BF16 R64, R12.reuse, R86, R56 ;  /* 0x000000560c40723c */ /* 0x040fe20000041838 */
[----:B------:R-:W4:Y:S07]  /*4290*/  LDSM.16.M88.4 R84, [R28+0x2800] ;  /* 0x002800001c54783b */ /* 0x000f2e0000000200 */
[C---:B------:R-:W-:Y:S08]  /*42a0*/  HMMA.16816.F32.BF16 R68, R12.reuse, R92, R68 ;  /* 0x0000005c0c44723c */ /* 0x040ff00000041844 */
[----:B------:R-:W-:Y:S01]  /*42b0*/  HMMA.16816.F32.BF16 R60, R12, R94, R48 ;  /* 0x0000005e0c3c723c */ /* 0x000fe20000041830 */
[----:B------:R-:W5:Y:S07]  /*42c0*/  LDSM.16.M88.4 R92, [R28+0x3000] ;  /* 0x003000001c5c783b */ /* 0x000f6e0000000200 */
[----:B------:R-:W-:Y:S01]  /*42d0*/  HMMA.16816.F32.BF16 R56, R8, R106, R44 ;  /* 0x0000006a0838723c */ /* 0x000fe2000004182c */
[----:B------:R-:W-:Y:S07]  /*42e0*/  LDSM.16.M88.4 R104, [R0+0x2000] ;  /* 0x002000000068783b */ /* 0x000fee0000000200 */
[----:B-1----:R-:W-:Y:S01]  /*42f0*/  HMMA.16816.F32.BF16 R12, R4, R96, R16 ;  /* 0x00000060040c723c */ /* 0x002fe20000041810 */
[----:B------:R-:W-:Y:S07]  /*4300*/  LDSM.16.M88.4 R16, [R162+0x8000] ;  /* 0x00800000a210783b */ /* 0x000fee0000000200 */
[C---:B------:R-:W-:Y:S08]  /*4310*/  HMMA.16816.F32.BF16 R52, R8.reuse, R40, R36 ;  /* 0x000000280834723c */ /* 0x040ff00000041824 */
[C---:B------:R-:W-:Y:S01]  /*4320*/  HMMA.16816.F32.BF16 R44, R8.reuse, R72, R20 ;  /* 0x00000048082c723c */ /* 0x040fe20000041814 */
[----:B------:R-:W1:Y:S07]  /*4330*/  LDSM.16.M88.4 R20, [R164+0x4000] ;  /* 0x00400000a414783b */ /* 0x000e6e0000000200 */
[C---:B------:R-:W-:Y:S08]  /*4340*/  HMMA.16816.F32.BF16 R48, R8.reuse, R42, R32 ;  /* 0x0000002a0830723c */ /* 0x040ff00000041820 */
[----:B------:R-:W-:Y:S01]  /*4350*/  HMMA.16816.F32.BF16 R40, R8, R74, R64 ;  /* 0x0000004a0828723c */ /* 0x000fe20000041840 */
[----:B--2---:R-:W-:-:S07]  /*4360*/  IMAD.IADD R206, R109, 0x1, R229 ;  /* 0x000000016dce7824 */ /* 0x004fce00078e02e5 */
[----:B------:R-:W-:Y:S01]  /*4370*/  HMMA.16816.F32.BF16 R32, R4, R98, R56 ;  /* 0x000000620420723c */ /* 0x000fe20000041838 */
[----:B------:R-:W2:Y:S07]  /*4380*/  LDSM.16.M88.4 R96, [R169+0x4000] ;  /* 0x00400000a960783b */ /* 0x000eae0000000200 */
[C---:B------:R-:W-:Y:S01]  /*4390*/  HMMA.16816.F32.BF16 R64, R8.reuse, R80, R68 ;  /* 0x000000500840723c */ /* 0x040fe20000041844 */
[----:B------:R-:W-:Y:S07]  /*43a0*/  LDSM.16.M88.4 R68, [R2+0x3000] ;  /* 0x003000000244783b */ /* 0x000fee0000000200 */
[----:B------:R-:W-:Y:S01]  /*43b0*/  HMMA.16816.F32.BF16 R36, R8, R82, R60 ;  /* 0x000000520824723c */ /* 0x000fe2000004183c */
[----:B------:R-:W-:Y:S07]  /*43c0*/  LDSM.16.M88.4 R80, [R2+0x3800] ;  /* 0x003800000250783b */ /* 0x000fee0000000200 */
[----:B---3--:R-:W-:Y:S01]  /*43d0*/  HMMA.16816.F32.BF16 R8, R24, R100, R12 ;  /* 0x000000641808723c */ /* 0x008fe2000004180c */
[----:B------:R-:W-:Y:S07]  /*43e0*/  LDSM.16.M88.4 R12, [R163+0x8000] ;  /* 0x00800000a30c783b */ /* 0x000fee0000000200 */
[C---:B----4-:R-:W-:Y:S08]  /*43f0*/  HMMA.16816.F32.BF16 R52, R4.reuse, R84, R52 ;  /* 0x000000540434723c */ /* 0x050ff00000041834 */
[C---:B------:R-:W-:Y:S01]  /*4400*/  HMMA.16816.F32.BF16 R72, R4.reuse, R86, R48 ;  /* 0x000000560448723c */ /* 0x040fe20000041830 */
[----:B------:R-:W-:Y:S07]  /*4410*/  LDSM.16.M88.4 R84, [R0+0x3000] ;  /* 0x003000000054783b */ /* 0x000fee0000000200 */
[----:B-----5:R-:W-:Y:S01]  /*4420*/  HMMA.16816.F32.BF16 R48, R4, R94, R40 ;  /* 0x0000005e0430723c */ /* 0x020fe20000041828 */
[----:B------:R-:W3:Y:S07]  /*4430*/  LDSM.16.M88.4 R40, [R0+0x2800] ;  /* 0x002800000028783b */ /* 0x000eee0000000200 */
[----:B------:R-:W-:Y:S01]  /*4440*/  HMMA.16816.F32.BF16 R32, R24, R102, R32 ;  /* 0x000000661820723c */ /* 0x000fe20000041820 */
[----:B------:R-:W4:Y:S07]  /*4450*/  LDSM.16.M88.4 R100, [R28+0x4000] ;  /* 0x004000001c64783b */ /* 0x000f2e0000000200 */
[C---:B------:R-:W-:Y:S01]  /*4460*/  HMMA.16816.F32.BF16 R56, R4.reuse, R92, R44 ;  /* 0x0000005c0438723c */ /* 0x040fe2000004182c */
[----:B------:R-:W-:Y:S07]  /*4470*/  LDSM.16.M88.4 R92, [R2+0x4000] ;  /* 0x00400000025c783b */ /* 0x000fee0000000200 */
[C---:B------:R-:W-:Y:S08]  /*4480*/  HMMA.16816.F32.BF16 R64, R4.reuse, R76, R64 ;  /* 0x0000004c0440723c */ /* 0x040ff00000041840 */
[----:B------:R-:W-:Y:S01]  /*4490*/  HMMA.16816.F32.BF16 R60, R4, R78, R36 ;  /* 0x0000004e043c723c */ /* 0x000fe20000041824 */
[----:B------:R-:W5:Y:S07]  /*44a0*/  LDSM.16.M88.4 R76, [R169+0x4800] ;  /* 0x00480000a94c783b */ /* 0x000f6e0000000200 */
[----:B-1----:R-:W-:Y:S01]  /*44b0*/  HMMA.16816.F32.BF16 R4, R20, R104, R8 ;  /* 0x000000681404723c */ /* 0x002fe20000041808 */
[----:B------:R-:W-:Y:S07]  /*44c0*/  LDSM.16.M88.4 R8, [R165+0x8000] ;  /* 0x00800000a508783b */ /* 0x000fee0000000200 */
[----:B------:R-:W-:Y:S08]  /*44d0*/  HMMA.16816.F32.BF16 R36, R24, R88, R52 ;  /* 0x000000581824723c */ /* 0x000ff00000041834 */
[----:B------:R-:W-:Y:S08]  /*44e0*/  HMMA.16816.F32.BF16 R32, R20, R106, R32 ;  /* 0x0000006a1420723c */ /* 0x000ff00000041820 */
[----:B--2---:R-:W-:Y:S08]  /*44f0*/  HMMA.16816.F32.BF16 R4, R16, R96, R4 ;  /* 0x000000601004723c */ /* 0x004ff00000041804 */
[----:B------:R-:W-:Y:S01]  /*4500*/  HMMA.16816.F32.BF16 R44, R24, R90, R72 ;  /* 0x0000005a182c723c */ /* 0x000fe20000041848 */
[----:B------:R-:W-:Y:S07]  /*4510*/  LDSM.16.M88.4 R88, [R0+0x4000] ;  /* 0x004000000058783b */ /* 0x000fee0000000200 */
[----:B---3--:R-:W-:Y:S08]  /*4520*/  HMMA.16816.F32.BF16 R36, R20, R40, R36 ;  /* 0x000000281424723c */ /* 0x008ff00000041824 */
[C---:B------:R-:W-:Y:S08]  /*4530*/  HMMA.16816.F32.BF16 R52, R24.reuse, R68, R56 ;  /* 0x000000441834723c */ /* 0x040ff00000041838 */
[----:B------:R-:W-:Y:S01]  /*4540*/  HMMA.16816.F32.BF16 R56, R24, R70, R48 ;  /* 0x000000461838723c */ /* 0x000fe20000041830 */
[----:B------:R-:W1:Y:S04]  /*4550*/  LDSM.16.M88.4 R68, [R0+0x3800] ;  /* 0x003800000044783b */ /* 0x000e680000000200 */
[----:B------:R-:W2:Y:S03]  /*4560*/  LDSM.16.M88.4 R48, [R28+0x4800] ;  /* 0x004800001c30783b */ /* 0x000ea60000000200 */
[----:B------:R-:W-:Y:S08]  /*4570*/  HMMA.16816.F32.BF16 R32, R16, R98, R32 ;  /* 0x000000621020723c */ /* 0x000ff00000041820 */
[C---:B------:R-:W-:Y:S08]  /*4580*/  HMMA.16816.F32.BF16 R72, R24.reuse, R80, R64 ;  /* 0x000000501848723c */ /* 0x040ff00000041840 */
[----:B------:R-:W-:Y:S01]  /*4590*/  HMMA.16816.F32.BF16 R64, R24, R82, R60 ;  /* 0x000000521840723c */ /* 0x000fe2000004183c */
[----:B------:R-:W3:Y:S07]  /*45a0*/  LDSM.16.M88.4 R60, [R169+0x5000] ;  /* 0x00500000a93c783b */ /* 0x000eee0000000200 */
[----:B----4-:R-:W-:Y:S01]  /*45b0*/  HMMA.16816.F32.BF16 R24, R12, R100, R4 ;  /* 0x000000640c18723c */ /* 0x010fe20000041804 */
[----:B------:R-:W4:Y:S07]  /*45c0*/  LDSM.16.M88.4 R4, [R164+0x8000] ;  /* 0x00800000a404783b */ /* 0x000f2e0000000200 */
[----:B------:R-:W-:Y:S08]  /*45d0*/  HMMA.16816.F32.BF16 R44, R20, R42, R44 ;  /* 0x0000002a142c723c */ /* 0x000ff0000004182c */
[----:B-----5:R-:W-:Y:S08]  /*45e0*/  HMMA.16816.F32.BF16 R40, R16, R76, R36 ;  /* 0x0000004c1028723c */ /* 0x020ff00000041824 */
[C---:B------:R-:W-:Y:S08]  /*45f0*/  HMMA.16816.F32.BF16 R52, R20.reuse, R84, R52 ;  /* 0x000000541434723c */ /* 0x040ff00000041834 */
[----:B------:R-:W-:Y:S01]  /*4600*/  HMMA.16816.F32.BF16 R56, R20, R86, R56 ;  /* 0x000000561438723c */ /* 0x000fe20000041838 */
[----:B------:R-:W2:Y:S07]  /*4610*/  LDSM.16.M88.4 R84, [R2+0x4800] ;  /* 0x004800000254783b */ /* 0x000eae0000000200 */
[----:B------:R-:W-:Y:S08]  /*4620*/  HMMA.16816.F32.BF16 R36, R12, R102, R32 ;  /* 0x000000660c24723c */ /* 0x000ff00000041820 */
[----:B-1----:R-:W-:Y:S08]  /*4630*/  HMMA.16816.F32.BF16 R80, R20, R68, R72 ;  /* 0x000000441450723c */ /* 0x002ff00000041848 */
[----:B------:R-:W-:Y:S01]  /*4640*/  HMMA.16816.F32.BF16 R24, R8, R92, R24 ;  /* 0x0000005c0818723c */ /* 0x000fe20000041818 */
[----:B------:R-:W5:Y:S07]  /*4650*/  LDL R92, [R1+0x10] ;  /* 0x00001000015c7983 */ /* 0x000f6e0000100800 */
[----:B------:R-:W-:Y:S01]  /*4660*/  HMMA.16816.F32.BF16 R72, R20, R70, R64 ;  /* 0x000000461448723c */ /* 0x000fe20000041840 */
[----:B------:R-:W-:Y:S04]  /*4670*/  LDSM.16.M88.4 R68, [R169+0x5800] ;  /* 0x00580000a944783b */ /* 0x000fe80000000200 */
[----:B------:R-:W-:Y:S03]  /*4680*/  LDSM.16.M88.4 R64, [R28+0x5800] ;  /* 0x005800001c40783b */ /* 0x000fe60000000200 */
[----:B------:R-:W-:Y:S01]  /*4690*/  HMMA.16816.F32.BF16 R20, R16, R78, R44 ;  /* 0x0000004e1014723c */ /* 0x000fe2000004182c */
[----:B------:R-:W1:Y:S04]  /*46a0*/  LDSM.16.M88.4 R76, [R0+0x4800] ;  /* 0x00480000004c783b */ /* 0x000e680000000200 */
[----:B------:R-:W-:Y:S03]  /*46b0*/  LDSM.16.M88.4 R44, [R2+0x5000] ;  /* 0x00500000022c783b */ /* 0x000fe60000000200 */
[----:B--2---:R-:W-:Y:S08]  /*46c0*/  HMMA.16816.F32.BF16 R32, R12, R48, R40 ;  /* 0x000000300c20723c */ /* 0x004ff00000041828 */
[C---:B---3--:R-:W-:Y:S08]  /*46d0*/  HMMA.16816.F32.BF16 R52, R16.reuse, R60, R52 ;  /* 0x0000003c1034723c */ /* 0x048ff00000041834 */
[----:B------:R-:W-:Y:S01]  /*46e0*/  HMMA.16816.F32.BF16 R60, R16, R62, R56 ;  /* 0x0000003e103c723c */ /* 0x000fe20000041838 */
[----:B------:R2:W3:Y:S07]  /*46f0*/  LDSM.16.M88.4 R56, [R28+0x5000] ;  /* 0x005000001c38783b */ /* 0x0004ee0000000200 */
[----:B------:R-:W-:Y:S08]  /*4700*/  HMMA.16816.F32.BF16 R36, R8, R94, R36 ;  /* 0x0000005e0824723c */ /* 0x000ff00000041824 */
[----:B----4-:R-:W-:Y:S08]  /*4710*/  HMMA.16816.F32.BF16 R40, R4, R88, R24 ;  /* 0x000000580428723c */ /* 0x010ff00000041818 */
[----:B------:R-:W-:Y:S01]  /*4720*/  HMMA.16816.F32.BF16 R24, R12, R50, R20 ;  /* 0x000000320c18723c */ /* 0x000fe20000041814 */
[----:B------:R-:W4:Y:S07]  /*4730*/  LDSM.16.M88.4 R48, [R0+0x5000] ;  /* 0x005000000030783b */ /* 0x000f2e0000000200 */
[----:B------:R-:W-:Y:S08]  /*4740*/  HMMA.16816.F32.BF16 R20, R8, R84, R32 ;  /* 0x000000540814723c */ /* 0x000ff00000041820 */
[----:B------:R-:W-:Y:S01]  /*4750*/  HMMA.16816.F32.BF16 R36, R4, R90, R36 ;  /* 0x0000005a0424723c */ /* 0x000fe20000041824 */
[----:B------:R-:W-:-:S04]  /*4760*/  FMUL.FTZ R3, R40, c[0x0][0x320] ;  /* 0x0000c80028037a20 */ /* 0x000fc80000410000 */
[----:B------:R3:W3:Y:S03]  /*4770*/  MUFU.TANH R84, R3 ;  /* 0x0000000300547308 */ /* 0x0006e60000002400 */
[----:B--2---:R-:W-:Y:S08]  /*4780*/  HMMA.16816.F32.BF16 R28, R8, R86, R24 ;  /* 0x00000056081c723c */ /* 0x004ff00000041818 */
[----:B-1----:R-:W-:Y:S01]  /*4790*/  HMMA.16816.F32.BF16 R24, R4, R76, R20 ;  /* 0x0000004c0418723c */ /* 0x002fe20000041814 */
[----:B---3--:R-:W-:-:S07]  /*47a0*/  FMUL.FTZ R3, R41, c[0x0][0x320] ;  /* 0x0000c80029037a20 */ /* 0x008fce0000410000 */
[----:B------:R-:W-:Y:S01]  /*47b0*/  HMMA.16816.F32.BF16 R32, R16, R68, R80 ;  /* 0x000000441020723c */ /* 0x000fe20000041850 */
[----:B------:R1:W2:Y:S07]  /*47c0*/  MUFU.TANH R80, R3 ;  /* 0x0000000300507308 */ /* 0x0002ae0000002400 */
[----:B------:R-:W-:Y:S01]  /*47d0*/  HMMA.16816.F32.BF16 R20, R12, R56, R52 ;  /* 0x000000380c14723c */ /* 0x000fe20000041834 */
[----:B------:R3:W2:Y:S07]  /*47e0*/  LDSM.16.M88.4 R52, [R2+0x5800] ;  /* 0x005800000234783b */ /* 0x0006ae0000000200 */
[----:B------:R-:W-:Y:S01]  /*47f0*/  HMMA.16816.F32.BF16 R68, R16, R70, R72 ;  /* 0x000000461044723c */ /* 0x000fe20000041848 */
[----:B-1----:R-:W-:-:S04]  /*4800*/  FMUL.FTZ R3, R42, c[0x0][0x320] ;  /* 0x0000c8002a037a20 */ /* 0x002fc80000410000 */
[----:B------:R1:W-:Y:S03]  /*4810*/  MUFU.TANH R74, R3 ;  /* 0x00000003004a7308 */ /* 0x0003e60000002400 */
[----:B------:R-:W-:Y:S01]  /*4820*/  HMMA.16816.F32.BF16 R16, R12, R58, R60 ;  /* 0x0000003a0c10723c */ /* 0x000fe2000004183c */
[----:B---3--:R-:W-:-:S04]  /*4830*/  FMUL.FTZ R2, R38, c[0x0][0x320] ;  /* 0x0000c80026027a20 */ /* 0x008fc80000410000 */
[----:B------:R3:W-:Y:S01]  /*4840*/  MUFU.TANH R58, R2 ;  /* 0x00000002003a7308 */ /* 0x0007e20000002400 */
[----:B-1----:R-:W-:Y:S02]  /*4850*/  FMUL.FTZ R3, R43, c[0x0][0x320] ;  /* 0x0000c8002b037a20 */ /* 0x002fe40000410000 */
[----:B------:R-:W-:Y:S05]  /*4860*/  HMMA.16816.F32.BF16 R40, R12, R64, R32 ;  /* 0x000000400c28723c */ /* 0x000fea0000041820 */
[----:B------:R1:W-:Y:S03]  /*4870*/  MUFU.TANH R73, R3 ;  /* 0x0000000300497308 */ /* 0x0003e60000002400 */
[----:B------:R-:W-:Y:S01]  /*4880*/  HMMA.16816.F32.BF16 R32, R4, R78, R28 ;  /* 0x0000004e0420723c */ /* 0x000fe2000004181c */
[----:B---3--:R-:W-:-:S07]  /*4890*/  FMUL.FTZ R2, R39, c[0x0][0x320] ;  /* 0x0000c80027027a20 */ /* 0x008fce0000410000 */
[----:B------:R-:W-:Y:S01]  /*48a0*/  HMMA.16816.F32.BF16 R28, R8, R44, R20 ;  /* 0x0000002c081c723c */ /* 0x000fe20000041814 */
[----:B------:R3:W-:Y:S01]  /*48b0*/  MUFU.TANH R57, R2 ;  /* 0x0000000200397308 */ /* 0x0007e20000002400 */
[----:B-1----:R-:W-:-:S06]  /*48c0*/  FMUL.FTZ R3, R36, c[0x0][0x320] ;  /* 0x0000c80024037a20 */ /* 0x002fcc0000410000 */
[----:B------:R-:W-:Y:S01]  /*48d0*/  HMMA.16816.F32.BF16 R12, R12, R66, R68 ;  /* 0x000000420c0c723c */ /* 0x000fe20000041844 */
[----:B------:R1:W1:Y:S07]  /*48e0*/  MUFU.TANH R72, R3 ;  /* 0x0000000300487308 */ /* 0x00026e0000002400 */
[----:B------:R-:W-:Y:S01]  /*48f0*/  HMMA.16816.F32.BF16 R16, R8, R46, R16 ;  /* 0x0000002e0810723c */ /* 0x000fe20000041810 */
[----:B---3--:R-:W-:-:S04]  /*4900*/  FMUL.FTZ R2, R24, c[0x0][0x320] ;  /* 0x0000c80018027a20 */ /* 0x008fc80000410000 */
[----:B------:R3:W3:Y:S03]  /*4910*/  MUFU.TANH R39, R2 ;  /* 0x0000000200277308 */ /* 0x0006e60000002400 */
[----:B----4-:R-:W-:Y:S01]  /*4920*/  HMMA.16816.F32.BF16 R28, R4, R48, R28 ;  /* 0x00000030041c723c */ /* 0x010fe2000004181c */
[----:B-1----:R-:W-:-:S04]  /*4930*/  FMUL.FTZ R3, R37, c[0x0][0x320] ;  /* 0x0000c80025037a20 */ /* 0x002fc80000410000 */
[----:B------:R-:W-:Y:S03]  /*4940*/  MUFU.TANH R56, R3 ;  /* 0x0000000300387308 */ /* 0x000fe60000002400 */
[----:B--2---:R-:W-:Y:S01]  /*4950*/  HMMA.16816.F32.BF16 R20, R8, R52, R40 ;  /* 0x000000340814723c */ /* 0x004fe20000041828 */
[----:B---3--:R-:W-:-:S04]  /*4960*/  FMUL.FTZ R2, R25, c[0x0][0x320] ;  /* 0x0000c80019027a20 */ /* 0x008fc80000410000 */
[----:B------:R1:W2:Y:S02]  /*4970*/  MUFU.TANH R38, R2 ;  /* 0x0000000200267308 */ /* 0x0002a40000002400 */
[----:B-1----:R-:W-:-:S06]  /*4980*/  FMUL.FTZ R2, R26, c[0x0][0x320] ;  /* 0x0000c8001a027a20 */ /* 0x002fcc0000410000 */
[----:B------:R1:W-:Y:S02]  /*4990*/  MUFU.TANH R45, R2 ;  /* 0x00000002002d7308 */ /* 0x0003e40000002400 */
[----:B-1----:R-:W-:Y:S02]  /*49a0*/  FMUL.FTZ R2, R27, c[0x0][0x320] ;  /* 0x0000c8001b027a20 */ /* 0x002fe40000410000 */
[----:B------:R1:W3:Y:S01]  /*49b0*/  LDSM.16.M88.4 R24, [R0+0x5800] ;  /* 0x005800000018783b */ /* 0x0002e20000000200 */
[----:B------:R-:W-:Y:S03]  /*49c0*/  HMMA.16816.F32.BF16 R12, R8, R54, R12 ;  /* 0x00000036080c723c */ /* 0x000fe6000004180c */
[----:B------:R4:W-:Y:S01]  /*49d0*/  MUFU.TANH R44, R2 ;  /* 0x00000002002c7308 */ /* 0x0009e20000002400 */
[----:B------:R-:W-:Y:S01]  /*49e0*/  FMUL.FTZ R3, R34, c[0x0][0x320] ;  /* 0x0000c80022037a20 */ /* 0x000fe20000410000 */
[----:B------:R-:W-:-:S04]  /*49f0*/  DEPBAR.LE SB0, 0x2 ;  /* 0x000080800000791a */ /* 0x000fc80000000000 */
[----:B------:R-:W-:Y:S01]  /*4a00*/  BAR.SYNC.DEFER_BLOCKING 0x0 ;  /* 0x0000000000007b1d */ /* 0x000fe20000010000 */
[----:B-1----:R-:W-:Y:S02]  /*4a10*/  FMUL.FTZ R0, R32, c[0x0][0x320] ;  /* 0x0000c80020007a20 */ /* 0x002fe40000410000 */
[----:B----4-:R-:W-:-:S03]  /*4a20*/  @P4 IMAD.HI.U32 R2, R206, c[0x0][0x2c8], RZ ;  /* 0x0000b200ce024a27 */ /* 0x010fc600078e00ff */
[----:B------:R1:W4:Y:S01]  /*4a30*/  MUFU.TANH R36, R0 ;  /* 0x0000000000247308 */ /* 0x0003220000002400 */
[----:B------:R-:W-:Y:S01]  /*4a40*/  HMMA.16816.F32.BF16 R16, R4, R50, R16 ;  /* 0x000000320410723c */ /* 0x000fe20000041810 */
[----:B------:R-:W-:Y:S06]  /*4a50*/  LDSM.16.MT88.4 R64, [R235+0x800] ;  /* 0x00080000eb40783b */ /* 0x000fec0000004200 */
[----:B------:R-:W-:Y:S01]  /*4a60*/  MUFU.TANH R37, R3 ;  /* 0x0000000300257308 */ /* 0x000fe20000002400 */
[----:B------:R-:W-:Y:S01]  /*4a70*/  LDSM.16.MT88.4 R60, [R232+0x2000] ;  /* 0x00200000e83c783b */ /* 0x000fe20000004200 */
[----:B-1----:R-:W-:-:S06]  /*4a80*/  FMUL.FTZ R0, R33, c[0x0][0x320] ;  /* 0x0000c80021007a20 */ /* 0x002fcc0000410000 */
[----:B------:R1:W-:Y:S01]  /*4a90*/  MUFU.TANH R33, R0 ;  /* 0x0000000000217308 */ /* 0x0003e20000002400 */
[----:B---3--:R-:W-:Y:S01]  /*4aa0*/  HMMA.16816.F32.BF16 R20, R4, R24, R20 ;  /* 0x000000180414723c */ /* 0x008fe20000041814 */
[----:B-1----:R-:W-:Y:S01]  /*4ab0*/  IMAD.MOV.U32 R0, RZ, RZ, R206 ;  /* 0x000000ffff007224 */ /* 0x002fe200078e00ce */
[----:B------:R-:W-:Y:S01]  /*4ac0*/  @P4 SHF.R.U32.HI R0, RZ, c[0x0][0x2cc], R2 ;  /* 0x0000b300ff004a19 */ /* 0x000fe20000011602 */
[----:B------:R-:W-:-:S04]  /*4ad0*/  FMUL.FTZ R2, R35, c[0x0][0x320] ;  /* 0x0000c80023027a20 */ /* 0x000fc80000410000 */
[----:B------:R-:W1:Y:S01]  /*4ae0*/  SHFL.IDX PT, R8, R0, RZ, 0x1c1f ;  /* 0x001c1fff00087589 */ /* 0x000e6200000e0000 */
[----:B------:R3:W-:Y:S01]  /*4af0*/  MUFU.TANH R34, R2 ;  /* 0x0000000200227308 */ /* 0x0007e20000002400 */
[----:B------:R-:W-:Y:S02]  /*4b00*/  IMAD.MOV.U32 R3, RZ, RZ, 0x1 ;  /* 0x00000001ff037424 */ /* 0x000fe400078e00ff */
[----:B---3--:R3:W1:Y:S01]  /*4b10*/  SHFL.IDX PT, R2, R0, 0x1, 0x1c1f ;  /* 0x003c1f0000027f89 */ /* 0x00866200000e0000 */
[----:B------:R-:W-:Y:S01]  /*4b20*/  HMMA.16816.F32.BF16 R4, R4, R26, R12 ;  /* 0x0000001a0404723c */ /* 0x000fe2000004180c */
[----:B---3--:R-:W-:-:S04]  /*4b30*/  FMUL.FTZ R0, R28, c[0x0][0x320] ;  /* 0x0000c8001c007a20 */ /* 0x008fc80000410000 */
[----:B------:R3:W1:Y:S02]  /*4b40*/  MUFU.TANH R32, R0 ;  /* 0x0000000000207308 */ /* 0x0006640000002400 */
[----:B---3--:R-:W-:-:S05]  /*4b50*/  IMAD R0, R187, -0x40, R3 ;  /* 0xffffffc0bb007824 */ /* 0x008fca00078e0203 */
[----:B------:R-:W-:Y:S01]  /*4b60*/  IADD3 R0, -R225, R0, R221 ;  /* 0x00000000e1007210 */ /* 0x000fe20007ffe1dd */
[----:B------:R-:W-:-:S04]  /*4b70*/  FMUL.FTZ R3, R29, c[0x0][0x320] ;  /* 0x0000c8001d037a20 */ /* 0x000fc80000410000 */
[----:B------:R-:W-:Y:S01]  /*4b80*/  IMAD.IADD R0, R0, 0x1, -R222 ;  /* 0x0000000100007824 */ /* 0x000fe200078e0ade */
[----:B------:R3:W2:Y:S03]  /*4b90*/  MUFU.TANH R29, R3 ;  /* 0x00000003001d7308 */ /* 0x0006a60000002400 */
[C---:B-1----:R-:W-:Y:S02]  /*4ba0*/  IMAD.IADD R8, R0.reuse, 0x1, R8 ;  /* 0x0000000100087824 */ /* 0x042fe400078e0208 */
[----:B------:R-:W-:Y:S02]  /*4bb0*/  IMAD.IADD R0, R0, 0x1, R2 ;  /* 0x0000000100007824 */ /* 0x000fe400078e0202 */
[----:B------:R-:W-:Y:S02]  /*4bc0*/  FMUL.FTZ R9, R16, c[0x0][0x320] ;  /* 0x0000c80010097a20 */ /* 0x000fe40000410000 */
[----:B---3--:R-:W-:-:S02]  /*4bd0*/  IMAD.IADD R3, R108, 0x1, -R225 ;  /* 0x000000016c037824 */ /* 0x008fc400078e0ae1 */
[----:B------:R1:W3:Y:S03]  /*4be0*/  MUFU.TANH R28, R9 ;  /* 0x00000009001c7308 */ /* 0x0002e60000002400 */
[C---:B------:R-:W-:Y:S02]  /*4bf0*/  IMNMX R2, R3.reuse, R8, PT ;  /* 0x0000000803027217 */ /* 0x040fe40003800200 */
[----:B------:R-:W-:Y:S01]  /*4c00*/  IMNMX R0, R3, R0, PT ;  /* 0x0000000003007217 */ /* 0x000fe20003800200 */
[----:B------:R-:W-:-:S04]  /*4c10*/  FMUL.FTZ R3, R20, c[0x0][0x320] ;  /* 0x0000c80014037a20 */ /* 0x000fc80000410000 */
[----:B------:R2:W2:Y:S01]  /*4c20*/  MUFU.TANH R14, R3 ;  /* 0x00000003000e7308 */ /* 0x0004a20000002400 */
[----:B-1----:R-:W-:Y:S01]  /*4c30*/  FMUL.FTZ R9, R17, c[0x0][0x320] ;  /* 0x0000c80011097a20 */ /* 0x002fe20000410000 */
[----:B------:R-:W-:-:S06]  /*4c40*/  ISETP.GT.AND P6, PT, R2, RZ, PT ;  /* 0x000000ff0200720c */ /* 0x000fcc0003fc4270 */
[----:B------:R-:W-:Y:S01]  /*4c50*/  MUFU.TANH R15, R9 ;  /* 0x00000009000f7308 */ /* 0x000fe20000002400 */
[----:B------:R-:W-:Y:S01]  /*4c60*/  ISETP.GT.AND P5, PT, R2, 0x1, PT ;  /* 0x000000010200780c */ /* 0x000fe20003fa4270 */
[----:B--2---:R-:W-:-:S06]  /*4c70*/  FMUL.FTZ R3, R21, c[0x0][0x320] ;  /* 0x0000c80015037a20 */ /* 0x004fcc0000410000 */
[----:B------:R1:W2:Y:S01]  /*4c80*/  MUFU.TANH R9, R3 ;  /* 0x0000000300097308 */ /* 0x0002a20000002400 */
[----:B------:R-:W-:Y:S02]  /*4c90*/  ISETP.GT.AND P1, PT, R2, 0x8, PT ;  /* 0x000000080200780c */ /* 0x000fe40003f24270 */
[----:B------:R-:W-:Y:S02]  /*4ca0*/  FSEL R10, R84, -INF , P6 ;  /* 0xff800000540a7808 */ /* 0x000fe40003000000 */
[----:B------:R-:W-:Y:S02]  /*4cb0*/  FSEL R11, R80, -INF , P5 ;  /* 0xff800000500b7808 */ /* 0x000fe40002800000 */
[C---:B------:R-:W-:Y:S02]  /*4cc0*/  ISETP.GT.AND P6, PT, R2.reuse, 0x10, PT ;  /* 0x000000100200780c */ /* 0x040fe40003fc4270 */
[----:B------:R-:W-:Y:S01]  /*4cd0*/  ISETP.GT.AND P5, PT, R2, 0x11, PT ;  /* 0x000000110200780c */ /* 0x000fe20003fa4270 */
[----:B-1----:R-:W-:-:S04]  /*4ce0*/  FMUL.FTZ R3, R4, c[0x0][0x320] ;  /* 0x0000c80004037a20 */ /* 0x002fc80000410000 */
[----:B------:R1:W1:Y:S01]  /*4cf0*/  MUFU.TANH R8, R3 ;  /* 0x0000000300087308 */ /* 0x0002620000002400 */
[----:B------:R-:W-:Y:S02]  /*4d00*/  ISETP.GT.AND P0, PT, R2, 0x9, PT ;  /* 0x000000090200780c */ /* 0x000fe40003f04270 */
[----:B------:R-:W-:Y:S02]  /*4d10*/  FSEL R12, R72, -INF , P1 ;  /* 0xff800000480c7808 */ /* 0x000fe40000800000 */
[----:B------:R-:W-:Y:S02]  /*4d20*/  ISETP.GT.AND P1, PT, R2, 0x18, PT ;  /* 0x000000180200780c */ /* 0x000fe40003f24270 */
[----:B------:R-:W-:Y:S02]  /*4d30*/  FSEL R16, R39, -INF , P6 ;  /* 0xff80000027107808 */ /* 0x000fe40003000000 */
[----:B------:R-:W-:Y:S01]  /*4d40*/  FSEL R24, R38, -INF , P5 ;  /* 0xff80000026187808 */ /* 0x000fe20002800000 */
[----:B-1----:R-:W-:Y:S01]  /*4d50*/  FMUL.FTZ R3, R5, c[0x0][0x320] ;  /* 0x0000c80005037a20 */ /* 0x002fe20000410000 */
[----:B------:R-:W-:-:S03]  /*4d60*/  ISETP.GT.AND P6, PT, R2, 0x20, PT ;  /* 0x000000200200780c */ /* 0x000fc60003fc4270 */
[----:B------:R1:W1:Y:S01]  /*4d70*/  MUFU.TANH R4, R3 ;  /* 0x0000000300047308 */ /* 0x0002620000002400 */
[----:B------:R-:W-:Y:S02]  /*4d80*/  ISETP.GT.AND P5, PT, R2, 0x21, PT ;  /* 0x000000210200780c */ /* 0x000fe40003fa4270 */
[----:B------:R-:W-:Y:S02]  /*4d90*/  FSEL R13, R56, -INF , P0 ;  /* 0xff800000380d7808 */ /* 0x000fe40000000000 */
[----:B------:R-:W-:Y:S02]  /*4da0*/  ISETP.GT.AND P0, PT, R2, 0x19, PT ;  /* 0x000000190200780c */ /* 0x000fe40003f04270 */
[----:B----4-:R-:W-:Y:S02]  /*4db0*/  FSEL R26, R36, -INF , P1 ;  /* 0xff800000241a7808 */ /* 0x010fe40000800000 */
[----:B------:R-:W-:Y:S02]  /*4dc0*/  ISETP.GT.AND P1, PT, R2, 0x28, PT ;  /* 0x000000280200780c */ /* 0x000fe40003f24270 */
[----:B------:R-:W-:Y:S01]  /*4dd0*/  FSEL R88, R32, -INF , P6 ;  /* 0xff80000020587808 */ /* 0x000fe20003000000 */
[----:B-1----:R-:W-:Y:S01]  /*4de0*/  FMUL.FTZ R3, R30, c[0x0][0x320] ;  /* 0x0000c8001e037a20 */ /* 0x002fe20000410000 */
[----:B------:R-:W-:-:S03]  /*4df0*/  FSEL R91, R29, -INF , P5 ;  /* 0xff8000001d5b7808 */ /* 0x000fc60002800000 */
[----:B------:R1:W4:Y:S01]  /*4e00*/  MUFU.TANH R27, R3 ;  /* 0x00000003001b7308 */ /* 0x0003220000002400 */
[C---:B------:R-:W-:Y:S02]  /*4e10*/  ISETP.GT.AND P6, PT, R2.reuse, 0x30, PT ;  /* 0x000000300200780c */ /* 0x040fe40003fc4270 */
[C---:B------:R-:W-:Y:S02]  /*4e20*/  ISETP.GT.AND P5, PT, R2.reuse, 0x31, PT ;  /* 0x000000310200780c */ /* 0x040fe40003fa4270 */
[----:B------:R-:W-:Y:S02]  /*4e30*/  FSEL R25, R33, -INF , P0 ;  /* 0xff80000021197808 */ /* 0x000fe40000000000 */
[----:B------:R-:W-:Y:S02]  /*4e40*/  ISETP.GT.AND P0, PT, R2, 0x29, PT ;  /* 0x000000290200780c */ /* 0x000fe40003f04270 */
[----:B---3--:R-:W-:Y:S02]  /*4e50*/  FSEL R90, R28, -INF , P1 ;  /* 0xff8000001c5a7808 */ /* 0x008fe40000800000 */
[----:B------:R-:W-:-:S02]  /*4e60*/  ISETP.GT.AND P1, PT, R2, 0x38, PT ;  /* 0x000000380200780c */ /* 0x000fc40003f24270 */
[----:B-1----:R-:W-:Y:S02]  /*4e70*/  FMNMX.FTZ R3, R10, R11, !PT ;  /* 0x0000000b0a037209 */ /* 0x002fe40007810000 */
[----:B------:R-:W-:Y:S02]  /*4e80*/  FSEL R104, R14, -INF , P6 ;  /* 0xff8000000e687808 */ /* 0x000fe40003000000 */
[----:B------:R-:W-:Y:S02]  /*4e90*/  FMNMX.FTZ R3, R12, R3, !PT ;  /* 0x000000030c037209 */ /* 0x000fe40007810000 */
[----:B--2---:R-:W-:Y:S02]  /*4ea0*/  FSEL R95, R9, -INF , P5 ;  /* 0xff800000095f7808 */ /* 0x004fe40002800000 */
[C---:B------:R-:W-:Y:S02]  /*4eb0*/  ISETP.GT.AND P6, PT, R0.reuse, RZ, PT ;  /* 0x000000ff0000720c */ /* 0x040fe40003fc4270 */
[----:B------:R-:W-:-:S02]  /*4ec0*/  ISETP.GT.AND P5, PT, R0, 0x1, PT ;  /* 0x000000010000780c */ /* 0x000fc40003fa4270 */
[----:B------:R-:W-:Y:S01]  /*4ed0*/  FSEL R89, R15, -INF , P0 ;  /* 0xff8000000f597808 */ /* 0x000fe20000000000 */
[----:B------:R-:W-:Y:S01]  /*4ee0*/  FMUL.FTZ R28, R6, c[0x0][0x320] ;  /* 0x0000c800061c7a20 */ /* 0x000fe20000410000 */
[----:B------:R-:W-:Y:S01]  /*4ef0*/  ISETP.GT.AND P0, PT, R2, 0x39, PT ;  /* 0x000000390200780c */ /* 0x000fe20003f04270 */
[----:B------:R-:W-:Y:S01]  /*4f00*/  FMUL.FTZ R2, R31, c[0x0][0x320] ;  /* 0x0000c8001f027a20 */ /* 0x000fe20000410000 */
[----:B------:R-:W-:Y:S02]  /*4f10*/  FMNMX.FTZ R3, R13, R3, !PT ;  /* 0x000000030d037209 */ /* 0x000fe40007810000 */
[----:B------:R-:W-:Y:S02]  /*4f20*/  FSEL R94, R8, -INF , P1 ;  /* 0xff800000085e7808 */ /* 0x000fe40000800000 */
[----:B------:R-:W-:Y:S02]  /*4f30*/  ISETP.GT.AND P1, PT, R0, 0x8, PT ;  /* 0x000000080000780c */ /* 0x000fe40003f24270 */
[----:B------:R-:W-:-:S02]  /*4f40*/  FSEL R6, R74, -INF , P6 ;  /* 0xff8000004a067808 */ /* 0x000fc40003000000 */
[----:B------:R-:W-:Y:S01]  /*4f50*/  FSEL R8, R73, -INF , P5 ;  /* 0xff80000049087808 */ /* 0x000fe20002800000 */
[----:B------:R-:W-:Y:S01]  /*4f60*/  FMUL.FTZ R15, R19, c[0x0][0x320] ;  /* 0x0000c800130f7a20 */ /* 0x000fe20000410000 */
[----:B------:R-:W-:Y:S01]  /*4f70*/  FMNMX.FTZ R3, R16, R3, !PT ;  /* 0x0000000310037209 */ /* 0x000fe20007810000 */
[----:B------:R-:W-:Y:S01]  /*4f80*/  FMUL.FTZ R29, R7, c[0x0][0x320] ;  /* 0x0000c800071d7a20 */ /* 0x000fe20000410000 */
[----:B------:R1:W2:Y:S01]  /*4f90*/  MUFU.TANH R19, R2 ;  /* 0x0000000200137308 */ /* 0x0002a20000002400 */
[----:B------:R-:W-:Y:S02]  /*4fa0*/  FSEL R93, R4, -INF , P0 ;  /* 0xff800000045d7808 */ /* 0x000fe40000000000 */
[----:B------:R-:W-:Y:S02]  /*4fb0*/  ISETP.GT.AND P0, PT, R0, 0x9, PT ;  /* 0x000000090000780c */ /* 0x000fe40003f04270 */
[----:B------:R-:W-:Y:S02]  /*4fc0*/  FSEL R7, R58, -INF , P1 ;  /* 0xff8000003a077808 */ /* 0x000fe40000800000 */
[----:B------:R-:W-:-:S02]  /*4fd0*/  FMNMX.FTZ R3, R24, R3, !PT ;  /* 0x0000000318037209 */ /* 0x000fc40007810000 */
[----:B------:R-:W-:Y:S02]  /*4fe0*/  ISETP.GT.AND P6, PT, R0, 0x10, PT ;  /* 0x000000100000780c */ /* 0x000fe40003fc4270 */
[----:B------:R-:W-:Y:S02]  /*4ff0*/  FSEL R9, R57, -INF , P0 ;  /* 0xff80000039097808 */ /* 0x000fe40000000000 */
[----:B-1----:R-:W-:Y:S01]  /*5000*/  FMNMX.FTZ R2, R6, R8, !PT ;  /* 0x0000000806027209 */ /* 0x002fe20007810000 */
[----:B------:R-:W-:Y:S01]  /*5010*/  FMUL.FTZ R5, R18, c[0x0][0x320] ;  /* 0x0000c80012057a20 */ /* 0x000fe20000410000 */
[----:B------:R-:W-:Y:S01]  /*5020*/  FMNMX.FTZ R3, R26, R3, !PT ;  /* 0x000000031a037209 */ /* 0x000fe20007810000 */
[----:B------:R-:W-:Y:S01]  /*5030*/  FMUL.FTZ R17, R22, c[0x0][0x320] ;  /* 0x0000c80016117a20 */ /* 0x000fe20000410000 */
[----:B------:R-:W-:Y:S01]  /*5040*/  FMNMX.FTZ R2, R7, R2, !PT ;  /* 0x0000000207027209 */ /* 0x000fe20007810000 */
[----:B------:R-:W-:Y:S01]  /*5050*/  FMUL.FTZ R23, R23, c[0x0][0x320] ;  /* 0x0000c80017177a20 */ /* 0x000fe20000410000 */
[----:B------:R-:W-:Y:S01]  /*5060*/  ISETP.GT.AND P5, PT, R0, 0x11, PT ;  /* 0x000000110000780c */ /* 0x000fe20003fa4270 */
[----:B------:R-:W-:Y:S01]  /*5070*/  MUFU.TANH R14, R28 ;  /* 0x0000001c000e7308 */ /* 0x000fe20000002400 */
[----:B------:R-:W-:Y:S01]  /*5080*/  FSEL R21, R45, -INF , P6 ;  /* 0xff8000002d157808 */ /* 0x000fe20003000000 */
[----:B-----5:R-:W-:Y:S01]  /*5090*/  LDSM.16.MT88.4 R56, [R92] ;  /* 0x000000005c38783b */ /* 0x020fe20000004200 */
[----:B------:R-:W-:-:S02]  /*50a0*/  FMNMX.FTZ R2, R9, R2, !PT ;  /* 0x0000000209027209 */ /* 0x000fc40007810000 */
[----:B------:R-:W-:Y:S02]  /*50b0*/  FMNMX.FTZ R3, R25, R3, !PT ;  /* 0x0000000319037209 */ /* 0x000fe40007810000 */
[----:B------:R-:W-:Y:S02]  /*50c0*/  ISETP.GT.AND P1, PT, R0, 0x18, PT ;  /* 0x000000180000780c */ /* 0x000fe40003f24270 */
[----:B------:R-:W-:Y:S02]  /*50d0*/  FSEL R20, R44, -INF , P5 ;  /* 0xff8000002c147808 */ /* 0x000fe40002800000 */
[----:B------:R-:W-:Y:S02]  /*50e0*/  FMNMX.FTZ R2, R21, R2, !PT ;  /* 0x0000000215027209 */ /* 0x000fe40007810000 */
[----:B------:R-:W-:Y:S01]  /*50f0*/  FMNMX.FTZ R3, R88, R3, !PT ;  /* 0x0000000358037209 */ /* 0x000fe20007810000 */
[----:B------:R-:W1:Y:S01]  /*5100*/  MUFU.TANH R4, R5 ;  /* 0x0000000500047308 */ /* 0x000e620000002400 */
[----:B------:R-:W-:-:S02]  /*5110*/  ISETP.GT.AND P0, PT, R0, 0x19, PT ;  /* 0x000000190000780c */ /* 0x000fc40003f04270 */
[----:B------:R-:W-:Y:S02]  /*5120*/  FSEL R22, R37, -INF , P1 ;  /* 0xff80000025167808 */ /* 0x000fe40000800000 */
[----:B------:R-:W-:Y:S01]  /*5130*/  FMNMX.FTZ R2, R20, R2, !PT ;  /* 0x0000000214027209 */ /* 0x000fe20007810000 */
[----:B------:R-:W-:Y:S01]  /*5140*/  LDSM.16.MT88.4 R36, [R170+0x800] ;  /* 0x00080000aa24783b */ /* 0x000fe20000004200 */
[----:B------:R-:W-:Y:S01]  /*5150*/  FMNMX.FTZ R3, R91, R3, !PT ;  /* 0x000000035b037209 */ /* 0x000fe20007810000 */
[----:B------:R-:W3:Y:S01]  /*5160*/  MUFU.TANH R18, R15 ;  /* 0x0000000f00127308 */ /* 0x000ee20000002400 */
[----:B------:R-:W-:Y:S02]  /*5170*/  ISETP.GT.AND P6, PT, R0, 0x20, PT ;  /* 0x000000200000780c */ /* 0x000fe40003fc4270 */
[----:B------:R-:W-:Y:S02]  /*5180*/  FSEL R48, R34, -INF , P0 ;  /* 0xff80000022307808 */ /* 0x000fe40000000000 */
[----:B------:R-:W-:Y:S01]  /*5190*/  FMNMX.FTZ R2, R22, R2, !PT ;  /* 0x0000000216027209 */ /* 0x000fe20007810000 */
[----:B------:R-:W-:Y:S01]  /*51a0*/  LDSM.16.MT88.4 R32, [R232+0x800] ;  /* 0x00080000e820783b */ /* 0x000fe20000004200 */
[----:B------:R-:W-:Y:S01]  /*51b0*/  FMNMX.FTZ R3, R90, R3, !PT ;  /* 0x000000035a037209 */ /* 0x000fe20007810000 */
[----:B------:R-:W5:Y:S01]  /*51c0*/  MUFU.TANH R5, R17 ;  /* 0x0000001100057308 */ /* 0x000f620000002400 */
[----:B------:R-:W-:-:S02]  /*51d0*/  ISETP.GT.AND P5, PT, R0, 0x21, PT ;  /* 0x000000210000780c */ /* 0x000fc40003fa4270 */
[----:B----4-:R-:W-:Y:S02]  /*51e0*/  FSEL R78, R27, -INF , P6 ;  /* 0xff8000001b4e7808 */ /* 0x010fe40003000000 */
[----:B------:R-:W-:Y:S02]  /*51f0*/  FMNMX.FTZ R2, R48, R2, !PT ;  /* 0x0000000230027209 */ /* 0x000fe40007810000 */
[----:B------:R-:W-:Y:S01]  /*5200*/  FMNMX.FTZ R3, R89, R3, !PT ;  /* 0x0000000359037209 */ /* 0x000fe20007810000 */
[----:B------:R-:W4:Y:S01]  /*5210*/  MUFU.TANH R15, R23 ;  /* 0x00000017000f7308 */ /* 0x000f220000002400 */
[----:B------:R-:W-:Y:S02]  /*5220*/  ISETP.GT.AND P1, PT, R0, 0x28, PT ;  /* 0x000000280000780c */ /* 0x000fe40003f24270 */
[----:B--2---:R-:W-:Y:S02]  /*5230*/  FSEL R77, R19, -INF , P5 ;  /* 0xff800000134d7808 */ /* 0x004fe40002800000 */
[----:B------:R-:W-:-:S02]  /*5240*/  FMNMX.FTZ R2, R78, R2, !PT ;  /* 0x000000024e027209 */ /* 0x000fc40007810000 */
[----:B------:R-:W-:Y:S02]  /*5250*/  FMNMX.FTZ R3, R104, R3, !PT ;  /* 0x0000000368037209 */ /* 0x000fe40007810000 */
[----:B------:R-:W-:Y:S02]  /*5260*/  ISETP.GT.AND P0, PT, R0, 0x29, PT ;  /* 0x000000290000780c */ /* 0x000fe40003f04270 */
[----:B-1----:R-:W-:Y:S02]  /*5270*/  FSEL R79, R4, -INF , P1 ;  /* 0xff800000044f7808 */ /* 0x002fe40000800000 */
[----:B------:R-:W-:Y:S02]  /*5280*/  FMNMX.FTZ R2, R77, R2, !PT ;  /* 0x000000024d027209 */ /* 0x000fe40007810000 */
[----:B------:R-:W-:Y:S01]  /*5290*/  FMNMX.FTZ R3, R95, R3, !PT ;  /* 0x000000035f037209 */ /* 0x000fe20007810000 */
[----:B------:R1:W2:Y:S01]  /*52a0*/  MUFU.TANH R4, R29 ;  /* 0x0000001d00047308 */ /* 0x0002a20000002400 */
[----:B------:R-:W-:-:S02]  /*52b0*/  ISETP.GT.AND P5, PT, R0, 0x30, PT ;  /* 0x000000300000780c */ /* 0x000fc40003fa4270 */
[----:B---3--:R-:W-:Y:S02]  /*52c0*/  FSEL R76, R18, -INF , P0 ;  /* 0xff800000124c7808 */ /* 0x008fe40000000000 */
[----:B------:R-:W-:Y:S02]  /*52d0*/  FMNMX.FTZ R2, R79, R2, !PT ;  /* 0x000000024f027209 */ /* 0x000fe40007810000 */
[----:B------:R-:W-:Y:S02]  /*52e0*/  FMNMX.FTZ R3, R94, R3, !PT ;  /* 0x000000035e037209 */ /* 0x000fe40007810000 */
[----:B------:R-:W-:Y:S02]  /*52f0*/  ISETP.GT.AND P0, PT, R0, 0x31, PT ;  /* 0x000000310000780c */ /* 0x000fe40003f04270 */
[----:B-----5:R-:W-:Y:S02]  /*5300*/  FSEL R185, R5, -INF , P5 ;  /* 0xff80000005b97808 */ /* 0x020fe40002800000 */
[----:B------:R-:W-:-:S02]  /*5310*/  FMNMX.FTZ R2, R76, R2, !PT ;  /* 0x000000024c027209 */ /* 0x000fc40007810000 */
[----:B------:R-:W-:Y:S01]  /*5320*/  FMNMX.FTZ R3, R93, R3, !PT ;  /* 0x000000035d037209 */ /* 0x000fe20007810000 */
[----:B-1----:R-:W-:Y:S01]  /*5330*/  LDSM.16.MT88.4 R28, [R171+0x800] ;  /* 0x00080000ab1c783b */ /* 0x002fe20000004200 */
[C---:B------:R-:W-:Y:S02]  /*5340*/  ISETP.GT.AND P1, PT, R0.reuse, 0x38, PT ;  /* 0x000000380000780c */ /* 0x040fe40003f24270 */
[----:B----4-:R-:W-:Y:S02]  /*5350*/  FSEL R184, R15, -INF , P0 ;  /* 0xff8000000fb87808 */ /* 0x010fe40000000000 */
[----:B------:R-:W-:Y:S01]  /*5360*/  FMNMX.FTZ R2, R185, R2, !PT ;  /* 0x00000002b9027209 */ /* 0x000fe20007810000 */
[----:B------:R-:W1:Y:S01]  /*5370*/  SHFL.BFLY PT, R5, R3, 0x2, 0x1f ;  /* 0x0c401f0003057f89 */ /* 0x000e6200000e0000 */
[----:B------:R-:W-:Y:S02]  /*5380*/  ISETP.GT.AND P0, PT, R0, 0x39, PT ;  /* 0x000000390000780c */ /* 0x000fe40003f04270 */
[----:B------:R-:W-:-:S02]  /*5390*/  FSEL R183, R14, -INF , P1 ;  /* 0xff8000000eb77808 */ /* 0x000fc40000800000 */
[----:B------:R-:W-:Y:S02]  /*53a0*/  FMNMX.FTZ R2, R184, R2, !PT ;  /* 0x00000002b8027209 */ /* 0x000fe40007810000 */
[----:B--2---:R-:W-:Y:S02]  /*53b0*/  FSEL R182, R4, -INF , P0 ;  /* 0xff80000004b67808 */ /* 0x004fe40000000000 */
        /* <DEDUP_REMOVED lines=11> */
[--C-:B------:R-:W-:Y:S01]  /*5470*/  FFMA.FTZ R3, R10, c[0x0][0x2d0], -R0.reuse ;  /* 0x0000b4000a037a23 */ /* 0x100fe20000010800 */
[----:B--2---:R-:W-:Y:S01]  /*5480*/  FMNMX.FTZ R100, R2, R4, !PT ;  /* 0x0000000402647209 */ /* 0x004fe20007810000 */
[----:B------:R-:W-:Y:S02]  /*5490*/  FFMA.FTZ R2, R11, c[0x0][0x2d0], -R0 ;  /* 0x0000b4000b027a23 */ /* 0x000fe40000010800 */
[----:B------:R1:W-:Y:S01]  /*54a0*/  MUFU.EX2 R74, R3 ;  /* 0x00000003004a7308 */ /* 0x0003e20000000800 */
[----:B------:R-:W-:-:S07]  /*54b0*/  FSETP.NEU.FTZ.AND P0, PT, R100, -INF , PT ;  /* 0xff8000006400780b */ /* 0x000fce0003f1d000 */
[----:B------:R2:W3:Y:S01]  /*54c0*/  MUFU.EX2 R71, R2 ;  /* 0x0000000200477308 */ /* 0x0004e20000000800 */
[----:B-1----:R-:W-:-:S07]  /*54d0*/  FFMA.FTZ R3, R12, c[0x0][0x2d0], -R0 ;  /* 0x0000b4000c037a23 */ /* 0x002fce0000010800 */
[----:B------:R1:W-:Y:S01]  /*54e0*/  MUFU.EX2 R72, R3 ;  /* 0x0000000300487308 */ /* 0x0003e20000000800 */
[----:B--2---:R-:W-:-:S05]  /*54f0*/  FMUL.FTZ R2, R100, c[0x0][0x2d0] ;  /* 0x0000b40064027a20 */ /* 0x004fca0000410000 */
[----:B------:R-:W-:Y:S01]  /*5500*/  FSEL R2, R2, RZ, P0 ;  /* 0x000000ff02027208 */ /* 0x000fe20000000000 */
[----:B-1----:R-:W-:Y:S02]  /*5510*/  FFMA.FTZ R3, R13, c[0x0][0x2d0], -R0 ;  /* 0x0000b4000d037a23 */ /* 0x002fe40000010800 */
[----:B------:R-:W1:Y:S02]  /*5520*/  LDSM.16.MT88.4 R12, [R170] ;  /* 0x00000000aa0c783b */ /* 0x000e640000004200 */
[----:B------:R2:W4:Y:S02]  /*5530*/  MUFU.EX2 R75, R3 ;  /* 0x00000003004b7308 */ /* 0x0005240000000800 */
[----:B--2---:R-:W-:-:S06]  /*5540*/  FFMA.FTZ R3, R6, c[0x0][0x2d0], -R2 ;  /* 0x0000b40006037a23 */ /* 0x004fcc0000010802 */
[----:B------:R2:W-:Y:S02]  /*5550*/  MUFU.EX2 R69, R3 ;  /* 0x0000000300457308 */ /* 0x0005e40000000800 */
[----:B--2---:R-:W-:-:S06]  /*5560*/  FFMA.FTZ R3, R8, c[0x0][0x2d0], -R2 ;  /* 0x0000b40008037a23 */ /* 0x004fcc0000010802 */
[----:B------:R2:W5:Y:S02]  /*5570*/  MUFU.EX2 R68, R3 ;  /* 0x0000000300447308 */ /* 0x0005640000000800 */
[--C-:B--2---:R-:W-:Y:S02]  /*5580*/  FFMA.FTZ R3, R7, c[0x0][0x2d0], -R2.reuse ;  /* 0x0000b40007037a23 */ /* 0x104fe40000010802 */
[----:B------:R-:W2:Y:S04]  /*5590*/  LDSM.16.MT88.4 R4, [R232] ;  /* 0x00000000e804783b */ /* 0x000ea80000004200 */
[----:B------:R1:W-:Y:S02]  /*55a0*/  MUFU.EX2 R70, R3 ;  /* 0x0000000300467308 */ /* 0x0003e40000000800 */
[----:B-1----:R-:W-:-:S06]  /*55b0*/  FFMA.FTZ R3, R9, c[0x0][0x2d0], -R2 ;  /* 0x0000b40009037a23 */ /* 0x002fcc0000010802 */
[----:B------:R1:W1:Y:S02]  /*55c0*/  MUFU.EX2 R73, R3 ;  /* 0x0000000300497308 */ /* 0x0002640000000800 */
[--C-:B-1----:R-:W-:Y:S02]  /*55d0*/  FFMA.FTZ R3, R16, c[0x0][0x2d0], -R0.reuse ;  /* 0x0000b40010037a23 */ /* 0x102fe40000010800 */
[----:B------:R-:W1:Y:S04]  /*55e0*/  LDSM.16.MT88.4 R16, [R171] ;  /* 0x00000000ab10783b */ /* 0x000e680000004200 */
        /* <DEDUP_REMOVED lines=10> */
[----:B------:R2:W1:Y:S01]  /*5690*/  MUFU.EX2 R172, R3 ;  /* 0x0000000300ac7308 */ /* 0x0004620000000800 */
[----:B---3--:R-:W-:Y:S02]  /*56a0*/  F2FP.BF16.PACK_AB R8, R71, R74 ;  /* 0x0000004a4708723e */ /* 0x008fe400000010ff */
[----:B----4-:R-:W-:Y:S01]  /*56b0*/  F2FP.BF16.PACK_AB R10, R75, R72 ;  /* 0x000000484b0a723e */ /* 0x010fe200000010ff */
[----:B--2---:R-:W-:-:S04]  /*56c0*/  FFMA.FTZ R3, R22, c[0x0][0x2d0], -R2 ;  /* 0x0000b40016037a23 */ /* 0x004fc80000010802 */
[----:B------:R2:W-:Y:S01]  /*56d0*/  MUFU.EX2 R160, R3 ;  /* 0x0000000300a07308 */ /* 0x0005e20000000800 */
[----:B-----5:R-:W-:Y:S02]  /*56e0*/  F2FP.BF16.PACK_AB R9, R68, R69 ;  /* 0x000000454409723e */ /* 0x020fe400000010ff */
[----:B------:R-:W-:Y:S01]  /*56f0*/  F2FP.BF16.PACK_AB R11, R73, R70 ;  /* 0x00000046490b723e */ /* 0x000fe200000010ff */
[----:B--2---:R-:W-:Y:S02]  /*5700*/  FFMA.FTZ R3, R48, c[0x0][0x2d0], -R2 ;  /* 0x0000b40030037a23 */ /* 0x004fe40000010802 */
[----:B------:R-:W2:Y:S04]  /*5710*/  LDSM.16.MT88.4 R48, [R170+0x2000] ;  /* 0x00200000aa30783b */ /* 0x000ea80000004200 */
[C---:B------:R-:W-:Y:S01]  /*5720*/  HMMA.16816.F32.BF16 R52, R8.reuse, R12, RZ ;  /* 0x0000000c0834723c */ /* 0x040fe200000418ff */
[----:B------:R-:W3:Y:S07]  /*5730*/  MUFU.EX2 R186, R3 ;  /* 0x0000000300ba7308 */ /* 0x000eee0000000800 */
[C---:B------:R-:W-:Y:S08]  /*5740*/  HMMA.16816.F32.BF16 R44, R8.reuse, R14, RZ ;  /* 0x0000000e082c723c */ /* 0x040ff000000418ff */
[C---:B------:R-:W-:Y:S08]  /*5750*/  HMMA.16816.F32.BF16 R40, R8.reuse, R4, RZ ;  /* 0x000000040828723c */ /* 0x040ff000000418ff */
[C---:B------:R-:W-:Y:S08]  /*5760*/  HMMA.16816.F32.BF16 R24, R8.reuse, R6, RZ ;  /* 0x000000060818723c */ /* 0x040ff000000418ff */
[C---:B-1----:R-:W-:Y:S08]  /*5770*/  HMMA.16816.F32.BF16 R20, R8.reuse, R16, RZ ;  /* 0x000000100814723c */ /* 0x042ff000000418ff */
[----:B------:R-:W-:Y:S01]  /*5780*/  HMMA.16816.F32.BF16 R12, R8, R56, RZ ;  /* 0x00000038080c723c */ /* 0x000fe200000418ff */
[----:B------:R-:W-:-:S02]  /*5790*/  F2FP.BF16.PACK_AB R4, R174, R161 ;  /* 0x000000a1ae04723e */ /* 0x000fc400000010ff */
[----:B------:R-:W-:Y:S02]  /*57a0*/  F2FP.BF16.PACK_AB R5, R172, R139 ;  /* 0x0000008bac05723e */ /* 0x000fe400000010ff */
[----:B------:R-:W-:-:S03]  /*57b0*/  F2FP.BF16.PACK_AB R6, R175, R180 ;  /* 0x000000b4af06723e */ /* 0x000fc600000010ff */
[----:B------:R-:W-:Y:S01]  /*57c0*/  HMMA.16816.F32.BF16 R16, R8, R18, RZ ;  /* 0x000000120810723c */ /* 0x000fe200000418ff */
[----:B---3--:R-:W-:-:S07]  /*57d0*/  F2FP.BF16.PACK_AB R7, R186, R160 ;  /* 0x000000a0ba07723e */ /* 0x008fce00000010ff */
[C---:B------:R-:W-:Y:S01]  /*57e0*/  HMMA.16816.F32.BF16 R156, R4.reuse, R32, R40 ;  /* 0x00000020049c723c */ /* 0x040fe20000041828 */
[----:B------:R-:W-:Y:S07]  /*57f0*/  LDSM.16.MT88.4 R40, [R171+0x2000] ;  /* 0x00200000ab28783b */ /* 0x000fee0000004200 */
[C---:B------:R-:W-:Y:S08]  /*5800*/  HMMA.16816.F32.BF16 R120, R4.reuse, R34, R24 ;  /* 0x000000220478723c */ /* 0x040ff00000041818 */
[C---:B------:R-:W-:Y:S01]  /*5810*/  HMMA.16816.F32.BF16 R152, R4.reuse, R28, R20 ;  /* 0x0000001c0498723c */ /* 0x040fe20000041814 */
[----:B------:R-:W1:Y:S07]  /*5820*/  LDSM.16.MT88.4 R20, [R170+0x2800] ;  /* 0x00280000aa14783b */ /* 0x000e6e0000004200 */
[C---:B------:R-:W-:Y:S08]  /*5830*/  HMMA.16816.F32.BF16 R148, R4.reuse, R64, R12 ;  /* 0x000000400494723c */ /* 0x040ff0000004180c */
[C---:B------:R-:W-:Y:S01]  /*5840*/  HMMA.16816.F32.BF16 R176, R4.reuse, R36, R52 ;  /* 0x0000002404b0723c */ /* 0x040fe20000041834 */
[----:B------:R-:W-:Y:S07]  /*5850*/  LDSM.16.MT88.4 R52, [R171+0x2800] ;  /* 0x00280000ab34783b */ /* 0x000fee0000004200 */
[----:B------:R-:W-:Y:S01]  /*5860*/  HMMA.16816.F32.BF16 R112, R4, R38, R44 ;  /* 0x000000260470723c */ /* 0x000fe2000004182c */
[----:B------:R-:W3:Y:S04]  /*5870*/  LDSM.16.MT88.4 R36, [R232+0x2800] ;  /* 0x00280000e824783b */ /* 0x000ee80000004200 */
[----:B------:R-:W-:Y:S03]  /*5880*/  LDSM.16.MT88.4 R44, [R235+0x2800] ;  /* 0x00280000eb2c783b */ /* 0x000fe60000004200 */
[C---:B--2---:R-:W-:Y:S08]  /*5890*/  HMMA.16816.F32.BF16 R12, R8.reuse, R48, RZ ;  /* 0x00000030080c723c */ /* 0x044ff000000418ff */
[----:B------:R-:W-:Y:S01]  /*58a0*/  HMMA.16816.F32.BF16 R32, R8, R50, RZ ;  /* 0x000000320820723c */ /* 0x000fe200000418ff */
[----:B------:R-:W2:Y:S07]  /*58b0*/  LDSM.16.MT88.4 R48, [R235+0x2000] ;  /* 0x00200000eb30783b */ /* 0x000eae0000004200 */
[----:B------:R-:W-:Y:S08]  /*58c0*/  HMMA.16816.F32.BF16 R128, R4, R30, R16 ;  /* 0x0000001e0480723c */ /* 0x000ff00000041810 */
[C---:B------:R-:W-:Y:S01]  /*58d0*/  HMMA.16816.F32.BF16 R16, R8.reuse, R58, RZ ;  /* 0x0000003a0810723c */ /* 0x040fe200000418ff */
[----:B------:R-:W4:Y:S07]  /*58e0*/  LDSM.16.MT88.4 R56, [R170+0x4000] ;  /* 0x00400000aa38783b */ /* 0x000f2e0000004200 */
[C---:B------:R-:W-:Y:S08]  /*58f0*/  HMMA.16816.F32.BF16 R28, R8.reuse, R60, RZ ;  /* 0x0000003c081c723c */ /* 0x040ff000000418ff */
[----:B------:R-:W-:Y:S08]  /*5900*/  HMMA.16816.F32.BF16 R24, R8, R62, RZ ;  /* 0x0000003e0818723c */ /* 0x000ff000000418ff */
[C---:B------:R-:W-:Y:S08]  /*5910*/  HMMA.16816.F32.BF16 R60, R4.reuse, R66, R16 ;  /* 0x00000042043c723c */ /* 0x040ff00000041810 */
[C---:B-1----:R-:W-:Y:S08]  /*5920*/  HMMA.16816.F32.BF16 R144, R4.reuse, R20, R12 ;  /* 0x000000140490723c */ /* 0x042ff0000004180c */
[C---:B------:R-:W-:Y:S01]  /*5930*/  HMMA.16816.F32.BF16 R64, R4.reuse, R22, R32 ;  /* 0x000000160440723c */ /* 0x040fe20000041820 */
[----:B------:R-:W1:Y:S07]  /*5940*/  LDSM.16.MT88.4 R32, [R170+0x4800] ;  /* 0x00480000aa20783b */ /* 0x000e6e0000004200 */
[C---:B---3--:R-:W-:Y:S08]  /*5950*/  HMMA.16816.F32.BF16 R140, R4.reuse, R36, R28 ;  /* 0x00000024048c723c */ /* 0x048ff0000004181c */
[----:B------:R-:W-:Y:S01]  /*5960*/  HMMA.16816.F32.BF16 R124, R4, R38, R24 ;  /* 0x00000026047c723c */ /* 0x000fe20000041818 */
[----:B------:R-:W3:Y:S07]  /*5970*/  LDSM.16.MT88.4 R36, [R232+0x4000] ;  /* 0x00400000e824783b */ /* 0x000eee0000004200 */
[C---:B--2---:R-:W-:Y:S08]  /*5980*/  HMMA.16816.F32.BF16 R20, R8.reuse, R50, RZ ;  /* 0x000000320814723c */ /* 0x044ff000000418ff */
[C---:B------:R-:W-:Y:S08]  /*5990*/  HMMA.16816.F32.BF16 R12, R8.reuse, R40, RZ ;  /* 0x00000028080c723c */ /* 0x040ff000000418ff */
[C---:B----4-:R-:W-:Y:S08]  /*59a0*/  HMMA.16816.F32.BF16 R16, R8.reuse, R56, RZ ;  /* 0x000000380810723c */ /* 0x050ff000000418ff */
[----:B------:R-:W-:Y:S08]  /*59b0*/  HMMA.16816.F32.BF16 R24, R8, R48, RZ ;  /* 0x000000300818723c */ /* 0x000ff000000418ff */
[C---:B------:R-:W-:Y:S01]  /*59c0*/  HMMA.16816.F32.BF16 R96, R4.reuse, R46, R20 ;  /* 0x0000002e0460723c */ /* 0x040fe20000041814 */
[----:B------:R-:W2:Y:S07]  /*59d0*/  LDSM.16.MT88.4 R20, [R232+0x4800] ;  /* 0x00480000e814783b */ /* 0x000eae0000004200 */
[----:B------:R-:W-:Y:S08]  /*59e0*/  HMMA.16816.F32.BF16 R132, R4, R52, R12 ;  /* 0x000000340484723c */ /* 0x000ff0000004180c */
[C---:B------:R-:W-:Y:S08]  /*59f0*/  HMMA.16816.F32.BF16 R12, R8.reuse, R58, RZ ;  /* 0x0000003a080c723c */ /* 0x040ff000000418ff */
[----:B------:R-:W-:Y:S08]  /*5a00*/  HMMA.16816.F32.BF16 R28, R8, R42, RZ ;  /* 0x0000002a081c723c */ /* 0x000ff000000418ff */
[C---:B-1----:R-:W-:Y:S08]  /*5a10*/  HMMA.16816.F32.BF16 R84, R4.reuse, R32, R16 ;  /* 0x000000200454723c */ /* 0x042ff00000041810 */
[----:B------:R-:W-:Y:S01]  /*5a20*/  HMMA.16816.F32.BF16 R108, R4, R44, R24 ;  /* 0x0000002c046c723c */ /* 0x000fe20000041818 */
[----:B------:R-:W1:Y:S07]  /*5a30*/  LDSM.16.MT88.4 R24, [R171+0x4000] ;  /* 0x00400000ab18783b */ /* 0x000e6e0000004200 */
[----:B---3--:R-:W-:Y:S08]  /*5a40*/  HMMA.16816.F32.BF16 R16, R8, R36, RZ ;  /* 0x000000240810723c */ /* 0x008ff000000418ff */
[----:B------:R-:W-:Y:S08]  /*5a50*/  HMMA.16816.F32.BF16 R80, R4, R34, R12 ;  /* 0x000000220450723c */ /* 0x000ff0000004180c */
[----:B------:R-:W-:Y:S08]  /*5a60*/  HMMA.16816.F32.BF16 R12, R8, R38, RZ ;  /* 0x00000026080c723c */ /* 0x000ff000000418ff */
[C---:B------:R-:W-:Y:S08]  /*5a70*/  HMMA.16816.F32.BF16 R116, R4.reuse, R54, R28 ;  /* 0x000000360474723c */ /* 0x040ff0000004181c */
[C---:B--2---:R-:W-:Y:S01]  /*5a80*/  HMMA.16816.F32.BF16 R52, R4.reuse, R20, R16 ;  /* 0x000000140434723c */ /* 0x044fe20000041810 */
[----:B------:R-:W2:Y:S07]  /*5a90*/  LDSM.16.MT88.4 R16, [R171+0x4800] ;  /* 0x00480000ab10783b */ /* 0x000eae0000004200 */
[----:B------:R-:W-:Y:S08]  /*5aa0*/  HMMA.16816.F32.BF16 R48, R4, R22, R12 ;  /* 0x000000160430723c */ /* 0x000ff0000004180c */
[----:B-1----:R-:W-:Y:S11]  /*5ab0*/  HMMA.16816.F32.BF16 R12, R8, R24, RZ ;  /* 0x00000018080c723c */ /* 0x002ff600000418ff */
[----:B------:R-:W-:Y:S11]  /*5ac0*/  @!UPT UIADD3 URZ, URZ, URZ, URZ ;  /* 0x0000003f3f3ff290 */ /* 0x000ff6000fffe03f */
[----:B------:R-:W-:Y:S02]  /*5ad0*/  @!UPT UIADD3 URZ, URZ, URZ, URZ ;  /* 0x0000003f3f3ff290 */ /* 0x000fe4000fffe03f */
[----:B--2---:R-:W-:Y:S08]  /*5ae0*/  HMMA.16816.F32.BF16 R44, R4, R16, R12 ;  /* 0x00000010042c723c */ /* 0x004ff0000004180c */
[----:B------:R-:W-:Y:S11]  /*5af0*/  HMMA.16816.F32.BF16 R12, R8, R26, RZ ;  /* 0x0000001a080c723c */ /* 0x000ff600000418ff */
[----:B------:R-:W-:Y:S11]  /*5b00*/  @!UPT UIADD3 URZ, URZ, URZ, URZ ;  /* 0x0000003f3f3ff290 */ /* 0x000ff6000fffe03f */
[----:B------:R-:W-:Y:S02]  /*5b10*/  @!UPT UIADD3 URZ, URZ, URZ, URZ ;  /* 0x0000003f3f3ff290 */ /* 0x000fe4000fffe03f */
[----:B------:R-:W-:Y:S01]  /*5b20*/  HMMA.16816.F32.BF16 R36, R4, R18, R12 ;  /* 0x000000120424723c */ /* 0x000fe2000004180c */
[----:B------:R-:W1:Y:S01]  /*5b30*/  LDSM.16.MT88.4 R12, [R92+0x4000] ;  /* 0x004000005c0c783b */ /* 0x000e620000004200 */
[----:B------:R-:W-:-:S06]  /*5b40*/  FFMA.FTZ R3, R88, c[0x0][0x2d0], -R0 ;  /* 0x0000b40058037a23 */ /* 0x000fcc0000010800 */
[C---:B-1----:R-:W-:Y:S08]  /*5b50*/  HMMA.16816.F32.BF16 R16, R8.reuse, R12, RZ ;  /* 0x0000000c0810723c */ /* 0x042ff000000418ff */
[----:B------:R-:W-:Y:S01]  /*5b60*/  HMMA.16816.F32.BF16 R8, R8, R14, RZ ;  /* 0x0000000e0808723c */ /* 0x000fe200000418ff */
[----:B------:R-:W1:Y:S01]  /*5b70*/  LDSM.16.MT88.4 R12, [R235+0x4800] ;  /* 0x00480000eb0c783b */ /* 0x000e620000004200 */
[----:B------:R2:W-:Y:S02]  /*5b80*/  MUFU.EX2 R92, R3 ;  /* 0x00000003005c7308 */ /* 0x0005e40000000800 */
[----:B--2---:R-:W-:-:S06]  /*5b90*/  FFMA.FTZ R3, R91, c[0x0][0x2d0], -R0 ;  /* 0x0000b4005b037a23 */ /* 0x004fcc0000010800 */
[----:B------:R2:W-:Y:S02]  /*5ba0*/  MUFU.EX2 R136, R3 ;  /* 0x0000000300887308 */ /* 0x0005e40000000800 */
[----:B--2---:R-:W-:-:S06]  /*5bb0*/  FFMA.FTZ R3, R90, c[0x0][0x2d0], -R0 ;  /* 0x0000b4005a037a23 */ /* 0x004fcc0000010800 */
[----:B------:R2:W-:Y:S06]  /*5bc0*/  MUFU.EX2 R137, R3 ;  /* 0x0000000300897308 */ /* 0x0005ec0000000800 */
[----:B-1----:R-:W-:Y:S01]  /*5bd0*/  HMMA.16816.F32.BF16 R20, R4, R14, R8 ;  /* 0x0000000e0414723c */ /* 0x002fe20000041808 */
[----:B------:R-:W1:Y:S01]  /*5be0*/  LDSM.16.MT88.4 R8, [R170+0x1000] ;  /* 0x00100000aa08783b */ /* 0x000e620000004200 */
[----:B--2---:R-:W-:-:S04]  /*5bf0*/  FFMA.FTZ R3, R89, c[0x0][0x2d0], -R0 ;  /* 0x0000b40059037a23 */ /* 0x004fc80000010800 */
[----:B------:R2:W3:Y:S02]  /*5c00*/  MUFU.EX2 R138, R3 ;  /* 0x00000003008a7308 */ /* 0x0004e40000000800 */
[----:B------:R-:W-:Y:S01]  /*5c10*/  HMMA.16816.F32.BF16 R24, R4, R12, R16 ;  /* 0x0000000c0418723c */ /* 0x000fe20000041810 */
[----:B--2---:R-:W-:-:S05]  /*5c20*/  FFMA.FTZ R3, R78, c[0x0][0x2d0], -R2 ;  /* 0x0000b4004e037a23 */ /* 0x004fca0000010802 */
[----:B------:R2:W-:Y:S02]  /*5c30*/  MUFU.EX2 R19, R3 ;  /* 0x0000000300137308 */ /* 0x0005e40000000800 */
[----:B--2---:R-:W-:-:S06]  /*5c40*/  FFMA.FTZ R3, R77, c[0x0][0x2d0], -R2 ;  /* 0x0000b4004d037a23 */ /* 0x004fcc0000010802 */
[----:B------:R2:W4:Y:S02]  /*5c50*/  MUFU.EX2 R18, R3 ;  /* 0x0000000300127308 */ /* 0x0005240000000800 */
[----:B--2---:R-:W-:-:S06]  /*5c60*/  FFMA.FTZ R3, R79, c[0x0][0x2d0], -R2 ;  /* 0x0000b4004f037a23 */ /* 0x004fcc0000010802 */
[----:B------:R2:W-:Y:S01]  /*5c70*/  MUFU.EX2 R102, R3 ;  /* 0x0000000300667308 */ /* 0x0005e20000000800 */
[----:B------:R-:W-:Y:S02]  /*5c80*/  FADD.FTZ R4, R74, R71 ;  /* 0x000000474a047221 */ /* 0x000fe40000010000 */
[----:B--2---:R-:W-:-:S05]  /*5c90*/  FFMA.FTZ R3, R76, c[0x0][0x2d0], -R2 ;  /* 0x0000b4004c037a23 */ /* 0x004fca0000010802 */
[----:B------:R2:W5:Y:S01]  /*5ca0*/  MUFU.EX2 R103, R3 ;  /* 0x0000000300677308 */ /* 0x0005620000000800 */
[----:B------:R-:W-:Y:S02]  /*5cb0*/  FADD.FTZ R5, R69, R68 ;  /* 0x0000004445057221 */ /* 0x000fe40000010000 */
[----:B------:R-:W-:Y:S01]  /*5cc0*/  FADD.FTZ R4, R72, R4 ;  /* 0x0000000448047221 */ /* 0x000fe20000010000 */
[----:B---3--:R-:W-:-:S03]  /*5cd0*/  F2FP.BF16.PACK_AB R6, R138, R137 ;  /* 0x000000898a06723e */ /* 0x008fc600000010ff */
[----:B------:R-:W-:Y:S01]  /*5ce0*/  FADD.FTZ R12, R75, R4 ;  /* 0x000000044b0c7221 */ /* 0x000fe20000010000 */
[----:B------:R-:W-:Y:S01]  /*5cf0*/  F2FP.BF16.PACK_AB R4, R136, R92 ;  /* 0x0000005c8804723e */ /* 0x000fe200000010ff */
[----:B------:R-:W-:Y:S02]  /*5d00*/  FFMA.FTZ R15, R104, c[0x0][0x2d0], -R0 ;  /* 0x0000b400680f7a23 */ /* 0x000fe40000010800 */
[----:B--2---:R-:W-:Y:S01]  /*5d10*/  FADD.FTZ R3, R70, R5 ;  /* 0x0000000546037221 */ /* 0x004fe20000010000 */
[----:B----4-:R-:W-:Y:S02]  /*5d20*/  F2FP.BF16.PACK_AB R5, R18, R19 ;  /* 0x000000131205723e */ /* 0x010fe400000010ff */
        /* <DEDUP_REMOVED lines=16> */
[----:B------:R-:W-:-:S06]  /*5e30*/  FADD.FTZ R16, R73, R3 ;  /* 0x0000000349107221 */ /* 0x000fcc0000010000 */
[C---:B-1----:R-:W-:Y:S08]  /*5e40*/  HMMA.16816.F32.BF16 R68, R4.reuse, R8, R140 ;  /* 0x000000080444723c */ /* 0x042ff0000004188c */
[----:B------:R-:W-:Y:S01]  /*5e50*/  HMMA.16816.F32.BF16 R72, R4, R10, R124 ;  /* 0x0000000a0448723c */ /* 0x000fe2000004187c */
[----:B------:R-:W1:Y:S01]  /*5e60*/  LDSM.16.MT88.4 R8, [R171+0x3000] ;  /* 0x00300000ab08783b */ /* 0x000e620000004200 */
[----:B------:R-:W-:-:S02]  /*5e70*/  FFMA.FTZ R14, R95, c[0x0][0x2d0], -R0 ;  /* 0x0000b4005f0e7a23 */ /* 0x000fc40000010800 */
[--C-:B------:R-:W-:Y:S01]  /*5e80*/  FFMA.FTZ R13, R94, c[0x0][0x2d0], -R0.reuse ;  /* 0x0000b4005e0d7a23 */ /* 0x100fe20000010800 */
[----:B------:R-:W-:Y:S03]  /*5e90*/  LDSM.16.MT88.4 R124, [R171+0x1800] ;  /* 0x00180000ab7c783b */ /* 0x000fe60000004200 */
[C---:B-1----:R-:W-:Y:S08]  /*5ea0*/  HMMA.16816.F32.BF16 R176, R4.reuse, R8, R132 ;  /* 0x0000000804b0723c */ /* 0x042ff00000041884 */
[----:B------:R-:W-:Y:S01]  /*5eb0*/  HMMA.16816.F32.BF16 R152, R4, R10, R116 ;  /* 0x0000000a0498723c */ /* 0x000fe20000041874 */
[----:B------:R-:W1:Y:S01]  /*5ec0*/  LDSM.16.MT88.4 R8, [R235+0x3000] ;  /* 0x00300000eb08783b */ /* 0x000e620000004200 */
[----:B------:R-:W-:Y:S01]  /*5ed0*/  FFMA.FTZ R0, R93, c[0x0][0x2d0], -R0 ;  /* 0x0000b4005d007a23 */ /* 0x000fe20000010800 */
[----:B------:R-:W-:Y:S02]  /*5ee0*/  MUFU.EX2 R15, R15 ;  /* 0x0000000f000f7308 */ /* 0x000fe40000000800 */
[----:B------:R-:W-:Y:S01]  /*5ef0*/  LDSM.16.MT88.4 R132, [R235+0x1800] ;  /* 0x00180000eb84783b */ /* 0x000fe20000004200 */
[----:B------:R-:W-:-:S03]  /*5f00*/  FADD.FTZ R3, R161, R12 ;  /* 0x0000000ca1037221 */ /* 0x000fc60000010000 */
[----:B------:R-:W-:Y:S01]  /*5f10*/  LDSM.16.MT88.4 R116, [R232+0x1800] ;  /* 0x00180000e874783b */ /* 0x000fe20000004200 */
[C---:B-1----:R-:W-:Y:S08]  /*5f20*/  HMMA.16816.F32.BF16 R88, R4.reuse, R8, R108 ;  /* 0x000000080458723c */ /* 0x042ff0000004186c */
[C---:B------:R-:W-:Y:S01]  /*5f30*/  HMMA.16816.F32.BF16 R76, R4.reuse, R10, R96 ;  /* 0x0000000a044c723c */ /* 0x040fe20000041860 */
[----:B------:R-:W1:Y:S01]  /*5f40*/  LDSM.16.MT88.4 R8, [R170+0x5000] ;  /* 0x00500000aa08783b */ /* 0x000e620000004200 */
[----:B------:R2:W-:Y:S08]  /*5f50*/  MUFU.EX2 R17, R0 ;  /* 0x0000000000117308 */ /* 0x0005f00000000800 */
[----:B------:R-:W3:Y:S01]  /*5f60*/  MUFU.EX2 R14, R14 ;  /* 0x0000000e000e7308 */ /* 0x000ee20000000800 */
[----:B------:R-:W-:Y:S01]  /*5f70*/  LDSM.16.MT88.4 R108, [R170+0x1800] ;  /* 0x00180000aa6c783b */ /* 0x000fe20000004200 */
[C---:B-1----:R-:W-:Y:S08]  /*5f80*/  HMMA.16816.F32.BF16 R84, R4.reuse, R8, R84 ;  /* 0x000000080454723c */ /* 0x042ff00000041854 */
[C---:B------:R-:W-:Y:S01]  /*5f90*/  HMMA.16816.F32.BF16 R80, R4.reuse, R10, R80 ;  /* 0x0000000a0450723c */ /* 0x040fe20000041850 */
[----:B------:R-:W1:Y:S07]  /*5fa0*/  LDSM.16.MT88.4 R8, [R232+0x5000] ;  /* 0x00500000e808783b */ /* 0x000e6e0000004200 */
[C---:B-1----:R-:W-:Y:S08]  /*5fb0*/  HMMA.16816.F32.BF16 R156, R4.reuse, R8, R52 ;  /* 0x00000008049c723c */ /* 0x042ff00000041834 */
[C---:B------:R-:W-:Y:S01]  /*5fc0*/  HMMA.16816.F32.BF16 R148, R4.reuse, R10, R48 ;  /* 0x0000000a0494723c */ /* 0x040fe20000041830 */
[----:B------:R-:W1:Y:S01]  /*5fd0*/  LDSM.16.MT88.4 R8, [R171+0x5000] ;  /* 0x00500000ab08783b */ /* 0x000e620000004200 */
[----:B--2---:R-:W-:Y:S01]  /*5fe0*/  FFMA.FTZ R0, R185, c[0x0][0x2d0], -R2 ;  /* 0x0000b400b9007a23 */ /* 0x004fe20000010802 */
[----:B------:R-:W2:Y:S01]  /*5ff0*/  MUFU.EX2 R13, R13 ;  /* 0x0000000d000d7308 */ /* 0x000ea20000000800 */
[----:B---3--:R-:W-:Y:S01]  /*6000*/  F2FP.BF16.PACK_AB R96, R14, R15 ;  /* 0x0000000f0e60723e */ /* 0x008fe200000010ff */
[----:B------:R-:W-:Y:S03]  /*6010*/  LDSM.16.MT88.4 R48, [R232+0x3800] ;  /* 0x00380000e830783b */ /* 0x000fe60000004200 */
[C---:B-1----:R-:W-:Y:S08]  /*6020*/  HMMA.16816.F32.BF16 R144, R4.reuse, R8, R44 ;  /* 0x000000080490723c */ /* 0x042ff0000004182c */
[----:B------:R-:W-:Y:S01]  /*6030*/  HMMA.16816.F32.BF16 R140, R4, R10, R36 ;  /* 0x0000000a048c723c */ /* 0x000fe20000041824 */
[----:B------:R-:W1:Y:S01]  /*6040*/  LDSM.16.MT88.4 R8, [R235+0x5000] ;  /* 0x00500000eb08783b */ /* 0x000e620000004200 */
[----:B--2---:R-:W-:-:S06]  /*6050*/  F2FP.BF16.PACK_AB R98, R17, R13 ;  /* 0x0000000d1162723e */ /* 0x004fcc00000010ff */
        /* <DEDUP_REMOVED lines=9> */
[----:B------:R-:W-:Y:S01]  /*60f0*/  FADD.FTZ R3, R174, R3 ;  /* 0x00000003ae037221 */ /* 0x000fe20000010000 */
[----:B-1----:R-:W-:Y:S01]  /*6100*/  LDSM.16.MT88.4 R4, [R235+0x5800] ;  /* 0x00580000eb04783b */ /* 0x002fe20000004200 */
[----:B--2---:R-:W-:-:S02]  /*6110*/  F2FP.BF16.PACK_AB R97, R11, R10 ;  /* 0x0000000a0b61723e */ /* 0x004fc400000010ff */
[----:B---3--:R-:W-:-:S07]  /*6120*/  F2FP.BF16.PACK_AB R99, R9, R8 ;  /* 0x000000080963723e */ /* 0x008fce00000010ff */
[C---:B------:R-:W-:Y:S08]  /*6130*/  HMMA.16816.F32.BF16 R120, R96.reuse, R124, R120 ;  /* 0x0000007c6078723c */ /* 0x040ff00000041878 */
[C---:B------:R-:W-:Y:S01]  /*6140*/  HMMA.16816.F32.BF16 R124, R96.reuse, R126, R40 ;  /* 0x0000007e607c723c */ /* 0x040fe20000041828 */
[----:B------:R-:W1:Y:S07]  /*6150*/  LDSM.16.MT88.4 R40, [R170+0x3800] ;  /* 0x00380000aa28783b */ /* 0x000e6e0000004200 */
[C---:B------:R-:W-:Y:S08]  /*6160*/  HMMA.16816.F32.BF16 R44, R96.reuse, R48, R68 ;  /* 0x00000030602c723c */ /* 0x040ff00000041844 */
[C---:B------:R-:W-:Y:S01]  /*6170*/  HMMA.16816.F32.BF16 R48, R96.reuse, R50, R72 ;  /* 0x000000326030723c */ /* 0x040fe20000041848 */
[----:B------:R-:W2:Y:S07]  /*6180*/  LDSM.16.MT88.4 R72, [R170+0x5800] ;  /* 0x00580000aa48783b */ /* 0x000eae0000004200 */
[C---:B-1----:R-:W-:Y:S08]  /*6190*/  HMMA.16816.F32.BF16 R36, R96.reuse, R40, R60 ;  /* 0x000000286024723c */ /* 0x042ff0000004183c */
[----:B------:R-:W-:Y:S01]  /*61a0*/  HMMA.16816.F32.BF16 R40, R96, R42, R64 ;  /* 0x0000002a6028723c */ /* 0x000fe20000041840 */
[----:B------:R-:W1:Y:S01]  /*61b0*/  LDSM.16.MT88.4 R64, [R235+0x3800] ;  /* 0x00380000eb40783b */ /* 0x000e620000004200 */
[----:B------:R-:W-:-:S06]  /*61c0*/  FADD.FTZ R0, R139, R16 ;  /* 0x000000108b007221 */ /* 0x000fcc0000010000 */
[----:B------:R-:W-:Y:S01]  /*61d0*/  HMMA.16816.F32.BF16 R128, R96, R132, R128 ;  /* 0x000000846080723c */ /* 0x000fe20000041880 */
[----:B------:R-:W-:-:S07]  /*61e0*/  FADD.FTZ R2, R172, R0 ;  /* 0x00000000ac027221 */ /* 0x000fce0000010000 */
[----:B--2---:R-:W-:Y:S01]  /*61f0*/  HMMA.16816.F32.BF16 R68, R96, R72, R84 ;  /* 0x000000486044723c */ /* 0x004fe20000041854 */
[----:B------:R-:W-:-:S07]  /*6200*/  FADD.FTZ R0, R180, R3 ;  /* 0x00000003b4007221 */ /* 0x000fce0000010000 */
[C---:B------:R-:W-:Y:S01]  /*6210*/  HMMA.16816.F32.BF16 R132, R96.reuse, R134, R56 ;  /* 0x000000866084723c */ /* 0x040fe20000041838 */
[----:B------:R-:W2:Y:S07]  /*6220*/  LDSM.16.MT88.4 R56, [R171+0x3800] ;  /* 0x00380000ab38783b */ /* 0x000eae0000004200 */
[C---:B------:R-:W-:Y:S01]  /*6230*/  HMMA.16816.F32.BF16 R72, R96.reuse, R74, R80 ;  /* 0x0000004a6048723c */ /* 0x040fe20000041850 */
[----:B------:R-:W3:Y:S07]  /*6240*/  LDSM.16.MT88.4 R80, [R232+0x5800] ;  /* 0x00580000e850783b */ /* 0x000eee0000004200 */
[----:B-1----:R-:W-:Y:S01]  /*6250*/  HMMA.16816.F32.BF16 R60, R96, R64, R88 ;  /* 0x00000040603c723c */ /* 0x002fe20000041858 */
[----:B------:R-:W1:Y:S01]  /*6260*/  LDSM.16.MT88.4 R88, [R171+0x5800] ;  /* 0x00580000ab58783b */ /* 0x000e620000004200 */
[----:B------:R-:W-:-:S02]  /*6270*/  FADD.FTZ R3, R160, R2 ;  /* 0x00000002a0037221 */ /* 0x000fc40000010000 */
[----:B------:R-:W-:Y:S02]  /*6280*/  FADD.FTZ R2, R175, R0 ;  /* 0x00000000af027221 */ /* 0x000fe40000010000 */
[----:B------:R-:W-:Y:S02]  /*6290*/  FADD.FTZ R0, R186, R3 ;  /* 0x00000003ba007221 */ /* 0x000fe40000010000 */
[----:B------:R-:W-:Y:S02]  /*62a0*/  FADD.FTZ R2, R92, R2 ;  /* 0x000000025c027221 */ /* 0x000fe40000010000 */
[----:B------:R-:W-:Y:S02]  /*62b0*/  FADD.FTZ R0, R19, R0 ;  /* 0x0000000013007221 */ /* 0x000fe40000010000 */
[----:B------:R-:W-:Y:S02]  /*62c0*/  FADD.FTZ R2, R136, R2 ;  /* 0x0000000288027221 */ /* 0x000fe40000010000 */
[----:B------:R-:W-:-:S02]  /*62d0*/  FADD.FTZ R0, R18, R0 ;  /* 0x0000000012007221 */ /* 0x000fc40000010000 */
        /* <DEDUP_REMOVED lines=18> */
[C---:B--2---:R-:W-:Y:S08]  /*6400*/  HMMA.16816.F32.BF16 R52, R96.reuse, R56, R176 ;  /* 0x000000386034723c */ /* 0x044ff000000418b0 */
[C---:B---3--:R-:W-:Y:S08]  /*6410*/  HMMA.16816.F32.BF16 R76, R96.reuse, R80, R156 ;  /* 0x00000050604c723c */ /* 0x048ff0000004189c */
[C---:B-1----:R-:W-:Y:S08]  /*6420*/  HMMA.16816.F32.BF16 R84, R96.reuse, R88, R144 ;  /* 0x000000586054723c */ /* 0x042ff00000041890 */
        /* <DEDUP_REMOVED lines=25> */
[----:B------:R-:W-:Y:S01]  /*65c0*/  SHF.L.U64.HI R15, R202, 0x1, R189 ;  /* 0x00000001ca0f7819 */ /* 0x000fe200000102bd */
[----:B------:R-:W-:Y:S01]  /*65d0*/  IMAD.SHL.U32 R17, R201, 0x2, RZ ;  /* 0x00000002c9117824 */ /* 0x000fe200078e00ff */
[----:B------:R-:W-:Y:S01]  /*65e0*/  SHF.R.S32.HI R189, RZ, 0x1f, R193 ;  /* 0x0000001fffbd7819 */ /* 0x000fe200000114c1 */
        /* <DEDUP_REMOVED lines=18> */
.L_x_2804:
        /* <DEDUP_REMOVED lines=21> */
.L_x_2805:
        /* <DEDUP_REMOVED lines=21> */
.L_x_2703:
[----:B------:R-:W-:Y:S05]  /*69b0*/  BSYNC B0 ;  /* 0x0000000000007941 */ /* 0x000fea0003800000 */
.L_x_2702:
[----:B-1----:R-:W-:Y:S01]  /*69c0*/  @P4 IMAD.HI.U32 R2, R229, c[0x0][0x2c8], RZ ;  /* 0x0000b200e5024a27 */ /* 0x002fe200078e00ff */
[----:B------:R-:W-:Y:S01]  /*69d0*/  IADD3 R172, R188, -0x2, RZ ;  /* 0xfffffffebcac7810 */ /* 0x000fe20007ffe0ff */
[----:B------:R-:W0:Y:S02]  /*69e0*/  LDGDEPBAR ;  /* 0x00000000000079af */ /* 0x000e240000000000 */
[----:B------:R-:W-:Y:S01]  /*69f0*/  IMAD.MOV.U32 R0, RZ, RZ, R229 ;  /* 0x000000ffff007224 */ /* 0x000fe200078e00e5 */
[----:B------:R-:W-:Y:S01]  /*6a00*/  @P4 SHF.R.U32.HI R0, RZ, c[0x0][0x2cc], R2 ;  /* 0x0000b300ff004a19 */ /* 0x000fe20000011602 */
[----:B------:R-:W-:-:S02]  /*6a10*/  IMAD.MOV.U32 R161, RZ, RZ, 0x1 ;  /* 0x00000001ffa17424 */ /* 0x000fc400078e00ff */
[----:B------:R-:W-:Y:S01]  /*6a20*/  IMAD.MOV.U32 R199, RZ, RZ, RZ ;  /* 0x000000ffffc77224 */ /* 0x000fe200078e00ff */
[----:B------:R-:W-:-:S04]  /*6a30*/  IADD3 R0, R0, R221, -R222 ;  /* 0x000000dd00007210 */ /* 0x000fc80007ffe8de */
        /* <DEDUP_REMOVED lines=10> */
.L_x_2715:
        /* <DEDUP_REMOVED lines=27> */
[C---:B------:R-:W-:Y:S01]  /*6c90*/  IMAD.WIDE.U32 R2, R181.reuse, c[0x0][0x208], RZ ;  /* 0x00008200b5027a25 */ /* 0x040fe200078e00ff */
        /* <DEDUP_REMOVED lines=15> */
.L_x_2806:
[----:B------:R-:W-:-:S05]  /*6d90*/  BRA.DIV ~URZ, `(.L_x_2710) ;  /* 0x0000c6727f007947 */ /* 0x000fca000b800000 */
[----:B------:R-:W5:Y:S01]  /*6da0*/  SHFL.IDX PT, R2, R14, RZ, 0x181f ;  /* 0x00181fff0e027589 */ /* 0x000f6200000e0000 */
[----:B------:R-:W-:Y:S01]  /*6db0*/  ISETP.GE.AND P5, PT, R193, c[0x0][0x1d4], PT ;  /* 0x00007500c1007a0c */ /* 0x000fe20003fa6270 */
[----:B------:R-:W-:Y:S01]  /*6dc0*/  IMAD R4, R199, 0x6000, R223 ;  /* 0x00006000c7047824 */ /* 0x000fe200078e02df */
[----:B------:R-:W-:Y:S04]  /*6dd0*/  ISETP.GE.AND P1, PT, R201, c[0x0][0x1d4], PT ;  /* 0x00007500c9007a0c */ /* 0x000fe80003f26270 */
[----:B------:R-:W-:Y:S02]  /*6de0*/  SEL R13, RZ, 0x10, P1 ;  /* 0x00000010ff0d7807 */ /* 0x000fe40000800000 */
[----:B-----5:R-:W-:Y:S05]  /*6df0*/  IADD3 R6, P0, R2, R22, RZ ;  /* 0x0000001602067210 */ /* 0x020fea0007f1e0ff */
[C---:B---3--:R-:W-:Y:S01]  /*6e00*/  IMAD.X R7, R5.reuse, 0x1, R15, P0 ;  /* 0x0000000105077824 */ /* 0x048fe200000e060f */
        /* <DEDUP_REMOVED lines=14> */
.L_x_2807:
[C---:B------:R-:W-:Y:S02]  /*6ef0*/  IADD3 R3, -R6.reuse, 0x10, RZ ;  /* 0x0000001006037810 */ /* 0x040fe40007ffe1ff */
[----:B------:R-:W-:Y:S02]  /*6f00*/  ISETP.NE.U32.AND P5, PT, R6, RZ, PT ;  /* 0x000000ff0600720c */ /* 0x000fe40003fa5070 */
[----:B------:R-:W-:Y:S02]  /*6f10*/  LOP3.LUT R3, R3, 0xf, RZ, 0xc0, !PT ;  /* 0x0000000f03037812 */ /* 0x000fe400078ec0ff */
[----:B------:R-:W-:Y:S02]  /*6f20*/  ISETP.NE.U32.AND P6, PT, R13, RZ, PT ;  /* 0x000000ff0d00720c */ /* 0x000fe40003fc5070 */
[-C--:B---3--:R-:W-:Y:S02]  /*6f30*/  IADD3 R6, P1, P0, R3, R2.reuse, R22 ;  /* 0x0000000203067210 */ /* 0x088fe4000783e016 */
[----:B------:R-:W-:Y:S02]  /*6f40*/  IADD3 R3, -R13, 0x10, RZ ;  /* 0x000000100d037810 */ /* 0x000fe40007ffe1ff */
[-C--:B------:R-:W-:Y:S02]  /*6f50*/  IADD3.X R7, RZ, R5.reuse, R15, P1, P0 ;  /* 0x00000005ff077210 */ /* 0x080fe40000fe040f */
[----:B------:R-:W-:Y:S03]  /*6f60*/  LOP3.LUT R3, R3, 0xf, RZ, 0xc0, !PT ;  /* 0x0000000f03037812 */ /* 0x000fe600078ec0ff */
[----:B------:R-:W-:Y:S01]  /*6f70*/  @!PT LDS RZ, [RZ] ;  /* 0x00000000fffff984 */ /* 0x000fe20000000800 */
[----:B------:R-:W-:Y:S01]  /*6f80*/  @!PT LDS RZ, [RZ] ;  /* 0x00000000fffff984 */ /* 0x000fe20000000800 */
[----:B------:R-:W-:Y:S01]  /*6f90*/  @!PT LDS RZ, [RZ] ;  /* 0x00000000fffff984 */ /* 0x000fe20000000800 */
[----:B------:R3:W-:Y:S01]  /*6fa0*/  LDGSTS.E.BYPASS.LTC128B.128.ZFILL [R4+0x1000], [R6.64], P5 ;  /* 0x0100000006047fae */ /* 0x0007e2000a941d48 */
[C---:B------:R-:W-:Y:S02]  /*6fb0*/  ISETP.NE.U32.AND P5, PT, R12.reuse, RZ, PT ;  /* 0x000000ff0c00720c */ /* 0x040fe40003fa5070 */
[-C--:B---3--:R-:W-:Y:S02]  /*6fc0*/  IADD3 R6, P1, P0, R3, R2.reuse, R23 ;  /* 0x0000000203067210 */ /* 0x088fe4000783e017 */
[----:B------:R-:W-:Y:S02]  /*6fd0*/  IADD3 R3, -R12, 0x10, RZ ;  /* 0x000000100c037810 */ /* 0x000fe40007ffe1ff */
[-C--:B------:R-:W-:Y:S02]  /*6fe0*/  IADD3.X R7, RZ, R5.reuse, R20, P1, P0 ;  /* 0x00000005ff077210 */ /* 0x080fe40000fe0414 */
[----:B------:R-:W-:Y:S03]  /*6ff0*/  LOP3.LUT R3, R3, 0xf, RZ, 0xc0, !PT ;  /* 0x0000000f03037812 */ /* 0x000fe600078ec0ff */
[----:B------:R3:W-:Y:S01]  /*7000*/  LDGSTS.E.BYPASS.LTC128B.128.ZFILL [R4+0x3000], [R6.64], P6 ;  /* 0x0300000006047fae */ /* 0x0007e2000b141d48 */
[----:B------:R-:W-:Y:S04]  /*7010*/  IADD3 R2, P1, P0, R3, R2, R28 ;  /* 0x0000000203027210 */ /* 0x000fe8000783e01c */
[----:B------:R-:W-:Y:S05]  /*7020*/  IADD3.X R3, RZ, R5, R21, P1, P0 ;  /* 0x00000005ff037210 */ /* 0x000fea0000fe0415 */
[----:B------:R3:W-:Y:S04]  /*7030*/  LDGSTS.E.BYPASS.LTC128B.128.ZFILL [R4+0x5000], [R2.64], P5 ;  /* 0x0500000002047fae */ /* 0x0007e8000a941d48 */
.L_x_2708:
[----:B------:R-:W-:Y:S05]  /*7040*/  BSYNC B0 ;  /* 0x0000000000007941 */ /* 0x000fea0003800000 */
.L_x_2707:
[----:B------:R-:W0:Y:S01]  /*7050*/  LDGDEPBAR ;  /* 0x00000000000079af */ /* 0x000e220000000000 */
[----:B------:R-:W-:Y:S01]  /*7060*/  WARPSYNC 0xffffffff ;  /* 0xffffffff00007948 */ /* 0x000fe20003800000 */
[C---:B--23--:R-:W-:Y:S01]  /*7070*/  HMMA.16816.F32.BF16 R4, R32.reuse, R8, RZ ;  /* 0x000000082004723c */ /* 0x04cfe200000418ff */
[----:B------:R-:W-:Y:S03]  /*7080*/  BSSY B0, `(.L_x_2711) ;  /* 0x0000313000007945 */ /* 0x000fe60003800000 */
[-C--:B------:R-:W-:Y:S02]  /*7090*/  IADD3 R100, R166, R0.reuse, RZ ;  /* 0x00000000a6647210 */ /* 0x080fe40007ffe0ff */
[CC--:B------:R-:W-:Y:S02]  /*70a0*/  IADD3 R3, R167.reuse, R0.reuse, RZ ;  /* 0x00000000a7037210 */ /* 0x0c0fe40007ffe0ff */
[C---:B------:R-:W-:Y:S01]  /*70b0*/  HMMA.16816.F32.BF16 R8, R32.reuse, R10, RZ ;  /* 0x0000000a2008723c */ /* 0x040fe200000418ff */
[----:B------:R-:W-:Y:S03]  /*70c0*/  IADD3 R2, R167, R0, R166 ;  /* 0x00000000a7027210 */ /* 0x000fe60007ffe0a6 */
        /* <DEDUP_REMOVED lines=140> */
[----:B------:R-:W-:Y:S04]  /*7990*/  FMUL.FTZ R0, R4, c[0x0][0x320] ;  /* 0x0000c80004007a20 */ /* 0x000fe80000410000 */
[----:B------:R1:W-:Y:S01]  /*79a0*/  MUFU.TANH R155, R0 ;  /* 0x00000000009b7308 */ /* 0x0003e20000002400 */
[----:B------:R-:W-:Y:S09]  /*79b0*/  FMUL.FTZ R3, R8, c[0x0][0x320] ;  /* 0x0000c80008037a20 */ /* 0x000ff20000410000 */
        /* <DEDUP_REMOVED lines=10> */
[C---:B-1----:R-:W-:Y:S08]  /*7a60*/  HMMA.16816.F32.BF16 R20, R148.reuse, R4, R20 ;  /* 0x000000049414723c */ /* 0x042ff00000041814 */
[C---:B------:R-:W-:Y:S04]  /*7a70*/  HMMA.16816.F32.BF16 R24, R148.reuse, R6, R24 ;  /* 0x000000069418723c */ /* 0x040fe80000041818 */
[----:B---3--:R-:W-:Y:S04]  /*7a80*/  FMUL.FTZ R0, R10, c[0x0][0x320] ;  /* 0x0000c8000a007a20 */ /* 0x008fe80000410000 */
[----:B------:R1:W-:Y:S08]  /*7a90*/  MUFU.TANH R145, R0 ;  /* 0x0000000000917308 */ /* 0x0003f00000002400 */
[----:B------:R-:W-:Y:S08]  /*7aa0*/  FMUL.FTZ R3, R21, c[0x0][0x320] ;  /* 0x0000c80015037a20 */ /* 0x000ff00000410000 */
[----:B------:R-:W-:Y:S02]  /*7ab0*/  FMUL.FTZ R4, R25, c[0x0][0x320] ;  /* 0x0000c80019047a20 */ /* 0x000fe40000410000 */
[----:B------:R-:W-:Y:S02]  /*7ac0*/  FMUL.FTZ R6, R27, c[0x0][0x320] ;  /* 0x0000c8001b067a20 */ /* 0x000fe40000410000 */
[----:B------:R3:W-:Y:S01]  /*7ad0*/  MUFU.TANH R21, R4 ;  /* 0x0000000400157308 */ /* 0x0007e20000002400 */
[----:B-1----:R-:W-:Y:S02]  /*7ae0*/  FMUL.FTZ R0, R11, c[0x0][0x320] ;  /* 0x0000c8000b007a20 */ /* 0x002fe40000410000 */
[----:B------:R1:W5:Y:S01]  /*7af0*/  LDSM.16.M88.4 R8, [R2+0x5800] ;  /* 0x005800000208783b */ /* 0x0003620000000200 */
[----:B------:R-:W-:Y:S06]  /*7b00*/  DEPBAR.LE SB0, 0x2 ;  /* 0x000080800000791a */ /* 0x000fec0000000000 */
[----:B------:R2:W2:Y:S01]  /*7b10*/  MUFU.TANH R144, R0 ;  /* 0x0000000000907308 */ /* 0x0004a20000002400 */
[----:B------:R-:W-:Y:S01]  /*7b20*/  BAR.SYNC.DEFER_BLOCKING 0x0 ;  /* 0x0000000000007b1d */ /* 0x000fe20000010000 */
[----:B---3--:R-:W-:Y:S02]  /*7b30*/  FMUL.FTZ R4, R26, c[0x0][0x320] ;  /* 0x0000c8001a047a20 */ /* 0x008fe40000410000 */
[----:B-1----:R-:W-:Y:S04]  /*7b40*/  @P4 IMAD.HI.U32 R2, R206, c[0x0][0x2c8], RZ ;  /* 0x0000b200ce024a27 */ /* 0x002fe800078e00ff */
[----:B--2---:R-:W-:Y:S04]  /*7b50*/  FMUL.FTZ R0, R12, c[0x0][0x320] ;  /* 0x0000c8000c007a20 */ /* 0x004fe80000410000 */
[----:B------:R1:W-:Y:S01]  /*7b60*/  MUFU.TANH R143, R0 ;  /* 0x00000000008f7308 */ /* 0x0003e20000002400 */
[C---:B-----5:R-:W-:Y:S08]  /*7b70*/  HMMA.16816.F32.BF16 R28, R148.reuse, R8, R28 ;  /* 0x00000008941c723c */ /* 0x060ff0000004181c */
[----:B------:R-:W-:Y:S04]  /*7b80*/  HMMA.16816.F32.BF16 R32, R148, R10, R32 ;  /* 0x0000000a9420723c */ /* 0x000fe80000041820 */
[----:B-1----:R-:W-:Y:S04]  /*7b90*/  FMUL.FTZ R0, R13, c[0x0][0x320] ;  /* 0x0000c8000d007a20 */ /* 0x002fe80000410000 */
[----:B------:R1:W-:Y:S08]  /*7ba0*/  MUFU.TANH R142, R0 ;  /* 0x00000000008e7308 */ /* 0x0003f00000002400 */
[----:B------:R-:W-:Y:S02]  /*7bb0*/  FMUL.FTZ R12, R29, c[0x0][0x320] ;  /* 0x0000c8001d0c7a20 */ /* 0x000fe40000410000 */
[----:B------:R-:W-:Y:S02]  /*7bc0*/  FMUL.FTZ R13, R30, c[0x0][0x320] ;  /* 0x0000c8001e0d7a20 */ /* 0x000fe40000410000 */
[----:B-1----:R-:W-:Y:S04]  /*7bd0*/  FMUL.FTZ R0, R14, c[0x0][0x320] ;  /* 0x0000c8000e007a20 */ /* 0x002fe80000410000 */
[----:B------:R1:W-:Y:S02]  /*7be0*/  MUFU.TANH R141, R0 ;  /* 0x00000000008d7308 */ /* 0x0003e40000002400 */
[----:B-1----:R-:W-:Y:S08]  /*7bf0*/  FMUL.FTZ R0, R15, c[0x0][0x320] ;  /* 0x0000c8000f007a20 */ /* 0x002ff00000410000 */
[----:B------:R1:W-:Y:S10]  /*7c00*/  MUFU.TANH R15, R3 ;  /* 0x00000003000f7308 */ /* 0x0003f40000002400 */
[----:B------:R2:W3:Y:S01]  /*7c10*/  MUFU.TANH R140, R0 ;  /* 0x00000000008c7308 */ /* 0x0004e20000002400 */
[----:B-1----:R-:W-:Y:S09]  /*7c20*/  FMUL.FTZ R3, R22, c[0x0][0x320] ;  /* 0x0000c80016037a20 */ /* 0x002ff20000410000 */
[----:B------:R-:W-:Y:S01]  /*7c30*/  MUFU.TANH R22, R4 ;  /* 0x0000000400167308 */ /* 0x000fe20000002400 */
[----:B--2---:R-:W-:Y:S09]  /*7c40*/  FMUL.FTZ R0, R16, c[0x0][0x320] ;  /* 0x0000c80010007a20 */ /* 0x004ff20000410000 */
[----:B------:R-:W-:Y:S10]  /*7c50*/  MUFU.TANH R100, R3 ;  /* 0x0000000300647308 */ /* 0x000ff40000002400 */
[----:B------:R1:W-:Y:S02]  /*7c60*/  MUFU.TANH R138, R0 ;  /* 0x00000000008a7308 */ /* 0x0003e40000002400 */
[----:B-1----:R-:W-:Y:S02]  /*7c70*/  FMUL.FTZ R0, R17, c[0x0][0x320] ;  /* 0x0000c80011007a20 */ /* 0x002fe40000410000 */
[----:B------:R-:W-:Y:S06]  /*7c80*/  FMUL.FTZ R17, R31, c[0x0][0x320] ;  /* 0x0000c8001f117a20 */ /* 0x000fec0000410000 */
[----:B------:R1:W-:Y:S10]  /*7c90*/  MUFU.TANH R136, R0 ;  /* 0x0000000000887308 */ /* 0x0003f40000002400 */
[----:B------:R-:W-:Y:S01]  /*7ca0*/  MUFU.TANH R17, R17 ;  /* 0x0000001100117308 */ /* 0x000fe20000002400 */
[----:B-1----:R-:W-:Y:S09]  /*7cb0*/  FMUL.FTZ R0, R18, c[0x0][0x320] ;  /* 0x0000c80012007a20 */ /* 0x002ff20000410000 */
[----:B------:R1:W-:Y:S10]  /*7cc0*/  MUFU.TANH R18, R12 ;  /* 0x0000000c00127308 */ /* 0x0003f40000002400 */
[----:B------:R2:W-:Y:S01]  /*7cd0*/  MUFU.TANH R101, R0 ;  /* 0x0000000000657308 */ /* 0x0005e20000002400 */
[----:B-1----:R-:W-:Y:S02]  /*7ce0*/  FMUL.FTZ R12, R32, c[0x0][0x320] ;  /* 0x0000c800200c7a20 */ /* 0x002fe40000410000 */
[----:B--2---:R-:W-:Y:S07]  /*7cf0*/  FMUL.FTZ R0, R19, c[0x0][0x320] ;  /* 0x0000c80013007a20 */ /* 0x004fee0000410000 */
[----:B------:R1:W-:Y:S10]  /*7d00*/  MUFU.TANH R19, R13 ;  /* 0x0000000d00137308 */ /* 0x0003f40000002400 */
[----:B------:R2:W5:Y:S01]  /*7d10*/  MUFU.TANH R16, R0 ;  /* 0x0000000000107308 */ /* 0x0005620000002400 */
[----:B-1----:R-:W-:Y:S02]  /*7d20*/  FMUL.FTZ R13, R33, c[0x0][0x320] ;  /* 0x0000c800210d7a20 */ /* 0x002fe40000410000 */
[----:B--2---:R-:W-:Y:S07]  /*7d30*/  FMUL.FTZ R0, R20, c[0x0][0x320] ;  /* 0x0000c80014007a20 */ /* 0x004fee0000410000 */
[----:B------:R-:W-:Y:S10]  /*7d40*/  MUFU.TANH R20, R6 ;  /* 0x0000000600147308 */ /* 0x000ff40000002400 */
[----:B------:R1:W2:Y:S02]  /*7d50*/  MUFU.TANH R137, R0 ;  /* 0x0000000000897308 */ /* 0x0002a40000002400 */
[----:B-1----:R-:W-:Y:S02]  /*7d60*/  MOV R0, R206 ;  /* 0x000000ce00007202 */ /* 0x002fe40000000f00 */
[----:B------:R-:W-:Y:S05]  /*7d70*/  @P4 SHF.R.U32.HI R0, RZ, c[0x0][0x2cc], R2 ;  /* 0x0000b300ff004a19 */ /* 0x000fea0000011602 */
[----:B------:R-:W-:Y:S08]  /*7d80*/  SHFL.IDX PT, R3, R0, 0x1, 0x1c1f ;  /* 0x003c1f0000037f89 */ /* 0x000ff000000e0000 */
[----:B------:R1:W2:Y:S02]  /*7d90*/  SHFL.IDX PT, R2, R0, RZ, 0x1c1f ;  /* 0x001c1fff00027589 */ /* 0x0002a400000e0000 */
[----:B-1----:R-:W-:Y:S04]  /*7da0*/  FMUL.FTZ R0, R23, c[0x0][0x320] ;  /* 0x0000c80017007a20 */ /* 0x002fe80000410000 */
[----:B------:R1:W-:Y:S02]  /*7db0*/  MUFU.TANH R139, R0 ;  /* 0x00000000008b7308 */ /* 0x0003e40000002400 */
[----:B-1----:R-:W-:Y:S08]  /*7dc0*/  FMUL.FTZ R0, R24, c[0x0][0x320] ;  /* 0x0000c80018007a20 */ /* 0x002ff00000410000 */
[----:B------:R1:W1:Y:S02]  /*7dd0*/  MUFU.TANH R23, R0 ;  /* 0x0000000000177308 */ /* 0x0002640000002400 */
[----:B-1----:R-:W-:Y:S04]  /*7de0*/  IADD3 R0, -R225, 0x1, -R200 ;  /* 0x00000001e1007810 */ /* 0x002fe80007ffe9c8 */
[----:B------:R-:W-:Y:S04]  /*7df0*/  IADD3 R0, -R222, R0, R221 ;  /* 0x00000000de007210 */ /* 0x000fe80007ffe1dd */
[C---:B--2---:R-:W-:Y:S02]  /*7e00*/  IADD3 R2, R0.reuse, R2, RZ ;  /* 0x0000000200027210 */ /* 0x044fe40007ffe0ff */
[----:B------:R-:W-:Y:S01]  /*7e10*/  IADD3 R0, R0, R3, RZ ;  /* 0x0000000300007210 */ /* 0x000fe20007ffe0ff */
[----:B------:R-:W-:Y:S01]  /*7e20*/  FMUL.FTZ R3, R28, c[0x0][0x320] ;  /* 0x0000c8001c037a20 */ /* 0x000fe20000410000 */
[----:B------:R-:W-:Y:S02]  /*7e30*/  ISETP.GT.AND P1, PT, R2, 0x1, PT ;  /* 0x000000010200780c */ /* 0x000fe40003f24270 */
[----:B------:R-:W-:Y:S01]  /*7e40*/  ISETP.GT.AND P6, PT, R0, 0x1, PT ;  /* 0x000000010000780c */ /* 0x000fe20003fc4270 */
[----:B------:R1:W2:Y:S01]  /*7e50*/  MUFU.TANH R14, R3 ;  /* 0x00000003000e7308 */ /* 0x0002a20000002400 */
[----:B------:R-:W-:Y:S02]  /*7e60*/  FSEL R4, R154, -INF , P1 ;  /* 0xff8000009a047808 */ /* 0x000fe40000800000 */
[----:B----4-:R-:W-:Y:S02]  /*7e70*/  FSEL R9, R152, -INF , P6 ;  /* 0xff80000098097808 */ /* 0x010fe40003000000 */
[----:B------:R-:W-:Y:S02]  /*7e80*/  ISETP.GT.AND P6, PT, R0, 0x9, PT ;  /* 0x000000090000780c */ /* 0x000fe40003fc4270 */
[----:B------:R-:W-:Y:S02]  /*7e90*/  ISETP.GT.AND P1, PT, R2, 0x9, PT ;  /* 0x000000090200780c */ /* 0x000fe40003f24270 */
[----:B------:R-:W-:Y:S02]  /*7ea0*/  FSEL R11, R144, -INF , P6 ;  /* 0xff800000900b7808 */ /* 0x000fe40003000000 */
[----:B------:R-:W-:Y:S02]  /*7eb0*/  ISETP.GT.AND P6, PT, R0, 0x11, PT ;  /* 0x000000110000780c */ /* 0x000fe40003fc4270 */
[----:B------:R-:W-:Y:S02]  /*7ec0*/  ISETP.GT.AND P5, PT, R2, RZ, PT ;  /* 0x000000ff0200720c */ /* 0x000fe40003fa4270 */
[----:B------:R-:W-:Y:S02]  /*7ed0*/  FSEL R6, R146, -INF , P1 ;  /* 0xff80000092067808 */ /* 0x000fe40000800000 */
[----:B---3--:R-:W-:Y:S02]  /*7ee0*/  FSEL R146, R140, -INF , P6 ;  /* 0xff8000008c927808 */ /* 0x008fe40003000000 */
[----:B------:R-:W-:Y:S02]  /*7ef0*/  ISETP.GT.AND P6, PT, R0, 0x19, PT ;  /* 0x000000190000780c */ /* 0x000fe40003fc4270 */
[----:B------:R-:W-:Y:S02]  /*7f00*/  FSEL R5, R155, -INF , P5 ;  /* 0xff8000009b057808 */ /* 0x000fe40002800000 */
[----:B-----5:R-:W-:Y:S02]  /*7f10*/  FSEL R150, R16, -INF , P6 ;  /* 0xff80000010967808 */ /* 0x020fe40003000000 */
[----:B-1----:R-:W-:Y:S01]  /*7f20*/  FMNMX.FTZ R3, R5, R102, !PT ;  /* 0x0000006605037209 */ /* 0x002fe20007810000 */
[----:B------:R1:W3:Y:S01]  /*7f30*/  MUFU.TANH R16, R12 ;  /* 0x0000000c00107308 */ /* 0x0002e20000002400 */
[----:B------:R-:W-:Y:S02]  /*7f40*/  ISETP.GT.AND P5, PT, R2, 0x8, PT ;  /* 0x000000080200780c */ /* 0x000fe40003fa4270 */
[----:B------:R-:W-:Y:S02]  /*7f50*/  FMNMX.FTZ R3, R4, R3, !PT ;  /* 0x0000000304037209 */ /* 0x000fe40007810000 */
[----:B------:R-:W-:Y:S02]  /*7f60*/  FSEL R7, R147, -INF , P5 ;  /* 0xff80000093077808 */ /* 0x000fe40002800000 */
[C---:B------:R-:W-:Y:S02]  /*7f70*/  ISETP.GT.AND P5, PT, R2.reuse, 0x10, PT ;  /* 0x000000100200780c */ /* 0x040fe40003fa4270 */
[----:B------:R-:W-:Y:S02]  /*7f80*/  FMNMX.FTZ R3, R7, R3, !PT ;  /* 0x0000000307037209 */ /* 0x000fe40007810000 */
[----:B------:R-:W-:Y:S02]  /*7f90*/  ISETP.GT.AND P1, PT, R2, 0x11, PT ;  /* 0x000000110200780c */ /* 0x000fe40003f24270 */
[----:B------:R-:W-:Y:S02]  /*7fa0*/  FMNMX.FTZ R3, R6, R3, !PT ;  /* 0x0000000306037209 */ /* 0x000fe40007810000 */
[----:B------:R-:W-:Y:S02]  /*7fb0*/  FSEL R143, R143, -INF , P5 ;  /* 0xff8000008f8f7808 */ /* 0x000fe40002800000 */
[----:B------:R-:W-:Y:S02]  /*7fc0*/  FSEL R144, R142, -INF , P1 ;  /* 0xff8000008e907808 */ /* 0x000fe40000800000 */
[----:B------:R-:W-:Y:S02]  /*7fd0*/  ISETP.GT.AND P5, PT, R2, 0x18, PT ;  /* 0x000000180200780c */ /* 0x000fe40003fa4270 */
[----:B------:R-:W-:Y:S02]  /*7fe0*/  FMNMX.FTZ R3, R143, R3, !PT ;  /* 0x000000038f037209 */ /* 0x000fe40007810000 */
[----:B------:R-:W-:Y:S02]  /*7ff0*/  ISETP.GT.AND P0, PT, R0, RZ, PT ;  /* 0x000000ff0000720c */ /* 0x000fe40003f04270 */
[----:B------:R-:W-:Y:S02]  /*8000*/  FSEL R147, R138, -INF , P5 ;  /* 0xff8000008a937808 */ /* 0x000fe40002800000 */
[----:B------:R-:W-:Y:S02]  /*8010*/  FMNMX.FTZ R3, R144, R3, !PT ;  /* 0x0000000390037209 */ /* 0x000fe40007810000 */
[----:B------:R-:W-:Y:S02]  /*8020*/  ISETP.GT.AND P1, PT, R2, 0x19, PT ;  /* 0x000000190200780c */ /* 0x000fe40003f24270 */
[----:B------:R-:W-:Y:S02]  /*8030*/  FSEL R10, R153, -INF , P0 ;  /* 0xff800000990a7808 */ /* 0x000fe40000000000 */
[----:B------:R-:W-:Y:S02]  /*8040*/  ISETP.GT.AND P0, PT, R0, 0x8, PT ;  /* 0x000000080000780c */ /* 0x000fe40003f04270 */
[----:B------:R-:W-:Y:S02]  /*8050*/  FSEL R148, R136, -INF , P1 ;  /* 0xff80000088947808 */ /* 0x000fe40000800000 */
[----:B------:R-:W-:Y:S02]  /*8060*/  FMNMX.FTZ R3, R147, R3, !PT ;  /* 0x0000000393037209 */ /* 0x000fe40007810000 */
[----:B------:R-:W-:Y:S02]  /*8070*/  ISETP.GT.AND P5, PT, R2, 0x20, PT ;  /* 0x000000200200780c */ /* 0x000fe40003fa4270 */
[----:B------:R-:W-:Y:S02]  /*8080*/  FSEL R8, R145, -INF , P0 ;  /* 0xff80000091087808 */ /* 0x000fe40000000000 */
[----:B-1----:R-:W-:Y:S02]  /*8090*/  FMNMX.FTZ R12, R10, R103, !PT ;  /* 0x000000670a0c7209 */ /* 0x002fe40007810000 */
[----:B------:R-:W-:Y:S02]  /*80a0*/  ISETP.GT.AND P0, PT, R0, 0x10, PT ;  /* 0x000000100000780c */ /* 0x000fe40003f04270 */
[----:B------:R-:W-:Y:S02]  /*80b0*/  ISETP.GT.AND P1, PT, R2, 0x21, PT ;  /* 0x000000210200780c */ /* 0x000fe40003f24270 */
[----:B------:R-:W-:Y:S02]  /*80c0*/  FSEL R151, R137, -INF , P5 ;  /* 0xff80000089977808 */ /* 0x000fe40002800000 */
[----:B------:R-:W-:Y:S02]  /*80d0*/  FMNMX.FTZ R3, R148, R3, !PT ;  /* 0x0000000394037209 */ /* 0x000fe40007810000 */
[----:B------:R-:W-:Y:S02]  /*80e0*/  FMNMX.FTZ R12, R9, R12, !PT ;  /* 0x0000000c090c7209 */ /* 0x000fe40007810000 */
[----:B------:R-:W-:Y:S02]  /*80f0*/  FSEL R145, R141, -INF , P0 ;  /* 0xff8000008d917808 */ /* 0x000fe40000000000 */
[----:B------:R-:W-:Y:S02]  /*8100*/  ISETP.GT.AND P0, PT, R0, 0x18, PT ;  /* 0x000000180000780c */ /* 0x000fe40003f04270 */
[----:B------:R-:W-:Y:S02]  /*8110*/  FSEL R153, R15, -INF , P1 ;  /* 0xff8000000f997808 */ /* 0x000fe40000800000 */
[----:B------:R1:W4:Y:S01]  /*8120*/  MUFU.TANH R15, R13 ;  /* 0x0000000d000f7308 */ /* 0x0003220000002400 */
[C---:B------:R-:W-:Y:S02]  /*8130*/  ISETP.GT.AND P6, PT, R2.reuse, 0x28, PT ;  /* 0x000000280200780c */ /* 0x040fe40003fc4270 */
[----:B------:R-:W-:Y:S02]  /*8140*/  FMNMX.FTZ R3, R151, R3, !PT ;  /* 0x0000000397037209 */ /* 0x000fe40007810000 */
[----:B------:R-:W-:Y:S02]  /*8150*/  FSEL R149, R101, -INF , P0 ;  /* 0xff80000065957808 */ /* 0x000fe40000000000 */
[----:B------:R-:W-:Y:S02]  /*8160*/  ISETP.GT.AND P5, PT, R2, 0x29, PT ;  /* 0x000000290200780c */ /* 0x000fe40003fa4270 */
[----:B------:R-:W-:Y:S02]  /*8170*/  FMNMX.FTZ R12, R8, R12, !PT ;  /* 0x0000000c080c7209 */ /* 0x000fe40007810000 */
[----:B------:R-:W-:Y:S02]  /*8180*/  ISETP.GT.AND P0, PT, R0, 0x20, PT ;  /* 0x000000200000780c */ /* 0x000fe40003f04270 */
[C---:B------:R-:W-:Y:S02]  /*8190*/  ISETP.GT.AND P1, PT, R2.reuse, 0x30, PT ;  /* 0x000000300200780c */ /* 0x040fe40003f24270 */
[----:B------:R-:W-:Y:S02]  /*81a0*/  FSEL R159, R23, -INF , P6 ;  /* 0xff800000179f7808 */ /* 0x000fe40003000000 */
[----:B------:R-:W-:Y:S02]  /*81b0*/  FMNMX.FTZ R3, R153, R3, !PT ;  /* 0x0000000399037209 */ /* 0x000fe40007810000 */
[----:B------:R-:W-:Y:S02]  /*81c0*/  FSEL R155, R21, -INF , P5 ;  /* 0xff800000159b7808 */ /* 0x000fe40002800000 */
[C---:B------:R-:W-:Y:S02]  /*81d0*/  ISETP.GT.AND P5, PT, R2.reuse, 0x39, PT ;  /* 0x000000390200780c */ /* 0x040fe40003fa4270 */
[----:B------:R-:W-:Y:S01]  /*81e0*/  ISETP.GT.AND P6, PT, R2, 0x38, PT ;  /* 0x000000380200780c */ /* 0x000fe20003fc4270 */
[----:B-1----:R-:W-:Y:S01]  /*81f0*/  FMUL.FTZ R13, R35, c[0x0][0x320] ;  /* 0x0000c800230d7a20 */ /* 0x002fe20000410000 */
[----:B------:R-:W-:Y:S02]  /*8200*/  FSEL R154, R100, -INF , P0 ;  /* 0xff800000649a7808 */ /* 0x000fe40000000000 */
[----:B------:R-:W-:Y:S02]  /*8210*/  ISETP.GT.AND P0, PT, R2, 0x31, PT ;  /* 0x000000310200780c */ /* 0x000fe40003f04270 */
[----:B------:R-:W-:Y:S01]  /*8220*/  FMNMX.FTZ R2, R11, R12, !PT ;  /* 0x0000000c0b027209 */ /* 0x000fe20007810000 */
[----:B------:R-:W-:Y:S01]  /*8230*/  FMUL.FTZ R12, R34, c[0x0][0x320] ;  /* 0x0000c800220c7a20 */ /* 0x000fe20000410000 */
[----:B--2---:R-:W-:Y:S01]  /*8240*/  FSEL R189, R14, -INF , P1 ;  /* 0xff8000000ebd7808 */ /* 0x004fe20000800000 */
[----:B------:R-:W1:Y:S01]  /*8250*/  MUFU.TANH R13, R13 ;  /* 0x0000000d000d7308 */ /* 0x000e620000002400 */
[----:B------:R-:W-:Y:S02]  /*8260*/  FMNMX.FTZ R3, R159, R3, !PT ;  /* 0x000000039f037209 */ /* 0x000fe40007810000 */
[----:B------:R-:W-:Y:S02]  /*8270*/  FSEL R186, R18, -INF , P0 ;  /* 0xff80000012ba7808 */ /* 0x000fe40000000000 */
[----:B------:R-:W-:Y:S02]  /*8280*/  FMNMX.FTZ R3, R155, R3, !PT ;  /* 0x000000039b037209 */ /* 0x000fe40007810000 */
[----:B---3--:R-:W-:Y:S02]  /*8290*/  FSEL R185, R16, -INF , P6 ;  /* 0xff80000010b97808 */ /* 0x008fe40003000000 */
[----:B------:R-:W-:Y:S01]  /*82a0*/  FMNMX.FTZ R3, R189, R3, !PT ;  /* 0x00000003bd037209 */ /* 0x000fe20007810000 */
[----:B------:R2:W3:Y:S01]  /*82b0*/  MUFU.TANH R14, R12 ;  /* 0x0000000c000e7308 */ /* 0x0004e20000002400 */
[----:B----4-:R-:W-:Y:S02]  /*82c0*/  FSEL R182, R15, -INF , P5 ;  /* 0xff8000000fb67808 */ /* 0x010fe40002800000 */
[----:B------:R-:W-:Y:S02]  /*82d0*/  FMNMX.FTZ R3, R186, R3, !PT ;  /* 0x00000003ba037209 */ /* 0x000fe40007810000 */
[C---:B------:R-:W-:Y:S02]  /*82e0*/  ISETP.GT.AND P1, PT, R0.reuse, 0x21, PT ;  /* 0x000000210000780c */ /* 0x040fe40003f24270 */
[----:B------:R-:W-:Y:S02]  /*82f0*/  FMNMX.FTZ R3, R185, R3, !PT ;  /* 0x00000003b9037209 */ /* 0x000fe40007810000 */
[----:B------:R-:W-:Y:S02]  /*8300*/  ISETP.GT.AND P0, PT, R0, 0x28, PT ;  /* 0x000000280000780c */ /* 0x000fe40003f04270 */
[----:B------:R-:W-:Y:S02]  /*8310*/  FMNMX.FTZ R3, R182, R3, !PT ;  /* 0x00000003b6037209 */ /* 0x000fe40007810000 */
[----:B------:R-:W-:Y:S02]  /*8320*/  FSEL R152, R139, -INF , P1 ;  /* 0xff8000008b987808 */ /* 0x000fe40000800000 */
[----:B------:R-:W-:Y:S02]  /*8330*/  ISETP.GT.AND P1, PT, R0, 0x29, PT ;  /* 0x000000290000780c */ /* 0x000fe40003f24270 */
[----:B------:R-:W-:Y:S02]  /*8340*/  FSEL R157, R22, -INF , P0 ;  /* 0xff800000169d7808 */ /* 0x000fe40000000000 */
[----:B------:R-:W-:Y:S02]  /*8350*/  FSEL R158, R20, -INF , P1 ;  /* 0xff800000149e7808 */ /* 0x000fe40000800000 */
[C---:B------:R-:W-:Y:S02]  /*8360*/  ISETP.GT.AND P0, PT, R0.reuse, 0x30, PT ;  /* 0x000000300000780c */ /* 0x040fe40003f04270 */
[C---:B------:R-:W-:Y:S01]  /*8370*/  ISETP.GT.AND P1, PT, R0.reuse, 0x31, PT ;  /* 0x000000310000780c */ /* 0x040fe20003f24270 */
[----:B--2---:R-:W2:Y:S01]  /*8380*/  SHFL.BFLY PT, R12, R3, 0x2, 0x1f ;  /* 0x0c401f00030c7f89 */ /* 0x004ea200000e0000 */
[----:B------:R-:W-:Y:S02]  /*8390*/  FSEL R184, R19, -INF , P0 ;  /* 0xff80000013b87808 */ /* 0x000fe40000000000 */
[C---:B------:R-:W-:Y:S02]  /*83a0*/  ISETP.GT.AND P0, PT, R0.reuse, 0x38, PT ;  /* 0x000000380000780c */ /* 0x040fe40003f04270 */
[----:B------:R-:W-:Y:S02]  /*83b0*/  FSEL R183, R17, -INF , P1 ;  /* 0xff80000011b77808 */ /* 0x000fe40000800000 */
[----:B------:R-:W-:Y:S02]  /*83c0*/  ISETP.GT.AND P1, PT, R0, 0x39, PT ;  /* 0x000000390000780c */ /* 0x000fe40003f24270 */
[----:B------:R-:W-:Y:S02]  /*83d0*/  FMNMX.FTZ R2, R145, R2, !PT ;  /* 0x0000000291027209 */ /* 0x000fe40007810000 */
[----:B-1----:R-:W-:Y:S02]  /*83e0*/  FSEL R192, R13, -INF , P1 ;  /* 0xff8000000dc07808 */ /* 0x002fe40000800000 */
[----:B------:R-:W-:Y:S02]  /*83f0*/  FMNMX.FTZ R2, R146, R2, !PT ;  /* 0x0000000292027209 */ /* 0x000fe40007810000 */
[----:B---3--:R-:W-:Y:S02]  /*8400*/  FSEL R187, R14, -INF , P0 ;  /* 0xff8000000ebb7808 */ /* 0x008fe40000000000 */
[----:B------:R-:W-:Y:S04]  /*8410*/  FMNMX.FTZ R2, R149, R2, !PT ;  /* 0x0000000295027209 */ /* 0x000fe80007810000 */
[----:B------:R-:W-:Y:S02]  /*8420*/  FMNMX.FTZ R2, R150, R2, !PT ;  /* 0x0000000296027209 */ /* 0x000fe40007810000 */
[----:B--2---:R-:W-:Y:S02]  /*8430*/  FMNMX.FTZ R0, R3, R12, !PT ;  /* 0x0000000c03007209 */ /* 0x004fe40007810000 */
[----:B------:R-:W-:Y:S03]  /*8440*/  FMNMX.FTZ R2, R154, R2, !PT ;  /* 0x000000029a027209 */ /* 0x000fe60007810000 */
[----:B------:R-:W1:Y:S01]  /*8450*/  SHFL.BFLY PT, R12, R0, 0x1, 0x1f ;  /* 0x0c201f00000c7f89 */ /* 0x000e6200000e0000 */
[----:B------:R-:W-:Y:S04]  /*8460*/  FMNMX.FTZ R2, R152, R2, !PT ;  /* 0x0000000298027209 */ /* 0x000fe80007810000 */
[----:B------:R-:W-:Y:S04]  /*8470*/  FMNMX.FTZ R2, R157, R2, !PT ;  /* 0x000000029d027209 */ /* 0x000fe80007810000 */
[----:B------:R-:W-:Y:S04]  /*8480*/  FMNMX.FTZ R2, R158, R2, !PT ;  /* 0x000000029e027209 */ /* 0x000fe80007810000 */
[----:B------:R-:W-:Y:S04]  /*8490*/  FMNMX.FTZ R2, R184, R2, !PT ;  /* 0x00000002b8027209 */ /* 0x000fe80007810000 */
[----:B------:R-:W-:Y:S04]  /*84a0*/  FMNMX.FTZ R2, R183, R2, !PT ;  /* 0x00000002b7027209 */ /* 0x000fe80007810000 */
[----:B------:R-:W-:Y:S02]  /*84b0*/  FMNMX.FTZ R2, R187, R2, !PT ;  /* 0x00000002bb027209 */ /* 0x000fe40007810000 */
[----:B-1----:R-:W-:Y:S02]  /*84c0*/  FMNMX.FTZ R101, R0, R12, !PT ;  /* 0x0000000c00657209 */ /* 0x002fe40007810000 */
[----:B------:R-:W-:Y:S02]  /*84d0*/  FMNMX.FTZ R2, R192, R2, !PT ;  /* 0x00000002c0027209 */ /* 0x000fe40007810000 */
[C---:B------:R-:W-:Y:S01]  /*84e0*/  FSETP.NEU.FTZ.AND P1, PT, R101.reuse, -INF , PT ;  /* 0xff8000006500780b */ /* 0x040fe20003f3d000 */
[----:B------:R-:W-:Y:S02]  /*84f0*/  FMUL.FTZ R0, R101, c[0x0][0x2d0] ;  /* 0x0000b40065007a20 */ /* 0x000fe40000410000 */
[----:B------:R-:W1:Y:S03]  /*8500*/  SHFL.BFLY PT, R3, R2, 0x2, 0x1f ;  /* 0x0c401f0002037f89 */ /* 0x000e6600000e0000 */
[----:B------:R-:W-:Y:S05]  /*8510*/  FSEL R141, R0, RZ, P1 ;  /* 0x000000ff008d7208 */ /* 0x000fea0000800000 */
[--C-:B------:R-:W-:Y:S04]  /*8520*/  FFMA.FTZ R0, R5, c[0x0][0x2d0], -R141.reuse ;  /* 0x0000b40005007a23 */ /* 0x100fe8000001088d */
[----:B------:R2:W-:Y:S01]  /*8530*/  MUFU.EX2 R191, R0 ;  /* 0x0000000000bf7308 */ /* 0x0005e20000000800 */
[----:B-1----:R-:W-:Y:S05]  /*8540*/  FMNMX.FTZ R2, R2, R3, !PT ;  /* 0x0000000302027209 */ /* 0x002fea0007810000 */
[----:B------:R-:W1:Y:S01]  /*8550*/  SHFL.BFLY PT, R3, R2, 0x1, 0x1f ;  /* 0x0c201f0002037f89 */ /* 0x000e6200000e0000 */
[--C-:B--2---:R-:W-:Y:S04]  /*8560*/  FFMA.FTZ R0, R4, c[0x0][0x2d0], -R141.reuse ;  /* 0x0000b40004007a23 */ /* 0x104fe8000001088d */
[----:B------:R2:W3:Y:S01]  /*8570*/  MUFU.EX2 R190, R0 ;  /* 0x0000000000be7308 */ /* 0x0004e20000000800 */
[----:B-1----:R-:W-:Y:S04]  /*8580*/  FMNMX.FTZ R100, R2, R3, !PT ;  /* 0x0000000302647209 */ /* 0x002fe80007810000 */
[C---:B------:R-:W-:Y:S01]  /*8590*/  FSETP.NEU.FTZ.AND P0, PT, R100.reuse, -INF , PT ;  /* 0xff8000006400780b */ /* 0x040fe20003f1d000 */
[----:B------:R-:W-:Y:S05]  /*85a0*/  FMUL.FTZ R2, R100, c[0x0][0x2d0] ;  /* 0x0000b40064027a20 */ /* 0x000fea0000410000 */
[----:B------:R-:W-:Y:S01]  /*85b0*/  FSEL R142, R2, RZ, P0 ;  /* 0x000000ff028e7208 */ /* 0x000fe20000000000 */
[--C-:B--2---:R-:W-:Y:S01]  /*85c0*/  FFMA.FTZ R0, R7, c[0x0][0x2d0], -R141.reuse ;  /* 0x0000b40007007a23 */ /* 0x104fe2000001088d */
[----:B------:R-:W-:Y:S02]  /*85d0*/  FSEL R2, R101, RZ, P1 ;  /* 0x000000ff65027208 */ /* 0x000fe40000800000 */
[----:B---3--:R-:W-:Y:S01]  /*85e0*/  F2FP.BF16.PACK_AB R136, R190, R191 ;  /* 0x000000bfbe88723e */ /* 0x008fe200000010ff */
[----:B------:R1:W-:Y:S01]  /*85f0*/  MUFU.EX2 R198, R0 ;  /* 0x0000000000c67308 */ /* 0x0003e20000000800 */
[----:B------:R-:W-:Y:S01]  /*8600*/  FFMA.FTZ R3, R11, c[0x0][0x2d0], -R142 ;  /* 0x0000b4000b037a23 */ /* 0x000fe2000001088e */
[----:B------:R-:W-:Y:S01]  /*8610*/  ISETP.GE.AND P1, PT, R199, 0x1, PT ;  /* 0x00000001c700780c */ /* 0x000fe20003f26270 */
[----:B------:R-:W-:Y:S01]  /*8620*/  FADD.FTZ R2, -R2, R102 ;  /* 0x0000006602027221 */ /* 0x000fe20000010100 */
[----:B------:R-:W-:Y:S03]  /*8630*/  IADD3 R102, R170, R160, RZ ;  /* 0x000000a0aa667210 */ /* 0x000fe60007ffe0ff */
[----:B------:R-:W-:Y:S01]  /*8640*/  FMUL.FTZ R2, R2, c[0x0][0x2d0] ;  /* 0x0000b40002027a20 */ /* 0x000fe20000410000 */
[----:B------:R-:W-:Y:S01]  /*8650*/  IADD3 R140, R168, R102, RZ ;  /* 0x00000066a88c7210 */ /* 0x000fe20007ffe0ff */
[----:B------:R-:W2:Y:S01]  /*8660*/  LDSM.16.MT88.4 R12, [R102] ;  /* 0x00000000660c783b */ /* 0x000ea20000004200 */
[----:B------:R3:W-:Y:S07]  /*8670*/  MUFU.EX2 R194, R3 ;  /* 0x0000000300c27308 */ /* 0x0007ee0000000800 */
[----:B------:R-:W4:Y:S03]  /*8680*/  LDSM.16.MT88.4 R20, [R140] ;  /* 0x000000008c14783b */ /* 0x000f260000004200 */
[----:B------:R-:W5:Y:S01]  /*8690*/  MUFU.EX2 R2, R2 ;  /* 0x0000000200027308 */ /* 0x000f620000000800 */
[--C-:B-1----:R-:W-:Y:S09]  /*86a0*/  FFMA.FTZ R0, R6, c[0x0][0x2d0], -R141.reuse ;  /* 0x0000b40006007a23 */ /* 0x102ff2000001088d */
[----:B------:R1:W1:Y:S01]  /*86b0*/  MUFU.EX2 R197, R0 ;  /* 0x0000000000c57308 */ /* 0x0002620000000800 */
[----:B---3--:R-:W-:Y:S05]  /*86c0*/  IADD3 R3, R171, R160, RZ ;  /* 0x000000a0ab037210 */ /* 0x008fea0007ffe0ff */
[----:B------:R-:W3:Y:S01]  /*86d0*/  LDSM.16.MT88.4 R28, [R3] ;  /* 0x00000000031c783b */ /* 0x000ee20000004200 */
[C---:B-----5:R-:W-:Y:S02]  /*86e0*/  FMUL.FTZ R4, R2.reuse, R104 ;  /* 0x0000006802047220 */ /* 0x060fe40000410000 */
[C---:B------:R-:W-:Y:S02]  /*86f0*/  FMUL.FTZ R5, R2.reuse, R105 ;  /* 0x0000006902057220 */ /* 0x040fe40000410000 */
[C---:B------:R-:W-:Y:S02]  /*8700*/  FMUL.FTZ R17, R2.reuse, R117 ;  /* 0x0000007502117220 */ /* 0x040fe40000410000 */
[C---:B------:R-:W-:Y:S02]  /*8710*/  FMUL.FTZ R16, R2.reuse, R116 ;  /* 0x0000007402107220 */ /* 0x040fe40000410000 */
[----:B------:R-:W-:Y:S02]  /*8720*/  FMUL.FTZ R24, R2, R124 ;  /* 0x0000007c02187220 */ /* 0x000fe40000410000 */
[--C-:B-1----:R-:W-:Y:S01]  /*8730*/  FFMA.FTZ R0, R10, c[0x0][0x2d0], -R142.reuse ;  /* 0x0000b4000a007a23 */ /* 0x102fe2000001088e */
[----:B------:R-:W-:Y:S01]  /*8740*/  F2FP.BF16.PACK_AB R138, R197, R198 ;  /* 0x000000c6c58a723e */ /* 0x000fe200000010ff */
[C---:B------:R-:W-:Y:S02]  /*8750*/  FMUL.FTZ R25, R2.reuse, R125 ;  /* 0x0000007d02197220 */ /* 0x040fe40000410000 */
        /* <DEDUP_REMOVED lines=29> */
[--C-:B------:R-:W-:Y:S02]  /*8930*/  FFMA.FTZ R0, R8, c[0x0][0x2d0], -R142.reuse ;  /* 0x0000b40008007a23 */ /* 0x100fe4000001088e */
[C---:B------:R-:W-:Y:S02]  /*8940*/  FMUL.FTZ R8, R2.reuse, R108 ;  /* 0x0000006c02087220 */ /* 0x040fe40000410000 */
[----:B------:R1:W5:Y:S01]  /*8950*/  MUFU.EX2 R195, R0 ;  /* 0x0000000000c37308 */ /* 0x0003620000000800 */
        /* <DEDUP_REMOVED lines=10> */
[----:B------:R-:W-:Y:S01]  /*8a00*/  FFMA.FTZ R116, R153, c[0x0][0x2d0], -R141 ;  /* 0x0000b40099747a23 */ /* 0x000fe2000001088d */
[----:B-1----:R-:W-:Y:S03]  /*8a10*/  FSEL R0, R100, RZ, P0 ;  /* 0x000000ff64007208 */ /* 0x002fe60000000000 */
[----:B------:R1:W-:Y:S01]  /*8a20*/  MUFU.EX2 R153, R116 ;  /* 0x0000007400997308 */ /* 0x0003e20000000800 */
[----:B-----5:R-:W-:Y:S01]  /*8a30*/  F2FP.BF16.PACK_AB R139, R194, R195 ;  /* 0x000000c3c28b723e */ /* 0x020fe200000010ff */
[----:B------:R-:W-:Y:S01]  /*8a40*/  FADD.FTZ R0, -R0, R103 ;  /* 0x0000006700007221 */ /* 0x000fe20000010100 */
[----:B------:R-:W-:Y:S03]  /*8a50*/  IADD3 R103, R168, R3, RZ ;  /* 0x00000003a8677210 */ /* 0x000fe60007ffe0ff */
[----:B------:R-:W-:Y:S06]  /*8a60*/  FMUL.FTZ R0, R0, c[0x0][0x2d0] ;  /* 0x0000b40000007a20 */ /* 0x000fec0000410000 */
[----:B------:R-:W5:Y:S01]  /*8a70*/  MUFU.EX2 R0, R0 ;  /* 0x0000000000007308 */ /* 0x000f620000000800 */
[----:B-1----:R-:W-:Y:S02]  /*8a80*/  FFMA.FTZ R116, R154, c[0x0][0x2d0], -R142 ;  /* 0x0000b4009a747a23 */ /* 0x002fe4000001088e */
[C---:B-----5:R-:W-:Y:S02]  /*8a90*/  FMUL.FTZ R6, R0.reuse, R106 ;  /* 0x0000006a00067220 */ /* 0x060fe40000410000 */
[C---:B------:R-:W-:Y:S02]  /*8aa0*/  FMUL.FTZ R7, R0.reuse, R107 ;  /* 0x0000006b00077220 */ /* 0x040fe40000410000 */
[----:B------:R-:W1:Y:S01]  /*8ab0*/  LDSM.16.MT88.4 R104, [R103] ;  /* 0x000000006768783b */ /* 0x000e620000004200 */
[C---:B------:R-:W-:Y:S02]  /*8ac0*/  FMUL.FTZ R10, R0.reuse, R110 ;  /* 0x0000006e000a7220 */ /* 0x040fe40000410000 */
[C---:B------:R-:W-:Y:S02]  /*8ad0*/  FMUL.FTZ R11, R0.reuse, R111 ;  /* 0x0000006f000b7220 */ /* 0x040fe40000410000 */
[C---:B--2---:R-:W-:Y:S03]  /*8ae0*/  HMMA.16816.F32.BF16 R4, R136.reuse, R12, R4 ;  /* 0x0000000c8804723c */ /* 0x044fe60000041804 */
[----:B------:R-:W2:Y:S02]  /*8af0*/  LDSM.16.MT88.4 R108, [R102+0x2000] ;  /* 0x00200000666c783b */ /* 0x000ea40000004200 */
        /* <DEDUP_REMOVED lines=10> */
[C---:B----4-:R-:W-:Y:S03]  /*8ba0*/  HMMA.16816.F32.BF16 R12, R136.reuse, R20, R12 ;  /* 0x00000014880c723c */ /* 0x050fe6000004180c */
        /* <DEDUP_REMOVED lines=31> */
[C---:B--2---:R-:W-:Y:S04]  /*8da0*/  HMMA.16816.F32.BF16 R36, R136.reuse, R108, R36 ;  /* 0x0000006c8824723c */ /* 0x044fe80000041824 */
        /* <DEDUP_REMOVED lines=21> */
[----:B------:R-:W-:Y:S02]  /*8f00*/  FFMA.FTZ R112, R143, c[0x0][0x2d0], -R141 ;  /* 0x0000b4008f707a23 */ /* 0x000fe4000001088d */
[C---:B--2---:R-:W-:Y:S02]  /*8f10*/  HMMA.16816.F32.BF16 R52, R136.reuse, R108, R52 ;  /* 0x0000006c8834723c */ /* 0x044fe40000041834 */
[----:B------:R2:W3:Y:S02]  /*8f20*/  MUFU.EX2 R180, R112 ;  /* 0x0000007000b47308 */ /* 0x0004e40000000800 */
[C---:B------:R-:W-:Y:S02]  /*8f30*/  FMUL.FTZ R94, R0.reuse, R94 ;  /* 0x0000005e005e7220 */ /* 0x040fe40000410000 */
[C---:B------:R-:W-:Y:S02]  /*8f40*/  FMUL.FTZ R95, R0.reuse, R95 ;  /* 0x0000005f005f7220 */ /* 0x040fe40000410000 */
[C---:B------:R-:W-:Y:S01]  /*8f50*/  HMMA.16816.F32.BF16 R56, R136.reuse, R110, R56 ;  /* 0x0000006e8838723c */ /* 0x040fe20000041838 */
[----:B------:R-:W4:Y:S03]  /*8f60*/  LDSM.16.MT88.4 R108, [R102+0x4000] ;  /* 0x00400000666c783b */ /* 0x000f260000004200 */
[C---:B------:R-:W-:Y:S02]  /*8f70*/  FMUL.FTZ R98, R0.reuse, R98 ;  /* 0x0000006200627220 */ /* 0x040fe40000410000 */
[----:B------:R-:W-:Y:S02]  /*8f80*/  FMUL.FTZ R99, R0, R99 ;  /* 0x0000006300637220 */ /* 0x000fe40000410000 */
[----:B------:R-:W-:Y:S04]  /*8f90*/  FFMA.FTZ R2, R2, R204, R191 ;  /* 0x000000cc02027223 */ /* 0x000fe800000100bf */
[----:B------:R-:W-:Y:S02]  /*8fa0*/  FFMA.FTZ R0, R0, R203, R188 ;  /* 0x000000cb00007223 */ /* 0x000fe400000100bc */
[----:B------:R-:W-:Y:S02]  /*8fb0*/  FADD.FTZ R2, R190, R2 ;  /* 0x00000002be027221 */ /* 0x000fe40000010000 */
[----:B------:R-:W-:Y:S02]  /*8fc0*/  FADD.FTZ R0, R196, R0 ;  /* 0x00000000c4007221 */ /* 0x000fe40000010000 */
[----:B--2---:R-:W-:Y:S02]  /*8fd0*/  FFMA.FTZ R112, R145, c[0x0][0x2d0], -R142 ;  /* 0x0000b40091707a23 */ /* 0x004fe4000001088e */
[----:B------:R-:W-:Y:S02]  /*8fe0*/  FADD.FTZ R2, R198, R2 ;  /* 0x00000002c6027221 */ /* 0x000fe40000010000 */
[----:B------:R2:W5:Y:S01]  /*8ff0*/  MUFU.EX2 R178, R112 ;  /* 0x0000007000b27308 */ /* 0x0005620000000800 */
[----:B------:R-:W-:Y:S01]  /*9000*/  FADD.FTZ R0, R195, R0 ;  /* 0x00000000c3007221 */ /* 0x000fe20000010000 */
[C---:B-1----:R-:W-:Y:S03]  /*9010*/  HMMA.16816.F32.BF16 R60, R136.reuse, R104, R60 ;  /* 0x00000068883c723c */ /* 0x042fe6000004183c */
[----:B------:R-:W-:Y:S02]  /*9020*/  FADD.FTZ R2, R197, R2 ;  /* 0x00000002c5027221 */ /* 0x000fe40000010000 */
[----:B------:R-:W-:Y:S02]  /*9030*/  FADD.FTZ R0, R194, R0 ;  /* 0x00000000c2007221 */ /* 0x000fe40000010000 */
[----:B---3--:R-:W-:Y:S01]  /*9040*/  FADD.FTZ R2, R180, R2 ;  /* 0x00000002b4027221 */ /* 0x008fe20000010000 */
[C---:B------:R-:W-:Y:S01]  /*9050*/  HMMA.16816.F32.BF16 R64, R136.reuse, R106, R64 ;  /* 0x0000006a8840723c */ /* 0x040fe20000041840 */
[----:B------:R-:W1:Y:S07]  /*9060*/  LDSM.16.MT88.4 R104, [R140+0x4000] ;  /* 0x004000008c68783b */ /* 0x000e6e0000004200 */
[C---:B----4-:R-:W-:Y:S04]  /*9070*/  HMMA.16816.F32.BF16 R68, R136.reuse, R108, R68 ;  /* 0x0000006c8844723c */ /* 0x050fe80000041844 */
[----:B--2---:R-:W-:Y:S02]  /*9080*/  FFMA.FTZ R112, R146, c[0x0][0x2d0], -R142 ;  /* 0x0000b40092707a23 */ /* 0x004fe4000001088e */
[----:B------:R-:W-:Y:S02]  /*9090*/  MUFU.EX2 R146, R121 ;  /* 0x0000007900927308 */ /* 0x000fe40000000800 */
[C---:B------:R-:W-:Y:S01]  /*90a0*/  HMMA.16816.F32.BF16 R72, R136.reuse, R110, R72 ;  /* 0x0000006e8848723c */ /* 0x040fe20000041848 */
[----:B------:R-:W2:Y:S03]  /*90b0*/  LDSM.16.MT88.4 R108, [R3+0x4000] ;  /* 0x00400000036c783b */ /* 0x000ea60000004200 */
[----:B-----5:R-:W-:Y:S04]  /*90c0*/  FADD.FTZ R0, R178, R0 ;  /* 0x00000000b2007221 */ /* 0x020fe80000010000 */
[----:B------:R3:W4:Y:S01]  /*90d0*/  MUFU.EX2 R177, R112 ;  /* 0x0000007000b17308 */ /* 0x0007220000000800 */
[C---:B-1----:R-:W-:Y:S07]  /*90e0*/  HMMA.16816.F32.BF16 R76, R136.reuse, R104, R76 ;  /* 0x00000068884c723c */ /* 0x042fee000004184c */
[--C-:B------:R-:W-:Y:S01]  /*90f0*/  FFMA.FTZ R104, R144, c[0x0][0x2d0], -R141.reuse ;  /* 0x0000b40090687a23 */ /* 0x100fe2000001088d */
[C---:B------:R-:W-:Y:S01]  /*9100*/  HMMA.16816.F32.BF16 R80, R136.reuse, R106, R80 ;  /* 0x0000006a8850723c */ /* 0x040fe20000041850 */
[----:B---3--:R-:W-:Y:S02]  /*9110*/  LDSM.16.MT88.4 R112, [R140+0x800] ;  /* 0x000800008c70783b */ /* 0x008fe40000004200 */
[----:B------:R1:W3:Y:S01]  /*9120*/  MUFU.EX2 R179, R104 ;  /* 0x0000006800b37308 */ /* 0x0002e20000000800 */
[----:B----4-:R-:W-:Y:S04]  /*9130*/  FADD.FTZ R0, R177, R0 ;  /* 0x00000000b1007221 */ /* 0x010fe80000010000 */
[C---:B--2---:R-:W-:Y:S07]  /*9140*/  HMMA.16816.F32.BF16 R84, R136.reuse, R108, R84 ;  /* 0x0000006c8854723c */ /* 0x044fee0000041854 */
[--C-:B------:R-:W-:Y:S01]  /*9150*/  FFMA.FTZ R108, R147, c[0x0][0x2d0], -R141.reuse ;  /* 0x0000b400936c7a23 */ /* 0x100fe2000001088d */
[C---:B------:R-:W-:Y:S01]  /*9160*/  HMMA.16816.F32.BF16 R88, R136.reuse, R110, R88 ;  /* 0x0000006e8858723c */ /* 0x040fe20000041858 */
[----:B------:R2:W-:Y:S01]  /*9170*/  MUFU.EX2 R147, R120 ;  /* 0x0000007800937308 */ /* 0x0005e20000000800 */
[----:B-1----:R-:W1:Y:S09]  /*9180*/  LDSM.16.MT88.4 R104, [R103+0x4000] ;  /* 0x004000006768783b */ /* 0x002e720000004200 */
[----:B------:R4:W5:Y:S01]  /*9190*/  MUFU.EX2 R176, R108 ;  /* 0x0000006c00b07308 */ /* 0x0009620000000800 */
[----:B---3--:R-:W-:Y:S01]  /*91a0*/  FADD.FTZ R2, R179, R2 ;  /* 0x00000002b3027221 */ /* 0x008fe20000010000 */
[----:B--2---:R-:W-:Y:S01]  /*91b0*/  LDSM.16.MT88.4 R120, [R140+0x1800] ;  /* 0x001800008c78783b */ /* 0x004fe20000004200 */
[--C-:B----4-:R-:W-:Y:S02]  /*91c0*/  FFMA.FTZ R108, R148, c[0x0][0x2d0], -R141.reuse ;  /* 0x0000b400946c7a23 */ /* 0x110fe4000001088d */
[----:B-----5:R-:W-:Y:S05]  /*91d0*/  FADD.FTZ R2, R176, R2 ;  /* 0x00000002b0027221 */ /* 0x020fea0000010000 */
[----:B------:R2:W3:Y:S01]  /*91e0*/  MUFU.EX2 R175, R108 ;  /* 0x0000006c00af7308 */ /* 0x0004e20000000800 */
[C---:B-1----:R-:W-:Y:S07]  /*91f0*/  HMMA.16816.F32.BF16 R92, R136.reuse, R104, R92 ;  /* 0x00000068885c723c */ /* 0x042fee000004185c */
[----:B------:R-:W-:Y:S01]  /*9200*/  FFMA.FTZ R104, R149, c[0x0][0x2d0], -R142 ;  /* 0x0000b40095687a23 */ /* 0x000fe2000001088e */
[----:B------:R-:W-:Y:S03]  /*9210*/  HMMA.16816.F32.BF16 R96, R136, R106, R96 ;  /* 0x0000006a8860723c */ /* 0x000fe60000041860 */
[----:B------:R1:W4:Y:S01]  /*9220*/  MUFU.EX2 R174, R104 ;  /* 0x0000006800ae7308 */ /* 0x0003220000000800 */
[----:B------:R-:W-:Y:S01]  /*9230*/  F2FP.BF16.PACK_AB R105, R177, R178 ;  /* 0x000000b2b169723e */ /* 0x000fe200000010ff */
[----:B--2---:R-:W2:Y:S01]  /*9240*/  LDSM.16.MT88.4 R108, [R102+0x800] ;  /* 0x00080000666c783b */ /* 0x004ea20000004200 */
[C---:B---3--:R-:W-:Y:S01]  /*9250*/  FADD.FTZ R2, R175.reuse, R2 ;  /* 0x00000002af027221 */ /* 0x048fe20000010000 */
[----:B------:R-:W-:Y:S01]  /*9260*/  F2FP.BF16.PACK_AB R106, R175, R176 ;  /* 0x000000b0af6a723e */ /* 0x000fe200000010ff */
[----:B-1----:R-:W-:Y:S04]  /*9270*/  FFMA.FTZ R104, R150, c[0x0][0x2d0], -R142 ;  /* 0x0000b40096687a23 */ /* 0x002fe8000001088e */
[----:B----4-:R-:W-:Y:S01]  /*9280*/  FADD.FTZ R0, R174, R0 ;  /* 0x00000000ae007221 */ /* 0x010fe20000010000 */
[----:B------:R1:W3:Y:S02]  /*9290*/  MUFU.EX2 R160, R104 ;  /* 0x0000006800a07308 */ /* 0x0002e40000000800 */
[----:B-1----:R-:W-:Y:S01]  /*92a0*/  F2FP.BF16.PACK_AB R104, R179, R180 ;  /* 0x000000b4b368723e */ /* 0x002fe200000010ff */
[C---:B---3--:R-:W-:Y:S01]  /*92b0*/  FADD.FTZ R0, R160.reuse, R0 ;  /* 0x00000000a0007221 */ /* 0x048fe20000010000 */
[----:B------:R-:W-:Y:S07]  /*92c0*/  F2FP.BF16.PACK_AB R107, R160, R174 ;  /* 0x000000aea06b723e */ /* 0x000fee00000010ff */
[C---:B--2---:R-:W-:Y:S08]  /*92d0*/  HMMA.16816.F32.BF16 R4, R104.reuse, R108, R4 ;  /* 0x0000006c6804723c */ /* 0x044ff00000041804 */
        /* <DEDUP_REMOVED lines=160> */
[----:B------:R-:W-:Y:S01]  /*9ce0*/  IMAD.SHL.U32 R18, R202, 0x2, RZ ;  /* 0x00000002ca127824 */ /* 0x000fe200078e00ff */
[----:B------:R-:W-:Y:S01]  /*9cf0*/  IADD3 R2, R2, -0x80, RZ ;  /* 0xffffff8002027810 */ /* 0x000fe20007ffe0ff */
[----:B------:R-:W-:Y:S01]  /*9d00*/  IMAD.SHL.U32 R17, R201, 0x2, RZ ;  /* 0x00000002c9117824 */ /* 0x000fe200078e00ff */
[----:B------:R-:W-:Y:S01]  /*9d10*/  SHF.L.U64.HI R15, R202, 0x1, R159 ;  /* 0x00000001ca0f7819 */ /* 0x000fe2000001029f */
[----:B------:R-:W-:Y:S01]  /*9d20*/  IMAD.SHL.U32 R16, R193, 0x2, RZ ;  /* 0x00000002c1107824 */ /* 0x000fe200078e00ff */
        /* <DEDUP_REMOVED lines=29> */
.L_x_2808:
[----:B------:R-:W-:-:S05]  /*9f00*/  BRA.DIV ~URZ, `(.L_x_2714) ;  /* 0x000097c27f007947 */ /* 0x000fca000b800000 */
[----:B------:R-:W3:Y:S01]  /*9f10*/  SHFL.IDX PT, R2, R12, RZ, 0x181f ;  /* 0x00181fff0c027589 */ /* 0x000ee200000e0000 */
[----:B------:R-:W-:Y:S01]  /*9f20*/  ISETP.GE.AND P5, PT, R193, c[0x0][0x1d4], PT ;  /* 0x00007500c1007a0c */ /* 0x000fe20003fa6270 */
[----:B------:R-:W-:Y:S01]  /*9f30*/  IMAD R0, R199, 0x6000, R224 ;  /* 0x00006000c7007824 */ /* 0x000fe200078e02e0 */
[----:B------:R-:W-:Y:S02]  /*9f40*/  ISETP.GE.AND P1, PT, R201, c[0x0][0x1d4], PT ;  /* 0x00007500c9007a0c */ /* 0x000fe40003f26270 */
[C---:B---3--:R-:W-:Y:S02]  /*9f50*/  IADD3 R8, P0, R2.reuse, R16, RZ ;  /* 0x0000001002087210 */ /* 0x048fe40007f1e0ff */
[----:B------:R-:W-:Y:S03]  /*9f60*/  IADD3 R6, P6, R2, R17, RZ ;  /* 0x0000001102067210 */ /* 0x000fe60007fde0ff */
[----:B--2---:R-:W-:Y:S01]  /*9f70*/  IMAD.X R9, R4, 0x1, R13, P0 ;  /* 0x0000000104097824 */ /* 0x004fe200000e060d */
        /* <DEDUP_REMOVED lines=14> */
.L_x_2809:
[----:B--2-4-:R-:W-:Y:S02]  /*a060*/  IADD3 R6, -R10, 0x10, RZ ;  /* 0x000000100a067810 */ /* 0x014fe40007ffe1ff */
[----:B------:R-:W-:Y:S02]  /*a070*/  IADD3 R3, -R11, 0x10, RZ ;  /* 0x000000100b037810 */ /* 0x000fe40007ffe1ff */
[----:B------:R-:W-:Y:S02]  /*a080*/  LOP3.LUT R6, R6, 0xf, RZ, 0xc0, !PT ;  /* 0x0000000f06067812 */ /* 0x000fe400078ec0ff */
[----:B------:R-:W-:Y:S02]  /*a090*/  LOP3.LUT R3, R3, 0xf, RZ, 0xc0, !PT ;  /* 0x0000000f03037812 */ /* 0x000fe400078ec0ff */
[----:B------:R-:W-:Y:S02]  /*a0a0*/  IADD3 R7, -R5, 0x10, RZ ;  /* 0x0000001005077810 */ /* 0x000fe40007ffe1ff */
[-C--:B------:R-:W-:Y:S02]  /*a0b0*/  IADD3 R6, P6, P5, R6, R2.reuse, R17 ;  /* 0x0000000206067210 */ /* 0x080fe40007dde011 */
[----:B------:R-:W-:Y:S02]  /*a0c0*/  IADD3 R8, P1, P0, R3, R2, R16 ;  /* 0x0000000203087210 */ /* 0x000fe4000783e010 */
[----:B------:R-:W-:Y:S02]  /*a0d0*/  LOP3.LUT R3, R7, 0xf, RZ, 0xc0, !PT ;  /* 0x0000000f07037812 */ /* 0x000fe400078ec0ff */
        /* <DEDUP_REMOVED lines=13> */
.L_x_2712:
[----:B------:R-:W-:Y:S05]  /*a1b0*/  BSYNC B0 ;  /* 0x0000000000007941 */ /* 0x000fea0003800000 */
.L_x_2711:
[C---:B------:R-:W-:Y:S01]  /*a1c0*/  ISETP.GT.AND P0, PT, R172.reuse, R209, PT ;  /* 0x000000d1ac00720c */ /* 0x040fe20003f04270 */
[----:B------:R-:W0:Y:S01]  /*a1d0*/  LDGDEPBAR ;  /* 0x00000000000079af */ /* 0x000e220000000000 */
[C---:B------:R-:W-:Y:S01]  /*a1e0*/  ISETP.GE.AND P1, PT, R161.reuse, 0x1, PT ;  /* 0x00000001a100780c */ /* 0x040fe20003f26270 */
[----:B------:R-:W-:Y:S01]  /*a1f0*/  IMAD.MOV.U32 R103, RZ, RZ, R100 ;  /* 0x000000ffff677224 */ /* 0x000fe200078e0064 */
[----:B-1----:R-:W-:Y:S01]  /*a200*/  IADD3 R0, R161, 0x1, RZ ;  /* 0x00000001a1007810 */ /* 0x002fe20007ffe0ff */
[----:B------:R-:W-:Y:S01]  /*a210*/  IMAD.MOV.U32 R102, RZ, RZ, R101 ;  /* 0x000000ffff667224 */ /* 0x000fe200078e0065 */
[----:B------:R-:W-:Y:S02]  /*a220*/  IADD3 R172, R172, -0x1, RZ ;  /* 0xffffffffacac7810 */ /* 0x000fe40007ffe0ff */
[----:B------:R-:W-:Y:S05]  /*a230*/  SEL R161, R0, RZ, !P1 ;  /* 0x000000ff00a17207 */ /* 0x000fea0004800000 */
[----:B------:R-:W-:-:S05]  /*a240*/  @P0 BRA `(.L_x_2715) ;  /* 0xffffc89000000947 */ /* 0x000fca000383ffff */
.L_x_2706:
[----:B------:R-:W-:Y:S01]  /*a250*/  ISETP.GE.AND P0, PT, R172, R205, PT ;  /* 0x000000cdac00720c */ /* 0x000fe20003f06270 */
[----:B------:R-:W-:Y:S01]  /*a260*/  IMAD.MOV.U32 R182, RZ, RZ, 0x1f ;  /* 0x0000001fffb67424 */ /* 0x000fe200078e00ff */
[----:B------:R-:W-:-:S11]  /*a270*/  MOV R180, 0xffffffff ;  /* 0xffffffff00b47802 */ /* 0x000fd60000000f00 */
[----:B------:R-:W-:Y:S05]  /*a280*/  @!P0 BRA `(.L_x_2716) ;  /* 0x000032a000008947 */ /* 0x000fea0003800000 */
[----:B------:R-:W-:Y:S02]  /*a290*/  MOV R102, R100 ;  /* 0x0000006400667202 */ /* 0x000fe40000000f00 */
[----:B------:R-:W-:Y:S02]  /*a2a0*/  MOV R0, R101 ;  /* 0x0000006500007202 */ /* 0x000fe40000000f00 */
.L_x_2726:
        /* <DEDUP_REMOVED lines=43> */
.L_x_2810:
        /* <DEDUP_REMOVED lines=22> */
.L_x_2811:
        /* <DEDUP_REMOVED lines=21> */
.L_x_2718:
[----:B------:R-:W-:Y:S05]  /*a810*/  BSYNC B0 ;  /* 0x0000000000007941 */ /* 0x000fea0003800000 */
.L_x_2717:
        /* <DEDUP_REMOVED lines=25> */
[----:B------:R-:W-:Y:S01]  /*a9b0*/  IMAD.IADD R156, R166, 0x1, R103 ;  /* 0x00000001a69c7824 */ /* 0x000fe200078e0267 */
        /* <DEDUP_REMOVED lines=227> */
.L_x_2812:
        /* <DEDUP_REMOVED lines=49> */
[----:B------:R4:W-:Y:S01]  /*bb00*/  MUFU.EX2 R22, R21 ;  /* 0x0000001500167308 */ /* 0x0009e20000000800 */
[C---:B------:R-:W-:Y:S02]  /*bb10*/  FMUL.FTZ R49, R2.reuse, R49 ;  /* 0x0000003102317220 */ /* 0x040fe40000410000 */
[C---:B------:R-:W-:Y:S02]  /*bb20*/  FMUL.FTZ R52, R2.reuse, R52 ;  /* 0x0000003402347220 */ /* 0x040fe40000410000 */
[C---:B--2---:R-:W-:Y:S02]  /*bb30*/  FMUL.FTZ R24, R2.reuse, R124 ;  /* 0x0000007c02187220 */ /* 0x044fe40000410000 */
        /* <DEDUP_REMOVED lines=9> */
[----:B------:R-:W-:Y:S01]  /*bbd0*/  MUFU.EX2 R116, R156 ;  /* 0x0000009c00747308 */ /* 0x000fe20000000800 */
[----:B-1----:R-:W-:Y:S01]  /*bbe0*/  FMNMX.FTZ R0, R5, R0, !PT ;  /* 0x0000000005007209 */ /* 0x002fe20007810000 */
[C---:B------:R-:W-:Y:S02]  /*bbf0*/  FMUL.FTZ R68, R2.reuse, R68 ;  /* 0x0000004402447220 */ /* 0x040fe40000410000 */
[C---:B----4-:R-:W-:Y:S02]  /*bc00*/  FMUL.FTZ R21, R2.reuse, R121 ;  /* 0x0000007902157220 */ /* 0x050fe40000410000 */
[----:B------:R-:W1:Y:S01]  /*bc10*/  SHFL.BFLY PT, R3, R0, 0x1, 0x1f ;  /* 0x0c201f0000037f89 */ /* 0x000e6200000e0000 */
        /* <DEDUP_REMOVED lines=38> */
[----:B------:R4:W-:Y:S01]  /*be80*/  MUFU.EX2 R124, R7 ;  /* 0x00000007007c7308 */ /* 0x0009e20000000800 */
[C---:B-1----:R-:W-:Y:S02]  /*be90*/  FMUL.FTZ R4, R2.reuse, R104 ;  /* 0x0000006802047220 */ /* 0x042fe40000410000 */
[C---:B------:R-:W-:Y:S01]  /*bea0*/  FMUL.FTZ R9, R2.reuse, R109 ;  /* 0x0000006d02097220 */ /* 0x040fe20000410000 */
[----:B--2---:R-:W-:Y:S01]  /*beb0*/  F2FP.BF16.PACK_AB R137, R11, R15 ;  /* 0x0000000f0b89723e */ /* 0x004fe200000010ff */
[C---:B------:R-:W-:Y:S02]  /*bec0*/  FMUL.FTZ R5, R2.reuse, R105 ;  /* 0x0000006902057220 */ /* 0x040fe40000410000 */
[C---:B------:R-:W-:Y:S02]  /*bed0*/  FMUL.FTZ R12, R2.reuse, R112 ;  /* 0x00000070020c7220 */ /* 0x040fe40000410000 */
[C---:B------:R-:W-:Y:S01]  /*bee0*/  FMUL.FTZ R13, R2.reuse, R113 ;  /* 0x00000071020d7220 */ /* 0x040fe20000410000 */
[----:B------:R-:W1:Y:S01]  /*bef0*/  MUFU.EX2 R125, R10 ;  /* 0x0000000a007d7308 */ /* 0x000e620000000800 */
[C---:B------:R-:W-:Y:S02]  /*bf00*/  FMUL.FTZ R20, R2.reuse, R120 ;  /* 0x0000007802147220 */ /* 0x040fe40000410000 */
[----:B------:R-:W-:Y:S02]  /*bf10*/  FMUL.FTZ R97, R2, R97 ;  /* 0x0000006102617220 */ /* 0x000fe40000410000 */
[----:B------:R-:W-:Y:S02]  /*bf20*/  FADD.FTZ R3, R8, R3 ;  /* 0x0000000308037221 */ /* 0x000fe40000010000 */
[----:B------:R-:W-:Y:S01]  /*bf30*/  FMUL.FTZ R8, R2, R108 ;  /* 0x0000006c02087220 */ /* 0x000fe20000410000 */
[----:B------:R-:W-:Y:S01]  /*bf40*/  IADD3 R2, R170, R160, RZ ;  /* 0x000000a0aa027210 */ /* 0x000fe20007ffe0ff */
[C---:B---3--:R-:W-:Y:S01]  /*bf50*/  FFMA.FTZ R6, R0.reuse, R203, R15 ;  /* 0x000000cb00067223 */ /* 0x048fe2000001000f */
[----:B------:R-:W-:Y:S01]  /*bf60*/  F2FP.BF16.PACK_AB R108, R19, R22 ;  /* 0x00000016136c723e */ /* 0x000fe200000010ff */
[----:B------:R-:W-:Y:S01]  /*bf70*/  FMUL.FTZ R14, R0, R114 ;  /* 0x00000072000e7220 */ /* 0x000fe20000410000 */
[----:B------:R-:W-:Y:S01]  /*bf80*/  IADD3 R102, R168, R2, RZ ;  /* 0x00000002a8667210 */ /* 0x000fe20007ffe0ff */
[----:B------:R-:W2:Y:S01]  /*bf90*/  LDSM.16.MT88.4 R140, [R2] ;  /* 0x00000000028c783b */ /* 0x000ea20000004200 */
[C---:B----4-:R-:W-:Y:S01]  /*bfa0*/  FMUL.FTZ R7, R0.reuse, R107 ;  /* 0x0000006b00077220 */ /* 0x050fe20000410000 */
[----:B------:R-:W-:Y:S01]  /*bfb0*/  MUFU.EX2 R109, R149 ;  /* 0x00000095006d7308 */ /* 0x000fe20000000800 */
[----:B------:R-:W-:Y:S02]  /*bfc0*/  FADD.FTZ R120, R11, R6 ;  /* 0x000000060b787221 */ /* 0x000fe40000010000 */
[C---:B------:R-:W-:Y:S02]  /*bfd0*/  FMUL.FTZ R6, R0.reuse, R106 ;  /* 0x0000006a00067220 */ /* 0x040fe40000410000 */
[C---:B------:R-:W-:Y:S01]  /*bfe0*/  FMUL.FTZ R11, R0.reuse, R111 ;  /* 0x0000006f000b7220 */ /* 0x040fe20000410000 */
[----:B------:R-:W3:Y:S01]  /*bff0*/  LDSM.16.MT88.4 R104, [R102] ;  /* 0x000000006668783b */ /* 0x000ee20000004200 */
[C---:B------:R-:W-:Y:S01]  /*c000*/  FMUL.FTZ R15, R0.reuse, R115 ;  /* 0x00000073000f7220 */ /* 0x040fe20000410000 */
[----:B-1----:R-:W-:Y:S01]  /*c010*/  F2FP.BF16.PACK_AB R139, R125, R124 ;  /* 0x0000007c7d8b723e */ /* 0x002fe200000010ff */
[C---:B------:R-:W-:Y:S01]  /*c020*/  FMUL.FTZ R26, R0.reuse, R126 ;  /* 0x0000007e001a7220 */ /* 0x040fe20000410000 */
[----:B------:R-:W-:Y:S01]  /*c030*/  MUFU.EX2 R113, R159 ;  /* 0x0000009f00717308 */ /* 0x000fe20000000800 */
[C---:B------:R-:W-:Y:S02]  /*c040*/  FMUL.FTZ R27, R0.reuse, R127 ;  /* 0x0000007f001b7220 */ /* 0x040fe40000410000 */
[C---:B------:R-:W-:Y:S02]  /*c050*/  FMUL.FTZ R34, R0.reuse, R134 ;  /* 0x0000008600227220 */ /* 0x040fe40000410000 */
[----:B------:R-:W-:Y:S02]  /*c060*/  FMUL.FTZ R35, R0, R135 ;  /* 0x0000008700237220 */ /* 0x000fe40000410000 */
[----:B------:R-:W-:Y:S02]  /*c070*/  FADD.FTZ R120, R124, R120 ;  /* 0x000000787c787221 */ /* 0x000fe40000010000 */
[----:B------:R-:W-:Y:S01]  /*c080*/  FMUL.FTZ R10, R0, R110 ;  /* 0x0000006e000a7220 */ /* 0x000fe20000410000 */
[----:B------:R-:W-:Y:S01]  /*c090*/  MUFU.EX2 R112, R158 ;  /* 0x0000009e00707308 */ /* 0x000fe20000000800 */
[----:B------:R-:W-:Y:S02]  /*c0a0*/  FADD.FTZ R3, R22, R3 ;  /* 0x0000000316037221 */ /* 0x000fe40000010000 */
[C---:B------:R-:W-:Y:S02]  /*c0b0*/  FMUL.FTZ R18, R0.reuse, R118 ;  /* 0x0000007600127220 */ /* 0x040fe40000410000 */
[----:B------:R-:W-:Y:S02]  /*c0c0*/  FADD.FTZ R103, R19, R3 ;  /* 0x0000000313677221 */ /* 0x000fe40000010000 */
[C---:B------:R-:W-:Y:S02]  /*c0d0*/  FMUL.FTZ R19, R0.reuse, R119 ;  /* 0x0000007700137220 */ /* 0x040fe40000410000 */
[C---:B------:R-:W-:Y:S01]  /*c0e0*/  FMUL.FTZ R22, R0.reuse, R122 ;  /* 0x0000007a00167220 */ /* 0x040fe20000410000 */
        /* <DEDUP_REMOVED lines=10> */
[----:B------:R-:W-:Y:S01]  /*c190*/  MUFU.EX2 R110, R148 ;  /* 0x00000094006e7308 */ /* 0x000fe20000000800 */
[C---:B------:R-:W-:Y:S01]  /*c1a0*/  FMUL.FTZ R43, R0.reuse, R43 ;  /* 0x0000002b002b7220 */ /* 0x040fe20000410000 */
[C---:B---3--:R-:W-:Y:S04]  /*c1b0*/  HMMA.16816.F32.BF16 R12, R136.reuse, R104, R12 ;  /* 0x00000068880c723c */ /* 0x048fe8000004180c */
        /* <DEDUP_REMOVED lines=35> */
[----:B------:R-:W-:Y:S01]  /*c3f0*/  FMUL.FTZ R99, R0, R99 ;  /* 0x0000006300637220 */ /* 0x000fe20000410000 */
[----:B------:R-:W-:Y:S01]  /*c400*/  IADD3 R0, R171, R160, RZ ;  /* 0x000000a0ab007210 */ /* 0x000fe20007ffe0ff */
[----:B------:R-:W-:Y:S01]  /*c410*/  FADD.FTZ R103, R109, R103 ;  /* 0x000000676d677221 */ /* 0x000fe20000010000 */
[----:B------:R-:W-:Y:S02]  /*c420*/  MUFU.EX2 R144, R152 ;  /* 0x0000009800907308 */ /* 0x000fe40000000800 */
[----:B------:R-:W-:Y:S01]  /*c430*/  IADD3 R3, R168, R0, RZ ;  /* 0x00000000a8037210 */ /* 0x000fe20007ffe0ff */
[----:B------:R-:W1:Y:S01]  /*c440*/  LDSM.16.MT88.4 R104, [R0] ;  /* 0x000000000068783b */ /* 0x000e620000004200 */
[C---:B------:R-:W-:Y:S01]  /*c450*/  FADD.FTZ R103, R110.reuse, R103 ;  /* 0x000000676e677221 */ /* 0x040fe20000010000 */
[----:B------:R-:W-:Y:S02]  /*c460*/  F2FP.BF16.PACK_AB R110, R110, R109 ;  /* 0x0000006d6e6e723e */ /* 0x000fe400000010ff */
[----:B------:R-:W-:Y:S01]  /*c470*/  F2FP.BF16.PACK_AB R109, R123, R121 ;  /* 0x000000797b6d723e */ /* 0x000fe200000010ff */
[----:B------:R-:W-:Y:S02]  /*c480*/  FADD.FTZ R103, R113, R103 ;  /* 0x0000006771677221 */ /* 0x000fe40000010000 */
[----:B------:R-:W-:Y:S01]  /*c490*/  MUFU.EX2 R145, R153 ;  /* 0x0000009900917308 */ /* 0x000fe20000000800 */
[----:B------:R-:W-:Y:S01]  /*c4a0*/  LDSM.16.MT88.4 R132, [R3+0x1800] ;  /* 0x001800000384783b */ /* 0x000fe20000004200 */
[----:B------:R-:W-:Y:S04]  /*c4b0*/  FADD.FTZ R103, R112, R103 ;  /* 0x0000006770677221 */ /* 0x000fe80000010000 */
[----:B------:R-:W-:Y:S04]  /*c4c0*/  FADD.FTZ R103, R117, R103 ;  /* 0x0000006775677221 */ /* 0x000fe80000010000 */
[----:B------:R-:W-:Y:S01]  /*c4d0*/  FADD.FTZ R103, R116, R103 ;  /* 0x0000006774677221 */ /* 0x000fe20000010000 */
[----:B------:R-:W-:Y:S03]  /*c4e0*/  MUFU.EX2 R143, R154 ;  /* 0x0000009a008f7308 */ /* 0x000fe60000000800 */
[----:B------:R-:W-:Y:S07]  /*c4f0*/  FADD.FTZ R103, R119, R103 ;  /* 0x0000006777677221 */ /* 0x000fee0000010000 */
[----:B------:R-:W2:Y:S10]  /*c500*/  MUFU.EX2 R142, R155 ;  /* 0x0000009b008e7308 */ /* 0x000eb40000000800 */
[----:B------:R-:W-:Y:S01]  /*c510*/  MUFU.EX2 R141, R175 ;  /* 0x000000af008d7308 */ /* 0x000fe20000000800 */
[C---:B-1----:R-:W-:Y:S08]  /*c520*/  HMMA.16816.F32.BF16 R20, R136.reuse, R104, R20 ;  /* 0x000000688814723c */ /* 0x042ff00000041814 */
[C---:B------:R-:W-:Y:S01]  /*c530*/  HMMA.16816.F32.BF16 R24, R136.reuse, R106, R24 ;  /* 0x0000006a8818723c */ /* 0x040fe20000041818 */
[----:B------:R-:W1:Y:S01]  /*c540*/  LDSM.16.MT88.4 R104, [R3] ;  /* 0x000000000368783b */ /* 0x000e620000004200 */
[----:B------:R-:W3:Y:S06]  /*c550*/  MUFU.EX2 R140, R179 ;  /* 0x000000b3008c7308 */ /* 0x000eec0000000800 */
        /* <DEDUP_REMOVED lines=80> */
[C---:B--2---:R-:W-:Y:S01]  /*ca60*/  HMMA.16816.F32.BF16 R12, R104.reuse, R112, R12 ;  /* 0x00000070680c723c */ /* 0x044fe2000004180c */
[----:B------:R-:W-:Y:S07]  /*ca70*/  LDSM.16.MT88.4 R116, [R102+0x1800] ;  /* 0x001800006674783b */ /* 0x000fee0000004200 */
        /* <DEDUP_REMOVED lines=29> */
[----:B------:R-:W-:Y:S03]  /*cc50*/  LDSM.16.MT88.4 R124, [R0+0x1800] ;  /* 0x00180000007c783b */ /* 0x000fe60000004200 */
[----:B------:R-:W-:Y:S04]  /*cc60*/  FADD.FTZ R108, R121, R108 ;  /* 0x0000006c796c7221 */ /* 0x000fe80000010000 */
[C---:B--2---:R-:W-:Y:S04]  /*cc70*/  HMMA.16816.F32.BF16 R92, R104.reuse, R112, R92 ;  /* 0x00000070685c723c */ /* 0x044fe8000004185c */
[----:B------:R-:W-:Y:S02]  /*cc80*/  FADD.FTZ R120, R123, R108 ;  /* 0x0000006c7b787221 */ /* 0x000fe40000010000 */
[----:B------:R-:W1:Y:S02]  /*cc90*/  LDSM.16.MT88.4 R108, [R2+0x1800] ;  /* 0x00180000026c783b */ /* 0x000e640000004200 */
[----:B------:R-:W-:Y:S04]  /*cca0*/  HMMA.16816.F32.BF16 R96, R104, R114, R96 ;  /* 0x000000726860723c */ /* 0x000fe80000041860 */
[----:B------:R-:W-:Y:S04]  /*ccb0*/  FADD.FTZ R103, R122, R120 ;  /* 0x000000787a677221 */ /* 0x000fe80000010000 */
[C---:B-1----:R-:W-:Y:S01]  /*ccc0*/  HMMA.16816.F32.BF16 R104, R136.reuse, R108, R4 ;  /* 0x0000006c8868723c */ /* 0x042fe20000041804 */
[----:B------:R-:W1:Y:S07]  /*ccd0*/  LDSM.16.MT88.4 R4, [R2+0x3800] ;  /* 0x003800000204783b */ /* 0x000e6e0000004200 */
[C---:B------:R-:W-:Y:S01]  /*cce0*/  HMMA.16816.F32.BF16 R108, R136.reuse, R110, R8 ;  /* 0x0000006e886c723c */ /* 0x040fe20000041808 */
[----:B------:R-:W2:Y:S07]  /*ccf0*/  LDSM.16.MT88.4 R8, [R102+0x3800] ;  /* 0x003800006608783b */ /* 0x000eae0000004200 */
[C---:B------:R-:W-:Y:S01]  /*cd00*/  HMMA.16816.F32.BF16 R112, R136.reuse, R116, R12 ;  /* 0x000000748870723c */ /* 0x040fe2000004180c */
[----:B------:R-:W3:Y:S07]  /*cd10*/  LDSM.16.MT88.4 R12, [R0+0x3800] ;  /* 0x00380000000c783b */ /* 0x000eee0000004200 */
[C---:B------:R-:W-:Y:S01]  /*cd20*/  HMMA.16816.F32.BF16 R116, R136.reuse, R118, R16 ;  /* 0x000000768874723c */ /* 0x040fe20000041810 */
[----:B------:R-:W-:Y:S07]  /*cd30*/  LDSM.16.MT88.4 R16, [R102+0x5800] ;  /* 0x005800006610783b */ /* 0x000fee0000004200 */
[C---:B------:R-:W-:Y:S01]  /*cd40*/  HMMA.16816.F32.BF16 R120, R136.reuse, R124, R20 ;  /* 0x0000007c8878723c */ /* 0x040fe20000041814 */
[----:B------:R4:W-:Y:S07]  /*cd50*/  LDSM.16.MT88.4 R20, [R0+0x5800] ;  /* 0x005800000014783b */ /* 0x0009ee0000004200 */
[C---:B------:R-:W-:Y:S08]  /*cd60*/  HMMA.16816.F32.BF16 R124, R136.reuse, R126, R24 ;  /* 0x0000007e887c723c */ /* 0x040ff00000041818 */
[C---:B------:R-:W-:Y:S08]  /*cd70*/  HMMA.16816.F32.BF16 R128, R136.reuse, R132, R28 ;  /* 0x000000848880723c */ /* 0x040ff0000004181c */
[C---:B------:R-:W-:Y:S04]  /*cd80*/  HMMA.16816.F32.BF16 R132, R136.reuse, R134, R32 ;  /* 0x000000868884723c */ /* 0x040fe80000041820 */
[----:B----4-:R-:W-:Y:S04]  /*cd90*/  FADD.FTZ R0, R148, R103 ;  /* 0x0000006794007221 */ /* 0x010fe80000010000 */
[C---:B-1----:R-:W-:Y:S04]  /*cda0*/  HMMA.16816.F32.BF16 R36, R136.reuse, R4, R36 ;  /* 0x000000048824723c */ /* 0x042fe80000041824 */
[----:B------:R-:W-:Y:S04]  /*cdb0*/  FADD.FTZ R0, R146, R0 ;  /* 0x0000000092007221 */ /* 0x000fe80000010000 */
[C---:B------:R-:W-:Y:S01]  /*cdc0*/  HMMA.16816.F32.BF16 R40, R136.reuse, R6, R40 ;  /* 0x000000068828723c */ /* 0x040fe20000041828 */
[----:B------:R-:W1:Y:S03]  /*cdd0*/  LDSM.16.MT88.4 R4, [R3+0x3800] ;  /* 0x003800000304783b */ /* 0x000e660000004200 */
[----:B------:R-:W-:Y:S04]  /*cde0*/  FADD.FTZ R0, R147, R0 ;  /* 0x0000000093007221 */ /* 0x000fe80000010000 */
[C---:B--2---:R-:W-:Y:S04]  /*cdf0*/  HMMA.16816.F32.BF16 R44, R136.reuse, R8, R44 ;  /* 0x00000008882c723c */ /* 0x044fe8000004182c */
[----:B------:R-:W-:Y:S04]  /*ce00*/  FADD.FTZ R0, R144, R0 ;  /* 0x0000000090007221 */ /* 0x000fe80000010000 */
[C---:B------:R-:W-:Y:S01]  /*ce10*/  HMMA.16816.F32.BF16 R48, R136.reuse, R10, R48 ;  /* 0x0000000a8830723c */ /* 0x040fe20000041830 */
[----:B------:R2:W4:Y:S03]  /*ce20*/  LDSM.16.MT88.4 R8, [R2+0x5800] ;  /* 0x005800000208783b */ /* 0x0005260000004200 */
[----:B------:R-:W-:Y:S04]  /*ce30*/  FADD.FTZ R0, R145, R0 ;  /* 0x0000000091007221 */ /* 0x000fe80000010000 */
[C---:B---3--:R-:W-:Y:S04]  /*ce40*/  HMMA.16816.F32.BF16 R52, R136.reuse, R12, R52 ;  /* 0x0000000c8834723c */ /* 0x048fe80000041834 */
[----:B------:R-:W-:Y:S04]  /*ce50*/  FADD.FTZ R0, R143, R0 ;  /* 0x000000008f007221 */ /* 0x000fe80000010000 */
[C---:B------:R-:W-:Y:S01]  /*ce60*/  HMMA.16816.F32.BF16 R56, R136.reuse, R14, R56 ;  /* 0x0000000e8838723c */ /* 0x040fe20000041838 */
[----:B------:R-:W3:Y:S03]  /*ce70*/  LDSM.16.MT88.4 R12, [R3+0x5800] ;  /* 0x00580000030c783b */ /* 0x000ee60000004200 */
[----:B------:R-:W-:Y:S01]  /*ce80*/  FADD.FTZ R0, R142, R0 ;  /* 0x000000008e007221 */ /* 0x000fe20000010000 */
[----:B--2---:R-:W-:Y:S03]  /*ce90*/  IADD3 R2, R172, -0x2, RZ ;  /* 0xfffffffeac027810 */ /* 0x004fe60007ffe0ff */
        /* <DEDUP_REMOVED lines=11> */
[C---:B---3--:R-:W-:Y:S08]  /*cf50*/  HMMA.16816.F32.BF16 R92, R136.reuse, R12, R92 ;  /* 0x0000000c885c723c */ /* 0x048ff0000004185c */
[----:B------:R-:W-:Y:S01]  /*cf60*/  HMMA.16816.F32.BF16 R96, R136, R14, R96 ;  /* 0x0000000e8860723c */ /* 0x000fe20000041860 */
[----:B------:R-:W-:Y:S07]  /*cf70*/  @!UPT UIADD3 URZ, URZ, URZ, URZ ;  /* 0x0000003f3f3ff290 */ /* 0x000fee000fffe03f */
[----:B------:R-:W-:-:S11]  /*cf80*/  @!P0 BRA `(.L_x_2723) ;  /* 0x000004f000008947 */ /* 0x000fd60003800000 */
[----:B------:R-:W-:Y:S01]  /*cf90*/  IMAD R2, R172, 0x40, R211 ;  /* 0x00000040ac027824 */ /* 0x000fe200078e02d3 */
[----:B------:R-:W-:Y:S01]  /*cfa0*/  SHF.R.S32.HI R183, RZ, 0x1f, R202 ;  /* 0x0000001fffb77819 */ /* 0x000fe200000114ca */
[----:B------:R-:W-:Y:S01]  /*cfb0*/  IMAD.MOV.U32 R173, RZ, RZ, RZ ;  /* 0x000000ffffad7224 */ /* 0x000fe200078e00ff */
[----:B------:R-:W-:Y:S01]  /*cfc0*/  SHF.R.S32.HI R184, RZ, 0x1f, R201 ;  /* 0x0000001fffb87819 */ /* 0x000fe200000114c9 */
[----:B------:R-:W-:Y:S01]  /*cfd0*/  IMAD.SHL.U32 R18, R202, 0x2, RZ ;  /* 0x00000002ca127824 */ /* 0x000fe200078e00ff */
        /* <DEDUP_REMOVED lines=32> */
.L_x_2813:
        /* <DEDUP_REMOVED lines=21> */
.L_x_2814:
[----:B--23--:R-:W-:Y:S02]  /*d330*/  IADD3 R3, -R5, 0x10, RZ ;  /* 0x0000001005037810 */ /* 0x00cfe40007ffe1ff */
[----:B------:R-:W-:Y:S02]  /*d340*/  IADD3 R6, -R10, 0x10, RZ ;  /* 0x000000100a067810 */ /* 0x000fe40007ffe1ff */
[----:B------:R-:W-:Y:S02]  /*d350*/  LOP3.LUT R3, R3, 0xf, RZ, 0xc0, !PT ;  /* 0x0000000f03037812 */ /* 0x000fe400078ec0ff */
[----:B------:R-:W-:Y:S02]  /*d360*/  IADD3 R9, -R7, 0x10, RZ ;  /* 0x0000001007097810 */ /* 0x000fe40007ffe1ff */
[----:B------:R-:W-:Y:S02]  /*d370*/  IADD3 R8, P5, P4, R3, R2, R16 ;  /* 0x0000000203087210 */ /* 0x000fe40007cbe010 */
[----:B------:R-:W-:Y:S02]  /*d380*/  ISETP.NE.U32.AND P6, PT, R5, RZ, PT ;  /* 0x000000ff0500720c */ /* 0x000fe40003fc5070 */
[----:B------:R-:W-:Y:S02]  /*d390*/  LOP3.LUT R6, R6, 0xf, RZ, 0xc0, !PT ;  /* 0x0000000f06067812 */ /* 0x000fe400078ec0ff */
[----:B------:R-:W-:Y:S02]  /*d3a0*/  LOP3.LUT R3, R9, 0xf, RZ, 0xc0, !PT ;  /* 0x0000000f09037812 */ /* 0x000fe400078ec0ff */
[----:B------:R-:W-:Y:S02]  /*d3b0*/  IADD3.X R9, RZ, R4, R13, P5, P4 ;  /* 0x00000004ff097210 */ /* 0x000fe40002fe840d */
[----:B------:R-:W-:Y:S02]  /*d3c0*/  ISETP.NE.U32.AND P5, PT, R10, RZ, PT ;  /* 0x000000ff0a00720c */ /* 0x000fe40003fa5070 */
[----:B------:R-:W-:Y:S02]  /*d3d0*/  IADD3 R6, P1, P0, R6, R2, R17 ;  /* 0x0000000206067210 */ /* 0x000fe4000783e011 */
[----:B------:R-:W-:Y:S01]  /*d3e0*/  ISETP.NE.U32.AND P4, PT, R7, RZ, PT ;  /* 0x000000ff0700720c */ /* 0x000fe20003f85070 */
[----:B------:R-:W-:Y:S01]  /*d3f0*/  @!PT LDS RZ, [RZ] ;  /* 0x00000000fffff984 */ /* 0x000fe20000000800 */
[----:B------:R-:W-:Y:S01]  /*d400*/  @!PT LDS RZ, [RZ] ;  /* 0x00000000fffff984 */ /* 0x000fe20000000800 */
[----:B------:R-:W-:Y:S01]  /*d410*/  @!PT LDS RZ, [RZ] ;  /* 0x00000000fffff984 */ /* 0x000fe20000000800 */
[----:B------:R1:W-:Y:S01]  /*d420*/  LDGSTS.E.BYPASS.LTC128B.128.ZFILL [R0+0x1000], [R8.64], P6 ;  /* 0x0100000008007fae */ /* 0x0003e2000b141d48 */
[----:B------:R-:W-:Y:S02]  /*d430*/  IADD3.X R7, RZ, R4, R14, P1, P0 ;  /* 0x00000004ff077210 */ /* 0x000fe40000fe040e */
[----:B------:R-:W-:Y:S04]  /*d440*/  IADD3 R2, P1, P0, R3, R2, R18 ;  /* 0x0000000203027210 */ /* 0x000fe8000783e012 */
[----:B------:R-:W-:Y:S01]  /*d450*/  IADD3.X R3, RZ, R4, R15, P1, P0 ;  /* 0x00000004ff037210 */ /* 0x000fe20000fe040f */
[----:B------:R1:W-:Y:S04]  /*d460*/  LDGSTS.E.BYPASS.LTC128B.128.ZFILL [R0+0x3000], [R6.64], P5 ;  /* 0x0300000006007fae */ /* 0x0003e8000a941d48 */
[----:B------:R1:W-:Y:S04]  /*d470*/  LDGSTS.E.BYPASS.LTC128B.128.ZFILL [R0+0x5000], [R2.64], P4 ;  /* 0x0500000002007fae */ /* 0x0003e8000a141d48 */
.L_x_2723:
[----:B------:R-:W-:Y:S05]  /*d480*/  BSYNC B0 ;  /* 0x0000000000007941 */ /* 0x000fea0003800000 */
.L_x_2722:
        /* <DEDUP_REMOVED lines=10> */
.L_x_2716:
[----:B------:R-:W-:Y:S05]  /*d530*/  BRA.DIV ~URZ, `(.L_x_2727) ;  /* 0x000069b27f007947 */ /* 0x000fea000b800000 */
[----:B------:R1:W2:Y:S02]  /*d540*/  SHFL.BFLY PT, R0, R204, 0x2, 0x1f ;  /* 0x0c401f00cc007f89 */ /* 0x0002a400000e0000 */
.L_x_2815:
[----:B--2---:R-:W-:Y:S01]  /*d550*/  FADD.FTZ R0, R0, R204 ;  /* 0x000000cc00007221 */ /* 0x004fe20000010000 */
[----:B------:R-:W-:Y:S05]  /*d560*/  BRA.DIV ~URZ, `(.L_x_2728) ;  /* 0x000069e27f007947 */ /* 0x000fea000b800000 */
[----:B------:R-:W2:Y:S04]  /*d570*/  SHFL.BFLY PT, R2, R203, 0x2, 0x1f ;  /* 0x0c401f00cb027f89 */ /* 0x000ea800000e0000 */
[----:B------:R-:W3:Y:S01]  /*d580*/  SHFL.BFLY PT, R5, R0, 0x1, 0x1f ;  /* 0x0c201f0000057f89 */ /* 0x000ee200000e0000 */
[----:B--2---:R-:W-:-:S02]  /*d590*/  FADD.FTZ R4, R2, R203 ;  /* 0x000000cb02047221 */ /* 0x004fc40000010000 */
[----:B---3--:R-:W-:-:S03]  /*d5a0*/  FADD.FTZ R0, R0, R5 ;  /* 0x0000000500007221 */ /* 0x008fc60000010000 */
[----:B------:R2:W3:Y:S04]  /*d5b0*/  SHFL.BFLY PT, R3, R4, 0x1, 0x1f ;  /* 0x0c201f0004037f89 */ /* 0x0004e800000e0000 */
.L_x_2816:
        /* <DEDUP_REMOVED lines=62> */
[----:B--2---:R-:W-:Y:S02]  /*d9a0*/  FMUL.FTZ R96, R0, R106 ;  /* 0x0000006a00607220 */ /* 0x004fe40000410000 */
[----:B------:R-:W-:Y:S01]  /*d9b0*/  @P1 FFMA.FTZ R22, R4, R101, R5 ;  /* 0x0000006504161223 */ /* 0x000fe20000010005 */
[----:B------:R-:W-:Y:S01]  /*d9c0*/  MOV R4, 0x1 ;  /* 0x0000000100047802 */ /* 0x000fe20000000f00 */
[C---:B------:R-:W-:Y:S02]  /*d9d0*/  FMUL.FTZ R97, R0.reuse, R107 ;  /* 0x0000006b00617220 */ /* 0x040fe40000410000 */
        /* <DEDUP_REMOVED lines=8> */
[C---:B------:R-:W-:Y:S02]  /*da60*/  FMUL.FTZ R123, R0.reuse, R127 ;  /* 0x0000007f007b7220 */ /* 0x040fe40000410000 */
[C---:B------:R-:W-:Y:S02]  /*da70*/  FMUL.FTZ R110, R0.reuse, R130 ;  /* 0x00000082006e7220 */ /* 0x040fe40000410000 */
[----:B------:R-:W-:Y:S02]  /*da80*/  FMUL.FTZ R111, R0, R131 ;  /* 0x00000083006f7220 */ /* 0x000fe40000410000 */
[----:B-----5:R-:W-:Y:S02]  /*da90*/  @P0 FMUL.FTZ R2, R2, 0.69314718246459960938 ;  /* 0x3f31721802020820 */ /* 0x020fe40000410000 */
        /* <DEDUP_REMOVED lines=39> */
.L_x_2681:
        /* <DEDUP_REMOVED lines=17> */
.L_x_2730:
[----:B------:R-:W-:Y:S05]  /*de20*/  BSYNC B0 ;  /* 0x0000000000007941 */ /* 0x000fea0003800000 */
.L_x_2729:
        /* <DEDUP_REMOVED lines=110> */
[----:B------:R2:W-:Y:S01]  /*e510*/  STS [R7+0x8400], R2 ;  /* 0x0084000207007388 */ /* 0x0005e20000000800 */
[----:B-1----:R-:W-:-:S05]  /*e520*/  F2FP.BF16.PACK_AB R0, R25, R24 ;  /* 0x000000181900723e */ /* 0x002fca00000010ff */
[----:B------:R-:W-:Y:S04]  /*e530*/  STS [R6+0x8000], R0 ;  /* 0x0080000006007388 */ /* 0x000fe80000000800 */
[----:B------:R1:W-:Y:S04]  /*e540*/  STS [R6+0x8400], R3 ;  /* 0x0084000306007388 */ /* 0x0003e80000000800 */
[----:B------:R-:W-:Y:S01]  /*e550*/  BAR.SYNC.DEFER_BLOCKING 0x1, 0x100 ;  /* 0x0044000000007b1d */ /* 0x000fe20000010000 */
[----:B--2---:R-:W-:Y:S01]  /*e560*/  IADD3 R2, P1, R233, c[0x0][0x500], RZ ;  /* 0x00014000e9027a10 */ /* 0x004fe20007f3e0ff */
[----:B-1----:R-:W-:-:S03]  /*e570*/  IMAD.MOV.U32 R6, RZ, RZ, RZ ;  /* 0x000000ffff067224 */ /* 0x002fc600078e00ff */
[----:B------:R-:W-:Y:S02]  /*e580*/  IADD3.X R3, R234, c[0x0][0x504], RZ, P1, !PT ;  /* 0x00014100ea037a10 */ /* 0x000fe40000ffe4ff */
        /* <DEDUP_REMOVED lines=9> */
.L_x_2733:
[----:B--2---:R-:W2:Y:S01]  /*e620*/  LDL R2, [R1+0x14] ;  /* 0x0000140001027983 */ /* 0x004ea20000100800 */
[----:B------:R-:W-:Y:S01]  /*e630*/  IMAD.MOV.U32 R9, RZ, RZ, 0x368 ;  /* 0x00000368ff097424 */ /* 0x000fe200078e00ff */
[----:B------:R-:W-:Y:S01]  /*e640*/  ISETP.GT.AND P3, PT, R4, 0x1, PT ;  /* 0x000000010400780c */ /* 0x000fe20003f64270 */
[----:B------:R-:W-:Y:S01]  /*e650*/  IMAD.MOV.U32 R0, RZ, RZ, c[0x0][0x4e8] ;  /* 0x00013a00ff007624 */ /* 0x000fe200078e00ff */
[----:B------:R-:W3:Y:S01]  /*e660*/  LDL R29, [R1+0x18] ;  /* 0x00001800011d7983 */ /* 0x000ee20000100800 */
[----:B------:R-:W-:-:S02]  /*e670*/  ISETP.NE.U32.AND P0, PT, RZ, c[0x0][0x500], PT ;  /* 0x00014000ff007a0c */ /* 0x000fc40003f05070 */
[----:B------:R-:W-:Y:S02]  /*e680*/  SEL R9, R9, 0x328, P3 ;  /* 0x0000032809097807 */ /* 0x000fe40001800000 */
[----:B------:R-:W-:Y:S02]  /*e690*/  ISETP.NE.AND P2, PT, R0, 0x1, PT ;  /* 0x000000010000780c */ /* 0x000fe40003f45270 */
[----:B------:R-:W1:Y:S01]  /*e6a0*/  LDC.64 R4, c[0x0][R9+0x170] ;  /* 0x00005c0009047b82 */ /* 0x000e620000000a00 */
[----:B------:R-:W-:-:S04]  /*e6b0*/  ISETP.NE.AND.EX P0, PT, RZ, c[0x0][0x504], PT, P0 ;  /* 0x00014100ff007a0c */ /* 0x000fc80003f05300 */
[----:B------:R-:W-:-:S03]  /*e6c0*/  SEL R7, R227, RZ, !P0 ;  /* 0x000000ffe3077207 */ /* 0x000fc60004000000 */
[----:B------:R-:W4:Y:S08]  /*e6d0*/  LDC.64 R14, c[0x0][R9+0x168] ;  /* 0x00005a00090e7b82 */ /* 0x000f300000000a00 */
[----:B------:R4:W2:Y:S08]  /*e6e0*/  LDC.64 R18, c[0x0][R9+0x178] ;  /* 0x00005e0009127b82 */ /* 0x0008b00000000a00 */
[----:B------:R4:W2:Y:S01]  /*e6f0*/  LDC.64 R20, c[0x0][R9+0x160] ;  /* 0x0000580009147b82 */ /* 0x0008a20000000a00 */
[----:B------:R-:W-:Y:S01]  /*e700*/  LOP3.LUT R11, R230, 0xffff, RZ, 0xc0, !PT ;  /* 0x0000ffffe60b7812 */ /* 0x000fe200078ec0ff */
[----:B------:R-:W4:Y:S01]  /*e710*/  S2R R30, SR_TID.X ;  /* 0x00000000001e7919 */ /* 0x000f220000002100 */
[----:B-1----:R-:W-:-:S03]  /*e720*/  IMAD R0, R5, R7, RZ ;  /* 0x0000000705007224 */ /* 0x002fc600078e02ff */
[----:B----4-:R-:W-:Y:S01]  /*e730*/  IMAD R9, R15, R11, RZ ;  /* 0x0000000b0f097224 */ /* 0x010fe200078e02ff */
[----:B------:R-:W-:-:S04]  /*e740*/  SHF.R.S32.HI R23, RZ, 0x1f, R30 ;  /* 0x0000001fff177819 */ /* 0x000fc8000001141e */
[----:B------:R-:W-:-:S04]  /*e750*/  LEA.HI R23, R23, R30, RZ, 0x5 ;  /* 0x0000001e17177211 */ /* 0x000fc800078f28ff */
[----:B------:R-:W-:-:S05]  /*e760*/  LOP3.LUT R23, R23, 0xffffffe0, RZ, 0xc0, !PT ;  /* 0xffffffe017177812 */ /* 0x000fca00078ec0ff */
[----:B------:R-:W-:Y:S02]  /*e770*/  IMAD.IADD R23, R30, 0x1, -R23 ;  /* 0x000000011e177824 */ /* 0x000fe400078e0a17 */
[----:B--2---:R-:W-:Y:S01]  /*e780*/  IMAD.IADD R13, R2, 0x1, R229 ;  /* 0x00000001020d7824 */ /* 0x004fe200078e02e5 */
[----:B------:R-:W-:-:S03]  /*e790*/  SEL R2, R238, RZ, !P0 ;  /* 0x000000ffee027207 */ /* 0x000fc60004000000 */
[----:B------:R-:W-:-:S04]  /*e7a0*/  @P2 IMAD.HI.U32 R8, R13, c[0x0][0x4ec], RZ ;  /* 0x00013b000d082a27 */ /* 0x000fc800078e00ff */
[C---:B------:R-:W-:Y:S02]  /*e7b0*/  IMAD R10, R4.reuse, R2, R0 ;  /* 0x00000002040a7224 */ /* 0x040fe400078e0200 */
[----:B------:R-:W-:-:S04]  /*e7c0*/  IMAD.WIDE.U32 R2, R4, R7, RZ ;  /* 0x0000000704027225 */ /* 0x000fc800078e00ff */
[----:B------:R-:W-:-:S04]  /*e7d0*/  IMAD.WIDE.U32 R4, R14, R11, RZ ;  /* 0x0000000b0e047225 */ /* 0x000fc800078e00ff */
[----:B------:R-:W-:Y:S01]  /*e7e0*/  IMAD.MOV.U32 R0, RZ, RZ, R13 ;  /* 0x000000ffff007224 */ /* 0x000fe200078e000d */
[----:B------:R-:W-:Y:S02]  /*e7f0*/  @P2 SHF.R.U32.HI R0, RZ, c[0x0][0x4f0], R8 ;  /* 0x00013c00ff002a19 */ /* 0x000fe40000011608 */
[----:B------:R-:W-:Y:S01]  /*e800*/  SEL R8, R237, RZ, P3 ;  /* 0x000000ffed087207 */ /* 0x000fe20001800000 */
[----:B------:R-:W-:Y:S01]  /*e810*/  IMAD.IADD R12, R3, 0x1, R10 ;  /* 0x00000001030c7824 */ /* 0x000fe200078e020a */
[--C-:B-----5:R-:W-:Y:S01]  /*e820*/  IADD3 R14, P1, P0, R2, R4, R6.reuse ;  /* 0x00000004020e7210 */ /* 0x120fe2000783e006 */
[----:B------:R-:W-:Y:S01]  /*e830*/  IMAD.IADD R2, R5, 0x1, R9 ;  /* 0x0000000105027824 */ /* 0x000fe200078e0209 */
[----:B------:R-:W-:Y:S01]  /*e840*/  SHF.R.S32.HI R9, RZ, 0x1f, R6 ;  /* 0x0000001fff097819 */ /* 0x000fe20000011406 */
[----:B------:R-:W-:Y:S02]  /*e850*/  IMAD R10, R19, R8, RZ ;  /* 0x00000008130a7224 */ /* 0x000fe400078e02ff */
[----:B------:R-:W-:-:S02]  /*e860*/  IMAD.MOV R3, RZ, RZ, -R0 ;  /* 0x000000ffff037224 */ /* 0x000fc400078e0a00 */
        /* <DEDUP_REMOVED lines=15> */
[----:B------:R-:W-:Y:S02]  /*e960*/  LEA R0, P0, R2, R4, 0x2 ;  /* 0x0000000402007211 */ /* 0x000fe400078010ff */
[----:B------:R-:W-:-:S04]  /*e970*/  SEL R5, R5, c[0x0][0x454], P3 ;  /* 0x0001150005057a07 */ /* 0x000fc80001800000 */
[----:B------:R-:W-:Y:S01]  /*e980*/  LEA.HI.X R3, R2, R5, R3, 0x2, P0 ;  /* 0x0000000502037211 */ /* 0x000fe200000f1403 */
[----:B------:R-:W-:Y:S04]  /*e990*/  SHFL.IDX PT, R4, R0, RZ, 0x1c1f ;  /* 0x001c1fff00047589 */ /* 0x000fe800000e0000 */
[----:B------:R-:W1:Y:S04]  /*e9a0*/  SHFL.IDX PT, R5, R3, RZ, 0x1c1f ;  /* 0x001c1fff03057589 */ /* 0x000e6800000e0000 */
[----:B------:R3:W-:Y:S04]  /*e9b0*/  SHFL.IDX PT, R2, R0, 0x1, 0x1c1f ;  /* 0x003c1f0000027f89 */ /* 0x0007e800000e0000 */
[----:B------:R-:W2:Y:S01]  /*e9c0*/  SHFL.IDX PT, R3, R3, 0x1, 0x1c1f ;  /* 0x003c1f0003037f89 */ /* 0x000ea200000e0000 */
[----:B------:R-:W-:Y:S01]  /*e9d0*/  IMAD R12, R16, c[0x0][0x4e8], RZ ;  /* 0x00013a00100c7a24 */ /* 0x000fe200078e02ff */
[----:B------:R-:W-:Y:S01]  /*e9e0*/  LOP3.LUT P0, RZ, R23, 0x3, RZ, 0xc0, !PT ;  /* 0x0000000317ff7812 */ /* 0x000fe2000780c0ff */
        /* <DEDUP_REMOVED lines=9> */
[----:B------:R-:W-:Y:S01]  /*ea80*/  IMAD R0, R9, c[0x0][0x3a0], RZ ;  /* 0x0000e80009007a24 */ /* 0x000fe200078e02ff */
[----:B-1----:R-:W-:Y:S01]  /*ea90*/  IADD3 R4, R208, R229, RZ ;  /* 0x000000e5d0047210 */ /* 0x002fe20007ffe0ff */
[C---:B------:R-:W-:Y:S01]  /*eaa0*/  IMAD.WIDE.U32 R2, R6.reuse, c[0x0][0x3a0], RZ ;  /* 0x0000e80006027a25 */ /* 0x040fe200078e00ff */
[----:B------:R-:W-:Y:S01]  /*eab0*/  SHF.R.S32.HI R5, RZ, 0x1f, R7 ;  /* 0x0000001fff057819 */ /* 0x000fe20000011407 */
[----:B------:R1:W2:Y:S02]  /*eac0*/  LDS.128 R24, [R210+0x80] ;  /* 0x00008000d2187984 */ /* 0x0002a40000000c00 */
[----:B------:R-:W-:Y:S01]  /*ead0*/  IMAD R6, R6, c[0x0][0x3a4], R0 ;  /* 0x0000e90006067a24 */ /* 0x000fe200078e0200 */
[----:B------:R-:W-:Y:S01]  /*eae0*/  MOV R0, R4 ;  /* 0x0000000400007202 */ /* 0x000fe20000000f00 */
[----:B------:R1:W3:Y:S01]  /*eaf0*/  LDS.128 R40, [R210+0x1080] ;  /* 0x00108000d2287984 */ /* 0x0002e20000000c00 */
[----:B------:R-:W-:-:S02]  /*eb00*/  IMAD R5, R5, c[0x0][0x3f0], RZ ;  /* 0x0000fc0005057a24 */ /* 0x000fc400078e02ff */
[----:B------:R-:W-:Y:S01]  /*eb10*/  IADD3 R3, R3, R6, RZ ;  /* 0x0000000603037210 */ /* 0x000fe20007ffe0ff */
[----:B------:R-:W-:Y:S01]  /*eb20*/  @P2 IMAD.HI.U32 R6, R4, c[0x0][0x4ec], RZ ;  /* 0x00013b0004062a27 */ /* 0x000fe200078e00ff */
[----:B------:R1:W4:Y:S03]  /*eb30*/  LDS.128 R52, [R210+0x2080] ;  /* 0x00208000d2347984 */ /* 0x0003260000000c00 */
        /* <DEDUP_REMOVED lines=31> */
.L_x_2817:
[----:B------:R-:W-:Y:S05]  /*ed30*/  BRA.DIV ~URZ, `(.L_x_2736) ;  /* 0x000053727f007947 */ /* 0x000fea000b800000 */
[----:B------:R4:W2:Y:S02]  /*ed40*/  SHFL.IDX PT, R0, R11, RZ, 0x181f ;  /* 0x00181fff0b007589 */ /* 0x0008a400000e0000 */
.L_x_2818:
        /* <DEDUP_REMOVED lines=19> */
.L_x_2738:
[----:B------:R-:W-:Y:S05]  /*ee80*/  BSYNC B0 ;  /* 0x0000000000007941 */ /* 0x000fea0003800000 */
.L_x_2737:
[----:B------:R-:W-:Y:S05]  /*ee90*/  BRA.DIV ~URZ, `(.L_x_2739) ;  /* 0x000052827f007947 */ /* 0x000fea000b800000 */
[----:B---3--:R3:W4:Y:S04]  /*eea0*/  SHFL.IDX PT, R8, R9, 0x1, 0x181f ;  /* 0x00381f0009087f89 */ /* 0x00872800000e0000 */
[----:B--2---:R3:W2:Y:S02]  /*eeb0*/  SHFL.IDX PT, R0, R11, 0x1, 0x181f ;  /* 0x00381f000b007f89 */ /* 0x0046a400000e0000 */
.L_x_2819:
        /* <DEDUP_REMOVED lines=19> */
.L_x_2741:
[----:B------:R-:W-:Y:S05]  /*eff0*/  BSYNC B0 ;  /* 0x0000000000007941 */ /* 0x000fea0003800000 */
.L_x_2740:
[----:B------:R-:W-:Y:S05]  /*f000*/  BRA.DIV ~URZ, `(.L_x_2742) ;  /* 0x000051e27f007947 */ /* 0x000fea000b800000 */
[----:B----4-:R4:W3:Y:S02]  /*f010*/  SHFL.IDX PT, R8, R9, 0x2, 0x181f ;  /* 0x00581f0009087f89 */ /* 0x0108e400000e0000 */
.L_x_2820:
[----:B------:R-:W-:Y:S05]  /*f020*/  BRA.DIV ~URZ, `(.L_x_2743) ;  /* 0x000052327f007947 */ /* 0x000fea000b800000 */
[----:B--2---:R2:W4:Y:S02]  /*f030*/  SHFL.IDX PT, R0, R11, 0x2, 0x181f ;  /* 0x00581f000b007f89 */ /* 0x00452400000e0000 */
.L_x_2821:
        /* <DEDUP_REMOVED lines=19> */
.L_x_2745:
[----:B------:R-:W-:Y:S05]  /*f170*/  BSYNC B0 ;  /* 0x0000000000007941 */ /* 0x000fea0003800000 */
.L_x_2744:
[----:B------:R-:W-:Y:S05]  /*f180*/  BRA.DIV ~URZ, `(.L_x_2746) ;  /* 0x000051427f007947 */ /* 0x000fea000b800000 */
[----:B---3--:R3:W2:Y:S04]  /*f190*/  SHFL.IDX PT, R6, R9, 0x3, 0x181f ;  /* 0x00781f0009067f89 */ /* 0x0086a800000e0000 */
[----:B----4-:R3:W4:Y:S02]  /*f1a0*/  SHFL.IDX PT, R0, R11, 0x3, 0x181f ;  /* 0x00781f000b007f89 */ /* 0x01072400000e0000 */
.L_x_2822:
        /* <DEDUP_REMOVED lines=20> */
.L_x_2734:
        /* <DEDUP_REMOVED lines=32> */
.L_x_2823:
[----:B------:R-:W-:Y:S05]  /*f4f0*/  BRA.DIV ~URZ, `(.L_x_2749) ;  /* 0x00004f127f007947 */ /* 0x000fea000b800000 */
[----:B------:R3:W4:Y:S02]  /*f500*/  SHFL.IDX PT, R0, R12, RZ, 0x1c1f ;  /* 0x001c1fff0c007589 */ /* 0x00072400000e0000 */
.L_x_2824:
[----:B------:R-:W-:Y:S01]  /*f510*/  BSSY B0, `(.L_x_2750) ;  /* 0x0000094000007945 */ /* 0x000fe20003800000 */
[----:B------:R-:W-:Y:S05]  /*f520*/  @P1 BRA `(.L_x_2751) ;  /* 0x0000092000001947 */ /* 0x000fea0003800000 */
[C---:B------:R-:W-:Y:S02]  /*f530*/  IADD3 R8, R225.reuse, 0x8, RZ ;  /* 0x00000008e1087810 */ /* 0x040fe40007ffe0ff */
[C---:B------:R-:W-:Y:S02]  /*f540*/  ISETP.GE.AND P4, PT, R225.reuse, c[0x0][0x3c8], PT ;  /* 0x0000f200e1007a0c */ /* 0x040fe40003f86270 */
[----:B------:R-:W-:Y:S02]  /*f550*/  ISETP.GE.AND P2, PT, R8, c[0x0][0x3c8], PT ;  /* 0x0000f20008007a0c */ /* 0x000fe40003f46270 */
[C---:B------:R-:W-:Y:S02]  /*f560*/  IADD3 R13, R225.reuse, 0x10, RZ ;  /* 0x00000010e10d7810 */ /* 0x040fe40007ffe0ff */
[----:B------:R-:W-:-:S02]  /*f570*/  IADD3 R9, R225, 0x18, RZ ;  /* 0x00000018e1097810 */ /* 0x000fc40007ffe0ff */
[----:B------:R-:W-:Y:S02]  /*f580*/  ISETP.GE.AND P5, PT, R13, c[0x0][0x3c8], PT ;  /* 0x0000f2000d007a0c */ /* 0x000fe40003fa6270 */
[----:B------:R-:W-:Y:S02]  /*f590*/  IADD3 R11, R225, 0x8, RZ ;  /* 0x00000008e10b7810 */ /* 0x000fe40007ffe0ff */
[----:B------:R-:W-:Y:S01]  /*f5a0*/  ISETP.GE.AND P1, PT, R9, c[0x0][0x3c8], PT ;  /* 0x0000f20009007a0c */ /* 0x000fe20003f26270 */
[----:B----4-:R-:W-:Y:S01]  /*f5b0*/  @!P4 IMAD.MOV.U32 R6, RZ, RZ, R0 ;  /* 0x000000ffff06c224 */ /* 0x010fe200078e0000 */
[----:B------:R-:W-:Y:S01]  /*f5c0*/  SHF.R.S32.HI R11, RZ, 0x1f, R11 ;  /* 0x0000001fff0b7819 */ /* 0x000fe2000001140b */
[----:B--2---:R-:W-:Y:S01]  /*f5d0*/  @!P4 IMAD.MOV.U32 R7, RZ, RZ, R4 ;  /* 0x000000ffff07c224 */ /* 0x004fe200078e0004 */
[----:B------:R-:W-:Y:S02]  /*f5e0*/  @!P2 LEA R2, P3, R8, R0, 0x2 ;  /* 0x000000000802a211 */ /* 0x000fe400078610ff */
[C---:B------:R-:W-:Y:S01]  /*f5f0*/  IADD3 R10, R225.reuse, 0x20, RZ ;  /* 0x00000020e10a7810 */ /* 0x040fe20007ffe0ff */
[C---:B------:R-:W-:Y:S01]  /*f600*/  @!P4 IMAD.WIDE R6, R225.reuse, 0x4, R6 ;  /* 0x00000004e106c825 */ /* 0x040fe200078e0206 */
[----:B------:R-:W-:-:S02]  /*f610*/  IADD3 R14, R225, 0x10, RZ ;  /* 0x00000010e10e7810 */ /* 0x000fc40007ffe0ff */
[----:B------:R-:W-:Y:S02]  /*f620*/  @!P2 LEA.HI.X R3, R8, R4, R11, 0x2, P3 ;  /* 0x000000040803a211 */ /* 0x000fe400018f140b */
[----:B------:R2:W-:Y:S01]  /*f630*/  @!P4 ST.E.64 [R6.64], R136 ;  /* 0x000000880600c985 */ /* 0x0005e2000c101b08 */
[C---:B------:R-:W-:Y:S02]  /*f640*/  IADD3 R8, R225.reuse, 0x28, RZ ;  /* 0x00000028e1087810 */ /* 0x040fe40007ffe0ff */
[----:B------:R-:W-:Y:S01]  /*f650*/  ISETP.GE.AND P6, PT, R10, c[0x0][0x3c8], PT ;  /* 0x0000f2000a007a0c */ /* 0x000fe20003fc6270 */
[----:B------:R4:W-:Y:S01]  /*f660*/  @!P2 ST.E.64 [R2.64], R32 ;  /* 0x000000200200a985 */ /* 0x0009e2000c101b08 */
[----:B------:R-:W-:Y:S02]  /*f670*/  IADD3 R11, R225, 0x18, RZ ;  /* 0x00000018e10b7810 */ /* 0x000fe40007ffe0ff */
[----:B------:R-:W-:Y:S02]  /*f680*/  SHF.R.S32.HI R14, RZ, 0x1f, R14 ;  /* 0x0000001fff0e7819 */ /* 0x000fe4000001140e */
[----:B------:R-:W-:-:S02]  /*f690*/  ISETP.GE.AND P2, PT, R8, c[0x0][0x3c8], PT ;  /* 0x0000f20008007a0c */ /* 0x000fc40003f46270 */
[----:B------:R-:W-:Y:S02]  /*f6a0*/  SHF.R.S32.HI R11, RZ, 0x1f, R11 ;  /* 0x0000001fff0b7819 */ /* 0x000fe4000001140b */
[----:B------:R-:W-:Y:S02]  /*f6b0*/  SHF.R.S32.HI R15, RZ, 0x1f, R245 ;  /* 0x0000001fff0f7819 */ /* 0x000fe400000114f5 */
[-C--:B--2---:R-:W-:Y:S02]  /*f6c0*/  @!P5 LEA R6, P4, R13, R0.reuse, 0x2 ;  /* 0x000000000d06d211 */ /* 0x084fe400078810ff */
[----:B----4-:R-:W-:Y:S02]  /*f6d0*/  @!P1 LEA R2, P3, R9, R0, 0x2 ;  /* 0x0000000009029211 */ /* 0x010fe400078610ff */
[----:B------:R-:W-:Y:S02]  /*f6e0*/  @!P5 LEA.HI.X R7, R13, R4, R14, 0x2, P4 ;  /* 0x000000040d07d211 */ /* 0x000fe400020f140e */
[----:B------:R-:W-:-:S02]  /*f6f0*/  IADD3 R13, R225, 0x30, RZ ;  /* 0x00000030e10d7810 */ /* 0x000fc40007ffe0ff */
[----:B------:R-:W-:Y:S01]  /*f700*/  @!P1 LEA.HI.X R3, R9, R4, R11, 0x2, P3 ;  /* 0x0000000409039211 */ /* 0x000fe200018f140b */
[----:B------:R2:W-:Y:S01]  /*f710*/  @!P5 ST.E.64 [R6.64], R34 ;  /* 0x000000220600d985 */ /* 0x0005e2000c101b08 */
[C---:B------:R-:W-:Y:S02]  /*f720*/  IADD3 R14, R225.reuse, 0x20, RZ ;  /* 0x00000020e10e7810 */ /* 0x040fe40007ffe0ff */
[----:B------:R-:W-:Y:S01]  /*f730*/  IADD3 R9, R225, 0x38, RZ ;  /* 0x00000038e1097810 */ /* 0x000fe20007ffe0ff */
[----:B------:R4:W-:Y:S01]  /*f740*/  @!P1 ST.E.64 [R2.64], R102 ;  /* 0x0000006602009985 */ /* 0x0009e2000c101b08 */
[----:B------:R-:W-:Y:S02]  /*f750*/  ISETP.GE.AND P5, PT, R13, c[0x0][0x3c8], PT ;  /* 0x0000f2000d007a0c */ /* 0x000fe40003fa6270 */
[----:B------:R-:W-:Y:S02]  /*f760*/  SHF.R.S32.HI R14, RZ, 0x1f, R14 ;  /* 0x0000001fff0e7819 */ /* 0x000fe4000001140e */
[----:B------:R-:W-:-:S02]  /*f770*/  IADD3 R11, R225, 0x28, RZ ;  /* 0x00000028e10b7810 */ /* 0x000fc40007ffe0ff */
[----:B------:R-:W-:Y:S02]  /*f780*/  ISETP.GE.AND P1, PT, R9, c[0x0][0x3c8], PT ;  /* 0x0000f20009007a0c */ /* 0x000fe40003f26270 */
[----:B------:R-:W-:Y:S02]  /*f790*/  SHF.R.S32.HI R11, RZ, 0x1f, R11 ;  /* 0x0000001fff0b7819 */ /* 0x000fe4000001140b */
[-C--:B--2---:R-:W-:Y:S02]  /*f7a0*/  @!P6 LEA R6, P4, R10, R0.reuse, 0x2 ;  /* 0x000000000a06e211 */ /* 0x084fe400078810ff */
[----:B----4-:R-:W-:Y:S02]  /*f7b0*/  @!P2 LEA R2, P3, R8, R0, 0x2 ;  /* 0x000000000802a211 */ /* 0x010fe400078610ff */
[----:B------:R-:W-:Y:S02]  /*f7c0*/  @!P6 LEA.HI.X R7, R10, R4, R14, 0x2, P4 ;  /* 0x000000040a07e211 */ /* 0x000fe400020f140e */
[----:B------:R-:W-:-:S02]  /*f7d0*/  IADD3 R10, R225, 0x40, RZ ;  /* 0x00000040e10a7810 */ /* 0x000fc40007ffe0ff */
[C---:B------:R-:W-:Y:S01]  /*f7e0*/  IADD3 R14, R225.reuse, 0x30, RZ ;  /* 0x00000030e10e7810 */ /* 0x040fe20007ffe0ff */
[----:B------:R2:W-:Y:S01]  /*f7f0*/  @!P6 ST.E.64 [R6.64], R104 ;  /* 0x000000680600e985 */ /* 0x0005e2000c101b08 */
[----:B------:R-:W-:Y:S02]  /*f800*/  @!P2 LEA.HI.X R3, R8, R4, R11, 0x2, P3 ;  /* 0x000000040803a211 */ /* 0x000fe400018f140b */
[C---:B------:R-:W-:Y:S02]  /*f810*/  IADD3 R8, R225.reuse, 0x48, RZ ;  /* 0x00000048e1087810 */ /* 0x040fe40007ffe0ff */
[----:B------:R-:W-:Y:S01]  /*f820*/  ISETP.GE.AND P6, PT, R10, c[0x0][0x3c8], PT ;  /* 0x0000f2000a007a0c */ /* 0x000fe20003fc6270 */
[----:B------:R4:W-:Y:S01]  /*f830*/  @!P2 ST.E.64 [R2.64], R108 ;  /* 0x0000006c0200a985 */ /* 0x0009e2000c101b08 */
[----:B------:R-:W-:Y:S02]  /*f840*/  IADD3 R11, R225, 0x38, RZ ;  /* 0x00000038e10b7810 */ /* 0x000fe40007ffe0ff */
[----:B------:R-:W-:-:S02]  /*f850*/  SHF.R.S32.HI R14, RZ, 0x1f, R14 ;  /* 0x0000001fff0e7819 */ /* 0x000fc4000001140e */
[----:B------:R-:W-:Y:S02]  /*f860*/  ISETP.GE.AND P2, PT, R8, c[0x0][0x3c8], PT ;  /* 0x0000f20008007a0c */ /* 0x000fe40003f46270 */
[----:B------:R-:W-:Y:S02]  /*f870*/  SHF.R.S32.HI R11, RZ, 0x1f, R11 ;  /* 0x0000001fff0b7819 */ /* 0x000fe4000001140b */
[----:B--2---:R-:W-:-:S04]  /*f880*/  @!P5 LEA R6, P4, R13, R0, 0x2 ;  /* 0x000000000d06d211 */ /* 0x004fc800078810ff */
[----:B------:R-:W-:Y:S02]  /*f890*/  @!P5 LEA.HI.X R7, R13, R4, R14, 0x2, P4 ;  /* 0x000000040d07d211 */ /* 0x000fe400020f140e */
[----:B----4-:R-:W-:Y:S02]  /*f8a0*/  @!P1 LEA R2, P3, R9, R0, 0x2 ;  /* 0x0000000009029211 */ /* 0x010fe400078610ff */
[----:B------:R-:W-:Y:S01]  /*f8b0*/  IADD3 R13, R225, 0x50, RZ ;  /* 0x00000050e10d7810 */ /* 0x000fe20007ffe0ff */
[----:B------:R2:W-:Y:S01]  /*f8c0*/  @!P5 ST.E.64 [R6.64], R112 ;  /* 0x000000700600d985 */ /* 0x0005e2000c101b08 */
[----:B------:R-:W-:Y:S02]  /*f8d0*/  @!P1 LEA.HI.X R3, R9, R4, R11, 0x2, P3 ;  /* 0x0000000409039211 */ /* 0x000fe400018f140b */
[C---:B------:R-:W-:Y:S02]  /*f8e0*/  IADD3 R14, R225.reuse, 0x40, RZ ;  /* 0x00000040e10e7810 */ /* 0x040fe40007ffe0ff */
[----:B------:R-:W-:Y:S01]  /*f8f0*/  IADD3 R9, R225, 0x58, RZ ;  /* 0x00000058e1097810 */ /* 0x000fe20007ffe0ff */
[----:B------:R4:W-:Y:S01]  /*f900*/  @!P1 ST.E.64 [R2.64], R116 ;  /* 0x0000007402009985 */ /* 0x0009e2000c101b08 */
[----:B------:R-:W-:-:S02]  /*f910*/  ISETP.GE.AND P5, PT, R13, c[0x0][0x3c8], PT ;  /* 0x0000f2000d007a0c */ /* 0x000fc40003fa6270 */
[----:B------:R-:W-:Y:S02]  /*f920*/  SHF.R.S32.HI R14, RZ, 0x1f, R14 ;  /* 0x0000001fff0e7819 */ /* 0x000fe4000001140e */
[----:B------:R-:W-:Y:S02]  /*f930*/  IADD3 R11, R225, 0x48, RZ ;  /* 0x00000048e10b7810 */ /* 0x000fe40007ffe0ff */
[----:B------:R-:W-:Y:S02]  /*f940*/  ISETP.GE.AND P1, PT, R9, c[0x0][0x3c8], PT ;  /* 0x0000f20009007a0c */ /* 0x000fe40003f26270 */
[----:B------:R-:W-:Y:S02]  /*f950*/  SHF.R.S32.HI R11, RZ, 0x1f, R11 ;  /* 0x0000001fff0b7819 */ /* 0x000fe4000001140b */
[----:B--2---:R-:W-:-:S04]  /*f960*/  @!P6 LEA R6, P4, R10, R0, 0x2 ;  /* 0x000000000a06e211 */ /* 0x004fc800078810ff */
[----:B------:R-:W-:Y:S02]  /*f970*/  @!P6 LEA.HI.X R7, R10, R4, R14, 0x2, P4 ;  /* 0x000000040a07e211 */ /* 0x000fe400020f140e */
[C---:B----4-:R-:W-:Y:S02]  /*f980*/  @!P2 LEA R2, P3, R8.reuse, R0, 0x2 ;  /* 0x000000000802a211 */ /* 0x050fe400078610ff */
[C---:B------:R-:W-:Y:S01]  /*f990*/  IADD3 R10, R225.reuse, 0x60, RZ ;  /* 0x00000060e10a7810 */ /* 0x040fe20007ffe0ff */
[----:B------:R2:W-:Y:S01]  /*f9a0*/  @!P6 ST.E.64 [R6.64], R36 ;  /* 0x000000240600e985 */ /* 0x0005e2000c101b08 */
[C---:B------:R-:W-:Y:S02]  /*f9b0*/  IADD3 R14, R225.reuse, 0x50, RZ ;  /* 0x00000050e10e7810 */ /* 0x040fe40007ffe0ff */
[----:B------:R-:W-:Y:S02]  /*f9c0*/  @!P2 LEA.HI.X R3, R8, R4, R11, 0x2, P3 ;  /* 0x000000040803a211 */ /* 0x000fe400018f140b */
[----:B------:R-:W-:-:S02]  /*f9d0*/  IADD3 R8, R225, 0x68, RZ ;  /* 0x00000068e1087810 */ /* 0x000fc40007ffe0ff */
[----:B------:R-:W-:Y:S01]  /*f9e0*/  ISETP.GE.AND P6, PT, R10, c[0x0][0x3c8], PT ;  /* 0x0000f2000a007a0c */ /* 0x000fe20003fc6270 */
[----:B------:R4:W-:Y:S01]  /*f9f0*/  @!P2 ST.E.64 [R2.64], R40 ;  /* 0x000000280200a985 */ /* 0x0009e2000c101b08 */
[----:B------:R-:W-:Y:S02]  /*fa00*/  IADD3 R11, R225, 0x58, RZ ;  /* 0x00000058e10b7810 */ /* 0x000fe40007ffe0ff */
[----:B------:R-:W-:Y:S02]  /*fa10*/  SHF.R.S32.HI R14, RZ, 0x1f, R14 ;  /* 0x0000001fff0e7819 */ /* 0x000fe4000001140e */
[----:B------:R-:W-:Y:S02]  /*fa20*/  SHF.R.S32.HI R11, RZ, 0x1f, R11 ;  /* 0x0000001fff0b7819 */ /* 0x000fe4000001140b */
[----:B------:R-:W-:Y:S02]  /*fa30*/  ISETP.GE.AND P2, PT, R8, c[0x0][0x3c8], PT ;  /* 0x0000f20008007a0c */ /* 0x000fe40003f46270 */
[----:B--2---:R-:W-:-:S04]  /*fa40*/  @!P5 LEA R6, P4, R13, R0, 0x2 ;  /* 0x000000000d06d211 */ /* 0x004fc800078810ff */
[----:B------:R-:W-:Y:S02]  /*fa50*/  @!P5 LEA.HI.X R7, R13, R4, R14, 0x2, P4 ;  /* 0x000000040d07d211 */ /* 0x000fe400020f140e */
[----:B------:R-:W-:Y:S02]  /*fa60*/  SHF.R.S32.HI R13, RZ, 0x1f, R246 ;  /* 0x0000001fff0d7819 */ /* 0x000fe400000114f6 */
[C---:B----4-:R-:W-:Y:S01]  /*fa70*/  @!P1 LEA R2, P3, R9.reuse, R0, 0x2 ;  /* 0x0000000009029211 */ /* 0x050fe200078610ff */
[----:B------:R2:W-:Y:S01]  /*fa80*/  @!P5 ST.E.64 [R6.64], R44 ;  /* 0x0000002c0600d985 */ /* 0x0005e2000c101b08 */
[----:B------:R-:W-:Y:S02]  /*fa90*/  ISETP.GE.AND P5, PT, R252, c[0x0][0x3c8], PT ;  /* 0x0000f200fc007a0c */ /* 0x000fe40003fa6270 */
[----:B------:R-:W-:Y:S02]  /*faa0*/  @!P1 LEA.HI.X R3, R9, R4, R11, 0x2, P3 ;  /* 0x0000000409039211 */ /* 0x000fe400018f140b */
[----:B------:R-:W-:-:S02]  /*fab0*/  IADD3 R11, R225, 0x60, RZ ;  /* 0x00000060e10b7810 */ /* 0x000fc40007ffe0ff */
[----:B------:R-:W-:Y:S01]  /*fac0*/  IADD3 R9, R225, 0x68, RZ ;  /* 0x00000068e1097810 */ /* 0x000fe20007ffe0ff */
[----:B------:R4:W-:Y:S01]  /*fad0*/  @!P1 ST.E.64 [R2.64], R48 ;  /* 0x0000003002009985 */ /* 0x0009e2000c101b08 */
[----:B------:R-:W-:Y:S02]  /*fae0*/  SHF.R.S32.HI R11, RZ, 0x1f, R11 ;  /* 0x0000001fff0b7819 */ /* 0x000fe4000001140b */
[----:B------:R-:W-:Y:S02]  /*faf0*/  ISETP.GE.AND P1, PT, R251, c[0x0][0x3c8], PT ;  /* 0x0000f200fb007a0c */ /* 0x000fe40003f26270 */
[----:B------:R-:W-:Y:S02]  /*fb00*/  SHF.R.S32.HI R9, RZ, 0x1f, R9 ;  /* 0x0000001fff097819 */ /* 0x000fe40000011409 */
[----:B------:R-:W-:Y:S02]  /*fb10*/  SHF.R.S32.HI R14, RZ, 0x1f, R244 ;  /* 0x0000001fff0e7819 */ /* 0x000fe400000114f4 */
[----:B--2---:R-:W-:-:S04]  /*fb20*/  @!P6 LEA R6, P4, R10, R0, 0x2 ;  /* 0x000000000a06e211 */ /* 0x004fc800078810ff */
[----:B------:R-:W-:Y:S02]  /*fb30*/  @!P6 LEA.HI.X R7, R10, R4, R11, 0x2, P4 ;  /* 0x000000040a07e211 */ /* 0x000fe400020f140b */
[----:B------:R-:W-:Y:S02]  /*fb40*/  ISETP.GE.AND P4, PT, R249, c[0x0][0x3c8], PT ;  /* 0x0000f200f9007a0c */ /* 0x000fe40003f86270 */
[----:B----4-:R-:W-:Y:S01]  /*fb50*/  @!P2 LEA R2, P3, R8, R0, 0x2 ;  /* 0x000000000802a211 */ /* 0x010fe200078610ff */
[----:B------:R2:W-:Y:S01]  /*fb60*/  @!P6 ST.E.64 [R6.64], R52 ;  /* 0x000000340600e985 */ /* 0x0005e2000c101b08 */
[----:B------:R-:W-:Y:S02]  /*fb70*/  ISETP.GE.AND P6, PT, R250, c[0x0][0x3c8], PT ;  /* 0x0000f200fa007a0c */ /* 0x000fe40003fc6270 */
[----:B------:R-:W-:Y:S02]  /*fb80*/  @!P2 LEA.HI.X R3, R8, R4, R9, 0x2, P3 ;  /* 0x000000040803a211 */ /* 0x000fe400018f1409 */
[----:B------:R-:W-:-:S02]  /*fb90*/  SHF.R.S32.HI R9, RZ, 0x1f, R252 ;  /* 0x0000001fff097819 */ /* 0x000fc400000114fc */
[----:B------:R-:W-:Y:S01]  /*fba0*/  SHF.R.S32.HI R8, RZ, 0x1f, R251 ;  /* 0x0000001fff087819 */ /* 0x000fe200000114fb */
[----:B------:R4:W-:Y:S01]  /*fbb0*/  @!P2 ST.E.64 [R2.64], R56 ;  /* 0x000000380200a985 */ /* 0x0009e2000c101b08 */
[----:B------:R-:W-:Y:S02]  /*fbc0*/  SHF.R.S32.HI R10, RZ, 0x1f, R250 ;  /* 0x0000001fff0a7819 */ /* 0x000fe400000114fa */
[----:B------:R-:W-:Y:S02]  /*fbd0*/  SHF.R.S32.HI R11, RZ, 0x1f, R249 ;  /* 0x0000001fff0b7819 */ /* 0x000fe400000114f9 */
[----:B--2---:R-:W-:-:S04]  /*fbe0*/  @!P5 LEA R6, P3, R252, R0, 0x2 ;  /* 0x00000000fc06d211 */ /* 0x004fc800078610ff */
[----:B------:R-:W-:Y:S02]  /*fbf0*/  @!P5 LEA.HI.X R7, R252, R4, R9, 0x2, P3 ;  /* 0x00000004fc07d211 */ /* 0x000fe400018f1409 */
[----:B------:R-:W-:Y:S02]  /*fc00*/  ISETP.GE.AND P3, PT, R248, c[0x0][0x3c8], PT ;  /* 0x0000f200f8007a0c */ /* 0x000fe40003f66270 */
[C---:B----4-:R-:W-:Y:S01]  /*fc10*/  @!P1 LEA R2, P2, R251.reuse, R0, 0x2 ;  /* 0x00000000fb029211 */ /* 0x050fe200078410ff */
[----:B------:R2:W-:Y:S03]  /*fc20*/  @!P5 ST.E.64 [R6.64], R60 ;  /* 0x0000003c0600d985 */ /* 0x0005e6000c101b08 */
[----:B------:R-:W-:Y:S02]  /*fc30*/  @!P1 LEA.HI.X R3, R251, R4, R8, 0x2, P2 ;  /* 0x00000004fb039211 */ /* 0x000fe400010f1408 */
[----:B------:R-:W-:-:S03]  /*fc40*/  @!P6 LEA R8, P2, R250, R0, 0x2 ;  /* 0x00000000fa08e211 */ /* 0x000fc600078410ff */
[----:B------:R4:W-:Y:S01]  /*fc50*/  @!P1 ST.E.64 [R2.64], R64 ;  /* 0x0000004002009985 */ /* 0x0009e2000c101b08 */
[----:B------:R-:W-:Y:S02]  /*fc60*/  ISETP.GE.AND P1, PT, R247, c[0x0][0x3c8], PT ;  /* 0x0000f200f7007a0c */ /* 0x000fe40003f26270 */
[----:B------:R-:W-:Y:S02]  /*fc70*/  @!P6 LEA.HI.X R9, R250, R4, R10, 0x2, P2 ;  /* 0x00000004fa09e211 */ /* 0x000fe400010f140a */
[----:B------:R-:W-:-:S03]  /*fc80*/  SHF.R.S32.HI R10, RZ, 0x1f, R248 ;  /* 0x0000001fff0a7819 */ /* 0x000fc600000114f8 */
[----:B------:R-:W-:Y:S01]  /*fc90*/  @!P6 ST.E.64 [R8.64], R120 ;  /* 0x000000780800e985 */ /* 0x000fe2000c101b08 */
[----:B------:R-:W-:Y:S02]  /*fca0*/  ISETP.GE.AND P6, PT, R246, c[0x0][0x3c8], PT ;  /* 0x0000f200f6007a0c */ /* 0x000fe40003fc6270 */
[----:B--2---:R-:W-:-:S04]  /*fcb0*/  @!P3 LEA R6, P2, R248, R0, 0x2 ;  /* 0x00000000f806b211 */ /* 0x004fc800078410ff */
[----:B------:R-:W-:Y:S02]  /*fcc0*/  @!P3 LEA.HI.X R7, R248, R4, R10, 0x2, P2 ;  /* 0x00000004f807b211 */ /* 0x000fe400010f140a */
[----:B------:R-:W-:Y:S02]  /*fcd0*/  SHF.R.S32.HI R10, RZ, 0x1f, R247 ;  /* 0x0000001fff0a7819 */ /* 0x000fe400000114f7 */
[----:B----4-:R-:W-:-:S04]  /*fce0*/  @!P4 LEA R2, P5, R249, R0, 0x2 ;  /* 0x00000000f902c211 */ /* 0x010fc800078a10ff */
[----:B------:R-:W-:Y:S02]  /*fcf0*/  @!P4 LEA.HI.X R3, R249, R4, R11, 0x2, P5 ;  /* 0x00000004f903c211 */ /* 0x000fe400028f140b */
[----:B------:R-:W-:-:S03]  /*fd00*/  ISETP.GE.AND P5, PT, R245, c[0x0][0x3c8], PT ;  /* 0x0000f200f5007a0c */ /* 0x000fc60003fa6270 */
        /* <DEDUP_REMOVED lines=20> */
.L_x_2751:
[----:B------:R-:W-:Y:S05]  /*fe50*/  BSYNC B0 ;  /* 0x0000000000007941 */ /* 0x000fea0003800000 */
.L_x_2750:
[----:B------:R-:W-:Y:S05]  /*fe60*/  BRA.DIV ~URZ, `(.L_x_2752) ;  /* 0x000046127f007947 */ /* 0x000fea000b800000 */
[----:B--2---:R2:W1:Y:S04]  /*fe70*/  SHFL.IDX PT, R4, R5, 0x1, 0x1c1f ;  /* 0x003c1f0005047f89 */ /* 0x00446800000e0000 */
[----:B----4-:R2:W4:Y:S02]  /*fe80*/  SHFL.IDX PT, R0, R12, 0x1, 0x1c1f ;  /* 0x003c1f000c007f89 */ /* 0x01052400000e0000 */
.L_x_2825:
[----:B------:R-:W-:Y:S05]  /*fe90*/  @P0 BRA `(.L_x_2747) ;  /* 0x000015c000000947 */ /* 0x000fea0003800000 */
[C---:B-12---:R-:W-:Y:S02]  /*fea0*/  IADD3 R5, R225.reuse, 0x8, RZ ;  /* 0x00000008e1057810 */ /* 0x046fe40007ffe0ff */
[----:B------:R-:W-:Y:S02]  /*feb0*/  IADD3 R13, R225, 0x10, RZ ;  /* 0x00000010e10d7810 */ /* 0x000fe40007ffe0ff */
[----:B------:R-:W-:Y:S02]  /*fec0*/  ISETP.GE.AND P3, PT, R5, c[0x0][0x3c8], PT ;  /* 0x0000f20005007a0c */ /* 0x000fe40003f66270 */
[----:B------:R-:W-:-:S02]  /*fed0*/  ISETP.GE.AND P4, PT, R225, c[0x0][0x3c8], PT ;  /* 0x0000f200e1007a0c */ /* 0x000fc40003f86270 */
[----:B------:R-:W-:Y:S02]  /*fee0*/  ISETP.GE.AND P2, PT, R13, c[0x0][0x3c8], PT ;  /* 0x0000f2000d007a0c */ /* 0x000fe40003f46270 */
[C---:B------:R-:W-:Y:S02]  /*fef0*/  IADD3 R8, R225.reuse, 0x8, RZ ;  /* 0x00000008e1087810 */ /* 0x040fe40007ffe0ff */
[----:B------:R-:W-:Y:S02]  /*ff00*/  IADD3 R14, R225, 0x18, RZ ;  /* 0x00000018e10e7810 */ /* 0x000fe40007ffe0ff */
[----:B------:R-:W-:Y:S02]  /*ff10*/  SHF.R.S32.HI R8, RZ, 0x1f, R8 ;  /* 0x0000001fff087819 */ /* 0x000fe40000011408 */
[----:B------:R-:W-:Y:S02]  /*ff20*/  ISETP.GE.AND P1, PT, R14, c[0x0][0x3c8], PT ;  /* 0x0000f2000e007a0c */ /* 0x000fe40003f26270 */
[----:B----4-:R-:W-:Y:S01]  /*ff30*/  @!P3 LEA R2, P5, R5, R0, 0x2 ;  /* 0x000000000502b211 */ /* 0x010fe200078a10ff */
[----:B------:R-:W-:Y:S01]  /*ff40*/  @!P4 IMAD.MOV.U32 R6, RZ, RZ, R0 ;  /* 0x000000ffff06c224 */ /* 0x000fe200078e0000 */
[C---:B------:R-:W-:Y:S01]  /*ff50*/  IADD3 R15, R225.reuse, 0x10, RZ ;  /* 0x00000010e10f7810 */ /* 0x040fe20007ffe0ff */
[----:B------:R-:W-:Y:S01]  /*ff60*/  @!P4 IMAD.MOV.U32 R7, RZ, RZ, R4 ;  /* 0x000000ffff07c224 */ /* 0x000fe200078e0004 */
[----:B---3--:R-:W-:-:S02]  /*ff70*/  IADD3 R12, R225, 0x20, RZ ;  /* 0x00000020e10c7810 */ /* 0x008fc40007ffe0ff */
[----:B------:R-:W-:Y:S01]  /*ff80*/  @!P3 LEA.HI.X R3, R5, R4, R8, 0x2, P5 ;  /* 0x000000040503b211 */ /* 0x000fe200028f1408 */
[----:B------:R-:W-:Y:S01]  /*ff90*/  @!P4 IMAD.WIDE R6, R225, 0x4, R6 ;  /* 0x00000004e106c825 */ /* 0x000fe200078e0206 */
[----:B------:R-:W-:Y:S02]  /*ffa0*/  @!P2 LEA R8, P6, R13, R0, 0x2 ;  /* 0x000000000d08a211 */ /* 0x000fe400078c10ff */
[----:B------:R-:W-:Y:S02]  /*ffb0*/  SHF.R.S32.HI R15, RZ, 0x1f, R15 ;  /* 0x0000001fff0f7819 */ /* 0x000fe4000001140f */
[----:B------:R-:W-:Y:S01]  /*ffc0*/  ISETP.GE.AND P0, PT, R12, c[0x0][0x3c8], PT ;  /* 0x0000f2000c007a0c */ /* 0x000fe20003f06270 */
[----:B------:R1:W-:Y:S01]  /*ffd0*/  @!P4 ST.E.64 [R6.64], R96 ;  /* 0x000000600600c985 */ /* 0x0003e2000c101b08 */
[----:B------:R-:W-:Y:S02]  /*ffe0*/  IADD3 R10, R225, 0x28, RZ ;  /* 0x00000028e10a7810 */ /* 0x000fe40007ffe0ff */
[----:B------:R-:W-:Y:S01]  /*fff0*/  @!P2 LEA.HI.X R9, R13, R4, R15, 0x2, P6 ;  /* 0x000000040d09a211 */ /* 0x000fe200030f140f */
[----:B------:R2:W-:Y:S01]  /*10000*/  @!P3 ST.E.64 [R2.64], R84 ;  /* 0x000000540200b985 */ /* 0x0005e2000c101b08 */
[----:B------:R-:W-:-:S02]  /*10010*/  IADD3 R15, R225, 0x18, RZ ;  /* 0x00000018e10f7810 */ /* 0x000fc40007ffe0ff */
[----:B------:R-:W-:Y:S01]  /*10020*/  ISETP.GE.AND P5, PT, R10, c[0x0][0x3c8], PT ;  /* 0x0000f2000a007a0c */ /* 0x000fe20003fa6270 */
[----:B------:R3:W-:Y:S01]  /*10030*/  @!P2 ST.E.64 [R8.64], R132 ;  /* 0x000000840800a985 */ /* 0x0007e2000c101b08 */
[----:B------:R-:W-:Y:S02]  /*10040*/  SHF.R.S32.HI R15, RZ, 0x1f, R15 ;  /* 0x0000001fff0f7819 */ /* 0x000fe4000001140f */
[C---:B------:R-:W-:Y:S02]  /*10050*/  IADD3 R11, R225.reuse, 0x30, RZ ;  /* 0x00000030e10b7810 */ /* 0x040fe40007ffe0ff */
[----:B------:R-:W-:Y:S02]  /*10060*/  IADD3 R13, R225, 0x20, RZ ;  /* 0x00000020e10d7810 */ /* 0x000fe40007ffe0ff */
[----:B------:R-:W-:Y:S02]  /*10070*/  ISETP.GE.AND P4, PT, R11, c[0x0][0x3c8], PT ;  /* 0x0000f2000b007a0c */ /* 0x000fe40003f86270 */
[----:B------:R-:W-:-:S02]  /*10080*/  IADD3 R5, R225, 0x38, RZ ;  /* 0x00000038e1057810 */ /* 0x000fc40007ffe0ff */
[----:B------:R-:W-:Y:S02]  /*10090*/  SHF.R.S32.HI R13, RZ, 0x1f, R13 ;  /* 0x0000001fff0d7819 */ /* 0x000fe4000001140d */
[----:B-1----:R-:W-:-:S04]  /*100a0*/  @!P1 LEA R6, P3, R14, R0, 0x2 ;  /* 0x000000000e069211 */ /* 0x002fc800078610ff */
[----:B------:R-:W-:Y:S02]  /*100b0*/  @!P1 LEA.HI.X R7, R14, R4, R15, 0x2, P3 ;  /* 0x000000040e079211 */ /* 0x000fe400018f140f */
[C---:B--2---:R-:W-:Y:S02]  /*100c0*/  @!P0 LEA R2, P6, R12.reuse, R0, 0x2 ;  /* 0x000000000c028211 */ /* 0x044fe400078c10ff */
[----:B------:R-:W-:Y:S01]  /*100d0*/  IADD3 R15, R225, 0x28, RZ ;  /* 0x00000028e10f7810 */ /* 0x000fe20007ffe0ff */
[----:B------:R1:W-:Y:S01]  /*100e0*/  @!P1 ST.E.64 [R6.64], R106 ;  /* 0x0000006a06009985 */ /* 0x0003e2000c101b08 */
[----:B------:R-:W-:Y:S02]  /*100f0*/  ISETP.GE.AND P3, PT, R5, c[0x0][0x3c8], PT ;  /* 0x0000f20005007a0c */ /* 0x000fe40003f66270 */
[----:B------:R-:W-:Y:S02]  /*10100*/  @!P0 LEA.HI.X R3, R12, R4, R13, 0x2, P6 ;  /* 0x000000040c038211 */ /* 0x000fe400030f140d */
[----:B---3--:R-:W-:-:S02]  /*10110*/  @!P5 LEA R8, P1, R10, R0, 0x2 ;  /* 0x000000000a08d211 */ /* 0x008fc400078210ff */
[----:B------:R-:W-:Y:S01]  /*10120*/  SHF.R.S32.HI R15, RZ, 0x1f, R15 ;  /* 0x0000001fff0f7819 */ /* 0x000fe2000001140f */
[----:B------:R2:W-:Y:S01]  /*10130*/  @!P0 ST.E.64 [R2.64], R88 ;  /* 0x0000005802008985 */ /* 0x0005e2000c101b08 */
[----:B------:R-:W-:Y:S02]  /*10140*/  IADD3 R13, R225, 0x40, RZ ;  /* 0x00000040e10d7810 */ /* 0x000fe40007ffe0ff */
[----:B------:R-:W-:Y:S02]  /*10150*/  @!P5 LEA.HI.X R9, R10, R4, R15, 0x2, P1 ;  /* 0x000000040a09d211 */ /* 0x000fe400008f140f */
[----:B------:R-:W-:Y:S02]  /*10160*/  ISETP.GE.AND P2, PT, R13, c[0x0][0x3c8], PT ;  /* 0x0000f2000d007a0c */ /* 0x000fe40003f46270 */
[C---:B------:R-:W-:Y:S01]  /*10170*/  IADD3 R15, R225.reuse, 0x30, RZ ;  /* 0x00000030e10f7810 */ /* 0x040fe20007ffe0ff */
[----:B------:R3:W-:Y:S01]  /*10180*/  @!P5 ST.E.64 [R8.64], R122 ;  /* 0x0000007a0800d985 */ /* 0x0007e2000c101b08 */
[----:B------:R-:W-:-:S02]  /*10190*/  IADD3 R10, R225, 0x38, RZ ;  /* 0x00000038e10a7810 */ /* 0x000fc40007ffe0ff */
[----:B------:R-:W-:Y:S02]  /*101a0*/  SHF.R.S32.HI R15, RZ, 0x1f, R15 ;  /* 0x0000001fff0f7819 */ /* 0x000fe4000001140f */
[C---:B------:R-:W-:Y:S02]  /*101b0*/  IADD3 R12, R225.reuse, 0x50, RZ ;  /* 0x00000050e10c7810 */ /* 0x040fe40007ffe0ff */
[----:B------:R-:W-:Y:S02]  /*101c0*/  SHF.R.S32.HI R10, RZ, 0x1f, R10 ;  /* 0x0000001fff0a7819 */ /* 0x000fe4000001140a */
[----:B------:R-:W-:Y:S02]  /*101d0*/  IADD3 R14, R225, 0x48, RZ ;  /* 0x00000048e10e7810 */ /* 0x000fe40007ffe0ff */
[----:B-1----:R-:W-:Y:S02]  /*101e0*/  @!P4 LEA R6, P0, R11, R0, 0x2 ;  /* 0x000000000b06c211 */ /* 0x002fe400078010ff */
[----:B------:R-:W-:-:S02]  /*101f0*/  ISETP.GE.AND P1, PT, R14, c[0x0][0x3c8], PT ;  /* 0x0000f2000e007a0c */ /* 0x000fc40003f26270 */
[----:B------:R-:W-:Y:S02]  /*10200*/  @!P4 LEA.HI.X R7, R11, R4, R15, 0x2, P0 ;  /* 0x000000040b07c211 */ /* 0x000fe400000f140f */
[----:B------:R-:W-:Y:S02]  /*10210*/  ISETP.GE.AND P0, PT, R12, c[0x0][0x3c8], PT ;  /* 0x0000f2000c007a0c */ /* 0x000fe40003f06270 */
[----:B--2---:R-:W-:Y:S01]  /*10220*/  @!P3 LEA R2, P6, R5, R0, 0x2 ;  /* 0x000000000502b211 */ /* 0x004fe200078c10ff */
[----:B------:R1:W-:Y:S01]  /*10230*/  @!P4 ST.E.64 [R6.64], R110 ;  /* 0x0000006e0600c985 */ /* 0x0003e2000c101b08 */
[----:B------:R-:W-:Y:S02]  /*10240*/  IADD3 R15, R225, 0x40, RZ ;  /* 0x00000040e10f7810 */ /* 0x000fe40007ffe0ff */
[----:B------:R-:W-:Y:S02]  /*10250*/  @!P3 LEA.HI.X R3, R5, R4, R10, 0x2, P6 ;  /* 0x000000040503b211 */ /* 0x000fe400030f140a */
[----:B------:R-:W-:-:S02]  /*10260*/  SHF.R.S32.HI R15, RZ, 0x1f, R15 ;  /* 0x0000001fff0f7819 */ /* 0x000fc4000001140f */
[----:B---3--:R-:W-:Y:S01]  /*10270*/  @!P2 LEA R8, P6, R13, R0, 0x2 ;  /* 0x000000000d08a211 */ /* 0x008fe200078c10ff */
        /* <DEDUP_REMOVED lines=8> */
[----:B------:R-:W-:Y:S02]  /*10300*/  IADD3 R15, R225, 0x48, RZ ;  /* 0x00000048e10f7810 */ /* 0x000fe40007ffe0ff */
[----:B------:R-:W-:Y:S02]  /*10310*/  ISETP.GE.AND P4, PT, R11, c[0x0][0x3c8], PT ;  /* 0x0000f2000b007a0c */ /* 0x000fe40003f86270 */
[----:B------:R-:W-:Y:S02]  /*10320*/  SHF.R.S32.HI R15, RZ, 0x1f, R15 ;  /* 0x0000001fff0f7819 */ /* 0x000fe4000001140f */
[----:B------:R-:W-:Y:S02]  /*10330*/  IADD3 R5, R225, 0x68, RZ ;  /* 0x00000068e1057810 */ /* 0x000fe40007ffe0ff */
[----:B-1----:R-:W-:-:S02]  /*10340*/  @!P1 LEA R6, P3, R14, R0, 0x2 ;  /* 0x000000000e069211 */ /* 0x002fc400078610ff */
[----:B------:R-:W-:Y:S02]  /*10350*/  ISETP.GE.AND P2, PT, R252, c[0x0][0x3c8], PT ;  /* 0x0000f200fc007a0c */ /* 0x000fe40003f46270 */
[----:B------:R-:W-:Y:S02]  /*10360*/  @!P1 LEA.HI.X R7, R14, R4, R15, 0x2, P3 ;  /* 0x000000040e079211 */ /* 0x000fe400018f140f */
[----:B------:R-:W-:Y:S02]  /*10370*/  ISETP.GE.AND P3, PT, R5, c[0x0][0x3c8], PT ;  /* 0x0000f20005007a0c */ /* 0x000fe40003f66270 */
[C---:B--2---:R-:W-:Y:S01]  /*10380*/  @!P0 LEA R2, P6, R12.reuse, R0, 0x2 ;  /* 0x000000000c028211 */ /* 0x044fe200078c10ff */
[----:B------:R1:W-:Y:S01]  /*10390*/  @!P1 ST.E.64 [R6.64], R114 ;  /* 0x0000007206009985 */ /* 0x0003e2000c101b08 */
[----:B------:R-:W-:Y:S02]  /*103a0*/  ISETP.GE.AND P1, PT, R251, c[0x0][0x3c8], PT ;  /* 0x0000f200fb007a0c */ /* 0x000fe40003f26270 */
[----:B------:R-:W-:-:S02]  /*103b0*/  @!P0 LEA.HI.X R3, R12, R4, R13, 0x2, P6 ;  /* 0x000000040c038211 */ /* 0x000fc400030f140d */
[C---:B------:R-:W-:Y:S02]  /*103c0*/  IADD3 R12, R225.reuse, 0x58, RZ ;  /* 0x00000058e10c7810 */ /* 0x040fe40007ffe0ff */
[C---:B---3--:R-:W-:Y:S01]  /*103d0*/  @!P5 LEA R8, P6, R10.reuse, R0, 0x2 ;  /* 0x000000000a08d211 */ /* 0x048fe200078c10ff */
[----:B------:R2:W-:Y:S01]  /*103e0*/  @!P0 ST.E.64 [R2.64], R46 ;  /* 0x0000002e02008985 */ /* 0x0005e2000c101b08 */
[----:B------:R-:W-:Y:S02]  /*103f0*/  SHF.R.S32.HI R12, RZ, 0x1f, R12 ;  /* 0x0000001fff0c7819 */ /* 0x000fe4000001140c */
[----:B------:R-:W-:Y:S02]  /*10400*/  SHF.R.S32.HI R13, RZ, 0x1f, R246 ;  /* 0x0000001fff0d7819 */ /* 0x000fe400000114f6 */
[----:B------:R-:W-:Y:S02]  /*10410*/  @!P5 LEA.HI.X R9, R10, R4, R12, 0x2, P6 ;  /* 0x000000040a09d211 */ /* 0x000fe400030f140c */
[----:B------:R-:W-:-:S02]  /*10420*/  IADD3 R12, R225, 0x60, RZ ;  /* 0x00000060e10c7810 */ /* 0x000fc40007ffe0ff */
[----:B------:R-:W-:Y:S01]  /*10430*/  IADD3 R10, R225, 0x68, RZ ;  /* 0x00000068e10a7810 */ /* 0x000fe20007ffe0ff */
[----:B------:R3:W-:Y:S01]  /*10440*/  @!P5 ST.E.64 [R8.64], R130 ;  /* 0x000000820800d985 */ /* 0x0007e2000c101b08 */
[----:B------:R-:W-:Y:S02]  /*10450*/  SHF.R.S32.HI R12, RZ, 0x1f, R12 ;  /* 0x0000001fff0c7819 */ /* 0x000fe4000001140c */
[----:B------:R-:W-:Y:S02]  /*10460*/  SHF.R.S32.HI R10, RZ, 0x1f, R10 ;  /* 0x0000001fff0a7819 */ /* 0x000fe4000001140a */
        /* <DEDUP_REMOVED lines=8> */
[----:B------:R-:W-:Y:S01]  /*104f0*/  SHF.R.S32.HI R10, RZ, 0x1f, R251 ;  /* 0x0000001fff0a7819 */ /* 0x000fe200000114fb */
[----:B------:R2:W-:Y:S01]  /*10500*/  @!P3 ST.E.64 [R2.64], R50 ;  /* 0x000000320200b985 */ /* 0x0005e2000c101b08 */
[C---:B---3--:R-:W-:Y:S02]  /*10510*/  @!P2 LEA R8, P5, R252.reuse, R0, 0x2 ;  /* 0x00000000fc08a211 */ /* 0x048fe400078a10ff */
[----:B------:R-:W-:Y:S02]  /*10520*/  SHF.R.S32.HI R5, RZ, 0x1f, R250 ;  /* 0x0000001fff057819 */ /* 0x000fe400000114fa */
[----:B------:R-:W-:Y:S02]  /*10530*/  @!P2 LEA.HI.X R9, R252, R4, R11, 0x2, P5 ;  /* 0x00000004fc09a211 */ /* 0x000fe400028f140b */
[----:B------:R-:W-:Y:S02]  /*10540*/  ISETP.GE.AND P5, PT, R248, c[0x0][0x3c8], PT ;  /* 0x0000f200f8007a0c */ /* 0x000fe40003fa6270 */
[----:B------:R-:W-:Y:S01]  /*10550*/  SHF.R.S32.HI R12, RZ, 0x1f, R245 ;  /* 0x0000001fff0c7819 */ /* 0x000fe200000114f5 */
[----:B------:R-:W-:Y:S01]  /*10560*/  @!P2 ST.E.64 [R8.64], R134 ;  /* 0x000000860800a985 */ /* 0x000fe2000c101b08 */
[----:B------:R-:W-:-:S02]  /*10570*/  ISETP.GE.AND P2, PT, R246, c[0x0][0x3c8], PT ;  /* 0x0000f200f6007a0c */ /* 0x000fc40003f46270 */
        /* <DEDUP_REMOVED lines=38> */
.L_x_2732:
        /* <DEDUP_REMOVED lines=19> */
.L_x_2753:
        /* <DEDUP_REMOVED lines=55> */
.L_x_2755:
[----:B------:R-:W-:Y:S05]  /*10c80*/  BSYNC B0 ;  /* 0x0000000000007941 */ /* 0x000fea0003800000 */
.L_x_2754:
        /* <DEDUP_REMOVED lines=34> */
.L_x_2826:
[----:B------:R-:W-:Y:S05]  /*10eb0*/  BRA.DIV ~URZ, `(.L_x_2757) ;  /* 0x000037027f007947 */ /* 0x000fea000b800000 */
[----:B------:R3:W4:Y:S02]  /*10ec0*/  SHFL.IDX PT, R0, R12, RZ, 0x181f ;  /* 0x00181fff0c007589 */ /* 0x00072400000e0000 */
.L_x_2827:
        /* <DEDUP_REMOVED lines=20> */
.L_x_2759:
[----:B------:R-:W-:Y:S05]  /*11010*/  BSYNC B0 ;  /* 0x0000000000007941 */ /* 0x000fea0003800000 */
.L_x_2758:
[----:B------:R-:W-:Y:S05]  /*11020*/  BRA.DIV ~URZ, `(.L_x_2760) ;  /* 0x000036027f007947 */ /* 0x000fea000b800000 */
[----:B--2---:R2:W1:Y:S04]  /*11030*/  SHFL.IDX PT, R8, R9, 0x1, 0x181f ;  /* 0x00381f0009087f89 */ /* 0x00446800000e0000 */
[----:B----4-:R2:W4:Y:S02]  /*11040*/  SHFL.IDX PT, R0, R12, 0x1, 0x181f ;  /* 0x00381f000c007f89 */ /* 0x01052400000e0000 */
.L_x_2828:
        /* <DEDUP_REMOVED lines=19> */
.L_x_2762:
[----:B------:R-:W-:Y:S05]  /*11180*/  BSYNC B0 ;  /* 0x0000000000007941 */ /* 0x000fea0003800000 */
.L_x_2761:
[----:B------:R-:W-:Y:S05]  /*11190*/  BRA.DIV ~URZ, `(.L_x_2763) ;  /* 0x000035627f007947 */ /* 0x000fea000b800000 */
[----:B-1----:R1:W2:Y:S02]  /*111a0*/  SHFL.IDX PT, R8, R9, 0x2, 0x181f ;  /* 0x00581f0009087f89 */ /* 0x0022a400000e0000 */
.L_x_2829:
[----:B------:R-:W-:Y:S05]  /*111b0*/  BRA.DIV ~URZ, `(.L_x_2764) ;  /* 0x000035b27f007947 */ /* 0x000fea000b800000 */
[----:B----4-:R4:W1:Y:S02]  /*111c0*/  SHFL.IDX PT, R0, R12, 0x2, 0x181f ;  /* 0x00581f000c007f89 */ /* 0x01086400000e0000 */
.L_x_2830:
        /* <DEDUP_REMOVED lines=19> */
.L_x_2766:
[----:B------:R-:W-:Y:S05]  /*11300*/  BSYNC B0 ;  /* 0x0000000000007941 */ /* 0x000fea0003800000 */
.L_x_2765:
[----:B------:R-:W-:Y:S05]  /*11310*/  BRA.DIV ~URZ, `(.L_x_2767) ;  /* 0x000034c27f007947 */ /* 0x000fea000b800000 */
[----:B--2---:R2:W3:Y:S04]  /*11320*/  SHFL.IDX PT, R8, R9, 0x3, 0x181f ;  /* 0x00781f0009087f89 */ /* 0x0044e800000e0000 */
[----:B-1----:R2:W1:Y:S02]  /*11330*/  SHFL.IDX PT, R0, R12, 0x3, 0x181f ;  /* 0x00781f000c007f89 */ /* 0x00246400000e0000 */
.L_x_2831:
        /* <DEDUP_REMOVED lines=18> */
.L_x_2747:
[----:B------:R-:W-:Y:S05]  /*11460*/  BSYNC B1 ;  /* 0x0000000000017941 */ /* 0x000fea0003800000 */
.L_x_2731:
[----:B------:R-:W-:-:S13]  /*11470*/  ISETP.NE.AND P0, PT, RZ, UR6, PT ;  /* 0x00000006ff007c0c */ /* 0x000fda000bf05270 */
[----:B------:R-:W-:Y:S01]  /*11480*/  @P0 WARPSYNC 0xffffffff ;  /* 0xffffffff00000948 */ /* 0x000fe20003800000 */
[----:B------:R-:W-:Y:S06]  /*11490*/  @P0 BAR.SYNC.DEFER_BLOCKING 0x5, 0x100 ;  /* 0x0144000000000b1d */ /* 0x000fec0000010000 */
[----:B------:R-:W4:Y:S04]  /*114a0*/  @P0 LDS.128 R228, [0x24100] ;  /* 0x02410000ffe40984 */ /* 0x000f280000000c00 */
[----:B------:R-:W-:Y:S06]  /*114b0*/  @P0 BAR.ARV 0x4, 0x100 ;  /* 0x0104000000000b1d */ /* 0x000fec0000002000 */
[----:B------:R-:W-:Y:S05]  /*114c0*/  @P0 BRA `(.L_x_2768) ;  /* 0x00000f7000000947 */ /* 0x000fea0003800000 */
[----:B-1--4-:R-:W1:Y:S01]  /*114d0*/  S2R R0, SR_TID.X ;  /* 0x0000000000007919 */ /* 0x012e620000002100 */
[----:B---3--:R-:W-:Y:S01]  /*114e0*/  IMAD.MOV.U32 R7, RZ, RZ, RZ ;  /* 0x000000ffff077224 */ /* 0x008fe200078e00ff */
[----:B-1----:R-:W-:-:S04]  /*114f0*/  LOP3.LUT R13, R0, 0x1f, RZ, 0xc0, !PT ;  /* 0x0000001f000d7812 */ /* 0x002fc800078ec0ff */
[----:B------:R-:W-:Y:S01]  /*11500*/  ISETP.NE.AND P5, PT, R13, 0x1f, PT ;  /* 0x0000001f0d00780c */ /* 0x000fe20003fa5270 */
[----:B------:R-:W-:Y:S10]  /*11510*/  BRA.DIV ~URZ, `(.L_x_2769) ;  /* 0x000033927f007947 */ /* 0x000ff4000b800000 */
[----:B--2---:R1:W2:Y:S02]  /*11520*/  SHFL.IDX PT, R9, R28, RZ, 0x1f ;  /* 0x00001fff1c097589 */ /* 0x0042a400000e0000 */
.L_x_2832:
[----:B------:R-:W-:Y:S05]  /*11530*/  BRA.DIV ~URZ, `(.L_x_2770) ;  /* 0x000033e27f007947 */ /* 0x000fea000b800000 */
[----:B------:R3:W4:Y:S02]  /*11540*/  SHFL.IDX PT, R8, R28, 0x1, 0x1f ;  /* 0x00201f001c087f89 */ /* 0x00072400000e0000 */
.L_x_2833:
        /* <DEDUP_REMOVED lines=18> */
.L_x_2834:
        /* <DEDUP_REMOVED lines=16> */
.L_x_2835:
[----:B---3--:R-:W-:Y:S01]  /*11770*/  IMAD R0, R0, c[0x0][0x538], RZ ;  /* 0x00014e0000007a24 */ /* 0x008fe200078e02ff */
[----:B------:R-:W-:Y:S04]  /*11780*/  BSSY B1, `(.L_x_2773) ;  /* 0x00000c6000017945 */ /* 0x000fe80003800000 */
[----:B----4-:R-:W-:-:S04]  /*11790*/  IADD3 R8, R0, R8, RZ ;  /* 0x0000000800087210 */ /* 0x010fc80007ffe0ff */
[----:B--2---:R-:W-:-:S13]  /*117a0*/  ISETP.GT.AND P6, PT, R8, R9, PT ;  /* 0x000000090800720c */ /* 0x004fda0003fc4270 */
[----:B------:R-:W-:Y:S05]  /*117b0*/  @P6 BRA `(.L_x_2774) ;  /* 0x0000024000006947 */ /* 0x000fea0003800000 */
.L_x_2778:
        /* <DEDUP_REMOVED lines=16> */
.L_x_2836:
        /* <DEDUP_REMOVED lines=16> */
.L_x_2837:
[----:B--2---:R-:W-:-:S05]  /*119c0*/  IMAD R0, R0, c[0x0][0x538], RZ ;  /* 0x00014e0000007a24 */ /* 0x004fca00078e02ff */
[----:B------:R-:W-:-:S04]  /*119d0*/  IADD3 R8, R0, R8, RZ ;  /* 0x0000000800087210 */ /* 0x000fc80007ffe0ff */
[----:B------:R-:W-:-:S13]  /*119e0*/  ISETP.GT.AND P6, PT, R8, R9, PT ;  /* 0x000000090800720c */ /* 0x000fda0003fc4270 */
[----:B-1----:R-:W-:Y:S05]  /*119f0*/  @!P6 BRA `(.L_x_2778) ;  /* 0xfffffdc00000e947 */ /* 0x002fea000383ffff */
.L_x_2774:
[----:B------:R-:W-:-:S05]  /*11a00*/  IADD3 R8, -R0, R8, RZ ;  /* 0x0000000800087210 */ /* 0x000fca0007ffe1ff */
[----:B------:R-:W-:-:S05]  /*11a10*/  IMAD R0, R4, c[0x0][0x538], R8 ;  /* 0x00014e0004007a24 */ /* 0x000fca00078e0208 */
[----:B------:R-:W-:Y:S01]  /*11a20*/  ISETP.GT.AND P0, PT, R0, R9, PT ;  /* 0x000000090000720c */ /* 0x000fe20003f04270 */
[----:B------:R-:W-:-:S12]  /*11a30*/  BRA.DIV ~URZ, `(.L_x_2779) ;  /* 0x000033427f007947 */ /* 0x000fd8000b800000 */
[----:B------:R-:W-:-:S04]  /*11a40*/  VOTE.ANY R5, PT, !P0 ;  /* 0x0000000000057806 */ /* 0x000fc800040e0100 */
.L_x_2838:
[----:B------:R-:W2:Y:S02]  /*11a50*/  POPC R0, R5 ;  /* 0x0000000500007309 */ /* 0x000ea40000000000 */
[----:B--2---:R-:W-:Y:S01]  /*11a60*/  IADD3 R231, R0, R231, RZ ;  /* 0x000000e700e77210 */ /* 0x004fe20007ffe0ff */
[----:B------:R-:W-:Y:S05]  /*11a70*/  BRA.DIV ~URZ, `(.L_x_2780) ;  /* 0x000033527f007947 */ /* 0x000fea000b800000 */
[----:B------:R2:W3:Y:S04]  /*11a80*/  SHFL.IDX PT, R11, R6, R0, 0x1f ;  /* 0x00001f00060b7589 */ /* 0x0004e800000e0000 */
[----:B------:R2:W4:Y:S02]  /*11a90*/  SHFL.IDX PT, R7, R7, R0, 0x1f ;  /* 0x00001f0007077589 */ /* 0x00052400000e0000 */
.L_x_2839:
[----:B------:R-:W-:Y:S01]  /*11aa0*/  ISETP.NE.AND P0, PT, R5, RZ, PT ;  /* 0x000000ff0500720c */ /* 0x000fe20003f05270 */
[----:B------:R-:W-:-:S12]  /*11ab0*/  BSSY B0, `(.L_x_2781) ;  /* 0x0000005000007945 */ /* 0x000fd80003800000 */
[----:B------:R-:W-:Y:S05]  /*11ac0*/  @!P0 BRA `(.L_x_2782) ;  /* 0x0000003000008947 */ /* 0x000fea0003800000 */
[----:B--2---:R-:W-:Y:S01]  /*11ad0*/  IADD3 R0, R0, -0x1, RZ ;  /* 0xffffffff00007810 */ /* 0x004fe20007ffe0ff */
[----:B------:R-:W-:Y:S05]  /*11ae0*/  BRA.DIV ~URZ, `(.L_x_2783) ;  /* 0x000033b27f007947 */ /* 0x000fea000b800000 */
[----:B------:R2:W1:Y:S02]  /*11af0*/  SHFL.IDX PT, R10, R4, R0, 0x1f ;  /* 0x00001f00040a7589 */ /* 0x00046400000e0000 */
.L_x_2782:
[----:B------:R-:W-:Y:S05]  /*11b00*/  BSYNC B0 ;  /* 0x0000000000007941 */ /* 0x000fea0003800000 */
.L_x_2781:
        /* <DEDUP_REMOVED lines=67> */
.L_x_2785:
        /* <DEDUP_REMOVED lines=66> */
.L_x_2786:
[----:B------:R-:W-:Y:S05]  /*12360*/  BSYNC B0 ;  /* 0x0000000000007941 */ /* 0x000fea0003800000 */
.L_x_2784:
[----:B------:R-:W-:-:S04]  /*12370*/  LOP3.LUT R0, RZ, R0, RZ, 0x33, !PT ;  /* 0x00000000ff007212 */ /* 0x000fc800078e33ff */
[----:B------:R-:W-:Y:S01]  /*12380*/  IADD3 R229, R0, R11, RZ ;  /* 0x0000000b00e57210 */ /* 0x000fe20007ffe0ff */
[----:B------:R-:W-:Y:S05]  /*12390*/  BRA `(.L_x_2787) ;  /* 0x0000004000007947 */ /* 0x000fea0003800000 */
.L_x_2775:
[----:B------:R-:W-:Y:S01]  /*123a0*/  IMAD.MOV.U32 R228, RZ, RZ, R9 ;  /* 0x000000ffffe47224 */ /* 0x000fe200078e0009 */
[----:B------:R-:W-:Y:S01]  /*123b0*/  MOV R230, RZ ;  /* 0x000000ff00e67202 */ /* 0x000fe20000000f00 */
[----:B------:R-:W-:Y:S01]  /*123c0*/  IMAD.MOV.U32 R229, RZ, RZ, RZ ;  /* 0x000000ffffe57224 */ /* 0x000fe200078e00ff */
[----:B------:R-:W-:Y:S02]  /*123d0*/  MOV R231, c[0x0][0x53c] ;  /* 0x00014f0000e77a02 */ /* 0x000fe40000000f00 */
.L_x_2787:
[----:B------:R-:W-:Y:S05]  /*123e0*/  BSYNC B1 ;  /* 0x0000000000017941 */ /* 0x000fea0003800000 */
.L_x_2773:
[----:B------:R-:W-:Y:S01]  /*123f0*/  WARPSYNC 0xffffffff ;  /* 0xffffffff00007948 */ /* 0x000fe20003800000 */
[----:B------:R-:W-:Y:S01]  /*12400*/  BAR.SYNC.DEFER_BLOCKING 0x4, 0x100 ;  /* 0x0104000000007b1d */ /* 0x000fe20000010000 */
[----:B------:R-:W-:-:S13]  /*12410*/  ISETP.NE.AND P0, PT, R13, RZ, PT ;  /* 0x000000ff0d00720c */ /* 0x000fda0003f05270 */
[----:B------:R2:W-:Y:S04]  /*12420*/  @!P0 STS.128 [0x24100], R228 ;  /* 0x024100e4ff008388 */ /* 0x0005e80000000c00 */
[----:B------:R-:W-:Y:S06]  /*12430*/  BAR.ARV 0x5, 0x100 ;  /* 0x0144000000007b1d */ /* 0x000fec0000002000 */
.L_x_2768:
[----:B----4-:R-:W-:-:S13]  /*12440*/  ISETP.GE.AND P0, PT, R231, c[0x0][0x53c], PT ;  /* 0x00014f00e7007a0c */ /* 0x010fda0003f06270 */
[----:B-123--:R-:W-:Y:S01]  /*12450*/  @P0 CALL.REL.NOINC `(.L_x_2788) ;  /* 0x0000001000000944 */ /* 0x00efe20003c00000 */
[----:B------:R-:W-:Y:S05]  /*12460*/  BRA `(.L_x_2789) ;  /* 0xfffef62000007947 */ /* 0x000fea000383ffff */
.L_x_2788:
[----:B------:R-:W-:Y:S05]  /*12470*/  EXIT ;  /* 0x000000000000794d */ /* 0x000fea0003800000 */
.L_x_2664:
[----:B------:R-:W-:Y:S01]  /*12480*/  IMAD.MOV.U32 R0, RZ, RZ, R5 ;  /* 0x000000ffff007224 */ /* 0x000fe200078e0005 */
[----:B------:R-:W-:Y:S02]  /*12490*/  MOV R2, 0x1 ;  /* 0x0000000100027802 */ /* 0x000fe40000000f00 */
[----:B------:R-:W-:Y:S02]  /*124a0*/  MOV R3, 0x124c0 ;  /* 0x000124c000037802 */ /* 0x000fe40000000f00 */
[----:B-1----:R-:W-:Y:S05]  /*124b0*/  CALL.REL.NOINC `($__internal_46_$__cuda_sm70_shflsync_up_p) ;  /* 0x00002af000007944 */ /* 0x002fea0003c00000 */
[----:B------:R-:W-:Y:S01]  /*124c0*/  MOV R0, R4 ;  /* 0x0000000400007202 */ /* 0x000fe20000000f00 */
[----:B------:R-:W-:Y:S05]  /*124d0*/  BRA `(.L_x_2790) ;  /* 0xfffedf6000007947 */ /* 0x000fea000383ffff */
.L_x_2665:
[----:B------:R-:W-:Y:S01]  /*124e0*/  IMAD.MOV.U32 R0, RZ, RZ, R5 ;  /* 0x000000ffff007224 */ /* 0x000fe200078e0005 */
[----:B------:R-:W-:Y:S02]  /*124f0*/  MOV R2, 0x2 ;  /* 0x0000000200027802 */ /* 0x000fe40000000f00 */
[----:B------:R-:W-:Y:S02]  /*12500*/  MOV R3, 0x12520 ;  /* 0x0001252000037802 */ /* 0x000fe40000000f00 */
[----:B-1----:R-:W-:Y:S05]  /*12510*/  CALL.REL.NOINC `($__internal_46_$__cuda_sm70_shflsync_up_p) ;  /* 0x00002a9000007944 */ /* 0x002fea0003c00000 */
[----:B------:R-:W-:Y:S01]  /*12520*/  SEL R0, R4, RZ, P4 ;  /* 0x000000ff04007207 */ /* 0x000fe20002000000 */
[----:B------:R-:W-:Y:S01]  /*12530*/  IMAD.MOV.U32 R2, RZ, RZ, 0x4 ;  /* 0x00000004ff027424 */ /* 0x000fe200078e00ff */
[----:B------:R-:W-:-:S03]  /*12540*/  MOV R3, 0x12570 ;  /* 0x0001257000037802 */ /* 0x000fc60000000f00 */
[----:B------:R-:W-:Y:S02]  /*12550*/  IMAD.IADD R0, R5, 0x1, R0 ;  /* 0x0000000105007824 */ /* 0x000fe400078e0200 */
[----:B------:R-:W-:Y:S05]  /*12560*/  CALL.REL.NOINC `($__internal_46_$__cuda_sm70_shflsync_up_p) ;  /* 0x00002a4000007944 */ /* 0x000fea0003c00000 */
        /* <DEDUP_REMOVED lines=12> */
[----:B------:R-:W-:Y:S02]  /*12630*/  MOV R29, 0x1f ;  /* 0x0000001f001d7802 */ /* 0x000fe40000000f00 */
[----:B------:R-:W-:Y:S01]  /*12640*/  MOV R3, 0x12680 ;  /* 0x0001268000037802 */ /* 0x000fe20000000f00 */
[----:B------:R-:W-:-:S04]  /*12650*/  IMAD.IADD R4, R0, 0x1, R4 ;  /* 0x0000000100047824 */ /* 0x000fc800078e0204 */
[----:B------:R-:W-:Y:S02]  /*12660*/  IMAD.MOV.U32 R30, RZ, RZ, R4 ;  /* 0x000000ffff1e7224 */ /* 0x000fe400078e0004 */
[----:B------:R-:W-:Y:S05]  /*12670*/  CALL.REL.NOINC `($__internal_45_$__cuda_sm70_shflsync_idx_p) ;  /* 0x000028d000007944 */ /* 0x000fea0003c00000 */
[----:B------:R-:W-:Y:S01]  /*12680*/  MOV R0, R29 ;  /* 0x0000001d00007202 */ /* 0x000fe20000000f00 */
[----:B------:R-:W-:Y:S05]  /*12690*/  BRA `(.L_x_2791) ;  /* 0xfffedea000007947 */ /* 0x000fea000383ffff */
.L_x_2667:
[----:B------:R-:W-:Y:S02]  /*126a0*/  SEL R0, RZ, 0x1, P0 ;  /* 0x00000001ff007807 */ /* 0x000fe40000000000 */
[----:B------:R-:W-:Y:S02]  /*126b0*/  MOV R2, 0x126d0 ;  /* 0x000126d000027802 */ /* 0x000fe40000000f00 */
[----:B-1----:R-:W-:Y:S05]  /*126c0*/  CALL.REL.NOINC `($__internal_47_$__cuda_sm70_votesync_ballot) ;  /* 0x0000295000007944 */ /* 0x002fea0003c00000 */
[----:B------:R-:W-:Y:S01]  /*126d0*/  MOV R6, R0 ;  /* 0x0000000000067202 */ /* 0x000fe20000000f00 */
[----:B------:R-:W-:Y:S05]  /*126e0*/  BRA `(.L_x_2792) ;  /* 0xfffedee000007947 */ /* 0x000fea000383ffff */
.L_x_2668:
[----:B------:R-:W-:Y:S01]  /*126f0*/  IMAD.MOV.U32 R30, RZ, RZ, R9 ;  /* 0x000000ffff1e7224 */ /* 0x000fe200078e0009 */
[----:B------:R-:W-:Y:S01]  /*12700*/  MOV R2, R0 ;  /* 0x0000000000027202 */ /* 0x000fe20000000f00 */
[----:B------:R-:W-:Y:S01]  /*12710*/  IMAD.MOV.U32 R29, RZ, RZ, 0x1f ;  /* 0x0000001fff1d7424 */ /* 0x000fe200078e00ff */
[----:B------:R-:W-:Y:S02]  /*12720*/  MOV R3, 0x12740 ;  /* 0x0001274000037802 */ /* 0x000fe40000000f00 */
[----:B------:R-:W-:Y:S05]  /*12730*/  CALL.REL.NOINC `($__internal_45_$__cuda_sm70_shflsync_idx_p) ;  /* 0x0000281000007944 */ /* 0x000fea0003c00000 */
[----:B------:R-:W-:Y:S01]  /*12740*/  IMAD.MOV.U32 R229, RZ, RZ, R29 ;  /* 0x000000ffffe57224 */ /* 0x000fe200078e001d */
[----:B------:R-:W-:Y:S01]  /*12750*/  MOV R30, R8 ;  /* 0x00000008001e7202 */ /* 0x000fe20000000f00 */
[----:B------:R-:W-:Y:S01]  /*12760*/  IMAD.MOV.U32 R5, RZ, RZ, RZ ;  /* 0x000000ffff057224 */ /* 0x000fe200078e00ff */
[----:B------:R-:W-:Y:S01]  /*12770*/  MOV R2, R0 ;  /* 0x0000000000027202 */ /* 0x000fe20000000f00 */
[----:B------:R-:W-:Y:S01]  /*12780*/  IMAD.MOV.U32 R29, RZ, RZ, 0x1f ;  /* 0x0000001fff1d7424 */ /* 0x000fe200078e00ff */
[----:B------:R-:W-:-:S02]  /*12790*/  MOV R3, 0x127b0 ;  /* 0x000127b000037802 */ /* 0x000fc40000000f00 */
[----:B------:R-:W-:Y:S05]  /*127a0*/  CALL.REL.NOINC `($__internal_45_$__cuda_sm70_shflsync_idx_p) ;  /* 0x000027a000007944 */ /* 0x000fea0003c00000 */
[----:B------:R-:W-:Y:S01]  /*127b0*/  MOV R9, R29 ;  /* 0x0000001d00097202 */ /* 0x000fe20000000f00 */
[----:B------:R-:W-:Y:S05]  /*127c0*/  BRA `(.L_x_2793) ;  /* 0xfffede6000007947 */ /* 0x000fea000383ffff */
.L_x_2671:
[----:B------:R-:W-:Y:S01]  /*127d0*/  IMAD.MOV.U32 R30, RZ, RZ, R4 ;  /* 0x000000ffff1e7224 */ /* 0x000fe200078e0004 */
[----:B------:R-:W-:-:S02]  /*127e0*/  MOV R29, 0x1f ;  /* 0x0000001f001d7802 */ /* 0x000fc40000000f00 */
[----:B------:R-:W-:Y:S02]  /*127f0*/  MOV R3, 0x12810 ;  /* 0x0001281000037802 */ /* 0x000fe40000000f00 */
[----:B-123--:R-:W-:Y:S05]  /*12800*/  CALL.REL.NOINC `($__internal_45_$__cuda_sm70_shflsync_idx_p) ;  /* 0x0000274000007944 */ /* 0x00efea0003c00000 */
[----:B------:R-:W-:Y:S01]  /*12810*/  MOV R5, R29 ;  /* 0x0000001d00057202 */ /* 0x000fe20000000f00 */
[----:B------:R-:W-:Y:S05]  /*12820*/  BRA `(.L_x_2670) ;  /* 0xfffede6000007947 */ /* 0x000fea000383ffff */
.L_x_2682:
[----:B------:R-:W-:Y:S01]  /*12830*/  IMAD.MOV.U32 R30, RZ, RZ, R9 ;  /* 0x000000ffff1e7224 */ /* 0x000fe200078e0009 */
[----:B------:R-:W-:Y:S01]  /*12840*/  MOV R2, RZ ;  /* 0x000000ff00027202 */ /* 0x000fe20000000f00 */
[----:B------:R-:W-:Y:S01]  /*12850*/  IMAD.MOV.U32 R29, RZ, RZ, 0x181f ;  /* 0x0000181fff1d7424 */ /* 0x000fe200078e00ff */
[----:B------:R-:W-:Y:S02]  /*12860*/  MOV R3, 0x12880 ;  /* 0x0001288000037802 */ /* 0x000fe40000000f00 */
[----:B-----5:R-:W-:Y:S05]  /*12870*/  CALL.REL.NOINC `($__internal_45_$__cuda_sm70_shflsync_idx_p) ;  /* 0x000026d000007944 */ /* 0x020fea0003c00000 */
[----:B------:R-:W-:Y:S01]  /*12880*/  MOV R8, R29 ;  /* 0x0000001d00087202 */ /* 0x000fe20000000f00 */
[----:B------:R-:W-:Y:S05]  /*12890*/  BRA `(.L_x_2794) ;  /* 0xfffefeb000007947 */ /* 0x000fea000383ffff */
.L_x_2683:
[----:B------:R-:W-:Y:S01]  /*128a0*/  IMAD.MOV.U32 R30, RZ, RZ, R12 ;  /* 0x000000ffff1e7224 */ /* 0x000fe200078e000c */
[----:B------:R-:W-:Y:S01]  /*128b0*/  MOV R2, RZ ;  /* 0x000000ff00027202 */ /* 0x000fe20000000f00 */
[----:B------:R-:W-:Y:S01]  /*128c0*/  IMAD.MOV.U32 R29, RZ, RZ, 0x181f ;  /* 0x0000181fff1d7424 */ /* 0x000fe200078e00ff */
[----:B------:R-:W-:Y:S02]  /*128d0*/  MOV R3, 0x128f0 ;  /* 0x000128f000037802 */ /* 0x000fe40000000f00 */
[----:B-12--5:R-:W-:Y:S05]  /*128e0*/  CALL.REL.NOINC `($__internal_45_$__cuda_sm70_shflsync_idx_p) ;  /* 0x0000266000007944 */ /* 0x026fea0003c00000 */
[----:B------:R-:W-:Y:S01]  /*128f0*/  MOV R0, R29 ;  /* 0x0000001d00007202 */ /* 0x000fe20000000f00 */
[----:B------:R-:W-:Y:S05]  /*12900*/  BRA `(.L_x_2795) ;  /* 0xfffefe6000007947 */ /* 0x000fea000383ffff */
.L_x_2686:
[----:B------:R-:W-:Y:S01]  /*12910*/  IMAD.MOV.U32 R30, RZ, RZ, R9 ;  /* 0x000000ffff1e7224 */ /* 0x000fe200078e0009 */
[----:B--2---:R-:W-:Y:S01]  /*12920*/  MOV R2, 0x1 ;  /* 0x0000000100027802 */ /* 0x004fe20000000f00 */
[----:B------:R-:W-:Y:S01]  /*12930*/  IMAD.MOV.U32 R29, RZ, RZ, 0x181f ;  /* 0x0000181fff1d7424 */ /* 0x000fe200078e00ff */
[----:B------:R-:W-:-:S02]  /*12940*/  MOV R3, 0x12960 ;  /* 0x0001296000037802 */ /* 0x000fc40000000f00 */
[----:B-1-345:R-:W-:Y:S05]  /*12950*/  CALL.REL.NOINC `($__internal_45_$__cuda_sm70_shflsync_idx_p) ;  /* 0x000025f000007944 */ /* 0x03afea0003c00000 */
[----:B------:R-:W-:Y:S01]  /*12960*/  IMAD.MOV.U32 R8, RZ, RZ, R29 ;  /* 0x000000ffff087224 */ /* 0x000fe200078e001d */
[----:B------:R-:W-:Y:S01]  /*12970*/  MOV R2, 0x1 ;  /* 0x0000000100027802 */ /* 0x000fe20000000f00 */
[----:B------:R-:W-:Y:S01]  /*12980*/  IMAD.MOV.U32 R30, RZ, RZ, R12 ;  /* 0x000000ffff1e7224 */ /* 0x000fe200078e000c */
[----:B------:R-:W-:-:S02]  /*12990*/  MOV R29, 0x181f ;  /* 0x0000181f001d7802 */ /* 0x000fc40000000f00 */
[----:B------:R-:W-:Y:S02]  /*129a0*/  MOV R3, 0x129c0 ;  /* 0x000129c000037802 */ /* 0x000fe40000000f00 */
[----:B------:R-:W-:Y:S05]  /*129b0*/  CALL.REL.NOINC `($__internal_45_$__cuda_sm70_shflsync_idx_p) ;  /* 0x0000259000007944 */ /* 0x000fea0003c00000 */
[----:B------:R-:W-:Y:S01]  /*129c0*/  MOV R0, R29 ;  /* 0x0000001d00007202 */ /* 0x000fe20000000f00 */
[----:B------:R-:W-:Y:S05]  /*129d0*/  BRA `(.L_x_2796) ;  /* 0xfffeff1000007947 */ /* 0x000fea000383ffff */
.L_x_2689:
[----:B------:R-:W-:Y:S01]  /*129e0*/  IMAD.MOV.U32 R30, RZ, RZ, R9 ;  /* 0x000000ffff1e7224 */ /* 0x000fe200078e0009 */
[----:B-1----:R-:W-:Y:S01]  /*129f0*/  MOV R2, 0x2 ;  /* 0x0000000200027802 */ /* 0x002fe20000000f00 */
[----:B------:R-:W-:Y:S01]  /*12a00*/  IMAD.MOV.U32 R29, RZ, RZ, 0x181f ;  /* 0x0000181fff1d7424 */ /* 0x000fe200078e00ff */
[----:B------:R-:W-:Y:S02]  /*12a10*/  MOV R3, 0x12a30 ;  /* 0x00012a3000037802 */ /* 0x000fe40000000f00 */
[----:B--2345:R-:W-:Y:S05]  /*12a20*/  CALL.REL.NOINC `($__internal_45_$__cuda_sm70_shflsync_idx_p) ;  /* 0x0000252000007944 */ /* 0x03cfea0003c00000 */
[----:B------:R-:W-:Y:S01]  /*12a30*/  MOV R8, R29 ;  /* 0x0000001d00087202 */ /* 0x000fe20000000f00 */
[----:B------:R-:W-:Y:S05]  /*12a40*/  BRA `(.L_x_2797) ;  /* 0xffff000000007947 */ /* 0x000fea000383ffff */
.L_x_2690:
[----:B------:R-:W-:Y:S01]  /*12a50*/  IMAD.MOV.U32 R30, RZ, RZ, R12 ;  /* 0x000000ffff1e7224 */ /* 0x000fe200078e000c */
[----:B------:R-:W-:Y:S01]  /*12a60*/  MOV R2, 0x2 ;  /* 0x0000000200027802 */ /* 0x000fe20000000f00 */
[----:B------:R-:W-:Y:S01]  /*12a70*/  IMAD.MOV.U32 R29, RZ, RZ, 0x181f ;  /* 0x0000181fff1d7424 */ /* 0x000fe200078e00ff */
[----:B------:R-:W-:Y:S02]  /*12a80*/  MOV R3, 0x12aa0 ;  /* 0x00012aa000037802 */ /* 0x000fe40000000f00 */
[----:B-12345:R-:W-:Y:S05]  /*12a90*/  CALL.REL.NOINC `($__internal_45_$__cuda_sm70_shflsync_idx_p) ;  /* 0x000024b000007944 */ /* 0x03efea0003c00000 */
[----:B------:R-:W-:Y:S01]  /*12aa0*/  MOV R0, R29 ;  /* 0x0000001d00007202 */ /* 0x000fe20000000f00 */
[----:B------:R-:W-:Y:S05]  /*12ab0*/  BRA `(.L_x_2798) ;  /* 0xfffeffb000007947 */ /* 0x000fea000383ffff */
.L_x_2693:
[----:B------:R-:W-:Y:S01]  /*12ac0*/  IMAD.MOV.U32 R30, RZ, RZ, R9 ;  /* 0x000000ffff1e7224 */ /* 0x000fe200078e0009 */
[----:B-1----:R-:W-:Y:S01]  /*12ad0*/  MOV R2, 0x3 ;  /* 0x0000000300027802 */ /* 0x002fe20000000f00 */
[----:B------:R-:W-:Y:S01]  /*12ae0*/  IMAD.MOV.U32 R29, RZ, RZ, 0x181f ;  /* 0x0000181fff1d7424 */ /* 0x000fe200078e00ff */
[----:B------:R-:W-:-:S02]  /*12af0*/  MOV R3, 0x12b10 ;  /* 0x00012b1000037802 */ /* 0x000fc40000000f00 */
[----:B--2345:R-:W-:Y:S05]  /*12b00*/  CALL.REL.NOINC `($__internal_45_$__cuda_sm70_shflsync_idx_p) ;  /* 0x0000244000007944 */ /* 0x03cfea0003c00000 */
        /* <DEDUP_REMOVED lines=8> */
.L_x_2696:
[----:B------:R-:W-:Y:S01]  /*12b90*/  IMAD.MOV.U32 R30, RZ, RZ, R9 ;  /* 0x000000ffff1e7224 */ /* 0x000fe200078e0009 */
[----:B------:R-:W-:Y:S01]  /*12ba0*/  MOV R2, RZ ;  /* 0x000000ff00027202 */ /* 0x000fe20000000f00 */
[----:B------:R-:W-:Y:S01]  /*12bb0*/  IMAD.MOV.U32 R29, RZ, RZ, 0x181f ;  /* 0x0000181fff1d7424 */ /* 0x000fe200078e00ff */
[----:B------:R-:W-:Y:S02]  /*12bc0*/  MOV R3, 0x12be0 ;  /* 0x00012be000037802 */ /* 0x000fe40000000f00 */
[----:B------:R-:W-:Y:S05]  /*12bd0*/  CALL.REL.NOINC `($__internal_45_$__cuda_sm70_shflsync_idx_p) ;  /* 0x0000237000007944 */ /* 0x000fea0003c00000 */
[----:B------:R-:W-:Y:S01]  /*12be0*/  MOV R8, R29 ;  /* 0x0000001d00087202 */ /* 0x000fe20000000f00 */
[----:B------:R-:W-:Y:S05]  /*12bf0*/  BRA `(.L_x_2800) ;  /* 0xffff0ab000007947 */ /* 0x000fea000383ffff */
.L_x_2697:
[----:B------:R-:W-:Y:S01]  /*12c00*/  IMAD.MOV.U32 R30, RZ, RZ, R12 ;  /* 0x000000ffff1e7224 */ /* 0x000fe200078e000c */
[----:B------:R-:W-:Y:S01]  /*12c10*/  MOV R2, RZ ;  /* 0x000000ff00027202 */ /* 0x000fe20000000f00 */
[----:B------:R-:W-:Y:S01]  /*12c20*/  IMAD.MOV.U32 R29, RZ, RZ, 0x181f ;  /* 0x0000181fff1d7424 */ /* 0x000fe200078e00ff */
[----:B------:R-:W-:Y:S02]  /*12c30*/  MOV R3, 0x12c50 ;  /* 0x00012c5000037802 */ /* 0x000fe40000000f00 */
[----:B-12---:R-:W-:Y:S05]  /*12c40*/  CALL.REL.NOINC `($__internal_45_$__cuda_sm70_shflsync_idx_p) ;  /* 0x0000230000007944 */ /* 0x006fea0003c00000 */
[C---:B------:R-:W-:Y:S01]  /*12c50*/  IADD3 R6, P6, R29.reuse, R17, RZ ;  /* 0x000000111d067210 */ /* 0x040fe20007fde0ff */
[----:B------:R-:W-:Y:S01]  /*12c60*/  IMAD.MOV.U32 R30, RZ, RZ, R9 ;  /* 0x000000ffff1e7224 */ /* 0x000fe200078e0009 */
[----:B------:R-:W-:-:S02]  /*12c70*/  IADD3 R4, P5, R29, R18, RZ ;  /* 0x000000121d047210 */ /* 0x000fc40007fbe0ff */
[----:B------:R-:W-:Y:S01]  /*12c80*/  IADD3 R2, P0, R29, R19, RZ ;  /* 0x000000131d027210 */ /* 0x000fe20007f1e0ff */
[C---:B------:R-:W-:Y:S01]  /*12c90*/  IMAD.X R7, R8.reuse, 0x1, R14, P6 ;  /* 0x0000000108077824 */ /* 0x040fe200030e060e */
[----:B------:R-:W-:Y:S01]  /*12ca0*/  ISETP.GE.AND P6, PT, R193, c[0x0][0x1d4], PT ;  /* 0x00007500c1007a0c */ /* 0x000fe20003fc6270 */
[C---:B------:R-:W-:Y:S01]  /*12cb0*/  IMAD.X R5, R8.reuse, 0x1, R16, P5 ;  /* 0x0000000108057824 */ /* 0x040fe200028e0610 */
        /* <DEDUP_REMOVED lines=15> */
[----:B-1----:R-:W-:Y:S05]  /*12db0*/  CALL.REL.NOINC `($__internal_45_$__cuda_sm70_shflsync_idx_p) ;  /* 0x0000219000007944 */ /* 0x002fea0003c00000 */
        /* <DEDUP_REMOVED lines=8> */
.L_x_2700:
[----:B------:R-:W-:Y:S01]  /*12e40*/  IMAD.MOV.U32 R30, RZ, RZ, R13 ;  /* 0x000000ffff1e7224 */ /* 0x000fe200078e000d */
[----:B------:R-:W-:Y:S01]  /*12e50*/  MOV R2, RZ ;  /* 0x000000ff00027202 */ /* 0x000fe20000000f00 */
[----:B------:R-:W-:Y:S01]  /*12e60*/  IMAD.MOV.U32 R29, RZ, RZ, 0x181f ;  /* 0x0000181fff1d7424 */ /* 0x000fe200078e00ff */
[----:B------:R-:W-:Y:S02]  /*12e70*/  MOV R3, 0x12e90 ;  /* 0x00012e9000037802 */ /* 0x000fe40000000f00 */
[----:B-1234-:R-:W-:Y:S05]  /*12e80*/  CALL.REL.NOINC `($__internal_45_$__cuda_sm70_shflsync_idx_p) ;  /* 0x000020c000007944 */ /* 0x01efea0003c00000 */
[----:B------:R-:W-:Y:S01]  /*12e90*/  MOV R12, R29 ;  /* 0x0000001d000c7202 */ /* 0x000fe20000000f00 */
[----:B------:R-:W-:Y:S05]  /*12ea0*/  BRA `(.L_x_2802) ;  /* 0xffff0d7000007947 */ /* 0x000fea000383ffff */
.L_x_2701:
[----:B------:R-:W-:Y:S01]  /*12eb0*/  IMAD.MOV.U32 R30, RZ, RZ, R20 ;  /* 0x000000ffff1e7224 */ /* 0x000fe200078e0014 */
[----:B------:R-:W-:Y:S01]  /*12ec0*/  MOV R2, RZ ;  /* 0x000000ff00027202 */ /* 0x000fe20000000f00 */
[----:B------:R-:W-:Y:S01]  /*12ed0*/  IMAD.MOV.U32 R29, RZ, RZ, 0x181f ;  /* 0x0000181fff1d7424 */ /* 0x000fe200078e00ff */
[----:B------:R-:W-:Y:S02]  /*12ee0*/  MOV R3, 0x12f00 ;  /* 0x00012f0000037802 */ /* 0x000fe40000000f00 */
[----:B-1234-:R-:W-:Y:S05]  /*12ef0*/  CALL.REL.NOINC `($__internal_45_$__cuda_sm70_shflsync_idx_p) ;  /* 0x0000205000007944 */ /* 0x01efea0003c00000 */
[C---:B------:R-:W-:Y:S01]  /*12f00*/  IADD3 R16, P0, R29.reuse, R24, RZ ;  /* 0x000000181d107210 */ /* 0x040fe20007f1e0ff */
[----:B------:R-:W-:Y:S01]  /*12f10*/  IMAD.MOV.U32 R30, RZ, RZ, R13 ;  /* 0x000000ffff1e7224 */ /* 0x000fe200078e000d */
[----:B------:R-:W-:-:S02]  /*12f20*/  IADD3 R14, P1, R29, R25, RZ ;  /* 0x000000191d0e7210 */ /* 0x000fc40007f3e0ff */
[----:B------:R-:W-:Y:S01]  /*12f30*/  ISETP.GE.AND P6, PT, R193, c[0x0][0x1d4], PT ;  /* 0x00007500c1007a0c */ /* 0x000fe20003fc6270 */
[C---:B------:R-:W-:Y:S01]  /*12f40*/  IMAD.X R17, R12.reuse, 0x1, R21, P0 ;  /* 0x000000010c117824 */ /* 0x040fe200000e0615 */
        /* <DEDUP_REMOVED lines=26> */
.L_x_2704:
[----:B------:R-:W-:Y:S01]  /*130f0*/  IMAD.MOV.U32 R30, RZ, RZ, R5 ;  /* 0x000000ffff1e7224 */ /* 0x000fe200078e0005 */
[----:B------:R-:W-:Y:S01]  /*13100*/  MOV R2, RZ ;  /* 0x000000ff00027202 */ /* 0x000fe20000000f00 */
[----:B------:R-:W-:Y:S01]  /*13110*/  IMAD.MOV.U32 R29, RZ, RZ, 0x181f ;  /* 0x0000181fff1d7424 */ /* 0x000fe200078e00ff */
[----:B------:R-:W-:Y:S02]  /*13120*/  MOV R3, 0x13140 ;  /* 0x0001314000037802 */ /* 0x000fe40000000f00 */
[----:B------:R-:W-:Y:S05]  /*13130*/  CALL.REL.NOINC `($__internal_45_$__cuda_sm70_shflsync_idx_p) ;  /* 0x00001e1000007944 */ /* 0x000fea0003c00000 */
[----:B------:R-:W-:Y:S01]  /*13140*/  MOV R4, R29 ;  /* 0x0000001d00047202 */ /* 0x000fe20000000f00 */
[----:B------:R-:W-:Y:S05]  /*13150*/  BRA `(.L_x_2804) ;  /* 0xffff35b000007947 */ /* 0x000fea000383ffff */
.L_x_2705:
[----:B------:R-:W-:Y:S01]  /*13160*/  IMAD.MOV.U32 R30, RZ, RZ, R12 ;  /* 0x000000ffff1e7224 */ /* 0x000fe200078e000c */
[----:B------:R-:W-:Y:S01]  /*13170*/  MOV R2, RZ ;  /* 0x000000ff00027202 */ /* 0x000fe20000000f00 */
[----:B------:R-:W-:Y:S01]  /*13180*/  IMAD.MOV.U32 R29, RZ, RZ, 0x181f ;  /* 0x0000181fff1d7424 */ /* 0x000fe200078e00ff */
[----:B------:R-:W-:Y:S02]  /*13190*/  MOV R3, 0x131b0 ;  /* 0x000131b000037802 */ /* 0x000fe40000000f00 */
[----:B-12---:R-:W-:Y:S05]  /*131a0*/  CALL.REL.NOINC `($__internal_45_$__cuda_sm70_shflsync_idx_p) ;  /* 0x00001da000007944 */ /* 0x006fea0003c00000 */
        /* <DEDUP_REMOVED lines=22> */
[----:B-1----:R-:W-:Y:S05]  /*13310*/  CALL.REL.NOINC `($__internal_45_$__cuda_sm70_shflsync_idx_p) ;  /* 0x00001c3000007944 */ /* 0x002fea0003c00000 */
[----:B------:R-:W-:Y:S01]  /*13320*/  IMAD.MOV.U32 R4, RZ, RZ, R29 ;  /* 0x000000ffff047224 */ /* 0x000fe200078e001d */
[----:B------:R-:W-:Y:S01]  /*13330*/  MOV R2, 0x1 ;  /* 0x0000000100027802 */ /* 0x000fe20000000f00 */
[----:B------:R-:W-:Y:S01]  /*13340*/  IMAD.MOV.U32 R30, RZ, RZ, R12 ;  /* 0x000000ffff1e7224 */ /* 0x000fe200078e000c */
[----:B------:R-:W-:Y:S02]  /*13350*/  MOV R29, 0x181f ;  /* 0x0000181f001d7802 */ /* 0x000fe40000000f00 */
[----:B------:R-:W-:Y:S02]  /*13360*/  MOV R3, 0x13380 ;  /* 0x0001338000037802 */ /* 0x000fe40000000f00 */
[----:B------:R-:W-:Y:S05]  /*13370*/  CALL.REL.NOINC `($__internal_45_$__cuda_sm70_shflsync_idx_p) ;  /* 0x00001bd000007944 */ /* 0x000fea0003c00000 */
[----:B------:R-:W-:Y:S01]  /*13380*/  MOV R0, R29 ;  /* 0x0000001d00007202 */ /* 0x000fe20000000f00 */
[----:B------:R-:W-:Y:S05]  /*13390*/  BRA `(.L_x_2805) ;  /* 0xffff34c000007947 */ /* 0x000fea000383ffff */
.L_x_2709:
[----:B------:R-:W-:Y:S01]  /*133a0*/  MOV R2, RZ ;  /* 0x000000ff00027202 */ /* 0x000fe20000000f00 */
[----:B------:R-:W-:Y:S01]  /*133b0*/  IMAD.MOV.U32 R30, RZ, RZ, R12 ;  /* 0x000000ffff1e7224 */ /* 0x000fe200078e000c */
[----:B------:R-:W-:Y:S01]  /*133c0*/  MOV R3, 0x133f0 ;  /* 0x000133f000037802 */ /* 0x000fe20000000f00 */
[----:B------:R-:W-:Y:S02]  /*133d0*/  IMAD.MOV.U32 R29, RZ, RZ, 0x181f ;  /* 0x0000181fff1d7424 */ /* 0x000fe400078e00ff */
[----:B-1234-:R-:W-:Y:S05]  /*133e0*/  CALL.REL.NOINC `($__internal_45_$__cuda_sm70_shflsync_idx_p) ;  /* 0x00001b6000007944 */ /* 0x01efea0003c00000 */
[----:B------:R-:W-:Y:S01]  /*133f0*/  MOV R5, R29 ;  /* 0x0000001d00057202 */ /* 0x000fe20000000f00 */
[----:B------:R-:W-:-:S05]  /*13400*/  BRA `(.L_x_2806) ;  /* 0xffff398000007947 */ /* 0x000fca000383ffff */
.L_x_2710:
[----:B------:R-:W-:Y:S01]  /*13410*/  MOV R2, RZ ;  /* 0x000000ff00027202 */ /* 0x000fe20000000f00 */
[----:B------:R-:W-:Y:S01]  /*13420*/  IMAD.MOV.U32 R30, RZ, RZ, R14 ;  /* 0x000000ffff1e7224 */ /* 0x000fe200078e000e */
[----:B------:R-:W-:Y:S01]  /*13430*/  MOV R3, 0x13460 ;  /* 0x0001346000037802 */ /* 0x000fe20000000f00 */
[----:B------:R-:W-:Y:S02]  /*13440*/  IMAD.MOV.U32 R29, RZ, RZ, 0x181f ;  /* 0x0000181fff1d7424 */ /* 0x000fe400078e00ff */
[----:B-1234-:R-:W-:Y:S05]  /*13450*/  CALL.REL.NOINC `($__internal_45_$__cuda_sm70_shflsync_idx_p) ;  /* 0x00001af000007944 */ /* 0x01efea0003c00000 */
[----:B------:R-:W-:Y:S01]  /*13460*/  ISETP.GE.AND P6, PT, R193, c[0x0][0x1d4], PT ;  /* 0x00007500c1007a0c */ /* 0x000fe20003fc6270 */
[----:B------:R-:W-:Y:S01]  /*13470*/  IMAD R4, R199, 0x6000, R223 ;  /* 0x00006000c7047824 */ /* 0x000fe200078e02df */
[----:B------:R-:W-:Y:S01]  /*13480*/  IADD3 R2, P0, R29, R22, RZ ;  /* 0x000000161d027210 */ /* 0x000fe20007f1e0ff */
[----:B------:R-:W-:Y:S01]  /*13490*/  IMAD.MOV.U32 R30, RZ, RZ, R12 ;  /* 0x000000ffff1e7224 */ /* 0x000fe200078e000c */
[----:B------:R-:W-:Y:S02]  /*134a0*/  ISETP.GE.AND P5, PT, R201, c[0x0][0x1d4], PT ;  /* 0x00007500c9007a0c */ /* 0x000fe40003fa6270 */
[----:B------:R-:W-:Y:S01]  /*134b0*/  IADD3 R6, P1, R29, R23, RZ ;  /* 0x000000171d067210 */ /* 0x000fe20007f3e0ff */
[C---:B------:R-:W-:Y:S01]  /*134c0*/  IMAD.X R3, R5.reuse, 0x1, R15, P0 ;  /* 0x0000000105037824 */ /* 0x040fe200000e060f */
        /* <DEDUP_REMOVED lines=16> */
[----:B------:R-:W-:Y:S05]  /*135d0*/  CALL.REL.NOINC `($__internal_45_$__cuda_sm70_shflsync_idx_p) ;  /* 0x0000197000007944 */ /* 0x000fea0003c00000 */
[----:B------:R-:W-:Y:S01]  /*135e0*/  MOV R2, 0x1 ;  /* 0x0000000100027802 */ /* 0x000fe20000000f00 */
[----:B------:R-:W-:Y:S01]  /*135f0*/  IMAD.MOV.U32 R5, RZ, RZ, R29 ;  /* 0x000000ffff057224 */ /* 0x000fe200078e001d */
[----:B------:R-:W-:Y:S01]  /*13600*/  MOV R29, 0x181f ;  /* 0x0000181f001d7802 */ /* 0x000fe20000000f00 */
[----:B------:R-:W-:Y:S01]  /*13610*/  IMAD.MOV.U32 R30, RZ, RZ, R14 ;  /* 0x000000ffff1e7224 */ /* 0x000fe200078e000e */
[----:B------:R-:W-:Y:S02]  /*13620*/  MOV R3, 0x13640 ;  /* 0x0001364000037802 */ /* 0x000fe40000000f00 */
[----:B------:R-:W-:Y:S05]  /*13630*/  CALL.REL.NOINC `($__internal_45_$__cuda_sm70_shflsync_idx_p) ;  /* 0x0000191000007944 */ /* 0x000fea0003c00000 */
[----:B------:R-:W-:Y:S01]  /*13640*/  MOV R2, R29 ;  /* 0x0000001d00027202 */ /* 0x000fe20000000f00 */
[----:B------:R-:W-:-:S05]  /*13650*/  BRA `(.L_x_2807) ;  /* 0xffff389000007947 */ /* 0x000fca000383ffff */
.L_x_2713:
[----:B------:R-:W-:Y:S01]  /*13660*/  MOV R2, RZ ;  /* 0x000000ff00027202 */ /* 0x000fe20000000f00 */
[----:B------:R-:W-:Y:S01]  /*13670*/  IMAD.MOV.U32 R30, RZ, RZ, R5 ;  /* 0x000000ffff1e7224 */ /* 0x000fe200078e0005 */
[----:B------:R-:W-:Y:S01]  /*13680*/  MOV R3, 0x136b0 ;  /* 0x000136b000037802 */ /* 0x000fe20000000f00 */
[----:B------:R-:W-:Y:S02]  /*13690*/  IMAD.MOV.U32 R29, RZ, RZ, 0x181f ;  /* 0x0000181fff1d7424 */ /* 0x000fe400078e00ff */
[----:B------:R-:W-:Y:S05]  /*136a0*/  CALL.REL.NOINC `($__internal_45_$__cuda_sm70_shflsync_idx_p) ;  /* 0x000018a000007944 */ /* 0x000fea0003c00000 */
[----:B------:R-:W-:Y:S01]  /*136b0*/  MOV R4, R29 ;  /* 0x0000001d00047202 */ /* 0x000fe20000000f00 */
[----:B------:R-:W-:-:S05]  /*136c0*/  BRA `(.L_x_2808) ;  /* 0xffff683000007947 */ /* 0x000fca000383ffff */
.L_x_2714:
[----:B------:R-:W-:Y:S01]  /*136d0*/  MOV R2, RZ ;  /* 0x000000ff00027202 */ /* 0x000fe20000000f00 */
[----:B------:R-:W-:Y:S01]  /*136e0*/  IMAD.MOV.U32 R30, RZ, RZ, R12 ;  /* 0x000000ffff1e7224 */ /* 0x000fe200078e000c */
[----:B------:R-:W-:Y:S01]  /*136f0*/  MOV R3, 0x13720 ;  /* 0x0001372000037802 */ /* 0x000fe20000000f00 */
[----:B------:R-:W-:Y:S02]  /*13700*/  IMAD.MOV.U32 R29, RZ, RZ, 0x181f ;  /* 0x0000181fff1d7424 */ /* 0x000fe400078e00ff */
[----:B-12---:R-:W-:Y:S05]  /*13710*/  CALL.REL.NOINC `($__internal_45_$__cuda_sm70_shflsync_idx_p) ;  /* 0x0000183000007944 */ /* 0x006fea0003c00000 */
[----:B------:R-:W-:Y:S01]  /*13720*/  ISETP.GE.AND P6, PT, R193, c[0x0][0x1d4], PT ;  /* 0x00007500c1007a0c */ /* 0x000fe20003fc6270 */
[----:B------:R-:W-:Y:S01]  /*13730*/  IMAD R0, R199, 0x6000, R224 ;  /* 0x00006000c7007824 */ /* 0x000fe200078e02e0 */
[----:B------:R-:W-:Y:S01]  /*13740*/  IADD3 R2, P0, R29, R16, RZ ;  /* 0x000000101d027210 */ /* 0x000fe20007f1e0ff */
[----:B------:R-:W-:Y:S01]  /*13750*/  IMAD.MOV.U32 R30, RZ, RZ, R5 ;  /* 0x000000ffff1e7224 */ /* 0x000fe200078e0005 */
[----:B------:R-:W-:Y:S02]  /*13760*/  ISETP.GE.AND P5, PT, R201, c[0x0][0x1d4], PT ;  /* 0x00007500c9007a0c */ /* 0x000fe40003fa6270 */
[C---:B------:R-:W-:Y:S01]  /*13770*/  IADD3 R6, P1, R29.reuse, R17, RZ ;  /* 0x000000111d067210 */ /* 0x040fe20007f3e0ff */
[----:B------:R-:W-:Y:S01]  /*13780*/  IMAD.X R3, R4, 0x1, R13, P0 ;  /* 0x0000000104037824 */ /* 0x000fe200000e060d */
        /* <DEDUP_REMOVED lines=16> */
[----:B--2---:R-:W-:Y:S05]  /*13890*/  CALL.REL.NOINC `($__internal_45_$__cuda_sm70_shflsync_idx_p) ;  /* 0x000016b000007944 */ /* 0x004fea0003c00000 */
        /* <DEDUP_REMOVED lines=8> */
.L_x_2719:
[----:B------:R-:W-:Y:S01]  /*13920*/  MOV R2, RZ ;  /* 0x000000ff00027202 */ /* 0x000fe20000000f00 */
[----:B------:R-:W-:Y:S01]  /*13930*/  IMAD.MOV.U32 R30, RZ, RZ, R12 ;  /* 0x000000ffff1e7224 */ /* 0x000fe200078e000c */
[----:B------:R-:W-:Y:S01]  /*13940*/  MOV R3, 0x13970 ;  /* 0x0001397000037802 */ /* 0x000fe20000000f00 */
[----:B------:R-:W-:Y:S02]  /*13950*/  IMAD.MOV.U32 R29, RZ, RZ, 0x181f ;  /* 0x0000181fff1d7424 */ /* 0x000fe400078e00ff */
[----:B-1234-:R-:W-:Y:S05]  /*13960*/  CALL.REL.NOINC `($__internal_45_$__cuda_sm70_shflsync_idx_p) ;  /* 0x000015e000007944 */ /* 0x01efea0003c00000 */
[----:B------:R-:W-:Y:S01]  /*13970*/  MOV R5, R29 ;  /* 0x0000001d00057202 */ /* 0x000fe20000000f00 */
[----:B------:R-:W-:-:S05]  /*13980*/  BRA `(.L_x_2810) ;  /* 0xffff6bd000007947 */ /* 0x000fca000383ffff */
.L_x_2720:
        /* <DEDUP_REMOVED lines=37> */
.L_x_2721:
[----:B------:R-:W-:Y:S02]  /*13be0*/  MOV R3, 0x2 ;  /* 0x0000000200037802 */ /* 0x000fe40000000f00 */
[----:B------:R-:W-:Y:S02]  /*13bf0*/  MOV R2, 0x13c10 ;  /* 0x00013c1000027802 */ /* 0x000fe40000000f00 */
[----:B------:R-:W-:Y:S05]  /*13c00*/  CALL.REL.NOINC `($__internal_44_$__cuda_sm70_shflsync_bfly_p) ;  /* 0x0000130000007944 */ /* 0x000fea0003c00000 */
[----:B------:R-:W-:Y:S01]  /*13c10*/  MOV R2, R16 ;  /* 0x0000001000027202 */ /* 0x000fe20000000f00 */
[----:B------:R-:W-:-:S05]  /*13c20*/  BRA `(.L_x_2812) ;  /* 0xffff7bc000007947 */ /* 0x000fca000383ffff */
.L_x_2724:
[----:B------:R-:W-:Y:S01]  /*13c30*/  MOV R2, RZ ;  /* 0x000000ff00027202 */ /* 0x000fe20000000f00 */
[----:B------:R-:W-:Y:S01]  /*13c40*/  IMAD.MOV.U32 R30, RZ, RZ, R5 ;  /* 0x000000ffff1e7224 */ /* 0x000fe200078e0005 */
[----:B------:R-:W-:Y:S01]  /*13c50*/  MOV R3, 0x13c80 ;  /* 0x00013c8000037802 */ /* 0x000fe20000000f00 */
[----:B------:R-:W-:Y:S02]  /*13c60*/  IMAD.MOV.U32 R29, RZ, RZ, 0x181f ;  /* 0x0000181fff1d7424 */ /* 0x000fe400078e00ff */
[----:B------:R-:W-:Y:S05]  /*13c70*/  CALL.REL.NOINC `($__internal_45_$__cuda_sm70_shflsync_idx_p) ;  /* 0x000012d000007944 */ /* 0x000fea0003c00000 */
[----:B------:R-:W-:Y:S01]  /*13c80*/  MOV R4, R29 ;  /* 0x0000001d00047202 */ /* 0x000fe20000000f00 */
[----:B------:R-:W-:-:S05]  /*13c90*/  BRA `(.L_x_2813) ;  /* 0xffff954000007947 */ /* 0x000fca000383ffff */
.L_x_2725:
        /* <DEDUP_REMOVED lines=37> */
.L_x_2727:
[----:B------:R-:W-:Y:S01]  /*13ef0*/  IMAD.MOV.U32 R4, RZ, RZ, R204 ;  /* 0x000000ffff047224 */ /* 0x000fe200078e00cc */
[----:B------:R-:W-:-:S02]  /*13f00*/  MOV R3, 0x2 ;  /* 0x0000000200037802 */ /* 0x000fc40000000f00 */
[----:B------:R-:W-:Y:S02]  /*13f10*/  MOV R2, 0x13f30 ;  /* 0x00013f3000027802 */ /* 0x000fe40000000f00 */
[----:B------:R-:W-:Y:S05]  /*13f20*/  CALL.REL.NOINC `($__internal_44_$__cuda_sm70_shflsync_bfly_p) ;  /* 0x00000fe000007944 */ /* 0x000fea0003c00000 */
[----:B------:R-:W-:Y:S01]  /*13f30*/  MOV R0, R16 ;  /* 0x0000001000007202 */ /* 0x000fe20000000f00 */
[----:B------:R-:W-:Y:S05]  /*13f40*/  BRA `(.L_x_2815) ;  /* 0xffff960000007947 */ /* 0x000fea000383ffff */
.L_x_2728:
[----:B------:R-:W-:Y:S01]  /*13f50*/  IMAD.MOV.U32 R4, RZ, RZ, R0 ;  /* 0x000000ffff047224 */ /* 0x000fe200078e0000 */
[----:B------:R-:W-:Y:S02]  /*13f60*/  MOV R3, 0x1 ;  /* 0x0000000100037802 */ /* 0x000fe40000000f00 */
[----:B------:R-:W-:Y:S02]  /*13f70*/  MOV R2, 0x13f90 ;  /* 0x00013f9000027802 */ /* 0x000fe40000000f00 */
[----:B-1----:R-:W-:Y:S05]  /*13f80*/  CALL.REL.NOINC `($__internal_44_$__cuda_sm70_shflsync_bfly_p) ;  /* 0x00000f8000007944 */ /* 0x002fea0003c00000 */
[----:B------:R-:W-:Y:S01]  /*13f90*/  FADD.FTZ R0, R0, R16 ;  /* 0x0000001000007221 */ /* 0x000fe20000010000 */
[----:B------:R-:W-:Y:S02]  /*13fa0*/  MOV R4, R203 ;  /* 0x000000cb00047202 */ /* 0x000fe40000000f00 */
[----:B------:R-:W-:Y:S02]  /*13fb0*/  MOV R3, 0x2 ;  /* 0x0000000200037802 */ /* 0x000fe40000000f00 */
[----:B------:R-:W-:Y:S02]  /*13fc0*/  MOV R2, 0x13fe0 ;  /* 0x00013fe000027802 */ /* 0x000fe40000000f00 */
[----:B------:R-:W-:Y:S05]  /*13fd0*/  CALL.REL.NOINC `($__internal_44_$__cuda_sm70_shflsync_bfly_p) ;  /* 0x00000f3000007944 */ /* 0x000fea0003c00000 */
[----:B------:R-:W-:Y:S01]  /*13fe0*/  FADD.FTZ R4, R203, R16 ;  /* 0x00000010cb047221 */ /* 0x000fe20000010000 */
[----:B------:R-:W-:-:S02]  /*13ff0*/  MOV R3, 0x1 ;  /* 0x0000000100037802 */ /* 0x000fc40000000f00 */
[----:B------:R-:W-:Y:S02]  /*14000*/  MOV R2, 0x14020 ;  /* 0x0001402000027802 */ /* 0x000fe40000000f00 */
[----:B------:R-:W-:Y:S05]  /*14010*/  CALL.REL.NOINC `($__internal_44_$__cuda_sm70_shflsync_bfly_p) ;  /* 0x00000ef000007944 */ /* 0x000fea0003c00000 */
[----:B------:R-:W-:Y:S01]  /*14020*/  MOV R3, R16 ;  /* 0x0000001000037202 */ /* 0x000fe20000000f00 */
[----:B------:R-:W-:Y:S05]  /*14030*/  BRA `(.L_x_2816) ;  /* 0xffff958000007947 */ /* 0x000fea000383ffff */
.L_x_2735:
[----:B--234-:R-:W-:Y:S01]  /*14040*/  IMAD.MOV.U32 R30, RZ, RZ, R9 ;  /* 0x000000ffff1e7224 */ /* 0x01cfe200078e0009 */
[----:B------:R-:W-:Y:S01]  /*14050*/  MOV R2, RZ ;  /* 0x000000ff00027202 */ /* 0x000fe20000000f00 */
[----:B------:R-:W-:Y:S01]  /*14060*/  IMAD.MOV.U32 R29, RZ, RZ, 0x181f ;  /* 0x0000181fff1d7424 */ /* 0x000fe200078e00ff */
[----:B------:R-:W-:Y:S02]  /*14070*/  MOV R3, 0x14090 ;  /* 0x0001409000037802 */ /* 0x000fe40000000f00 */
[----:B-1----:R-:W-:Y:S05]  /*14080*/  CALL.REL.NOINC `($__internal_45_$__cuda_sm70_shflsync_idx_p) ;  /* 0x00000ec000007944 */ /* 0x002fea0003c00000 */
[----:B------:R-:W-:Y:S01]  /*14090*/  MOV R8, R29 ;  /* 0x0000001d00087202 */ /* 0x000fe20000000f00 */
[----:B------:R-:W-:Y:S05]  /*140a0*/  BRA `(.L_x_2817) ;  /* 0xffffac8000007947 */ /* 0x000fea000383ffff */
.L_x_2736:
[----:B------:R-:W-:Y:S01]  /*140b0*/  IMAD.MOV.U32 R30, RZ, RZ, R11 ;  /* 0x000000ffff1e7224 */ /* 0x000fe200078e000b */
[----:B------:R-:W-:Y:S01]  /*140c0*/  MOV R2, RZ ;  /* 0x000000ff00027202 */ /* 0x000fe20000000f00 */
[----:B------:R-:W-:Y:S01]  /*140d0*/  IMAD.MOV.U32 R29, RZ, RZ, 0x181f ;  /* 0x0000181fff1d7424 */ /* 0x000fe200078e00ff */
[----:B------:R-:W-:Y:S02]  /*140e0*/  MOV R3, 0x14100 ;  /* 0x0001410000037802 */ /* 0x000fe40000000f00 */
[----:B-123--:R-:W-:Y:S05]  /*140f0*/  CALL.REL.NOINC `($__internal_45_$__cuda_sm70_shflsync_idx_p) ;  /* 0x00000e5000007944 */ /* 0x00efea0003c00000 */
[----:B------:R-:W-:Y:S01]  /*14100*/  MOV R0, R29 ;  /* 0x0000001d00007202 */ /* 0x000fe20000000f00 */
[----:B------:R-:W-:Y:S05]  /*14110*/  BRA `(.L_x_2818) ;  /* 0xffffac3000007947 */ /* 0x000fea000383ffff */
.L_x_2739:
[----:B------:R-:W-:Y:S01]  /*14120*/  IMAD.MOV.U32 R30, RZ, RZ, R9 ;  /* 0x000000ffff1e7224 */ /* 0x000fe200078e0009 */
[----:B--2---:R-:W-:Y:S01]  /*14130*/  MOV R2, 0x1 ;  /* 0x0000000100027802 */ /* 0x004fe20000000f00 */
[----:B------:R-:W-:Y:S01]  /*14140*/  IMAD.MOV.U32 R29, RZ, RZ, 0x181f ;  /* 0x0000181fff1d7424 */ /* 0x000fe200078e00ff */
[----:B------:R-:W-:-:S02]  /*14150*/  MOV R3, 0x14170 ;  /* 0x0001417000037802 */ /* 0x000fc40000000f00 */
[----:B-1-34-:R-:W-:Y:S05]  /*14160*/  CALL.REL.NOINC `($__internal_45_$__cuda_sm70_shflsync_idx_p) ;  /* 0x00000de000007944 */ /* 0x01afea0003c00000 */
        /* <DEDUP_REMOVED lines=8> */
.L_x_2742:
[----:B------:R-:W-:Y:S01]  /*141f0*/  IMAD.MOV.U32 R30, RZ, RZ, R9 ;  /* 0x000000ffff1e7224 */ /* 0x000fe200078e0009 */
[----:B--2---:R-:W-:Y:S01]  /*14200*/  MOV R2, 0x2 ;  /* 0x0000000200027802 */ /* 0x004fe20000000f00 */
[----:B------:R-:W-:Y:S01]  /*14210*/  IMAD.MOV.U32 R29, RZ, RZ, 0x181f ;  /* 0x0000181fff1d7424 */ /* 0x000fe200078e00ff */
[----:B------:R-:W-:Y:S02]  /*14220*/  MOV R3, 0x14240 ;  /* 0x0001424000037802 */ /* 0x000fe40000000f00 */
[----:B-1-34-:R-:W-:Y:S05]  /*14230*/  CALL.REL.NOINC `($__internal_45_$__cuda_sm70_shflsync_idx_p) ;  /* 0x00000d1000007944 */ /* 0x01afea0003c00000 */
[----:B------:R-:W-:Y:S01]  /*14240*/  MOV R8, R29 ;  /* 0x0000001d00087202 */ /* 0x000fe20000000f00 */
[----:B------:R-:W-:Y:S05]  /*14250*/  BRA `(.L_x_2820) ;  /* 0xffffadc000007947 */ /* 0x000fea000383ffff */
.L_x_2743:
[----:B------:R-:W-:Y:S01]  /*14260*/  IMAD.MOV.U32 R30, RZ, RZ, R11 ;  /* 0x000000ffff1e7224 */ /* 0x000fe200078e000b */
[----:B--2---:R-:W-:Y:S01]  /*14270*/  MOV R2, 0x2 ;  /* 0x0000000200027802 */ /* 0x004fe20000000f00 */
[----:B------:R-:W-:Y:S01]  /*14280*/  IMAD.MOV.U32 R29, RZ, RZ, 0x181f ;  /* 0x0000181fff1d7424 */ /* 0x000fe200078e00ff */
[----:B------:R-:W-:Y:S02]  /*14290*/  MOV R3, 0x142b0 ;  /* 0x000142b000037802 */ /* 0x000fe40000000f00 */
[----:B-1-34-:R-:W-:Y:S05]  /*142a0*/  CALL.REL.NOINC `($__internal_45_$__cuda_sm70_shflsync_idx_p) ;  /* 0x00000ca000007944 */ /* 0x01afea0003c00000 */
[----:B------:R-:W-:Y:S01]  /*142b0*/  MOV R0, R29 ;  /* 0x0000001d00007202 */ /* 0x000fe20000000f00 */
[----:B------:R-:W-:Y:S05]  /*142c0*/  BRA `(.L_x_2821) ;  /* 0xffffad7000007947 */ /* 0x000fea000383ffff */
.L_x_2746:
[----:B------:R-:W-:Y:S01]  /*142d0*/  IMAD.MOV.U32 R30, RZ, RZ, R9 ;  /* 0x000000ffff1e7224 */ /* 0x000fe200078e0009 */
[----:B---3--:R-:W-:Y:S01]  /*142e0*/  MOV R2, 0x3 ;  /* 0x0000000300027802 */ /* 0x008fe20000000f00 */
        /* <DEDUP_REMOVED lines=11> */
.L_x_2748:
[----:B------:R-:W-:Y:S01]  /*143a0*/  IMAD.MOV.U32 R30, RZ, RZ, R5 ;  /* 0x000000ffff1e7224 */ /* 0x000fe200078e0005 */
[----:B------:R-:W-:Y:S01]  /*143b0*/  MOV R2, RZ ;  /* 0x000000ff00027202 */ /* 0x000fe20000000f00 */
[----:B------:R-:W-:Y:S01]  /*143c0*/  IMAD.MOV.U32 R29, RZ, RZ, 0x1c1f ;  /* 0x00001c1fff1d7424 */ /* 0x000fe200078e00ff */
[----:B------:R-:W-:Y:S02]  /*143d0*/  MOV R3, 0x143f0 ;  /* 0x000143f000037802 */ /* 0x000fe40000000f00 */
[----:B------:R-:W-:Y:S05]  /*143e0*/  CALL.REL.NOINC `($__internal_45_$__cuda_sm70_shflsync_idx_p) ;  /* 0x00000b6000007944 */ /* 0x000fea0003c00000 */
[----:B------:R-:W-:Y:S01]  /*143f0*/  MOV R4, R29 ;  /* 0x0000001d00047202 */ /* 0x000fe20000000f00 */
[----:B------:R-:W-:Y:S05]  /*14400*/  BRA `(.L_x_2823) ;  /* 0xffffb0e000007947 */ /* 0x000fea000383ffff */
.L_x_2749:
[----:B------:R-:W-:Y:S01]  /*14410*/  IMAD.MOV.U32 R30, RZ, RZ, R12 ;  /* 0x000000ffff1e7224 */ /* 0x000fe200078e000c */
[----:B------:R-:W-:Y:S01]  /*14420*/  MOV R2, RZ ;  /* 0x000000ff00027202 */ /* 0x000fe20000000f00 */
[----:B------:R-:W-:Y:S01]  /*14430*/  IMAD.MOV.U32 R29, RZ, RZ, 0x1c1f ;  /* 0x00001c1fff1d7424 */ /* 0x000fe200078e00ff */
[----:B------:R-:W-:Y:S02]  /*14440*/  MOV R3, 0x14460 ;  /* 0x0001446000037802 */ /* 0x000fe40000000f00 */
[----:B-12---:R-:W-:Y:S05]  /*14450*/  CALL.REL.NOINC `($__internal_45_$__cuda_sm70_shflsync_idx_p) ;  /* 0x00000af000007944 */ /* 0x006fea0003c00000 */
[----:B------:R-:W-:Y:S01]  /*14460*/  MOV R0, R29 ;  /* 0x0000001d00007202 */ /* 0x000fe20000000f00 */
[----:B------:R-:W-:Y:S05]  /*14470*/  BRA `(.L_x_2824) ;  /* 0xffffb09000007947 */ /* 0x000fea000383ffff */
.L_x_2752:
[----:B------:R-:W-:Y:S01]  /*14480*/  IMAD.MOV.U32 R30, RZ, RZ, R5 ;  /* 0x000000ffff1e7224 */ /* 0x000fe200078e0005 */
[----:B----4-:R-:W-:Y:S01]  /*14490*/  MOV R2, 0x1 ;  /* 0x0000000100027802 */ /* 0x010fe20000000f00 */
[----:B------:R-:W-:Y:S01]  /*144a0*/  IMAD.MOV.U32 R29, RZ, RZ, 0x1c1f ;  /* 0x00001c1fff1d7424 */ /* 0x000fe200078e00ff */
[----:B------:R-:W-:-:S02]  /*144b0*/  MOV R3, 0x144d0 ;  /* 0x000144d000037802 */ /* 0x000fc40000000f00 */
[----:B-123--:R-:W-:Y:S05]  /*144c0*/  CALL.REL.NOINC `($__internal_45_$__cuda_sm70_shflsync_idx_p) ;  /* 0x00000a8000007944 */ /* 0x00efea0003c00000 */
        /* <DEDUP_REMOVED lines=8> */
.L_x_2756:
[----:B------:R-:W-:Y:S01]  /*14550*/  IMAD.MOV.U32 R30, RZ, RZ, R9 ;  /* 0x000000ffff1e7224 */ /* 0x000fe200078e0009 */
[----:B------:R-:W-:Y:S01]  /*14560*/  MOV R2, RZ ;  /* 0x000000ff00027202 */ /* 0x000fe20000000f00 */
[----:B------:R-:W-:Y:S01]  /*14570*/  IMAD.MOV.U32 R29, RZ, RZ, 0x181f ;  /* 0x0000181fff1d7424 */ /* 0x000fe200078e00ff */
[----:B------:R-:W-:Y:S02]  /*14580*/  MOV R3, 0x145a0 ;  /* 0x000145a000037802 */ /* 0x000fe40000000f00 */
[----:B------:R-:W-:Y:S05]  /*14590*/  CALL.REL.NOINC `($__internal_45_$__cuda_sm70_shflsync_idx_p) ;  /* 0x000009b000007944 */ /* 0x000fea0003c00000 */
[----:B------:R-:W-:Y:S01]  /*145a0*/  MOV R8, R29 ;  /* 0x0000001d00087202 */ /* 0x000fe20000000f00 */
[----:B------:R-:W-:Y:S05]  /*145b0*/  BRA `(.L_x_2826) ;  /* 0xffffc8f000007947 */ /* 0x000fea000383ffff */
.L_x_2757:
[----:B------:R-:W-:Y:S01]  /*145c0*/  IMAD.MOV.U32 R30, RZ, RZ, R12 ;  /* 0x000000ffff1e7224 */ /* 0x000fe200078e000c */
[----:B------:R-:W-:Y:S01]  /*145d0*/  MOV R2, RZ ;  /* 0x000000ff00027202 */ /* 0x000fe20000000f00 */
[----:B------:R-:W-:Y:S01]  /*145e0*/  IMAD.MOV.U32 R29, RZ, RZ, 0x181f ;  /* 0x0000181fff1d7424 */ /* 0x000fe200078e00ff */
[----:B------:R-:W-:Y:S02]  /*145f0*/  MOV R3, 0x14610 ;  /* 0x0001461000037802 */ /* 0x000fe40000000f00 */
[----:B-12---:R-:W-:Y:S05]  /*14600*/  CALL.REL.NOINC `($__internal_45_$__cuda_sm70_shflsync_idx_p) ;  /* 0x0000094000007944 */ /* 0x006fea0003c00000 */
[----:B------:R-:W-:Y:S01]  /*14610*/  MOV R0, R29 ;  /* 0x0000001d00007202 */ /* 0x000fe20000000f00 */
[----:B------:R-:W-:Y:S05]  /*14620*/  BRA `(.L_x_2827) ;  /* 0xffffc8a000007947 */ /* 0x000fea000383ffff */
.L_x_2760:
        /* <DEDUP_REMOVED lines=13> */
.L_x_2763:
[----:B------:R-:W-:Y:S01]  /*14700*/  IMAD.MOV.U32 R30, RZ, RZ, R9 ;  /* 0x000000ffff1e7224 */ /* 0x000fe200078e0009 */
[----:B-1----:R-:W-:Y:S01]  /*14710*/  MOV R2, 0x2 ;  /* 0x0000000200027802 */ /* 0x002fe20000000f00 */
[----:B------:R-:W-:Y:S01]  /*14720*/  IMAD.MOV.U32 R29, RZ, RZ, 0x181f ;  /* 0x0000181fff1d7424 */ /* 0x000fe200078e00ff */
[----:B------:R-:W-:Y:S02]  /*14730*/  MOV R3, 0x14750 ;  /* 0x0001475000037802 */ /* 0x000fe40000000f00 */
[----:B--234-:R-:W-:Y:S05]  /*14740*/  CALL.REL.NOINC `($__internal_45_$__cuda_sm70_shflsync_idx_p) ;  /* 0x0000080000007944 */ /* 0x01cfea0003c00000 */
[----:B------:R-:W-:Y:S01]  /*14750*/  MOV R8, R29 ;  /* 0x0000001d00087202 */ /* 0x000fe20000000f00 */
[----:B------:R-:W-:Y:S05]  /*14760*/  BRA `(.L_x_2829) ;  /* 0xffffca4000007947 */ /* 0x000fea000383ffff */
.L_x_2764:
[----:B------:R-:W-:Y:S01]  /*14770*/  IMAD.MOV.U32 R30, RZ, RZ, R12 ;  /* 0x000000ffff1e7224 */ /* 0x000fe200078e000c */
[----:B------:R-:W-:Y:S01]  /*14780*/  MOV R2, 0x2 ;  /* 0x0000000200027802 */ /* 0x000fe20000000f00 */
[----:B------:R-:W-:Y:S01]  /*14790*/  IMAD.MOV.U32 R29, RZ, RZ, 0x181f ;  /* 0x0000181fff1d7424 */ /* 0x000fe200078e00ff */
[----:B------:R-:W-:Y:S02]  /*147a0*/  MOV R3, 0x147c0 ;  /* 0x000147c000037802 */ /* 0x000fe40000000f00 */
[----:B-1234-:R-:W-:Y:S05]  /*147b0*/  CALL.REL.NOINC `($__internal_45_$__cuda_sm70_shflsync_idx_p) ;  /* 0x0000079000007944 */ /* 0x01efea0003c00000 */
[----:B------:R-:W-:Y:S01]  /*147c0*/  MOV R0, R29 ;  /* 0x0000001d00007202 */ /* 0x000fe20000000f00 */
[----:B------:R-:W-:Y:S05]  /*147d0*/  BRA `(.L_x_2830) ;  /* 0xffffc9f000007947 */ /* 0x000fea000383ffff */
.L_x_2767:
[----:B------:R-:W-:Y:S01]  /*147e0*/  IMAD.MOV.U32 R30, RZ, RZ, R9 ;  /* 0x000000ffff1e7224 */ /* 0x000fe200078e0009 */
[----:B-1----:R-:W-:Y:S01]  /*147f0*/  MOV R2, 0x3 ;  /* 0x0000000300027802 */ /* 0x002fe20000000f00 */
[----:B------:R-:W-:Y:S01]  /*14800*/  IMAD.MOV.U32 R29, RZ, RZ, 0x181f ;  /* 0x0000181fff1d7424 */ /* 0x000fe200078e00ff */
[----:B------:R-:W-:-:S02]  /*14810*/  MOV R3, 0x14830 ;  /* 0x0001483000037802 */ /* 0x000fc40000000f00 */
[----:B--234-:R-:W-:Y:S05]  /*14820*/  CALL.REL.NOINC `($__internal_45_$__cuda_sm70_shflsync_idx_p) ;  /* 0x0000072000007944 */ /* 0x01cfea0003c00000 */
        /* <DEDUP_REMOVED lines=8> */
.L_x_2769:
[----:B------:R-:W-:Y:S01]  /*148b0*/  IMAD.MOV.U32 R30, RZ, RZ, R28 ;  /* 0x000000ffff1e7224 */ /* 0x000fe200078e001c */
[----:B------:R-:W-:Y:S01]  /*148c0*/  MOV R2, RZ ;  /* 0x000000ff00027202 */ /* 0x000fe20000000f00 */
[----:B------:R-:W-:Y:S01]  /*148d0*/  IMAD.MOV.U32 R29, RZ, RZ, 0x1f ;  /* 0x0000001fff1d7424 */ /* 0x000fe200078e00ff */
[----:B------:R-:W-:Y:S02]  /*148e0*/  MOV R3, 0x14900 ;  /* 0x0001490000037802 */ /* 0x000fe40000000f00 */
[----:B--2---:R-:W-:Y:S05]  /*148f0*/  CALL.REL.NOINC `($__internal_45_$__cuda_sm70_shflsync_idx_p) ;  /* 0x0000065000007944 */ /* 0x004fea0003c00000 */
[----:B------:R-:W-:Y:S01]  /*14900*/  MOV R9, R29 ;  /* 0x0000001d00097202 */ /* 0x000fe20000000f00 */
[----:B------:R-:W-:Y:S05]  /*14910*/  BRA `(.L_x_2832) ;  /* 0xffffcc1000007947 */ /* 0x000fea000383ffff */
.L_x_2770:
[----:B------:R-:W-:Y:S01]  /*14920*/  IMAD.MOV.U32 R30, RZ, RZ, R28 ;  /* 0x000000ffff1e7224 */ /* 0x000fe200078e001c */
[----:B------:R-:W-:Y:S01]  /*14930*/  MOV R2, 0x1 ;  /* 0x0000000100027802 */ /* 0x000fe20000000f00 */
[----:B------:R-:W-:Y:S01]  /*14940*/  IMAD.MOV.U32 R29, RZ, RZ, 0x1f ;  /* 0x0000001fff1d7424 */ /* 0x000fe200078e00ff */
[----:B------:R-:W-:Y:S02]  /*14950*/  MOV R3, 0x14970 ;  /* 0x0001497000037802 */ /* 0x000fe40000000f00 */
[----:B-12---:R-:W-:Y:S05]  /*14960*/  CALL.REL.NOINC `($__internal_45_$__cuda_sm70_shflsync_idx_p) ;  /* 0x000005e000007944 */ /* 0x006fea0003c00000 */
[----:B------:R-:W-:Y:S01]  /*14970*/  MOV R8, R29 ;  /* 0x0000001d00087202 */ /* 0x000fe20000000f00 */
[----:B------:R-:W-:Y:S05]  /*14980*/  BRA `(.L_x_2833) ;  /* 0xffffcbc000007947 */ /* 0x000fea000383ffff */
.L_x_2771:
[----:B------:R-:W-:Y:S02]  /*14990*/  MOV R2, 0x1 ;  /* 0x0000000100027802 */ /* 0x000fe40000000f00 */
[----:B------:R-:W-:-:S02]  /*149a0*/  MOV R3, 0x149c0 ;  /* 0x000149c000037802 */ /* 0x000fc40000000f00 */
[----:B-1234-:R-:W-:Y:S05]  /*149b0*/  CALL.REL.NOINC `($__internal_46_$__cuda_sm70_shflsync_up_p) ;  /* 0x000005f000007944 */ /* 0x01efea0003c00000 */
[----:B------:R-:W-:Y:S05]  /*149c0*/  BRA `(.L_x_2834) ;  /* 0xffffcca000007947 */ /* 0x000fea000383ffff */
.L_x_2772:
[----:B------:R-:W-:Y:S02]  /*149d0*/  MOV R2, 0x2 ;  /* 0x0000000200027802 */ /* 0x000fe40000000f00 */
[----:B------:R-:W-:-:S02]  /*149e0*/  MOV R3, 0x14a00 ;  /* 0x00014a0000037802 */ /* 0x000fc40000000f00 */
[----:B--2-4-:R-:W-:Y:S05]  /*149f0*/  CALL.REL.NOINC `($__internal_46_$__cuda_sm70_shflsync_up_p) ;  /* 0x000005b000007944 */ /* 0x014fea0003c00000 */
        /* <DEDUP_REMOVED lines=24> */
.L_x_2776:
[----:B------:R-:W-:Y:S02]  /*14b80*/  MOV R2, 0x1 ;  /* 0x0000000100027802 */ /* 0x000fe40000000f00 */
[----:B------:R-:W-:Y:S02]  /*14b90*/  MOV R3, 0x14bb0 ;  /* 0x00014bb000037802 */ /* 0x000fe40000000f00 */
[----:B------:R-:W-:Y:S05]  /*14ba0*/  CALL.REL.NOINC `($__internal_46_$__cuda_sm70_shflsync_up_p) ;  /* 0x0000040000007944 */ /* 0x000fea0003c00000 */
[----:B------:R-:W-:Y:S01]  /*14bb0*/  MOV R2, R4 ;  /* 0x0000000400027202 */ /* 0x000fe20000000f00 */
[----:B------:R-:W-:Y:S05]  /*14bc0*/  BRA `(.L_x_2836) ;  /* 0xffffccf000007947 */ /* 0x000fea000383ffff */
.L_x_2777:
[----:B------:R-:W-:Y:S02]  /*14bd0*/  MOV R2, 0x2 ;  /* 0x0000000200027802 */ /* 0x000fe40000000f00 */
[----:B------:R-:W-:Y:S02]  /*14be0*/  MOV R3, 0x14c00 ;  /* 0x00014c0000037802 */ /* 0x000fe40000000f00 */
        /* <DEDUP_REMOVED lines=25> */
.L_x_2779:
[----:B------:R-:W-:Y:S02]  /*14d80*/  SEL R0, RZ, 0x1, P0 ;  /* 0x00000001ff007807 */ /* 0x000fe40000000000 */
[----:B------:R-:W-:Y:S02]  /*14d90*/  MOV R2, 0x14db0 ;  /* 0x00014db000027802 */ /* 0x000fe40000000f00 */
[----:B-1----:R-:W-:Y:S05]  /*14da0*/  CALL.REL.NOINC `($__internal_47_$__cuda_sm70_votesync_ballot) ;  /* 0x0000027000007944 */ /* 0x002fea0003c00000 */
[----:B------:R-:W-:Y:S01]  /*14db0*/  MOV R5, R0 ;  /* 0x0000000000057202 */ /* 0x000fe20000000f00 */
[----:B------:R-:W-:Y:S05]  /*14dc0*/  BRA `(.L_x_2838) ;  /* 0xffffcc8000007947 */ /* 0x000fea000383ffff */
.L_x_2780:
[----:B------:R-:W-:Y:S01]  /*14dd0*/  IMAD.MOV.U32 R30, RZ, RZ, R6 ;  /* 0x000000ffff1e7224 */ /* 0x000fe200078e0006 */
[----:B------:R-:W-:Y:S01]  /*14de0*/  MOV R2, R0 ;  /* 0x0000000000027202 */ /* 0x000fe20000000f00 */
[----:B------:R-:W-:Y:S01]  /*14df0*/  IMAD.MOV.U32 R29, RZ, RZ, 0x1f ;  /* 0x0000001fff1d7424 */ /* 0x000fe200078e00ff */
[----:B------:R-:W-:Y:S02]  /*14e00*/  MOV R3, 0x14e20 ;  /* 0x00014e2000037802 */ /* 0x000fe40000000f00 */
[----:B-1----:R-:W-:Y:S05]  /*14e10*/  CALL.REL.NOINC `($__internal_45_$__cuda_sm70_shflsync_idx_p) ;  /* 0x0000013000007944 */ /* 0x002fea0003c00000 */
[----:B------:R-:W-:Y:S01]  /*14e20*/  IMAD.MOV.U32 R11, RZ, RZ, R29 ;  /* 0x000000ffff0b7224 */ /* 0x000fe200078e001d */
[----:B------:R-:W-:Y:S01]  /*14e30*/  MOV R2, R0 ;  /* 0x0000000000027202 */ /* 0x000fe20000000f00 */
[----:B------:R-:W-:Y:S01]  /*14e40*/  IMAD.MOV.U32 R30, RZ, RZ, R7 ;  /* 0x000000ffff1e7224 */ /* 0x000fe200078e0007 */
[----:B------:R-:W-:-:S02]  /*14e50*/  MOV R29, 0x1f ;  /* 0x0000001f001d7802 */ /* 0x000fc40000000f00 */
[----:B------:R-:W-:Y:S02]  /*14e60*/  MOV R3, 0x14e80 ;  /* 0x00014e8000037802 */ /* 0x000fe40000000f00 */
[----:B------:R-:W-:Y:S05]  /*14e70*/  CALL.REL.NOINC `($__internal_45_$__cuda_sm70_shflsync_idx_p) ;  /* 0x000000d000007944 */ /* 0x000fea0003c00000 */
[----:B------:R-:W-:Y:S01]  /*14e80*/  MOV R7, R29 ;  /* 0x0000001d00077202 */ /* 0x000fe20000000f00 */
[----:B------:R-:W-:Y:S05]  /*14e90*/  BRA `(.L_x_2839) ;  /* 0xffffcc0000007947 */ /* 0x000fea000383ffff */
.L_x_2783:
[----:B------:R-:W-:Y:S01]  /*14ea0*/  IMAD.MOV.U32 R30, RZ, RZ, R4 ;  /* 0x000000ffff1e7224 */ /* 0x000fe200078e0004 */
[----:B------:R-:W-:Y:S01]  /*14eb0*/  MOV R2, R0 ;  /* 0x0000000000027202 */ /* 0x000fe20000000f00 */
[----:B------:R-:W-:Y:S01]  /*14ec0*/  IMAD.MOV.U32 R29, RZ, RZ, 0x1f ;  /* 0x0000001fff1d7424 */ /* 0x000fe200078e00ff */
[----:B------:R-:W-:Y:S02]  /*14ed0*/  MOV R3, 0x14ef0 ;  /* 0x00014ef000037802 */ /* 0x000fe40000000f00 */
[----:B-1-34-:R-:W-:Y:S05]  /*14ee0*/  CALL.REL.NOINC `($__internal_45_$__cuda_sm70_shflsync_idx_p) ;  /* 0x0000006000007944 */ /* 0x01afea0003c00000 */
[----:B------:R-:W-:Y:S01]  /*14ef0*/  MOV R10, R29 ;  /* 0x0000001d000a7202 */ /* 0x000fe20000000f00 */
[----:B------:R-:W-:Y:S05]  /*14f00*/  BRA `(.L_x_2782) ;  /* 0xffffcbf000007947 */ /* 0x000fea000383ffff */
        .weak           $__internal_44_$__cuda_sm70_shflsync_bfly_p
        .type           $__internal_44_$__cuda_sm70_shflsync_bfly_p,@function
        .size           $__internal_44_$__cuda_sm70_shflsync_bfly_p,($__internal_45_$__cuda_sm70_shflsync_idx_p - $__internal_44_$__cuda_sm70_shflsync_bfly_p)
$__internal_44_$__cuda_sm70_shflsync_bfly_p:
[----:B------:R-:W-:Y:S04]  /*14f10*/  WARPSYNC R180 ;  /* 0x000000b400007348 */ /* 0x000fe80003800000 */
[----:B------:R1:W2:Y:S02]  /*14f20*/  SHFL.BFLY PT, R16, R4, R3, R182 ;  /* 0x0c00000304107389 */ /* 0x0002a400000e00b6 */
[----:B-1----:R-:W-:-:S04]  /*14f30*/  MOV R3, 0x0 ;  /* 0x0000000000037802 */ /* 0x002fc80000000f00 */
[----:B--2---:R-:W-:Y:S05]  /*14f40*/  RET.REL.NODEC R2 `(_ZN7cutlass13device_kernelIN5flash19enable_sm80_to_sm89INS1_16FlashAttnFwdSm80INS1_25CollectiveMainloopFwdSm80ILi8ELi2ELb0EN4cute5tupleIJNS5_1CILi128EEENS7_ILi64EEENS7_ILi192EEEEEELi192ENS_10bfloat16_tEfNS_4arch4Sm80ELb1ELb0ELb1ELb1ELb1ELb0ELb1ELb1EEENS1_21CollectiveEpilogueFwdINS6_IJS8_SA_S9_EEENS6_IJNS7_ILi1EEESI_SI_EEESC_SE_Li256ELb1ELb1ELb1ELb0EEENS1_36VarlenDynamicPersistentTileSchedulerILi128ELi64ELi256ELi256ELb1ELb1ELb0ELb1ELb1ELb1EEEEEEEEEvNT_6ParamsE) ;  /* 0xfffeb0b002007950 */ /* 0x004fea0003c3ffff */
        .weak           $__internal_45_$__cuda_sm70_shflsync_idx_p
        .type           $__internal_45_$__cuda_sm70_shflsync_idx_p,@function
        .size           $__internal_45_$__cuda_sm70_shflsync_idx_p,($__internal_46_$__cuda_sm70_shflsync_up_p - $__internal_45_$__cuda_sm70_shflsync_idx_p)
$__internal_45_$__cuda_sm70_shflsync_idx_p:
[----:B------:R-:W-:-:S04]  /*14f50*/  MOV R31, 0xffffffff ;  /* 0xffffffff001f7802 */ /* 0x000fc80000000f00 */
[----:B------:R-:W-:Y:S04]  /*14f60*/  WARPSYNC R31 ;  /* 0x0000001f00007348 */ /* 0x000fe80003800000 */
[----:B------:R1:W2:Y:S02]  /*14f70*/  SHFL.IDX PT, R29, R30, R2, R29 ;  /* 0x000000021e1d7389 */ /* 0x0002a400000e001d */
[----:B-1----:R-:W-:Y:S02]  /*14f80*/  MOV R2, R3 ;  /* 0x0000000300027202 */ /* 0x002fe40000000f00 */
[----:B------:R-:W-:-:S04]  /*14f90*/  MOV R3, 0x0 ;  /* 0x0000000000037802 */ /* 0x000fc80000000f00 */
[----:B--2---:R-:W-:Y:S05]  /*14fa0*/  RET.REL.NODEC R2 `(_ZN7cutlass13device_kernelIN5flash19enable_sm80_to_sm89INS1_16FlashAttnFwdSm80INS1_25CollectiveMainloopFwdSm80ILi8ELi2ELb0EN4cute5tupleIJNS5_1CILi128EEENS7_ILi64EEENS7_ILi192EEEEEELi192ENS_10bfloat16_tEfNS_4arch4Sm80ELb1ELb0ELb1ELb1ELb1ELb0ELb1ELb1EEENS1_21CollectiveEpilogueFwdINS6_IJS8_SA_S9_EEENS6_IJNS7_ILi1EEESI_SI_EEESC_SE_Li256ELb1ELb1ELb1ELb0EEENS1_36VarlenDynamicPersistentTileSchedulerILi128ELi64ELi256ELi256ELb1ELb1ELb0ELb1ELb1ELb1EEEEEEEEEvNT_6ParamsE) ;  /* 0xfffeb05002007950 */ /* 0x004fea0003c3ffff */
        .weak           $__internal_46_$__cuda_sm70_shflsync_up_p
        .type           $__internal_46_$__cuda_sm70_shflsync_up_p,@function
        .size           $__internal_46_$__cuda_sm70_shflsync_up_p,($__internal_47_$__cuda_sm70_votesync_ballot - $__internal_46_$__cuda_sm70_shflsync_up_p)
$__internal_46_$__cuda_sm70_shflsync_up_p:
[----:B------:R-:W-:Y:S02]  /*14fb0*/  IMAD.MOV.U32 R4, RZ, RZ, RZ ;  /* 0x000000ffff047224 */ /* 0x000fe400078e00ff */
[----:B------:R-:W-:-:S04]  /*14fc0*/  IMAD.MOV.U32 R11, RZ, RZ, -0x1 ;  /* 0xffffffffff0b7424 */ /* 0x000fc800078e00ff */
[----:B------:R-:W-:Y:S04]  /*14fd0*/  WARPSYNC R11 ;  /* 0x0000000b00007348 */ /* 0x000fe80003800000 */
[----:B------:R1:W2:Y:S02]  /*14fe0*/  SHFL.UP PT, R4, R0, R2, R4 ;  /* 0x0400000200047389 */ /* 0x0002a400000e0004 */
[----:B-1----:R-:W-:Y:S02]  /*14ff0*/  MOV R2, R3 ;  /* 0x0000000300027202 */ /* 0x002fe40000000f00 */
[----:B------:R-:W-:-:S04]  /*15000*/  MOV R3, 0x0 ;  /* 0x0000000000037802 */ /* 0x000fc80000000f00 */
[----:B--2---:R-:W-:Y:S05]  /*15010*/  RET.REL.NODEC R2 `(_ZN7cutlass13device_kernelIN5flash19enable_sm80_to_sm89INS1_16FlashAttnFwdSm80INS1_25CollectiveMainloopFwdSm80ILi8ELi2ELb0EN4cute5tupleIJNS5_1CILi128EEENS7_ILi64EEENS7_ILi192EEEEEELi192ENS_10bfloat16_tEfNS_4arch4Sm80ELb1ELb0ELb1ELb1ELb1ELb0ELb1ELb1EEENS1_21CollectiveEpilogueFwdINS6_IJS8_SA_S9_EEENS6_IJNS7_ILi1EEESI_SI_EEESC_SE_Li256ELb1ELb1ELb1ELb0EEENS1_36VarlenDynamicPersistentTileSchedulerILi128ELi64ELi256ELi256ELb1ELb1ELb0ELb1ELb1ELb1EEEEEEEEEvNT_6ParamsE) ;  /* 0xfffeafe002007950 */ /* 0x004fea0003c3ffff */
        .weak           $__internal_47_$__cuda_sm70_votesync_ballot
        .type           $__internal_47_$__cuda_sm70_votesync_ballot,@function
        .size           $__internal_47_$__cuda_sm70_votesync_ballot,(.L_x_6272 - $__internal_47_$__cuda_sm70_votesync_ballot)
$__internal_47_$__cuda_sm70_votesync_ballot:
[----:B------:R-:W-:Y:S01]  /*15020*/  ISETP.NE.U32.AND P0, PT, R0, 0x1, PT ;  /* 0x000000010000780c */ /* 0x000fe20003f05070 */
[----:B------:R-:W-:-:S04]  /*15030*/  IMAD.MOV.U32 R3, RZ, RZ, -0x1 ;  /* 0xffffffffff037424 */ /* 0x000fc800078e00ff */
[----:B------:R-:W-:Y:S08]  /*15040*/  WARPSYNC R3 ;  /* 0x0000000300007348 */ /* 0x000ff00003800000 */
[----:B------:R-:W-:-:S04]  /*15050*/  VOTE.ANY R0, PT, !P0 ;  /* 0x0000000000007806 */ /* 0x000fc800040e0100 */
[----:B------:R-:W-:Y:S01]  /*15060*/  LOP3.LUT R0, R0, R3, RZ, 0xc0, !PT ;  /* 0x0000000300007212 */ /* 0x000fe200078ec0ff */
[----:B------:R-:W-:-:S04]  /*15070*/  IMAD.MOV.U32 R3, RZ, RZ, 0x0 ;  /* 0x00000000ff037424 */ /* 0x000fc800078e00ff */
[----:B------:R-:W-:Y:S05]  /*15080*/  RET.REL.NODEC R2 `(_ZN7cutlass13device_kernelIN5flash19enable_sm80_to_sm89INS1_16FlashAttnFwdSm80INS1_25CollectiveMainloopFwdSm80ILi8ELi2ELb0EN4cute5tupleIJNS5_1CILi128EEENS7_ILi64EEENS7_ILi192EEEEEELi192ENS_10bfloat16_tEfNS_4arch4Sm80ELb1ELb0ELb1ELb1ELb1ELb0ELb1ELb1EEENS1_21CollectiveEpilogueFwdINS6_IJS8_SA_S9_EEENS6_IJNS7_ILi1EEESI_SI_EEESC_SE_Li256ELb1ELb1ELb1ELb0EEENS1_36VarlenDynamicPersistentTileSchedulerILi128ELi64ELi256ELi256ELb1ELb1ELb0ELb1ELb1ELb1EEEEEEEEEvNT_6ParamsE) ;  /* 0xfffeaf7002007950 */ /* 0x000fea0003c3ffff */
.L_x_2840:
        /* <DEDUP_REMOVED lines=15> */
.L_x_6272:


//--------------------- .text._ZN7cutlass13device_kernelIN5flash19enable_sm80_to_sm89INS1_16FlashAttnFwdSm80INS1_25CollectiveMainloopFwdSm80ILi8ELi2ELb0EN4cute5tupleIJNS5_1CILi128EEENS7_ILi64EEENS7_ILi192EEEEEELi192ENS_10bfloat16_tEfNS_4arch4Sm80ELb1ELb0ELb1ELb1ELb1ELb1ELb1ELb1EEENS1_21CollectiveEpilogueFwdINS6_IJS8_SA_S9_EEENS6_IJNS7_ILi1EEESI_SI_EEESC_SE_Li256ELb1ELb1ELb1ELb0EEENS1_36VarlenDynamicPersistentTileSchedulerILi128ELi64ELi256ELi256ELb1ELb1ELb0ELb1ELb1ELb1EEEEEEEEEvNT_6ParamsE --------------------------
	.section	.text._ZN7cutlass13device_kernelIN5flash19enable_sm80_to_sm89INS1_16FlashAttnFwdSm80INS1_25CollectiveMainloopFwdSm80ILi8ELi2ELb0EN4cute5tupleIJNS5_1CILi128EEENS7_ILi64EEENS7_ILi192EEEEEELi192ENS_10bfloat16_tEfNS_4arch4Sm80ELb1ELb0ELb1ELb1ELb1ELb1ELb1ELb1EEENS1_21CollectiveEpilogueFwdINS6_IJS8_SA_S9_EEENS6_IJNS7_ILi1EEESI_SI_EEESC_SE_Li256ELb1ELb1ELb1ELb0EEENS1_36VarlenDynamicPersistentTileSchedulerILi128ELi64ELi256ELi256ELb1ELb1ELb0ELb1ELb1ELb1EEEEEEEEEvNT_6ParamsE,"ax",@progbits
	.sectioninfo	@"SHI_REGISTERS=255"
	.align	128
.text._ZN7cutlass13device_kernelIN5flash19enable_sm80_to_sm89INS1_16FlashAttnFwdSm80INS1_25CollectiveMainloopFwdSm80ILi8ELi2ELb0EN4cute5tupleIJNS5_1CILi128EEENS7_ILi64EEENS7_ILi192EEEEEELi192ENS_10bfloat16_tEfNS_4arch4Sm80ELb1ELb0ELb1ELb1ELb1ELb1ELb1ELb1EEENS1_21CollectiveEpilogueFwdINS6_IJS8_SA_S9_EEENS6_IJNS7_ILi1EEESI_SI_EEESC_SE_Li256ELb1ELb1ELb1ELb0EEENS1_36VarlenDynamicPersistentTileSchedulerILi128ELi64ELi256ELi256ELb1ELb1ELb0ELb1ELb1ELb1EEEEEEEEEvNT_6ParamsE:
        .type           _ZN7cutlass13device_kernelIN5flash19enable_sm80_to_sm89INS1_16FlashAttnFwdSm80INS1_25CollectiveMainloopFwdSm80ILi8ELi2ELb0EN4cute5tupleIJNS5_1CILi128EEENS7_ILi64EEENS7_ILi192EEEEEELi192ENS_10bfloat16_tEfNS_4arch4Sm80ELb1ELb0ELb1ELb1ELb1ELb1ELb1ELb1EEENS1_21CollectiveEpilogueFwdINS6_IJS8_SA_S9_EEENS6_IJNS7_ILi1EEESI_SI_EEESC_SE_Li256ELb1ELb1ELb1ELb0EEENS1_36VarlenDynamicPersistentTileSchedulerILi128ELi64ELi256ELi256ELb1ELb1ELb0ELb1ELb1ELb1EEEEEEEEEvNT_6ParamsE,@function
        .size           _ZN7cutlass13device_kernelIN5flash19enable_sm80_to_sm89INS1_16FlashAttnFwdSm80INS1_25CollectiveMainloopFwdSm80ILi8ELi2ELb0EN4cute5tupleIJNS5_1CILi128EEENS7_ILi64EEENS7_ILi192EEEEEELi192ENS_10bfloat16_tEfNS_4arch4Sm80ELb1ELb0ELb1ELb1ELb1ELb1ELb1ELb1EEENS1_21CollectiveEpilogueFwdINS6_IJS8_SA_S9_EEENS6_IJNS7_ILi1EEESI_SI_EEESC_SE_Li256ELb1ELb1ELb1ELb0EEENS1_36VarlenDynamicPersistentTileSchedulerILi128ELi64ELi256ELi256ELb1ELb1ELb0ELb1ELb1ELb1EEEEEEEEEvNT_6ParamsE,(.L_x_6277 - _ZN7cutlass13device_kernelIN5flash19enable_sm80_to_sm89INS1_16FlashAttnFwdSm80INS1_25CollectiveMainloopFwdSm80ILi8ELi2ELb0EN4cute5tupleIJNS5_1CILi128EEENS7_ILi64EEENS7_ILi192EEEEEELi192ENS_10bfloat16_tEfNS_4arch4Sm80ELb1ELb0ELb1ELb1ELb1ELb1ELb1ELb1EEENS1_21CollectiveEpilogueFwdINS6_IJS8_SA_S9_EEENS6_IJNS7_ILi1EEESI_SI_EEESC_SE_Li256ELb1ELb1ELb1ELb0EEENS1_36VarlenDynamicPersistentTileSchedulerILi128ELi64ELi256ELi256ELb1ELb1ELb0ELb1ELb1ELb1EEEEEEEEEvNT_6ParamsE)
        .other          _ZN7cutlass13device_kernelIN5flash19enable_sm80_to_sm89INS1_16FlashAttnFwdSm80INS1_25CollectiveMainloopFwdSm80ILi8ELi2ELb0EN4cute5tupleIJNS5_1CILi128EEENS7_ILi64EEENS7_ILi192EEEEEELi192ENS_10bfloat16_tEfNS_4arch4Sm80ELb1ELb0ELb1ELb1ELb1ELb1ELb1ELb1EEENS1_21CollectiveEpilogueFwdINS6_IJS8_SA_S9_EEENS6_IJNS7_ILi1EEESI_SI_EEESC_SE_Li256ELb1ELb1ELb1ELb0EEENS1_36VarlenDynamicPersistentTileSchedulerILi128ELi64ELi256ELi256ELb1ELb1ELb0ELb1ELb1ELb1EEEEEEEEEvNT_6ParamsE,@"STO_CUDA_ENTRY STV_DEFAULT"
_ZN7cutlass13device_kernelIN5flash19enable_sm80_to_sm89INS1_16FlashAttnFwdSm80INS1_25CollectiveMainloopFwdSm80ILi8ELi2ELb0EN4cute5tupleIJNS5_1CILi128EEENS7_ILi64EEENS7_ILi192EEEEEELi192ENS_10bfloat16_tEfNS_4arch4Sm80ELb1ELb0ELb1ELb1ELb1ELb1ELb1ELb1EEENS1_21CollectiveEpilogueFwdINS6_IJS8_SA_S9_EEENS6_IJNS7_ILi1EEESI_SI_EEESC_SE_Li256ELb1ELb1ELb1ELb0EEENS1_36VarlenDynamicPersistentTileSchedulerILi128ELi64ELi256ELi256ELb1ELb1ELb0ELb1ELb1ELb1EEEEEEEEEvNT_6ParamsE:
[----:B------:R-:W-:-:S03]  /*0000*/  MOV R1, c[0x0][0x28] ;  /* 0x00000a0000017a02 */ /* 0x000fc60000000f00 */
[----:B------:R-:W1:Y:S01]  /*0010*/  S2R R2, SR_TID.X ;  /* 0x0000000000027919 */ /* 0x000e620000002100 */
[----:B------:R-:W-:Y:S01]  /*0020*/  IADD3 R1, R1, -0x70, RZ ;  /* 0xffffff9001017810 */ /* 0x000fe20007ffe0ff */
[----:B------:R-:W-:Y:S01]  /*0030*/  ULDC.64 UR8, c[0x0][0x118] ;  /* 0x0000460000087ab9 */ /* 0x000fe20000000a00 */
[----:B-1----:R-:W-:-:S05]  /*0040*/  SHF.R.U32.HI R0, RZ, 0x5, R2 ;  /* 0x00000005ff007819 */ /* 0x002fca0000011602 */
[----:B------:R-:W1:Y:S02]  /*0050*/  SHFL.IDX PT, R3, R0, RZ, 0x1f ;  /* 0x00001fff00037589 */ /* 0x000e6400000e0000 */
[----:B-1----:R-:W-:Y:S02]  /*0060*/  ISETP.NE.AND P0, PT, R3, RZ, PT ;  /* 0x000000ff0300720c */ /* 0x002fe40003f05270 */
[----:B------:R-:W-:Y:S11]  /*0070*/  STL [R1+0x68], R3 ;  /* 0x0000680301007387 */ /* 0x000ff60000100800 */
[----:B------:R-:W-:Y:S06]  /*0080*/  @P0 BAR.SYNC.DEFER_BLOCKING 0x5, 0x100 ;  /* 0x0144000000000b1d */ /* 0x000fec0000010000 */
[----:B------:R-:W1:Y:S04]  /*0090*/  @P0 LDS.128 R4, [0x24100] ;  /* 0x02410000ff040984 */ /* 0x000e680000000c00 */
[----:B-1----:R1:W-:Y:S04]  /*00a0*/  @P0 STL.64 [R1], R4 ;  /* 0x0000000401000387 */ /* 0x0023e80000100a00 */
[----:B------:R1:W-:Y:S04]  /*00b0*/  @P0 STL.64 [R1+0x8], R6 ;  /* 0x0000080601000387 */ /* 0x0003e80000100a00 */
[----:B------:R-:W-:Y:S06]  /*00c0*/  @P0 BAR.ARV 0x4, 0x100 ;  /* 0x0104000000000b1d */ /* 0x000fec0000002000 */
[----:B------:R-:W-:Y:S05]  /*00d0*/  @P0 BRA `(.L_x_2841) ;  /* 0x00000fd000000947 */ /* 0x000fea0003800000 */
[----:B------:R-:W-:Y:S01]  /*00e0*/  LOP3.LUT R13, R2, 0x1f, RZ, 0xc0, !PT ;  /* 0x0000001f020d7812 */ /* 0x000fe200078ec0ff */
[----:B------:R-:W-:-:S03]  /*00f0*/  CS2R R8, SRZ ;  /* 0x0000000000087805 */ /* 0x000fc6000001ff00 */
[----:B------:R-:W-:-:S04]  /*0100*/  ISETP.NE.AND P6, PT, R13, 0x1f, PT ;  /* 0x0000001f0d00780c */ /* 0x000fc80003fc5270 */
[----:B------:R-:W-:-:S13]  /*0110*/  ISETP.GE.OR P0, PT, R13, c[0x0][0x53c], !P6 ;  /* 0x00014f000d007a0c */ /* 0x000fda0007706670 */
[----:B-1----:R-:W-:Y:S02]  /*0120*/  @!P0 IMAD.MOV.U32 R4, RZ, RZ, 0x4 ;  /* 0x00000004ff048424 */ /* 0x002fe400078e00ff */
[----:B------:R-:W-:Y:S02]  /*0130*/  @!P0 IMAD.MOV.U32 R2, RZ, RZ, 0x4 ;  /* 0x00000004ff028424 */ /* 0x000fe400078e00ff */
[----:B------:R-:W-:-:S04]  /*0140*/  @!P0 IMAD.WIDE.U32 R4, R13, R4, c[0x0][0x580] ;  /* 0x000160000d048625 */ /* 0x000fc800078e0004 */
[C---:B------:R-:W-:Y:S01]  /*0150*/  @!P0 IMAD.WIDE.U32 R2, R13.reuse, R2, c[0x0][0x578] ;  /* 0x00015e000d028625 */ /* 0x040fe200078e0002 */
[----:B------:R-:W2:Y:S04]  /*0160*/  @!P0 LDG.E R9, [R4.64] ;  /* 0x0000000804098981 */ /* 0x000ea8000c1e1900 */
[----:B------:R-:W2:Y:S01]  /*0170*/  @!P0 LDG.E R8, [R2.64] ;  /* 0x0000000802088981 */ /* 0x000ea2000c1e1900 */
[C---:B------:R-:W-:Y:S01]  /*0180*/  ISETP.NE.AND P5, PT, R13.reuse, RZ, PT ;  /* 0x000000ff0d00720c */ /* 0x040fe20003fa5270 */
[----:B------:R-:W1:Y:S01]  /*0190*/  S2UR UR4, SR_CTAID.X ;  /* 0x00000000000479c3 */ /* 0x000e620000002500 */
        /* <DEDUP_REMOVED lines=28> */
.L_x_2846:
        /* <DEDUP_REMOVED lines=16> */
.L_x_3048:
        /* <DEDUP_REMOVED lines=16> */
.L_x_3049:
[----:B--2---:R-:W-:-:S05]  /*0560*/  IMAD R0, R0, c[0x0][0x538], RZ ;  /* 0x00014e0000007a24 */ /* 0x004fca00078e02ff */
[----:B------:R-:W-:-:S04]  /*0570*/  IADD3 R6, R0, R6, RZ ;  /* 0x0000000600067210 */ /* 0x000fc80007ffe0ff */
[----:B------:R-:W-:-:S13]  /*0580*/  ISETP.GT.AND P0, PT, R6, UR4, PT ;  /* 0x0000000406007c0c */ /* 0x000fda000bf04270 */
[----:B-1----:R-:W-:Y:S05]  /*0590*/  @!P0 BRA `(.L_x_2846) ;  /* 0xfffffdc000008947 */ /* 0x002fea000383ffff */
.L_x_2842:
[----:B------:R-:W-:-:S05]  /*05a0*/  IADD3 R10, -R0, R6, RZ ;  /* 0x00000006000a7210 */ /* 0x000fca0007ffe1ff */
[----:B------:R-:W-:-:S05]  /*05b0*/  IMAD R0, R4, c[0x0][0x538], R10 ;  /* 0x00014e0004007a24 */ /* 0x000fca00078e020a */
[----:B------:R-:W-:Y:S01]  /*05c0*/  ISETP.GT.AND P0, PT, R0, UR4, PT ;  /* 0x0000000400007c0c */ /* 0x000fe2000bf04270 */
[----:B------:R-:W-:-:S12]  /*05d0*/  BRA.DIV ~URZ, `(.L_x_2847) ;  /* 0x0001f8527f007947 */ /* 0x000fd8000b800000 */
[----:B------:R-:W-:-:S04]  /*05e0*/  VOTE.ANY R6, PT, !P0 ;  /* 0x0000000000067806 */ /* 0x000fc800040e0100 */
.L_x_3050:
[----:B------:R-:W1:Y:S02]  /*05f0*/  POPC R0, R6 ;  /* 0x0000000600007309 */ /* 0x000e640000000000 */
[----:B-1----:R-:W-:-:S05]  /*0600*/  IADD3 R2, R0, R7, RZ ;  /* 0x0000000700027210 */ /* 0x002fca0007ffe0ff */
[----:B------:R1:W-:Y:S01]  /*0610*/  STL [R1+0xc], R2 ;  /* 0x00000c0201007387 */ /* 0x0003e20000100800 */
[----:B------:R-:W-:Y:S05]  /*0620*/  BRA.DIV ~URZ, `(.L_x_2848) ;  /* 0x0001f8527f007947 */ /* 0x000fea000b800000 */
[----:B------:R2:W3:Y:S01]  /*0630*/  SHFL.IDX PT, R12, R9, R0, 0x1f ;  /* 0x00001f00090c7589 */ /* 0x0004e200000e0000 */
[----:B------:R-:W-:-:S03]  /*0640*/  MOV R5, RZ ;  /* 0x000000ff00057202 */ /* 0x000fc60000000f00 */
[----:B------:R2:W4:Y:S04]  /*0650*/  SHFL.IDX PT, R9, R8, R0, 0x1f ;  /* 0x00001f0008097589 */ /* 0x00052800000e0000 */
.L_x_3051:
[----:B------:R-:W-:Y:S01]  /*0660*/  ISETP.NE.AND P0, PT, R6, RZ, PT ;  /* 0x000000ff0600720c */ /* 0x000fe20003f05270 */
[----:B------:R-:W-:-:S12]  /*0670*/  BSSY B0, `(.L_x_2849) ;  /* 0x0000005000007945 */ /* 0x000fd80003800000 */
[----:B------:R-:W-:Y:S05]  /*0680*/  @!P0 BRA `(.L_x_2850) ;  /* 0x0000003000008947 */ /* 0x000fea0003800000 */
[----:B-1----:R-:W-:Y:S01]  /*0690*/  IADD3 R2, R0, -0x1, RZ ;  /* 0xffffffff00027810 */ /* 0x002fe20007ffe0ff */
[----:B------:R-:W-:Y:S05]  /*06a0*/  BRA.DIV ~URZ, `(.L_x_2851) ;  /* 0x0001f8b27f007947 */ /* 0x000fea000b800000 */
[----:B------:R1:W2:Y:S02]  /*06b0*/  SHFL.IDX PT, R5, R4, R2, 0x1f ;  /* 0x00001f0204057589 */ /* 0x0002a400000e0000 */
.L_x_2850:
[----:B------:R-:W-:Y:S05]  /*06c0*/  BSYNC B0 ;  /* 0x0000000000007941 */ /* 0x000fea0003800000 */
.L_x_2849:
[----:B--2---:R-:W-:Y:S01]  /*06d0*/  IMAD R0, R5, c[0x0][0x538], R10 ;  /* 0x00014e0005007a24 */ /* 0x004fe200078e020a */
[----:B----4-:R-:W-:Y:S01]  /*06e0*/  ISETP.NE.AND P0, PT, R9, 0x1, PT ;  /* 0x000000010900780c */ /* 0x010fe20003f05270 */
[----:B------:R-:W-:Y:S03]  /*06f0*/  BSSY B0, `(.L_x_2852) ;  /* 0x0000089000007945 */ /* 0x000fe60003800000 */
[----:B------:R2:W-:Y:S01]  /*0700*/  STL [R1], R0 ;  /* 0x0000000001007387 */ /* 0x0005e20000100800 */
[----:B------:R-:W-:-:S08]  /*0710*/  IADD3 R11, -R0, UR4, RZ ;  /* 0x00000004000b7c10 */ /* 0x000fd0000fffe1ff */
[----:B------:R-:W-:Y:S05]  /*0720*/  @!P0 BRA `(.L_x_2853) ;  /* 0x000003f000008947 */ /* 0x000fea0003800000 */
[-C--:B--23--:R-:W-:Y:S02]  /*0730*/  IABS R0, R12.reuse ;  /* 0x0000000c00007213 */ /* 0x08cfe40000000000 */
[----:B------:R-:W-:-:S03]  /*0740*/  IABS R6, R12 ;  /* 0x0000000c00067213 */ /* 0x000fc60000000000 */
[----:B------:R-:W-:Y:S01]  /*0750*/  IMAD.MOV.U32 R5, RZ, RZ, R0 ;  /* 0x000000ffff057224 */ /* 0x000fe200078e0000 */
[----:B------:R-:W-:-:S03]  /*0760*/  IABS R0, R9 ;  /* 0x0000000900007213 */ /* 0x000fc60000000000 */
[----:B-1----:R-:W1:Y:S02]  /*0770*/  I2F.RP R2, R5 ;  /* 0x0000000500027306 */ /* 0x002e640000209400 */
        /* <DEDUP_REMOVED lines=55> */
[----:B------:R-:W-:-:S05]  /*0af0*/  IMAD R2, R3, 0x10000, R2 ;  /* 0x0001000003027824 */ /* 0x000fca00078e0202 */
[----:B------:R1:W-:Y:S01]  /*0b00*/  STL [R1+0x8], R2 ;  /* 0x0000080201007387 */ /* 0x0003e20000100800 */
[----:B------:R-:W-:Y:S05]  /*0b10*/  BRA `(.L_x_2854) ;  /* 0x0000046000007947 */ /* 0x000fea0003800000 */
.L_x_2853:
[----:B------:R-:W4:Y:S01]  /*0b20*/  LDL R3, [R1+0xc] ;  /* 0x00000c0001037983 */ /* 0x000f220000100800 */
[----:B-1----:R-:W-:-:S04]  /*0b30*/  IMAD.MOV.U32 R2, RZ, RZ, 0x4 ;  /* 0x00000004ff027424 */ /* 0x002fc800078e00ff */
[----:B----4-:R-:W-:-:S05]  /*0b40*/  IMAD.WIDE R2, R3, R2, c[0x0][0x590] ;  /* 0x0001640003027625 */ /* 0x010fca00078e0202 */
[----:B------:R-:W4:Y:S02]  /*0b50*/  LDG.E R7, [R2.64] ;  /* 0x0000000802077981 */ /* 0x000f24000c1e1900 */
[----:B---34-:R-:W-:-:S05]  /*0b60*/  IMAD R9, R7, R12, RZ ;  /* 0x0000000c07097224 */ /* 0x018fca00078e02ff */
[-C--:B--2---:R-:W-:Y:S02]  /*0b70*/  IABS R0, R9.reuse ;  /* 0x0000000900007213 */ /* 0x084fe40000000000 */
        /* <DEDUP_REMOVED lines=62> */
[----:B------:R-:W-:-:S05]  /*0f60*/  IMAD R2, R0, R2, R3 ;  /* 0x0000000200027224 */ /* 0x000fca00078e0203 */
[----:B------:R1:W-:Y:S02]  /*0f70*/  STL [R1+0x8], R2 ;  /* 0x0000080201007387 */ /* 0x0003e40000100800 */
.L_x_2854:
[----:B------:R-:W-:Y:S05]  /*0f80*/  BSYNC B0 ;  /* 0x0000000000007941 */ /* 0x000fea0003800000 */
.L_x_2852:
[----:B------:R-:W-:-:S04]  /*0f90*/  LOP3.LUT R0, RZ, R0, RZ, 0x33, !PT ;  /* 0x00000000ff007212 */ /* 0x000fc800078e33ff */
[----:B------:R-:W-:-:S05]  /*0fa0*/  IADD3 R0, R0, R12, RZ ;  /* 0x0000000c00007210 */ /* 0x000fca0007ffe0ff */
[----:B------:R2:W-:Y:S01]  /*0fb0*/  STL [R1+0x4], R0 ;  /* 0x0000040001007387 */ /* 0x0005e20000100800 */
[----:B------:R-:W-:Y:S05]  /*0fc0*/  BRA `(.L_x_2855) ;  /* 0x0000006000007947 */ /* 0x000fea0003800000 */
.L_x_2843:
[----:B------:R-:W-:Y:S01]  /*0fd0*/  MOV R0, UR4 ;  /* 0x0000000400007c02 */ /* 0x000fe20008000f00 */
[----:B------:R-:W-:Y:S04]  /*0fe0*/  STL [R1+0x4], RZ ;  /* 0x000004ff01007387 */ /* 0x000fe80000100800 */
[----:B------:R1:W-:Y:S04]  /*0ff0*/  STL [R1], R0 ;  /* 0x0000000001007387 */ /* 0x0003e80000100800 */
[----:B------:R2:W-:Y:S01]  /*1000*/  STL [R1+0x8], RZ ;  /* 0x000008ff01007387 */ /* 0x0005e20000100800 */
[----:B-1----:R-:W-:-:S05]  /*1010*/  MOV R0, c[0x0][0x53c] ;  /* 0x00014f0000007a02 */ /* 0x002fca0000000f00 */
[----:B------:R2:W-:Y:S02]  /*1020*/  STL [R1+0xc], R0 ;  /* 0x00000c0001007387 */ /* 0x0005e40000100800 */
.L_x_2855:
[----:B------:R-:W3:Y:S04]  /*1030*/  LDL R4, [R1] ;  /* 0x0000000001047983 */ /* 0x000ee80000100800 */
[----:B------:R-:W3:Y:S04]  /*1040*/  LDL R5, [R1+0x4] ;  /* 0x0000040001057983 */ /* 0x000ee80000100800 */
[----:B------:R-:W3:Y:S04]  /*1050*/  LDL R6, [R1+0x8] ;  /* 0x0000080001067983 */ /* 0x000ee80000100800 */
[----:B------:R-:W3:Y:S01]  /*1060*/  LDL R7, [R1+0xc] ;  /* 0x00000c0001077983 */ /* 0x000ee20000100800 */
[----:B------:R-:W-:Y:S01]  /*1070*/  ISETP.NE.AND P0, PT, R13, RZ, PT ;  /* 0x000000ff0d00720c */ /* 0x000fe20003f05270 */
[----:B------:R-:W-:-:S12]  /*1080*/  WARPSYNC 0xffffffff ;  /* 0xffffffff00007948 */ /* 0x000fd80003800000 */
[----:B---3--:R3:W-:Y:S04]  /*1090*/  @!P0 STS.128 [0x24100], R4 ;  /* 0x02410004ff008388 */ /* 0x0087e80000000c00 */
[----:B------:R-:W-:Y:S06]  /*10a0*/  BAR.ARV 0x5, 0x100 ;  /* 0x0144000000007b1d */ /* 0x000fec0000002000 */
.L_x_2841:
[----:B--2---:R-:W2:Y:S02]  /*10b0*/  LDL R0, [R1+0xc] ;  /* 0x00000c0001007983 */ /* 0x004ea40000100800 */
[----:B--2---:R-:W-:-:S13]  /*10c0*/  ISETP.GE.AND P0, PT, R0, c[0x0][0x53c], PT ;  /* 0x00014f0000007a0c */ /* 0x004fda0003f06270 */
[----:B------:R-:W-:Y:S05]  /*10d0*/  @P0 EXIT ;  /* 0x000000000000094d */ /* 0x000fea0003800000 */
[----:B------:R-:W2:Y:S01]  /*10e0*/  S2R R14, SR_TID.X ;  /* 0x00000000000e7919 */ /* 0x000ea20000002100 */
[----:B------:R-:W-:Y:S02]  /*10f0*/  ULDC UR4, c[0x0][0x2ac] ;  /* 0x0000ab0000047ab9 */ /* 0x000fe40000000800 */
[----:B------:R-:W-:Y:S02]  /*1100*/  ULDC UR6, c[0x0][0x1d0] ;  /* 0x0000740000067ab9 */ /* 0x000fe40000000800 */
[----:B------:R-:W-:Y:S01]  /*1110*/  UIMAD UR6, UR4, UR6, URZ ;  /* 0x00000006040672a4 */ /* 0x000fe2000f8e023f */
[----:B--2---:R-:W-:-:S04]  /*1120*/  SHF.R.S32.HI R12, RZ, 0x1f, R14 ;  /* 0x0000001fff0c7819 */ /* 0x004fc8000001140e */
[CC--:B-1----:R-:W-:Y:S02]  /*1130*/  LEA.HI R2, R12.reuse, R14.reuse, RZ, 0x4 ;  /* 0x0000000e0c027211 */ /* 0x0c2fe400078f20ff */
[-C--:B------:R-:W-:Y:S02]  /*1140*/  LEA.HI R11, R12, R14.reuse, RZ, 0x3 ;  /* 0x0000000e0c0b7211 */ /* 0x080fe400078f18ff */
[----:B------:R-:W-:Y:S02]  /*1150*/  LOP3.LUT R0, R2, 0xfffffff0, RZ, 0xc0, !PT ;  /* 0xfffffff002007812 */ /* 0x000fe400078ec0ff */
[----:B------:R-:W-:Y:S02]  /*1160*/  SHF.R.S32.HI R251, RZ, 0x3, R11 ;  /* 0x00000003fffb7819 */ /* 0x000fe4000001140b */
[----:B---3--:R-:W-:Y:S01]  /*1170*/  LOP3.LUT R4, R11, 0xfffffff8, RZ, 0xc0, !PT ;  /* 0xfffffff80b047812 */ /* 0x008fe200078ec0ff */
[----:B------:R-:W-:Y:S01]  /*1180*/  IMAD.IADD R0, R14, 0x1, -R0 ;  /* 0x000000010e007824 */ /* 0x000fe200078e0a00 */
[----:B------:R-:W-:Y:S01]  /*1190*/  SHF.R.S32.HI R3, RZ, 0x4, R2 ;  /* 0x00000004ff037819 */ /* 0x000fe20000011402 */
[----:B------:R-:W-:Y:S01]  /*11a0*/  IMAD.SHL.U32 R5, R251, 0x40, RZ ;  /* 0x00000040fb057824 */ /* 0x000fe200078e00ff */
[----:B------:R-:W-:Y:S01]  /*11b0*/  LEA.HI R8, R12, R14, RZ, 0x6 ;  /* 0x0000000e0c087211 */ /* 0x000fe200078f30ff */
[----:B------:R-:W-:Y:S01]  /*11c0*/  IMAD.IADD R22, R14, 0x1, -R4 ;  /* 0x000000010e167824 */ /* 0x000fe200078e0a04 */
[----:B------:R-:W-:-:S02]  /*11d0*/  SHF.R.S32.HI R6, RZ, 0x1f, R0 ;  /* 0x0000001fff067819 */ /* 0x000fc40000011400 */
[----:B------:R-:W-:Y:S01]  /*11e0*/  LEA.HI R4, R2, R3, RZ, 0x1 ;  /* 0x0000000302047211 */ /* 0x000fe200078f08ff */
[----:B------:R-:W-:Y:S01]  /*11f0*/  IMAD.SHL.U32 R216, R22, 0x8, RZ ;  /* 0x0000000816d87824 */ /* 0x000fe200078e00ff */
[----:B------:R-:W-:Y:S01]  /*1200*/  LEA.HI R13, R6, R0, RZ, 0x3 ;  /* 0x00000000060d7211 */ /* 0x000fe200078f18ff */
[----:B------:R-:W-:Y:S01]  /*1210*/  IMAD R231, R22, 0x20, R251 ;  /* 0x0000002016e77824 */ /* 0x000fe200078e02fb */
[----:B------:R-:W-:Y:S02]  /*1220*/  LOP3.LUT R2, R5, 0x1c0, RZ, 0xc0, !PT ;  /* 0x000001c005027812 */ /* 0x000fe400078ec0ff */
[----:B------:R-:W-:Y:S02]  /*1230*/  LOP3.LUT R6, R4, 0xfffffffe, RZ, 0xc0, !PT ;  /* 0xfffffffe04067812 */ /* 0x000fe400078ec0ff */
[----:B------:R-:W-:Y:S02]  /*1240*/  SHF.R.U32.HI R5, RZ, 0x3, R2 ;  /* 0x00000003ff057819 */ /* 0x000fe40000011602 */
[----:B------:R-:W-:Y:S01]  /*1250*/  LOP3.LUT R4, R13, 0xfffffff8, RZ, 0xc0, !PT ;  /* 0xfffffff80d047812 */ /* 0x000fe200078ec0ff */
[----:B------:R-:W-:Y:S01]  /*1260*/  IMAD.IADD R9, R3, 0x1, -R6 ;  /* 0x0000000103097824 */ /* 0x000fe200078e0a06 */
[----:B------:R-:W-:-:S02]  /*1270*/  LOP3.LUT R2, R2, 0x38, R216, 0xf8, !PT ;  /* 0x0000003802027812 */ /* 0x000fc400078ef8d8 */
[----:B------:R-:W-:Y:S01]  /*1280*/  LEA.HI R3, R12, R14, RZ, 0x5 ;  /* 0x0000000e0c037211 */ /* 0x000fe200078f28ff */
[----:B------:R-:W-:Y:S01]  /*1290*/  IMAD.IADD R6, R0, 0x1, -R4 ;  /* 0x0000000100067824 */ /* 0x000fe200078e0a04 */
[----:B------:R-:W-:Y:S01]  /*12a0*/  LOP3.LUT R7, R2, R5, RZ, 0x3c, !PT ;  /* 0x0000000502077212 */ /* 0x000fe200078e3cff */
[----:B------:R-:W-:Y:S01]  /*12b0*/  IMAD.SHL.U32 R0, R22, 0x40, RZ ;  /* 0x0000004016007824 */ /* 0x000fe200078e00ff */
[----:B------:R-:W-:Y:S02]  /*12c0*/  LOP3.LUT R2, R3, 0xffffffe0, RZ, 0xc0, !PT ;  /* 0xffffffe003027812 */ /* 0x000fe400078ec0ff */
[--C-:B------:R-:W-:Y:S02]  /*12d0*/  SHF.R.S32.HI R10, RZ, 0x5, R3.reuse ;  /* 0x00000005ff0a7819 */ /* 0x100fe40000011403 */
[----:B------:R-:W-:Y:S01]  /*12e0*/  LOP3.LUT R0, R0, 0x1c0, RZ, 0xc0, !PT ;  /* 0x000001c000007812 */ /* 0x000fe200078ec0ff */
[----:B------:R-:W-:Y:S01]  /*12f0*/  IMAD.IADD R19, R14, 0x1, -R2 ;  /* 0x000000010e137824 */ /* 0x000fe200078e0a02 */
[----:B------:R-:W-:Y:S01]  /*1300*/  SHF.R.S32.HI R3, RZ, 0x1f, R3 ;  /* 0x0000001fff037819 */ /* 0x000fe20000011403 */
[----:B------:R-:W-:Y:S01]  /*1310*/  IMAD.SHL.U32 R151, R10, 0x200, RZ ;  /* 0x000002000a977824 */ /* 0x000fe200078e00ff */
[----:B------:R-:W-:-:S02]  /*1320*/  LOP3.LUT R5, R0, 0x8, R11, 0xf8, !PT ;  /* 0x0000000800057812 */ /* 0x000fc400078ef80b */
[----:B------:R-:W-:Y:S01]  /*1330*/  LEA.HI R2, R3, R10, RZ, 0x3 ;  /* 0x0000000a03027211 */ /* 0x000fe200078f18ff */
[----:B------:R-:W-:Y:S01]  /*1340*/  IMAD.SHL.U32 R3, R8, 0x8, RZ ;  /* 0x0000000808037824 */ /* 0x000fe200078e00ff */
[----:B------:R-:W-:Y:S02]  /*1350*/  SHF.R.S32.HI R11, RZ, 0x1f, R19 ;  /* 0x0000001fff0b7819 */ /* 0x000fe40000011413 */
[----:B------:R-:W-:Y:S02]  /*1360*/  SHF.R.U32.HI R4, RZ, 0x3, R0 ;  /* 0x00000003ff047819 */ /* 0x000fe40000011600 */
[----:B------:R-:W-:Y:S02]  /*1370*/  LOP3.LUT R0, R2, 0xffffff8, RZ, 0xc0, !PT ;  /* 0x0ffffff802007812 */ /* 0x000fe400078ec0ff */
[----:B------:R-:W-:Y:S02]  /*1380*/  LEA.HI R11, R11, R19, RZ, 0x2 ;  /* 0x000000130b0b7211 */ /* 0x000fe400078f10ff */
[----:B------:R-:W-:Y:S01]  /*1390*/  LOP3.LUT R144, R7, 0x7ffffe00, R3, 0xf8, !PT ;  /* 0x7ffffe0007907812 */ /* 0x000fe200078ef803 */
[----:B------:R-:W-:Y:S01]  /*13a0*/  IMAD.IADD R3, R10, 0x1, -R0 ;  /* 0x000000010a037824 */ /* 0x000fe200078e0a00 */
[----:B------:R-:W-:Y:S01]  /*13b0*/  SHF.R.S32.HI R2, RZ, 0x2, R11 ;  /* 0x00000002ff027819 */ /* 0x000fe2000001140b */
[----:B------:R-:W-:Y:S01]  /*13c0*/  IMAD.SHL.U32 R0, R6, 0x40, RZ ;  /* 0x0000004006007824 */ /* 0x000fe200078e00ff */
[----:B------:R-:W-:Y:S01]  /*13d0*/  LEA.HI R7, R12, R14, RZ, 0x2 ;  /* 0x0000000e0c077211 */ /* 0x000fe200078f10ff */
[----:B------:R-:W-:Y:S01]  /*13e0*/  IMAD.SHL.U32 R10, R10, 0x400, RZ ;  /* 0x000004000a0a7824 */ /* 0x000fe200078e00ff */
[----:B------:R-:W-:Y:S01]  /*13f0*/  LOP3.LUT R8, R5, R4, RZ, 0x3c, !PT ;  /* 0x0000000405087212 */ /* 0x000fe200078e3cff */
[----:B------:R-:W-:Y:S01]  /*1400*/  IMAD R18, R3, 0x10, R2 ;  /* 0x0000001003127824 */ /* 0x000fe200078e0202 */
[----:B------:R-:W-:Y:S01]  /*1410*/  LOP3.LUT R2, R7, 0xfffffffc, RZ, 0xc0, !PT ;  /* 0xfffffffc07027812 */ /* 0x000fe200078ec0ff */
[----:B------:R-:W-:Y:S01]  /*1420*/  IMAD.SHL.U32 R4, R9, 0x8, RZ ;  /* 0x0000000809047824 */ /* 0x000fe200078e00ff */
[--C-:B------:R-:W-:Y:S01]  /*1430*/  SHF.R.S32.HI R227, RZ, 0x2, R7.reuse ;  /* 0x00000002ffe37819 */ /* 0x100fe20000011407 */
[----:B------:R-:W-:Y:S01]  /*1440*/  IMAD.SHL.U32 R144, R144, 0x2, RZ ;  /* 0x0000000290907824 */ /* 0x000fe200078e00ff */
[----:B------:R-:W-:Y:S01]  /*1450*/  SHF.R.S32.HI R3, RZ, 0x1f, R7 ;  /* 0x0000001fff037819 */ /* 0x000fe20000011407 */
[----:B------:R-:W-:Y:S01]  /*1460*/  IMAD.IADD R21, R14, 0x1, -R2 ;  /* 0x000000010e157824 */ /* 0x000fe200078e0a02 */
[----:B------:R-:W-:Y:S01]  /*1470*/  LOP3.LUT R0, R0, 0x1c0, RZ, 0xc0, !PT ;  /* 0x000001c000007812 */ /* 0x000fe200078ec0ff */
[----:B------:R-:W-:Y:S01]  /*1480*/  STL [R1+0x6c], R18 ;  /* 0x00006c1201007387 */ /* 0x000fe20000100800 */
[----:B------:R-:W-:Y:S01]  /*1490*/  LEA.HI R3, R3, R227, RZ, 0x3 ;  /* 0x000000e303037211 */ /* 0x000fe200078f18ff */
[C---:B------:R-:W-:Y:S01]  /*14a0*/  IMAD.SHL.U32 R110, R21.reuse, 0x4, RZ ;  /* 0x00000004156e7824 */ /* 0x040fe200078e00ff */
[----:B------:R-:W-:Y:S01]  /*14b0*/  LOP3.LUT R5, R0, 0x8, R4, 0xf8, !PT ;  /* 0x0000000800057812 */ /* 0x000fe200078ef804 */
[----:B------:R-:W-:Y:S01]  /*14c0*/  IMAD.SHL.U32 R104, R21, 0x8, RZ ;  /* 0x0000000815687824 */ /* 0x000fe200078e00ff */
[----:B------:R-:W-:-:S02]  /*14d0*/  R2P PR, R6, 0x6 ;  /* 0x0000000606007804 */ /* 0x000fc40000000000 */
[----:B------:R-:W-:Y:S01]  /*14e0*/  SHF.R.U32.HI R4, RZ, 0x3, R0 ;  /* 0x00000003ff047819 */ /* 0x000fe20000011600 */
[----:B------:R-:W-:Y:S01]  /*14f0*/  IMAD R0, R9, 0x200, R8 ;  /* 0x0000020009007824 */ /* 0x000fe200078e0208 */
[----:B------:R-:W-:Y:S02]  /*1500*/  IADD3 R6, R227, 0x40, RZ ;  /* 0x00000040e3067810 */ /* 0x000fe40007ffe0ff */
[----:B------:R-:W-:Y:S02]  /*1510*/  LOP3.LUT R3, R3, 0xfffffff8, RZ, 0xc0, !PT ;  /* 0xfffffff803037812 */ /* 0x000fe400078ec0ff */
[----:B------:R-:W-:Y:S01]  /*1520*/  IADD3 R146, R110, 0x20, RZ ;  /* 0x000000206e927810 */ /* 0x000fe20007ffe0ff */
[----:B------:R-:W-:Y:S01]  /*1530*/  IMAD.SHL.U32 R2, R6, 0x40, RZ ;  /* 0x0000004006027824 */ /* 0x000fe200078e00ff */
[----:B------:R-:W-:Y:S01]  /*1540*/  LOP3.LUT R9, R5, R4, RZ, 0x3c, !PT ;  /* 0x0000000405097212 */ /* 0x000fe200078e3cff */
[----:B------:R-:W-:Y:S01]  /*1550*/  IMAD.IADD R5, R227, 0x1, -R3 ;  /* 0x00000001e3057824 */ /* 0x000fe200078e0a03 */
[----:B------:R-:W-:Y:S01]  /*1560*/  SHF.R.S32.HI R4, RZ, 0x1f, R6 ;  /* 0x0000001fff047819 */ /* 0x000fe20000011406 */
[----:B------:R-:W-:Y:S01]  /*1570*/  IMAD.IADD R109, R110, 0x1, R146 ;  /* 0x000000016e6d7824 */ /* 0x000fe200078e0292 */
[----:B------:R-:W-:-:S02]  /*1580*/  LOP3.LUT R20, R2, 0x1c0, RZ, 0xc0, !PT ;  /* 0x000001c002147812 */ /* 0x000fc400078ec0ff */
[----:B------:R-:W-:Y:S01]  /*1590*/  LEA.HI R3, R4, R6, RZ, 0x3 ;  /* 0x0000000604037211 */ /* 0x000fe200078f18ff */
[----:B------:R-:W-:Y:S01]  /*15a0*/  IMAD.SHL.U32 R4, R5, 0x40, RZ ;  /* 0x0000004005047824 */ /* 0x000fe200078e00ff */
[----:B------:R-:W-:Y:S01]  /*15b0*/  IADD3 R145, R110, 0x40, RZ ;  /* 0x000000406e917810 */ /* 0x000fe20007ffe0ff */
[----:B------:R1:W-:Y:S01]  /*15c0*/  STL [R1+0x10], R5 ;  /* 0x0000100501007387 */ /* 0x0003e20000100800 */
[----:B------:R-:W-:Y:S01]  /*15d0*/  SHF.R.S32.HI R2, RZ, 0x1f, R109 ;  /* 0x0000001fff027819 */ /* 0x000fe2000001146d */
[----:B------:R-:W-:Y:S01]  /*15e0*/  IMAD.SHL.U32 R3, R3, 0x40, RZ ;  /* 0x0000004003037824 */ /* 0x000fe200078e00ff */
[----:B------:R-:W-:Y:S01]  /*15f0*/  LOP3.LUT R233, R4, 0x1c0, RZ, 0xc0, !PT ;  /* 0x000001c004e97812 */ /* 0x000fe200078ec0ff */
[----:B------:R-:W-:Y:S01]  /*1600*/  IMAD.IADD R108, R110, 0x1, R145 ;  /* 0x000000016e6c7824 */ /* 0x000fe200078e0291 */
[CC--:B------:R-:W-:Y:S02]  /*1610*/  LEA.HI R4, R2.reuse, R109.reuse, RZ, 0x6 ;  /* 0x0000006d02047211 */ /* 0x0c0fe400078f30ff */
[----:B------:R-:W-:-:S02]  /*1620*/  LEA.HI R8, R2, R109, RZ, 0x3 ;  /* 0x0000006d02087211 */ /* 0x000fc400078f18ff */
[----:B------:R-:W-:Y:S01]  /*1630*/  LOP3.LUT R16, R3, 0xfffffe00, RZ, 0xc0, !PT ;  /* 0xfffffe0003107812 */ /* 0x000fe200078ec0ff */
[----:B------:R-:W-:Y:S01]  /*1640*/  IMAD.SHL.U32 R2, R4, 0x80, RZ ;  /* 0x0000008004027824 */ /* 0x000fe200078e00ff */
[----:B------:R-:W-:Y:S02]  /*1650*/  SHF.R.U32.HI R150, RZ, 0x3, R233 ;  /* 0x00000003ff967819 */ /* 0x000fe400000116e9 */
[----:B------:R-:W-:Y:S01]  /*1660*/  SHF.R.U32.HI R17, RZ, 0x3, R20 ;  /* 0x00000003ff117819 */ /* 0x000fe20000011614 */
[----:B------:R-:W-:Y:S01]  /*1670*/  STL [R1+0x34], R16 ;  /* 0x0000341001007387 */ /* 0x000fe20000100800 */
[----:B------:R-:W-:Y:S02]  /*1680*/  LOP3.LUT R4, R20, 0x38, R8, 0xf8, !PT ;  /* 0x0000003814047812 */ /* 0x000fe400078ef808 */
[----:B------:R-:W-:Y:S02]  /*1690*/  SHF.R.S32.HI R3, RZ, 0x1f, R108 ;  /* 0x0000001fff037819 */ /* 0x000fe4000001146c */
[----:B------:R-:W-:-:S02]  /*16a0*/  LOP3.LUT R2, R2, 0xffffe000, RZ, 0xc0, !PT ;  /* 0xffffe00002027812 */ /* 0x000fc400078ec0ff */
[----:B------:R-:W-:Y:S02]  /*16b0*/  LOP3.LUT R4, R4, R17, RZ, 0x3c, !PT ;  /* 0x0000001104047212 */ /* 0x000fe400078e3cff */
[----:B------:R-:W-:Y:S02]  /*16c0*/  LEA.HI R7, R3, R108, RZ, 0x3 ;  /* 0x0000006c03077211 */ /* 0x000fe400078f18ff */
[----:B-1----:R-:W-:Y:S02]  /*16d0*/  LOP3.LUT R5, R233, 0x38, R8, 0xf8, !PT ;  /* 0x00000038e9057812 */ /* 0x002fe400078ef808 */
[----:B------:R-:W-:Y:S02]  /*16e0*/  IADD3 R14, R4, R2, R16 ;  /* 0x00000002040e7210 */ /* 0x000fe40007ffe010 */
[----:B------:R-:W-:Y:S02]  /*16f0*/  LOP3.LUT R6, R5, R150, RZ, 0x3c, !PT ;  /* 0x0000009605067212 */ /* 0x000fe400078e3cff */
[----:B------:R-:W-:-:S02]  /*1700*/  LEA.HI R5, R3, R108, RZ, 0x6 ;  /* 0x0000006c03057211 */ /* 0x000fc400078f30ff */
[----:B------:R-:W-:Y:S01]  /*1710*/  IADD3 R15, R6, R2, R151 ;  /* 0x00000002060f7210 */ /* 0x000fe20007ffe097 */
[----:B------:R-:W-:Y:S01]  /*1720*/  IMAD.SHL.U32 R6, R13, 0x40, RZ ;  /* 0x000000400d067824 */ /* 0x000fe200078e00ff */
[--C-:B------:R-:W-:Y:S01]  /*1730*/  LOP3.LUT R4, R233, 0x38, R7.reuse, 0xf8, !PT ;  /* 0x00000038e9047812 */ /* 0x100fe200078ef807 */
[----:B------:R-:W-:Y:S01]  /*1740*/  IMAD.SHL.U32 R2, R5, 0x80, RZ ;  /* 0x0000008005027824 */ /* 0x000fe200078e00ff */
[----:B------:R-:W-:Y:S02]  /*1750*/  LOP3.LUT R3, R20, 0x38, R7, 0xf8, !PT ;  /* 0x0000003814037812 */ /* 0x000fe400078ef807 */
[----:B------:R-:W-:Y:S02]  /*1760*/  LOP3.LUT R5, R4, R150, RZ, 0x3c, !PT ;  /* 0x0000009604057212 */ /* 0x000fe400078e3cff */
[----:B------:R-:W-:Y:S02]  /*1770*/  LOP3.LUT R2, R2, 0xffffe000, RZ, 0xc0, !PT ;  /* 0xffffe00002027812 */ /* 0x000fe400078ec0ff */
[----:B------:R-:W-:-:S02]  /*1780*/  LOP3.LUT R4, R3, R17, RZ, 0x3c, !PT ;  /* 0x0000001103047212 */ /* 0x000fc400078e3cff */
[-C--:B------:R-:W-:Y:S02]  /*1790*/  IADD3 R13, R5, R2.reuse, R151 ;  /* 0x00000002050d7210 */ /* 0x080fe40007ffe097 */
[----:B------:R-:W-:Y:S02]  /*17a0*/  LEA.HI R5, R21, R21, RZ, 0x1 ;  /* 0x0000001515057211 */ /* 0x000fe400078f08ff */
[----:B------:R-:W-:Y:S02]  /*17b0*/  LOP3.LUT R3, R6, 0xfffffe00, RZ, 0xc0, !PT ;  /* 0xfffffe0006037812 */ /* 0x000fe400078ec0ff */
[----:B------:R-:W-:Y:S02]  /*17c0*/  LOP3.LUT R5, R5, 0x1ffffffe, RZ, 0xc0, !PT ;  /* 0x1ffffffe05057812 */ /* 0x000fe400078ec0ff */
[----:B------:R-:W-:Y:S01]  /*17d0*/  IADD3 R12, R4, R2, R16 ;  /* 0x00000002040c7210 */ /* 0x000fe20007ffe010 */
[----:B------:R-:W-:Y:S01]  /*17e0*/  IMAD.MOV.U32 R4, RZ, RZ, 0x20 ;  /* 0x00000020ff047424 */ /* 0x000fe200078e00ff */
[----:B------:R-:W-:Y:S01]  /*17f0*/  IADD3 R2, R9, R3, R10 ;  /* 0x0000000309027210 */ /* 0x000fe20007ffe00a */
[----:B------:R-:W-:Y:S01]  /*1800*/  IMAD.MOV.U32 R10, RZ, RZ, 0x40 ;  /* 0x00000040ff0a7424 */ /* 0x000fe200078e00ff */
[----:B------:R-:W-:-:S02]  /*1810*/  IADD3 R149, R110, 0x10, RZ ;  /* 0x000000106e957810 */ /* 0x000fc40007ffe0ff */
[----:B------:R-:W-:Y:S01]  /*1820*/  LOP3.LUT R3, R9, R3, RZ, 0xfc, !PT ;  /* 0x0000000309037212 */ /* 0x000fe200078efcff */
[----:B------:R-:W-:Y:S01]  /*1830*/  IMAD.IADD R9, R21, 0x1, -R5 ;  /* 0x0000000115097824 */ /* 0x000fe200078e0a05 */
[----:B------:R-:W-:Y:S02]  /*1840*/  LOP3.LUT R6, R11, 0x7ffffffc, RZ, 0xc0, !PT ;  /* 0x7ffffffc0b067812 */ /* 0x000fe400078ec0ff */
[----:B------:R-:W-:Y:S02]  /*1850*/  LOP3.LUT R5, R20, 0x38, R104, 0xf8, !PT ;  /* 0x0000003814057812 */ /* 0x000fe400078ef868 */
[----:B------:R-:W-:Y:S01]  /*1860*/  SHF.R.S32.HI R20, RZ, 0x1f, R149 ;  /* 0x0000001fff147819 */ /* 0x000fe20000011495 */
[----:B------:R-:W-:Y:S01]  /*1870*/  IMAD.IADD R6, R19, 0x1, -R6 ;  /* 0x0000000113067824 */ /* 0x000fe200078e0a06 */
[C---:B------:R-:W-:Y:S02]  /*1880*/  IADD3 R148, R110.reuse, 0x30, RZ ;  /* 0x000000306e947810 */ /* 0x040fe40007ffe0ff */
[----:B------:R-:W-:Y:S01]  /*1890*/  SHF.R.S32.HI R11, RZ, 0x1f, R146 ;  /* 0x0000001fff0b7819 */ /* 0x000fe20000011492 */
[----:B------:R1:W-:Y:S01]  /*18a0*/  STL [R1+0x48], R20 ;  /* 0x0000481401007387 */ /* 0x0003e20000100800 */
[----:B------:R-:W-:Y:S01]  /*18b0*/  IADD3 R147, R110, 0x50, RZ ;  /* 0x000000506e937810 */ /* 0x000fe20007ffe0ff */
[----:B------:R-:W-:Y:S01]  /*18c0*/  IMAD.SHL.U32 R252, R6, 0x2, RZ ;  /* 0x0000000206fc7824 */ /* 0x000fe200078e00ff */
[----:B------:R-:W-:Y:S01]  /*18d0*/  SHF.R.S32.HI R21, RZ, 0x1f, R148 ;  /* 0x0000001fff157819 */ /* 0x000fe20000011494 */
[----:B------:R2:W-:Y:S01]  /*18e0*/  STL [R1+0x44], R11 ;  /* 0x0000440b01007387 */ /* 0x0005e20000100800 */
[----:B------:R-:W-:Y:S01]  /*18f0*/  LOP3.LUT R5, R16, R5, R17, 0xf6, !PT ;  /* 0x0000000510057212 */ /* 0x000fe200078ef611 */
[----:B------:R-:W-:Y:S01]  /*1900*/  IMAD R6, R9, 0x8, R18 ;  /* 0x0000000809067824 */ /* 0x000fe200078e0212 */
[----:B------:R-:W-:Y:S01]  /*1910*/  IADD3 R34, R252, 0x8, RZ ;  /* 0x00000008fc227810 */ /* 0x000fe20007ffe0ff */
[----:B------:R-:W-:Y:S01]  /*1920*/  STL [R1+0x40], R21 ;  /* 0x0000401501007387 */ /* 0x000fe20000100800 */
[----:B------:R-:W-:-:S02]  /*1930*/  LEA R5, R5, 0x18100, 0x1 ;  /* 0x0001810005057811 */ /* 0x000fc400078e08ff */
[C---:B------:R-:W-:Y:S02]  /*1940*/  IADD3 R33, R252.reuse, 0x10, RZ ;  /* 0x00000010fc217810 */ /* 0x040fe40007ffe0ff */
[C---:B------:R-:W-:Y:S02]  /*1950*/  IADD3 R32, R252.reuse, 0x18, RZ ;  /* 0x00000018fc207810 */ /* 0x040fe40007ffe0ff */
[C---:B------:R-:W-:Y:S02]  /*1960*/  IADD3 R31, R252.reuse, 0x20, RZ ;  /* 0x00000020fc1f7810 */ /* 0x040fe40007ffe0ff */
[C---:B------:R-:W-:Y:S02]  /*1970*/  IADD3 R29, R252.reuse, 0x30, RZ ;  /* 0x00000030fc1d7810 */ /* 0x040fe40007ffe0ff */
[C---:B------:R-:W-:Y:S02]  /*1980*/  IADD3 R28, R252.reuse, 0x38, RZ ;  /* 0x00000038fc1c7810 */ /* 0x040fe40007ffe0ff */
[----:B------:R-:W-:-:S02]  /*1990*/  IADD3 R26, R252, 0x48, RZ ;  /* 0x00000048fc1a7810 */ /* 0x000fc40007ffe0ff */
[----:B------:R-:W-:Y:S02]  /*19a0*/  SEL R184, R4, 0xffffffe0, !P1 ;  /* 0xffffffe004b87807 */ /* 0x000fe40004800000 */
[----:B-1----:R-:W-:Y:S02]  /*19b0*/  SHF.R.S32.HI R20, RZ, 0x1f, R145 ;  /* 0x0000001fff147819 */ /* 0x002fe40000011491 */
[C---:B------:R-:W-:Y:S02]  /*19c0*/  IADD3 R25, R252.reuse, 0x50, RZ ;  /* 0x00000050fc197810 */ /* 0x040fe40007ffe0ff */
[----:B--2---:R-:W-:Y:S01]  /*19d0*/  SHF.R.S32.HI R11, RZ, 0x1f, R147 ;  /* 0x0000001fff0b7819 */ /* 0x004fe20000011493 */
[----:B------:R1:W-:Y:S01]  /*19e0*/  STL [R1+0x3c], R20 ;  /* 0x00003c1401007387 */ /* 0x0003e20000100800 */
[C---:B------:R-:W-:Y:S02]  /*19f0*/  IADD3 R23, R252.reuse, 0x60, RZ ;  /* 0x00000060fc177810 */ /* 0x040fe40007ffe0ff */
[----:B------:R-:W-:Y:S01]  /*1a00*/  IADD3 R22, R252, 0x68, RZ ;  /* 0x00000068fc167810 */ /* 0x000fe20007ffe0ff */
[----:B------:R-:W-:Y:S01]  /*1a10*/  STL [R1+0x38], R11 ;  /* 0x0000380b01007387 */ /* 0x000fe20000100800 */
[----:B------:R-:W-:-:S02]  /*1a20*/  SHF.R.S32.HI R4, RZ, 0x1f, R33 ;  /* 0x0000001fff047819 */ /* 0x000fc40000011421 */
[----:B------:R-:W-:Y:S01]  /*1a30*/  SHF.R.S32.HI R235, RZ, 0x3, R8 ;  /* 0x00000003ffeb7819 */ /* 0x000fe20000011408 */
[----:B------:R-:W-:Y:S01]  /*1a40*/  STL [R1+0x64], R6 ;  /* 0x0000640601007387 */ /* 0x000fe20000100800 */
[C---:B------:R-:W-:Y:S02]  /*1a50*/  IADD3 R19, R252.reuse, 0x80, RZ ;  /* 0x00000080fc137810 */ /* 0x040fe40007ffe0ff */
[C---:B------:R-:W-:Y:S01]  /*1a60*/  IADD3 R17, R252.reuse, 0x90, RZ ;  /* 0x00000090fc117810 */ /* 0x040fe20007ffe0ff */
[----:B------:R2:W-:Y:S01]  /*1a70*/  STL [R1+0x60], R5 ;  /* 0x0000600501007387 */ /* 0x0005e20000100800 */
[----:B------:R-:W-:Y:S02]  /*1a80*/  SHF.R.S32.HI R4, RZ, 0x1f, R31 ;  /* 0x0000001fff047819 */ /* 0x000fe4000001141f */
[----:B------:R-:W-:Y:S02]  /*1a90*/  SHF.R.S32.HI R234, RZ, 0x3, R7 ;  /* 0x00000003ffea7819 */ /* 0x000fe40000011407 */
[----:B------:R-:W-:-:S02]  /*1aa0*/  IADD3 R16, R252, 0x98, RZ ;  /* 0x00000098fc107810 */ /* 0x000fc40007ffe0ff */
[C---:B------:R-:W-:Y:S02]  /*1ab0*/  IADD3 R8, R252.reuse, 0xa8, RZ ;  /* 0x000000a8fc087810 */ /* 0x040fe40007ffe0ff */
[----:B------:R-:W-:Y:S02]  /*1ac0*/  SHF.R.S32.HI R4, RZ, 0x1f, R28 ;  /* 0x0000001fff047819 */ /* 0x000fe4000001141c */
[C---:B------:R-:W-:Y:S02]  /*1ad0*/  IADD3 R7, R252.reuse, 0xb0, RZ ;  /* 0x000000b0fc077810 */ /* 0x040fe40007ffe0ff */
[----:B-1----:R-:W-:Y:S02]  /*1ae0*/  IADD3 R20, R252, 0x78, RZ ;  /* 0x00000078fc147810 */ /* 0x002fe40007ffe0ff */
[----:B------:R-:W-:Y:S02]  /*1af0*/  SHF.R.S32.HI R4, RZ, 0x1f, R25 ;  /* 0x0000001fff047819 */ /* 0x000fe40000011419 */
[----:B------:R-:W-:-:S02]  /*1b00*/  SHF.R.S32.HI R4, RZ, 0x1f, R22 ;  /* 0x0000001fff047819 */ /* 0x000fc40000011416 */
[----:B------:R-:W-:Y:S02]  /*1b10*/  SHF.R.S32.HI R4, RZ, 0x1f, R19 ;  /* 0x0000001fff047819 */ /* 0x000fe40000011413 */
[----:B------:R-:W-:Y:S02]  /*1b20*/  SHF.R.S32.HI R4, RZ, 0x1f, R16 ;  /* 0x0000001fff047819 */ /* 0x000fe40000011410 */
[----:B------:R-:W-:Y:S02]  /*1b30*/  SHF.R.S32.HI R4, RZ, 0x1f, R7 ;  /* 0x0000001fff047819 */ /* 0x000fe40000011407 */
[----:B--2---:R-:W-:Y:S02]  /*1b40*/  SHF.R.S32.HI R5, RZ, 0x1f, R34 ;  /* 0x0000001fff057819 */ /* 0x004fe40000011422 */
        /* <DEDUP_REMOVED lines=8> */
[----:B------:R-:W-:Y:S02]  /*1bd0*/  LEA R4, R14, 0x18100, 0x1 ;  /* 0x000181000e047811 */ /* 0x000fe400078e08ff */
[----:B------:R-:W-:Y:S01]  /*1be0*/  LEA R180, R2, 0x18100, 0x1 ;  /* 0x0001810002b47811 */ /* 0x000fe200078e08ff */
[----:B------:R-:W-:Y:S01]  /*1bf0*/  STL [R1+0x5c], R5 ;  /* 0x00005c0501007387 */ /* 0x000fe20000100800 */
[----:B------:R-:W-:Y:S02]  /*1c00*/  LEA R2, R13, 0x18100, 0x1 ;  /* 0x000181000d027811 */ /* 0x000fe400078e08ff */
[----:B------:R-:W-:Y:S01]  /*1c10*/  LEA R186, R3, 0x100, 0x1 ;  /* 0x0000010003ba7811 */ /* 0x000fe200078e08ff */
[----:B------:R-:W-:Y:S01]  /*1c20*/  STL [R1+0x58], R4 ;  /* 0x0000580401007387 */ /* 0x000fe20000100800 */
[----:B------:R-:W-:Y:S01]  /*1c30*/  LEA R185, R0, 0xc100, 0x1 ;  /* 0x0000c10000b97811 */ /* 0x000fe200078e08ff */
[----:B------:R-:W-:Y:S01]  /*1c40*/  IMAD.IADD R181, R180, 0x1, R184 ;  /* 0x00000001b4b57824 */ /* 0x000fe200078e02b8 */
[----:B------:R-:W-:Y:S01]  /*1c50*/  SEL R0, R10, 0xffffffc0, !P2 ;  /* 0xffffffc00a007807 */ /* 0x000fe20005000000 */
[----:B------:R1:W-:Y:S01]  /*1c60*/  STL [R1+0x54], R2 ;  /* 0x0000540201007387 */ /* 0x0003e20000100800 */
[----:B------:R-:W-:-:S02]  /*1c70*/  LEA R3, R12, 0x18100, 0x1 ;  /* 0x000181000c037811 */ /* 0x000fc400078e08ff */
[----:B------:R-:W-:Y:S01]  /*1c80*/  IADD3 R218, R216, 0x40, RZ ;  /* 0x00000040d8da7810 */ /* 0x000fe20007ffe0ff */
[----:B------:R-:W-:Y:S01]  /*1c90*/  IMAD.IADD R187, R0, 0x1, R186 ;  /* 0x0000000100bb7824 */ /* 0x000fe200078e02ba */
[----:B------:R-:W-:Y:S01]  /*1ca0*/  IADD3 R219, R216, 0x80, RZ ;  /* 0x00000080d8db7810 */ /* 0x000fe20007ffe0ff */
[----:B------:R-:W-:Y:S01]  /*1cb0*/  STL [R1+0x50], R3 ;  /* 0x0000500301007387 */ /* 0x000fe20000100800 */
[--C-:B------:R-:W-:Y:S01]  /*1cc0*/  IMAD.IADD R183, R180, 0x1, R0.reuse ;  /* 0x00000001b4b77824 */ /* 0x100fe200078e0200 */
[C---:B------:R-:W-:Y:S01]  /*1cd0*/  IADD3 R224, R104.reuse, 0x60, RZ ;  /* 0x0000006068e07810 */ /* 0x040fe20007ffe0ff */
[----:B------:R-:W-:Y:S01]  /*1ce0*/  IMAD.IADD R182, R181, 0x1, R0 ;  /* 0x00000001b5b67824 */ /* 0x000fe200078e0200 */
[C---:B------:R-:W-:Y:S02]  /*1cf0*/  IADD3 R223, R104.reuse, 0x80, RZ ;  /* 0x0000008068df7810 */ /* 0x040fe40007ffe0ff */
[----:B------:R-:W-:Y:S02]  /*1d00*/  IADD3 R222, R104, 0xa0, RZ ;  /* 0x000000a068de7810 */ /* 0x000fe40007ffe0ff */
[----:B------:R-:W-:-:S02]  /*1d10*/  IADD3 R30, R252, 0x28, RZ ;  /* 0x00000028fc1e7810 */ /* 0x000fc40007ffe0ff */
[C---:B------:R-:W-:Y:S02]  /*1d20*/  IADD3 R27, R252.reuse, 0x40, RZ ;  /* 0x00000040fc1b7810 */ /* 0x040fe40007ffe0ff */
[C---:B------:R-:W-:Y:S02]  /*1d30*/  IADD3 R24, R252.reuse, 0x58, RZ ;  /* 0x00000058fc187810 */ /* 0x040fe40007ffe0ff */
[C---:B------:R-:W-:Y:S02]  /*1d40*/  IADD3 R21, R252.reuse, 0x70, RZ ;  /* 0x00000070fc157810 */ /* 0x040fe40007ffe0ff */
[C---:B------:R-:W-:Y:S02]  /*1d50*/  IADD3 R18, R252.reuse, 0x88, RZ ;  /* 0x00000088fc127810 */ /* 0x040fe40007ffe0ff */
[----:B------:R-:W-:Y:S01]  /*1d60*/  IADD3 R9, R252, 0xa0, RZ ;  /* 0x000000a0fc097810 */ /* 0x000fe20007ffe0ff */
[----:B-1----:R-:W-:Y:S01]  /*1d70*/  IMAD.IADD R2, R184, 0x1, R186 ;  /* 0x00000001b8027824 */ /* 0x002fe200078e02ba */
[----:B------:R-:W-:-:S02]  /*1d80*/  IADD3 R6, R252, 0xb8, RZ ;  /* 0x000000b8fc067810 */ /* 0x000fc40007ffe0ff */
[----:B------:R-:W-:Y:S02]  /*1d90*/  SHF.R.S32.HI R217, RZ, 0x1f, R216 ;  /* 0x0000001fffd97819 */ /* 0x000fe400000114d8 */
        /* <DEDUP_REMOVED lines=9> */
[----:B------:R-:W-:Y:S02]  /*1e30*/  SHF.R.S32.HI R30, RZ, 0x1f, R30 ;  /* 0x0000001fff1e7819 */ /* 0x000fe4000001141e */
[----:B------:R-:W-:Y:S02]  /*1e40*/  SHF.R.S32.HI R27, RZ, 0x1f, R27 ;  /* 0x0000001fff1b7819 */ /* 0x000fe4000001141b */
[----:B------:R-:W-:-:S02]  /*1e50*/  SHF.R.S32.HI R24, RZ, 0x1f, R24 ;  /* 0x0000001fff187819 */ /* 0x000fc40000011418 */
[----:B------:R-:W-:Y:S01]  /*1e60*/  SHF.R.S32.HI R21, RZ, 0x1f, R21 ;  /* 0x0000001fff157819 */ /* 0x000fe20000011415 */
[----:B-1----:R-:W-:Y:S01]  /*1e70*/  IMAD.IADD R2, R0, 0x1, R2 ;  /* 0x0000000100027824 */ /* 0x002fe200078e0202 */
[----:B------:R-:W-:Y:S01]  /*1e80*/  SHF.R.S32.HI R18, RZ, 0x1f, R18 ;  /* 0x0000001fff127819 */ /* 0x000fe20000011412 */
[----:B------:R-:W-:Y:S01]  /*1e90*/  IMAD.IADD R0, R184, 0x1, R187 ;  /* 0x00000001b8007824 */ /* 0x000fe200078e02bb */
[----:B------:R-:W-:Y:S02]  /*1ea0*/  SHF.R.S32.HI R9, RZ, 0x1f, R9 ;  /* 0x0000001fff097819 */ /* 0x000fe40000011409 */
[----:B------:R-:W-:Y:S02]  /*1eb0*/  SHF.R.S32.HI R6, RZ, 0x1f, R6 ;  /* 0x0000001fff067819 */ /* 0x000fe40000011406 */
[----:B------:R1:W-:Y:S04]  /*1ec0*/  STL [R1+0x24], R0 ;  /* 0x0000240001007387 */ /* 0x0003e80000100800 */
[----:B------:R1:W-:Y:S02]  /*1ed0*/  STL [R1+0x4c], R2 ;  /* 0x00004c0201007387 */ /* 0x0003e40000100800 */
.L_x_3047:
[----:B-1----:R-:W2:Y:S01]  /*1ee0*/  LDL R0, [R1+0xc] ;  /* 0x00000c0001007983 */ /* 0x002ea20000100800 */
[----:B------:R-:W-:Y:S01]  /*1ef0*/  IMAD.MOV.U32 R2, RZ, RZ, 0x4 ;  /* 0x00000004ff027424 */ /* 0x000fe200078e00ff */
[----:B------:R-:W-:-:S02]  /*1f00*/  ISETP.NE.U32.AND P0, PT, RZ, c[0x0][0x370], PT ;  /* 0x0000dc00ff007a0c */ /* 0x000fc40003f05070 */
[----:B------:R-:W-:Y:S02]  /*1f10*/  ISETP.NE.U32.AND P4, PT, RZ, c[0x0][0x360], PT ;  /* 0x0000d800ff007a0c */ /* 0x000fe40003f85070 */
[----:B------:R-:W-:Y:S01]  /*1f20*/  ISETP.NE.AND.EX P1, PT, RZ, c[0x0][0x374], PT, P0 ;  /* 0x0000dd00ff007a0c */ /* 0x000fe20003f25300 */
[----:B--2---:R-:W-:-:S05]  /*1f30*/  IMAD.WIDE R2, R0, R2, c[0x0][0x588] ;  /* 0x0001620000027625 */ /* 0x004fca00078e0202 */
[----:B------:R-:W2:Y:S01]  /*1f40*/  LDG.E R24, [R2.64] ;  /* 0x0000000802187981 */ /* 0x000ea2000c1e1900 */
[----:B------:R-:W-:Y:S01]  /*1f50*/  ISETP.NE.AND.EX P4, PT, RZ, c[0x0][0x364], PT, P4 ;  /* 0x0000d900ff007a0c */ /* 0x000fe20003f85340 */
[----:B------:R-:W-:Y:S01]  /*1f60*/  IMAD.MOV.U32 R248, RZ, RZ, RZ ;  /* 0x000000fffff87224 */ /* 0x000fe200078e00ff */
[----:B------:R-:W-:Y:S02]  /*1f70*/  ISETP.NE.U32.AND P3, PT, RZ, c[0x0][0x348], PT ;  /* 0x0000d200ff007a0c */ /* 0x000fe40003f65070 */
[----:B------:R-:W-:Y:S02]  /*1f80*/  ISETP.NE.U32.AND P5, PT, RZ, c[0x0][0x350], PT ;  /* 0x0000d400ff007a0c */ /* 0x000fe40003fa5070 */
[----:B------:R-:W-:Y:S02]  /*1f90*/  ISETP.NE.U32.AND P6, PT, RZ, c[0x0][0x358], PT ;  /* 0x0000d600ff007a0c */ /* 0x000fe40003fc5070 */
[----:B------:R-:W-:Y:S02]  /*1fa0*/  ISETP.NE.AND.EX P3, PT, RZ, c[0x0][0x34c], PT, P3 ;  /* 0x0000d300ff007a0c */ /* 0x000fe40003f65330 */
[----:B------:R-:W-:-:S02]  /*1fb0*/  ISETP.NE.AND.EX P5, PT, RZ, c[0x0][0x354], PT, P5 ;  /* 0x0000d500ff007a0c */ /* 0x000fc40003fa5350 */
[----:B------:R-:W-:Y:S01]  /*1fc0*/  ISETP.NE.AND.EX P6, PT, RZ, c[0x0][0x35c], PT, P6 ;  /* 0x0000d700ff007a0c */ /* 0x000fe20003fc5360 */
[----:B------:R-:W-:Y:S02]  /*1fd0*/  IMAD.MOV.U32 R139, RZ, RZ, RZ ;  /* 0x000000ffff8b7224 */ /* 0x000fe400078e00ff */
[----:B------:R-:W-:Y:S02]  /*1fe0*/  IMAD.MOV.U32 R20, RZ, RZ, RZ ;  /* 0x000000ffff147224 */ /* 0x000fe400078e00ff */
[----:B------:R-:W-:Y:S01]  /*1ff0*/  IMAD.MOV.U32 R13, RZ, RZ, RZ ;  /* 0x000000ffff0d7224 */ /* 0x000fe200078e00ff */
[----:B--2---:R-:W-:Y:S01]  /*2000*/  SHF.R.S32.HI R21, RZ, 0x1f, R24 ;  /* 0x0000001fff157819 */ /* 0x004fe20000011418 */
[C---:B------:R-:W-:Y:S01]  /*2010*/  IMAD.SHL.U32 R22, R24.reuse, 0x4, RZ ;  /* 0x0000000418167824 */ /* 0x040fe200078e00ff */
[C---:B------:R-:W-:Y:S01]  /*2020*/  @P1 LEA R4, P0, R24.reuse, c[0x0][0x370], 0x2 ;  /* 0x0000dc0018041a11 */ /* 0x040fe200078010ff */
[----:B------:R1:W-:Y:S01]  /*2030*/  STL [R1+0x1c], R24 ;  /* 0x00001c1801007387 */ /* 0x0003e20000100800 */
[----:B------:R-:W-:-:S02]  /*2040*/  SHF.L.U64.HI R16, R24, 0x2, R21 ;  /* 0x0000000218107819 */ /* 0x000fc40000010215 */
[----:B------:R-:W-:Y:S01]  /*2050*/  @P1 LEA.HI.X R5, R24, c[0x0][0x374], R21, 0x2, P0 ;  /* 0x0000dd0018051a11 */ /* 0x000fe200000f1415 */
[----:B------:R1:W-:Y:S01]  /*2060*/  STL [R1+0x28], R21 ;  /* 0x0000281501007387 */ /* 0x0003e20000100800 */
[C---:B------:R-:W-:Y:S02]  /*2070*/  @P4 IADD3 R2, P0, R22.reuse, c[0x0][0x360], RZ ;  /* 0x0000d80016024a10 */ /* 0x040fe40007f1e0ff */
[----:B------:R-:W-:Y:S01]  /*2080*/  IADD3 R6, P2, R22, c[0x0][0x348], RZ ;  /* 0x0000d20016067a10 */ /* 0x000fe20007f5e0ff */
[----:B------:R2:W5:Y:S01]  /*2090*/  @P1 LDG.E R248, [R4.64] ;  /* 0x0000000804f81981 */ /* 0x000562000c1e1900 */
[----:B------:R-:W-:-:S03]  /*20a0*/  @P4 IADD3.X R3, R16, c[0x0][0x364], RZ, P0, !PT ;  /* 0x0000d90010034a10 */ /* 0x000fc600007fe4ff */
[----:B------:R1:W-:Y:S04]  /*20b0*/  STL [R1+0x14], R22 ;  /* 0x0000141601007387 */ /* 0x0003e80000100800 */
[----:B------:R3:W5:Y:S01]  /*20c0*/  @P4 LDG.E R250, [R2.64] ;  /* 0x0000000802fa4981 */ /* 0x000762000c1e1900 */
[----:B------:R-:W-:-:S03]  /*20d0*/  IADD3.X R7, R16, c[0x0][0x34c], RZ, P2, !PT ;  /* 0x0000d30010077a10 */ /* 0x000fc600017fe4ff */
[----:B------:R1:W-:Y:S04]  /*20e0*/  STL [R1+0x18], R16 ;  /* 0x0000181001007387 */ /* 0x0003e80000100800 */
[----:B------:R1:W5:Y:S01]  /*20f0*/  @P3 LDG.E R139, [R6.64] ;  /* 0x00000008068b3981 */ /* 0x000362000c1e1900 */
[----:B--2---:R-:W-:-:S04]  /*2100*/  IADD3 R4, P1, R22, c[0x0][0x350], RZ ;  /* 0x0000d40016047a10 */ /* 0x004fc80007f3e0ff */
[----:B------:R-:W-:Y:S02]  /*2110*/  IADD3.X R5, R16, c[0x0][0x354], RZ, P1, !PT ;  /* 0x0000d50010057a10 */ /* 0x000fe40000ffe4ff */
[----:B---3--:R-:W-:-:S03]  /*2120*/  IADD3 R2, P0, R22, c[0x0][0x358], RZ ;  /* 0x0000d60016027a10 */ /* 0x008fc60007f1e0ff */
[----:B------:R1:W5:Y:S01]  /*2130*/  @P5 LDG.E R20, [R4.64] ;  /* 0x0000000804145981 */ /* 0x000362000c1e1900 */
[----:B------:R-:W-:-:S05]  /*2140*/  IADD3.X R3, R16, c[0x0][0x35c], RZ, P0, !PT ;  /* 0x0000d70010037a10 */ /* 0x000fca00007fe4ff */
[----:B------:R1:W5:Y:S01]  /*2150*/  @P6 LDG.E R13, [R2.64] ;  /* 0x00000008020d6981 */ /* 0x000362000c1e1900 */
[----:B------:R-:W-:Y:S01]  /*2160*/  YIELD ;  /* 0x0000000000007946 */ /* 0x000fe20003800000 */
[----:B------:R-:W-:Y:S05]  /*2170*/  @P4 BRA `(.L_x_2856) ;  /* 0x0000005000004947 */ /* 0x000fea0003800000 */
[----:B-----5:R-:W-:Y:S01]  /*2180*/  MOV R250, c[0x0][0x168] ;  /* 0x00005a0000fa7a02 */ /* 0x020fe20000000f00 */
[----:B------:R-:W-:Y:S05]  /*2190*/  @!P3 BRA `(.L_x_2856) ;  /* 0x000000300000b947 */ /* 0x000fea0003800000 */
[----:B------:R-:W2:Y:S04]  /*21a0*/  LDG.E R8, [R6.64] ;  /* 0x0000000806087981 */ /* 0x000ea8000c1e1900 */
[----:B------:R-:W2:Y:S02]  /*21b0*/  LDG.E R0, [R6.64+0x4] ;  /* 0x0000040806007981 */ /* 0x000ea4000c1e1900 */
[----:B--2---:R-:W-:Y:S02]  /*21c0*/  IADD3 R250, -R8, R0, RZ ;  /* 0x0000000008fa7210 */ /* 0x004fe40007ffe1ff */
.L_x_2856:
[----:B------:R-:W-:-:S04]  /*21d0*/  ISETP.NE.U32.AND P0, PT, RZ, c[0x0][0x368], PT ;  /* 0x0000da00ff007a0c */ /* 0x000fc80003f05070 */
[----:B------:R-:W-:-:S13]  /*21e0*/  ISETP.NE.AND.EX P0, PT, RZ, c[0x0][0x36c], PT, P0 ;  /* 0x0000db00ff007a0c */ /* 0x000fda0003f05300 */
[----:B------:R-:W-:Y:S05]  /*21f0*/  @!P0 BRA `(.L_x_2857) ;  /* 0x0000004000008947 */ /* 0x000fea0003800000 */
[----:B-1----:R-:W-:-:S04]  /*2200*/  IADD3 R4, P0, R22, c[0x0][0x368], RZ ;  /* 0x0000da0016047a10 */ /* 0x002fc80007f1e0ff */
[----:B------:R-:W-:-:S05]  /*2210*/  IADD3.X R5, R16, c[0x0][0x36c], RZ, P0, !PT ;  /* 0x0000db0010057a10 */ /* 0x000fca00007fe4ff */
[----:B------:R1:W5:Y:S01]  /*2220*/  LDG.E R15, [R4.64] ;  /* 0x00000008040f7981 */ /* 0x000362000c1e1900 */
[----:B------:R-:W-:Y:S05]  /*2230*/  BRA `(.L_x_2858) ;  /* 0x0000005000007947 */ /* 0x000fea0003800000 */
.L_x_2857:
[----:B------:R-:W-:Y:S01]  /*2240*/  MOV R15, UR6 ;  /* 0x00000006000f7c02 */ /* 0x000fe20008000f00 */
[----:B------:R-:W-:Y:S05]  /*2250*/  @!P5 BRA `(.L_x_2858) ;  /* 0x000000300000d947 */ /* 0x000fea0003800000 */
[----:B-1----:R-:W2:Y:S04]  /*2260*/  LDG.E R6, [R4.64] ;  /* 0x0000000804067981 */ /* 0x002ea8000c1e1900 */
[----:B------:R-:W2:Y:S02]  /*2270*/  LDG.E R0, [R4.64+0x4] ;  /* 0x0000040804007981 */ /* 0x000ea4000c1e1900 */
[----:B--2---:R-:W-:Y:S02]  /*2280*/  IADD3 R15, -R6, R0, RZ ;  /* 0x00000000060f7210 */ /* 0x004fe40007ffe1ff */
.L_x_2858:
[----:B------:R-:W2:Y:S04]  /*2290*/  LDL.LU R0, [R1+0x4] ;  /* 0x0000040001007983 */ /* 0x000ea80000300800 */
[----:B-1----:R1:W3:Y:S04]  /*22a0*/  @P6 LDG.E R5, [R2.64] ;  /* 0x0000000802056981 */ /* 0x0022e8000c1e1900 */
[----:B------:R1:W3:Y:S04]  /*22b0*/  @P6 LDG.E R4, [R2.64+0x4] ;  /* 0x0000040802046981 */ /* 0x0002e8000c1e1900 */
[----:B------:R-:W4:Y:S01]  /*22c0*/  LDL R14, [R1+0x8] ;  /* 0x00000800010e7983 */ /* 0x000f220000100800 */
[----:B------:R-:W-:-:S04]  /*22d0*/  ISETP.NE.U32.AND P0, PT, RZ, c[0x0][0x378], PT ;  /* 0x0000de00ff007a0c */ /* 0x000fc80003f05070 */
[----:B------:R-:W-:Y:S01]  /*22e0*/  ISETP.NE.AND.EX P1, PT, RZ, c[0x0][0x37c], PT, P0 ;  /* 0x0000df00ff007a0c */ /* 0x000fe20003f25300 */
[----:B------:R-:W-:-:S05]  /*22f0*/  IMAD.MOV.U32 R6, RZ, RZ, c[0x0][0x2c4] ;  /* 0x0000b100ff067624 */ /* 0x000fca00078e00ff */
[----:B------:R-:W-:Y:S01]  /*2300*/  ISETP.NE.AND P2, PT, R6, 0x1, PT ;  /* 0x000000010600780c */ /* 0x000fe20003f45270 */
[----:B-----5:R-:W-:Y:S02]  /*2310*/  IMAD.MOV.U32 R138, RZ, RZ, R15 ;  /* 0x000000ffff8a7224 */ /* 0x020fe400078e000f */
[----:B------:R-:W-:-:S04]  /*2320*/  IMAD.MOV.U32 R67, RZ, RZ, c[0x0][0x228] ;  /* 0x00008a00ff437624 */ /* 0x000fc800078e00ff */
[----:B-1----:R-:W-:Y:S01]  /*2330*/  @P1 IADD3 R2, P0, R22, c[0x0][0x378], RZ ;  /* 0x0000de0016021a10 */ /* 0x002fe20007f1e0ff */
[----:B------:R-:W-:-:S03]  /*2340*/  IMAD.IADD R7, R15, 0x1, -R248 ;  /* 0x000000010f077824 */ /* 0x000fc600078e0af8 */
[----:B------:R-:W-:-:S05]  /*2350*/  @P1 IADD3.X R3, R16, c[0x0][0x37c], RZ, P0, !PT ;  /* 0x0000df0010031a10 */ /* 0x000fca00007fe4ff */
[----:B------:R4:W5:Y:S01]  /*2360*/  @P1 LDG.E R138, [R2.64] ;  /* 0x00000008028a1981 */ /* 0x000962000c1e1900 */
[----:B------:R-:W-:Y:S01]  /*2370*/  LOP3.LUT R232, R232, 0xffffffbf, RZ, 0xc0, !PT ;  /* 0xffffffbfe8e87812 */ /* 0x000fe200078ec0ff */
[----:B------:R-:W-:Y:S03]  /*2380*/  BSSY B0, `(.L_x_2859) ;  /* 0x000003c000007945 */ /* 0x000fe60003800000 */
[----:B------:R-:W-:Y:S01]  /*2390*/  @P2 LOP3.LUT R232, R232, 0x40, RZ, 0xfc, !PT ;  /* 0x00000040e8e82812 */ /* 0x000fe200078efcff */
[----:B--2---:R-:W-:-:S05]  /*23a0*/  IMAD.SHL.U32 R0, R0, 0x80, RZ ;  /* 0x0000008000007824 */ /* 0x004fca00078e00ff */
[----:B------:R1:W-:Y:S01]  /*23b0*/  STL [R1+0x4], R0 ;  /* 0x0000040001007387 */ /* 0x0003e20000100800 */
[----:B---3--:R-:W-:-:S04]  /*23c0*/  @P6 IMAD.IADD R67, R4, 0x1, -R5 ;  /* 0x0000000104436824 */ /* 0x008fc800078e0a05 */
[----:B------:R-:W-:Y:S01]  /*23d0*/  IMAD.IADD R249, R7, 0x1, R67 ;  /* 0x0000000107f97824 */ /* 0x000fe200078e0243 */
[----:B----4-:R-:W-:-:S04]  /*23e0*/  LOP3.LUT R3, R14, 0xff000000, RZ, 0xc0, !PT ;  /* 0xff0000000e037812 */ /* 0x010fc800078ec0ff */
[----:B------:R-:W-:Y:S02]  /*23f0*/  IADD3 R119, R249, 0x40, -R250 ;  /* 0x00000040f9777810 */ /* 0x000fe40007ffe8fa */
[----:B-1----:R-:W-:-:S05]  /*2400*/  IADD3 R0, R0, 0x7f, RZ ;  /* 0x0000007f00007810 */ /* 0x002fca0007ffe0ff */
[----:B------:R-:W-:-:S05]  /*2410*/  @P2 IMAD.HI.U32 R2, R0, c[0x0][0x2c8], RZ ;  /* 0x0000b20000022a27 */ /* 0x000fca00078e00ff */
[----:B------:R-:W-:Y:S02]  /*2420*/  @P2 SHF.R.U32.HI R0, RZ, c[0x0][0x2cc], R2 ;  /* 0x0000b300ff002a19 */ /* 0x000fe40000011602 */
[----:B------:R-:W-:-:S03]  /*2430*/  IADD3 R2, R249, 0x3f, RZ ;  /* 0x0000003ff9027810 */ /* 0x000fc60007ffe0ff */
[----:B------:R-:W-:Y:S01]  /*2440*/  IMAD.IADD R0, R119, 0x1, R0 ;  /* 0x0000000177007824 */ /* 0x000fe200078e0200 */
[----:B------:R-:W-:Y:S02]  /*2450*/  SHF.R.S32.HI R4, RZ, 0x1f, R2 ;  /* 0x0000001fff047819 */ /* 0x000fe40000011402 */
[----:B------:R-:W-:Y:S02]  /*2460*/  LOP3.LUT R8, R14, 0xff0000, RZ, 0xc0, !PT ;  /* 0x00ff00000e087812 */ /* 0x000fe400078ec0ff */
[----:B------:R-:W-:Y:S02]  /*2470*/  SHF.R.U32.HI R6, RZ, 0x8, R3 ;  /* 0x00000008ff067819 */ /* 0x000fe40000011603 */
[----:B------:R-:W-:Y:S02]  /*2480*/  SHF.R.S32.HI R5, RZ, 0x1f, R0 ;  /* 0x0000001fff057819 */ /* 0x000fe40000011400 */
[----:B------:R-:W-:Y:S02]  /*2490*/  LEA.HI R3, R4, R2, RZ, 0x6 ;  /* 0x0000000204037211 */ /* 0x000fe400078f30ff */
[----:B------:R-:W-:-:S02]  /*24a0*/  LEA.HI R2, R8, R6, RZ, 0x10 ;  /* 0x0000000608027211 */ /* 0x000fc400078f80ff */
[----:B------:R-:W-:Y:S02]  /*24b0*/  LEA.HI R0, R5, R0, RZ, 0x6 ;  /* 0x0000000005007211 */ /* 0x000fe400078f30ff */
[----:B------:R-:W-:Y:S02]  /*24c0*/  SHF.R.U32.HI R9, RZ, 0x10, R2 ;  /* 0x00000010ff097819 */ /* 0x000fe40000011602 */
[----:B------:R-:W-:Y:S02]  /*24d0*/  LOP3.LUT R17, R2, 0xff, RZ, 0xc0, !PT ;  /* 0x000000ff02117812 */ /* 0x000fe400078ec0ff */
[----:B------:R-:W-:Y:S02]  /*24e0*/  SHF.R.S32.HI R118, RZ, 0x6, R3 ;  /* 0x00000006ff767819 */ /* 0x000fe40000011403 */
[----:B------:R-:W-:Y:S01]  /*24f0*/  SHF.R.S32.HI R0, RZ, 0x6, R0 ;  /* 0x00000006ff007819 */ /* 0x000fe20000011400 */
[----:B------:R1:W-:Y:S03]  /*2500*/  STL [R1+0x2c], R9 ;  /* 0x00002c0901007387 */ /* 0x0003e60000100800 */
[----:B------:R-:W-:Y:S01]  /*2510*/  IMNMX R6, R118, R0, PT ;  /* 0x0000000076067217 */ /* 0x000fe20003800200 */
[----:B------:R1:W-:Y:S03]  /*2520*/  STL [R1+0x30], R17 ;  /* 0x0000301101007387 */ /* 0x0003e60000100800 */
[----:B------:R-:W-:-:S02]  /*2530*/  ISETP.GE.AND P0, PT, R6, 0x1, PT ;  /* 0x000000010600780c */ /* 0x000fc40003f06270 */
[----:B------:R-:W-:Y:S01]  /*2540*/  ISETP.NE.AND P1, PT, R9, RZ, PT ;  /* 0x000000ff0900720c */ /* 0x000fe20003f25270 */
[----:B------:R-:W-:-:S03]  /*2550*/  IMAD.MOV.U32 R0, RZ, RZ, RZ ;  /* 0x000000ffff007224 */ /* 0x000fc600078e00ff */
[----:B------:R-:W-:-:S07]  /*2560*/  SEL R116, R9, c[0x0][0x338], P1 ;  /* 0x0000ce0009747a07 */ /* 0x000fce0000800000 */
        /* <DEDUP_REMOVED lines=13> */
[----:B-1----:R-:W-:Y:S02]  /*2640*/  IMAD.MOV R9, RZ, RZ, -R0 ;  /* 0x000000ffff097224 */ /* 0x002fe400078e0a00 */
        /* <DEDUP_REMOVED lines=15> */
.L_x_2860:
[----:B------:R-:W-:Y:S05]  /*2740*/  BSYNC B0 ;  /* 0x0000000000007941 */ /* 0x000fea0003800000 */
.L_x_2859:
[----:B------:R-:W-:-:S04]  /*2750*/  IMAD R2, R17, R0, RZ ;  /* 0x0000000011027224 */ /* 0x000fc800078e02ff */
        /* <DEDUP_REMOVED lines=15> */
[----:B------:R-:W-:Y:S02]  /*2850*/  SHF.R.S32.HI R2, RZ, 0x1f, R13 ;  /* 0x0000001fff027819 */ /* 0x000fe4000001140d */
[C---:B------:R-:W-:Y:S01]  /*2860*/  IADD3 R0, P0, R251.reuse, R13, RZ ;  /* 0x0000000dfb007210 */ /* 0x040fe20007f1e0ff */
[----:B------:R-:W-:Y:S01]  /*2870*/  IMAD.MOV.U32 R13, RZ, RZ, c[0x0][0x238] ;  /* 0x00008e00ff0d7624 */ /* 0x000fe200078e00ff */
[----:B------:R-:W-:Y:S02]  /*2880*/  LOP3.LUT R23, R14, 0xffff, RZ, 0xc0, !PT ;  /* 0x0000ffff0e177812 */ /* 0x000fe400078ec0ff */
[----:B-1----:R-:W-:Y:S01]  /*2890*/  LEA.HI.X.SX32 R17, R251, R2, 0x1, P0 ;  /* 0x00000002fb117211 */ /* 0x002fe200000f0eff */
[----:B------:R-:W-:Y:S01]  /*28a0*/  IMAD.WIDE.U32 R2, R0, c[0x0][0x238], R216 ;  /* 0x00008e0000027a25 */ /* 0x000fe200078e00d8 */
[----:B------:R-:W-:Y:S02]  /*28b0*/  SEL R12, R21, RZ, !P6 ;  /* 0x000000ff150c7207 */ /* 0x000fe40007000000 */
[----:B------:R-:W-:Y:S01]  /*28c0*/  IADD3 R18, R8, -0x1, RZ ;  /* 0xffffffff08127810 */ /* 0x000fe20007ffe0ff */
[----:B------:R-:W-:Y:S01]  /*28d0*/  IMAD R4, R17, c[0x0][0x238], RZ ;  /* 0x00008e0011047a24 */ /* 0x000fe200078e02ff */
[----:B------:R-:W-:Y:S01]  /*28e0*/  SEL R9, R24, RZ, !P6 ;  /* 0x000000ff18097207 */ /* 0x000fe20007000000 */
[----:B------:R-:W-:Y:S01]  /*28f0*/  IMAD R5, R12, c[0x0][0x248], RZ ;  /* 0x000092000c057a24 */ /* 0x000fe200078e02ff */
[----:B------:R-:W-:Y:S01]  /*2900*/  MOV R121, 0x6 ;  /* 0x0000000600797802 */ /* 0x000fe20000000f00 */
[----:B------:R-:W-:Y:S01]  /*2910*/  IMAD R4, R0, c[0x0][0x23c], R4 ;  /* 0x00008f0000047a24 */ /* 0x000fe200078e0204 */
[----:B------:R-:W-:Y:S01]  /*2920*/  SHF.R.S32.HI R19, RZ, 0x1f, R18 ;  /* 0x0000001fff137819 */ /* 0x000fe20000011412 */
[----:B------:R-:W-:Y:S01]  /*2930*/  IMAD R5, R9, c[0x0][0x24c], R5 ;  /* 0x0000930009057a24 */ /* 0x000fe200078e0205 */
        /* <DEDUP_REMOVED lines=8> */
[----:B------:R-:W-:Y:S01]  /*29c0*/  IMAD R3, R23, c[0x0][0x244], R3 ;  /* 0x0000910017037a24 */ /* 0x000fe200078e0203 */
[----:B------:R-:W-:Y:S01]  /*29d0*/  P2R R14, PR, RZ, 0x10 ;  /* 0x00000010ff0e7803 */ /* 0x000fe20000000000 */
[----:B------:R-:W-:Y:S01]  /*29e0*/  IMAD R4, R18, -0x40, R4 ;  /* 0xffffffc012047824 */ /* 0x000fe200078e0204 */
[----:B------:R-:W-:Y:S01]  /*29f0*/  ISETP.GE.AND P6, PT, R216, c[0x0][0x1d4], PT ;  /* 0x00007500d8007a0c */ /* 0x000fe20003fc6270 */
[----:B------:R-:W-:Y:S01]  /*2a00*/  IMAD.WIDE.U32 R78, R9, c[0x0][0x248], R2 ;  /* 0x00009200094e7a25 */ /* 0x000fe200078e0002 */
[----:B------:R-:W-:Y:S02]  /*2a10*/  ISETP.GE.AND P5, PT, R218, c[0x0][0x1d4], PT ;  /* 0x00007500da007a0c */ /* 0x000fe40003fa6270 */
[C---:B------:R-:W-:Y:S01]  /*2a20*/  ISETP.GE.AND P1, PT, R4.reuse, 0x21, PT ;  /* 0x000000210400780c */ /* 0x040fe20003f26270 */
[----:B------:R-:W-:Y:S01]  /*2a30*/  IMAD.SHL.U32 R126, R13, 0x40, RZ ;  /* 0x000000400d7e7824 */ /* 0x000fe200078e00ff */
[----:B------:R-:W-:Y:S01]  /*2a40*/  ISETP.GE.AND P2, PT, R4, 0x1, PT ;  /* 0x000000010400780c */ /* 0x000fe20003f46270 */
[----:B------:R-:W-:-:S02]  /*2a50*/  IMAD R3, R125, R18, RZ ;  /* 0x000000127d037224 */ /* 0x000fc400078e02ff */
[----:B------:R-:W-:Y:S02]  /*2a60*/  IMAD.IADD R75, R79, 0x1, R5 ;  /* 0x000000014f4b7824 */ /* 0x000fe400078e0205 */
[----:B------:R-:W-:Y:S02]  /*2a70*/  IMAD.MOV.U32 R74, RZ, RZ, R78 ;  /* 0x000000ffff4a7224 */ /* 0x000fe400078e004e */
[-C--:B------:R-:W-:Y:S02]  /*2a80*/  IMAD R3, R19, R126.reuse, R3 ;  /* 0x0000007e13037224 */ /* 0x080fe400078e0203 */
[----:B------:R-:W-:-:S04]  /*2a90*/  IMAD.WIDE.U32 R6, R18, R126, R74 ;  /* 0x0000007e12067225 */ /* 0x000fc800078e004a */
[----:B------:R-:W-:Y:S01]  /*2aa0*/  IMAD.SHL.U32 R127, R13, 0x20, RZ ;  /* 0x000000200d7f7824 */ /* 0x000fe200078e00ff */
[----:B------:R-:W-:Y:S02]  /*2ab0*/  IADD3 R3, R7, R3, RZ ;  /* 0x0000000307037210 */ /* 0x000fe40007ffe0ff */
[C---:B------:R-:W-:Y:S02]  /*2ac0*/  @P2 LEA R4, P3, R6.reuse, c[0x0][0x220], 0x1 ;  /* 0x0000880006042a11 */ /* 0x040fe400078608ff */
[----:B------:R-:W-:Y:S02]  /*2ad0*/  @P1 IADD3 R7, P0, R127, R6, RZ ;  /* 0x000000067f071210 */ /* 0x000fe40007f1e0ff */
[----:B------:R-:W-:Y:S02]  /*2ae0*/  @P2 LEA.HI.X R5, R6, c[0x0][0x224], R3, 0x1, P3 ;  /* 0x0000890006052a11 */ /* 0x000fe400018f0c03 */
[----:B------:R-:W-:Y:S01]  /*2af0*/  @P4 IADD3 R6, P3, R22, c[0x0][0x340], RZ ;  /* 0x0000d00016064a10 */ /* 0x000fe20007f7e0ff */
[----:B------:R-:W-:Y:S01]  /*2b00*/  @P1 IMAD.X R13, R3, 0x1, R122, P0 ;  /* 0x00000001030d1824 */ /* 0x000fe200000e067a */
[----:B------:R-:W-:Y:S01]  /*2b10*/  @P1 LEA R2, P0, R7, c[0x0][0x220], 0x1 ;  /* 0x0000880007021a11 */ /* 0x000fe200078008ff */
[----:B------:R-:W-:Y:S01]  /*2b20*/  @!PT LDS RZ, [RZ] ;  /* 0x00000000fffff984 */ /* 0x000fe20000000800 */
[----:B------:R-:W-:Y:S01]  /*2b30*/  @!PT LDS RZ, [RZ] ;  /* 0x00000000fffff984 */ /* 0x000fe20000000800 */
[----:B------:R-:W-:Y:S01]  /*2b40*/  @!PT LDS RZ, [RZ] ;  /* 0x00000000fffff984 */ /* 0x000fe20000000800 */
[----:B------:R1:W-:Y:S01]  /*2b50*/  @P2 LDGSTS.E.BYPASS.LTC128B.128 [R144+0xc100], [R4.64], !P6 ;  /* 0x0c10000004902fae */ /* 0x0003e2000f101d48 */
[----:B------:R-:W-:-:S02]  /*2b60*/  ISETP.GE.AND P4, PT, R219, c[0x0][0x1d4], PT ;  /* 0x00007500db007a0c */ /* 0x000fc40003f86270 */
[----:B------:R-:W-:Y:S01]  /*2b70*/  @P1 LEA.HI.X R3, R7, c[0x0][0x224], R13, 0x1, P0 ;  /* 0x0000890007031a11 */ /* 0x000fe200000f0c0d */
[----:B------:R1:W-:Y:S01]  /*2b80*/  @P2 LDGSTS.E.BYPASS.LTC128B.128 [R144+0xe100], [R4.64+0x80], !P5 ;  /* 0x0e10008004902fae */ /* 0x0003e2000e901d48 */
[----:B------:R-:W-:-:S09]  /*2b90*/  ISETP.NE.AND P0, PT, R14, RZ, PT ;  /* 0x000000ff0e00720c */ /* 0x000fd20003f05270 */
[----:B------:R1:W-:Y:S04]  /*2ba0*/  @P2 LDGSTS.E.BYPASS.LTC128B.128 [R144+0x10100], [R4.64+0x100], !P4 ;  /* 0x1010010004902fae */ /* 0x0003e8000e101d48 */
[----:B------:R-:W-:Y:S01]  /*2bb0*/  @P0 IADD3.X R7, R16, c[0x0][0x344], RZ, P3, !PT ;  /* 0x0000d10010070a10 */ /* 0x000fe20001ffe4ff */
[----:B------:R2:W-:Y:S04]  /*2bc0*/  @P1 LDGSTS.E.BYPASS.LTC128B.128 [R144+0xd100], [R2.64], !P6 ;  /* 0x0d10000002901fae */ /* 0x0005e8000f101d48 */
        /* <DEDUP_REMOVED lines=9> */
[----:B------:R-:W-:Y:S01]  /*2c60*/  SHF.L.U64.HI R124, R131, R121, c[0x0][0x25c] ;  /* 0x00009700837c7619 */ /* 0x000fe20000010279 */
[----:B-1----:R-:W-:Y:S01]  /*2c70*/  IMAD R4, R17, c[0x0][0x258], RZ ;  /* 0x0000960011047a24 */ /* 0x002fe200078e02ff */
[----:B------:R-:W-:Y:S01]  /*2c80*/  SHF.R.S32.HI R111, RZ, 0x1f, R110 ;  /* 0x0000001fff6f7819 */ /* 0x000fe2000001146e */
[C---:B------:R-:W-:Y:S01]  /*2c90*/  IMAD.SHL.U32 R130, R131.reuse, 0x40, RZ ;  /* 0x0000004083827824 */ /* 0x040fe200078e00ff */
[----:B------:R-:W-:Y:S01]  /*2ca0*/  SHF.L.U32 R131, R131, 0x5, RZ ;  /* 0x0000000583837819 */ /* 0x000fe200000006ff */
[----:B------:R-:W-:Y:S02]  /*2cb0*/  IMAD.SHL.U32 R117, R117, 0x2, RZ ;  /* 0x0000000275757824 */ /* 0x000fe400078e00ff */
[----:B------:R-:W-:Y:S02]  /*2cc0*/  IMAD.MOV.U32 R28, RZ, RZ, R18 ;  /* 0x000000ffff1c7224 */ /* 0x000fe400078e0012 */
[----:B------:R-:W-:Y:S02]  /*2cd0*/  IMAD R73, R23, c[0x0][0x1ec], R69 ;  /* 0x00007b0017497a24 */ /* 0x000fe400078e0245 */
[----:B--2---:R-:W-:-:S04]  /*2ce0*/  IMAD.WIDE.U32 R2, R0, c[0x0][0x258], R216 ;  /* 0x0000960000027a25 */ /* 0x004fc800078e00d8 */
[----:B------:R-:W-:-:S04]  /*2cf0*/  IMAD R0, R0, c[0x0][0x25c], R4 ;  /* 0x0000970000007a24 */ /* 0x000fc800078e0204 */
[----:B------:R-:W-:Y:S02]  /*2d00*/  IMAD.IADD R3, R3, 0x1, R0 ;  /* 0x0000000103037824 */ /* 0x000fe400078e0200 */
[----:B------:R-:W-:Y:S01]  /*2d10*/  IMAD R0, R12, c[0x0][0x268], RZ ;  /* 0x00009a000c007a24 */ /* 0x000fe200078e02ff */
[----:B------:R-:W-:Y:S01]  /*2d20*/  SHF.R.S32.HI R12, RZ, 0x1f, R227 ;  /* 0x0000001fff0c7819 */ /* 0x000fe200000114e3 */
        /* <DEDUP_REMOVED lines=8> */
[----:B------:R-:W-:Y:S01]  /*2db0*/  IMAD R0, R124, R18, RZ ;  /* 0x000000127c007224 */ /* 0x000fe200078e02ff */
[----:B------:R-:W-:Y:S01]  /*2dc0*/  BAR.SYNC.DEFER_BLOCKING 0x0 ;  /* 0x0000000000007b1d */ /* 0x000fe20000010000 */
[----:B------:R-:W-:Y:S01]  /*2dd0*/  IMAD.MOV.U32 R2, RZ, RZ, R76 ;  /* 0x000000ffff027224 */ /* 0x000fe200078e004c */
[----:B------:R-:W-:Y:S01]  /*2de0*/  ISETP.GE.AND P3, PT, R109, c[0x0][0x27c], PT ;  /* 0x00009f006d007a0c */ /* 0x000fe20003f66270 */
[----:B------:R-:W-:Y:S01]  /*2df0*/  IMAD.MOV.U32 R3, RZ, RZ, R92 ;  /* 0x000000ffff037224 */ /* 0x000fe200078e005c */
[----:B------:R-:W-:Y:S01]  /*2e00*/  LOP3.LUT R232, R232, 0xfffffffd, RZ, 0xc0, !PT ;  /* 0xfffffffde8e87812 */ /* 0x000fe200078ec0ff */
[-C--:B------:R-:W-:Y:S01]  /*2e10*/  IMAD R0, R19, R130.reuse, R0 ;  /* 0x0000008213007224 */ /* 0x080fe200078e0200 */
[----:B------:R-:W1:Y:S01]  /*2e20*/  S2R R25, SR_TID.X ;  /* 0x0000000000197919 */ /* 0x000e620000002100 */
[----:B------:R-:W-:Y:S01]  /*2e30*/  IMAD.WIDE.U32 R2, R18, R130, R2 ;  /* 0x0000008212027225 */ /* 0x000fe200078e0002 */
[----:B------:R-:W-:-:S03]  /*2e40*/  ULDC.U8 UR5, c[0x0][0x298] ;  /* 0x0000a60000057ab9 */ /* 0x000fc60000000000 */
[----:B------:R-:W-:Y:S01]  /*2e50*/  IMAD.IADD R0, R3, 0x1, R0 ;  /* 0x0000000103007824 */ /* 0x000fe200078e0200 */
[----:B------:R-:W-:Y:S01]  /*2e60*/  @P2 LEA R6, P0, R2, c[0x0][0x250], 0x1 ;  /* 0x0000940002062a11 */ /* 0x000fe200078008ff */
[----:B------:R-:W-:Y:S02]  /*2e70*/  IMAD.IADD R114, R15, 0x1, R20 ;  /* 0x000000010f727824 */ /* 0x000fe400078e0214 */
[----:B------:R-:W-:Y:S01]  /*2e80*/  IMAD.WIDE.U32 R90, R16, c[0x0][0x2b0], RZ ;  /* 0x0000ac00105a7a25 */ /* 0x000fe200078e00ff */
[----:B------:R-:W-:Y:S02]  /*2e90*/  @P2 LEA.HI.X R7, R2, c[0x0][0x254], R0, 0x1, P0 ;  /* 0x0000950002072a11 */ /* 0x000fe400000f0c00 */
[----:B------:R-:W-:Y:S01]  /*2ea0*/  @P1 IADD3 R2, P0, R131, R2, RZ ;  /* 0x0000000283021210 */ /* 0x000fe20007f1e0ff */
[----:B------:R-:W-:Y:S02]  /*2eb0*/  IMAD.MOV.U32 R129, RZ, RZ, c[0x0][0x290] ;  /* 0x0000a400ff817624 */ /* 0x000fe400078e00ff */
[----:B------:R-:W-:-:S02]  /*2ec0*/  IMAD.MOV.U32 R128, RZ, RZ, c[0x0][0x280] ;  /* 0x0000a000ff807624 */ /* 0x000fc400078e00ff */
[----:B------:R-:W-:Y:S01]  /*2ed0*/  @P1 IMAD.X R0, R0, 0x1, R123, P0 ;  /* 0x0000000100001824 */ /* 0x000fe200000e067b */
[C---:B------:R-:W-:Y:S01]  /*2ee0*/  @P1 LEA R4, P0, R2.reuse, c[0x0][0x250], 0x1 ;  /* 0x0000940002041a11 */ /* 0x040fe200078008ff */
[----:B------:R-:W-:Y:S01]  /*2ef0*/  @!PT LDS RZ, [RZ] ;  /* 0x00000000fffff984 */ /* 0x000fe20000000800 */
[----:B------:R-:W-:Y:S01]  /*2f00*/  @!PT LDS RZ, [RZ] ;  /* 0x00000000fffff984 */ /* 0x000fe20000000800 */
[----:B------:R-:W-:Y:S01]  /*2f10*/  @!PT LDS RZ, [RZ] ;  /* 0x00000000fffff984 */ /* 0x000fe20000000800 */
[----:B------:R2:W-:Y:S03]  /*2f20*/  @P2 LDGSTS.E.BYPASS.LTC128B.128 [R144+0x100], [R6.64], !P6 ;  /* 0x0010000006902fae */ /* 0x0005e6000f101d48 */
[----:B------:R-:W-:Y:S01]  /*2f30*/  @P1 LEA.HI.X R5, R2, c[0x0][0x254], R0, 0x1, P0 ;  /* 0x0000950002051a11 */ /* 0x000fe200000f0c00 */
[----:B------:R2:W-:Y:S01]  /*2f40*/  @P2 LDGSTS.E.BYPASS.LTC128B.128 [R144+0x2100], [R6.64+0x80], !P5 ;  /* 0x0210008006902fae */ /* 0x0005e2000e901d48 */
[----:B------:R-:W-:Y:S01]  /*2f50*/  ISETP.GT.AND P0, PT, R28, R31, PT ;  /* 0x0000001f1c00720c */ /* 0x000fe20003f04270 */
[----:B------:R-:W-:Y:S01]  /*2f60*/  IMAD.MOV.U32 R133, RZ, RZ, 0x1 ;  /* 0x00000001ff857424 */ /* 0x000fe200078e00ff */
[----:B-1----:R-:W-:Y:S01]  /*2f70*/  SHF.R.S32.HI R24, RZ, 0x1f, R25 ;  /* 0x0000001fff187819 */ /* 0x002fe20000011419 */
[----:B------:R2:W-:Y:S03]  /*2f80*/  @P2 LDGSTS.E.BYPASS.LTC128B.128 [R144+0x4100], [R6.64+0x100], !P4 ;  /* 0x0410010006902fae */ /* 0x0005e6000e101d48 */
[----:B------:R-:W-:Y:S01]  /*2f90*/  LEA.HI R24, R24, R25, RZ, 0x2 ;  /* 0x0000001918187211 */ /* 0x000fe200078f10ff */
[----:B------:R1:W-:Y:S03]  /*2fa0*/  @P1 LDGSTS.E.BYPASS.LTC128B.128 [R144+0x1100], [R4.64], !P6 ;  /* 0x0110000004901fae */ /* 0x0003e6000f101d48 */
[----:B------:R-:W-:Y:S01]  /*2fb0*/  LOP3.LUT R24, R24, 0xfffffffc, RZ, 0xc0, !PT ;  /* 0xfffffffc18187812 */ /* 0x000fe200078ec0ff */
[----:B------:R1:W-:Y:S02]  /*2fc0*/  @P1 LDGSTS.E.BYPASS.LTC128B.128 [R144+0x3100], [R4.64+0x80], !P5 ;  /* 0x0310008004901fae */ /* 0x0003e4000e901d48 */
[----:B------:R-:W-:-:S02]  /*2fd0*/  @P0 IADD3 R0, R8, -0x2, RZ ;  /* 0xfffffffe08000810 */ /* 0x000fc40007ffe0ff */
[----:B------:R1:W-:Y:S01]  /*2fe0*/  @P1 LDGSTS.E.BYPASS.LTC128B.128 [R144+0x5100], [R4.64+0x100], !P4 ;  /* 0x0510010004901fae */ /* 0x0003e2000e101d48 */
[----:B------:R-:W-:Y:S01]  /*2ff0*/  IMAD.IADD R24, R25, 0x1, -R24 ;  /* 0x0000000119187824 */ /* 0x000fe200078e0a18 */
[----:B------:R-:W-:Y:S01]  /*3000*/  @P0 SHF.R.S32.HI R3, RZ, 0x1f, R0 ;  /* 0x0000001fff030819 */ /* 0x000fe20000011400 */
[----:B------:R-:W-:Y:S01]  /*3010*/  @P0 IMAD R2, R125, R0, RZ ;  /* 0x000000007d020224 */ /* 0x000fe200078e02ff */
[----:B------:R-:W0:Y:S01]  /*3020*/  LDGDEPBAR ;  /* 0x00000000000079af */ /* 0x000e220000000000 */
[----:B------:R-:W-:-:S04]  /*3030*/  @P0 IMAD.WIDE.U32 R8, R0, R126, R74 ;  /* 0x0000007e00080225 */ /* 0x000fc800078e004a */
[----:B------:R-:W-:Y:S01]  /*3040*/  @P0 IMAD R3, R3, R126, R2 ;  /* 0x0000007e03030224 */ /* 0x000fe200078e0202 */
[----:B------:R-:W-:Y:S01]  /*3050*/  @P0 LEA R2, P2, R8, c[0x0][0x220], 0x1 ;  /* 0x0000880008020a11 */ /* 0x000fe200078408ff */
[----:B------:R-:W-:Y:S02]  /*3060*/  IMAD R0, R12, c[0x0][0x290], RZ ;  /* 0x0000a4000c007a24 */ /* 0x000fe400078e02ff */
[----:B------:R-:W-:Y:S02]  /*3070*/  @P0 IMAD.IADD R3, R9, 0x1, R3 ;  /* 0x0000000109030824 */ /* 0x000fe400078e0203 */
[----:B--2---:R-:W-:-:S03]  /*3080*/  IMAD.WIDE.U32 R6, R227, c[0x0][0x290], R104 ;  /* 0x0000a400e3067a25 */ /* 0x004fc600078e0068 */
[----:B------:R-:W-:Y:S01]  /*3090*/  @P0 LEA.HI.X R3, R8, c[0x0][0x224], R3, 0x1, P2 ;  /* 0x0000890008030a11 */ /* 0x000fe200010f0c03 */
[----:B------:R-:W-:Y:S01]  /*30a0*/  IMAD.MOV.U32 R8, RZ, RZ, R6 ;  /* 0x000000ffff087224 */ /* 0x000fe200078e0006 */
[----:B------:R-:W-:Y:S01]  /*30b0*/  ISETP.GE.AND P2, PT, R104, c[0x0][0x27c], PT ;  /* 0x00009f0068007a0c */ /* 0x000fe20003f46270 */
[----:B------:R-:W-:Y:S01]  /*30c0*/  IMAD R6, R12, c[0x0][0x280], RZ ;  /* 0x0000a0000c067a24 */ /* 0x000fe200078e02ff */
[----:B------:R-:W-:Y:S01]  /*30d0*/  SEL R12, RZ, c[0x0][0x27c], !P3 ;  /* 0x00009f00ff0c7a07 */ /* 0x000fe20005800000 */
[----:B------:R2:W-:Y:S01]  /*30e0*/  @P0 LDGSTS.E.BYPASS.LTC128B.128 [R144+0x12100], [R2.64], !P6 ;  /* 0x1210000002900fae */ /* 0x0005e2000f101d48 */
[C---:B------:R-:W-:Y:S02]  /*30f0*/  IMAD R0, R227.reuse, c[0x0][0x294], R0 ;  /* 0x0000a500e3007a24 */ /* 0x040fe400078e0200 */
[----:B------:R-:W-:Y:S01]  /*3100*/  IMAD R15, R227, c[0x0][0x284], R6 ;  /* 0x0000a100e30f7a24 */ /* 0x000fe200078e0206 */
[----:B-1----:R-:W-:Y:S01]  /*3110*/  @P0 LEA R4, P1, R127, R2, 0x1 ;  /* 0x000000027f040211 */ /* 0x002fe200078208ff */
[----:B------:R2:W-:Y:S01]  /*3120*/  @P0 LDGSTS.E.BYPASS.LTC128B.128 [R144+0x14100], [R2.64+0x80], !P5 ;  /* 0x1410008002900fae */ /* 0x0005e2000e901d48 */
[----:B------:R-:W-:Y:S01]  /*3130*/  SEL R6, RZ, c[0x0][0x27c], !P2 ;  /* 0x00009f00ff067a07 */ /* 0x000fe20005000000 */
[----:B------:R-:W-:Y:S01]  /*3140*/  IMAD.IADD R9, R7, 0x1, R0 ;  /* 0x0000000107097824 */ /* 0x000fe200078e0200 */
[----:B------:R-:W-:Y:S01]  /*3150*/  @P0 LEA.HI.X R5, R127, R3, R122, 0x1, P1 ;  /* 0x000000037f050211 */ /* 0x000fe200008f0c7a */
[----:B------:R2:W-:Y:S01]  /*3160*/  @P0 LDGSTS.E.BYPASS.LTC128B.128 [R144+0x16100], [R2.64+0x100], !P4 ;  /* 0x1610010002900fae */ /* 0x0005e2000e101d48 */
[----:B------:R-:W-:Y:S01]  /*3170*/  IMAD.IADD R12, R109, 0x1, R12 ;  /* 0x000000016d0c7824 */ /* 0x000fe200078e020c */
[----:B------:R-:W-:Y:S01]  /*3180*/  @P2 LOP3.LUT R232, R232, 0x2, RZ, 0xfc, !PT ;  /* 0x00000002e8e82812 */ /* 0x000fe200078efcff */
[----:B------:R-:W-:Y:S01]  /*3190*/  IMAD.WIDE.U32 R88, R23, c[0x0][0x210], RZ ;  /* 0x0000840017587a25 */ /* 0x000fe200078e00ff */
[----:B------:R1:W-:Y:S02]  /*31a0*/  @P0 LDGSTS.E.BYPASS.LTC128B.128 [R144+0x13100], [R4.64], !P6 ;  /* 0x1310000004900fae */ /* 0x0003e4000f101d48 */
[----:B------:R-:W-:Y:S01]  /*31b0*/  SHF.R.S32.HI R18, RZ, 0x1f, R12 ;  /* 0x0000001fff127819 */ /* 0x000fe2000001140c */
[----:B------:R-:W-:Y:S01]  /*31c0*/  IMAD R132, R24, 0x40, R227 ;  /* 0x0000004018847824 */ /* 0x000fe200078e02e3 */
[----:B------:R1:W-:Y:S01]  /*31d0*/  @P0 LDGSTS.E.BYPASS.LTC128B.128 [R144+0x15100], [R4.64+0x80], !P5 ;  /* 0x1510008004900fae */ /* 0x0003e2000e901d48 */
[----:B------:R-:W-:-:S02]  /*31e0*/  LOP3.LUT R232, R232, 0xfffffffe, RZ, 0xc0, !PT ;  /* 0xfffffffee8e87812 */ /* 0x000fc400078ec0ff */
[-C--:B------:R-:W-:Y:S01]  /*31f0*/  LEA.HI R13, R18, R12.reuse, RZ, 0x3 ;  /* 0x0000000c120d7211 */ /* 0x080fe200078f18ff */
[----:B------:R1:W-:Y:S01]  /*3200*/  @P0 LDGSTS.E.BYPASS.LTC128B.128 [R144+0x17100], [R4.64+0x100], !P4 ;  /* 0x1710010004900fae */ /* 0x0003e2000e101d48 */
[----:B------:R-:W-:Y:S02]  /*3210*/  ISETP.GE.AND P0, PT, R108, c[0x0][0x27c], PT ;  /* 0x00009f006c007a0c */ /* 0x000fe40003f06270 */
[----:B------:R-:W-:Y:S01]  /*3220*/  LEA.HI R18, R18, R12, RZ, 0x6 ;  /* 0x0000000c12127211 */ /* 0x000fe200078f30ff */
[----:B------:R-:W0:Y:S01]  /*3230*/  LDGDEPBAR ;  /* 0x00000000000079af */ /* 0x000e220000000000 */
[----:B------:R-:W-:-:S03]  /*3240*/  @P3 LOP3.LUT R232, R232, 0x1, RZ, 0xfc, !PT ;  /* 0x00000001e8e83812 */ /* 0x000fc600078efcff */
[----:B------:R-:W-:Y:S01]  /*3250*/  IMAD.SHL.U32 R18, R18, 0x40, RZ ;  /* 0x0000004012127824 */ /* 0x000fe200078e00ff */
[----:B------:R-:W-:-:S04]  /*3260*/  LOP3.LUT R232, R232, 0xfffffffb, RZ, 0xc0, !PT ;  /* 0xfffffffbe8e87812 */ /* 0x000fc800078ec0ff */
[----:B------:R-:W-:Y:S01]  /*3270*/  LOP3.LUT R18, R18, 0xfffff000, RZ, 0xc0, !PT ;  /* 0xfffff00012127812 */ /* 0x000fe200078ec0ff */
[----:B--2---:R-:W-:Y:S01]  /*3280*/  IMAD.WIDE.U32 R2, R227, c[0x0][0x280], R104 ;  /* 0x0000a000e3027a25 */ /* 0x004fe200078e0068 */
[----:B------:R-:W-:-:S03]  /*3290*/  @P0 LOP3.LUT R232, R232, 0x4, RZ, 0xfc, !PT ;  /* 0x00000004e8e80812 */ /* 0x000fc600078efcff */
[----:B------:R-:W-:Y:S02]  /*32a0*/  IMAD.IADD R7, R3, 0x1, R15 ;  /* 0x0000000103077824 */ /* 0x000fe400078e020f */
[----:B------:R-:W-:Y:S02]  /*32b0*/  IMAD.IADD R3, R104, 0x1, R6 ;  /* 0x0000000168037824 */ /* 0x000fe400078e0206 */
[----:B------:R-:W-:-:S03]  /*32c0*/  IMAD.MOV.U32 R6, RZ, RZ, R2 ;  /* 0x000000ffff067224 */ /* 0x000fc600078e0002 */
[----:B------:R-:W-:Y:S01]  /*32d0*/  SHF.R.S32.HI R2, RZ, 0x1f, R3 ;  /* 0x0000001fff027819 */ /* 0x000fe20000011403 */
[----:B-1----:R-:W-:-:S03]  /*32e0*/  IMAD.WIDE.U32 R4, R227, c[0x0][0x290], R110 ;  /* 0x0000a400e3047a25 */ /* 0x002fc600078e006e */
[-C--:B------:R-:W-:Y:S01]  /*32f0*/  LEA.HI R19, R2, R3.reuse, RZ, 0x6 ;  /* 0x0000000302137211 */ /* 0x080fe200078f30ff */
[----:B------:R-:W-:Y:S01]  /*3300*/  IMAD.IADD R5, R0, 0x1, R5 ;  /* 0x0000000100057824 */ /* 0x000fe200078e0205 */
[----:B------:R-:W-:Y:S02]  /*3310*/  SEL R0, RZ, c[0x0][0x27c], !P0 ;  /* 0x00009f00ff007a07 */ /* 0x000fe40004000000 */
[----:B------:R-:W-:Y:S01]  /*3320*/  LEA.HI R14, R2, R3, RZ, 0x3 ;  /* 0x00000003020e7211 */ /* 0x000fe200078f18ff */
[----:B------:R-:W-:-:S04]  /*3330*/  IMAD.WIDE.U32 R2, R227, c[0x0][0x280], R110 ;  /* 0x0000a000e3027a25 */ /* 0x000fc800078e006e */
[----:B------:R-:W-:Y:S02]  /*3340*/  IMAD.IADD R0, R108, 0x1, R0 ;  /* 0x000000016c007824 */ /* 0x000fe400078e0200 */
[----:B------:R-:W-:Y:S02]  /*3350*/  IMAD.SHL.U32 R19, R19, 0x40, RZ ;  /* 0x0000004013137824 */ /* 0x000fe400078e00ff */
[----:B------:R-:W-:Y:S01]  /*3360*/  IMAD.IADD R3, R15, 0x1, R3 ;  /* 0x000000010f037824 */ /* 0x000fe200078e0203 */
[----:B------:R-:W-:Y:S02]  /*3370*/  SHF.R.S32.HI R17, RZ, 0x1f, R0 ;  /* 0x0000001fff117819 */ /* 0x000fe40000011400 */
[----:B------:R-:W-:Y:S02]  /*3380*/  LOP3.LUT R15, R233, 0x38, R13, 0xf8, !PT ;  /* 0x00000038e90f7812 */ /* 0x000fe400078ef80d */
[CC--:B------:R-:W-:Y:S02]  /*3390*/  LEA.HI R12, R17.reuse, R0.reuse, RZ, 0x3 ;  /* 0x00000000110c7211 */ /* 0x0c0fe400078f18ff */
[----:B------:R-:W-:-:S02]  /*33a0*/  LEA.HI R0, R17, R0, RZ, 0x6 ;  /* 0x0000000011007211 */ /* 0x000fc400078f30ff */
[----:B------:R-:W-:Y:S02]  /*33b0*/  LOP3.LUT R17, R233, 0x38, R14, 0xf8, !PT ;  /* 0x00000038e9117812 */ /* 0x000fe400078ef80e */
[----:B------:R-:W-:Y:S01]  /*33c0*/  LOP3.LUT R21, R19, 0xfffff000, RZ, 0xc0, !PT ;  /* 0xfffff00013157812 */ /* 0x000fe200078ec0ff */
[----:B------:R-:W-:Y:S01]  /*33d0*/  IMAD.SHL.U32 R0, R0, 0x40, RZ ;  /* 0x0000004000007824 */ /* 0x000fe200078e00ff */
[-C--:B------:R-:W-:Y:S02]  /*33e0*/  LOP3.LUT R19, R17, R150.reuse, RZ, 0x3c, !PT ;  /* 0x0000009611137212 */ /* 0x080fe400078e3cff */
[----:B------:R-:W-:Y:S02]  /*33f0*/  LOP3.LUT R17, R15, R150, RZ, 0x3c, !PT ;  /* 0x000000960f117212 */ /* 0x000fe400078e3cff */
[----:B------:R-:W-:Y:S02]  /*3400*/  LOP3.LUT R20, R233, 0x38, R12, 0xf8, !PT ;  /* 0x00000038e9147812 */ /* 0x000fe400078ef80c */
[----:B------:R-:W-:-:S02]  /*3410*/  IADD3 R112, R17, R18, R151 ;  /* 0x0000001211707210 */ /* 0x000fc40007ffe097 */
[----:B------:R-:W2:Y:S01]  /*3420*/  LDL R18, [R1+0x10] ;  /* 0x0000100001127983 */ /* 0x000ea20000100800 */
[----:B------:R-:W-:Y:S02]  /*3430*/  LOP3.LUT R15, R0, 0xfffff000, RZ, 0xc0, !PT ;  /* 0xfffff000000f7812 */ /* 0x000fe400078ec0ff */
[----:B------:R-:W-:Y:S02]  /*3440*/  LOP3.LUT R232, R232, 0xfffffff7, RZ, 0xc0, !PT ;  /* 0xfffffff7e8e87812 */ /* 0x000fe400078ec0ff */
[----:B------:R-:W-:Y:S02]  /*3450*/  LOP3.LUT R0, R20, R150, RZ, 0x3c, !PT ;  /* 0x0000009614007212 */ /* 0x000fe400078e3cff */
[----:B------:R-:W-:Y:S02]  /*3460*/  ISETP.NE.AND P1, PT, R133, c[0x0][0x2b8], PT ;  /* 0x0000ae0085007a0c */ /* 0x000fe40003f25270 */
[----:B------:R-:W-:Y:S01]  /*3470*/  IADD3 R107, R0, R15, R151 ;  /* 0x0000000f006b7210 */ /* 0x000fe20007ffe097 */
[----:B------:R-:W-:Y:S01]  /*3480*/  IMAD R0, R22, c[0x0][0x2b0], RZ ;  /* 0x0000ac0016007a24 */ /* 0x000fe200078e02ff */
[----:B-----5:R-:W-:Y:S01]  /*3490*/  SHF.R.S32.HI R15, RZ, 0x1f, R138 ;  /* 0x0000001fff0f7819 */ /* 0x020fe2000001148a */
[----:B------:R-:W-:Y:S01]  /*34a0*/  IMAD.WIDE.U32 R86, R138, c[0x0][0x290], R8 ;  /* 0x0000a4008a567a25 */ /* 0x000fe200078e0008 */
[----:B------:R-:W-:-:S02]  /*34b0*/  LOP3.LUT R72, R14, 0xfffffff8, RZ, 0xc0, !PT ;  /* 0xfffffff80e487812 */ /* 0x000fc400078ec0ff */
[----:B------:R-:W-:Y:S01]  /*34c0*/  LOP3.LUT R71, R13, 0xfffffff8, RZ, 0xc0, !PT ;  /* 0xfffffff80d477812 */ /* 0x000fe200078ec0ff */
[----:B------:R-:W-:Y:S01]  /*34d0*/  IMAD R17, R16, c[0x0][0x2b4], R0 ;  /* 0x0000ad0010117a24 */ /* 0x000fe200078e0200 */
[----:B------:R-:W-:Y:S01]  /*34e0*/  LOP3.LUT R0, R233, 0x18, R104, 0xf8, !PT ;  /* 0x00000018e9007812 */ /* 0x000fe200078ef868 */
[C---:B------:R-:W-:Y:S01]  /*34f0*/  IMAD R16, R15.reuse, c[0x0][0x290], RZ ;  /* 0x0000a4000f107a24 */ /* 0x040fe200078e02ff */
[----:B------:R-:W-:Y:S01]  /*3500*/  LOP3.LUT R70, R12, 0xfffffff8, RZ, 0xc0, !PT ;  /* 0xfffffff80c467812 */ /* 0x000fe200078ec0ff */
[----:B------:R-:W-:Y:S01]  /*3510*/  IMAD R15, R15, c[0x0][0x280], RZ ;  /* 0x0000a0000f0f7a24 */ /* 0x000fe200078e02ff */
[----:B------:R-:W-:Y:S01]  /*3520*/  SHF.L.U64.HI R120, R129, R121, c[0x0][0x294] ;  /* 0x0000a50081787619 */ /* 0x000fe20000010279 */
[C---:B------:R-:W-:Y:S01]  /*3530*/  IMAD R16, R138.reuse, c[0x0][0x294], R16 ;  /* 0x0000a5008a107a24 */ /* 0x040fe200078e0210 */
[----:B------:R-:W-:Y:S01]  /*3540*/  IADD3 R113, R19, R21, R151 ;  /* 0x0000001513717210 */ /* 0x000fe20007ffe097 */
[C---:B------:R-:W-:Y:S02]  /*3550*/  IMAD R15, R138.reuse, c[0x0][0x284], R15 ;  /* 0x0000a1008a0f7a24 */ /* 0x040fe400078e020f */
[----:B------:R-:W-:Y:S01]  /*3560*/  IMAD.WIDE.U32 R84, R138, c[0x0][0x280], R6 ;  /* 0x0000a0008a547a25 */ /* 0x000fe200078e0006 */
[----:B------:R-:W-:-:S03]  /*3570*/  SHF.L.U64.HI R121, R128, R121, c[0x0][0x284] ;  /* 0x0000a10080797619 */ /* 0x000fc60000010279 */
[----:B------:R-:W-:-:S04]  /*3580*/  IMAD.WIDE.U32 R82, R138, c[0x0][0x290], R4 ;  /* 0x0000a4008a527a25 */ /* 0x000fc800078e0004 */
[----:B------:R-:W-:Y:S01]  /*3590*/  IMAD.WIDE.U32 R80, R138, c[0x0][0x280], R2 ;  /* 0x0000a0008a507a25 */ /* 0x000fe200078e0002 */
[----:B------:R-:W-:Y:S02]  /*35a0*/  LOP3.LUT R0, R151, R0, R150, 0xf6, !PT ;  /* 0x0000000097007212 */ /* 0x000fe400078ef696 */
[----:B------:R-:W-:Y:S01]  /*35b0*/  SHF.R.S32.HI R102, RZ, 0x3, R14 ;  /* 0x00000003ff667819 */ /* 0x000fe2000001140e */
[----:B------:R-:W-:Y:S01]  /*35c0*/  IMAD.MOV.U32 R32, RZ, RZ, RZ ;  /* 0x000000ffff207224 */ /* 0x000fe200078e00ff */
[----:B------:R-:W-:Y:S01]  /*35d0*/  SHF.R.S32.HI R101, RZ, 0x3, R13 ;  /* 0x00000003ff657819 */ /* 0x000fe2000001140d */
[----:B------:R-:W-:Y:S01]  /*35e0*/  IMAD.MOV.U32 R35, RZ, RZ, 0x1 ;  /* 0x00000001ff237424 */ /* 0x000fe200078e00ff */
[----:B------:R-:W-:Y:S01]  /*35f0*/  SHF.R.S32.HI R100, RZ, 0x3, R12 ;  /* 0x00000003ff647819 */ /* 0x000fe2000001140c */
[----:B------:R-:W-:Y:S01]  /*3600*/  IMAD.SHL.U32 R129, R129, 0x40, RZ ;  /* 0x0000004081817824 */ /* 0x000fe200078e00ff */
[----:B------:R-:W-:Y:S01]  /*3610*/  SHF.R.S32.HI R96, RZ, 0x1f, R72 ;  /* 0x0000001fff607819 */ /* 0x000fe20000011448 */
[----:B------:R-:W-:Y:S01]  /*3620*/  IMAD.SHL.U32 R128, R128, 0x40, RZ ;  /* 0x0000004080807824 */ /* 0x000fe200078e00ff */
[----:B------:R-:W-:Y:S01]  /*3630*/  SHF.R.S32.HI R95, RZ, 0x1f, R71 ;  /* 0x0000001fff5f7819 */ /* 0x000fe20000011447 */
[----:B------:R-:W-:Y:S01]  /*3640*/  IMAD R106, R23, c[0x0][0x214], R89 ;  /* 0x00008500176a7a24 */ /* 0x000fe200078e0259 */
[----:B------:R-:W-:Y:S01]  /*3650*/  SHF.R.S32.HI R94, RZ, 0x1f, R70 ;  /* 0x0000001fff5e7819 */ /* 0x000fe20000011446 */
[----:B------:R-:W-:-:S02]  /*3660*/  IMAD.IADD R103, R91, 0x1, R17 ;  /* 0x000000015b677824 */ /* 0x000fc400078e0211 */
[----:B------:R-:W-:Y:S02]  /*3670*/  IMAD.IADD R99, R87, 0x1, R16 ;  /* 0x0000000157637824 */ /* 0x000fe400078e0210 */
[----:B------:R-:W-:Y:S02]  /*3680*/  IMAD.IADD R97, R16, 0x1, R83 ;  /* 0x0000000110617824 */ /* 0x000fe400078e0253 */
[----:B------:R-:W-:Y:S02]  /*3690*/  IMAD.IADD R98, R85, 0x1, R15 ;  /* 0x0000000155627824 */ /* 0x000fe400078e020f */
[----:B------:R-:W-:Y:S01]  /*36a0*/  IMAD.IADD R93, R15, 0x1, R81 ;  /* 0x000000010f5d7824 */ /* 0x000fe200078e0251 */
[----:B--2---:R-:W-:-:S13]  /*36b0*/  LOP3.LUT P0, RZ, R18, 0x4, RZ, 0xc0, !PT ;  /* 0x0000000412ff7812 */ /* 0x004fda000780c0ff */
[----:B------:R-:W-:Y:S02]  /*36c0*/  @P0 LOP3.LUT R232, R232, 0x8, RZ, 0xfc, !PT ;  /* 0x00000008e8e80812 */ /* 0x000fe400078efcff */
[----:B------:R-:W-:Y:S02]  /*36d0*/  ISETP.LE.AND P0, PT, R133, c[0x0][0x27c], PT ;  /* 0x00009f0085007a0c */ /* 0x000fe40003f03270 */
[----:B------:R-:W-:-:S04]  /*36e0*/  LOP3.LUT R232, R232, 0xffffffdf, RZ, 0xc0, !PT ;  /* 0xffffffdfe8e87812 */ /* 0x000fc800078ec0ff */
[----:B------:R-:W-:-:S04]  /*36f0*/  LOP3.LUT R232, R232, 0xffffffef, RZ, 0xc0, !PT ;  /* 0xffffffefe8e87812 */ /* 0x000fc800078ec0ff */
[----:B------:R-:W-:-:S04]  /*3700*/  @P1 LOP3.LUT R232, R232, 0x10, RZ, 0xfc, !PT ;  /* 0x00000010e8e81812 */ /* 0x000fc800078efcff */
[----:B------:R-:W-:Y:S02]  /*3710*/  @P0 LOP3.LUT R232, R232, 0x20, RZ, 0xfc, !PT ;  /* 0x00000020e8e80812 */ /* 0x000fe400078efcff */
.L_x_2886:
[----:B------:R-:W-:Y:S01]  /*3720*/  ISETP.NE.AND P1, PT, R133, c[0x0][0x2b8], PT ;  /* 0x0000ae0085007a0c */ /* 0x000fe20003f25270 */
[----:B------:R-:W-:Y:S01]  /*3730*/  IMAD.SHL.U32 R8, R28, 0x40, RZ ;  /* 0x000000401c087824 */ /* 0x000fe200078e00ff */
[----:B------:R-:W2:Y:S01]  /*3740*/  LDL R9, [R1+0x10] ;  /* 0x0000100001097983 */ /* 0x000ea20000100800 */
[----:B------:R-:W-:Y:S01]  /*3750*/  IMAD.MOV.U32 R60, RZ, RZ, RZ ;  /* 0x000000ffff3c7224 */ /* 0x000fe200078e00ff */
[----:B------:R-:W-:Y:S04]  /*3760*/  DEPBAR.LE SB0, 0x2 ;  /* 0x000080800000791a */ /* 0x000fe80000000000 */
[----:B-1----:R-:W-:Y:S01]  /*3770*/  IMAD.IADD R2, R132, 0x1, R8 ;  /* 0x0000000184027824 */ /* 0x002fe200078e0208 */
        /* <DEDUP_REMOVED lines=17> */
[C---:B------:R-:W-:Y:S01]  /*3890*/  LEA R61, R2.reuse, 0x100, 0x1 ;  /* 0x00000100023d7811 */ /* 0x040fe200078e08ff */
[----:B------:R-:W-:Y:S01]  /*38a0*/  BAR.SYNC.DEFER_BLOCKING 0x0 ;  /* 0x0000000000007b1d */ /* 0x000fe20000010000 */
[----:B--2---:R-:W-:Y:S11]  /*38b0*/  LOP3.LUT P2, RZ, R9, 0x4, RZ, 0xc0, !PT ;  /* 0x0000000409ff7812 */ /* 0x004ff6000784c0ff */
[----:B------:R-:W-:Y:S02]  /*38c0*/  @!UPT UIADD3 URZ, URZ, URZ, URZ ;  /* 0x0000003f3f3ff290 */ /* 0x000fe4000fffe03f */
[----:B------:R-:W-:Y:S02]  /*38d0*/  @P2 IADD3 R5, R2, -0x20, RZ ;  /* 0xffffffe002052810 */ /* 0x000fe40007ffe0ff */
[----:B------:R-:W-:Y:S02]  /*38e0*/  ISETP.LE.AND P2, PT, R133, c[0x0][0x27c], PT ;  /* 0x00009f0085007a0c */ /* 0x000fe40003f43270 */
[----:B------:R-:W-:Y:S11]  /*38f0*/  LEA R62, R5, 0x100, 0x1 ;  /* 0x00000100053e7811 */ /* 0x000ff600078e08ff */
[----:B----4-:R-:W-:-:S05]  /*3900*/  @!P2 BRA `(.L_x_2863) ;  /* 0x00003b100000a947 */ /* 0x010fca0003800000 */
[----:B-1----:R-:W-:Y:S01]  /*3910*/  IMAD.WIDE.U32 R2, R63, c[0x0][0x1e0], RZ ;  /* 0x000078003f027a25 */ /* 0x002fe200078e00ff */
        /* <DEDUP_REMOVED lines=84> */
.L_x_2866:
[----:B------:R-:W-:Y:S05]  /*3e60*/  BSYNC B0 ;  /* 0x0000000000007941 */ /* 0x000fea0003800000 */
.L_x_2865:
        /* <DEDUP_REMOVED lines=36> */
[----:B------:R-:W-:Y:S01]  /*40b0*/  ISETP.GE.AND P0, PT, R110, c[0x0][0x27c], PT ;  /* 0x00009f006e007a0c */ /* 0x000fe20003f06270 */
[----:B------:R-:W1:Y:S01]  /*40c0*/  LDS.128 R12, [R61+0xc000] ;  /* 0x00c000003d0c7984 */ /* 0x000e620000000c00 */
[----:B------:R-:W-:Y:S01]  /*40d0*/  MOV R4, R2 ;  /* 0x0000000200047202 */ /* 0x000fe20000000f00 */
[----:B------:R-:W-:Y:S02]  /*40e0*/  IMAD.MOV.U32 R30, RZ, RZ, R16 ;  /* 0x000000ffff1e7224 */ /* 0x000fe400078e0010 */
[--C-:B------:R-:W-:Y:S08]  /*40f0*/  IMAD.MOV.U32 R46, RZ, RZ, R17.reuse ;  /* 0x000000ffff2e7224 */ /* 0x100ff000078e0011 */
[----:B--2---:R-:W-:Y:S02]  /*4100*/  @!P0 SHF.R.U64 R33, R16, 0x10, R17 ;  /* 0x0000001010218819 */ /* 0x004fe40000001211 */
[----:B------:R-:W-:Y:S02]  /*4110*/  @!P0 SHF.R.U64 R5, R2, 0x10, R3 ;  /* 0x0000001002058819 */ /* 0x000fe40000001203 */
[----:B------:R-:W-:Y:S02]  /*4120*/  @!P0 PRMT R33, R30, 0x5410, R33 ;  /* 0x000054101e218816 */ /* 0x000fe40000000021 */
[----:B------:R-:W-:Y:S02]  /*4130*/  @!P0 PRMT R4, R4, 0x5410, R5 ;  /* 0x0000541004048816 */ /* 0x000fe40000000005 */
[----:B------:R-:W-:Y:S01]  /*4140*/  @!P0 SHF.R.U32.HI R34, RZ, 0x10, R17 ;  /* 0x00000010ff228819 */ /* 0x000fe20000011611 */
[----:B------:R-:W-:Y:S01]  /*4150*/  @!P0 IMAD.U32 R30, R33, 0x10000, RZ ;  /* 0x00010000211e8824 */ /* 0x000fe200078e00ff */
[--C-:B------:R-:W-:Y:S01]  /*4160*/  @!P0 SHF.R.U32.HI R16, RZ, 0x10, R3.reuse ;  /* 0x00000010ff108819 */ /* 0x100fe20000011603 */
[----:B------:R-:W-:Y:S01]  /*4170*/  IMAD.MOV.U32 R17, RZ, RZ, R3 ;  /* 0x000000ffff117224 */ /* 0x000fe200078e0003 */
[----:B------:R-:W-:Y:S02]  /*4180*/  @!P0 SHF.L.U32 R3, R4, 0x10, RZ ;  /* 0x0000001004038819 */ /* 0x000fe400000006ff */
[----:B------:R-:W-:Y:S02]  /*4190*/  @!P0 PRMT R34, R46, 0x5410, R34 ;  /* 0x000054102e228816 */ /* 0x000fe40000000022 */
[----:B------:R-:W-:Y:S02]  /*41a0*/  @!P0 LOP3.LUT R4, R4, 0xffff0000, RZ, 0xc0, !PT ;  /* 0xffff000004048812 */ /* 0x000fe400078ec0ff */
[----:B------:R-:W-:Y:S02]  /*41b0*/  @!P0 PRMT R16, R17, 0x5410, R16 ;  /* 0x0000541011108816 */ /* 0x000fe40000000010 */
[----:B------:R-:W-:Y:S02]  /*41c0*/  @!P0 SHF.L.U32 R17, R34, 0x10, RZ ;  /* 0x0000001022118819 */ /* 0x000fe400000006ff */
[----:B------:R-:W-:Y:S01]  /*41d0*/  @!P0 LOP3.LUT R33, R33, 0xffff0000, RZ, 0xc0, !PT ;  /* 0xffff000021218812 */ /* 0x000fe200078ec0ff */
[C---:B-1----:R-:W-:Y:S01]  /*41e0*/  @!P0 IMAD.U32 R5, R12.reuse, 0x10000, RZ ;  /* 0x000100000c058824 */ /* 0x042fe200078e00ff */
[----:B------:R-:W-:Y:S05]  /*41f0*/  @!P0 LOP3.LUT R2, R12, 0xffff0000, RZ, 0xc0, !PT ;  /* 0xffff00000c028812 */ /* 0x000fea00078ec0ff */
[C---:B------:R-:W-:Y:S02]  /*4200*/  @!P0 FMUL.FTZ R46, R2.reuse, R30 ;  /* 0x0000001e022e8220 */ /* 0x040fe40000410000 */
[-C--:B------:R-:W-:Y:S02]  /*4210*/  @!P0 FMUL.FTZ R2, R2, R3.reuse ;  /* 0x0000000302028220 */ /* 0x080fe40000410000 */
[----:B------:R-:W-:Y:S01]  /*4220*/  @!P0 FFMA.FTZ R46, R5, R3, -R46 ;  /* 0x00000003052e8223 */ /* 0x000fe2000001082e */
[C---:B------:R-:W-:Y:S01]  /*4230*/  @!P0 LOP3.LUT R3, R13.reuse, 0xffff0000, RZ, 0xc0, !PT ;  /* 0xffff00000d038812 */ /* 0x040fe200078ec0ff */
[----:B------:R-:W-:Y:S02]  /*4240*/  @!P0 FFMA.FTZ R2, R30, R5, R2 ;  /* 0x000000051e028223 */ /* 0x000fe40000010002 */
[----:B------:R-:W-:Y:S02]  /*4250*/  @!P0 IMAD.U32 R5, R13, 0x10000, RZ ;  /* 0x000100000d058824 */ /* 0x000fe400078e00ff */
[C---:B------:R-:W-:Y:S02]  /*4260*/  @!P0 FMUL.FTZ R30, R3.reuse, R33 ;  /* 0x00000021031e8220 */ /* 0x040fe40000410000 */
[-C--:B------:R-:W-:Y:S02]  /*4270*/  @!P0 FMUL.FTZ R3, R3, R4.reuse ;  /* 0x0000000403038220 */ /* 0x080fe40000410000 */
[----:B------:R-:W-:Y:S01]  /*4280*/  @!P0 FFMA.FTZ R55, R5, R4, -R30 ;  /* 0x0000000405378223 */ /* 0x000fe2000001081e */
[----:B------:R-:W-:Y:S01]  /*4290*/  @!P0 LOP3.LUT R4, R14, 0xffff0000, RZ, 0xc0, !PT ;  /* 0xffff00000e048812 */ /* 0x000fe200078ec0ff */
        /* <DEDUP_REMOVED lines=19> */
[C---:B----4-:R-:W-:Y:S02]  /*43d0*/  LEA R16, P1, R104.reuse, R52, 0x1 ;  /* 0x0000003468107211 */ /* 0x050fe400078208ff */
[----:B------:R-:W-:Y:S01]  /*43e0*/  @!P0 F2FP.BF16.PACK_AB R2, R5, R34 ;  /* 0x000000220502823e */ /* 0x000fe200000010ff */
[----:B------:R-:W-:Y:S01]  /*43f0*/  @!P0 IMAD.MOV.U32 R14, RZ, RZ, R3 ;  /* 0x000000ffff0e8224 */ /* 0x000fe200078e0003 */
[----:B---3--:R-:W-:Y:S02]  /*4400*/  LEA.HI.X R17, R104, R53, R105, 0x1, P1 ;  /* 0x0000003568117211 */ /* 0x008fe400008f0c69 */
[----:B------:R-:W-:Y:S02]  /*4410*/  @!P0 MOV R13, R30 ;  /* 0x0000001e000d8202 */ /* 0x000fe40000000f00 */
[----:B------:R-:W-:Y:S05]  /*4420*/  @!P0 MOV R15, R2 ;  /* 0x00000002000f8202 */ /* 0x000fea0000000f00 */
[----:B------:R1:W-:Y:S02]  /*4430*/  ST.E.128 [R16.64], R12 ;  /* 0x0000000c10007985 */ /* 0x0003e4000c101d08 */
.L_x_2869:
[----:B------:R-:W-:Y:S05]  /*4440*/  BSYNC B0 ;  /* 0x0000000000007941 */ /* 0x000fea0003800000 */
.L_x_2868:
        /* <DEDUP_REMOVED lines=16> */
[----:B--2---:R-:W-:Y:S02]  /*4550*/  @!P0 PRMT R33, R47, 0x5432, R4 ;  /* 0x000054322f218816 */ /* 0x004fe40000000004 */
        /* <DEDUP_REMOVED lines=29> */
[----:B------:R-:W-:Y:S01]  /*4730*/  IMAD.SHL.U32 R7, R235, 0x8, RZ ;  /* 0x00000008eb077824 */ /* 0x000fe200078e00ff */
[----:B------:R-:W-:Y:S01]  /*4740*/  @!P0 F2FP.BF16.PACK_AB R17, R2, R47 ;  /* 0x0000002f0211823e */ /* 0x000fe200000010ff */
[----:B------:R-:W-:Y:S01]  /*4750*/  @!P0 FFMA.FTZ R37, R34, R6, -R37 ;  /* 0x0000000622258223 */ /* 0x000fe20000010825 */
[----:B------:R-:W-:Y:S01]  /*4760*/  @!P0 F2FP.BF16.PACK_AB R3, R4, R46 ;  /* 0x0000002e0403823e */ /* 0x000fe200000010ff */
[----:B------:R-:W-:Y:S01]  /*4770*/  @!P0 FFMA.FTZ R5, R33, R34, R5 ;  /* 0x0000002221058223 */ /* 0x000fe20000010005 */
[----:B----4-:R-:W-:Y:S01]  /*4780*/  LEA R6, P1, R7, R52, 0x1 ;  /* 0x0000003407067211 */ /* 0x010fe200078208ff */
[----:B------:R-:W-:Y:S01]  /*4790*/  @!P0 IMAD.MOV.U32 R13, RZ, RZ, R16 ;  /* 0x000000ffff0d8224 */ /* 0x000fe200078e0010 */
[----:B------:R-:W-:Y:S01]  /*47a0*/  @!P0 MOV R12, R17 ;  /* 0x00000011000c8202 */ /* 0x000fe20000000f00 */
[----:B------:R-:W-:Y:S01]  /*47b0*/  @!P0 IMAD.MOV.U32 R14, RZ, RZ, R3 ;  /* 0x000000ffff0e8224 */ /* 0x000fe200078e0003 */
[----:B------:R-:W-:Y:S02]  /*47c0*/  @!P0 F2FP.BF16.PACK_AB R2, R5, R37 ;  /* 0x000000250502823e */ /* 0x000fe400000010ff */
[----:B---3--:R-:W-:Y:S02]  /*47d0*/  LEA.HI.X.SX32 R7, R7, R53, 0x1, P1 ;  /* 0x0000003507077211 */ /* 0x008fe400008f0eff */
[----:B------:R-:W-:Y:S05]  /*47e0*/  @!P0 MOV R15, R2 ;  /* 0x00000002000f8202 */ /* 0x000fea0000000f00 */
[----:B------:R1:W-:Y:S02]  /*47f0*/  ST.E.128 [R6.64], R12 ;  /* 0x0000000c06007985 */ /* 0x0003e4000c101d08 */
.L_x_2871:
[----:B------:R-:W-:Y:S05]  /*4800*/  BSYNC B0 ;  /* 0x0000000000007941 */ /* 0x000fea0003800000 */
.L_x_2870:
        /* <DEDUP_REMOVED lines=39> */
[----:B--2---:R-:W-:Y:S01]  /*4a80*/  @!P0 FFMA.FTZ R34, R17, R5, -R30 ;  /* 0x0000000511228223 */ /* 0x004fe2000001081e */
        /* <DEDUP_REMOVED lines=21> */
.L_x_2873:
[----:B------:R-:W-:Y:S05]  /*4be0*/  BSYNC B0 ;  /* 0x0000000000007941 */ /* 0x000fea0003800000 */
.L_x_2872:
        /* <DEDUP_REMOVED lines=28> */
[----:B--2---:R-:W-:Y:S01]  /*4db0*/  @!P0 FFMA.FTZ R34, R9, R7, -R19 ;  /* 0x0000000709228223 */ /* 0x004fe20000010813 */
        /* <DEDUP_REMOVED lines=29> */
.L_x_2875:
[----:B------:R-:W-:Y:S05]  /*4f90*/  BSYNC B0 ;  /* 0x0000000000007941 */ /* 0x000fea0003800000 */
.L_x_2874:
        /* <DEDUP_REMOVED lines=58> */
.L_x_2877:
[----:B------:R-:W-:Y:S05]  /*5340*/  BSYNC B0 ;  /* 0x0000000000007941 */ /* 0x000fea0003800000 */
.L_x_2876:
        /* <DEDUP_REMOVED lines=58> */
.L_x_2864:
        /* <DEDUP_REMOVED lines=47> */
.L_x_2879:
[----:B------:R-:W-:Y:S05]  /*59e0*/  BSYNC B0 ;  /* 0x0000000000007941 */ /* 0x000fea0003800000 */
.L_x_2878:
        /* <DEDUP_REMOVED lines=37> */
[----:B------:R-:W-:Y:S02]  /*5c40*/  IMAD.MOV.U32 R21, RZ, RZ, R12 ;  /* 0x000000ffff157224 */ /* 0x000fe400078e000c */
[----:B--2---:R-:W-:Y:S01]  /*5c50*/  IMAD.MOV.U32 R33, RZ, RZ, R14 ;  /* 0x000000ffff217224 */ /* 0x004fe200078e000e */
[----:B------:R-:W-:Y:S01]  /*5c60*/  SHF.R.S32.HI R3, RZ, 0x1f, R2 ;  /* 0x0000001fff037819 */ /* 0x000fe20000011402 */
[----:B------:R-:W-:Y:S03]  /*5c70*/  IMAD.MOV.U32 R20, RZ, RZ, R5 ;  /* 0x000000ffff147224 */ /* 0x000fe600078e0005 */
[----:B------:R-:W-:Y:S03]  /*5c80*/  LEA.HI R2, R3, R2, RZ, 0x4 ;  /* 0x0000000203027211 */ /* 0x000fe600078f20ff */
[--C-:B------:R-:W-:Y:S02]  /*5c90*/  @!P0 SHF.R.U64 R12, R12, 0x10, R13.reuse ;  /* 0x000000100c0c8819 */ /* 0x100fe4000000120d */
[----:B------:R-:W-:Y:S02]  /*5ca0*/  LEA.HI.SX32 R2, R2, R102, 0x1c ;  /* 0x0000006602027211 */ /* 0x000fe400078fe2ff */
[----:B------:R-:W-:Y:S02]  /*5cb0*/  @!P0 SHF.R.U32.HI R36, RZ, 0x10, R13 ;  /* 0x00000010ff248819 */ /* 0x000fe4000001160d */
[----:B------:R-:W-:Y:S01]  /*5cc0*/  SHF.R.S32.HI R3, RZ, 0x1f, R2 ;  /* 0x0000001fff037819 */ /* 0x000fe20000011402 */
[----:B------:R-:W-:Y:S01]  /*5cd0*/  IMAD.SHL.U32 R59, R2, 0x8, RZ ;  /* 0x00000008023b7824 */ /* 0x000fe200078e00ff */
[--C-:B------:R-:W-:Y:S02]  /*5ce0*/  @!P0 SHF.R.U64 R34, R14, 0x10, R15.reuse ;  /* 0x000000100e228819 */ /* 0x100fe4000000120f */
        /* <DEDUP_REMOVED lines=12> */
[----:B------:R-:W-:Y:S01]  /*5db0*/  @!P0 PRMT R51, R37, 0x5410, R36 ;  /* 0x0000541025338816 */ /* 0x000fe20000000024 */
[----:B------:R-:W-:Y:S01]  /*5dc0*/  IMAD.IADD R4, R58, 0x1, R4 ;  /* 0x000000013a047824 */ /* 0x000fe200078e0204 */
[----:B------:R-:W-:Y:S01]  /*5dd0*/  @!P0 SHF.R.U32.HI R8, RZ, 0x10, R5 ;  /* 0x00000010ff088819 */ /* 0x000fe20000011605 */
        /* <DEDUP_REMOVED lines=99> */
.L_x_2881:
[----:B------:R-:W-:Y:S05]  /*6410*/  BSYNC B0 ;  /* 0x0000000000007941 */ /* 0x000fea0003800000 */
.L_x_2880:
        /* <DEDUP_REMOVED lines=16> */
[----:B------:R-:W-:Y:S02]  /*6520*/  @!P0 PRMT R9, R52, 0x5410, R6 ;  /* 0x0000541034098816 */ /* 0x000fe40000000006 */
[----:B------:R-:W-:Y:S01]  /*6530*/  @!P0 PRMT R5, R22, 0x5432, R5 ;  /* 0x0000543216058816 */ /* 0x000fe20000000005 */
[----:B------:R-:W-:Y:S01]  /*6540*/  IMAD.SHL.U32 R2, R2, 0x200, RZ ;  /* 0x0000020002027824 */ /* 0x000fe200078e00ff */
[----:B------:R-:W-:Y:S02]  /*6550*/  LOP3.LUT R3, R233, 0x38, R48, 0xf8, !PT ;  /* 0x00000038e9037812 */ /* 0x000fe400078ef830 */
[----:B------:R-:W-:Y:S02]  /*6560*/  @!P0 SHF.R.U64 R4, R18, 0x10, R19 ;  /* 0x0000001012048819 */ /* 0x000fe40000001213 */
[----:B------:R-:W-:Y:S02]  /*6570*/  LOP3.LUT R3, R3, R150, RZ, 0x3c, !PT ;  /* 0x0000009603037212 */ /* 0x000fe400078e3cff */
[----:B------:R-:W-:Y:S02]  /*6580*/  LOP3.LUT R2, R2, 0x7ffff000, RZ, 0xc0, !PT ;  /* 0x7ffff00002027812 */ /* 0x000fe400078ec0ff */
[----:B------:R-:W-:Y:S02]  /*6590*/  @!P0 SHF.R.U32.HI R16, RZ, 0x10, R43 ;  /* 0x00000010ff108819 */ /* 0x000fe4000001162b */
[----:B------:R-:W-:Y:S01]  /*65a0*/  IADD3 R2, R3, R2, R151 ;  /* 0x0000000203027210 */ /* 0x000fe20007ffe097 */
[----:B------:R-:W-:Y:S01]  /*65b0*/  IMAD.IADD R3, R112, 0x1, R58 ;  /* 0x0000000170037824 */ /* 0x000fe200078e023a */
[----:B------:R-:W-:Y:S02]  /*65c0*/  @!P0 PRMT R21, R52, 0x5432, R7 ;  /* 0x0000543234158816 */ /* 0x000fe40000000007 */
[----:B------:R-:W-:Y:S01]  /*65d0*/  @!P0 SHF.L.U32 R6, R9, 0x10, RZ ;  /* 0x0000001009068819 */ /* 0x000fe200000006ff */
[----:B------:R-:W-:Y:S01]  /*65e0*/  IMAD.IADD R2, R58, 0x1, R2 ;  /* 0x000000013a027824 */ /* 0x000fe200078e0202 */
[----:B------:R-:W-:Y:S01]  /*65f0*/  @!P0 SHF.R.U64 R8, R42, 0x10, R43 ;  /* 0x000000102a088819 */ /* 0x000fe2000000122b */
[----:B------:R-:W-:Y:S01]  /*6600*/  IMAD.SHL.U32 R3, R3, 0x2, RZ ;  /* 0x0000000203037824 */ /* 0x000fe200078e00ff */
[C---:B--2---:R-:W-:Y:S01]  /*6610*/  @!P0 PRMT R33, R53.reuse, 0x5432, R16 ;  /* 0x0000543235218816 */ /* 0x044fe20000000010 */
[----:B------:R-:W-:Y:S01]  /*6620*/  IMAD.SHL.U32 R2, R2, 0x2, RZ ;  /* 0x0000000202027824 */ /* 0x000fe200078e00ff */
[----:B------:R-:W-:Y:S02]  /*6630*/  @!P0 PRMT R34, R53, 0x5410, R8 ;  /* 0x0000541035228816 */ /* 0x000fe40000000008 */
[----:B------:R1:W2:Y:S01]  /*6640*/  LDS.128 R36, [R3+0xc100] ;  /* 0x00c1000003247984 */ /* 0x0002a20000000c00 */
[----:B------:R-:W-:Y:S07]  /*6650*/  @!P0 LOP3.LUT R9, R9, 0xffff0000, RZ, 0xc0, !PT ;  /* 0xffff000009098812 */ /* 0x000fee00078ec0ff */
[----:B------:R5:W4:Y:S01]  /*6660*/  LDS.128 R12, [R2+0xc100] ;  /* 0x00c10000020c7984 */ /* 0x000b220000000c00 */
[----:B-1----:R-:W-:Y:S01]  /*6670*/  @!P0 SHF.R.U32.HI R3, RZ, 0x10, R19 ;  /* 0x00000010ff038819 */ /* 0x002fe20000011613 */
[C---:B------:R-:W-:Y:S01]  /*6680*/  @!P0 IMAD.U32 R19, R21.reuse, 0x10000, RZ ;  /* 0x0001000015138824 */ /* 0x040fe200078e00ff */
[----:B------:R-:W-:Y:S02]  /*6690*/  @!P0 LOP3.LUT R21, R21, 0xffff0000, RZ, 0xc0, !PT ;  /* 0xffff000015158812 */ /* 0x000fe400078ec0ff */
[C---:B------:R-:W-:Y:S02]  /*66a0*/  @!P0 PRMT R16, R23.reuse, 0x5432, R3 ;  /* 0x0000543217108816 */ /* 0x040fe40000000003 */
[----:B-----5:R-:W-:Y:S02]  /*66b0*/  @!P0 SHF.R.U32.HI R2, RZ, 0x10, R17 ;  /* 0x00000010ff028819 */ /* 0x020fe40000011611 */
[----:B------:R-:W-:Y:S01]  /*66c0*/  @!P0 PRMT R17, R23, 0x5410, R4 ;  /* 0x0000541017118816 */ /* 0x000fe20000000004 */
[----:B------:R-:W-:Y:S01]  /*66d0*/  @!P0 IMAD.U32 R4, R5, 0x10000, RZ ;  /* 0x0001000005048824 */ /* 0x000fe200078e00ff */
[----:B------:R-:W-:Y:S01]  /*66e0*/  @!P0 PRMT R7, R22, 0x5410, R2 ;  /* 0x0000541016078816 */ /* 0x000fe20000000002 */
[----:B--2---:R-:W-:Y:S02]  /*66f0*/  @!P0 IMAD.U32 R8, R36, 0x10000, RZ ;  /* 0x0001000024088824 */ /* 0x004fe400078e00ff */
[----:B------:R-:W-:Y:S02]  /*6700*/  @!P0 IMAD.U32 R20, R37, 0x10000, RZ ;  /* 0x0001000025148824 */ /* 0x000fe400078e00ff */
[----:B----4-:R-:W-:Y:S01]  /*6710*/  @!P0 IMAD.U32 R2, R12, 0x10000, RZ ;  /* 0x000100000c028824 */ /* 0x010fe200078e00ff */
[----:B------:R-:W-:Y:S03]  /*6720*/  @!P0 SHF.L.U32 R3, R13, 0x10, RZ ;  /* 0x000000100d038819 */ /* 0x000fe600000006ff */
[C---:B------:R-:W-:Y:S02]  /*6730*/  @!P0 FMUL.FTZ R18, R2.reuse, R6 ;  /* 0x0000000602128220 */ /* 0x040fe40000410000 */
[-C--:B------:R-:W-:Y:S02]  /*6740*/  @!P0 FMUL.FTZ R2, R2, R4.reuse ;  /* 0x0000000402028220 */ /* 0x080fe40000410000 */
[----:B------:R-:W-:Y:S02]  /*6750*/  @!P0 FFMA.FTZ R49, R8, R4, -R18 ;  /* 0x0000000408318223 */ /* 0x000fe40000010812 */
[----:B------:R-:W-:Y:S01]  /*6760*/  @!P0 FFMA.FTZ R2, R6, R8, R2 ;  /* 0x0000000806028223 */ /* 0x000fe20000010002 */
[----:B------:R-:W-:Y:S01]  /*6770*/  @!P0 LOP3.LUT R6, R12, 0xffff0000, RZ, 0xc0, !PT ;  /* 0xffff00000c068812 */ /* 0x000fe200078ec0ff */
[C---:B------:R-:W-:Y:S01]  /*6780*/  @!P0 IMAD.U32 R8, R7.reuse, 0x10000, RZ ;  /* 0x0001000007088824 */ /* 0x040fe200078e00ff */
[----:B------:R-:W-:Y:S01]  /*6790*/  @!P0 LOP3.LUT R7, R7, 0xffff0000, RZ, 0xc0, !PT ;  /* 0xffff000007078812 */ /* 0x000fe200078ec0ff */
[C---:B------:R-:W-:Y:S02]  /*67a0*/  @!P0 FMUL.FTZ R18, R3.reuse, R19 ;  /* 0x0000001303128220 */ /* 0x040fe40000410000 */
[-C--:B------:R-:W-:Y:S02]  /*67b0*/  @!P0 FMUL.FTZ R4, R3, R8.reuse ;  /* 0x0000000803048220 */ /* 0x080fe40000410000 */
[----:B------:R-:W-:Y:S01]  /*67c0*/  @!P0 FFMA.FTZ R42, R20, R8, -R18 ;  /* 0x00000008142a8223 */ /* 0x000fe20000010812 */
[----:B------:R-:W-:Y:S01]  /*67d0*/  @!P0 LOP3.LUT R8, R5, 0xffff0000, RZ, 0xc0, !PT ;  /* 0xffff000005088812 */ /* 0x000fe200078ec0ff */
[----:B------:R-:W-:Y:S01]  /*67e0*/  @!P0 FMUL.FTZ R22, R6, R9 ;  /* 0x0000000906168220 */ /* 0x000fe20000410000 */
[----:B------:R-:W-:Y:S02]  /*67f0*/  @!P0 LOP3.LUT R18, R36, 0xffff0000, RZ, 0xc0, !PT ;  /* 0xffff000024128812 */ /* 0x000fe400078ec0ff */
[----:B------:R-:W-:Y:S01]  /*6800*/  @!P0 LOP3.LUT R5, R13, 0xffff0000, RZ, 0xc0, !PT ;  /* 0xffff00000d058812 */ /* 0x000fe200078ec0ff */
[-C--:B------:R-:W-:Y:S02]  /*6810*/  @!P0 FMUL.FTZ R3, R6, R8.reuse ;  /* 0x0000000806038220 */ /* 0x080fe40000410000 */
[----:B------:R-:W-:Y:S01]  /*6820*/  @!P0 FFMA.FTZ R43, R18, R8, -R22 ;  /* 0x00000008122b8223 */ /* 0x000fe20000010816 */
[----:B------:R-:W-:Y:S01]  /*6830*/  @!P0 LOP3.LUT R22, R37, 0xffff0000, RZ, 0xc0, !PT ;  /* 0xffff000025168812 */ /* 0x000fe200078ec0ff */
[----:B------:R-:W-:Y:S01]  /*6840*/  @!P0 FMUL.FTZ R6, R5, R21 ;  /* 0x0000001505068220 */ /* 0x000fe20000410000 */
[----:B------:R-:W-:Y:S01]  /*6850*/  @!P0 SHF.L.U32 R8, R17, 0x10, RZ ;  /* 0x0000001011088819 */ /* 0x000fe200000006ff */
[----:B------:R-:W-:Y:S02]  /*6860*/  @!P0 FFMA.FTZ R3, R9, R18, R3 ;  /* 0x0000001209038223 */ /* 0x000fe40000010003 */
[-C--:B------:R-:W-:Y:S02]  /*6870*/  @!P0 FFMA.FTZ R40, R22, R7.reuse, -R6 ;  /* 0x0000000716288223 */ /* 0x080fe40000010806 */
[----:B------:R-:W-:Y:S02]  /*6880*/  @!P0 IMAD.U32 R9, R34, 0x10000, RZ ;  /* 0x0001000022098824 */ /* 0x000fe400078e00ff */
[----:B------:R-:W-:Y:S01]  /*6890*/  @!P0 IMAD.U32 R6, R14, 0x10000, RZ ;  /* 0x000100000e068824 */ /* 0x000fe200078e00ff */
[----:B------:R-:W-:Y:S01]  /*68a0*/  @!P0 F2FP.BF16.PACK_AB R40, R40, R42 ;  /* 0x0000002a2828823e */ /* 0x000fe200000010ff */
[----:B------:R-:W-:Y:S02]  /*68b0*/  @!P0 FMUL.FTZ R5, R5, R7 ;  /* 0x0000000705058220 */ /* 0x000fe40000410000 */
[----:B------:R-:W-:Y:S02]  /*68c0*/  @!P0 FFMA.FTZ R4, R19, R20, R4 ;  /* 0x0000001413048223 */ /* 0x000fe40000010004 */
[----:B------:R-:W-:Y:S02]  /*68d0*/  @!P0 IMAD.U32 R18, R38, 0x10000, RZ ;  /* 0x0001000026128824 */ /* 0x000fe400078e00ff */
[C---:B------:R-:W-:Y:S02]  /*68e0*/  @!P0 FMUL.FTZ R20, R6.reuse, R9 ;  /* 0x0000000906148220 */ /* 0x040fe40000410000 */
[----:B------:R-:W-:Y:S02]  /*68f0*/  @!P0 FMUL.FTZ R6, R6, R8 ;  /* 0x0000000806068220 */ /* 0x000fe40000410000 */
[----:B------:R-:W-:Y:S01]  /*6900*/  @!P0 FFMA.FTZ R5, R21, R22, R5 ;  /* 0x0000001615058223 */ /* 0x000fe20000010005 */
[C---:B------:R-:W-:Y:S01]  /*6910*/  @!P0 LOP3.LUT R21, R33.reuse, 0xffff0000, RZ, 0xc0, !PT ;  /* 0xffff000021158812 */ /* 0x040fe200078ec0ff */
[----:B------:R-:W-:Y:S01]  /*6920*/  @!P0 IMAD.U32 R19, R33, 0x10000, RZ ;  /* 0x0001000021138824 */ /* 0x000fe200078e00ff */
[----:B------:R-:W-:Y:S01]  /*6930*/  @!P0 LOP3.LUT R22, R39, 0xffff0000, RZ, 0xc0, !PT ;  /* 0xffff000027168812 */ /* 0x000fe200078ec0ff */
[----:B------:R-:W-:Y:S01]  /*6940*/  @!P0 IMAD.U32 R7, R15, 0x10000, RZ ;  /* 0x000100000f078824 */ /* 0x000fe200078e00ff */
[----:B------:R-:W-:Y:S01]  /*6950*/  @!P0 F2FP.BF16.PACK_AB R33, R43, R49 ;  /* 0x000000312b21823e */ /* 0x000fe200000010ff */
[----:B------:R-:W-:Y:S01]  /*6960*/  @!P0 FFMA.FTZ R6, R9, R18, R6 ;  /* 0x0000001209068223 */ /* 0x000fe20000010006 */
[----:B------:R-:W-:Y:S01]  /*6970*/  @!P0 F2FP.BF16.PACK_AB R4, R5, R4 ;  /* 0x000000040504823e */ /* 0x000fe200000010ff */
[----:B------:R-:W-:Y:S02]  /*6980*/  @!P0 IMAD.U32 R9, R16, 0x10000, RZ ;  /* 0x0001000010098824 */ /* 0x000fe400078e00ff */
[----:B------:R-:W-:Y:S01]  /*6990*/  @!P0 FFMA.FTZ R41, R18, R8, -R20 ;  /* 0x0000000812298223 */ /* 0x000fe20000010814 */
[----:B------:R-:W-:Y:S01]  /*69a0*/  @!P0 SHF.L.U32 R20, R39, 0x10, RZ ;  /* 0x0000001027148819 */ /* 0x000fe200000006ff */
[C---:B------:R-:W-:Y:S02]  /*69b0*/  @!P0 FMUL.FTZ R18, R7.reuse, R19 ;  /* 0x0000001307128220 */ /* 0x040fe40000410000 */
[-C--:B------:R-:W-:Y:S01]  /*69c0*/  @!P0 FMUL.FTZ R8, R7, R9.reuse ;  /* 0x0000000907088220 */ /* 0x080fe20000410000 */
[----:B------:R-:W-:Y:S01]  /*69d0*/  @!P0 LOP3.LUT R7, R15, 0xffff0000, RZ, 0xc0, !PT ;  /* 0xffff00000f078812 */ /* 0x000fe200078ec0ff */
[----:B------:R-:W-:Y:S01]  /*69e0*/  @!P0 FFMA.FTZ R23, R20, R9, -R18 ;  /* 0x0000000914178223 */ /* 0x000fe20000010812 */
[----:B------:R-:W-:Y:S01]  /*69f0*/  @!P0 LOP3.LUT R9, R16, 0xffff0000, RZ, 0xc0, !PT ;  /* 0xffff000010098812 */ /* 0x000fe200078ec0ff */
[----:B------:R-:W-:Y:S01]  /*6a00*/  @!P0 IMAD.MOV.U32 R36, RZ, RZ, R33 ;  /* 0x000000ffff248224 */ /* 0x000fe200078e0021 */
[----:B------:R-:W-:Y:S01]  /*6a10*/  @!P0 LOP3.LUT R18, R34, 0xffff0000, RZ, 0xc0, !PT ;  /* 0xffff000022128812 */ /* 0x000fe200078ec0ff */
[C---:B------:R-:W-:Y:S02]  /*6a20*/  @!P0 FMUL.FTZ R16, R7.reuse, R21 ;  /* 0x0000001507108220 */ /* 0x040fe40000410000 */
[----:B------:R-:W-:Y:S02]  /*6a30*/  @!P0 IMAD.MOV.U32 R37, RZ, RZ, R40 ;  /* 0x000000ffff258224 */ /* 0x000fe400078e0028 */
[-C--:B------:R-:W-:Y:S02]  /*6a40*/  @!P0 FFMA.FTZ R16, R22, R9.reuse, -R16 ;  /* 0x0000000916108223 */ /* 0x080fe40000010810 */
[----:B------:R-:W-:Y:S01]  /*6a50*/  @!P0 FMUL.FTZ R9, R7, R9 ;  /* 0x0000000907098220 */ /* 0x000fe20000410000 */
[----:B------:R-:W-:Y:S01]  /*6a60*/  @!P0 LOP3.LUT R7, R14, 0xffff0000, RZ, 0xc0, !PT ;  /* 0xffff00000e078812 */ /* 0x000fe200078ec0ff */
[----:B------:R-:W-:Y:S01]  /*6a70*/  @!P0 IMAD.MOV.U32 R13, RZ, RZ, R4 ;  /* 0x000000ffff0d8224 */ /* 0x000fe200078e0004 */
[----:B------:R-:W-:Y:S02]  /*6a80*/  @!P0 F2FP.BF16.PACK_AB R23, R16, R23 ;  /* 0x000000171017823e */ /* 0x000fe400000010ff */
[----:B------:R-:W-:Y:S01]  /*6a90*/  @!P0 LOP3.LUT R16, R17, 0xffff0000, RZ, 0xc0, !PT ;  /* 0xffff000011108812 */ /* 0x000fe200078ec0ff */
[C---:B------:R-:W-:Y:S01]  /*6aa0*/  @!P0 FMUL.FTZ R34, R7.reuse, R18 ;  /* 0x0000001207228220 */ /* 0x040fe20000410000 */
[----:B------:R-:W-:Y:S01]  /*6ab0*/  @!P0 LOP3.LUT R17, R38, 0xffff0000, RZ, 0xc0, !PT ;  /* 0xffff000026118812 */ /* 0x000fe200078ec0ff */
[----:B------:R-:W-:Y:S02]  /*6ac0*/  @!P0 IMAD.MOV.U32 R39, RZ, RZ, R23 ;  /* 0x000000ffff278224 */ /* 0x000fe400078e0017 */
[-C--:B------:R-:W-:Y:S02]  /*6ad0*/  @!P0 FMUL.FTZ R7, R7, R16.reuse ;  /* 0x0000001007078220 */ /* 0x080fe40000410000 */
[----:B------:R-:W-:Y:S01]  /*6ae0*/  @!P0 FFMA.FTZ R34, R17, R16, -R34 ;  /* 0x0000001011228223 */ /* 0x000fe20000010822 */
[----:B------:R-:W-:Y:S01]  /*6af0*/  @!P0 F2FP.BF16.PACK_AB R16, R3, R2 ;  /* 0x000000020310823e */ /* 0x000fe200000010ff */
[----:B------:R-:W-:Y:S02]  /*6b00*/  @!P0 FFMA.FTZ R7, R18, R17, R7 ;  /* 0x0000001112078223 */ /* 0x000fe40000010007 */
[----:B------:R-:W-:Y:S01]  /*6b10*/  @!P0 FFMA.FTZ R8, R19, R20, R8 ;  /* 0x0000001413088223 */ /* 0x000fe20000010008 */
[----:B------:R-:W-:Y:S01]  /*6b20*/  @!P0 F2FP.BF16.PACK_AB R17, R34, R41 ;  /* 0x000000292211823e */ /* 0x000fe200000010ff */
[----:B------:R-:W-:Y:S01]  /*6b30*/  @!P0 FFMA.FTZ R9, R21, R22, R9 ;  /* 0x0000001615098223 */ /* 0x000fe20000010009 */
[----:B------:R-:W-:Y:S02]  /*6b40*/  @!P0 F2FP.BF16.PACK_AB R3, R7, R6 ;  /* 0x000000060703823e */ /* 0x000fe400000010ff */
[----:B------:R-:W-:Y:S01]  /*6b50*/  @!P0 MOV R12, R16 ;  /* 0x00000010000c8202 */ /* 0x000fe20000000f00 */
[----:B------:R-:W-:Y:S01]  /*6b60*/  @!P0 IMAD.MOV.U32 R38, RZ, RZ, R17 ;  /* 0x000000ffff268224 */ /* 0x000fe200078e0011 */
        /* <DEDUP_REMOVED lines=9> */
.L_x_2883:
[----:B------:R-:W-:Y:S05]  /*6c00*/  BSYNC B0 ;  /* 0x0000000000007941 */ /* 0x000fea0003800000 */
.L_x_2882:
        /* <DEDUP_REMOVED lines=19> */
[--C-:B------:R-:W-:Y:S02]  /*6d40*/  @!P0 SHF.R.U64 R7, R44, 0x10, R45.reuse ;  /* 0x000000102c078819 */ /* 0x100fe4000000122d */
[----:B------:R-:W-:Y:S02]  /*6d50*/  LOP3.LUT R3, R3, R150, RZ, 0x3c, !PT ;  /* 0x0000009603037212 */ /* 0x000fe400078e3cff */
[----:B------:R-:W-:Y:S02]  /*6d60*/  LOP3.LUT R2, R2, 0x7ffff000, RZ, 0xc0, !PT ;  /* 0x7ffff00002027812 */ /* 0x000fe400078ec0ff */
[----:B------:R-:W-:Y:S02]  /*6d70*/  @!P0 SHF.R.U32.HI R6, RZ, 0x10, R45 ;  /* 0x00000010ff068819 */ /* 0x000fe4000001162d */
[----:B------:R-:W-:Y:S01]  /*6d80*/  IADD3 R2, R3, R2, R151 ;  /* 0x0000000203027210 */ /* 0x000fe20007ffe097 */
[----:B------:R-:W-:Y:S01]  /*6d90*/  IMAD.IADD R3, R107, 0x1, R58 ;  /* 0x000000016b037824 */ /* 0x000fe200078e023a */
[----:B------:R-:W-:Y:S02]  /*6da0*/  @!P0 SHF.R.U64 R9, R46, 0x10, R47 ;  /* 0x000000102e098819 */ /* 0x000fe4000000122f */
[----:B------:R-:W-:Y:S01]  /*6db0*/  @!P0 PRMT R7, R54, 0x5410, R7 ;  /* 0x0000541036078816 */ /* 0x000fe20000000007 */
[----:B------:R-:W-:Y:S01]  /*6dc0*/  IMAD.IADD R2, R58, 0x1, R2 ;  /* 0x000000013a027824 */ /* 0x000fe200078e0202 */
[----:B------:R-:W-:Y:S01]  /*6dd0*/  @!P0 SHF.R.U32.HI R8, RZ, 0x10, R47 ;  /* 0x00000010ff088819 */ /* 0x000fe2000001162f */
[----:B------:R-:W-:Y:S01]  /*6de0*/  IMAD.SHL.U32 R3, R3, 0x2, RZ ;  /* 0x0000000203037824 */ /* 0x000fe200078e00ff */
[----:B------:R-:W-:Y:S01]  /*6df0*/  @!P0 LOP3.LUT R18, R7, 0xffff0000, RZ, 0xc0, !PT ;  /* 0xffff000007128812 */ /* 0x000fe200078ec0ff */
[----:B------:R-:W-:Y:S01]  /*6e00*/  IMAD.SHL.U32 R2, R2, 0x2, RZ ;  /* 0x0000000202027824 */ /* 0x000fe200078e00ff */
[----:B------:R-:W-:Y:S02]  /*6e10*/  @!P0 PRMT R26, R55, 0x5432, R9 ;  /* 0x00005432371a8816 */ /* 0x000fe40000000009 */
[----:B------:R1:W3:Y:S01]  /*6e20*/  LDS.128 R36, [R3+0xc100] ;  /* 0x00c1000003247984 */ /* 0x0002e20000000c00 */
[----:B------:R-:W-:Y:S02]  /*6e30*/  @!P0 SHF.L.U32 R9, R7, 0x10, RZ ;  /* 0x0000001007098819 */ /* 0x000fe400000006ff */
[----:B------:R-:W-:Y:S05]  /*6e40*/  @!P0 PRMT R22, R54, 0x5432, R6 ;  /* 0x0000543236168816 */ /* 0x000fea0000000006 */
[----:B------:R4:W5:Y:S01]  /*6e50*/  LDS.128 R12, [R2+0xc100] ;  /* 0x00c10000020c7984 */ /* 0x0009620000000c00 */
[----:B-1----:R-:W-:Y:S04]  /*6e60*/  @!P0 SHF.R.U32.HI R3, RZ, 0x10, R25 ;  /* 0x00000010ff038819 */ /* 0x002fe80000011619 */
[----:B------:R-:W-:Y:S02]  /*6e70*/  @!P0 PRMT R6, R29, 0x5410, R3 ;  /* 0x000054101d068816 */ /* 0x000fe40000000003 */
[----:B----4-:R-:W-:Y:S02]  /*6e80*/  @!P0 SHF.R.U64 R2, R24, 0x10, R25 ;  /* 0x0000001018028819 */ /* 0x010fe40000001219 */
[----:B------:R-:W-:Y:S02]  /*6e90*/  @!P0 PRMT R24, R55, 0x5410, R8 ;  /* 0x0000541037188816 */ /* 0x000fe40000000008 */
[----:B------:R-:W-:Y:S02]  /*6ea0*/  @!P0 PRMT R8, R30, 0x5410, R5 ;  /* 0x000054101e088816 */ /* 0x000fe40000000005 */
[----:B--2---:R-:W-:Y:S02]  /*6eb0*/  @!P0 LOP3.LUT R33, R24, 0xffff0000, RZ, 0xc0, !PT ;  /* 0xffff000018218812 */ /* 0x004fe400078ec0ff */
[----:B------:R-:W-:Y:S01]  /*6ec0*/  @!P0 PRMT R2, R29, 0x5432, R2 ;  /* 0x000054321d028816 */ /* 0x000fe20000000002 */
[C---:B---3--:R-:W-:Y:S01]  /*6ed0*/  @!P0 IMAD.U32 R17, R36.reuse, 0x10000, RZ ;  /* 0x0001000024118824 */ /* 0x048fe200078e00ff */
[----:B------:R-:W-:Y:S01]  /*6ee0*/  @!P0 LOP3.LUT R19, R36, 0xffff0000, RZ, 0xc0, !PT ;  /* 0xffff000024138812 */ /* 0x000fe200078ec0ff */
[C---:B------:R-:W-:Y:S01]  /*6ef0*/  @!P0 IMAD.U32 R21, R37.reuse, 0x10000, RZ ;  /* 0x0001000025158824 */ /* 0x040fe200078e00ff */
[----:B------:R-:W-:Y:S01]  /*6f00*/  @!P0 LOP3.LUT R23, R37, 0xffff0000, RZ, 0xc0, !PT ;  /* 0xffff000025178812 */ /* 0x000fe200078ec0ff */
[----:B------:R-:W-:Y:S01]  /*6f10*/  @!P0 IMAD.U32 R7, R2, 0x10000, RZ ;  /* 0x0001000002078824 */ /* 0x000fe200078e00ff */
[C---:B------:R-:W-:Y:S01]  /*6f20*/  @!P0 LOP3.LUT R34, R39.reuse, 0xffff0000, RZ, 0xc0, !PT ;  /* 0xffff000027228812 */ /* 0x040fe200078ec0ff */
[----:B------:R-:W-:Y:S01]  /*6f30*/  @!P0 IMAD.U32 R29, R24, 0x10000, RZ ;  /* 0x00010000181d8824 */ /* 0x000fe200078e00ff */
[----:B------:R-:W-:Y:S01]  /*6f40*/  @!P0 LOP3.LUT R27, R38, 0xffff0000, RZ, 0xc0, !PT ;  /* 0xffff0000261b8812 */ /* 0x000fe200078ec0ff */
[C---:B-----5:R-:W-:Y:S01]  /*6f50*/  @!P0 IMAD.U32 R4, R12.reuse, 0x10000, RZ ;  /* 0x000100000c048824 */ /* 0x060fe200078e00ff */
[----:B------:R-:W-:Y:S01]  /*6f60*/  @!P0 LOP3.LUT R3, R12, 0xffff0000, RZ, 0xc0, !PT ;  /* 0xffff00000c038812 */ /* 0x000fe200078ec0ff */
[----:B------:R-:W-:Y:S01]  /*6f70*/  @!P0 IMAD.U32 R30, R39, 0x10000, RZ ;  /* 0x00010000271e8824 */ /* 0x000fe200078e00ff */
        /* <DEDUP_REMOVED lines=23> */
[----:B------:R-:W-:Y:S01]  /*70f0*/  @!P0 FMUL.FTZ R24, R6, R29 ;  /* 0x0000001d06188220 */ /* 0x000fe20000410000 */
[----:B------:R-:W-:Y:S01]  /*7100*/  @!P0 LOP3.LUT R7, R15, 0xffff0000, RZ, 0xc0, !PT ;  /* 0xffff00000f078812 */ /* 0x000fe200078ec0ff */
[----:B------:R-:W-:Y:S01]  /*7110*/  @!P0 FFMA.FTZ R3, R18, R19, R3 ;  /* 0x0000001312038223 */ /* 0x000fe20000010003 */
[----:B------:R-:W-:Y:S01]  /*7120*/  @!P0 F2FP.BF16.PACK_AB R19, R47, R50 ;  /* 0x000000322f13823e */ /* 0x000fe200000010ff */
[----:B------:R-:W-:Y:S02]  /*7130*/  @!P0 FMUL.FTZ R8, R6, R9 ;  /* 0x0000000906088220 */ /* 0x000fe40000410000 */
[C---:B------:R-:W-:Y:S02]  /*7140*/  @!P0 FMUL.FTZ R25, R7.reuse, R33 ;  /* 0x0000002107198220 */ /* 0x040fe40000410000 */
[----:B------:R-:W-:Y:S02]  /*7150*/  @!P0 FFMA.FTZ R44, R30, R9, -R24 ;  /* 0x000000091e2c8223 */ /* 0x000fe40000010818 */
[-C--:B------:R-:W-:Y:S01]  /*7160*/  @!P0 FMUL.FTZ R9, R7, R17.reuse ;  /* 0x0000001107098220 */ /* 0x080fe20000410000 */
[----:B------:R-:W-:Y:S01]  /*7170*/  @!P0 LOP3.LUT R7, R14, 0xffff0000, RZ, 0xc0, !PT ;  /* 0xffff00000e078812 */ /* 0x000fe200078ec0ff */
[C---:B------:R-:W-:Y:S01]  /*7180*/  @!P0 IMAD.U32 R24, R26.reuse, 0x10000, RZ ;  /* 0x000100001a188824 */ /* 0x040fe200078e00ff */
[----:B------:R-:W-:Y:S01]  /*7190*/  @!P0 LOP3.LUT R26, R26, 0xffff0000, RZ, 0xc0, !PT ;  /* 0xffff00001a1a8812 */ /* 0x000fe200078ec0ff */
[----:B------:R-:W-:Y:S02]  /*71a0*/  @!P0 IMAD.U32 R6, R14, 0x10000, RZ ;  /* 0x000100000e068824 */ /* 0x000fe400078e00ff */
[----:B------:R-:W-:Y:S01]  /*71b0*/  @!P0 FFMA.FTZ R43, R34, R17, -R25 ;  /* 0x00000011222b8223 */ /* 0x000fe20000010819 */
[----:B------:R-:W-:Y:S01]  /*71c0*/  @!P0 SHF.L.U32 R25, R38, 0x10, RZ ;  /* 0x0000001026198819 */ /* 0x000fe200000006ff */
[C---:B------:R-:W-:Y:S01]  /*71d0*/  @!P0 IMAD.U32 R17, R16.reuse, 0x10000, RZ ;  /* 0x0001000010118824 */ /* 0x040fe200078e00ff */
[----:B------:R-:W-:Y:S01]  /*71e0*/  @!P0 LOP3.LUT R16, R16, 0xffff0000, RZ, 0xc0, !PT ;  /* 0xffff000010108812 */ /* 0x000fe200078ec0ff */
[C---:B------:R-:W-:Y:S01]  /*71f0*/  @!P0 FMUL.FTZ R40, R6.reuse, R24 ;  /* 0x0000001806288220 */ /* 0x040fe20000410000 */
[----:B------:R-:W-:Y:S01]  /*7200*/  @!P0 F2FP.BF16.PACK_AB R18, R43, R44 ;  /* 0x0000002c2b12823e */ /* 0x000fe200000010ff */
        /* <DEDUP_REMOVED lines=8> */
[----:B------:R-:W-:Y:S01]  /*7290*/  @!P0 FFMA.FTZ R5, R22, R23, R5 ;  /* 0x0000001716058223 */ /* 0x000fe20000010005 */
[----:B------:R-:W-:Y:S01]  /*72a0*/  @!P0 F2FP.BF16.PACK_AB R16, R3, R2 ;  /* 0x000000020310823e */ /* 0x000fe200000010ff */
[----:B------:R-:W-:Y:S02]  /*72b0*/  @!P0 FFMA.FTZ R6, R24, R25, R6 ;  /* 0x0000001918068223 */ /* 0x000fe40000010006 */
[----:B------:R-:W-:Y:S01]  /*72c0*/  @!P0 FFMA.FTZ R7, R26, R27, R7 ;  /* 0x0000001b1a078223 */ /* 0x000fe20000010007 */
[----:B------:R-:W-:Y:S01]  /*72d0*/  @!P0 F2FP.BF16.PACK_AB R4, R5, R4 ;  /* 0x000000040504823e */ /* 0x000fe200000010ff */
[----:B------:R-:W-:Y:S01]  /*72e0*/  @!P0 FFMA.FTZ R8, R29, R30, R8 ;  /* 0x0000001e1d088223 */ /* 0x000fe20000010008 */
[----:B------:R-:W-:Y:S01]  /*72f0*/  @!P0 MOV R12, R16 ;  /* 0x00000010000c8202 */ /* 0x000fe20000000f00 */
        /* <DEDUP_REMOVED lines=18> */
.L_x_2863:
[----:B-1----:R-:W-:Y:S01]  /*7420*/  IMAD.WIDE.U32 R2, R63, c[0x0][0x1e0], RZ ;  /* 0x000078003f027a25 */ /* 0x002fe200078e00ff */
        /* <DEDUP_REMOVED lines=12> */
[----:B------:R-:W1:Y:S08]  /*74f0*/  SHFL.IDX PT, R2, R3, RZ, 0x1c1f ;  /* 0x001c1fff03027589 */ /* 0x000e7000000e0000 */
[----:B------:R2:W3:Y:S02]  /*7500*/  SHFL.IDX PT, R3, R4, RZ, 0x1c1f ;  /* 0x001c1fff04037589 */ /* 0x0004e400000e0000 */
[----:B--2---:R-:W-:Y:S05]  /*7510*/  IMAD.IADD R4, R67, 0x1, -R8 ;  /* 0x0000000143047824 */ /* 0x004fea00078e0a08 */
[----:B------:R-:W-:Y:S04]  /*7520*/  IMNMX R64, R4, 0x40, PT ;  /* 0x0000004004407817 */ /* 0x000fe80003800200 */
[----:B------:R-:W-:Y:S11]  /*7530*/  ISETP.GT.AND P0, PT, R64, R227, PT ;  /* 0x000000e34000720c */ /* 0x000ff60003f04270 */
[----:B------:R-:W-:Y:S02]  /*7540*/  @!UPT UIADD3 URZ, URZ, URZ, URZ ;  /* 0x0000003f3f3ff290 */ /* 0x000fe4000fffe03f */
[----:B------:R-:W-:-:S05]  /*7550*/  @!P0 BRA `(.L_x_2867) ;  /* 0x0000020000008947 */ /* 0x000fca0003800000 */
[----:B-1-3--:R-:W-:Y:S02]  /*7560*/  ISETP.GE.AND P1, PT, R104, c[0x0][0x1d4], PT ;  /* 0x0000750068007a0c */ /* 0x00afe40003f26270 */
[----:B------:R-:W-:Y:S02]  /*7570*/  ISETP.GE.AND P3, PT, R224, c[0x0][0x1d4], PT ;  /* 0x00007500e0007a0c */ /* 0x000fe40003f66270 */
[C---:B------:R-:W-:Y:S09]  /*7580*/  ISETP.GE.AND P2, PT, R223.reuse, c[0x0][0x1d4], PT ;  /* 0x00007500df007a0c */ /* 0x040ff20003f46270 */
[----:B------:R-:W1:Y:S01]  /*7590*/  @!P1 LDS.128 R12, [R61+0xc000] ;  /* 0x00c000003d0c9984 */ /* 0x000e620000000c00 */
        /* <DEDUP_REMOVED lines=28> */
.L_x_2867:
[----:B-1-3--:R-:W-:Y:S05]  /*7760*/  BSYNC B1 ;  /* 0x0000000000017941 */ /* 0x00afea0003800000 */
.L_x_2862:
[----:B------:R-:W-:Y:S01]  /*7770*/  ISETP.GT.AND P0, PT, R28, R31, PT ;  /* 0x0000001f1c00720c */ /* 0x000fe20003f04270 */
[----:B-----5:R-:W-:Y:S01]  /*7780*/  IMAD R8, R66, c[0x0][0x218], RZ ;  /* 0x0000860042087a24 */ /* 0x020fe200078e02ff */
[C---:B------:R-:W-:Y:S01]  /*7790*/  ISETP.GE.AND P1, PT, R35.reuse, 0x1, PT ;  /* 0x000000012300780c */ /* 0x040fe20003f26270 */
[----:B------:R-:W-:Y:S01]  /*77a0*/  BSSY B0, `(.L_x_2884) ;  /* 0x000004a000007945 */ /* 0x000fe20003800000 */
[C---:B--2---:R-:W-:Y:S01]  /*77b0*/  IADD3 R3, R35.reuse, 0x1, RZ ;  /* 0x0000000123037810 */ /* 0x044fe20007ffe0ff */
        /* <DEDUP_REMOVED lines=36> */
[----:B------:R2:W3:Y:S01]  /*7a00*/  SHFL.IDX PT, R5, R3, RZ, 0x1c1f ;  /* 0x001c1fff03057589 */ /* 0x0004e200000e0000 */
[----:B------:R-:W-:Y:S04]  /*7a10*/  DEPBAR.LE SB0, 0x2 ;  /* 0x000080800000791a */ /* 0x000fe80000000000 */
[----:B------:R-:W-:Y:S06]  /*7a20*/  BAR.SYNC.DEFER_BLOCKING 0x0 ;  /* 0x0000000000007b1d */ /* 0x000fec0000010000 */
[----:B------:R-:W-:-:S05]  /*7a30*/  @!P0 BRA `(.L_x_2885) ;  /* 0x0000020000008947 */ /* 0x000fca0003800000 */
[----:B-123--:R-:W-:Y:S02]  /*7a40*/  ISETP.GE.AND P1, PT, R104, c[0x0][0x1d4], PT ;  /* 0x0000750068007a0c */ /* 0x00efe40003f26270 */
        /* <DEDUP_REMOVED lines=31> */
.L_x_2885:
[----:B-123--:R-:W-:Y:S05]  /*7c40*/  BSYNC B0 ;  /* 0x0000000000007941 */ /* 0x00efea0003800000 */
.L_x_2884:
        /* <DEDUP_REMOVED lines=33> */
.L_x_2861:
[----:B------:R-:W2:Y:S01]  /*7e60*/  LDL R16, [R1+0x4] ;  /* 0x0000040001107983 */ /* 0x000ea20000100800 */
[----:B------:R-:W-:-:S05]  /*7e70*/  IMAD.MOV.U32 R0, RZ, RZ, c[0x0][0x2c4] ;  /* 0x0000b100ff007624 */ /* 0x000fca00078e00ff */
[----:B------:R-:W-:Y:S01]  /*7e80*/  ISETP.NE.AND P3, PT, R0, 0x1, PT ;  /* 0x000000010000780c */ /* 0x000fe20003f65270 */
[----:B------:R-:W-:Y:S01]  /*7e90*/  BSSY B0, `(.L_x_2887) ;  /* 0x0000028000007945 */ /* 0x000fe20003800000 */
[----:B--2---:R-:W-:-:S11]  /*7ea0*/  IADD3 R0, R16, 0x7f, RZ ;  /* 0x0000007f10007810 */ /* 0x004fd60007ffe0ff */
[----:B-1----:R-:W-:-:S05]  /*7eb0*/  @P3 IMAD.HI.U32 R2, R0, c[0x0][0x2c8], RZ ;  /* 0x0000b20000023a27 */ /* 0x002fca00078e00ff */
[----:B------:R-:W-:-:S05]  /*7ec0*/  @P3 SHF.R.U32.HI R0, RZ, c[0x0][0x2cc], R2 ;  /* 0x0000b300ff003a19 */ /* 0x000fca0000011602 */
[----:B------:R-:W-:-:S05]  /*7ed0*/  IMAD.IADD R0, R119, 0x1, R0 ;  /* 0x0000000177007824 */ /* 0x000fca00078e0200 */
[----:B------:R-:W-:-:S04]  /*7ee0*/  SHF.R.S32.HI R2, RZ, 0x1f, R0 ;  /* 0x0000001fff027819 */ /* 0x000fc80000011400 */
[----:B------:R-:W-:-:S04]  /*7ef0*/  LEA.HI R0, R2, R0, RZ, 0x6 ;  /* 0x0000000002007211 */ /* 0x000fc800078f30ff */
[----:B------:R-:W-:-:S04]  /*7f00*/  SHF.R.S32.HI R0, RZ, 0x6, R0 ;  /* 0x00000006ff007819 */ /* 0x000fc80000011400 */
[----:B------:R-:W-:-:S04]  /*7f10*/  IMNMX R6, R118, R0, PT ;  /* 0x0000000076067217 */ /* 0x000fc80003800200 */
[----:B------:R-:W-:Y:S01]  /*7f20*/  ISETP.GE.AND P0, PT, R6, 0x1, PT ;  /* 0x000000010600780c */ /* 0x000fe20003f06270 */
[----:B------:R-:W-:-:S12]  /*7f30*/  IMAD.MOV.U32 R0, RZ, RZ, RZ ;  /* 0x000000ffff007224 */ /* 0x000fd800078e00ff */
        /* <DEDUP_REMOVED lines=29> */
.L_x_2888:
[----:B------:R-:W-:Y:S05]  /*8110*/  BSYNC B0 ;  /* 0x0000000000007941 */ /* 0x000fea0003800000 */
.L_x_2887:
[----:B------:R-:W2:Y:S01]  /*8120*/  LDL R2, [R1+0x30] ;  /* 0x0000300001027983 */ /* 0x000ea20000100800 */
[----:B------:R-:W-:Y:S01]  /*8130*/  MOV R17, RZ ;  /* 0x000000ff00117202 */ /* 0x000fe20000000f00 */
[----:B------:R-:W-:Y:S01]  /*8140*/  IMAD.MOV.U32 R22, RZ, RZ, RZ ;  /* 0x000000ffff167224 */ /* 0x000fe200078e00ff */
        /* <DEDUP_REMOVED lines=54> */
[----:B------:R-:W2:Y:S04]  /*84b0*/  LDL R3, [R1+0x14] ;  /* 0x0000140001037983 */ /* 0x000ea80000100800 */
[----:B------:R-:W3:Y:S04]  /*84c0*/  LDL R7, [R1+0x18] ;  /* 0x0000180001077983 */ /* 0x000ee80000100800 */
[----:B------:R-:W4:Y:S04]  /*84d0*/  LDL R4, [R1+0x8] ;  /* 0x0000080001047983 */ /* 0x000f280000100800 */
[----:B------:R-:W4:Y:S04]  /*84e0*/  LDL R5, [R1+0x28] ;  /* 0x0000280001057983 */ /* 0x000f280000100800 */
[----:B------:R-:W4:Y:S01]  /*84f0*/  LDL R8, [R1+0x1c] ;  /* 0x00001c0001087983 */ /* 0x000f220000100800 */
[----:B------:R-:W-:-:S04]  /*8500*/  ISETP.NE.U32.AND P0, PT, RZ, c[0x0][0x340], PT ;  /* 0x0000d000ff007a0c */ /* 0x000fc80003f05070 */
[----:B------:R-:W-:Y:S02]  /*8510*/  ISETP.NE.AND.EX P1, PT, RZ, c[0x0][0x344], PT, P0 ;  /* 0x0000d100ff007a0c */ /* 0x000fe40003f25300 */
[----:B------:R-:W-:-:S05]  /*8520*/  SHF.R.S32.HI R0, RZ, 0x1f, R139 ;  /* 0x0000001fff007819 */ /* 0x000fca000001148b */
[----:B------:R-:W-:-:S04]  /*8530*/  IMAD R0, R0, c[0x0][0x178], RZ ;  /* 0x00005e0000007a24 */ /* 0x000fc800078e02ff */
[----:B------:R-:W-:Y:S02]  /*8540*/  IMAD R0, R139, c[0x0][0x17c], R0 ;  /* 0x00005f008b007a24 */ /* 0x000fe400078e0200 */
[----:B--2---:R-:W-:-:S04]  /*8550*/  @P1 IADD3 R2, P0, R3, c[0x0][0x340], RZ ;  /* 0x0000d00003021a10 */ /* 0x004fc80007f1e0ff */
[----:B---3--:R-:W-:-:S05]  /*8560*/  @P1 IADD3.X R3, R7, c[0x0][0x344], RZ, P0, !PT ;  /* 0x0000d10007031a10 */ /* 0x008fca00007fe4ff */
[----:B------:R1:W5:Y:S01]  /*8570*/  @P1 LDG.E R14, [R2.64] ;  /* 0x00000008020e1981 */ /* 0x000362000c1e1900 */
[----:B------:R-:W-:Y:S02]  /*8580*/  ISETP.NE.U32.AND P0, PT, RZ, c[0x0][0x348], PT ;  /* 0x0000d200ff007a0c */ /* 0x000fe40003f05070 */
[----:B----4-:R-:W-:Y:S01]  /*8590*/  LOP3.LUT R15, R4, 0xffff, RZ, 0xc0, !PT ;  /* 0x0000ffff040f7812 */ /* 0x010fe200078ec0ff */
[----:B------:R-:W-:Y:S01]  /*85a0*/  IMAD.IADD R4, R231, 0x1, R16 ;  /* 0x00000001e7047824 */ /* 0x000fe200078e0210 */
[----:B------:R-:W-:Y:S02]  /*85b0*/  ISETP.NE.AND.EX P0, PT, RZ, c[0x0][0x34c], PT, P0 ;  /* 0x0000d300ff007a0c */ /* 0x000fe40003f05300 */
[----:B------:R-:W-:Y:S01]  /*85c0*/  ISETP.GE.AND P5, PT, R216, c[0x0][0x198], PT ;  /* 0x00006600d8007a0c */ /* 0x000fe20003fa6270 */
[----:B------:R-:W-:Y:S01]  /*85d0*/  @P3 IMAD.HI.U32 R7, R4, c[0x0][0x2c8], RZ ;  /* 0x0000b20004073a27 */ /* 0x000fe200078e00ff */
[----:B------:R-:W-:Y:S02]  /*85e0*/  SEL R6, R5, RZ, !P0 ;  /* 0x000000ff05067207 */ /* 0x000fe40004000000 */
[----:B------:R-:W-:-:S02]  /*85f0*/  SEL R5, R8, RZ, !P0 ;  /* 0x000000ff08057207 */ /* 0x000fc40004000000 */
        /* <DEDUP_REMOVED lines=8> */
[----:B------:R-:W-:Y:S01]  /*8680*/  IMAD.WIDE.U32 R2, R15, c[0x0][0x1b8], R2 ;  /* 0x00006e000f027a25 */ /* 0x000fe200078e0002 */
[----:B------:R-:W-:Y:S02]  /*8690*/  ISETP.GE.AND P3, PT, R219, c[0x0][0x198], PT ;  /* 0x00006600db007a0c */ /* 0x000fe40003f66270 */
        /* <DEDUP_REMOVED lines=21> */
.L_x_3052:
[----:B------:R-:W-:Y:S05]  /*87f0*/  BRA.DIV ~URZ, `(.L_x_2891) ;  /* 0x000178327f007947 */ /* 0x000fea000b800000 */
[----:B------:R3:W4:Y:S02]  /*8800*/  SHFL.IDX PT, R0, R13, RZ, 0x181f ;  /* 0x00181fff0d007589 */ /* 0x00072400000e0000 */
.L_x_3053:
        /* <DEDUP_REMOVED lines=16> */
.L_x_2893:
[----:B------:R-:W-:Y:S05]  /*8910*/  BSYNC B0 ;  /* 0x0000000000007941 */ /* 0x000fea0003800000 */
.L_x_2892:
[----:B------:R-:W-:Y:S05]  /*8920*/  BRA.DIV ~URZ, `(.L_x_2894) ;  /* 0x000177727f007947 */ /* 0x000fea000b800000 */
[----:B--2---:R2:W1:Y:S04]  /*8930*/  SHFL.IDX PT, R4, R12, 0x1, 0x181f ;  /* 0x00381f000c047f89 */ /* 0x00446800000e0000 */
[----:B----4-:R2:W4:Y:S02]  /*8940*/  SHFL.IDX PT, R0, R13, 0x1, 0x181f ;  /* 0x00381f000d007f89 */ /* 0x01052400000e0000 */
.L_x_3054:
        /* <DEDUP_REMOVED lines=16> */
.L_x_2896:
[----:B------:R-:W-:Y:S05]  /*8a50*/  BSYNC B0 ;  /* 0x0000000000007941 */ /* 0x000fea0003800000 */
.L_x_2895:
[----:B------:R-:W-:Y:S05]  /*8a60*/  BRA.DIV ~URZ, `(.L_x_2897) ;  /* 0x000177027f007947 */ /* 0x000fea000b800000 */
[----:B-1----:R1:W2:Y:S02]  /*8a70*/  SHFL.IDX PT, R4, R12, 0x2, 0x181f ;  /* 0x00581f000c047f89 */ /* 0x0022a400000e0000 */
.L_x_3055:
[----:B------:R-:W-:Y:S05]  /*8a80*/  BRA.DIV ~URZ, `(.L_x_2898) ;  /* 0x000177527f007947 */ /* 0x000fea000b800000 */
[----:B----4-:R4:W1:Y:S02]  /*8a90*/  SHFL.IDX PT, R0, R13, 0x2, 0x181f ;  /* 0x00581f000d007f89 */ /* 0x01086400000e0000 */
.L_x_3056:
        /* <DEDUP_REMOVED lines=16> */
.L_x_2900:
[----:B------:R-:W-:Y:S05]  /*8ba0*/  BSYNC B0 ;  /* 0x0000000000007941 */ /* 0x000fea0003800000 */
.L_x_2899:
[----:B------:R-:W-:Y:S05]  /*8bb0*/  BRA.DIV ~URZ, `(.L_x_2901) ;  /* 0x000176927f007947 */ /* 0x000fea000b800000 */
[----:B--2---:R2:W3:Y:S04]  /*8bc0*/  SHFL.IDX PT, R4, R12, 0x3, 0x181f ;  /* 0x00781f000c047f89 */ /* 0x0044e800000e0000 */
[----:B-1----:R2:W1:Y:S02]  /*8bd0*/  SHFL.IDX PT, R0, R13, 0x3, 0x181f ;  /* 0x00781f000d007f89 */ /* 0x00246400000e0000 */
.L_x_3057:
[----:B------:R-:W-:Y:S01]  /*8be0*/  IADD3 R2, R5, 0x60, RZ ;  /* 0x0000006005027810 */ /* 0x000fe20007ffe0ff */
[----:B-----5:R-:W-:-:S03]  /*8bf0*/  IMAD.WIDE.U32 R238, R14, c[0x0][0x2b0], RZ ;  /* 0x0000ac000eee7a25 */ /* 0x020fc600078e00ff */
[----:B------:R-:W-:-:S13]  /*8c00*/  ISETP.GE.AND P0, PT, R2, R52, PT ;  /* 0x000000340200720c */ /* 0x000fda0003f06270 */
        /* <DEDUP_REMOVED lines=41> */
[----:B------:R-:W-:Y:S01]  /*8ea0*/  SHF.L.U64.HI R18, R219, 0x1, R229 ;  /* 0x00000001db127819 */ /* 0x000fe200000102e5 */
[----:B------:R-:W-:Y:S02]  /*8eb0*/  IMAD R211, R0, c[0x0][0x2b8], R2 ;  /* 0x0000ae0000d37a24 */ /* 0x000fe400078e0202 */
[----:B------:R-:W-:Y:S02]  /*8ec0*/  IMAD R242, R15, c[0x0][0x1ec], R237 ;  /* 0x00007b000ff27a24 */ /* 0x000fe400078e02ed */
[----:B------:R-:W-:-:S04]  /*8ed0*/  IMAD.WIDE.U32 R2, R211, c[0x0][0x1e0], RZ ;  /* 0x00007800d3027a25 */ /* 0x000fc800078e00ff */
[----:B------:R-:W-:Y:S02]  /*8ee0*/  IMAD R107, R106, -0x40, R249 ;  /* 0xffffffc06a6b7824 */ /* 0x000fe400078e02f9 */
        /* <DEDUP_REMOVED lines=8> */
[----:B------:R-:W-:-:S04]  /*8f70*/  IMAD R0, R211, c[0x0][0x1e4], R0 ;  /* 0x00007900d3007a24 */ /* 0x000fc800078e0200 */
[----:B------:R-:W-:Y:S02]  /*8f80*/  IMAD.IADD R3, R3, 0x1, R0 ;  /* 0x0000000103037824 */ /* 0x000fe400078e0200 */
[----:B------:R-:W-:Y:S02]  /*8f90*/  @P1 ISETP.GE.AND P5, PT, R218, c[0x0][0x1d4], PT ;  /* 0x00007500da001a0c */ /* 0x000fe40003fa6270 */
[----:B------:R-:W-:Y:S02]  /*8fa0*/  @P1 ISETP.GE.AND P4, PT, R219, c[0x0][0x1d4], PT ;  /* 0x00007500db001a0c */ /* 0x000fe40003f86270 */
[----:B---3--:R-:W-:Y:S01]  /*8fb0*/  SHF.R.S32.HI R7, RZ, 0x1f, R196 ;  /* 0x0000001fff077819 */ /* 0x008fe200000114c4 */
[----:B------:R-:W-:-:S04]  /*8fc0*/  IMAD.WIDE.U32 R2, R196, c[0x0][0x1f0], R2 ;  /* 0x00007c00c4027a25 */ /* 0x000fc800078e0002 */
[C---:B------:R-:W-:Y:S02]  /*8fd0*/  IMAD R0, R7.reuse, c[0x0][0x1f0], RZ ;  /* 0x00007c0007007a24 */ /* 0x040fe400078e02ff */
[----:B------:R-:W-:Y:S02]  /*8fe0*/  IMAD R7, R7, c[0x0][0x218], RZ ;  /* 0x0000860007077a24 */ /* 0x000fe400078e02ff */
[----:B------:R-:W-:Y:S01]  /*8ff0*/  IMAD R5, R196, c[0x0][0x1f4], R0 ;  /* 0x00007d00c4057a24 */ /* 0x000fe200078e0200 */
[----:B------:R-:W-:Y:S01]  /*9000*/  IADD3 R0, P0, R2, R236, RZ ;  /* 0x000000ec02007210 */ /* 0x000fe20007f1e0ff */
[----:B--2-4-:R-:W-:-:S03]  /*9010*/  IMAD R13, R196, c[0x0][0x21c], R7 ;  /* 0x00008700c40d7a24 */ /* 0x014fc600078e0207 */
[----:B------:R-:W-:Y:S01]  /*9020*/  IADD3.X R2, R242, R3, R5, P0, !PT ;  /* 0x00000003f2027210 */ /* 0x000fe200007fe405 */
[----:B------:R-:W-:Y:S01]  /*9030*/  IMAD R5, R211, c[0x0][0x20c], R4 ;  /* 0x00008300d3057a24 */ /* 0x000fe200078e0204 */
[----:B------:R-:W-:-:S04]  /*9040*/  LEA R6, P0, R0, c[0x0][0x1c8], 0x1 ;  /* 0x0000720000067a11 */ /* 0x000fc800078008ff */
[----:B------:R-:W-:Y:S01]  /*9050*/  LEA.HI.X R12, R0, c[0x0][0x1cc], R2, 0x1, P0 ;  /* 0x00007300000c7a11 */ /* 0x000fe200000f0c02 */
[----:B------:R-:W-:Y:S01]  /*9060*/  IMAD.WIDE.U32 R2, R211, c[0x0][0x208], RZ ;  /* 0x00008200d3027a25 */ /* 0x000fe200078e00ff */
[----:B------:R-:W1:Y:S01]  /*9070*/  SHFL.IDX PT, R0, R6, RZ, 0x181f ;  /* 0x00181fff06007589 */ /* 0x000e6200000e0000 */
[----:B------:R-:W-:Y:S02]  /*9080*/  @P1 ISETP.GE.AND P0, PT, R216, c[0x0][0x1d4], PT ;  /* 0x00007500d8001a0c */ /* 0x000fe40003f06270 */
[----:B------:R-:W-:Y:S01]  /*9090*/  IMAD.IADD R3, R3, 0x1, R5 ;  /* 0x0000000103037824 */ /* 0x000fe200078e0205 */
[----:B------:R-:W2:Y:S03]  /*90a0*/  SHFL.IDX PT, R8, R12, RZ, 0x181f ;  /* 0x00181fff0c087589 */ /* 0x000ea600000e0000 */
[----:B------:R-:W-:Y:S01]  /*90b0*/  IMAD.WIDE.U32 R2, R196, c[0x0][0x218], R2 ;  /* 0x00008600c4027a25 */ /* 0x000fe200078e0002 */
[----:B------:R3:W4:Y:S04]  /*90c0*/  SHFL.IDX PT, R9, R6, 0x1, 0x181f ;  /* 0x00381f0006097f89 */ /* 0x00072800000e0000 */
[----:B------:R-:W5:Y:S01]  /*90d0*/  SHFL.IDX PT, R12, R12, 0x1, 0x181f ;  /* 0x00381f000c0c7f89 */ /* 0x000f6200000e0000 */
[----:B-1----:R-:W-:-:S04]  /*90e0*/  @P1 LEA R4, P2, R216, R0, 0x1 ;  /* 0x00000000d8041211 */ /* 0x002fc800078408ff */
[----:B--2---:R-:W-:-:S05]  /*90f0*/  @P1 LEA.HI.X R5, R216, R8, R217, 0x1, P2 ;  /* 0x00000008d8051211 */ /* 0x004fca00010f0cd9 */
[----:B------:R1:W-:Y:S01]  /*9100*/  @P1 LDGSTS.E.BYPASS.LTC128B.128 [R144+0xc100], [R4.64], !P0 ;  /* 0x0c10000004901fae */ /* 0x0003e2000c101d48 */
[----:B---3--:R-:W-:-:S04]  /*9110*/  @P1 LEA R6, P0, R218, R0, 0x1 ;  /* 0x00000000da061211 */ /* 0x008fc800078008ff */
[----:B------:R-:W-:Y:S02]  /*9120*/  @P1 LEA.HI.X R7, R218, R8, R230, 0x1, P0 ;  /* 0x00000008da071211 */ /* 0x000fe400000f0ce6 */
[----:B------:R-:W-:-:S03]  /*9130*/  ISETP.GE.AND P0, PT, R14, 0x21, PT ;  /* 0x000000210e00780c */ /* 0x000fc60003f06270 */
[----:B------:R4:W-:Y:S01]  /*9140*/  @P1 LDGSTS.E.BYPASS.LTC128B.128 [R144+0xe100], [R6.64], !P5 ;  /* 0x0e10000006901fae */ /* 0x0009e2000e901d48 */
[C---:B-1----:R-:W-:Y:S02]  /*9150*/  @P1 LEA R4, P3, R219.reuse, R0, 0x1 ;  /* 0x00000000db041211 */ /* 0x042fe400078608ff */
[----:B------:R-:W-:Y:S02]  /*9160*/  IADD3 R0, P2, R2, R240, RZ ;  /* 0x000000f002007210 */ /* 0x000fe40007f5e0ff */
[----:B------:R-:W-:Y:S02]  /*9170*/  @P1 LEA.HI.X R5, R219, R8, R229, 0x1, P3 ;  /* 0x00000008db051211 */ /* 0x000fe400018f0ce5 */
[----:B------:R-:W-:Y:S02]  /*9180*/  IADD3.X R2, R247, R3, R13, P2, !PT ;  /* 0x00000003f7027210 */ /* 0x000fe400017fe40d */
[----:B------:R-:W-:Y:S01]  /*9190*/  LEA R15, P2, R0, c[0x0][0x1f8], 0x1 ;  /* 0x00007e00000f7a11 */ /* 0x000fe200078408ff */
[----:B------:R1:W-:Y:S01]  /*91a0*/  @P1 LDGSTS.E.BYPASS.LTC128B.128 [R144+0x10100], [R4.64], !P4 ;  /* 0x1010000004901fae */ /* 0x0003e2000e101d48 */
[----:B----4-:R-:W-:-:S02]  /*91b0*/  @P0 LEA R6, P1, R216, R9, 0x1 ;  /* 0x00000009d8060211 */ /* 0x010fc400078208ff */
[----:B------:R-:W-:Y:S01]  /*91c0*/  LEA.HI.X R17, R0, c[0x0][0x1fc], R2, 0x1, P2 ;  /* 0x00007f0000117a11 */ /* 0x000fe200010f0c02 */
[----:B------:R-:W2:Y:S01]  /*91d0*/  SHFL.IDX PT, R8, R15, RZ, 0x181f ;  /* 0x00181fff0f087589 */ /* 0x000ea200000e0000 */
[----:B------:R-:W-:Y:S02]  /*91e0*/  @P0 ISETP.GE.AND P4, PT, R216, c[0x0][0x1d4], PT ;  /* 0x00007500d8000a0c */ /* 0x000fe40003f86270 */
[----:B------:R-:W-:Y:S01]  /*91f0*/  @P0 ISETP.GE.AND P3, PT, R218, c[0x0][0x1d4], PT ;  /* 0x00007500da000a0c */ /* 0x000fe20003f66270 */
[----:B------:R-:W3:Y:S01]  /*9200*/  SHFL.IDX PT, R13, R17, RZ, 0x181f ;  /* 0x00181fff110d7589 */ /* 0x000ee200000e0000 */
[----:B-----5:R-:W-:Y:S02]  /*9210*/  @P0 LEA.HI.X R7, R216, R12, R217, 0x1, P1 ;  /* 0x0000000cd8070211 */ /* 0x020fe400008f0cd9 */
[----:B------:R-:W-:Y:S01]  /*9220*/  @P0 ISETP.GE.AND P2, PT, R219, c[0x0][0x1d4], PT ;  /* 0x00007500db000a0c */ /* 0x000fe20003f46270 */
[----:B------:R4:W5:Y:S06]  /*9230*/  SHFL.IDX PT, R0, R15, 0x1, 0x181f ;  /* 0x00381f000f007f89 */ /* 0x00096c00000e0000 */
[----:B------:R5:W-:Y:S01]  /*9240*/  @P0 LDGSTS.E.BYPASS.LTC128B.128 [R144+0xd100], [R6.64], !P4 ;  /* 0x0d10000006900fae */ /* 0x000be2000e101d48 */
[----:B------:R-:W-:-:S02]  /*9250*/  ISETP.GE.AND P4, PT, R218, c[0x0][0x1d4], PT ;  /* 0x00007500da007a0c */ /* 0x000fc40003f86270 */
[----:B-1----:R-:W-:-:S04]  /*9260*/  @P0 LEA R4, P1, R218, R9, 0x1 ;  /* 0x00000009da040211 */ /* 0x002fc800078208ff */
[-C--:B------:R-:W-:Y:S02]  /*9270*/  @P0 LEA.HI.X R5, R218, R12.reuse, R230, 0x1, P1 ;  /* 0x0000000cda050211 */ /* 0x080fe400008f0ce6 */
[C---:B------:R-:W-:Y:S01]  /*9280*/  @P0 LEA R2, P1, R219.reuse, R9, 0x1 ;  /* 0x00000009db020211 */ /* 0x040fe200078208ff */
[C---:B----4-:R-:W-:Y:S02]  /*9290*/  IMAD.SHL.U32 R15, R216.reuse, 0x2, RZ ;  /* 0x00000002d80f7824 */ /* 0x050fe400078e00ff */
        /* <DEDUP_REMOVED lines=10> */
[----:B------:R-:W-:Y:S02]  /*9340*/  ISETP.GT.AND P4, PT, R106, R226, PT ;  /* 0x000000e26a00720c */ /* 0x000fe40003f84270 */
[----:B--2---:R-:W-:Y:S01]  /*9350*/  IADD3 R4, P0, R8, R15, RZ ;  /* 0x0000000f08047210 */ /* 0x004fe20007f1e0ff */
[----:B-1----:R-:W-:-:S04]  /*9360*/  IMAD.SHL.U32 R17, R218, 0x2, RZ ;  /* 0x00000002da117824 */ /* 0x002fc800078e00ff */
[----:B---3--:R-:W-:Y:S01]  /*9370*/  IMAD.X R5, R13, 0x1, R16, P0 ;  /* 0x000000010d057824 */ /* 0x008fe200000e0610 */
[----:B----4-:R-:W-:-:S04]  /*9380*/  IADD3 R2, P0, R8, R17, RZ ;  /* 0x0000001108027210 */ /* 0x010fc80007f1e0ff */
[----:B------:R1:W-:Y:S01]  /*9390*/  LDGSTS.E.BYPASS.LTC128B.128 [R144+0x100], [R4.64], !P2 ;  /* 0x0010000004907fae */ /* 0x0003e2000d101d48 */
[----:B------:R-:W-:Y:S01]  /*93a0*/  ISETP.GE.AND P2, PT, R219, c[0x0][0x1d4], PT ;  /* 0x00007500db007a0c */ /* 0x000fe20003f46270 */
[----:B------:R-:W-:Y:S01]  /*93b0*/  IMAD.X R3, R13, 0x1, R20, P0 ;  /* 0x000000010d037824 */ /* 0x000fe200000e0614 */
[----:B-----5:R-:W-:Y:S02]  /*93c0*/  IADD3 R6, P0, R0, R15, RZ ;  /* 0x0000000f00067210 */ /* 0x020fe40007f1e0ff */
[----:B------:R-:W-:Y:S02]  /*93d0*/  ISETP.LT.OR P5, PT, R14, 0x1, P2 ;  /* 0x000000010e00780c */ /* 0x000fe400017a1670 */
[----:B------:R2:W-:Y:S01]  /*93e0*/  LDGSTS.E.BYPASS.LTC128B.128 [R144+0x2100], [R2.64], !P1 ;  /* 0x0210000002907fae */ /* 0x0005e2000c901d48 */
[----:B------:R-:W-:Y:S01]  /*93f0*/  IADD3 R8, P1, R8, R19, RZ ;  /* 0x0000001308087210 */ /* 0x000fe20007f3e0ff */
[----:B------:R-:W-:-:S04]  /*9400*/  IMAD.X R7, R12, 0x1, R16, P0 ;  /* 0x000000010c077824 */ /* 0x000fc800000e0610 */
[----:B------:R-:W-:Y:S01]  /*9410*/  IMAD.X R9, R13, 0x1, R18, P1 ;  /* 0x000000010d097824 */ /* 0x000fe200008e0612 */
[----:B------:R-:W-:-:S04]  /*9420*/  ISETP.LT.OR P1, PT, R14, 0x21, P2 ;  /* 0x000000210e00780c */ /* 0x000fc80001721670 */
[----:B------:R3:W-:Y:S04]  /*9430*/  LDGSTS.E.BYPASS.LTC128B.128 [R144+0x4100], [R8.64], !P5 ;  /* 0x0410000008907fae */ /* 0x0007e8000e901d48 */
[----:B------:R3:W-:Y:S01]  /*9440*/  LDGSTS.E.BYPASS.LTC128B.128 [R144+0x1100], [R6.64], !P6 ;  /* 0x0110000006907fae */ /* 0x0007e2000f101d48 */
[----:B------:R-:W-:Y:S02]  /*9450*/  ISETP.GT.AND P6, PT, R231, 0x3f, PT ;  /* 0x0000003fe700780c */ /* 0x000fe40003fc4270 */
[----:B-1----:R-:W-:-:S05]  /*9460*/  IADD3 R4, P0, R0, R17, RZ ;  /* 0x0000001100047210 */ /* 0x002fca0007f1e0ff */
[----:B------:R-:W-:Y:S01]  /*9470*/  IMAD.X R5, R12, 0x1, R20, P0 ;  /* 0x000000010c057824 */ /* 0x000fe200000e0614 */
[----:B--2---:R-:W-:-:S04]  /*9480*/  IADD3 R2, P0, R0, R19, RZ ;  /* 0x0000001300027210 */ /* 0x004fc80007f1e0ff */
[----:B------:R3:W-:Y:S01]  /*9490*/  LDGSTS.E.BYPASS.LTC128B.128 [R144+0x3100], [R4.64], !P3 ;  /* 0x0310000004907fae */ /* 0x0007e2000d901d48 */
[----:B------:R-:W-:-:S05]  /*94a0*/  IMAD.X R3, R12, 0x1, R18, P0 ;  /* 0x000000010c037824 */ /* 0x000fca00000e0612 */
[----:B------:R3:W-:Y:S04]  /*94b0*/  LDGSTS.E.BYPASS.LTC128B.128 [R144+0x5100], [R2.64], !P1 ;  /* 0x0510000002907fae */ /* 0x0007e8000c901d48 */
[----:B------:R-:W0:Y:S01]  /*94c0*/  LDGDEPBAR ;  /* 0x00000000000079af */ /* 0x000e220000000000 */
[----:B------:R-:W-:Y:S05]  /*94d0*/  @!P4 BRA `(.L_x_2903) ;  /* 0x000004600000c947 */ /* 0x000fea0003800000 */
[----:B------:R-:W-:Y:S01]  /*94e0*/  ISETP.NE.AND P2, PT, R21, 0x1, PT ;  /* 0x000000011500780c */ /* 0x000fe20003f45270 */
[----:B---3--:R-:W-:Y:S02]  /*94f0*/  IMAD R2, R106, 0x40, R248 ;  /* 0x000000406a027824 */ /* 0x008fe400078e02f8 */
        /* <DEDUP_REMOVED lines=27> */
.L_x_3058:
        /* <DEDUP_REMOVED lines=20> */
.L_x_3059:
        /* <DEDUP_REMOVED lines=21> */
.L_x_2903:
[----:B------:R-:W-:Y:S05]  /*9940*/  BSYNC B0 ;  /* 0x0000000000007941 */ /* 0x000fea0003800000 */
.L_x_2902:
[----:B------:R-:W-:Y:S01]  /*9950*/  ISETP.LT.AND P0, PT, RZ, c[0x0][0x27c], PT ;  /* 0x00009f00ff007a0c */ /* 0x000fe20003f01270 */
[----:B------:R-:W0:Y:S01]  /*9960*/  LDGDEPBAR ;  /* 0x00000000000079af */ /* 0x000e220000000000 */
[----:B------:R-:W-:Y:S11]  /*9970*/  BSSY B2, `(.L_x_2906) ;  /* 0x0000710000027945 */ /* 0x000ff60003800000 */
[----:B------:R-:W-:Y:S05]  /*9980*/  @P0 BRA `(.L_x_2907) ;  /* 0x0000002000000947 */ /* 0x000fea0003800000 */
[----:B------:R-:W-:-:S04]  /*9990*/  DEPBAR.LE SB0, 0x3 ;  /* 0x000080c00000791a */ /* 0x000fc80000000000 */
[----:B------:R-:W-:Y:S05]  /*99a0*/  BRA `(.L_x_2908) ;  /* 0x000070c000007947 */ /* 0x000fea0003800000 */
.L_x_2907:
[----:B-1-3--:R-:W2:Y:S01]  /*99b0*/  LDL R2, [R1+0x4] ;  /* 0x0000040001027983 */ /* 0x00aea20000100800 */
[----:B------:R-:W-:Y:S01]  /*99c0*/  ULDC.U8 UR4, c[0x0][0x298] ;  /* 0x0000a60000047ab9 */ /* 0x000fe20000000000 */
[----:B------:R-:W-:Y:S01]  /*99d0*/  SHF.R.S32.HI R0, RZ, 0x1f, R138 ;  /* 0x0000001fff007819 */ /* 0x000fe2000001148a */
[----:B------:R-:W-:Y:S01]  /*99e0*/  IMAD.WIDE.U32 R4, R138, c[0x0][0x280], RZ ;  /* 0x0000a0008a047a25 */ /* 0x000fe200078e00ff */
[----:B------:R-:W1:Y:S01]  /*99f0*/  S2R R3, SR_TID.X ;  /* 0x0000000000037919 */ /* 0x000e620000002100 */
[----:B------:R-:W-:Y:S02]  /*9a00*/  ISETP.NE.AND P0, PT, RZ, UR4, PT ;  /* 0x00000004ff007c0c */ /* 0x000fe4000bf05270 */
[----:B-1----:R-:W-:-:S04]  /*9a10*/  SHF.R.S32.HI R8, RZ, 0x1f, R3 ;  /* 0x0000001fff087819 */ /* 0x002fc80000011403 */
[----:B------:R-:W-:-:S04]  /*9a20*/  LEA.HI R8, R8, R3, RZ, 0x2 ;  /* 0x0000000308087211 */ /* 0x000fc800078f10ff */
[----:B------:R-:W-:-:S04]  /*9a30*/  LOP3.LUT R8, R8, 0xfffffffc, RZ, 0xc0, !PT ;  /* 0xfffffffc08087812 */ /* 0x000fc800078ec0ff */
[----:B------:R-:W-:Y:S02]  /*9a40*/  IADD3 R8, -R8, R3, RZ ;  /* 0x0000000308087210 */ /* 0x000fe40007ffe1ff */
[----:B--2---:R-:W-:Y:S01]  /*9a50*/  IADD3 R35, R227, R2, RZ ;  /* 0x00000002e3237210 */ /* 0x004fe20007ffe0ff */
[C---:B------:R-:W-:Y:S02]  /*9a60*/  IMAD R2, R0.reuse, c[0x0][0x280], RZ ;  /* 0x0000a00000027a24 */ /* 0x040fe400078e02ff */
[----:B------:R-:W-:Y:S02]  /*9a70*/  IMAD R0, R0, c[0x0][0x290], RZ ;  /* 0x0000a40000007a24 */ /* 0x000fe400078e02ff */
[C---:B------:R-:W-:Y:S02]  /*9a80*/  IMAD R7, R138.reuse, c[0x0][0x284], R2 ;  /* 0x0000a1008a077a24 */ /* 0x040fe400078e0202 */
[C---:B------:R-:W-:Y:S02]  /*9a90*/  IMAD R6, R138.reuse, c[0x0][0x294], R0 ;  /* 0x0000a5008a067a24 */ /* 0x040fe400078e0200 */
[----:B------:R-:W-:Y:S01]  /*9aa0*/  IMAD.WIDE.U32 R2, R138, c[0x0][0x290], RZ ;  /* 0x0000a4008a027a25 */ /* 0x000fe200078e00ff */
[----:B------:R-:W-:-:S03]  /*9ab0*/  IADD3 R7, R7, R5, RZ ;  /* 0x0000000507077210 */ /* 0x000fc60007ffe0ff */
[----:B------:R-:W-:Y:S02]  /*9ac0*/  IMAD R0, R8, 0x40, R35 ;  /* 0x0000004008007824 */ /* 0x000fe400078e0223 */
[----:B------:R-:W-:Y:S01]  /*9ad0*/  IMAD.IADD R6, R6, 0x1, R3 ;  /* 0x0000000106067824 */ /* 0x000fe200078e0203 */
[----:B------:R-:W-:Y:S05]  /*9ae0*/  @!P0 BRA `(.L_x_2909) ;  /* 0x0000381000008947 */ /* 0x000fea0003800000 */
[----:B------:R-:W-:Y:S02]  /*9af0*/  IMAD.MOV.U32 R8, RZ, RZ, c[0x0][0x2c4] ;  /* 0x0000b100ff087624 */ /* 0x000fe400078e00ff */
[----:B------:R-:W-:Y:S01]  /*9b00*/  IMAD.MOV.U32 R5, RZ, RZ, R7 ;  /* 0x000000ffff057224 */ /* 0x000fe200078e0007 */
[----:B------:R-:W-:Y:S01]  /*9b10*/  MOV R7, R6 ;  /* 0x0000000600077202 */ /* 0x000fe20000000f00 */
[----:B------:R-:W-:Y:S01]  /*9b20*/  IMAD.MOV.U32 R6, RZ, RZ, R2 ;  /* 0x000000ffff067224 */ /* 0x000fe200078e0002 */
[----:B------:R-:W-:-:S13]  /*9b30*/  ISETP.NE.AND P1, PT, R8, 0x1, PT ;  /* 0x000000010800780c */ /* 0x000fda0003f25270 */
[----:B------:R-:W-:-:S05]  /*9b40*/  @P1 IMAD.HI.U32 R3, R0, c[0x0][0x2c8], RZ ;  /* 0x0000b20000031a27 */ /* 0x000fca00078e00ff */
[----:B------:R-:W-:-:S04]  /*9b50*/  @P1 SHF.R.U32.HI R0, RZ, c[0x0][0x2cc], R3 ;  /* 0x0000b300ff001a19 */ /* 0x000fc80000011603 */
[----:B------:R-:W-:Y:S01]  /*9b60*/  SHF.R.S32.HI R3, RZ, 0x1f, R0 ;  /* 0x0000001fff037819 */ /* 0x000fe20000011400 */
[----:B------:R-:W-:-:S04]  /*9b70*/  IMAD.WIDE.U32 R4, R0, c[0x0][0x280], R4 ;  /* 0x0000a00000047a25 */ /* 0x000fc800078e0004 */
[C---:B------:R-:W-:Y:S01]  /*9b80*/  IMAD R9, R3.reuse, c[0x0][0x280], RZ ;  /* 0x0000a00003097a24 */ /* 0x040fe200078e02ff */
[----:B------:R-:W-:Y:S01]  /*9b90*/  LEA R48, P1, R4, c[0x0][0x270], 0x1 ;  /* 0x00009c0004307a11 */ /* 0x000fe200078208ff */
[----:B------:R-:W-:Y:S02]  /*9ba0*/  IMAD R8, R3, c[0x0][0x290], RZ ;  /* 0x0000a40003087a24 */ /* 0x000fe400078e02ff */
[----:B------:R-:W-:-:S04]  /*9bb0*/  IMAD.WIDE.U32 R2, R0, c[0x0][0x290], R6 ;  /* 0x0000a40000027a25 */ /* 0x000fc800078e0006 */
[----:B------:R-:W-:Y:S01]  /*9bc0*/  IMAD R6, R0, c[0x0][0x284], R9 ;  /* 0x0000a10000067a24 */ /* 0x000fe200078e0209 */
[----:B------:R-:W-:Y:S01]  /*9bd0*/  LEA R49, P0, R2, c[0x0][0x288], 0x1 ;  /* 0x0000a20002317a11 */ /* 0x000fe200078008ff */
[----:B------:R-:W-:-:S03]  /*9be0*/  IMAD R0, R0, c[0x0][0x294], R8 ;  /* 0x0000a50000007a24 */ /* 0x000fc600078e0208 */
[----:B------:R-:W-:Y:S02]  /*9bf0*/  IADD3 R6, R5, R6, RZ ;  /* 0x0000000605067210 */ /* 0x000fe40007ffe0ff */
[----:B------:R-:W-:Y:S02]  /*9c00*/  IADD3 R0, R3, R0, RZ ;  /* 0x0000000003007210 */ /* 0x000fe40007ffe0ff */
[----:B------:R-:W-:Y:S02]  /*9c10*/  LEA.HI.X R43, R4, c[0x0][0x274], R6, 0x1, P1 ;  /* 0x00009d00042b7a11 */ /* 0x000fe400008f0c06 */
[----:B------:R-:W-:Y:S01]  /*9c20*/  LEA.HI.X R42, R2, c[0x0][0x28c], R0, 0x1, P0 ;  /* 0x0000a300022a7a11 */ /* 0x000fe200000f0c00 */
[----:B------:R-:W-:Y:S05]  /*9c30*/  BRA.DIV ~URZ, `(.L_x_2910) ;  /* 0x000169927f007947 */ /* 0x000fea000b800000 */
[----:B------:R1:W2:Y:S02]  /*9c40*/  SHFL.IDX PT, R5, R43, RZ, 0x1c1f ;  /* 0x001c1fff2b057589 */ /* 0x0002a400000e0000 */
.L_x_3060:
[----:B------:R-:W-:Y:S05]  /*9c50*/  BRA.DIV ~URZ, `(.L_x_2911) ;  /* 0x000169e27f007947 */ /* 0x000fea000b800000 */
[----:B------:R3:W4:Y:S04]  /*9c60*/  SHFL.IDX PT, R4, R48, RZ, 0x1c1f ;  /* 0x001c1fff30047589 */ /* 0x00072800000e0000 */
[----:B------:R3:W1:Y:S04]  /*9c70*/  SHFL.IDX PT, R6, R42, RZ, 0x1c1f ;  /* 0x001c1fff2a067589 */ /* 0x00066800000e0000 */
[----:B------:R3:W2:Y:S02]  /*9c80*/  SHFL.IDX PT, R0, R49, RZ, 0x1c1f ;  /* 0x001c1fff31007589 */ /* 0x0006a400000e0000 */
.L_x_3061:
        /* <DEDUP_REMOVED lines=16> */
[----:B---3--:R-:W3:Y:S04]  /*9d90*/  LDL R3, [R1+0x48] ;  /* 0x0000480001037983 */ /* 0x008ee80000100800 */
[----:B----4-:R-:W4:Y:S04]  /*9da0*/  LDL R14, [R1+0x44] ;  /* 0x00004400010e7983 */ /* 0x010f280000100800 */
[----:B--2---:R-:W2:Y:S01]  /*9db0*/  LDL R13, [R1+0x40] ;  /* 0x00004000010d7983 */ /* 0x004ea20000100800 */
[----:B------:R-:W-:-:S02]  /*9dc0*/  ISETP.GE.AND P0, PT, R149, c[0x0][0x27c], PT ;  /* 0x00009f0095007a0c */ /* 0x000fc40003f06270 */
[----:B------:R-:W-:Y:S01]  /*9dd0*/  ISETP.GE.AND P1, PT, R146, c[0x0][0x27c], PT ;  /* 0x00009f0092007a0c */ /* 0x000fe20003f26270 */
[----:B------:R-:W2:Y:S04]  /*9de0*/  LDL R12, [R1+0x3c] ;  /* 0x00003c00010c7983 */ /* 0x000ea80000100800 */
[----:B------:R-:W2:Y:S06]  /*9df0*/  LDL R32, [R1+0x38] ;  /* 0x0000380001207983 */ /* 0x000eac0000100800 */
[----:B------:R-:W-:-:S05]  /*9e00*/  @!P0 IMAD.SHL.U32 R2, R149, 0x2, RZ ;  /* 0x0000000295028824 */ /* 0x000fca00078e00ff */
[----:B------:R-:W-:Y:S01]  /*9e10*/  @!P0 IADD3 R8, P2, R4, R2, RZ ;  /* 0x0000000204088210 */ /* 0x000fe20007f5e0ff */
[----:B------:R-:W-:Y:S01]  /*9e20*/  CS2R R22, SRZ ;  /* 0x0000000000167805 */ /* 0x000fe2000001ff00 */
[----:B------:R-:W-:Y:S01]  /*9e30*/  CS2R R24, SRZ ;  /* 0x0000000000187805 */ /* 0x000fe2000001ff00 */
[----:B------:R-:W-:Y:S01]  /*9e40*/  @!P1 IMAD.SHL.U32 R7, R146, 0x2, RZ ;  /* 0x0000000292079824 */ /* 0x000fe200078e00ff */
        /* <DEDUP_REMOVED lines=10> */
[----:B---3--:R-:W-:-:S05]  /*9ef0*/  @!P0 SHF.L.U64.HI R3, R149, 0x1, R3 ;  /* 0x0000000195038819 */ /* 0x008fca0000010203 */
[----:B------:R-:W-:Y:S01]  /*9f00*/  @!P0 IMAD.X R9, R5, 0x1, R3, P2 ;  /* 0x0000000105098824 */ /* 0x000fe200010e0603 */
[----:B------:R-:W-:-:S04]  /*9f10*/  @!P0 IADD3 R2, P2, R0, R2, RZ ;  /* 0x0000000200028210 */ /* 0x000fc80007f5e0ff */
[----:B------:R3:W5:Y:S01]  /*9f20*/  @!P0 LD.E.64 R22, [R8.64] ;  /* 0x0000000808168980 */ /* 0x000762000c101b00 */
[----:B-1----:R-:W-:-:S05]  /*9f30*/  @!P0 IMAD.X R3, R6, 0x1, R3, P2 ;  /* 0x0000000106038824 */ /* 0x002fca00010e0603 */
[----:B------:R4:W5:Y:S01]  /*9f40*/  @!P0 LD.E.64 R24, [R2.64] ;  /* 0x0000000802188980 */ /* 0x000962000c101b00 */
[----:B------:R-:W-:Y:S02]  /*9f50*/  ISETP.GE.AND P0, PT, R148, c[0x0][0x27c], PT ;  /* 0x00009f0094007a0c */ /* 0x000fe40003f06270 */
[----:B---3--:R-:W-:Y:S02]  /*9f60*/  @!P1 IADD3 R8, P2, R4, R7, RZ ;  /* 0x0000000704089210 */ /* 0x008fe40007f5e0ff */
[----:B----4-:R-:W-:-:S05]  /*9f70*/  @!P1 SHF.L.U64.HI R3, R146, 0x1, R14 ;  /* 0x0000000192039819 */ /* 0x010fca000001020e */
[----:B------:R-:W-:Y:S01]  /*9f80*/  @!P1 IMAD.X R9, R5, 0x1, R3, P2 ;  /* 0x0000000105099824 */ /* 0x000fe200010e0603 */
[----:B------:R-:W-:-:S03]  /*9f90*/  @!P1 IADD3 R2, P2, R0, R7, RZ ;  /* 0x0000000700029210 */ /* 0x000fc60007f5e0ff */
[----:B------:R-:W-:Y:S01]  /*9fa0*/  @!P0 IMAD.SHL.U32 R7, R148, 0x2, RZ ;  /* 0x0000000294078824 */ /* 0x000fe200078e00ff */
[----:B------:R1:W5:Y:S01]  /*9fb0*/  @!P1 LD.E.64 R26, [R8.64] ;  /* 0x00000008081a9980 */ /* 0x000362000c101b00 */
[----:B------:R-:W-:Y:S01]  /*9fc0*/  @!P1 IMAD.X R3, R6, 0x1, R3, P2 ;  /* 0x0000000106039824 */ /* 0x000fe200010e0603 */
[----:B------:R-:W-:-:S04]  /*9fd0*/  ISETP.GE.AND P2, PT, R145, c[0x0][0x27c], PT ;  /* 0x00009f0091007a0c */ /* 0x000fc80003f46270 */
[----:B------:R2:W5:Y:S01]  /*9fe0*/  @!P1 LD.E.64 R28, [R2.64] ;  /* 0x00000008021c9980 */ /* 0x000562000c101b00 */
[----:B-1----:R-:W-:Y:S02]  /*9ff0*/  @!P0 IADD3 R8, P1, R4, R7, RZ ;  /* 0x0000000704088210 */ /* 0x002fe40007f3e0ff */
[----:B--2---:R-:W-:-:S05]  /*a000*/  @!P0 SHF.L.U64.HI R3, R148, 0x1, R13 ;  /* 0x0000000194038819 */ /* 0x004fca000001020d */
[----:B------:R-:W-:Y:S01]  /*a010*/  @!P0 IMAD.X R9, R5, 0x1, R3, P1 ;  /* 0x0000000105098824 */ /* 0x000fe200008e0603 */
[----:B------:R-:W-:Y:S01]  /*a020*/  @!P0 IADD3 R2, P1, R0, R7, RZ ;  /* 0x0000000700028210 */ /* 0x000fe20007f3e0ff */
[----:B------:R-:W-:-:S03]  /*a030*/  @!P2 IMAD.SHL.U32 R14, R145, 0x2, RZ ;  /* 0x00000002910ea824 */ /* 0x000fc600078e00ff */
[----:B------:R1:W5:Y:S01]  /*a040*/  @!P0 LD.E.64 R30, [R8.64] ;  /* 0x00000008081e8980 */ /* 0x000362000c101b00 */
[----:B------:R-:W-:Y:S01]  /*a050*/  @!P0 IMAD.X R3, R6, 0x1, R3, P1 ;  /* 0x0000000106038824 */ /* 0x000fe200008e0603 */
[----:B------:R-:W-:Y:S02]  /*a060*/  @!P2 SHF.L.U64.HI R7, R145, 0x1, R12 ;  /* 0x000000019107a819 */ /* 0x000fe4000001020c */
[----:B------:R-:W-:Y:S02]  /*a070*/  ISETP.GE.AND P1, PT, R110, c[0x0][0x27c], PT ;  /* 0x00009f006e007a0c */ /* 0x000fe40003f26270 */
[----:B------:R2:W5:Y:S01]  /*a080*/  @!P0 LD.E.64 R36, [R2.64] ;  /* 0x0000000802248980 */ /* 0x000562000c101b00 */
[-C--:B------:R-:W-:Y:S02]  /*a090*/  @!P2 IADD3 R12, P3, R4, R14.reuse, RZ ;  /* 0x0000000e040ca210 */ /* 0x080fe40007f7e0ff */
[----:B-1----:R-:W-:-:S05]  /*a0a0*/  @!P2 IADD3 R8, P0, R0, R14, RZ ;  /* 0x0000000e0008a210 */ /* 0x002fca0007f1e0ff */
[----:B------:R-:W-:Y:S01]  /*a0b0*/  @!P2 IMAD.X R9, R6, 0x1, R7, P0 ;  /* 0x000000010609a824 */ /* 0x000fe200000e0607 */
[----:B------:R-:W-:Y:S02]  /*a0c0*/  ISETP.GE.AND P0, PT, R147, c[0x0][0x27c], PT ;  /* 0x00009f0093007a0c */ /* 0x000fe40003f06270 */
[----:B--2---:R-:W-:Y:S02]  /*a0d0*/  @!P1 IMAD.MOV.U32 R2, RZ, RZ, R4 ;  /* 0x000000ffff029224 */ /* 0x004fe400078e0004 */
[----:B------:R-:W-:Y:S01]  /*a0e0*/  @!P1 IMAD.MOV.U32 R3, RZ, RZ, R5 ;  /* 0x000000ffff039224 */ /* 0x000fe200078e0005 */
[----:B------:R1:W5:Y:S01]  /*a0f0*/  @!P2 LD.E.64 R40, [R8.64] ;  /* 0x000000080828a980 */ /* 0x000362000c101b00 */
[----:B------:R-:W-:Y:S02]  /*a100*/  @!P1 IMAD.MOV.U32 R14, RZ, RZ, R0 ;  /* 0x000000ffff0e9224 */ /* 0x000fe400078e0000 */
[----:B------:R-:W-:Y:S02]  /*a110*/  @!P1 IMAD.MOV.U32 R15, RZ, RZ, R6 ;  /* 0x000000ffff0f9224 */ /* 0x000fe400078e0006 */
[----:B------:R-:W-:-:S04]  /*a120*/  @!P1 IMAD.WIDE R20, R110, 0x2, R2 ;  /* 0x000000026e149825 */ /* 0x000fc800078e0202 */
[----:B------:R-:W-:Y:S01]  /*a130*/  @!P1 IMAD.WIDE R14, R110, 0x2, R14 ;  /* 0x000000026e0e9825 */ /* 0x000fe200078e020e */
[----:B------:R1:W5:Y:S03]  /*a140*/  @!P1 LD.E.64 R16, [R20.64] ;  /* 0x0000000814109980 */ /* 0x000366000c101b00 */
[C---:B------:R-:W-:Y:S01]  /*a150*/  @!P0 IMAD.SHL.U32 R2, R147.reuse, 0x2, RZ ;  /* 0x0000000293028824 */ /* 0x040fe200078e00ff */
[----:B------:R1:W5:Y:S01]  /*a160*/  @!P1 LD.E.64 R18, [R14.64] ;  /* 0x000000080e129980 */ /* 0x000362000c101b00 */
[----:B------:R-:W-:-:S03]  /*a170*/  @!P0 SHF.L.U64.HI R3, R147, 0x1, R32 ;  /* 0x0000000193038819 */ /* 0x000fc60000010220 */
[----:B------:R-:W-:Y:S01]  /*a180*/  @!P0 IADD3 R4, P1, R4, R2, RZ ;  /* 0x0000000204048210 */ /* 0x000fe20007f3e0ff */
[----:B------:R-:W-:-:S04]  /*a190*/  @!P2 IMAD.X R13, R5, 0x1, R7, P3 ;  /* 0x00000001050da824 */ /* 0x000fc800018e0607 */
[--C-:B------:R-:W-:Y:S01]  /*a1a0*/  @!P0 IMAD.X R5, R5, 0x1, R3.reuse, P1 ;  /* 0x0000000105058824 */ /* 0x100fe200008e0603 */
[----:B------:R-:W-:Y:S01]  /*a1b0*/  @!P0 IADD3 R2, P1, R0, R2, RZ ;  /* 0x0000000200028210 */ /* 0x000fe20007f3e0ff */
[----:B------:R1:W5:Y:S04]  /*a1c0*/  @!P2 LD.E.64 R38, [R12.64] ;  /* 0x000000080c26a980 */ /* 0x000368000c101b00 */
[----:B------:R-:W-:Y:S01]  /*a1d0*/  @!P0 IMAD.X R3, R6, 0x1, R3, P1 ;  /* 0x0000000106038824 */ /* 0x000fe200008e0603 */
[----:B------:R1:W5:Y:S04]  /*a1e0*/  @!P0 LD.E.64 R44, [R4.64] ;  /* 0x00000008042c8980 */ /* 0x000368000c101b00 */
[----:B------:R1:W5:Y:S03]  /*a1f0*/  @!P0 LD.E.64 R46, [R2.64] ;  /* 0x00000008022e8980 */ /* 0x000366000c101b00 */
.L_x_2913:
[----:B------:R-:W-:Y:S05]  /*a200*/  BSYNC B0 ;  /* 0x0000000000007941 */ /* 0x000fea0003800000 */
.L_x_2912:
[----:B-1--45:R-:W-:Y:S01]  /*a210*/  IMAD.MOV.U32 R4, RZ, RZ, R44 ;  /* 0x000000ffff047224 */ /* 0x032fe200078e002c */
[----:B--2---:R-:W-:Y:S01]  /*a220*/  MOV R0, R39 ;  /* 0x0000002700007202 */ /* 0x004fe20000000f00 */
[----:B------:R-:W-:-:S02]  /*a230*/  IMAD.MOV.U32 R3, RZ, RZ, R45 ;  /* 0x000000ffff037224 */ /* 0x000fc400078e002d */
        /* <DEDUP_REMOVED lines=38> */
.L_x_3062:
[----:B------:R-:W-:Y:S01]  /*a4a0*/  IADD3 R2, R35, 0x40, RZ ;  /* 0x0000004023027810 */ /* 0x000fe20007ffe0ff */
[----:B------:R-:W-:Y:S01]  /*a4b0*/  BSSY B0, `(.L_x_2915) ;  /* 0x0000055000007945 */ /* 0x000fe20003800000 */
[----:B------:R-:W-:Y:S01]  /*a4c0*/  CS2R R62, SRZ ;  /* 0x00000000003e7805 */ /* 0x000fe2000001ff00 */
[----:B------:R-:W-:Y:S01]  /*a4d0*/  CS2R R56, SRZ ;  /* 0x0000000000387805 */ /* 0x000fe2000001ff00 */
[----:B------:R-:W-:Y:S01]  /*a4e0*/  ISETP.GE.AND P0, PT, R2, R52, PT ;  /* 0x000000340200720c */ /* 0x000fe20003f06270 */
        /* <DEDUP_REMOVED lines=8> */
[----:B------:R-:W-:-:S04]  /*a570*/  CS2R R34, SRZ ;  /* 0x0000000000227805 */ /* 0x000fc8000001ff00 */
[----:B------:R-:W-:Y:S05]  /*a580*/  @P0 BRA `(.L_x_2916) ;  /* 0x0000047000000947 */ /* 0x000fea0003800000 */
[----:B------:R-:W3:Y:S04]  /*a590*/  LDL R3, [R1+0x48] ;  /* 0x0000480001037983 */ /* 0x000ee80000100800 */
[----:B----4-:R-:W4:Y:S04]  /*a5a0*/  LDL R14, [R1+0x44] ;  /* 0x00004400010e7983 */ /* 0x010f280000100800 */
[----:B--2---:R-:W2:Y:S01]  /*a5b0*/  LDL R13, [R1+0x40] ;  /* 0x00004000010d7983 */ /* 0x004ea20000100800 */
[C---:B------:R-:W-:Y:S02]  /*a5c0*/  ISETP.GE.AND P0, PT, R149.reuse, c[0x0][0x27c], PT ;  /* 0x00009f0095007a0c */ /* 0x040fe40003f06270 */
        /* <DEDUP_REMOVED lines=21> */
[----:B------:R-:W-:-:S05]  /*a720*/  @!P0 IMAD.X R3, R6, 0x1, R3, P2 ;  /* 0x0000000106038824 */ /* 0x000fca00010e0603 */
[----:B------:R4:W5:Y:S01]  /*a730*/  @!P0 LD.E.64 R48, [R2.64] ;  /* 0x0000000802308980 */ /* 0x000962000c101b00 */
[----:B------:R-:W-:Y:S02]  /*a740*/  ISETP.GE.AND P0, PT, R148, c[0x0][0x27c], PT ;  /* 0x00009f0094007a0c */ /* 0x000fe40003f06270 */
[----:B-1----:R-:W-:Y:S02]  /*a750*/  @!P1 IADD3 R8, P2, R4, R7, RZ ;  /* 0x0000000704089210 */ /* 0x002fe40007f5e0ff */
        /* <DEDUP_REMOVED lines=23> */
[----:B------:R-:W-:Y:S02]  /*a8d0*/  @!P1 IMAD.MOV.U32 R3, RZ, RZ, R5 ;  /* 0x000000ffff039224 */ /* 0x000fe400078e0005 */
        /* <DEDUP_REMOVED lines=12> */
[----:B------:R-:W-:Y:S01]  /*a9a0*/  CS2R R60, SRZ ;  /* 0x00000000003c7805 */ /* 0x000fe2000001ff00 */
[----:B------:R1:W5:Y:S03]  /*a9b0*/  @!P2 LD.E.64 R62, [R12.64] ;  /* 0x000000080c3ea980 */ /* 0x000366000c101b00 */
[----:B------:R-:W-:Y:S01]  /*a9c0*/  @!P0 IMAD.X R3, R6, 0x1, R3, P1 ;  /* 0x0000000106038824 */ /* 0x000fe200008e0603 */
[----:B------:R1:W5:Y:S04]  /*a9d0*/  @!P0 LD.E.64 R66, [R4.64] ;  /* 0x0000000804428980 */ /* 0x000368000c101b00 */
[----:B------:R1:W5:Y:S04]  /*a9e0*/  @!P2 LD.E.64 R60, [R8.64] ;  /* 0x00000008083ca980 */ /* 0x000368000c101b00 */
[----:B------:R1:W5:Y:S02]  /*a9f0*/  @!P0 LD.E.64 R64, [R2.64] ;  /* 0x0000000802408980 */ /* 0x000364000c101b00 */
.L_x_2916:
[----:B------:R-:W-:Y:S05]  /*aa00*/  BSYNC B0 ;  /* 0x0000000000007941 */ /* 0x000fea0003800000 */
.L_x_2915:
[----:B------:R-:W3:Y:S04]  /*aa10*/  LDL R6, [R1+0x4] ;  /* 0x0000040001067983 */ /* 0x000ee80000100800 */
[----:B-12---:R-:W2:Y:S01]  /*aa20*/  LDL R5, [R1+0x10] ;  /* 0x0000100001057983 */ /* 0x006ea20000100800 */
[----:B----45:R-:W-:Y:S01]  /*aa30*/  IMAD.MOV.U32 R4, RZ, RZ, R66 ;  /* 0x000000ffff047224 */ /* 0x030fe200078e0042 */
[----:B------:R-:W-:-:S04]  /*aa40*/  DEPBAR.LE SB0, 0x3 ;  /* 0x000080c00000791a */ /* 0x000fc80000000000 */
[----:B------:R-:W-:Y:S01]  /*aa50*/  IMAD.MOV.U32 R3, RZ, RZ, R67 ;  /* 0x000000ffff037224 */ /* 0x000fe200078e0043 */
[----:B------:R-:W-:Y:S01]  /*aa60*/  WARPSYNC 0xffffffff ;  /* 0xffffffff00007948 */ /* 0x000fe20003800000 */
[----:B------:R-:W-:Y:S01]  /*aa70*/  IMAD.MOV.U32 R2, RZ, RZ, R62 ;  /* 0x000000ffff027224 */ /* 0x000fe200078e003e */
[----:B------:R-:W-:Y:S01]  /*aa80*/  BSSY B1, `(.L_x_2917) ;  /* 0x0000159000017945 */ /* 0x000fe20003800000 */
[----:B------:R-:W-:Y:S01]  /*aa90*/  IMAD.MOV.U32 R0, RZ, RZ, R63 ;  /* 0x000000ffff007224 */ /* 0x000fe200078e003f */
[----:B------:R-:W-:Y:S01]  /*aaa0*/  PRMT R90, R3, 0x5410, R4 ;  /* 0x00005410035a7816 */ /* 0x000fe20000000004 */
        /* <DEDUP_REMOVED lines=24> */
[----:B------:R-:W-:-:S04]  /*ac30*/  MOV R4, R49 ;  /* 0x0000003100047202 */ /* 0x000fc80000000f00 */
[----:B------:R-:W-:Y:S01]  /*ac40*/  PRMT R83, R0, 0x5410, R2 ;  /* 0x0000541000537816 */ /* 0x000fe20000000002 */
[----:B------:R-:W-:Y:S01]  /*ac50*/  IMAD.MOV.U32 R2, RZ, RZ, R48 ;  /* 0x000000ffff027224 */ /* 0x000fe200078e0030 */
[----:B------:R-:W-:-:S04]  /*ac60*/  LOP3.LUT R0, R233, 0x18, R104, 0xf8, !PT ;  /* 0x00000018e9007812 */ /* 0x000fc800078ef868 */
[----:B------:R-:W-:Y:S02]  /*ac70*/  LOP3.LUT R0, R151, R0, R150, 0xf6, !PT ;  /* 0x0000000097007212 */ /* 0x000fe400078ef696 */
[----:B------:R-:W-:Y:S01]  /*ac80*/  PRMT R80, R80, 0x5410, R2 ;  /* 0x0000541050507816 */ /* 0x000fe20000000002 */
[----:B------:R-:W-:Y:S02]  /*ac90*/  IMAD.MOV.U32 R2, RZ, RZ, R34 ;  /* 0x000000ffff027224 */ /* 0x000fe400078e0022 */
[----:B------:R-:W-:Y:S01]  /*aca0*/  IMAD.SHL.U32 R20, R0, 0x2, RZ ;  /* 0x0000000200147824 */ /* 0x000fe200078e00ff */
[----:B------:R-:W-:Y:S01]  /*acb0*/  PRMT R80, R4, 0x7610, R80 ;  /* 0x0000761004507816 */ /* 0x000fe20000000050 */
[----:B------:R-:W-:-:S03]  /*acc0*/  IMAD.MOV.U32 R0, RZ, RZ, R35 ;  /* 0x000000ffff007224 */ /* 0x000fc600078e0023 */
[----:B------:R-:W-:Y:S02]  /*acd0*/  IADD3 R21, R20, 0x18140, RZ ;  /* 0x0001814014157810 */ /* 0x000fe40007ffe0ff */
[----:B------:R-:W-:Y:S01]  /*ace0*/  PRMT R76, R0, 0x5410, R2 ;  /* 0x00005410004c7816 */ /* 0x000fe20000000002 */
[----:B------:R-:W-:Y:S01]  /*acf0*/  BAR.SYNC.DEFER_BLOCKING 0x0 ;  /* 0x0000000000007b1d */ /* 0x000fe20000010000 */
[----:B---3--:R-:W-:Y:S01]  /*ad00*/  IMAD.IADD R3, R52, 0x1, -R6 ;  /* 0x0000000134037824 */ /* 0x008fe200078e0a06 */
[----:B--2---:R-:W-:-:S04]  /*ad10*/  LOP3.LUT P0, RZ, R5, 0x4, RZ, 0xc0, !PT ;  /* 0x0000000405ff7812 */ /* 0x004fc8000780c0ff */
[----:B------:R-:W-:Y:S02]  /*ad20*/  IMNMX R52, R3, 0x80, PT ;  /* 0x0000008003347817 */ /* 0x000fe40003800200 */
[----:B------:R-:W-:Y:S02]  /*ad30*/  IADD3 R3, R20, 0x18100, RZ ;  /* 0x0001810014037810 */ /* 0x000fe40007ffe0ff */
[----:B------:R-:W-:-:S05]  /*ad40*/  ISETP.GE.AND P1, PT, R227, R52, PT ;  /* 0x00000034e300720c */ /* 0x000fca0003f26270 */
[----:B------:R-:W-:-:S08]  /*ad50*/  @P0 IADD3 R21, R3, -0x40, RZ ;  /* 0xffffffc003150810 */ /* 0x000fd00007ffe0ff */
[----:B------:R-:W-:Y:S05]  /*ad60*/  @P1 BRA `(.L_x_2918) ;  /* 0x000012a000001947 */ /* 0x000fea0003800000 */
[----:B------:R-:W-:Y:S01]  /*ad70*/  ISETP.GE.AND P0, PT, R110, c[0x0][0x27c], PT ;  /* 0x00009f006e007a0c */ /* 0x000fe20003f06270 */
[----:B------:R-:W-:-:S12]  /*ad80*/  BSSY B0, `(.L_x_2919) ;  /* 0x0000030000007945 */ /* 0x000fd80003800000 */
[----:B------:R-:W-:Y:S05]  /*ad90*/  @P0 BRA `(.L_x_2920) ;  /* 0x000002e000000947 */ /* 0x000fea0003800000 */
[----:B------:R-:W1:Y:S01]  /*ada0*/  LDS.128 R4, [R20+0x18100] ;  /* 0x0181000014047984 */ /* 0x000e620000000c00 */
[----:B------:R-:W-:Y:S02]  /*adb0*/  SHF.R.U32.HI R0, RZ, 0x10, R17 ;  /* 0x00000010ff007819 */ /* 0x000fe40000011611 */
[--C-:B------:R-:W-:Y:S02]  /*adc0*/  SHF.R.U32.HI R2, RZ, 0x10, R19.reuse ;  /* 0x00000010ff027819 */ /* 0x100fe40000011613 */
[----:B------:R-:W-:Y:S02]  /*add0*/  SHF.R.U64 R9, R18, 0x10, R19 ;  /* 0x0000001012097819 */ /* 0x000fe40000001213 */
[----:B------:R-:W-:Y:S02]  /*ade0*/  PRMT R8, R68, 0x5410, R0 ;  /* 0x0000541044087816 */ /* 0x000fe40000000000 */
[C---:B------:R-:W-:Y:S02]  /*adf0*/  PRMT R0, R53.reuse, 0x5410, R2 ;  /* 0x0000541035007816 */ /* 0x040fe40000000002 */
[----:B------:R-:W-:-:S02]  /*ae00*/  PRMT R12, R53, 0x5432, R9 ;  /* 0x00005432350c7816 */ /* 0x000fc40000000009 */
[----:B------:R-:W-:Y:S01]  /*ae10*/  SHF.R.U64 R3, R16, 0x10, R17 ;  /* 0x0000001010037819 */ /* 0x000fe20000001211 */
[----:B------:R-:W-:Y:S01]  /*ae20*/  IMAD.U32 R16, R8, 0x10000, RZ ;  /* 0x0001000008107824 */ /* 0x000fe200078e00ff */
[C---:B------:R-:W-:Y:S01]  /*ae30*/  LOP3.LUT R19, R0.reuse, 0xffff0000, RZ, 0xc0, !PT ;  /* 0xffff000000137812 */ /* 0x040fe200078ec0ff */
[----:B------:R-:W-:Y:S01]  /*ae40*/  IMAD.U32 R17, R0, 0x10000, RZ ;  /* 0x0001000000117824 */ /* 0x000fe200078e00ff */
[----:B------:R-:W-:Y:S02]  /*ae50*/  LOP3.LUT R18, R8, 0xffff0000, RZ, 0xc0, !PT ;  /* 0xffff000008127812 */ /* 0x000fe400078ec0ff */
[----:B------:R-:W-:Y:S02]  /*ae60*/  PRMT R13, R68, 0x5432, R3 ;  /* 0x00005432440d7816 */ /* 0x000fe40000000003 */
        /* <DEDUP_REMOVED lines=33> */
.L_x_2920:
[----:B------:R-:W-:Y:S05]  /*b080*/  BSYNC B0 ;  /* 0x0000000000007941 */ /* 0x000fea0003800000 */
.L_x_2919:
[----:B------:R-:W-:Y:S01]  /*b090*/  ISETP.GE.AND P0, PT, R149, c[0x0][0x27c], PT ;  /* 0x00009f0095007a0c */ /* 0x000fe20003f06270 */
[----:B------:R-:W-:-:S12]  /*b0a0*/  BSSY B0, `(.L_x_2921) ;  /* 0x0000030000007945 */ /* 0x000fd80003800000 */
[----:B------:R-:W-:Y:S05]  /*b0b0*/  @P0 BRA `(.L_x_2922) ;  /* 0x000002e000000947 */ /* 0x000fea0003800000 */
[----:B-1----:R-:W1:Y:S01]  /*b0c0*/  LDS.128 R4, [R21] ;  /* 0x0000000015047984 */ /* 0x002e620000000c00 */
        /* <DEDUP_REMOVED lines=44> */
[----:B------:R1:W-:Y:S02]  /*b390*/  STS.128 [R21], R4 ;  /* 0x0000000415007388 */ /* 0x0003e40000000c00 */
.L_x_2922:
[----:B------:R-:W-:Y:S05]  /*b3a0*/  BSYNC B0 ;  /* 0x0000000000007941 */ /* 0x000fea0003800000 */
.L_x_2921:
        /* <DEDUP_REMOVED lines=49> */
.L_x_2924:
[----:B------:R-:W-:Y:S05]  /*b6c0*/  BSYNC B0 ;  /* 0x0000000000007941 */ /* 0x000fea0003800000 */
.L_x_2923:
        /* <DEDUP_REMOVED lines=49> */
.L_x_2926:
[----:B------:R-:W-:Y:S05]  /*b9e0*/  BSYNC B0 ;  /* 0x0000000000007941 */ /* 0x000fea0003800000 */
.L_x_2925:
        /* <DEDUP_REMOVED lines=49> */
.L_x_2928:
[----:B------:R-:W-:Y:S05]  /*bd00*/  BSYNC B0 ;  /* 0x0000000000007941 */ /* 0x000fea0003800000 */
.L_x_2927:
        /* <DEDUP_REMOVED lines=48> */
.L_x_2918:
[----:B------:R-:W-:Y:S05]  /*c010*/  BSYNC B1 ;  /* 0x0000000000017941 */ /* 0x000fea0003800000 */
.L_x_2917:
        /* <DEDUP_REMOVED lines=52> */
.L_x_2930:
[----:B------:R-:W-:Y:S05]  /*c360*/  BSYNC B0 ;  /* 0x0000000000007941 */ /* 0x000fea0003800000 */
.L_x_2929:
        /* <DEDUP_REMOVED lines=49> */
.L_x_2932:
[----:B------:R-:W-:Y:S05]  /*c680*/  BSYNC B0 ;  /* 0x0000000000007941 */ /* 0x000fea0003800000 */
.L_x_2931:
        /* <DEDUP_REMOVED lines=49> */
.L_x_2934:
[----:B------:R-:W-:Y:S05]  /*c9a0*/  BSYNC B0 ;  /* 0x0000000000007941 */ /* 0x000fea0003800000 */
.L_x_2933:
        /* <DEDUP_REMOVED lines=49> */
.L_x_2936:
[----:B------:R-:W-:Y:S05]  /*ccc0*/  BSYNC B0 ;  /* 0x0000000000007941 */ /* 0x000fea0003800000 */
.L_x_2935:
        /* <DEDUP_REMOVED lines=49> */
.L_x_2938:
[----:B------:R-:W-:Y:S05]  /*cfe0*/  BSYNC B0 ;  /* 0x0000000000007941 */ /* 0x000fea0003800000 */
.L_x_2937:
        /* <DEDUP_REMOVED lines=49> */
.L_x_2909:
        /* <DEDUP_REMOVED lines=22> */
.L_x_3063:
[----:B------:R-:W-:Y:S05]  /*d460*/  BRA.DIV ~URZ, `(.L_x_2940) ;  /* 0x000135027f007947 */ /* 0x000fea000b800000 */
[----:B------:R3:W4:Y:S01]  /*d470*/  SHFL.IDX PT, R8, R23, RZ, 0x1c1f ;  /* 0x001c1fff17087589 */ /* 0x00072200000e0000 */
[----:B--2---:R-:W-:-:S03]  /*d480*/  MOV R9, R0 ;  /* 0x0000000000097202 */ /* 0x004fc60000000f00 */
[----:B------:R3:W2:Y:S04]  /*d490*/  SHFL.IDX PT, R20, R21, RZ, 0x1c1f ;  /* 0x001c1fff15147589 */ /* 0x0006a800000e0000 */
[----:B------:R3:W1:Y:S02]  /*d4a0*/  SHFL.IDX PT, R3, R24, RZ, 0x1c1f ;  /* 0x001c1fff18037589 */ /* 0x00066400000e0000 */
.L_x_3064:
        /* <DEDUP_REMOVED lines=16> */
[----:B------:R-:W-:Y:S01]  /*d5b0*/  ISETP.GE.AND P0, PT, R104, c[0x0][0x27c], PT ;  /* 0x00009f0068007a0c */ /* 0x000fe20003f06270 */
[----:B------:R-:W-:Y:S01]  /*d5c0*/  CS2R R30, SRZ ;  /* 0x00000000001e7805 */ /* 0x000fe2000001ff00 */
[----:B------:R-:W-:Y:S01]  /*d5d0*/  ISETP.GE.AND P2, PT, R109, c[0x0][0x27c], PT ;  /* 0x00009f006d007a0c */ /* 0x000fe20003f46270 */
[----:B------:R-:W-:Y:S01]  /*d5e0*/  CS2R R28, SRZ ;  /* 0x00000000001c7805 */ /* 0x000fe2000001ff00 */
[----:B------:R-:W-:Y:S01]  /*d5f0*/  CS2R R38, SRZ ;  /* 0x0000000000267805 */ /* 0x000fe2000001ff00 */
[----:B------:R-:W-:Y:S01]  /*d600*/  CS2R R36, SRZ ;  /* 0x0000000000247805 */ /* 0x000fe2000001ff00 */
[----:B------:R-:W-:Y:S01]  /*d610*/  CS2R R46, SRZ ;  /* 0x00000000002e7805 */ /* 0x000fe2000001ff00 */
[----:B------:R-:W-:-:S06]  /*d620*/  CS2R R44, SRZ ;  /* 0x00000000002c7805 */ /* 0x000fcc000001ff00 */
[C---:B------:R-:W-:Y:S01]  /*d630*/  @!P0 IMAD.SHL.U32 R2, R104.reuse, 0x2, RZ ;  /* 0x0000000268028824 */ /* 0x040fe200078e00ff */
[----:B------:R-:W-:Y:S02]  /*d640*/  @!P0 SHF.L.U64.HI R0, R104, 0x1, R105 ;  /* 0x0000000168008819 */ /* 0x000fe40000010269 */
[----:B------:R-:W-:Y:S02]  /*d650*/  @!P2 SHF.L.U32 R4, R235, 0x3, RZ ;  /* 0x00000003eb04a819 */ /* 0x000fe400000006ff */
[-C--:B----4-:R-:W-:Y:S02]  /*d660*/  @!P0 IADD3 R18, P1, R8, R2.reuse, RZ ;  /* 0x0000000208128210 */ /* 0x090fe40007f3e0ff */
[----:B-1----:R-:W-:Y:S01]  /*d670*/  @!P0 IADD3 R16, P3, R3, R2, RZ ;  /* 0x0000000203108210 */ /* 0x002fe20007f7e0ff */
[----:B------:R-:W-:Y:S01]  /*d680*/  @!P2 IMAD.WIDE R12, R4, 0x2, R8 ;  /* 0x00000002040ca825 */ /* 0x000fe200078e0208 */
[----:B------:R-:W-:Y:S02]  /*d690*/  @!P0 IADD3.X R19, R9, R0, RZ, P1, !PT ;  /* 0x0000000009138210 */ /* 0x000fe40000ffe4ff */
[----:B------:R-:W-:Y:S01]  /*d6a0*/  ISETP.GE.AND P1, PT, R108, c[0x0][0x27c], PT ;  /* 0x00009f006c007a0c */ /* 0x000fe20003f26270 */
[----:B--2---:R-:W-:Y:S01]  /*d6b0*/  @!P0 IMAD.X R17, R20, 0x1, R0, P3 ;  /* 0x0000000114118824 */ /* 0x004fe200018e0600 */
[----:B------:R-:W-:Y:S01]  /*d6c0*/  MOV R2, R3 ;  /* 0x0000000300027202 */ /* 0x000fe20000000f00 */
[----:B------:R-:W-:Y:S01]  /*d6d0*/  IMAD.MOV.U32 R3, RZ, RZ, R20 ;  /* 0x000000ffff037224 */ /* 0x000fe200078e0014 */
[----:B------:R1:W5:Y:S03]  /*d6e0*/  @!P2 LD.E.128 R28, [R12.64] ;  /* 0x000000080c1ca980 */ /* 0x000366000c101d00 */
[----:B------:R-:W-:Y:S01]  /*d6f0*/  @!P2 IMAD.WIDE R6, R4, 0x2, R2 ;  /* 0x000000020406a825 */ /* 0x000fe200078e0202 */
[----:B------:R-:W-:Y:S01]  /*d700*/  CS2R R42, SRZ ;  /* 0x00000000002a7805 */ /* 0x000fe2000001ff00 */
[----:B------:R-:W-:Y:S01]  /*d710*/  CS2R R40, SRZ ;  /* 0x0000000000287805 */ /* 0x000fe2000001ff00 */
[----:B------:R-:W-:-:S02]  /*d720*/  CS2R R14, SRZ ;  /* 0x00000000000e7805 */ /* 0x000fc4000001ff00 */
[----:B------:R2:W5:Y:S01]  /*d730*/  @!P2 LD.E.128 R36, [R6.64] ;  /* 0x000000080624a980 */ /* 0x000562000c101d00 */
[----:B------:R-:W-:-:S04]  /*d740*/  @!P1 IMAD.SHL.U32 R0, R234, 0x8, RZ ;  /* 0x00000008ea009824 */ /* 0x000fc800078e00ff */
[----:B------:R-:W-:-:S04]  /*d750*/  @!P1 IMAD.WIDE R4, R0, 0x2, R8 ;  /* 0x0000000200049825 */ /* 0x000fc800078e0208 */
[----:B------:R-:W-:Y:S01]  /*d760*/  @!P1 IMAD.WIDE R2, R0, 0x2, R2 ;  /* 0x0000000200029825 */ /* 0x000fe200078e0202 */
[----:B------:R4:W5:Y:S04]  /*d770*/  @!P1 LD.E.128 R44, [R4.64] ;  /* 0x00000008042c9980 */ /* 0x000968000c101d00 */
[----:B------:R3:W5:Y:S01]  /*d780*/  @!P1 LD.E.128 R40, [R2.64] ;  /* 0x0000000802289980 */ /* 0x000762000c101d00 */
[----:B-1----:R-:W-:-:S06]  /*d790*/  CS2R R12, SRZ ;  /* 0x00000000000c7805 */ /* 0x002fcc000001ff00 */
[----:B------:R3:W5:Y:S01]  /*d7a0*/  @!P0 LD.E.128 R12, [R18.64] ;  /* 0x00000008120c8980 */ /* 0x000762000c101d00 */
[----:B--2---:R-:W-:Y:S01]  /*d7b0*/  CS2R R6, SRZ ;  /* 0x0000000000067805 */ /* 0x004fe2000001ff00 */
[----:B----4-:R-:W-:-:S06]  /*d7c0*/  CS2R R4, SRZ ;  /* 0x0000000000047805 */ /* 0x010fcc000001ff00 */
[----:B------:R3:W5:Y:S02]  /*d7d0*/  @!P0 LD.E.128 R4, [R16.64] ;  /* 0x0000000810048980 */ /* 0x000764000c101d00 */
.L_x_2942:
[----:B------:R-:W-:Y:S05]  /*d7e0*/  BSYNC B0 ;  /* 0x0000000000007941 */ /* 0x000fea0003800000 */
.L_x_2941:
[----:B----45:R-:W-:Y:S01]  /*d7f0*/  IMAD.MOV.U32 R8, RZ, RZ, R46 ;  /* 0x000000ffff087224 */ /* 0x030fe200078e002e */
[----:B------:R-:W-:Y:S01]  /*d800*/  MOV R0, R45 ;  /* 0x0000002d00007202 */ /* 0x000fe20000000f00 */
[----:B-1-3--:R-:W-:Y:S02]  /*d810*/  IMAD.MOV.U32 R3, RZ, RZ, R47 ;  /* 0x000000ffff037224 */ /* 0x00afe400078e002f */
        /* <DEDUP_REMOVED lines=34> */
[----:B------:R1:W3:Y:S04]  /*da40*/  SHFL.IDX PT, R9, R22, 0x1, 0x1c1f ;  /* 0x003c1f0016097f89 */ /* 0x0002e800000e0000 */
[----:B------:R1:W4:Y:S04]  /*da50*/  SHFL.IDX PT, R8, R23, 0x1, 0x1c1f ;  /* 0x003c1f0017087f89 */ /* 0x00032800000e0000 */
[----:B--2---:R1:W2:Y:S04]  /*da60*/  SHFL.IDX PT, R20, R21, 0x1, 0x1c1f ;  /* 0x003c1f0015147f89 */ /* 0x0042a800000e0000 */
[----:B------:R1:W1:Y:S02]  /*da70*/  SHFL.IDX PT, R2, R24, 0x1, 0x1c1f ;  /* 0x003c1f0018027f89 */ /* 0x00026400000e0000 */
.L_x_3065:
        /* <DEDUP_REMOVED lines=24> */
[----:B------:R-:W-:-:S04]  /*dc00*/  @!P0 SHF.L.U64.HI R3, R104, 0x1, R105 ;  /* 0x0000000168038819 */ /* 0x000fc80000010269 */
[-C--:B----4-:R-:W-:Y:S02]  /*dc10*/  @!P0 IADD3 R18, P1, R8, R0.reuse, RZ ;  /* 0x0000000008128210 */ /* 0x090fe40007f3e0ff */
[----:B-1----:R-:W-:-:S03]  /*dc20*/  @!P0 IADD3 R16, P3, R2, R0, RZ ;  /* 0x0000000002108210 */ /* 0x002fc60007f7e0ff */
[----:B---3--:R-:W-:Y:S01]  /*dc30*/  @!P0 IMAD.X R19, R9, 0x1, R3, P1 ;  /* 0x0000000109138824 */ /* 0x008fe200008e0603 */
[----:B------:R-:W-:Y:S02]  /*dc40*/  ISETP.GE.AND P1, PT, R108, c[0x0][0x27c], PT ;  /* 0x00009f006c007a0c */ /* 0x000fe40003f26270 */
[----:B--2---:R-:W-:Y:S01]  /*dc50*/  @!P0 IADD3.X R17, R20, R3, RZ, P3, !PT ;  /* 0x0000000314118210 */ /* 0x004fe20001ffe4ff */
[----:B------:R-:W-:Y:S01]  /*dc60*/  IMAD.MOV.U32 R3, RZ, RZ, R20 ;  /* 0x000000ffff037224 */ /* 0x000fe200078e0014 */
[----:B------:R-:W-:Y:S01]  /*dc70*/  @!P2 SHF.L.U32 R20, R235, 0x3, RZ ;  /* 0x00000003eb14a819 */ /* 0x000fe200000006ff */
[----:B------:R-:W-:Y:S01]  /*dc80*/  CS2R R70, SRZ ;  /* 0x0000000000467805 */ /* 0x000fe2000001ff00 */
[----:B------:R-:W-:Y:S01]  /*dc90*/  CS2R R68, SRZ ;  /* 0x0000000000447805 */ /* 0x000fe2000001ff00 */
[----:B------:R-:W-:Y:S01]  /*dca0*/  CS2R R50, SRZ ;  /* 0x0000000000327805 */ /* 0x000fe2000001ff00 */
[----:B------:R-:W-:Y:S01]  /*dcb0*/  CS2R R48, SRZ ;  /* 0x0000000000307805 */ /* 0x000fe2000001ff00 */
[----:B------:R-:W-:Y:S01]  /*dcc0*/  @!P2 IMAD.WIDE R22, R20, 0x2, R8 ;  /* 0x000000021416a825 */ /* 0x000fe200078e0208 */
[----:B------:R-:W-:-:S03]  /*dcd0*/  CS2R R58, SRZ ;  /* 0x00000000003a7805 */ /* 0x000fc6000001ff00 */
[----:B------:R-:W-:Y:S01]  /*dce0*/  @!P1 IMAD.SHL.U32 R0, R234, 0x8, RZ ;  /* 0x00000008ea009824 */ /* 0x000fe200078e00ff */
[----:B------:R-:W-:Y:S01]  /*dcf0*/  CS2R R56, SRZ ;  /* 0x0000000000387805 */ /* 0x000fe2000001ff00 */
[----:B------:R-:W-:Y:S01]  /*dd00*/  @!P2 IMAD.WIDE R20, R20, 0x2, R2 ;  /* 0x000000021414a825 */ /* 0x000fe200078e0202 */
[----:B------:R1:W5:Y:S03]  /*dd10*/  @!P2 LD.E.128 R60, [R22.64] ;  /* 0x00000008163ca980 */ /* 0x000366000c101d00 */
[C---:B------:R-:W-:Y:S01]  /*dd20*/  @!P1 IMAD.WIDE R8, R0.reuse, 0x2, R8 ;  /* 0x0000000200089825 */ /* 0x040fe200078e0208 */
[----:B------:R1:W5:Y:S03]  /*dd30*/  @!P2 LD.E.128 R64, [R20.64] ;  /* 0x000000081440a980 */ /* 0x000366000c101d00 */
[----:B------:R-:W-:Y:S01]  /*dd40*/  @!P1 IMAD.WIDE R2, R0, 0x2, R2 ;  /* 0x0000000200029825 */ /* 0x000fe200078e0202 */
[----:B------:R1:W5:Y:S04]  /*dd50*/  @!P1 LD.E.128 R72, [R8.64] ;  /* 0x0000000808489980 */ /* 0x000368000c101d00 */
[----:B------:R1:W5:Y:S04]  /*dd60*/  @!P1 LD.E.128 R68, [R2.64] ;  /* 0x0000000802449980 */ /* 0x000368000c101d00 */
[----:B------:R1:W5:Y:S04]  /*dd70*/  @!P0 LD.E.128 R48, [R18.64] ;  /* 0x0000000812308980 */ /* 0x000368000c101d00 */
[----:B------:R1:W5:Y:S02]  /*dd80*/  @!P0 LD.E.128 R56, [R16.64] ;  /* 0x0000000810388980 */ /* 0x000364000c101d00 */
.L_x_2945:
[----:B------:R-:W-:Y:S05]  /*dd90*/  BSYNC B0 ;  /* 0x0000000000007941 */ /* 0x000fea0003800000 */
.L_x_2944:
[----:B-1-3--:R-:W3:Y:S01]  /*dda0*/  LDL R9, [R1+0x4] ;  /* 0x0000040001097983 */ /* 0x00aee20000100800 */
[----:B-----5:R-:W-:Y:S01]  /*ddb0*/  IMAD.MOV.U32 R0, RZ, RZ, R74 ;  /* 0x000000ffff007224 */ /* 0x020fe200078e004a */
[----:B------:R-:W-:-:S04]  /*ddc0*/  DEPBAR.LE SB0, 0x3 ;  /* 0x000080c00000791a */ /* 0x000fc80000000000 */
[----:B----4-:R-:W-:Y:S01]  /*ddd0*/  IMAD.MOV.U32 R8, RZ, RZ, R75 ;  /* 0x000000ffff087224 */ /* 0x010fe200078e004b */
[----:B------:R-:W-:Y:S01]  /*dde0*/  WARPSYNC 0xffffffff ;  /* 0xffffffff00007948 */ /* 0x000fe20003800000 */
[----:B------:R-:W-:Y:S01]  /*ddf0*/  IMAD.MOV.U32 R3, RZ, RZ, R72 ;  /* 0x000000ffff037224 */ /* 0x000fe200078e0048 */
[----:B------:R-:W-:Y:S01]  /*de00*/  BSSY B1, `(.L_x_2946) ;  /* 0x0000174000017945 */ /* 0x000fe20003800000 */
[----:B------:R-:W-:Y:S01]  /*de10*/  IMAD.MOV.U32 R2, RZ, RZ, R73 ;  /* 0x000000ffff027224 */ /* 0x000fe200078e0049 */
[----:B------:R-:W-:Y:S01]  /*de20*/  PRMT R96, R8, 0x5410, R0 ;  /* 0x0000541008607816 */ /* 0x000fe20000000000 */
[----:B------:R-:W-:Y:S01]  /*de30*/  IMAD.MOV.U32 R0, RZ, RZ, R62 ;  /* 0x000000ffff007224 */ /* 0x000fe200078e003e */
[----:B------:R-:W-:Y:S02]  /*de40*/  MOV R8, R63 ;  /* 0x0000003f00087202 */ /* 0x000fe40000000f00 */
[----:B------:R-:W-:Y:S01]  /*de50*/  PRMT R95, R2, 0x5410, R3 ;  /* 0x00005410025f7816 */ /* 0x000fe20000000003 */
[----:B------:R-:W-:Y:S01]  /*de60*/  IMAD.MOV.U32 R3, RZ, RZ, R60 ;  /* 0x000000ffff037224 */ /* 0x000fe200078e003c */
[----:B------:R-:W-:Y:S01]  /*de70*/  PRMT R92, R92, 0x5410, R0 ;  /* 0x000054105c5c7816 */ /* 0x000fe20000000000 */
[----:B------:R-:W-:-:S02]  /*de80*/  IMAD.MOV.U32 R0, RZ, RZ, R50 ;  /* 0x000000ffff007224 */ /* 0x000fc400078e0032 */
        /* <DEDUP_REMOVED lines=12> */
[----:B------:R-:W-:Y:S02]  /*df50*/  PRMT R94, R8, 0x7610, R94 ;  /* 0x00007610085e7816 */ /* 0x000fe4000000005e */
[----:B------:R-:W-:Y:S01]  /*df60*/  PRMT R87, R2, 0x5410, R3 ;  /* 0x0000541002577816 */ /* 0x000fe20000000003 */
[----:B------:R-:W-:Y:S01]  /*df70*/  IMAD.MOV.U32 R2, RZ, RZ, R69 ;  /* 0x000000ffff027224 */ /* 0x000fe200078e0045 */
[----:B------:R-:W-:Y:S02]  /*df80*/  MOV R3, R68 ;  /* 0x0000004400037202 */ /* 0x000fe40000000f00 */
        /* <DEDUP_REMOVED lines=9> */
[----:B------:R-:W-:-:S04]  /*e020*/  MOV R3, R59 ;  /* 0x0000003b00037202 */ /* 0x000fc80000000f00 */
[----:B------:R-:W-:Y:S01]  /*e030*/  PRMT R85, R0, 0x5410, R2 ;  /* 0x0000541000557816 */ /* 0x000fe20000000002 */
[----:B------:R-:W-:Y:S01]  /*e040*/  BAR.SYNC.DEFER_BLOCKING 0x0 ;  /* 0x0000000000007b1d */ /* 0x000fe20000010000 */
[----:B---3--:R-:W-:-:S05]  /*e050*/  IMAD.IADD R8, R52, 0x1, -R9 ;  /* 0x0000000134087824 */ /* 0x008fca00078e0a09 */
[----:B------:R-:W-:Y:S01]  /*e060*/  IMNMX R76, R8, 0x80, PT ;  /* 0x00000080084c7817 */ /* 0x000fe20003800200 */
[----:B------:R-:W-:-:S03]  /*e070*/  IMAD.MOV.U32 R8, RZ, RZ, R58 ;  /* 0x000000ffff087224 */ /* 0x000fc600078e003a */
[----:B------:R-:W-:Y:S02]  /*e080*/  ISETP.GE.AND P0, PT, R227, R76, PT ;  /* 0x0000004ce300720c */ /* 0x000fe40003f06270 */
[----:B------:R-:W-:-:S11]  /*e090*/  PRMT R86, R3, 0x5410, R8 ;  /* 0x0000541003567816 */ /* 0x000fd60000000008 */
[----:B------:R-:W-:Y:S05]  /*e0a0*/  @P0 BRA `(.L_x_2947) ;  /* 0x0000149000000947 */ /* 0x000fea0003800000 */
[----:B------:R-:W-:Y:S01]  /*e0b0*/  ISETP.GE.AND P0, PT, R104, c[0x0][0x27c], PT ;  /* 0x00009f0068007a0c */ /* 0x000fe20003f06270 */
[----:B------:R-:W-:-:S12]  /*e0c0*/  BSSY B0, `(.L_x_2948) ;  /* 0x0000071000007945 */ /* 0x000fd80003800000 */
[----:B------:R-:W-:Y:S05]  /*e0d0*/  @P0 BRA `(.L_x_2949) ;  /* 0x000006f000000947 */ /* 0x000fea0003800000 */
[----:B------:R-:W1:Y:S01]  /*e0e0*/  S2R R16, SR_TID.X ;  /* 0x0000000000107919 */ /* 0x000e620000002100 */
[----:B------:R-:W-:Y:S01]  /*e0f0*/  IMAD.MOV.U32 R0, RZ, RZ, c[0x0][0x27c] ;  /* 0x00009f00ff007624 */ /* 0x000fe200078e00ff */
[--C-:B------:R-:W-:Y:S02]  /*e100*/  SHF.R.U64 R4, R4, 0x10, R5.reuse ;  /* 0x0000001004047819 */ /* 0x100fe40000001205 */
[----:B------:R-:W-:Y:S02]  /*e110*/  SHF.R.U32.HI R5, RZ, 0x10, R5 ;  /* 0x00000010ff057819 */ /* 0x000fe40000011605 */
[----:B-1----:R-:W-:-:S04]  /*e120*/  SHF.R.S32.HI R9, RZ, 0x1f, R16 ;  /* 0x0000001fff097819 */ /* 0x002fc80000011410 */
[----:B------:R-:W-:-:S04]  /*e130*/  LEA.HI R9, R9, R16, RZ, 0x2 ;  /* 0x0000001009097211 */ /* 0x000fc800078f10ff */
[----:B------:R-:W-:-:S05]  /*e140*/  LOP3.LUT R9, R9, 0xfffffffc, RZ, 0xc0, !PT ;  /* 0xfffffffc09097812 */ /* 0x000fca00078ec0ff */
[----:B------:R-:W-:-:S05]  /*e150*/  IMAD.IADD R9, R16, 0x1, -R9 ;  /* 0x0000000110097824 */ /* 0x000fca00078e0a09 */
[----:B------:R-:W-:Y:S02]  /*e160*/  LEA.HI R0, R0, R9, RZ, 0x1d ;  /* 0x0000000900007211 */ /* 0x000fe400078fe8ff */
[----:B------:R-:W-:Y:S02]  /*e170*/  SHF.R.U64 R9, R14, 0x10, R15 ;  /* 0x000000100e097819 */ /* 0x000fe4000000120f */
[----:B------:R-:W-:Y:S01]  /*e180*/  SHF.R.S32.HI R3, RZ, 0x1f, R0 ;  /* 0x0000001fff037819 */ /* 0x000fe20000011400 */
[----:B------:R-:W-:-:S03]  /*e190*/  IMAD.SHL.U32 R2, R0, 0x8, RZ ;  /* 0x0000000800027824 */ /* 0x000fc600078e00ff */
[----:B------:R-:W-:Y:S02]  /*e1a0*/  LEA.HI R0, R3, R0, RZ, 0x3 ;  /* 0x0000000003007211 */ /* 0x000fe400078f18ff */
[C---:B------:R-:W-:Y:S02]  /*e1b0*/  LOP3.LUT R2, R233.reuse, 0x38, R2, 0xf8, !PT ;  /* 0x00000038e9027812 */ /* 0x040fe400078ef802 */
[----:B------:R-:W-:Y:S01]  /*e1c0*/  LOP3.LUT R3, R233, 0x38, R104, 0xf8, !PT ;  /* 0x00000038e9037812 */ /* 0x000fe200078ef868 */
[----:B------:R-:W-:Y:S01]  /*e1d0*/  IMAD.SHL.U32 R0, R0, 0x400, RZ ;  /* 0x0000040000007824 */ /* 0x000fe200078e00ff */
[----:B------:R-:W-:-:S04]  /*e1e0*/  LOP3.LUT R2, R2, R150, RZ, 0x3c, !PT ;  /* 0x0000009602027212 */ /* 0x000fc800078e3cff */
[----:B------:R-:W-:-:S04]  /*e1f0*/  LOP3.LUT R0, R0, 0x7fffe000, RZ, 0xc0, !PT ;  /* 0x7fffe00000007812 */ /* 0x000fc800078ec0ff */
[----:B------:R-:W-:Y:S02]  /*e200*/  IADD3 R0, R2, R0, R151 ;  /* 0x0000000002007210 */ /* 0x000fe40007ffe097 */
[----:B------:R-:W-:Y:S02]  /*e210*/  LOP3.LUT R2, R151, R3, R150, 0xf6, !PT ;  /* 0x0000000397027212 */ /* 0x000fe400078ef696 */
[----:B------:R-:W-:Y:S01]  /*e220*/  SHF.R.U64 R3, R12, 0x10, R13 ;  /* 0x000000100c037819 */ /* 0x000fe2000000120d */
[----:B------:R-:W-:Y:S01]  /*e230*/  IMAD.SHL.U32 R27, R0, 0x2, RZ ;  /* 0x00000002001b7824 */ /* 0x000fe200078e00ff */
[----:B------:R-:W-:Y:S01]  /*e240*/  SHF.R.U32.HI R0, RZ, 0x10, R15 ;  /* 0x00000010ff007819 */ /* 0x000fe2000001160f */
[----:B------:R-:W-:Y:S01]  /*e250*/  IMAD.SHL.U32 R26, R2, 0x2, RZ ;  /* 0x00000002021a7824 */ /* 0x000fe200078e00ff */
[--C-:B------:R-:W-:Y:S02]  /*e260*/  SHF.R.U64 R15, R6, 0x10, R7.reuse ;  /* 0x00000010060f7819 */ /* 0x100fe40000001207 */
[----:B------:R-:W1:Y:S01]  /*e270*/  LDS.128 R16, [R27+0x18100] ;  /* 0x018100001b107984 */ /* 0x000e620000000c00 */
[----:B------:R-:W-:-:S02]  /*e280*/  SHF.R.U32.HI R6, RZ, 0x10, R7 ;  /* 0x00000010ff067819 */ /* 0x000fc40000011607 */
[----:B------:R-:W-:Y:S01]  /*e290*/  SHF.R.U32.HI R2, RZ, 0x10, R13 ;  /* 0x00000010ff027819 */ /* 0x000fe2000001160d */
[----:B--2---:R-:W2:Y:S01]  /*e2a0*/  LDS.128 R20, [R26+0x18100] ;  /* 0x018100001a147984 */ /* 0x004ea20000000c00 */
[----:B------:R-:W-:Y:S02]  /*e2b0*/  PRMT R8, R25, 0x5432, R3 ;  /* 0x0000543219087816 */ /* 0x000fe40000000003 */
[----:B------:R-:W-:Y:S02]  /*e2c0*/  PRMT R7, R53, 0x5410, R4 ;  /* 0x0000541035077816 */ /* 0x000fe40000000004 */
[----:B------:R-:W-:Y:S01]  /*e2d0*/  PRMT R12, R25, 0x5410, R2 ;  /* 0x00005410190c7816 */ /* 0x000fe20000000002 */
[----:B------:R-:W-:Y:S01]  /*e2e0*/  IMAD.U32 R13, R8, 0x10000, RZ ;  /* 0x00010000080d7824 */ /* 0x000fe200078e00ff */
[C---:B------:R-:W-:Y:S01]  /*e2f0*/  PRMT R24, R54.reuse, 0x5410, R0 ;  /* 0x0000541036187816 */ /* 0x040fe20000000000 */
[----:B------:R-:W-:Y:S01]  /*e300*/  IMAD.U32 R14, R7, 0x10000, RZ ;  /* 0x00010000070e7824 */ /* 0x000fe200078e00ff */
[----:B------:R-:W-:-:S02]  /*e310*/  PRMT R25, R54, 0x5432, R9 ;  /* 0x0000543236197816 */ /* 0x000fc40000000009 */
[----:B------:R-:W-:Y:S01]  /*e320*/  PRMT R9, R53, 0x5432, R5 ;  /* 0x0000543235097816 */ /* 0x000fe20000000005 */
[----:B------:R-:W-:Y:S01]  /*e330*/  IMAD.U32 R5, R12, 0x10000, RZ ;  /* 0x000100000c057824 */ /* 0x000fe200078e00ff */
[----:B------:R-:W-:Y:S02]  /*e340*/  LOP3.LUT R8, R8, 0xffff0000, RZ, 0xc0, !PT ;  /* 0xffff000008087812 */ /* 0x000fe400078ec0ff */
[----:B------:R-:W-:Y:S01]  /*e350*/  PRMT R15, R55, 0x5432, R15 ;  /* 0x00005432370f7816 */ /* 0x000fe2000000000f */
[C---:B------:R-:W-:Y:S01]  /*e360*/  IMAD.U32 R33, R9.reuse, 0x10000, RZ ;  /* 0x0001000009217824 */ /* 0x040fe200078e00ff */
[----:B------:R-:W-:Y:S01]  /*e370*/  LOP3.LUT R9, R9, 0xffff0000, RZ, 0xc0, !PT ;  /* 0xffff000009097812 */ /* 0x000fe200078ec0ff */
[----:B-1----:R-:W-:-:S04]  /*e380*/  IMAD.U32 R0, R16, 0x10000, RZ ;  /* 0x0001000010007824 */ /* 0x002fc800078e00ff */
[C---:B------:R-:W-:Y:S02]  /*e390*/  FMUL.FTZ R4, R0.reuse, R14 ;  /* 0x0000000e00047220 */ /* 0x040fe40000410000 */
[----:B------:R-:W-:Y:S01]  /*e3a0*/  FMUL.FTZ R3, R0, R13 ;  /* 0x0000000d00037220 */ /* 0x000fe20000410000 */
[----:B------:R-:W-:Y:S01]  /*e3b0*/  SHF.L.U32 R0, R17, 0x10, RZ ;  /* 0x0000001011007819 */ /* 0x000fe200000006ff */
[----:B--2---:R-:W-:-:S04]  /*e3c0*/  IMAD.U32 R2, R20, 0x10000, RZ ;  /* 0x0001000014027824 */ /* 0x004fc800078e00ff */
[C---:B------:R-:W-:Y:S01]  /*e3d0*/  FFMA.FTZ R35, R2.reuse, R14, R3 ;  /* 0x0000000e02237223 */ /* 0x040fe20000010003 */
[----:B------:R-:W-:Y:S01]  /*e3e0*/  PRMT R14, R55, 0x5410, R6 ;  /* 0x00005410370e7816 */ /* 0x000fe20000000006 */
[----:B------:R-:W-:Y:S01]  /*e3f0*/  FFMA.FTZ R52, R2, R13, -R4 ;  /* 0x0000000d02347223 */ /* 0x000fe20000010804 */
[C---:B------:R-:W-:Y:S01]  /*e400*/  LOP3.LUT R6, R21.reuse, 0xffff0000, RZ, 0xc0, !PT ;  /* 0xffff000015067812 */ /* 0x040fe200078ec0ff */
[C---:B------:R-:W-:Y:S02]  /*e410*/  FMUL.FTZ R3, R0.reuse, R33 ;  /* 0x0000002100037220 */ /* 0x040fe40000410000 */
[----:B------:R-:W-:Y:S02]  /*e420*/  IMAD.U32 R2, R21, 0x10000, RZ ;  /* 0x0001000015027824 */ /* 0x000fe400078e00ff */
[-C--:B------:R-:W-:Y:S02]  /*e430*/  FMUL.FTZ R0, R0, R5.reuse ;  /* 0x0000000500007220 */ /* 0x080fe40000410000 */
[----:B------:R-:W-:Y:S01]  /*e440*/  FFMA.FTZ R34, R2, R5, -R3 ;  /* 0x0000000502227223 */ /* 0x000fe20000010803 */
[----:B------:R-:W-:Y:S01]  /*e450*/  LOP3.LUT R3, R20, 0xffff0000, RZ, 0xc0, !PT ;  /* 0xffff000014037812 */ /* 0x000fe200078ec0ff */
[----:B------:R-:W-:Y:S01]  /*e460*/  FFMA.FTZ R33, R2, R33, R0 ;  /* 0x0000002102217223 */ /* 0x000fe20000010000 */
[----:B------:R-:W-:Y:S01]  /*e470*/  SHF.L.U32 R0, R23, 0x10, RZ ;  /* 0x0000001017007819 */ /* 0x000fe200000006ff */
[C---:B------:R-:W-:Y:S01]  /*e480*/  IMAD.U32 R13, R14.reuse, 0x10000, RZ ;  /* 0x000100000e0d7824 */ /* 0x040fe200078e00ff */
[----:B------:R-:W-:Y:S01]  /*e490*/  LOP3.LUT R14, R14, 0xffff0000, RZ, 0xc0, !PT ;  /* 0xffff00000e0e7812 */ /* 0x000fe200078ec0ff */
[----:B------:R-:W-:-:S02]  /*e4a0*/  IMAD.U32 R2, R19, 0x10000, RZ ;  /* 0x0001000013027824 */ /* 0x000fc400078e00ff */
[----:B------:R-:W-:Y:S02]  /*e4b0*/  IMAD.U32 R5, R24, 0x10000, RZ ;  /* 0x0001000018057824 */ /* 0x000fe400078e00ff */
[C---:B------:R-:W-:Y:S02]  /*e4c0*/  FMUL.FTZ R4, R2.reuse, R13 ;  /* 0x0000000d02047220 */ /* 0x040fe40000410000 */
[-C--:B------:R-:W-:Y:S02]  /*e4d0*/  FMUL.FTZ R2, R2, R5.reuse ;  /* 0x0000000502027220 */ /* 0x080fe40000410000 */
[C---:B------:R-:W-:Y:S01]  /*e4e0*/  FFMA.FTZ R32, R0.reuse, R5, -R4 ;  /* 0x0000000500207223 */ /* 0x040fe20000010804 */
[----:B------:R-:W-:Y:S01]  /*e4f0*/  LOP3.LUT R4, R23, 0xffff0000, RZ, 0xc0, !PT ;  /* 0xffff000017047812 */ /* 0x000fe200078ec0ff */
[----:B------:R-:W-:Y:S01]  /*e500*/  FFMA.FTZ R21, R0, R13, R2 ;  /* 0x0000000d00157223 */ /* 0x000fe20000010002 */
[C---:B------:R-:W-:Y:S01]  /*e510*/  LOP3.LUT R13, R22.reuse, 0xffff0000, RZ, 0xc0, !PT ;  /* 0xffff0000160d7812 */ /* 0x040fe200078ec0ff */
[----:B------:R-:W-:Y:S01]  /*e520*/  IMAD.U32 R5, R22, 0x10000, RZ ;  /* 0x0001000016057824 */ /* 0x000fe200078e00ff */
[----:B------:R-:W-:-:S02]  /*e530*/  LOP3.LUT R22, R7, 0xffff0000, RZ, 0xc0, !PT ;  /* 0xffff000007167812 */ /* 0x000fc400078ec0ff */
[----:B------:R-:W-:Y:S02]  /*e540*/  LOP3.LUT R2, R16, 0xffff0000, RZ, 0xc0, !PT ;  /* 0xffff000010027812 */ /* 0x000fe400078ec0ff */
[----:B------:R-:W-:-:S03]  /*e550*/  LOP3.LUT R0, R17, 0xffff0000, RZ, 0xc0, !PT ;  /* 0xffff000011007812 */ /* 0x000fc600078ec0ff */
[C---:B------:R-:W-:Y:S02]  /*e560*/  FMUL.FTZ R7, R2.reuse, R22 ;  /* 0x0000001602077220 */ /* 0x040fe40000410000 */
[-C--:B------:R-:W-:Y:S02]  /*e570*/  FMUL.FTZ R2, R2, R8.reuse ;  /* 0x0000000802027220 */ /* 0x080fe40000410000 */
[C---:B------:R-:W-:Y:S01]  /*e580*/  FFMA.FTZ R20, R3.reuse, R8, -R7 ;  /* 0x0000000803147223 */ /* 0x040fe20000010807 */
[----:B------:R-:W-:Y:S01]  /*e590*/  LOP3.LUT R7, R12, 0xffff0000, RZ, 0xc0, !PT ;  /* 0xffff00000c077812 */ /* 0x000fe200078ec0ff */
[----:B------:R-:W-:Y:S01]  /*e5a0*/  FFMA.FTZ R17, R3, R22, R2 ;  /* 0x0000001603117223 */ /* 0x000fe20000010002 */
[----:B------:R-:W-:Y:S01]  /*e5b0*/  LOP3.LUT R12, R24, 0xffff0000, RZ, 0xc0, !PT ;  /* 0xffff0000180c7812 */ /* 0x000fe200078ec0ff */
[C---:B------:R-:W-:Y:S02]  /*e5c0*/  FMUL.FTZ R2, R0.reuse, R9 ;  /* 0x0000000900027220 */ /* 0x040fe40000410000 */
[----:B------:R-:W-:-:S02]  /*e5d0*/  FMUL.FTZ R0, R0, R7 ;  /* 0x0000000700007220 */ /* 0x000fc40000410000 */
[C---:B------:R-:W-:Y:S01]  /*e5e0*/  IMAD.U32 R22, R15.reuse, 0x10000, RZ ;  /* 0x000100000f167824 */ /* 0x040fe200078e00ff */
[----:B------:R-:W-:Y:S01]  /*e5f0*/  LOP3.LUT R15, R15, 0xffff0000, RZ, 0xc0, !PT ;  /* 0xffff00000f0f7812 */ /* 0x000fe200078ec0ff */
[----:B------:R-:W-:Y:S02]  /*e600*/  IMAD.U32 R3, R18, 0x10000, RZ ;  /* 0x0001000012037824 */ /* 0x000fe400078e00ff */
[----:B------:R-:W-:Y:S01]  /*e610*/  FFMA.FTZ R16, R6, R7, -R2 ;  /* 0x0000000706107223 */ /* 0x000fe20000010802 */
[----:B------:R-:W-:Y:S01]  /*e620*/  LOP3.LUT R2, R18, 0xffff0000, RZ, 0xc0, !PT ;  /* 0xffff000012027812 */ /* 0x000fe200078ec0ff */
[----:B------:R-:W-:Y:S01]  /*e630*/  FFMA.FTZ R9, R6, R9, R0 ;  /* 0x0000000906097223 */ /* 0x000fe20000010000 */
[----:B------:R-:W-:Y:S01]  /*e640*/  LOP3.LUT R0, R19, 0xffff0000, RZ, 0xc0, !PT ;  /* 0xffff000013007812 */ /* 0x000fe200078ec0ff */
[----:B------:R-:W-:Y:S02]  /*e650*/  IMAD.U32 R7, R25, 0x10000, RZ ;  /* 0x0001000019077824 */ /* 0x000fe400078e00ff */
[----:B------:R-:W-:-:S02]  /*e660*/  FMUL.FTZ R6, R3, R22 ;  /* 0x0000001603067220 */ /* 0x000fc40000410000 */
[-C--:B------:R-:W-:Y:S02]  /*e670*/  FMUL.FTZ R3, R3, R7.reuse ;  /* 0x0000000703037220 */ /* 0x080fe40000410000 */
[----:B------:R-:W-:Y:S01]  /*e680*/  FFMA.FTZ R8, R5, R7, -R6 ;  /* 0x0000000705087223 */ /* 0x000fe20000010806 */
[----:B------:R-:W-:Y:S01]  /*e690*/  LOP3.LUT R6, R25, 0xffff0000, RZ, 0xc0, !PT ;  /* 0xffff000019067812 */ /* 0x000fe200078ec0ff */
[----:B------:R-:W-:Y:S02]  /*e6a0*/  FFMA.FTZ R7, R5, R22, R3 ;  /* 0x0000001605077223 */ /* 0x000fe40000010003 */
[C---:B------:R-:W-:Y:S02]  /*e6b0*/  FMUL.FTZ R5, R2.reuse, R15 ;  /* 0x0000000f02057220 */ /* 0x040fe40000410000 */
[----:B------:R-:W-:Y:S02]  /*e6c0*/  FMUL.FTZ R3, R2, R6 ;  /* 0x0000000602037220 */ /* 0x000fe40000410000 */
[----:B------:R-:W-:-:S02]  /*e6d0*/  FMUL.FTZ R2, R0, R14 ;  /* 0x0000000e00027220 */ /* 0x000fc40000410000 */
[----:B------:R-:W-:Y:S02]  /*e6e0*/  FMUL.FTZ R0, R0, R12 ;  /* 0x0000000c00007220 */ /* 0x000fe40000410000 */
[----:B------:R-:W-:Y:S01]  /*e6f0*/  FFMA.FTZ R6, R13, R6, -R5 ;  /* 0x000000060d067223 */ /* 0x000fe20000010805 */
[----:B------:R-:W-:Y:S01]  /*e700*/  F2FP.BF16.PACK_AB R5, R9, R33 ;  /* 0x000000210905723e */ /* 0x000fe200000010ff */
[----:B------:R-:W-:Y:S01]  /*e710*/  FFMA.FTZ R3, R13, R15, R3 ;  /* 0x0000000f0d037223 */ /* 0x000fe20000010003 */
[----:B------:R-:W-:Y:S01]  /*e720*/  F2FP.BF16.PACK_AB R13, R16, R34 ;  /* 0x00000022100d723e */ /* 0x000fe200000010ff */
[----:B------:R-:W-:Y:S01]  /*e730*/  FFMA.FTZ R2, R4, R12, -R2 ;  /* 0x0000000c04027223 */ /* 0x000fe20000010802 */
[----:B------:R-:W-:Y:S01]  /*e740*/  F2FP.BF16.PACK_AB R12, R20, R52 ;  /* 0x00000034140c723e */ /* 0x000fe200000010ff */
[----:B------:R-:W-:Y:S01]  /*e750*/  FFMA.FTZ R0, R4, R14, R0 ;  /* 0x0000000e04007223 */ /* 0x000fe20000010000 */
[----:B------:R-:W-:Y:S02]  /*e760*/  F2FP.BF16.PACK_AB R14, R6, R8 ;  /* 0x00000008060e723e */ /* 0x000fe400000010ff */
[----:B------:R-:W-:-:S02]  /*e770*/  F2FP.BF16.PACK_AB R6, R3, R7 ;  /* 0x000000070306723e */ /* 0x000fc400000010ff */
[----:B------:R-:W-:Y:S02]  /*e780*/  F2FP.BF16.PACK_AB R15, R2, R32 ;  /* 0x00000020020f723e */ /* 0x000fe400000010ff */
[----:B------:R-:W-:Y:S02]  /*e790*/  F2FP.BF16.PACK_AB R4, R17, R35 ;  /* 0x000000231104723e */ /* 0x000fe400000010ff */
[----:B------:R-:W-:Y:S01]  /*e7a0*/  F2FP.BF16.PACK_AB R7, R0, R21 ;  /* 0x000000150007723e */ /* 0x000fe200000010ff */
[----:B------:R1:W-:Y:S04]  /*e7b0*/  STS.128 [R26+0x18100], R12 ;  /* 0x0181000c1a007388 */ /* 0x0003e80000000c00 */
[----:B------:R1:W-:Y:S02]  /*e7c0*/  STS.128 [R27+0x18100], R4 ;  /* 0x018100041b007388 */ /* 0x0003e40000000c00 */
.L_x_2949:
[----:B------:R-:W-:Y:S05]  /*e7d0*/  BSYNC B0 ;  /* 0x0000000000007941 */ /* 0x000fea0003800000 */
.L_x_2948:
[----:B------:R-:W-:Y:S01]  /*e7e0*/  ISETP.GE.AND P0, PT, R109, c[0x0][0x27c], PT ;  /* 0x00009f006d007a0c */ /* 0x000fe20003f06270 */
[----:B------:R-:W-:-:S12]  /*e7f0*/  BSSY B0, `(.L_x_2950) ;  /* 0x000006a000007945 */ /* 0x000fd80003800000 */
[----:B------:R-:W-:Y:S05]  /*e800*/  @P0 BRA `(.L_x_2951) ;  /* 0x0000068000000947 */ /* 0x000fea0003800000 */
[----:B------:R-:W3:Y:S01]  /*e810*/  LDL R52, [R1+0x5c] ;  /* 0x00005c0001347983 */ /* 0x000ee20000100800 */
[----:B------:R-:W-:Y:S01]  /*e820*/  IMAD.MOV.U32 R0, RZ, RZ, c[0x0][0x27c] ;  /* 0x00009f00ff007624 */ /* 0x000fe200078e00ff */
[----:B------:R-:W-:Y:S02]  /*e830*/  SHF.R.U64 R9, R36, 0x10, R37 ;  /* 0x0000001024097819 */ /* 0x000fe40000001225 */
[----:B------:R-:W-:Y:S02]  /*e840*/  SHF.R.U32.HI R21, RZ, 0x10, R39 ;  /* 0x00000010ff157819 */ /* 0x000fe40000011627 */
[----:B------:R-:W-:Y:S02]  /*e850*/  LEA.HI R0, R0, R235, RZ, 0x1d ;  /* 0x000000eb00007211 */ /* 0x000fe400078fe8ff */
[----:B------:R-:W-:Y:S02]  /*e860*/  PRMT R17, R77, 0x5432, R9 ;  /* 0x000054324d117816 */ /* 0x000fe40000000009 */
[----:B------:R-:W-:Y:S01]  /*e870*/  SHF.R.S32.HI R2, RZ, 0x1f, R0 ;  /* 0x0000001fff027819 */ /* 0x000fe20000011400 */
[----:B------:R-:W-:Y:S01]  /*e880*/  IMAD.SHL.U32 R3, R0, 0x8, RZ ;  /* 0x0000000800037824 */ /* 0x000fe200078e00ff */
[----:B------:R-:W-:-:S02]  /*e890*/  SHF.R.U32.HI R16, RZ, 0x10, R37 ;  /* 0x00000010ff107819 */ /* 0x000fc40000011625 */
[----:B------:R-:W-:Y:S02]  /*e8a0*/  LEA.HI R0, R2, R0, RZ, 0x3 ;  /* 0x0000000002007211 */ /* 0x000fe400078f18ff */
[----:B------:R-:W-:Y:S02]  /*e8b0*/  LOP3.LUT R2, R233, 0x38, R3, 0xf8, !PT ;  /* 0x00000038e9027812 */ /* 0x000fe400078ef803 */
[----:B--2---:R-:W-:Y:S01]  /*e8c0*/  SHF.R.U64 R20, R38, 0x10, R39 ;  /* 0x0000001026147819 */ /* 0x004fe20000001227 */
[----:B------:R-:W-:Y:S01]  /*e8d0*/  IMAD.SHL.U32 R0, R0, 0x400, RZ ;  /* 0x0000040000007824 */ /* 0x000fe200078e00ff */
[----:B------:R-:W-:Y:S02]  /*e8e0*/  LOP3.LUT R2, R2, R150, RZ, 0x3c, !PT ;  /* 0x0000009602027212 */ /* 0x000fe400078e3cff */
[----:B------:R-:W-:Y:S02]  /*e8f0*/  SHF.R.U64 R3, R30, 0x10, R31 ;  /* 0x000000101e037819 */ /* 0x000fe4000000121f */
[----:B------:R-:W-:-:S02]  /*e900*/  LOP3.LUT R0, R0, 0x7fffe000, RZ, 0xc0, !PT ;  /* 0x7fffe00000007812 */ /* 0x000fc400078ec0ff */
[----:B------:R-:W-:Y:S02]  /*e910*/  PRMT R25, R78, 0x5410, R21 ;  /* 0x000054104e197816 */ /* 0x000fe40000000015 */
[----:B------:R-:W-:Y:S02]  /*e920*/  IADD3 R0, R2, R0, R151 ;  /* 0x0000000002007210 */ /* 0x000fe40007ffe097 */
[----:B------:R-:W-:Y:S01]  /*e930*/  SHF.R.U32.HI R8, RZ, 0x10, R31 ;  /* 0x00000010ff087819 */ /* 0x000fe2000001161f */
[----:B------:R-:W-:Y:S01]  /*e940*/  IMAD.U32 R31, R17, 0x10000, RZ ;  /* 0x00010000111f7824 */ /* 0x000fe200078e00ff */
[--C-:B------:R-:W-:Y:S01]  /*e950*/  SHF.R.U32.HI R2, RZ, 0x10, R29.reuse ;  /* 0x00000010ff027819 */ /* 0x100fe2000001161d */
[----:B------:R-:W-:Y:S01]  /*e960*/  IMAD.SHL.U32 R32, R0, 0x2, RZ ;  /* 0x0000000200207824 */ /* 0x000fe200078e00ff */
[----:B------:R-:W-:Y:S01]  /*e970*/  SHF.R.U64 R0, R28, 0x10, R29 ;  /* 0x000000101c007819 */ /* 0x000fe2000000121d */
[----:B------:R-:W-:Y:S01]  /*e980*/  IMAD.U32 R34, R25, 0x10000, RZ ;  /* 0x0001000019227824 */ /* 0x000fe200078e00ff */
[----:B------:R-:W-:-:S02]  /*e990*/  PRMT R16, R77, 0x5410, R16 ;  /* 0x000054104d107816 */ /* 0x000fc40000000010 */
[----:B-1----:R-:W1:Y:S01]  /*e9a0*/  LDS.128 R4, [R32+0x18100] ;  /* 0x0181000020047984 */ /* 0x002e620000000c00 */
[----:B------:R-:W-:Y:S02]  /*e9b0*/  PRMT R19, R79, 0x5432, R0 ;  /* 0x000054324f137816 */ /* 0x000fe40000000000 */
[----:B------:R-:W-:Y:S01]  /*e9c0*/  PRMT R26, R78, 0x5432, R20 ;  /* 0x000054324e1a7816 */ /* 0x000fe20000000014 */
[----:B------:R-:W-:Y:S01]  /*e9d0*/  IMAD.U32 R35, R16, 0x10000, RZ ;  /* 0x0001000010237824 */ /* 0x000fe200078e00ff */
[C---:B------:R-:W-:Y:S01]  /*e9e0*/  PRMT R28, R80.reuse, 0x5432, R3 ;  /* 0x00005432501c7816 */ /* 0x040fe20000000003 */
[----:B------:R-:W-:Y:S01]  /*e9f0*/  IMAD.U32 R30, R19, 0x10000, RZ ;  /* 0x00010000131e7824 */ /* 0x000fe200078e00ff */
[----:B------:R-:W-:Y:S02]  /*ea00*/  PRMT R27, R80, 0x5410, R8 ;  /* 0x00005410501b7816 */ /* 0x000fe40000000008 */
[----:B------:R-:W-:Y:S02]  /*ea10*/  PRMT R18, R79, 0x5410, R2 ;  /* 0x000054104f127816 */ /* 0x000fe40000000002 */
[----:B------:R-:W-:-:S02]  /*ea20*/  LOP3.LUT R16, R16, 0xffff0000, RZ, 0xc0, !PT ;  /* 0xffff000010107812 */ /* 0x000fc400078ec0ff */
[----:B-1----:R-:W-:Y:S01]  /*ea30*/  LOP3.LUT R9, R4, 0xffff0000, RZ, 0xc0, !PT ;  /* 0xffff000004097812 */ /* 0x002fe200078ec0ff */
[----:B------:R-:W-:Y:S01]  /*ea40*/  IMAD.U32 R2, R7, 0x10000, RZ ;  /* 0x0001000007027824 */ /* 0x000fe200078e00ff */
[----:B------:R-:W-:Y:S02]  /*ea50*/  LOP3.LUT R3, R6, 0xffff0000, RZ, 0xc0, !PT ;  /* 0xffff000006037812 */ /* 0x000fe400078ec0ff */
[----:B------:R-:W-:Y:S02]  /*ea60*/  SHF.L.U32 R8, R5, 0x10, RZ ;  /* 0x0000001005087819 */ /* 0x000fe400000006ff */
[----:B------:R-:W-:Y:S02]  /*ea70*/  LOP3.LUT R0, R7, 0xffff0000, RZ, 0xc0, !PT ;  /* 0xffff000007007812 */ /* 0x000fe400078ec0ff */
[----:B------:R-:W-:Y:S01]  /*ea80*/  LOP3.LUT R5, R5, 0xffff0000, RZ, 0xc0, !PT ;  /* 0xffff000005057812 */ /* 0x000fe200078ec0ff */
[----:B---3--:R-:W1:Y:S02]  /*ea90*/  LDS.128 R12, [R52] ;  /* 0x00000000340c7984 */ /* 0x008e640000000c00 */
[C---:B-1----:R-:W-:Y:S01]  /*eaa0*/  IMAD.U32 R21, R12.reuse, 0x10000, RZ ;  /* 0x000100000c157824 */ /* 0x042fe200078e00ff */
[----:B------:R-:W-:Y:S01]  /*eab0*/  LOP3.LUT R24, R12, 0xffff0000, RZ, 0xc0, !PT ;  /* 0xffff00000c187812 */ /* 0x000fe200078ec0ff */
[----:B------:R-:W-:Y:S01]  /*eac0*/  IMAD.U32 R12, R4, 0x10000, RZ ;  /* 0x00010000040c7824 */ /* 0x000fe200078e00ff */
[C---:B------:R-:W-:Y:S01]  /*ead0*/  SHF.L.U32 R20, R13.reuse, 0x10, RZ ;  /* 0x000000100d147819 */ /* 0x040fe200000006ff */
[C---:B------:R-:W-:Y:S01]  /*eae0*/  IMAD.U32 R23, R14.reuse, 0x10000, RZ ;  /* 0x000100000e177824 */ /* 0x040fe200078e00ff */
[----:B------:R-:W-:Y:S01]  /*eaf0*/  LOP3.LUT R22, R13, 0xffff0000, RZ, 0xc0, !PT ;  /* 0xffff00000d167812 */ /* 0x000fe200078ec0ff */
[----:B------:R-:W-:Y:S01]  /*eb00*/  IMAD.U32 R13, R15, 0x10000, RZ ;  /* 0x000100000f0d7824 */ /* 0x000fe200078e00ff */
[----:B------:R-:W-:-:S02]  /*eb10*/  LOP3.LUT R29, R14, 0xffff0000, RZ, 0xc0, !PT ;  /* 0xffff00000e1d7812 */ /* 0x000fc400078ec0ff */
[----:B------:R-:W-:Y:S01]  /*eb20*/  LOP3.LUT R14, R15, 0xffff0000, RZ, 0xc0, !PT ;  /* 0xffff00000f0e7812 */ /* 0x000fe200078ec0ff */
[-C--:B------:R-:W-:Y:S01]  /*eb30*/  FMUL.FTZ R15, R12, R31.reuse ;  /* 0x0000001f0c0f7220 */ /* 0x080fe20000410000 */
[----:B------:R-:W-:Y:S01]  /*eb40*/  SHF.L.U32 R4, R6, 0x10, RZ ;  /* 0x0000001006047819 */ /* 0x000fe200000006ff */
[-C--:B------:R-:W-:Y:S02]  /*eb50*/  FMUL.FTZ R6, R12, R30.reuse ;  /* 0x0000001e0c067220 */ /* 0x080fe40000410000 */
[C---:B------:R-:W-:Y:S02]  /*eb60*/  FFMA.FTZ R33, R21.reuse, R30, -R15 ;  /* 0x0000001e15217223 */ /* 0x040fe4000001080f */
[----:B------:R-:W-:Y:S01]  /*eb70*/  FFMA.FTZ R31, R21, R31, R6 ;  /* 0x0000001f151f7223 */ /* 0x000fe20000010006 */
[----:B------:R-:W-:Y:S01]  /*eb80*/  SHF.L.U32 R21, R27, 0x10, RZ ;  /* 0x000000101b157819 */ /* 0x000fe200000006ff */
[----:B------:R-:W-:Y:S02]  /*eb90*/  IMAD.U32 R15, R18, 0x10000, RZ ;  /* 0x00010000120f7824 */ /* 0x000fe400078e00ff */
[----:B------:R-:W-:-:S02]  /*eba0*/  FMUL.FTZ R12, R8, R35 ;  /* 0x00000023080c7220 */ /* 0x000fc40000410000 */
[-C--:B------:R-:W-:Y:S02]  /*ebb0*/  FMUL.FTZ R7, R8, R15.reuse ;  /* 0x0000000f08077220 */ /* 0x080fe40000410000 */
[----:B------:R-:W-:Y:S01]  /*ebc0*/  FFMA.FTZ R30, R20, R15, -R12 ;  /* 0x0000000f141e7223 */ /* 0x000fe2000001080c */
[----:B------:R-:W-:Y:S01]  /*ebd0*/  LOP3.LUT R15, R17, 0xffff0000, RZ, 0xc0, !PT ;  /* 0xffff0000110f7812 */ /* 0x000fe200078ec0ff */
[C---:B------:R-:W-:Y:S02]  /*ebe0*/  FMUL.FTZ R6, R2.reuse, R34 ;  /* 0x0000002202067220 */ /* 0x040fe40000410000 */
[----:B------:R-:W-:Y:S02]  /*ebf0*/  FMUL.FTZ R2, R2, R21 ;  /* 0x0000001502027220 */ /* 0x000fe40000410000 */
[----:B------:R-:W-:Y:S01]  /*ec00*/  FFMA.FTZ R20, R20, R35, R7 ;  /* 0x0000002314147223 */ /* 0x000fe20000010007 */
[----:B------:R-:W-:Y:S01]  /*ec10*/  LOP3.LUT R7, R19, 0xffff0000, RZ, 0xc0, !PT ;  /* 0xffff000013077812 */ /* 0x000fe200078ec0ff */
[----:B------:R-:W-:-:S02]  /*ec20*/  FFMA.FTZ R21, R13, R21, -R6 ;  /* 0x000000150d157223 */ /* 0x000fc40000010806 */
[----:B------:R-:W-:Y:S01]  /*ec30*/  FFMA.FTZ R17, R13, R34, R2 ;  /* 0x000000220d117223 */ /* 0x000fe20000010002 */
[----:B------:R-:W-:Y:S01]  /*ec40*/  LOP3.LUT R13, R18, 0xffff0000, RZ, 0xc0, !PT ;  /* 0xffff0000120d7812 */ /* 0x000fe200078ec0ff */
[C---:B------:R-:W-:Y:S01]  /*ec50*/  FMUL.FTZ R2, R9.reuse, R15 ;  /* 0x0000000f09027220 */ /* 0x040fe20000410000 */
[C---:B------:R-:W-:Y:S01]  /*ec60*/  LOP3.LUT R18, R26.reuse, 0xffff0000, RZ, 0xc0, !PT ;  /* 0xffff00001a127812 */ /* 0x040fe200078ec0ff */
[----:B------:R-:W-:Y:S02]  /*ec70*/  IMAD.U32 R19, R26, 0x10000, RZ ;  /* 0x000100001a137824 */ /* 0x000fe400078e00ff */
[-C--:B------:R-:W-:Y:S02]  /*ec80*/  FFMA.FTZ R12, R24, R7.reuse, -R2 ;  /* 0x00000007180c7223 */ /* 0x080fe40000010802 */
[----:B------:R-:W-:Y:S02]  /*ec90*/  FMUL.FTZ R6, R9, R7 ;  /* 0x0000000709067220 */ /* 0x000fe40000410000 */
[----:B------:R-:W-:Y:S01]  /*eca0*/  FMUL.FTZ R2, R5, R13 ;  /* 0x0000000d05027220 */ /* 0x000fe20000410000 */
[----:B------:R-:W-:Y:S01]  /*ecb0*/  F2FP.BF16.PACK_AB R12, R12, R33 ;  /* 0x000000210c0c723e */ /* 0x000fe200000010ff */
[----:B------:R-:W-:-:S02]  /*ecc0*/  IMAD.U32 R8, R28, 0x10000, RZ ;  /* 0x000100001c087824 */ /* 0x000fc400078e00ff */
[-C--:B------:R-:W-:Y:S02]  /*ecd0*/  FMUL.FTZ R7, R5, R16.reuse ;  /* 0x0000001005077220 */ /* 0x080fe40000410000 */
[----:B------:R-:W-:Y:S02]  /*ece0*/  FMUL.FTZ R5, R4, R19 ;  /* 0x0000001304057220 */ /* 0x000fe40000410000 */
[----:B------:R-:W-:Y:S01]  /*ecf0*/  FFMA.FTZ R9, R22, R16, R2 ;  /* 0x0000001016097223 */ /* 0x000fe20000010002 */
[----:B------:R-:W-:Y:S01]  /*ed00*/  LOP3.LUT R16, R25, 0xffff0000, RZ, 0xc0, !PT ;  /* 0xffff000019107812 */ /* 0x000fe200078ec0ff */
[----:B------:R-:W-:Y:S01]  /*ed10*/  FFMA.FTZ R15, R24, R15, R6 ;  /* 0x0000000f180f7223 */ /* 0x000fe20000010006 */
[----:B------:R-:W-:Y:S01]  /*ed20*/  LOP3.LUT R6, R28, 0xffff0000, RZ, 0xc0, !PT ;  /* 0xffff00001c067812 */ /* 0x000fe200078ec0ff */
[-C--:B------:R-:W-:Y:S02]  /*ed30*/  FMUL.FTZ R2, R4, R8.reuse ;  /* 0x0000000804027220 */ /* 0x080fe40000410000 */
[----:B------:R-:W-:Y:S01]  /*ed40*/  FFMA.FTZ R8, R23, R8, -R5 ;  /* 0x0000000817087223 */ /* 0x000fe20000010805 */
[----:B------:R-:W-:Y:S01]  /*ed50*/  LOP3.LUT R5, R27, 0xffff0000, RZ, 0xc0, !PT ;  /* 0xffff00001b057812 */ /* 0x000fe200078ec0ff */
[----:B------:R-:W-:-:S02]  /*ed60*/  FFMA.FTZ R13, R22, R13, -R7 ;  /* 0x0000000d160d7223 */ /* 0x000fc40000010807 */
[----:B------:R-:W-:Y:S02]  /*ed70*/  FFMA.FTZ R7, R23, R19, R2 ;  /* 0x0000001317077223 */ /* 0x000fe40000010002 */
[----:B------:R-:W-:Y:S01]  /*ed80*/  FMUL.FTZ R4, R3, R18 ;  /* 0x0000001203047220 */ /* 0x000fe20000410000 */
[----:B------:R-:W-:Y:S01]  /*ed90*/  F2FP.BF16.PACK_AB R13, R13, R30 ;  /* 0x0000001e0d0d723e */ /* 0x000fe200000010ff */
[----:B------:R-:W-:Y:S02]  /*eda0*/  FMUL.FTZ R3, R3, R6 ;  /* 0x0000000603037220 */ /* 0x000fe40000410000 */
        /* <DEDUP_REMOVED lines=11> */
[----:B------:R-:W-:-:S03]  /*ee60*/  F2FP.BF16.PACK_AB R7, R0, R17 ;  /* 0x000000110007723e */ /* 0x000fc600000010ff */
[----:B------:R1:W-:Y:S04]  /*ee70*/  STS.128 [R52], R12 ;  /* 0x0000000c34007388 */ /* 0x0003e80000000c00 */
[----:B------:R1:W-:Y:S02]  /*ee80*/  STS.128 [R32+0x18100], R4 ;  /* 0x0181000420007388 */ /* 0x0003e40000000c00 */
.L_x_2951:
[----:B------:R-:W-:Y:S05]  /*ee90*/  BSYNC B0 ;  /* 0x0000000000007941 */ /* 0x000fea0003800000 */
.L_x_2950:
[----:B------:R-:W-:-:S13]  /*eea0*/  ISETP.GE.AND P0, PT, R108, c[0x0][0x27c], PT ;  /* 0x00009f006c007a0c */ /* 0x000fda0003f06270 */
        /* <DEDUP_REMOVED lines=9> */
[----:B------:R-:W-:Y:S01]  /*ef40*/  SHF.R.U32.HI R16, RZ, 0x10, R41 ;  /* 0x00000010ff107819 */ /* 0x000fe20000011629 */
[----:B-1----:R-:W-:Y:S01]  /*ef50*/  IMAD.U32 R32, R17, 0x10000, RZ ;  /* 0x0001000011207824 */ /* 0x002fe200078e00ff */
[----:B------:R-:W-:-:S02]  /*ef60*/  LEA.HI R0, R2, R0, RZ, 0x3 ;  /* 0x0000000002007211 */ /* 0x000fc400078f18ff */
[----:B------:R-:W-:Y:S02]  /*ef70*/  LOP3.LUT R2, R233, 0x38, R3, 0xf8, !PT ;  /* 0x00000038e9027812 */ /* 0x000fe400078ef803 */
[----:B--2---:R-:W-:Y:S01]  /*ef80*/  SHF.R.U64 R20, R42, 0x10, R43 ;  /* 0x000000102a147819 */ /* 0x004fe2000000122b */
[----:B------:R-:W-:Y:S01]  /*ef90*/  IMAD.SHL.U32 R0, R0, 0x400, RZ ;  /* 0x0000040000007824 */ /* 0x000fe200078e00ff */
[----:B------:R-:W-:Y:S02]  /*efa0*/  LOP3.LUT R2, R2, R150, RZ, 0x3c, !PT ;  /* 0x0000009602027212 */ /* 0x000fe400078e3cff */
[----:B------:R-:W-:Y:S02]  /*efb0*/  SHF.R.U64 R3, R46, 0x10, R47 ;  /* 0x000000102e037819 */ /* 0x000fe4000000122f */
[----:B------:R-:W-:Y:S02]  /*efc0*/  LOP3.LUT R0, R0, 0x7fffe000, RZ, 0xc0, !PT ;  /* 0x7fffe00000007812 */ /* 0x000fe400078ec0ff */
[----:B------:R-:W-:-:S02]  /*efd0*/  PRMT R25, R82, 0x5410, R21 ;  /* 0x0000541052197816 */ /* 0x000fc40000000015 */
[----:B------:R-:W-:Y:S02]  /*efe0*/  IADD3 R0, R2, R0, R151 ;  /* 0x0000000002007210 */ /* 0x000fe40007ffe097 */
[----:B------:R-:W-:Y:S01]  /*eff0*/  SHF.R.U32.HI R8, RZ, 0x10, R47 ;  /* 0x00000010ff087819 */ /* 0x000fe2000001162f */
[----:B------:R-:W-:Y:S01]  /*f000*/  IMAD.U32 R34, R25, 0x10000, RZ ;  /* 0x0001000019227824 */ /* 0x000fe200078e00ff */
[--C-:B------:R-:W-:Y:S01]  /*f010*/  SHF.R.U32.HI R2, RZ, 0x10, R45.reuse ;  /* 0x00000010ff027819 */ /* 0x100fe2000001162d */
[----:B------:R-:W-:Y:S01]  /*f020*/  IMAD.SHL.U32 R30, R0, 0x2, RZ ;  /* 0x00000002001e7824 */ /* 0x000fe200078e00ff */
[----:B------:R-:W-:Y:S02]  /*f030*/  SHF.R.U64 R0, R44, 0x10, R45 ;  /* 0x000000102c007819 */ /* 0x000fe4000000122d */
[----:B------:R-:W-:Y:S02]  /*f040*/  PRMT R16, R81, 0x5410, R16 ;  /* 0x0000541051107816 */ /* 0x000fe40000000010 */
[----:B------:R-:W1:Y:S01]  /*f050*/  LDS.128 R4, [R30+0x18100] ;  /* 0x018100001e047984 */ /* 0x000e620000000c00 */
[----:B------:R-:W-:-:S02]  /*f060*/  PRMT R19, R83, 0x5432, R0 ;  /* 0x0000543253137816 */ /* 0x000fc40000000000 */
[----:B------:R-:W-:Y:S01]  /*f070*/  PRMT R26, R82, 0x5432, R20 ;  /* 0x00005432521a7816 */ /* 0x000fe20000000014 */
[----:B------:R-:W-:Y:S01]  /*f080*/  IMAD.U32 R35, R16, 0x10000, RZ ;  /* 0x0001000010237824 */ /* 0x000fe200078e00ff */
[C---:B------:R-:W-:Y:S01]  /*f090*/  PRMT R28, R84.reuse, 0x5432, R3 ;  /* 0x00005432541c7816 */ /* 0x040fe20000000003 */
[----:B------:R-:W-:Y:S01]  /*f0a0*/  IMAD.U32 R31, R19, 0x10000, RZ ;  /* 0x00010000131f7824 */ /* 0x000fe200078e00ff */
[----:B------:R-:W-:Y:S02]  /*f0b0*/  PRMT R27, R84, 0x5410, R8 ;  /* 0x00005410541b7816 */ /* 0x000fe40000000008 */
[----:B------:R-:W-:Y:S02]  /*f0c0*/  PRMT R18, R83, 0x5410, R2 ;  /* 0x0000541053127816 */ /* 0x000fe40000000002 */
[----:B------:R-:W-:Y:S02]  /*f0d0*/  LOP3.LUT R16, R16, 0xffff0000, RZ, 0xc0, !PT ;  /* 0xffff000010107812 */ /* 0x000fe400078ec0ff */
[----:B-1----:R-:W-:Y:S01]  /*f0e0*/  LOP3.LUT R9, R4, 0xffff0000, RZ, 0xc0, !PT ;  /* 0xffff000004097812 */ /* 0x002fe200078ec0ff */
[----:B------:R-:W-:Y:S01]  /*f0f0*/  IMAD.U32 R2, R7, 0x10000, RZ ;  /* 0x0001000007027824 */ /* 0x000fe200078e00ff */
[----:B------:R-:W-:-:S02]  /*f100*/  LOP3.LUT R3, R6, 0xffff0000, RZ, 0xc0, !PT ;  /* 0xffff000006037812 */ /* 0x000fc400078ec0ff */
        /* <DEDUP_REMOVED lines=67> */
.L_x_2947:
[----:B------:R-:W-:Y:S05]  /*f540*/  BSYNC B1 ;  /* 0x0000000000017941 */ /* 0x000fea0003800000 */
.L_x_2946:
[----:B------:R-:W-:-:S04]  /*f550*/  IADD3 R0, R227, 0x40, RZ ;  /* 0x00000040e3007810 */ /* 0x000fc80007ffe0ff */
[----:B------:R-:W-:-:S13]  /*f560*/  ISETP.GE.AND P0, PT, R0, R76, PT ;  /* 0x0000004c0000720c */ /* 0x000fda0003f06270 */
[----:B------:R-:W-:Y:S05]  /*f570*/  @P0 BRA `(.L_x_2908) ;  /* 0x000014f000000947 */ /* 0x000fea0003800000 */
[----:B------:R3:W5:Y:S01]  /*f580*/  LDL R37, [R1+0x34] ;  /* 0x0000340001257983 */ /* 0x0007620000100800 */
        /* <DEDUP_REMOVED lines=10> */
[----:B-1----:R-:W4:Y:S04]  /*f630*/  LDL R36, [R1+0x60] ;  /* 0x0000600001247983 */ /* 0x002f280000100800 */
[----:B------:R-:W1:Y:S02]  /*f640*/  S2R R0, SR_TID.X ;  /* 0x0000000000007919 */ /* 0x000e640000002100 */
[----:B-1----:R-:W-:-:S04]  /*f650*/  SHF.R.S32.HI R2, RZ, 0x1f, R0 ;  /* 0x0000001fff027819 */ /* 0x002fc80000011400 */
[----:B------:R-:W-:-:S04]  /*f660*/  LEA.HI R2, R2, R0, RZ, 0x2 ;  /* 0x0000000002027211 */ /* 0x000fc800078f10ff */
[----:B------:R-:W-:-:S05]  /*f670*/  LOP3.LUT R2, R2, 0xfffffffc, RZ, 0xc0, !PT ;  /* 0xfffffffc02027812 */ /* 0x000fca00078ec0ff */
[----:B------:R-:W-:Y:S02]  /*f680*/  IMAD.IADD R2, R0, 0x1, -R2 ;  /* 0x0000000100027824 */ /* 0x000fe400078e0a02 */
[----:B------:R-:W-:-:S05]  /*f690*/  IMAD.MOV.U32 R0, RZ, RZ, c[0x0][0x27c] ;  /* 0x00009f00ff007624 */ /* 0x000fca00078e00ff */
[----:B------:R-:W-:-:S04]  /*f6a0*/  LEA.HI R0, R0, R2, RZ, 0x1d ;  /* 0x0000000200007211 */ /* 0x000fc800078fe8ff */
[----:B------:R-:W-:Y:S01]  /*f6b0*/  SHF.R.S32.HI R3, RZ, 0x1f, R0 ;  /* 0x0000001fff037819 */ /* 0x000fe20000011400 */
[----:B------:R-:W-:-:S03]  /*f6c0*/  IMAD.SHL.U32 R2, R0, 0x8, RZ ;  /* 0x0000000800027824 */ /* 0x000fc600078e00ff */
[----:B------:R-:W-:Y:S02]  /*f6d0*/  LEA.HI R0, R3, R0, RZ, 0x3 ;  /* 0x0000000003007211 */ /* 0x000fe400078f18ff */
[----:B------:R-:W-:-:S03]  /*f6e0*/  LOP3.LUT R2, R39, 0x38, R2, 0xf8, !PT ;  /* 0x0000003827027812 */ /* 0x000fc600078ef802 */
[----:B------:R-:W-:Y:S01]  /*f6f0*/  IMAD.SHL.U32 R0, R0, 0x400, RZ ;  /* 0x0000040000007824 */ /* 0x000fe200078e00ff */
[----:B------:R-:W-:-:S04]  /*f700*/  LOP3.LUT R2, R2, R38, RZ, 0x3c, !PT ;  /* 0x0000002602027212 */ /* 0x000fc800078e3cff */
[----:B------:R-:W-:-:S04]  /*f710*/  LOP3.LUT R0, R0, 0x7fffe000, RZ, 0xc0, !PT ;  /* 0x7fffe00000007812 */ /* 0x000fc800078ec0ff */
[----:B-----5:R-:W-:-:S05]  /*f720*/  IADD3 R0, R2, R0, R37 ;  /* 0x0000000002007210 */ /* 0x020fca0007ffe025 */
[----:B------:R-:W-:-:S05]  /*f730*/  IMAD.SHL.U32 R30, R0, 0x2, RZ ;  /* 0x00000002001e7824 */ /* 0x000fca00078e00ff */
[----:B------:R-:W1:Y:S01]  /*f740*/  LDS.128 R4, [R30+0x18100] ;  /* 0x018100001e047984 */ /* 0x000e620000000c00 */
[----:B------:R-:W-:Y:S02]  /*f750*/  SHF.R.U64 R9, R56, 0x10, R57 ;  /* 0x0000001038097819 */ /* 0x000fe40000001239 */
[----:B------:R-:W-:Y:S02]  /*f760*/  SHF.R.U64 R0, R48, 0x10, R49 ;  /* 0x0000001030007819 */ /* 0x000fe40000001231 */
[----:B------:R-:W-:Y:S02]  /*f770*/  SHF.R.U32.HI R21, RZ, 0x10, R59 ;  /* 0x00000010ff157819 */ /* 0x000fe4000001163b */
[----:B------:R-:W-:Y:S02]  /*f780*/  PRMT R17, R85, 0x5432, R9 ;  /* 0x0000543255117816 */ /* 0x000fe40000000009 */
[----:B------:R-:W-:Y:S02]  /*f790*/  SHF.R.U32.HI R16, RZ, 0x10, R57 ;  /* 0x00000010ff107819 */ /* 0x000fe40000011639 */
[----:B------:R-:W-:-:S02]  /*f7a0*/  PRMT R19, R87, 0x5432, R0 ;  /* 0x0000543257137816 */ /* 0x000fc40000000000 */
[----:B--2---:R-:W-:Y:S02]  /*f7b0*/  SHF.R.U64 R20, R58, 0x10, R59 ;  /* 0x000000103a147819 */ /* 0x004fe4000000123b */
[----:B------:R-:W-:Y:S01]  /*f7c0*/  PRMT R25, R86, 0x5410, R21 ;  /* 0x0000541056197816 */ /* 0x000fe20000000015 */
[----:B------:R-:W-:Y:S01]  /*f7d0*/  IMAD.U32 R32, R17, 0x10000, RZ ;  /* 0x0001000011207824 */ /* 0x000fe200078e00ff */
[----:B------:R-:W-:Y:S02]  /*f7e0*/  SHF.R.U64 R3, R50, 0x10, R51 ;  /* 0x0000001032037819 */ /* 0x000fe40000001233 */
[----:B------:R-:W-:Y:S02]  /*f7f0*/  SHF.R.U32.HI R2, RZ, 0x10, R49 ;  /* 0x00000010ff027819 */ /* 0x000fe40000011631 */
[----:B------:R-:W-:Y:S02]  /*f800*/  SHF.R.U32.HI R8, RZ, 0x10, R51 ;  /* 0x00000010ff087819 */ /* 0x000fe40000011633 */
[----:B------:R-:W-:-:S02]  /*f810*/  PRMT R16, R85, 0x5410, R16 ;  /* 0x0000541055107816 */ /* 0x000fc40000000010 */
[----:B------:R-:W-:Y:S02]  /*f820*/  SHF.L.U32 R31, R19, 0x10, RZ ;  /* 0x00000010131f7819 */ /* 0x000fe400000006ff */
[----:B------:R-:W-:Y:S02]  /*f830*/  PRMT R26, R86, 0x5432, R20 ;  /* 0x00005432561a7816 */ /* 0x000fe40000000014 */
[----:B------:R-:W-:Y:S01]  /*f840*/  PRMT R28, R88, 0x5432, R3 ;  /* 0x00005432581c7816 */ /* 0x000fe20000000003 */
[----:B------:R-:W-:Y:S01]  /*f850*/  IMAD.U32 R35, R16, 0x10000, RZ ;  /* 0x0001000010237824 */ /* 0x000fe200078e00ff */
[----:B------:R-:W-:Y:S02]  /*f860*/  PRMT R18, R87, 0x5410, R2 ;  /* 0x0000541057127816 */ /* 0x000fe40000000002 */
[----:B------:R-:W-:Y:S02]  /*f870*/  PRMT R27, R88, 0x5410, R8 ;  /* 0x00005410581b7816 */ /* 0x000fe40000000008 */
[----:B------:R-:W-:-:S02]  /*f880*/  SHF.L.U32 R34, R25, 0x10, RZ ;  /* 0x0000001019227819 */ /* 0x000fc400000006ff */
[----:B-1----:R-:W-:Y:S01]  /*f890*/  LOP3.LUT R9, R4, 0xffff0000, RZ, 0xc0, !PT ;  /* 0xffff000004097812 */ /* 0x002fe200078ec0ff */
[----:B------:R-:W-:Y:S01]  /*f8a0*/  IMAD.U32 R8, R5, 0x10000, RZ ;  /* 0x0001000005087824 */ /* 0x000fe200078e00ff */
[----:B------:R-:W-:Y:S01]  /*f8b0*/  LOP3.LUT R3, R6, 0xffff0000, RZ, 0xc0, !PT ;  /* 0xffff000006037812 */ /* 0x000fe200078ec0ff */
[C---:B------:R-:W-:Y:S01]  /*f8c0*/  IMAD.U32 R2, R7.reuse, 0x10000, RZ ;  /* 0x0001000007027824 */ /* 0x040fe200078e00ff */
[----:B------:R-:W-:Y:S02]  /*f8d0*/  LOP3.LUT R0, R7, 0xffff0000, RZ, 0xc0, !PT ;  /* 0xffff000007007812 */ /* 0x000fe400078ec0ff */
[----:B------:R-:W-:Y:S02]  /*f8e0*/  LOP3.LUT R5, R5, 0xffff0000, RZ, 0xc0, !PT ;  /* 0xffff000005057812 */ /* 0x000fe400078ec0ff */
[----:B------:R-:W-:Y:S01]  /*f8f0*/  LOP3.LUT R16, R16, 0xffff0000, RZ, 0xc0, !PT ;  /* 0xffff000010107812 */ /* 0x000fe200078ec0ff */
[----:B----4-:R-:W1:Y:S02]  /*f900*/  LDS.128 R12, [R36] ;  /* 0x00000000240c7984 */ /* 0x010e640000000c00 */
[C---:B-1----:R-:W-:Y:S01]  /*f910*/  IMAD.U32 R21, R12.reuse, 0x10000, RZ ;  /* 0x000100000c157824 */ /* 0x042fe200078e00ff */
[----:B------:R-:W-:Y:S01]  /*f920*/  LOP3.LUT R24, R12, 0xffff0000, RZ, 0xc0, !PT ;  /* 0xffff00000c187812 */ /* 0x000fe200078ec0ff */
[----:B------:R-:W-:Y:S01]  /*f930*/  IMAD.U32 R12, R4, 0x10000, RZ ;  /* 0x00010000040c7824 */ /* 0x000fe200078e00ff */
[C---:B------:R-:W-:Y:S01]  /*f940*/  LOP3.LUT R22, R13.reuse, 0xffff0000, RZ, 0xc0, !PT ;  /* 0xffff00000d167812 */ /* 0x040fe200078ec0ff */
[----:B------:R-:W-:Y:S01]  /*f950*/  IMAD.U32 R20, R13, 0x10000, RZ ;  /* 0x000100000d147824 */ /* 0x000fe200078e00ff */
[C---:B------:R-:W-:Y:S01]  /*f960*/  LOP3.LUT R29, R14.reuse, 0xffff0000, RZ, 0xc0, !PT ;  /* 0xffff00000e1d7812 */ /* 0x040fe200078ec0ff */
[----:B------:R-:W-:Y:S01]  /*f970*/  IMAD.U32 R23, R14, 0x10000, RZ ;  /* 0x000100000e177824 */ /* 0x000fe200078e00ff */
[C---:B------:R-:W-:Y:S01]  /*f980*/  SHF.L.U32 R13, R15.reuse, 0x10, RZ ;  /* 0x000000100f0d7819 */ /* 0x040fe200000006ff */
[----:B------:R-:W-:Y:S01]  /*f990*/  IMAD.U32 R4, R6, 0x10000, RZ ;  /* 0x0001000006047824 */ /* 0x000fe200078e00ff */
[----:B------:R-:W-:Y:S01]  /*f9a0*/  LOP3.LUT R14, R15, 0xffff0000, RZ, 0xc0, !PT ;  /* 0xffff00000f0e7812 */ /* 0x000fe200078ec0ff */
[----:B------:R-:W-:-:S02]  /*f9b0*/  FMUL.FTZ R15, R12, R32 ;  /* 0x000000200c0f7220 */ /* 0x000fc40000410000 */
[-C--:B------:R-:W-:Y:S02]  /*f9c0*/  FMUL.FTZ R6, R12, R31.reuse ;  /* 0x0000001f0c067220 */ /* 0x080fe40000410000 */
[C---:B------:R-:W-:Y:S02]  /*f9d0*/  FFMA.FTZ R33, R21.reuse, R31, -R15 ;  /* 0x0000001f15217223 */ /* 0x040fe4000001080f */
[----:B------:R-:W-:Y:S02]  /*f9e0*/  IMAD.U32 R15, R18, 0x10000, RZ ;  /* 0x00010000120f7824 */ /* 0x000fe400078e00ff */
[----:B------:R-:W-:Y:S02]  /*f9f0*/  FMUL.FTZ R12, R8, R35 ;  /* 0x00000023080c7220 */ /* 0x000fe40000410000 */
[----:B------:R-:W-:Y:S02]  /*fa00*/  FFMA.FTZ R32, R21, R32, R6 ;  /* 0x0000002015207223 */ /* 0x000fe40000010006 */
[----:B------:R-:W-:-:S02]  /*fa10*/  IMAD.U32 R21, R27, 0x10000, RZ ;  /* 0x000100001b157824 */ /* 0x000fc400078e00ff */
        /* <DEDUP_REMOVED lines=10> */
[C---:B------:R-:W-:Y:S02]  /*fac0*/  FMUL.FTZ R2, R9.reuse, R15 ;  /* 0x0000000f09027220 */ /* 0x040fe40000410000 */
[----:B------:R-:W-:Y:S02]  /*fad0*/  IMAD.U32 R19, R26, 0x10000, RZ ;  /* 0x000100001a137824 */ /* 0x000fe400078e00ff */
[-C--:B------:R-:W-:Y:S02]  /*fae0*/  FFMA.FTZ R12, R24, R7.reuse, -R2 ;  /* 0x00000007180c7223 */ /* 0x080fe40000010802 */
[----:B------:R-:W-:Y:S02]  /*faf0*/  FMUL.FTZ R6, R9, R7 ;  /* 0x0000000709067220 */ /* 0x000fe40000410000 */
[----:B------:R-:W-:-:S02]  /*fb00*/  FMUL.FTZ R2, R5, R13 ;  /* 0x0000000d05027220 */ /* 0x000fc40000410000 */
[----:B------:R-:W-:Y:S02]  /*fb10*/  IMAD.U32 R8, R28, 0x10000, RZ ;  /* 0x000100001c087824 */ /* 0x000fe400078e00ff */
[-C--:B------:R-:W-:Y:S02]  /*fb20*/  FMUL.FTZ R7, R5, R16.reuse ;  /* 0x0000001005077220 */ /* 0x080fe40000410000 */
[----:B------:R-:W-:Y:S01]  /*fb30*/  FMUL.FTZ R5, R4, R19 ;  /* 0x0000001304057220 */ /* 0x000fe20000410000 */
[----:B------:R-:W-:Y:S01]  /*fb40*/  LOP3.LUT R18, R26, 0xffff0000, RZ, 0xc0, !PT ;  /* 0xffff00001a127812 */ /* 0x000fe200078ec0ff */
[----:B------:R-:W-:Y:S01]  /*fb50*/  FFMA.FTZ R9, R22, R16, R2 ;  /* 0x0000001016097223 */ /* 0x000fe20000010002 */
[----:B------:R-:W-:Y:S01]  /*fb60*/  LOP3.LUT R16, R25, 0xffff0000, RZ, 0xc0, !PT ;  /* 0xffff000019107812 */ /* 0x000fe200078ec0ff */
[----:B------:R-:W-:Y:S01]  /*fb70*/  FFMA.FTZ R15, R24, R15, R6 ;  /* 0x0000000f180f7223 */ /* 0x000fe20000010006 */
[----:B------:R-:W-:Y:S01]  /*fb80*/  LOP3.LUT R6, R28, 0xffff0000, RZ, 0xc0, !PT ;  /* 0xffff00001c067812 */ /* 0x000fe200078ec0ff */
[----:B------:R-:W-:-:S02]  /*fb90*/  FMUL.FTZ R2, R4, R8 ;  /* 0x0000000804027220 */ /* 0x000fc40000410000 */
[----:B------:R-:W-:Y:S01]  /*fba0*/  FFMA.FTZ R8, R23, R8, -R5 ;  /* 0x0000000817087223 */ /* 0x000fe20000010805 */
[----:B------:R-:W-:Y:S01]  /*fbb0*/  LOP3.LUT R5, R27, 0xffff0000, RZ, 0xc0, !PT ;  /* 0xffff00001b057812 */ /* 0x000fe200078ec0ff */
[----:B------:R-:W-:Y:S02]  /*fbc0*/  FFMA.FTZ R13, R22, R13, -R7 ;  /* 0x0000000d160d7223 */ /* 0x000fe40000010807 */
[----:B------:R-:W-:Y:S02]  /*fbd0*/  FFMA.FTZ R7, R23, R19, R2 ;  /* 0x0000001317077223 */ /* 0x000fe40000010002 */
[C---:B------:R-:W-:Y:S02]  /*fbe0*/  FMUL.FTZ R4, R3.reuse, R18 ;  /* 0x0000001203047220 */ /* 0x040fe40000410000 */
[----:B------:R-:W-:Y:S02]  /*fbf0*/  FMUL.FTZ R3, R3, R6 ;  /* 0x0000000603037220 */ /* 0x000fe40000410000 */
[----:B------:R-:W-:-:S02]  /*fc00*/  FMUL.FTZ R2, R0, R16 ;  /* 0x0000001000027220 */ /* 0x000fc40000410000 */
[-C--:B------:R-:W-:Y:S02]  /*fc10*/  FMUL.FTZ R0, R0, R5.reuse ;  /* 0x0000000500007220 */ /* 0x080fe40000410000 */
[C---:B------:R-:W-:Y:S02]  /*fc20*/  FFMA.FTZ R6, R29.reuse, R6, -R4 ;  /* 0x000000061d067223 */ /* 0x040fe40000010804 */
[----:B------:R-:W-:Y:S02]  /*fc30*/  FFMA.FTZ R3, R29, R18, R3 ;  /* 0x000000121d037223 */ /* 0x000fe40000010003 */
[C---:B------:R-:W-:Y:S02]  /*fc40*/  FFMA.FTZ R2, R14.reuse, R5, -R2 ;  /* 0x000000050e027223 */ /* 0x040fe40000010802 */
[----:B------:R-:W-:Y:S01]  /*fc50*/  FFMA.FTZ R0, R14, R16, R0 ;  /* 0x000000100e007223 */ /* 0x000fe20000010000 */
[----:B------:R-:W-:Y:S02]  /*fc60*/  F2FP.BF16.PACK_AB R4, R15, R32 ;  /* 0x000000200f04723e */ /* 0x000fe400000010ff */
[----:B------:R-:W-:-:S02]  /*fc70*/  F2FP.BF16.PACK_AB R14, R6, R8 ;  /* 0x00000008060e723e */ /* 0x000fc400000010ff */
[----:B------:R-:W-:Y:S02]  /*fc80*/  F2FP.BF16.PACK_AB R12, R12, R33 ;  /* 0x000000210c0c723e */ /* 0x000fe400000010ff */
[----:B------:R-:W-:Y:S02]  /*fc90*/  F2FP.BF16.PACK_AB R13, R13, R31 ;  /* 0x0000001f0d0d723e */ /* 0x000fe400000010ff */
[----:B------:R-:W-:Y:S02]  /*fca0*/  F2FP.BF16.PACK_AB R6, R3, R7 ;  /* 0x000000070306723e */ /* 0x000fe400000010ff */
[----:B------:R-:W-:Y:S02]  /*fcb0*/  F2FP.BF16.PACK_AB R15, R2, R21 ;  /* 0x00000015020f723e */ /* 0x000fe400000010ff */
[----:B------:R-:W-:Y:S02]  /*fcc0*/  F2FP.BF16.PACK_AB R5, R9, R20 ;  /* 0x000000140905723e */ /* 0x000fe400000010ff */
[----:B------:R-:W-:Y:S01]  /*fcd0*/  F2FP.BF16.PACK_AB R7, R0, R17 ;  /* 0x000000110007723e */ /* 0x000fe200000010ff */
[----:B------:R1:W-:Y:S04]  /*fce0*/  STS.128 [R36], R12 ;  /* 0x0000000c24007388 */ /* 0x0003e80000000c00 */
[----:B------:R1:W-:Y:S02]  /*fcf0*/  STS.128 [R30+0x18100], R4 ;  /* 0x018100041e007388 */ /* 0x0003e40000000c00 */
.L_x_2953:
[----:B------:R-:W-:Y:S05]  /*fd00*/  BSYNC B0 ;  /* 0x0000000000007941 */ /* 0x000fea0003800000 */
.L_x_2952:
[----:B------:R-:W-:Y:S01]  /*fd10*/  ISETP.GE.AND P0, PT, R109, c[0x0][0x27c], PT ;  /* 0x00009f006d007a0c */ /* 0x000fe20003f06270 */
[----:B------:R-:W-:-:S12]  /*fd20*/  BSSY B0, `(.L_x_2954) ;  /* 0x000006a000007945 */ /* 0x000fd80003800000 */
[----:B------:R-:W-:Y:S05]  /*fd30*/  @P0 BRA `(.L_x_2955) ;  /* 0x0000068000000947 */ /* 0x000fea0003800000 */
[----:B-1----:R-:W4:Y:S01]  /*fd40*/  LDL R36, [R1+0x58] ;  /* 0x0000580001247983 */ /* 0x002f220000100800 */
        /* <DEDUP_REMOVED lines=17> */
[----:B-----5:R-:W-:Y:S02]  /*fe60*/  IADD3 R0, R2, R0, R37 ;  /* 0x0000000002007210 */ /* 0x020fe40007ffe025 */
        /* <DEDUP_REMOVED lines=21> */
[----:B----4-:R-:W1:Y:S02]  /*ffc0*/  LDS.128 R12, [R36] ;  /* 0x00000000240c7984 */ /* 0x010e640000000c00 */
        /* <DEDUP_REMOVED lines=63> */
.L_x_2955:
[----:B------:R-:W-:Y:S05]  /*103c0*/  BSYNC B0 ;  /* 0x0000000000007941 */ /* 0x000fea0003800000 */
.L_x_2954:
[----:B------:R-:W-:-:S13]  /*103d0*/  ISETP.GE.AND P0, PT, R108, c[0x0][0x27c], PT ;  /* 0x00009f006c007a0c */ /* 0x000fda0003f06270 */
        /* <DEDUP_REMOVED lines=105> */
.L_x_2908:
[----:B------:R-:W-:Y:S05]  /*10a70*/  BSYNC B2 ;  /* 0x0000000000027941 */ /* 0x000fea0003800000 */
.L_x_2906:
[----:B-1-3--:R-:W1:Y:S01]  /*10a80*/  S2R R2, SR_TID.X ;  /* 0x0000000000027919 */ /* 0x00ae620000002100 */
[----:B------:R-:W-:-:S04]  /*10a90*/  DEPBAR.LE SB0, 0x2 ;  /* 0x000080800000791a */ /* 0x000fc80000000000 */
[----:B------:R-:W-:Y:S01]  /*10aa0*/  WARPSYNC 0xffffffff ;  /* 0xffffffff00007948 */ /* 0x000fe20003800000 */
[----:B------:R-:W-:Y:S06]  /*10ab0*/  BAR.SYNC.DEFER_BLOCKING 0x0 ;  /* 0x0000000000007b1d */ /* 0x000fec0000010000 */
[----:B------:R-:W-:Y:S01]  /*10ac0*/  BSSY B0, `(.L_x_2956) ;  /* 0x0000053000007945 */ /* 0x000fe20003800000 */
[----:B-1----:R-:W-:-:S04]  /*10ad0*/  SHF.R.S32.HI R0, RZ, 0x1f, R2 ;  /* 0x0000001fff007819 */ /* 0x002fc80000011402 */
[----:B------:R-:W-:Y:S01]  /*10ae0*/  LEA.HI R0, R0, R2, RZ, 0x3 ;  /* 0x0000000200007211 */ /* 0x000fe200078f18ff */
[----:B--2---:R1:W2:Y:S03]  /*10af0*/  LDSM.16.M88.4 R20, [R180] ;  /* 0x00000000b414783b */ /* 0x0042a60000000200 */
[----:B------:R-:W-:Y:S01]  /*10b00*/  LOP3.LUT R0, R0, 0xfffffff8, RZ, 0xc0, !PT ;  /* 0xfffffff800007812 */ /* 0x000fe200078ec0ff */
[----:B-----5:R1:W3:Y:S04]  /*10b10*/  LDSM.16.M88.4 R36, [R185] ;  /* 0x00000000b924783b */ /* 0x0202e80000000200 */
[----:B------:R-:W-:Y:S01]  /*10b20*/  IMAD.IADD R0, R2, 0x1, -R0 ;  /* 0x0000000102007824 */ /* 0x000fe200078e0a00 */
[----:B------:R1:W4:Y:S04]  /*10b30*/  LDSM.16.M88.4 R48, [R185+0x800] ;  /* 0x00080000b930783b */ /* 0x0003280000000200 */
[----:B------:R-:W-:Y:S01]  /*10b40*/  LOP3.LUT P0, RZ, R0, 0x2, RZ, 0xc0, !PT ;  /* 0x0000000200ff7812 */ /* 0x000fe2000780c0ff */
[----:B------:R-:W-:Y:S01]  /*10b50*/  IMAD.MOV.U32 R0, RZ, RZ, 0x20 ;  /* 0x00000020ff007424 */ /* 0x000fe200078e00ff */
[----:B------:R1:W1:Y:S04]  /*10b60*/  LDSM.16.M88.4 R72, [R185+0x1000] ;  /* 0x00100000b948783b */ /* 0x0002680000000200 */
[----:B------:R-:W-:Y:S01]  /*10b70*/  SEL R179, R0, 0xffffffe0, !P0 ;  /* 0xffffffe000b37807 */ /* 0x000fe20004000000 */
[----:B------:R1:W1:Y:S04]  /*10b80*/  LDSM.16.M88.4 R60, [R185+0x1800] ;  /* 0x00180000b93c783b */ /* 0x0002680000000200 */
[----:B------:R-:W-:Y:S01]  /*10b90*/  IMAD.IADD R4, R185, 0x1, R179 ;  /* 0x00000001b9047824 */ /* 0x000fe200078e02b3 */
[----:B------:R1:W1:Y:S04]  /*10ba0*/  LDSM.16.M88.4 R16, [R181] ;  /* 0x00000000b510783b */ /* 0x0002680000000200 */
[----:B------:R1:W1:Y:S04]  /*10bb0*/  LDSM.16.M88.4 R40, [R4] ;  /* 0x000000000428783b */ /* 0x0002680000000200 */
[----:B------:R1:W1:Y:S04]  /*10bc0*/  LDSM.16.M88.4 R80, [R4+0x800] ;  /* 0x000800000450783b */ /* 0x0002680000000200 */
[----:B------:R1:W1:Y:S04]  /*10bd0*/  LDSM.16.M88.4 R96, [R4+0x1000] ;  /* 0x001000000460783b */ /* 0x0002680000000200 */
[----:B------:R1:W1:Y:S01]  /*10be0*/  LDSM.16.M88.4 R120, [R4+0x1800] ;  /* 0x001800000478783b */ /* 0x0002620000000200 */
[----:B------:R-:W-:Y:S05]  /*10bf0*/  @!P4 BRA `(.L_x_2957) ;  /* 0x000003f00000c947 */ /* 0x000fea0003800000 */
[----:B--2---:R-:W-:Y:S01]  /*10c00*/  SHF.R.S32.HI R0, RZ, 0x1f, R211 ;  /* 0x0000001fff007819 */ /* 0x004fe200000114d3 */
        /* <DEDUP_REMOVED lines=19> */
[----:B------:R2:W4:Y:S02]  /*10d40*/  SHFL.IDX PT, R5, R12, RZ, 0x181f ;  /* 0x00181fff0c057589 */ /* 0x00052400000e0000 */
.L_x_3066:
        /* <DEDUP_REMOVED lines=10> */
[C---:B------:R-:W-:Y:S01]  /*10df0*/  IMAD.X R3, R5.reuse, 0x1, R27, P3 ;  /* 0x0000000105037824 */ /* 0x040fe200018e061b */
        /* <DEDUP_REMOVED lines=10> */
.L_x_3067:
        /* <DEDUP_REMOVED lines=8> */
[-C--:B---3--:R-:W-:Y:S02]  /*10f20*/  IADD3.X R9, RZ, R5.reuse, R26, P1, P0 ;  /* 0x00000005ff097210 */ /* 0x088fe40000fe041a */
        /* <DEDUP_REMOVED lines=12> */
.L_x_2957:
[----:B--2---:R-:W-:Y:S05]  /*10ff0*/  BSYNC B0 ;  /* 0x0000000000007941 */ /* 0x004fea0003800000 */
.L_x_2956:
[----:B------:R-:W2:Y:S04]  /*11000*/  S2R R2, SR_TID.X ;  /* 0x0000000000027919 */ /* 0x000ea80000002100 */
[----:B------:R-:W0:Y:S04]  /*11010*/  LDGDEPBAR ;  /* 0x00000000000079af */ /* 0x000e280000000000 */
[----:B------:R-:W5:Y:S04]  /*11020*/  LDL R9, [R1+0x4] ;  /* 0x0000040001097983 */ /* 0x000f680000100800 */
[----:B------:R-:W5:Y:S04]  /*11030*/  LDL R8, [R1+0x64] ;  /* 0x0000640001087983 */ /* 0x000f680000100800 */
[----:B----4-:R-:W4:Y:S04]  /*11040*/  LDL R177, [R1+0x20] ;  /* 0x0000200001b17983 */ /* 0x010f280000100800 */
[----:B---3--:R-:W3:Y:S01]  /*11050*/  LDL R189, [R1+0x4c] ;  /* 0x00004c0001bd7983 */ /* 0x008ee20000100800 */
[----:B--2---:R-:W-:Y:S01]  /*11060*/  SHF.R.S32.HI R0, RZ, 0x1f, R2 ;  /* 0x0000001fff007819 */ /* 0x004fe20000011402 */
[----:B------:R-:W-:-:S02]  /*11070*/  IMAD.MOV.U32 R136, RZ, RZ, c[0x0][0x2c4] ;  /* 0x0000b100ff887624 */ /* 0x000fc400078e00ff */
[----:B------:R-:W2:Y:S01]  /*11080*/  LDL R176, [R1+0x24] ;  /* 0x0000240001b07983 */ /* 0x000ea20000100800 */
[----:B------:R-:W-:-:S04]  /*11090*/  LEA.HI R0, R0, R2, RZ, 0x3 ;  /* 0x0000000200007211 */ /* 0x000fc800078f18ff */
[----:B------:R-:W-:-:S05]  /*110a0*/  LOP3.LUT R0, R0, 0xfffffff8, RZ, 0xc0, !PT ;  /* 0xfffffff800007812 */ /* 0x000fca00078ec0ff */
[----:B------:R-:W-:-:S05]  /*110b0*/  IMAD.IADD R0, R2, 0x1, -R0 ;  /* 0x0000000102007824 */ /* 0x000fca00078e0a00 */
[----:B------:R-:W-:Y:S01]  /*110c0*/  LOP3.LUT P0, RZ, R0, 0x4, RZ, 0xc0, !PT ;  /* 0x0000000400ff7812 */ /* 0x000fe2000780c0ff */
[----:B------:R-:W-:Y:S01]  /*110d0*/  IMAD.MOV.U32 R0, RZ, RZ, 0x40 ;  /* 0x00000040ff007424 */ /* 0x000fe200078e00ff */
[----:B------:R-:W-:Y:S01]  /*110e0*/  WARPSYNC 0xffffffff ;  /* 0xffffffff00007948 */ /* 0x000fe20003800000 */
[C---:B------:R-:W-:Y:S01]  /*110f0*/  HMMA.16816.F32.BF16 R24, R20.reuse, R36, RZ ;  /* 0x000000241418723c */ /* 0x040fe200000418ff */
[----:B------:R-:W-:Y:S02]  /*11100*/  LDSM.16.M88.4 R12, [R183] ;  /* 0x00000000b70c783b */ /* 0x000fe40000000200 */
[----:B------:R-:W-:Y:S02]  /*11110*/  SEL R178, R0, 0xffffffc0, !P0 ;  /* 0xffffffc000b27807 */ /* 0x000fe40004000000 */
[----:B------:R-:W-:Y:S03]  /*11120*/  LDSM.16.M88.4 R84, [R185+0x2000] ;  /* 0x00200000b954783b */ /* 0x000fe60000000200 */
[----:B------:R-:W-:Y:S01]  /*11130*/  IMAD.IADD R2, R185, 0x1, R178 ;  /* 0x00000001b9027824 */ /* 0x000fe200078e02b2 */
[----:B-1----:R-:W-:Y:S01]  /*11140*/  HMMA.16816.F32.BF16 R68, R20, R60, RZ ;  /* 0x0000003c1444723c */ /* 0x002fe200000418ff */
[----:B------:R-:W-:Y:S04]  /*11150*/  LDSM.16.M88.4 R112, [R4+0x2000] ;  /* 0x002000000470783b */ /* 0x000fe80000000200 */
[----:B------:R-:W1:Y:S01]  /*11160*/  LDSM.16.M88.4 R44, [R2] ;  /* 0x00000000022c783b */ /* 0x000e620000000200 */
[----:B------:R-:W-:-:S02]  /*11170*/  IADD3 R0, R178, R185, R179 ;  /* 0x000000b9b2007210 */ /* 0x000fc40007ffe0b3 */
[----:B------:R-:W-:Y:S01]  /*11180*/  HMMA.16816.F32.BF16 R32, R20, R38, RZ ;  /* 0x000000261420723c */ /* 0x000fe200000418ff */
[----:B------:R-:W-:Y:S04]  /*11190*/  LDSM.16.M88.4 R76, [R2+0x800] ;  /* 0x00080000024c783b */ /* 0x000fe80000000200 */
[----:B------:R-:W-:Y:S03]  /*111a0*/  LDSM.16.M88.4 R64, [R0] ;  /* 0x000000000040783b */ /* 0x000fe60000000200 */
[----:B------:R-:W-:Y:S01]  /*111b0*/  HMMA.16816.F32.BF16 R28, R16, R40, R24 ;  /* 0x00000028101c723c */ /* 0x000fe20000041818 */
[----:B------:R-:W1:Y:S04]  /*111c0*/  LDSM.16.M88.4 R24, [R182] ;  /* 0x00000000b618783b */ /* 0x000e680000000200 */
[----:B------:R-:W-:Y:S03]  /*111d0*/  LDSM.16.M88.4 R88, [R2+0x1000] ;  /* 0x001000000258783b */ /* 0x000fe60000000200 */
[C---:B------:R-:W-:Y:S01]  /*111e0*/  HMMA.16816.F32.BF16 R36, R20.reuse, R48, RZ ;  /* 0x000000301424723c */ /* 0x040fe200000418ff */
[----:B------:R-:W-:Y:S04]  /*111f0*/  LDSM.16.M88.4 R92, [R0+0x800] ;  /* 0x00080000005c783b */ /* 0x000fe80000000200 */
[----:B------:R-:W-:Y:S03]  /*11200*/  LDSM.16.M88.4 R100, [R0+0x1000] ;  /* 0x001000000064783b */ /* 0x000fe60000000200 */
[----:B------:R-:W-:Y:S01]  /*11210*/  HMMA.16816.F32.BF16 R60, R20, R62, RZ ;  /* 0x0000003e143c723c */ /* 0x000fe200000418ff */
[----:B------:R-:W-:Y:S04]  /*11220*/  LDSM.16.M88.4 R116, [R185+0x2800] ;  /* 0x00280000b974783b */ /* 0x000fe80000000200 */
[----:B------:R-:W-:Y:S04]  /*11230*/  LDSM.16.M88.4 R124, [R2+0x2000] ;  /* 0x00200000027c783b */ /* 0x000fe80000000200 */
[----:B------:R-:W-:Y:S01]  /*11240*/  LDSM.16.M88.4 R132, [R0+0x2000] ;  /* 0x002000000084783b */ /* 0x000fe20000000200 */
[----:B-1----:R-:W-:Y:S03]  /*11250*/  HMMA.16816.F32.BF16 R28, R12, R44, R28 ;  /* 0x0000002c0c1c723c */ /* 0x002fe6000004181c */
[----:B------:R-:W-:Y:S05]  /*11260*/  LDSM.16.M88.4 R128, [R185+0x4000] ;  /* 0x00400000b980783b */ /* 0x000fea0000000200 */
[C---:B------:R-:W-:Y:S01]  /*11270*/  HMMA.16816.F32.BF16 R40, R16.reuse, R42, R32 ;  /* 0x0000002a1028723c */ /* 0x040fe20000041820 */
[----:B------:R-:W1:Y:S07]  /*11280*/  LDSM.16.M88.4 R32, [R180+0x4000] ;  /* 0x00400000b420783b */ /* 0x000e6e0000000200 */
[----:B------:R-:W-:Y:S08]  /*11290*/  HMMA.16816.F32.BF16 R56, R16, R80, R36 ;  /* 0x000000501038723c */ /* 0x000ff00000041824 */
[----:B------:R-:W-:Y:S08]  /*112a0*/  HMMA.16816.F32.BF16 R36, R20, R50, RZ ;  /* 0x000000321424723c */ /* 0x000ff000000418ff */
[----:B------:R-:W-:Y:S08]  /*112b0*/  HMMA.16816.F32.BF16 R52, R24, R64, R28 ;  /* 0x000000401834723c */ /* 0x000ff0000004181c */
[----:B------:R-:W-:Y:S08]  /*112c0*/  HMMA.16816.F32.BF16 R28, R20, R72, RZ ;  /* 0x00000048141c723c */ /* 0x000ff000000418ff */
[----:B------:R-:W-:Y:S01]  /*112d0*/  HMMA.16816.F32.BF16 R44, R12, R46, R40 ;  /* 0x0000002e0c2c723c */ /* 0x000fe20000041828 */
[----:B------:R-:W1:Y:S07]  /*112e0*/  LDSM.16.M88.4 R40, [R181+0x4000] ;  /* 0x00400000b528783b */ /* 0x000e6e0000000200 */
[----:B------:R-:W-:Y:S08]  /*112f0*/  HMMA.16816.F32.BF16 R72, R20, R74, RZ ;  /* 0x0000004a1448723c */ /* 0x000ff000000418ff */
[C---:B------:R-:W-:Y:S01]  /*11300*/  HMMA.16816.F32.BF16 R48, R16.reuse, R82, R36 ;  /* 0x000000521030723c */ /* 0x040fe20000041824 */
[----:B------:R-:W1:Y:S04]  /*11310*/  LDSM.16.M88.4 R80, [R2+0x1800] ;  /* 0x001800000250783b */ /* 0x000e680000000200 */
[----:B------:R-:W5:Y:S03]  /*11320*/  LDSM.16.M88.4 R36, [R183+0x4000] ;  /* 0x00400000b724783b */ /* 0x000f660000000200 */
[----:B------:R-:W-:Y:S08]  /*11330*/  HMMA.16816.F32.BF16 R28, R16, R96, R28 ;  /* 0x00000060101c723c */ /* 0x000ff0000004181c */
[----:B------:R-:W-:Y:S08]  /*11340*/  HMMA.16816.F32.BF16 R56, R12, R76, R56 ;  /* 0x0000004c0c38723c */ /* 0x000ff00000041838 */
[----:B------:R-:W-:Y:S08]  /*11350*/  HMMA.16816.F32.BF16 R44, R24, R66, R44 ;  /* 0x00000042182c723c */ /* 0x000ff0000004182c */
[----:B-1----:R-:W-:Y:S08]  /*11360*/  HMMA.16816.F32.BF16 R20, R32, R84, R52 ;  /* 0x000000542014723c */ /* 0x002ff00000041834 */
[C---:B------:R-:W-:Y:S01]  /*11370*/  HMMA.16816.F32.BF16 R72, R16.reuse, R98, R72 ;  /* 0x000000621048723c */ /* 0x040fe20000041848 */
[----:B------:R-:W-:Y:S07]  /*11380*/  LDSM.16.M88.4 R96, [R185+0x3000] ;  /* 0x00300000b960783b */ /* 0x000fee0000000200 */
[C---:B------:R-:W-:Y:S01]  /*11390*/  HMMA.16816.F32.BF16 R64, R16.reuse, R120, R68 ;  /* 0x000000781040723c */ /* 0x040fe20000041844 */
[----:B------:R-:W-:Y:S07]  /*113a0*/  LDSM.16.M88.4 R68, [R185+0x3800] ;  /* 0x00380000b944783b */ /* 0x000fee0000000200 */
[----:B------:R-:W-:Y:S01]  /*113b0*/  HMMA.16816.F32.BF16 R60, R16, R122, R60 ;  /* 0x0000007a103c723c */ /* 0x000fe2000004183c */
[----:B------:R-:W-:Y:S07]  /*113c0*/  LDSM.16.M88.4 R120, [R4+0x2800] ;  /* 0x002800000478783b */ /* 0x000fee0000000200 */
[C---:B------:R-:W-:Y:S01]  /*113d0*/  HMMA.16816.F32.BF16 R52, R12.reuse, R78, R48 ;  /* 0x0000004e0c34723c */ /* 0x040fe20000041830 */
[----:B------:R-:W1:Y:S07]  /*113e0*/  LDSM.16.M88.4 R76, [R0+0x1800] ;  /* 0x00180000004c783b */ /* 0x000e6e0000000200 */
[----:B------:R-:W-:Y:S01]  /*113f0*/  HMMA.16816.F32.BF16 R48, R12, R88, R28 ;  /* 0x000000580c30723c */ /* 0x000fe2000004181c */
[----:B------:R-:W1:Y:S07]  /*11400*/  LDSM.16.M88.4 R28, [R182+0x4000] ;  /* 0x00400000b61c783b */ /* 0x000e6e0000000200 */
[----:B------:R-:W-:Y:S08]  /*11410*/  HMMA.16816.F32.BF16 R56, R24, R92, R56 ;  /* 0x0000005c1838723c */ /* 0x000ff00000041838 */
[----:B------:R-:W-:Y:S08]  /*11420*/  HMMA.16816.F32.BF16 R16, R40, R112, R20 ;  /* 0x000000702810723c */ /* 0x000ff00000041814 */
[C---:B------:R-:W-:Y:S01]  /*11430*/  HMMA.16816.F32.BF16 R72, R12.reuse, R90, R72 ;  /* 0x0000005a0c48723c */ /* 0x040fe20000041848 */
[----:B------:R-:W-:Y:S07]  /*11440*/  LDSM.16.M88.4 R88, [R2+0x2800] ;  /* 0x002800000258783b */ /* 0x000fee0000000200 */
[----:B------:R-:W-:Y:S08]  /*11450*/  HMMA.16816.F32.BF16 R64, R12, R80, R64 ;  /* 0x000000500c40723c */ /* 0x000ff00000041840 */
[----:B------:R-:W-:Y:S01]  /*11460*/  HMMA.16816.F32.BF16 R20, R32, R86, R44 ;  /* 0x000000562014723c */ /* 0x000fe2000004182c */
[----:B------:R-:W1:Y:S07]  /*11470*/  LDSM.16.M88.4 R84, [R4+0x3000] ;  /* 0x003000000454783b */ /* 0x000e6e0000000200 */
[----:B------:R-:W-:Y:S01]  /*11480*/  HMMA.16816.F32.BF16 R60, R12, R82, R60 ;  /* 0x000000520c3c723c */ /* 0x000fe2000004183c */
[----:B------:R-:W-:Y:S07]  /*11490*/  LDSM.16.M88.4 R80, [R2+0x3800] ;  /* 0x003800000250783b */ /* 0x000fee0000000200 */
[C---:B------:R-:W-:Y:S01]  /*114a0*/  HMMA.16816.F32.BF16 R52, R24.reuse, R94, R52 ;  /* 0x0000005e1834723c */ /* 0x040fe20000041834 */
[----:B------:R-:W-:Y:S07]  /*114b0*/  LDSM.16.M88.4 R92, [R0+0x3000] ;  /* 0x00300000005c783b */ /* 0x000fee0000000200 */
[----:B------:R-:W-:Y:S08]  /*114c0*/  HMMA.16816.F32.BF16 R44, R24, R100, R48 ;  /* 0x00000064182c723c */ /* 0x000ff00000041830 */
[----:B------:R-:W-:Y:S08]  /*114d0*/  HMMA.16816.F32.BF16 R56, R32, R116, R56 ;  /* 0x000000742038723c */ /* 0x000ff00000041838 */
[----:B-----5:R-:W-:Y:S08]  /*114e0*/  HMMA.16816.F32.BF16 R12, R36, R124, R16 ;  /* 0x0000007c240c723c */ /* 0x020ff00000041810 */
[C---:B------:R-:W-:Y:S01]  /*114f0*/  HMMA.16816.F32.BF16 R72, R24.reuse, R102, R72 ;  /* 0x000000661848723c */ /* 0x040fe20000041848 */
[----:B------:R-:W-:Y:S07]  /*11500*/  LDSM.16.M88.4 R100, [R2+0x3000] ;  /* 0x003000000264783b */ /* 0x000fee0000000200 */
[----:B-1----:R-:W-:Y:S08]  /*11510*/  HMMA.16816.F32.BF16 R64, R24, R76, R64 ;  /* 0x0000004c1840723c */ /* 0x002ff00000041840 */
[----:B------:R-:W-:Y:S01]  /*11520*/  HMMA.16816.F32.BF16 R16, R40, R114, R20 ;  /* 0x000000722810723c */ /* 0x000fe20000041814 */
[----:B------:R-:W-:Y:S04]  /*11530*/  LDSM.16.M88.4 R20, [R180+0x8000] ;  /* 0x00800000b414783b */ /* 0x000fe80000000200 */
[----:B------:R-:W-:Y:S03]  /*11540*/  LDSM.16.M88.4 R112, [R185+0x4800] ;  /* 0x00480000b970783b */ /* 0x000fe60000000200 */
[----:B------:R-:W-:Y:S01]  /*11550*/  HMMA.16816.F32.BF16 R60, R24, R78, R60 ;  /* 0x0000004e183c723c */ /* 0x000fe2000004183c */
[----:B------:R-:W1:Y:S07]  /*11560*/  LDSM.16.M88.4 R76, [R4+0x3800] ;  /* 0x00380000044c783b */ /* 0x000e6e0000000200 */
[C---:B------:R-:W-:Y:S01]  /*11570*/  HMMA.16816.F32.BF16 R48, R32.reuse, R118, R52 ;  /* 0x000000762030723c */ /* 0x040fe20000041834 */
[----:B------:R-:W5:Y:S07]  /*11580*/  LDSM.16.M88.4 R116, [R0+0x2800] ;  /* 0x002800000074783b */ /* 0x000f6e0000000200 */
[----:B------:R-:W-:Y:S08]  /*11590*/  HMMA.16816.F32.BF16 R44, R32, R96, R44 ;  /* 0x00000060202c723c */ /* 0x000ff0000004182c */
[----:B------:R-:W-:Y:S08]  /*115a0*/  HMMA.16816.F32.BF16 R56, R40, R120, R56 ;  /* 0x000000782838723c */ /* 0x000ff00000041838 */
[----:B------:R-:W-:Y:S08]  /*115b0*/  HMMA.16816.F32.BF16 R24, R28, R132, R12 ;  /* 0x000000841c18723c */ /* 0x000ff0000004180c */
[C---:B------:R-:W-:Y:S01]  /*115c0*/  HMMA.16816.F32.BF16 R72, R32.reuse, R98, R72 ;  /* 0x000000622048723c */ /* 0x040fe20000041848 */
[----:B------:R-:W-:Y:S07]  /*115d0*/  LDSM.16.M88.4 R96, [R0+0x4000] ;  /* 0x004000000060783b */ /* 0x000fee0000000200 */
[----:B------:R-:W-:Y:S08]  /*115e0*/  HMMA.16816.F32.BF16 R64, R32, R68, R64 ;  /* 0x000000442040723c */ /* 0x000ff00000041840 */
[----:B------:R-:W-:Y:S01]  /*115f0*/  HMMA.16816.F32.BF16 R12, R36, R126, R16 ;  /* 0x0000007e240c723c */ /* 0x000fe20000041810 */
[----:B------:R-:W-:Y:S04]  /*11600*/  LDSM.16.M88.4 R16, [R181+0x8000] ;  /* 0x00800000b510783b */ /* 0x000fe80000000200 */
[----:B------:R-:W1:Y:S03]  /*11610*/  LDSM.16.M88.4 R124, [R4+0x4000] ;  /* 0x00400000047c783b */ /* 0x000e660000000200 */
[----:B------:R-:W-:Y:S08]  /*11620*/  HMMA.16816.F32.BF16 R60, R32, R70, R60 ;  /* 0x00000046203c723c */ /* 0x000ff0000004183c */
[C---:B------:R-:W-:Y:S01]  /*11630*/  HMMA.16816.F32.BF16 R52, R40.reuse, R122, R48 ;  /* 0x0000007a2834723c */ /* 0x040fe20000041830 */
[----:B------:R-:W-:Y:S07]  /*11640*/  LDSM.16.M88.4 R120, [R2+0x4000] ;  /* 0x004000000278783b */ /* 0x000fee0000000200 */
[----:B------:R-:W-:Y:S08]  /*11650*/  HMMA.16816.F32.BF16 R48, R40, R84, R44 ;  /* 0x000000542830723c */ /* 0x000ff0000004182c */
[----:B------:R-:W-:Y:S08]  /*11660*/  HMMA.16816.F32.BF16 R44, R36, R88, R56 ;  /* 0x00000058242c723c */ /* 0x000ff00000041838 */
[C---:B------:R-:W-:Y:S01]  /*11670*/  HMMA.16816.F32.BF16 R72, R40.reuse, R86, R72 ;  /* 0x000000562848723c */ /* 0x040fe20000041848 */
[----:B------:R-:W-:Y:S07]  /*11680*/  LDSM.16.M88.4 R84, [R185+0x5000] ;  /* 0x00500000b954783b */ /* 0x000fee0000000200 */
[----:B-1----:R-:W-:Y:S08]  /*11690*/  HMMA.16816.F32.BF16 R68, R40, R76, R64 ;  /* 0x0000004c2844723c */ /* 0x002ff00000041840 */
[----:B------:R-:W-:Y:S08]  /*116a0*/  HMMA.16816.F32.BF16 R24, R20, R128, R24 ;  /* 0x000000801418723c */ /* 0x000ff00000041818 */
[----:B------:R-:W-:Y:S01]  /*116b0*/  HMMA.16816.F32.BF16 R32, R28, R134, R12 ;  /* 0x000000861c20723c */ /* 0x000fe2000004180c */
[----:B------:R-:W1:Y:S07]  /*116c0*/  LDSM.16.M88.4 R12, [R183+0x8000] ;  /* 0x00800000b70c783b */ /* 0x000e6e0000000200 */
[----:B------:R-:W-:Y:S01]  /*116d0*/  HMMA.16816.F32.BF16 R60, R40, R78, R60 ;  /* 0x0000004e283c723c */ /* 0x000fe2000004183c */
[----:B------:R-:W1:Y:S07]  /*116e0*/  LDSM.16.M88.4 R76, [R0+0x3800] ;  /* 0x00380000004c783b */ /* 0x000e6e0000000200 */
[C---:B------:R-:W-:Y:S01]  /*116f0*/  HMMA.16816.F32.BF16 R56, R36.reuse, R90, R52 ;  /* 0x0000005a2438723c */ /* 0x040fe20000041834 */
[----:B------:R-:W1:Y:S07]  /*11700*/  LDSM.16.M88.4 R88, [R4+0x4800] ;  /* 0x004800000458783b */ /* 0x000e6e0000000200 */
[----:B------:R-:W-:Y:S08]  /*11710*/  HMMA.16816.F32.BF16 R52, R36, R100, R48 ;  /* 0x000000642434723c */ /* 0x000ff00000041830 */
[----:B-----5:R-:W-:Y:S08]  /*11720*/  HMMA.16816.F32.BF16 R48, R28, R116, R44 ;  /* 0x000000741c30723c */ /* 0x020ff0000004182c */
[C---:B------:R-:W-:Y:S01]  /*11730*/  HMMA.16816.F32.BF16 R64, R36.reuse, R102, R72 ;  /* 0x000000662440723c */ /* 0x040fe20000041848 */
[----:B------:R-:W-:Y:S07]  /*11740*/  LDSM.16.M88.4 R72, [R2+0x4800] ;  /* 0x004800000248783b */ /* 0x000fee0000000200 */
[----:B------:R-:W-:Y:S08]  /*11750*/  HMMA.16816.F32.BF16 R68, R36, R80, R68 ;  /* 0x000000502444723c */ /* 0x000ff00000041844 */
[----:B------:R-:W-:Y:S01]  /*11760*/  HMMA.16816.F32.BF16 R44, R16, R124, R24 ;  /* 0x0000007c102c723c */ /* 0x000fe20000041818 */
[----:B------:R-:W5:Y:S07]  /*11770*/  LDSM.16.M88.4 R24, [R182+0x8000] ;  /* 0x00800000b618783b */ /* 0x000f6e0000000200 */
[----:B------:R-:W-:Y:S08]  /*11780*/  HMMA.16816.F32.BF16 R40, R20, R130, R32 ;  /* 0x000000821428723c */ /* 0x000ff00000041820 */
[----:B------:R-:W-:Y:S01]  /*11790*/  HMMA.16816.F32.BF16 R36, R36, R82, R60 ;  /* 0x000000522424723c */ /* 0x000fe2000004183c */
[----:B------:R-:W2:Y:S07]  /*117a0*/  LDSM.16.M88.4 R80, [R185+0x5800] ;  /* 0x00580000b950783b */ /* 0x000eae0000000200 */
[C---:B------:R-:W-:Y:S08]  /*117b0*/  HMMA.16816.F32.BF16 R32, R28.reuse, R118, R56 ;  /* 0x000000761c20723c */ /* 0x040ff00000041838 */
[----:B------:R-:W-:Y:S08]  /*117c0*/  HMMA.16816.F32.BF16 R52, R28, R92, R52 ;  /* 0x0000005c1c34723c */ /* 0x000ff00000041834 */
[----:B------:R-:W-:Y:S08]  /*117d0*/  HMMA.16816.F32.BF16 R48, R20, R112, R48 ;  /* 0x000000701430723c */ /* 0x000ff00000041830 */
[----:B------:R-:W-:Y:S08]  /*117e0*/  HMMA.16816.F32.BF16 R56, R28, R94, R64 ;  /* 0x0000005e1c38723c */ /* 0x000ff00000041840 */
[----:B-1----:R-:W-:Y:S08]  /*117f0*/  HMMA.16816.F32.BF16 R44, R12, R120, R44 ;  /* 0x000000780c2c723c */ /* 0x002ff0000004182c */
[----:B------:R-:W-:Y:S08]  /*11800*/  HMMA.16816.F32.BF16 R92, R28, R78, R36 ;  /* 0x0000004e1c5c723c */ /* 0x000ff00000041824 */
[----:B------:R-:W-:Y:S08]  /*11810*/  HMMA.16816.F32.BF16 R36, R20, R114, R32 ;  /* 0x000000721424723c */ /* 0x000ff00000041820 */
[----:B------:R-:W-:Y:S08]  /*11820*/  HMMA.16816.F32.BF16 R40, R16, R126, R40 ;  /* 0x0000007e1028723c */ /* 0x000ff00000041828 */
[----:B------:R-:W-:Y:S01]  /*11830*/  HMMA.16816.F32.BF16 R60, R20, R84, R52 ;  /* 0x00000054143c723c */ /* 0x000fe20000041834 */
[----:B------:R-:W1:Y:S07]  /*11840*/  LDSM.16.M88.4 R52, [R4+0x5000] ;  /* 0x005000000434783b */ /* 0x000e6e0000000200 */
[----:B------:R-:W-:Y:S08]  /*11850*/  HMMA.16816.F32.BF16 R32, R16, R88, R48 ;  /* 0x000000581020723c */ /* 0x000ff00000041830 */
[----:B------:R-:W-:Y:S01]  /*11860*/  HMMA.16816.F32.BF16 R64, R28, R76, R68 ;  /* 0x0000004c1c40723c */ /* 0x000fe20000041844 */
[----:B------:R-:W1:Y:S07]  /*11870*/  LDSM.16.M88.4 R68, [R0+0x4800] ;  /* 0x004800000044783b */ /* 0x000e6e0000000200 */
[----:B-----5:R-:W-:Y:S08]  /*11880*/  HMMA.16816.F32.BF16 R48, R24, R96, R44 ;  /* 0x000000601830723c */ /* 0x020ff0000004182c */
[----:B------:R-:W-:Y:S08]  /*11890*/  HMMA.16816.F32.BF16 R44, R16, R90, R36 ;  /* 0x0000005a102c723c */ /* 0x000ff00000041824 */
[C---:B------:R-:W-:Y:S08]  /*118a0*/  HMMA.16816.F32.BF16 R28, R12.reuse, R122, R40 ;  /* 0x0000007a0c1c723c */ /* 0x040ff00000041828 */
[----:B------:R-:W-:Y:S08]  /*118b0*/  HMMA.16816.F32.BF16 R40, R12, R72, R32 ;  /* 0x000000480c28723c */ /* 0x000ff00000041820 */
[C---:B------:R-:W-:Y:S08]  /*118c0*/  HMMA.16816.F32.BF16 R56, R20.reuse, R86, R56 ;  /* 0x000000561438723c */ /* 0x040ff00000041838 */
[----:B--2---:R-:W-:Y:S01]  /*118d0*/  HMMA.16816.F32.BF16 R76, R20, R80, R64 ;  /* 0x00000050144c723c */ /* 0x004fe20000041840 */
[----:B------:R-:W2:Y:S07]  /*118e0*/  LDSM.16.M88.4 R64, [R2+0x5000] ;  /* 0x005000000240783b */ /* 0x000eae0000000200 */
[----:B-1----:R-:W-:Y:S01]  /*118f0*/  HMMA.16816.F32.BF16 R36, R16, R52, R60 ;  /* 0x000000341024723c */ /* 0x002fe2000004183c */
[----:B------:R-:W1:Y:S01]  /*11900*/  LDSM.16.M88.4 R60, [R4+0x5800] ;  /* 0x00580000043c783b */ /* 0x000e620000000200 */
[----:B------:R-:W-:-:S06]  /*11910*/  FMUL.FTZ R3, R48, c[0x0][0x320] ;  /* 0x0000c80030037a20 */ /* 0x000fcc0000410000 */
[----:B------:R-:W-:Y:S01]  /*11920*/  HMMA.16816.F32.BF16 R32, R12, R74, R44 ;  /* 0x0000004a0c20723c */ /* 0x000fe2000004182c */
[----:B------:R5:W1:Y:S07]  /*11930*/  MUFU.TANH R73, R3 ;  /* 0x0000000300497308 */ /* 0x000a6e0000002400 */
[C---:B------:R-:W-:Y:S08]  /*11940*/  HMMA.16816.F32.BF16 R40, R24.reuse, R68, R40 ;  /* 0x000000441828723c */ /* 0x040ff00000041828 */
[----:B------:R-:W-:Y:S01]  /*11950*/  HMMA.16816.F32.BF16 R28, R24, R98, R28 ;  /* 0x00000062181c723c */ /* 0x000fe2000004181c */
[----:B-----5:R-:W-:-:S07]  /*11960*/  FMUL.FTZ R3, R49, c[0x0][0x320] ;  /* 0x0000c80031037a20 */ /* 0x020fce0000410000 */
[----:B------:R-:W-:Y:S01]  /*11970*/  HMMA.16816.F32.BF16 R44, R16, R54, R56 ;  /* 0x00000036102c723c */ /* 0x000fe20000041838 */
[----:B------:R-:W5:Y:S01]  /*11980*/  LDSM.16.M88.4 R52, [R0+0x5000] ;  /* 0x005000000034783b */ /* 0x000f620000000200 */
[----:B------:R1:W1:Y:S06]  /*11990*/  MUFU.TANH R72, R3 ;  /* 0x0000000300487308 */ /* 0x00026c0000002400 */
[----:B------:R-:W-:Y:S01]  /*119a0*/  HMMA.16816.F32.BF16 R20, R20, R82, R92 ;  /* 0x000000521414723c */ /* 0x000fe2000004185c */
[----:B-1----:R-:W-:-:S04]  /*119b0*/  FMUL.FTZ R3, R50, c[0x0][0x320] ;  /* 0x0000c80032037a20 */ /* 0x002fc80000410000 */
[----:B------:R1:W-:Y:S03]  /*119c0*/  MUFU.TANH R80, R3 ;  /* 0x0000000300507308 */ /* 0x0003e60000002400 */
[----:B------:R-:W-:Y:S08]  /*119d0*/  HMMA.16816.F32.BF16 R32, R24, R70, R32 ;  /* 0x000000461820723c */ /* 0x000ff00000041820 */
[----:B--2---:R-:W-:Y:S01]  /*119e0*/  HMMA.16816.F32.BF16 R36, R12, R64, R36 ;  /* 0x000000400c24723c */ /* 0x004fe20000041824 */
[----:B-1----:R-:W-:-:S02]  /*119f0*/  FMUL.FTZ R3, R51, c[0x0][0x320] ;  /* 0x0000c80033037a20 */ /* 0x002fc40000410000 */
[----:B------:R1:W2:Y:S02]  /*11a00*/  LDSM.16.M88.4 R48, [R2+0x5800] ;  /* 0x005800000230783b */ /* 0x0002a40000000200 */
[----:B------:R3:W-:Y:S03]  /*11a10*/  MUFU.TANH R74, R3 ;  /* 0x00000003004a7308 */ /* 0x0007e60000002400 */
[----:B------:R-:W-:Y:S01]  /*11a20*/  HMMA.16816.F32.BF16 R4, R16, R60, R76 ;  /* 0x0000003c1004723c */ /* 0x000fe2000004184c */
[----:B---3--:R-:W-:Y:S02]  /*11a30*/  FMUL.FTZ R3, R28, c[0x0][0x320] ;  /* 0x0000c8001c037a20 */ /* 0x008fe40000410000 */
[----:B-1----:R-:W-:Y:S02]  /*11a40*/  FMUL.FTZ R2, R40, c[0x0][0x320] ;  /* 0x0000c80028027a20 */ /* 0x002fe40000410000 */
[----:B------:R1:W3:Y:S08]  /*11a50*/  MUFU.TANH R68, R3 ;  /* 0x0000000300447308 */ /* 0x0002f00000002400 */
[----:B------:R2:W-:Y:S01]  /*11a60*/  MUFU.TANH R57, R2 ;  /* 0x0000000200397308 */ /* 0x0005e20000002400 */
[----:B-1----:R-:W-:-:S02]  /*11a70*/  FMUL.FTZ R3, R29, c[0x0][0x320] ;  /* 0x0000c8001d037a20 */ /* 0x002fc40000410000 */
[----:B--2---:R-:W-:-:S05]  /*11a80*/  FMUL.FTZ R2, R41, c[0x0][0x320] ;  /* 0x0000c80029027a20 */ /* 0x004fca0000410000 */
[----:B------:R1:W2:Y:S01]  /*11a90*/  MUFU.TANH R58, R3 ;  /* 0x00000003003a7308 */ /* 0x0002a20000002400 */
[----:B------:R-:W-:Y:S01]  /*11aa0*/  HMMA.16816.F32.BF16 R16, R16, R62, R20 ;  /* 0x0000003e1010723c */ /* 0x000fe20000041814 */
[----:B------:R2:W3:Y:S01]  /*11ab0*/  LDSM.16.M88.4 R20, [R0+0x5800] ;  /* 0x005800000014783b */ /* 0x0004e20000000200 */
[----:B------:R-:W-:Y:S01]  /*11ac0*/  ISETP.NE.AND P1, PT, R136, 0x1, PT ;  /* 0x000000018800780c */ /* 0x000fe20003f25270 */
[----:B------:R-:W-:Y:S01]  /*11ad0*/  IMAD.IADD R225, R8, 0x1, R9 ;  /* 0x0000000108e17824 */ /* 0x000fe200078e0209 */
[----:B------:R-:W-:-:S04]  /*11ae0*/  DEPBAR.LE SB0, 0x2 ;  /* 0x000080800000791a */ /* 0x000fc80000000000 */
[----:B------:R2:W2:Y:S01]  /*11af0*/  MUFU.TANH R56, R2 ;  /* 0x0000000200387308 */ /* 0x0004a20000002400 */
[----:B-1----:R-:W-:Y:S01]  /*11b00*/  FMUL.FTZ R3, R30, c[0x0][0x320] ;  /* 0x0000c8001e037a20 */ /* 0x002fe20000410000 */
[----:B-----5:R-:W-:Y:S01]  /*11b10*/  HMMA.16816.F32.BF16 R36, R24, R52, R36 ;  /* 0x000000341824723c */ /* 0x020fe20000041824 */
[----:B--2---:R-:W-:-:S07]  /*11b20*/  FMUL.FTZ R0, R34, c[0x0][0x320] ;  /* 0x0000c80022007a20 */ /* 0x004fce0000410000 */
[----:B------:R-:W-:Y:S01]  /*11b30*/  HMMA.16816.F32.BF16 R4, R12, R48, R4 ;  /* 0x000000300c04723c */ /* 0x000fe20000041804 */
[----:B------:R-:W-:Y:S01]  /*11b40*/  FMUL.FTZ R2, R42, c[0x0][0x320] ;  /* 0x0000c8002a027a20 */ /* 0x000fe20000410000 */
[----:B------:R1:W-:Y:S01]  /*11b50*/  MUFU.TANH R69, R3 ;  /* 0x0000000300457308 */ /* 0x0003e20000002400 */
[----:B------:R-:W-:Y:S01]  /*11b60*/  IMAD.MOV.U32 R9, RZ, RZ, 0x1 ;  /* 0x00000001ff097424 */ /* 0x000fe200078e00ff */
[----:B------:R-:W-:Y:S06]  /*11b70*/  BAR.SYNC.DEFER_BLOCKING 0x0 ;  /* 0x0000000000007b1d */ /* 0x000fec0000010000 */
[----:B------:R2:W-:Y:S01]  /*11b80*/  MUFU.TANH R59, R2 ;  /* 0x00000002003b7308 */ /* 0x0005e20000002400 */
[----:B-1----:R-:W-:-:S02]  /*11b90*/  FMUL.FTZ R3, R31, c[0x0][0x320] ;  /* 0x0000c8001f037a20 */ /* 0x002fc40000410000 */
[----:B------:R-:W-:Y:S01]  /*11ba0*/  HMMA.16816.F32.BF16 R28, R12, R66, R44 ;  /* 0x000000420c1c723c */ /* 0x000fe2000004182c */
[----:B--2---:R-:W-:-:S07]  /*11bb0*/  FMUL.FTZ R2, R43, c[0x0][0x320] ;  /* 0x0000c8002b027a20 */ /* 0x004fce0000410000 */
[----:B------:R-:W-:Y:S01]  /*11bc0*/  HMMA.16816.F32.BF16 R16, R12, R50, R16 ;  /* 0x000000320c10723c */ /* 0x000fe20000041810 */
[----:B------:R-:W-:Y:S01]  /*11bd0*/  LDSM.16.MT88.4 R60, [R176+0x800] ;  /* 0x00080000b03c783b */ /* 0x000fe20000004200 */
[----:B------:R1:W-:Y:S03]  /*11be0*/  MUFU.TANH R44, R2 ;  /* 0x00000002002c7308 */ /* 0x0003e60000002400 */
[----:B------:R-:W-:Y:S01]  /*11bf0*/  LDSM.16.MT88.4 R76, [R186+0x2800] ;  /* 0x00280000ba4c783b */ /* 0x000fe20000004200 */
[----:B-1----:R-:W-:-:S04]  /*11c00*/  FMUL.FTZ R2, R32, c[0x0][0x320] ;  /* 0x0000c80020027a20 */ /* 0x002fc80000410000 */
[----:B------:R1:W2:Y:S08]  /*11c10*/  MUFU.TANH R41, R2 ;  /* 0x0000000200297308 */ /* 0x0002b00000002400 */
[----:B------:R5:W-:Y:S01]  /*11c20*/  MUFU.TANH R43, R0 ;  /* 0x00000000002b7308 */ /* 0x000be20000002400 */
[----:B-1----:R-:W-:-:S07]  /*11c30*/  FMUL.FTZ R2, R33, c[0x0][0x320] ;  /* 0x0000c80021027a20 */ /* 0x002fce0000410000 */
[----:B------:R1:W-:Y:S01]  /*11c40*/  MUFU.TANH R40, R2 ;  /* 0x0000000200287308 */ /* 0x0003e20000002400 */
[----:B-----5:R-:W-:Y:S02]  /*11c50*/  IMAD.MOV.U32 R0, RZ, RZ, R225 ;  /* 0x000000ffff007224 */ /* 0x020fe400078e00e1 */
[----:B-1----:R-:W-:-:S05]  /*11c60*/  @P1 IMAD.HI.U32 R2, R225, c[0x0][0x2c8], RZ ;  /* 0x0000b200e1021a27 */ /* 0x002fca00078e00ff */
[----:B------:R-:W-:-:S05]  /*11c70*/  @P1 SHF.R.U32.HI R0, RZ, c[0x0][0x2cc], R2 ;  /* 0x0000b300ff001a19 */ /* 0x000fca0000011602 */
[----:B------:R-:W1:Y:S04]  /*11c80*/  SHFL.IDX PT, R2, R0, RZ, 0x1c1f ;  /* 0x001c1fff00027589 */ /* 0x000e6800000e0000 */
[----:B------:R5:W1:Y:S01]  /*11c90*/  SHFL.IDX PT, R8, R0, 0x1, 0x1c1f ;  /* 0x003c1f0000087f89 */ /* 0x000a6200000e0000 */
[C---:B------:R-:W-:Y:S01]  /*11ca0*/  HMMA.16816.F32.BF16 R28, R24.reuse, R54, R28 ;  /* 0x00000036181c723c */ /* 0x040fe2000004181c */
[----:B------:R2:W-:Y:S02]  /*11cb0*/  MUFU.TANH R64, R3 ;  /* 0x0000000300407308 */ /* 0x0005e40000002400 */
[----:B------:R-:W-:Y:S05]  /*11cc0*/  LDSM.16.MT88.4 R52, [R187] ;  /* 0x00000000bb34783b */ /* 0x000fea0000004200 */
[----:B---3--:R-:W-:Y:S01]  /*11cd0*/  HMMA.16816.F32.BF16 R4, R24, R20, R4 ;  /* 0x000000141804723c */ /* 0x008fe20000041804 */
[----:B--2---:R-:W-:-:S02]  /*11ce0*/  FMUL.FTZ R3, R35, c[0x0][0x320] ;  /* 0x0000c80023037a20 */ /* 0x004fc40000410000 */
[----:B-----5:R-:W-:-:S04]  /*11cf0*/  FMUL.FTZ R0, R36, c[0x0][0x320] ;  /* 0x0000c80024007a20 */ /* 0x020fc80000410000 */
[----:B------:R2:W3:Y:S08]  /*11d00*/  MUFU.TANH R33, R0 ;  /* 0x0000000000217308 */ /* 0x0004f00000002400 */
[----:B------:R5:W-:Y:S01]  /*11d10*/  MUFU.TANH R42, R3 ;  /* 0x00000003002a7308 */ /* 0x000be20000002400 */
[----:B--2---:R-:W-:-:S05]  /*11d20*/  IMAD R0, R106, -0x40, R9 ;  /* 0xffffffc06a007824 */ /* 0x004fca00078e0209 */
[----:B------:R-:W-:Y:S01]  /*11d30*/  IADD3 R0, -R252, R0, R249 ;  /* 0x00000000fc007210 */ /* 0x000fe20007ffe1f9 */
[----:B-----5:R-:W-:-:S04]  /*11d40*/  FMUL.FTZ R3, R37, c[0x0][0x320] ;  /* 0x0000c80025037a20 */ /* 0x020fc80000410000 */
[----:B------:R-:W-:Y:S01]  /*11d50*/  IMAD.IADD R0, R0, 0x1, -R250 ;  /* 0x0000000100007824 */ /* 0x000fe200078e0afa */
[----:B------:R2:W5:Y:S03]  /*11d60*/  MUFU.TANH R32, R3 ;  /* 0x0000000300207308 */ /* 0x0005660000002400 */
[C---:B-1----:R-:W-:Y:S02]  /*11d70*/  IMAD.IADD R2, R0.reuse, 0x1, R2 ;  /* 0x0000000100027824 */ /* 0x042fe400078e0202 */
[----:B------:R-:W-:Y:S01]  /*11d80*/  IMAD.IADD R0, R0, 0x1, R8 ;  /* 0x0000000100007824 */ /* 0x000fe200078e0208 */
[----:B------:R-:W-:Y:S01]  /*11d90*/  HMMA.16816.F32.BF16 R24, R24, R22, R16 ;  /* 0x000000161818723c */ /* 0x000fe20000041810 */
[----:B--2---:R-:W-:-:S04]  /*11da0*/  FMUL.FTZ R3, R38, c[0x0][0x320] ;  /* 0x0000c80026037a20 */ /* 0x004fc80000410000 */
[----:B------:R1:W-:Y:S02]  /*11db0*/  MUFU.TANH R35, R3 ;  /* 0x0000000300237308 */ /* 0x0003e40000002400 */
[----:B-1----:R-:W-:-:S05]  /*11dc0*/  IMAD.IADD R3, R107, 0x1, -R252 ;  /* 0x000000016b037824 */ /* 0x002fca00078e0afc */
[C---:B------:R-:W-:Y:S02]  /*11dd0*/  IMNMX R2, R3.reuse, R2, PT ;  /* 0x0000000203027217 */ /* 0x040fe40003800200 */
[----:B------:R-:W-:Y:S01]  /*11de0*/  IMNMX R0, R3, R0, PT ;  /* 0x0000000003007217 */ /* 0x000fe20003800200 */
[----:B------:R-:W-:-:S04]  /*11df0*/  FMUL.FTZ R3, R28, c[0x0][0x320] ;  /* 0x0000c8001c037a20 */ /* 0x000fc80000410000 */
[----:B------:R1:W2:Y:S01]  /*11e00*/  MUFU.TANH R19, R3 ;  /* 0x0000000300137308 */ /* 0x0002a20000002400 */
[----:B------:R-:W-:Y:S01]  /*11e10*/  FMUL.FTZ R9, R39, c[0x0][0x320] ;  /* 0x0000c80027097a20 */ /* 0x000fe20000410000 */
[C---:B------:R-:W-:Y:S02]  /*11e20*/  ISETP.GT.AND P0, PT, R2.reuse, RZ, PT ;  /* 0x000000ff0200720c */ /* 0x040fe40003f04270 */
[----:B------:R-:W-:Y:S01]  /*11e30*/  ISETP.GT.AND P1, PT, R2, 0x1, PT ;  /* 0x000000010200780c */ /* 0x000fe20003f24270 */
[----:B-1----:R-:W-:-:S04]  /*11e40*/  FMUL.FTZ R3, R29, c[0x0][0x320] ;  /* 0x0000c8001d037a20 */ /* 0x002fc80000410000 */
[----:B------:R1:W-:Y:S01]  /*11e50*/  MUFU.TANH R16, R3 ;  /* 0x0000000300107308 */ /* 0x0003e20000002400 */
[----:B------:R-:W-:Y:S02]  /*11e60*/  ISETP.GT.AND P2, PT, R2, 0x8, PT ;  /* 0x000000080200780c */ /* 0x000fe40003f44270 */
[----:B------:R-:W-:Y:S02]  /*11e70*/  FSEL R8, R73, -INF , P0 ;  /* 0xff80000049087808 */ /* 0x000fe40000000000 */
[----:B------:R-:W-:-:S03]  /*11e80*/  FSEL R12, R72, -INF , P1 ;  /* 0xff800000480c7808 */ /* 0x000fc60000800000 */
[----:B------:R-:W-:Y:S01]  /*11e90*/  MUFU.TANH R34, R9 ;  /* 0x0000000900227308 */ /* 0x000fe20000002400 */
[----:B-1----:R-:W-:-:S07]  /*11ea0*/  FMUL.FTZ R3, R4, c[0x0][0x320] ;  /* 0x0000c80004037a20 */ /* 0x002fce0000410000 */
[----:B------:R1:W1:Y:S01]  /*11eb0*/  MUFU.TANH R20, R3 ;  /* 0x0000000300147308 */ /* 0x0002620000002400 */
[----:B------:R-:W-:Y:S02]  /*11ec0*/  ISETP.GT.AND P3, PT, R2, 0x9, PT ;  /* 0x000000090200780c */ /* 0x000fe40003f64270 */
[----:B------:R-:W-:Y:S01]  /*11ed0*/  FSEL R13, R68, -INF , P2 ;  /* 0xff800000440d7808 */ /* 0x000fe20001000000 */
[----:B-1----:R-:W-:-:S04]  /*11ee0*/  FMUL.FTZ R3, R5, c[0x0][0x320] ;  /* 0x0000c80005037a20 */ /* 0x002fc80000410000 */
[----:B------:R1:W1:Y:S01]  /*11ef0*/  MUFU.TANH R9, R3 ;  /* 0x0000000300097308 */ /* 0x0002620000002400 */
[C---:B------:R-:W-:Y:S02]  /*11f00*/  ISETP.GT.AND P0, PT, R2.reuse, 0x10, PT ;  /* 0x000000100200780c */ /* 0x040fe40003f04270 */
[----:B------:R-:W-:Y:S02]  /*11f10*/  ISETP.GT.AND P1, PT, R2, 0x11, PT ;  /* 0x000000110200780c */ /* 0x000fe40003f24270 */
[----:B------:R-:W-:Y:S01]  /*11f20*/  FSEL R14, R58, -INF , P3 ;  /* 0xff8000003a0e7808 */ /* 0x000fe20001800000 */
[----:B-1----:R-:W-:-:S04]  /*11f30*/  FMUL.FTZ R3, R24, c[0x0][0x320] ;  /* 0x0000c80018037a20 */ /* 0x002fc80000410000 */
[----:B------:R1:W1:Y:S01]  /*11f40*/  MUFU.TANH R5, R3 ;  /* 0x0000000300057308 */ /* 0x0002620000002400 */
[----:B------:R-:W-:Y:S02]  /*11f50*/  ISETP.GT.AND P2, PT, R2, 0x18, PT ;  /* 0x000000180200780c */ /* 0x000fe40003f44270 */
[----:B------:R-:W-:Y:S02]  /*11f60*/  FSEL R15, R57, -INF , P0 ;  /* 0xff800000390f7808 */ /* 0x000fe40000000000 */
[----:B------:R-:W-:Y:S02]  /*11f70*/  FSEL R18, R56, -INF , P1 ;  /* 0xff80000038127808 */ /* 0x000fe40000800000 */
[C---:B------:R-:W-:Y:S02]  /*11f80*/  ISETP.GT.AND P0, PT, R2.reuse, 0x20, PT ;  /* 0x000000200200780c */ /* 0x040fe40003f04270 */
[----:B------:R-:W-:Y:S02]  /*11f90*/  ISETP.GT.AND P1, PT, R2, 0x21, PT ;  /* 0x000000210200780c */ /* 0x000fe40003f24270 */
[----:B-1----:R-:W-:-:S04]  /*11fa0*/  FMNMX.FTZ R3, R8, R12, !PT ;  /* 0x0000000c08037209 */ /* 0x002fc80007810000 */
[----:B------:R-:W-:Y:S02]  /*11fb0*/  FMNMX.FTZ R3, R13, R3, !PT ;  /* 0x000000030d037209 */ /* 0x000fe40007810000 */
[----:B------:R-:W-:Y:S02]  /*11fc0*/  ISETP.GT.AND P3, PT, R2, 0x19, PT ;  /* 0x000000190200780c */ /* 0x000fe40003f64270 */
[----:B------:R-:W-:Y:S02]  /*11fd0*/  FMNMX.FTZ R3, R14, R3, !PT ;  /* 0x000000030e037209 */ /* 0x000fe40007810000 */
[----:B------:R-:W-:Y:S02]  /*11fe0*/  FSEL R17, R41, -INF , P2 ;  /* 0xff80000029117808 */ /* 0x000fe40001000000 */
[----:B------:R-:W-:Y:S02]  /*11ff0*/  ISETP.GT.AND P2, PT, R2, 0x28, PT ;  /* 0x000000280200780c */ /* 0x000fe40003f44270 */
[----:B---3--:R-:W-:-:S02]  /*12000*/  FSEL R103, R33, -INF , P0 ;  /* 0xff80000021677808 */ /* 0x008fc40000000000 */
[----:B-----5:R-:W-:Y:S02]  /*12010*/  FSEL R102, R32, -INF , P1 ;  /* 0xff80000020667808 */ /* 0x020fe40000800000 */
[C---:B------:R-:W-:Y:S02]  /*12020*/  ISETP.GT.AND P0, PT, R2.reuse, 0x30, PT ;  /* 0x000000300200780c */ /* 0x040fe40003f04270 */
[----:B------:R-:W-:Y:S02]  /*12030*/  ISETP.GT.AND P1, PT, R2, 0x31, PT ;  /* 0x000000310200780c */ /* 0x000fe40003f24270 */
[----:B------:R-:W-:Y:S02]  /*12040*/  FMNMX.FTZ R3, R15, R3, !PT ;  /* 0x000000030f037209 */ /* 0x000fe40007810000 */
[----:B------:R-:W-:Y:S02]  /*12050*/  FSEL R23, R40, -INF , P3 ;  /* 0xff80000028177808 */ /* 0x000fe40001800000 */
[----:B------:R-:W-:-:S02]  /*12060*/  ISETP.GT.AND P3, PT, R2, 0x29, PT ;  /* 0x000000290200780c */ /* 0x000fc40003f64270 */
[----:B--2---:R-:W-:Y:S02]  /*12070*/  FSEL R101, R19, -INF , P2 ;  /* 0xff80000013657808 */ /* 0x004fe40001000000 */
[----:B------:R-:W-:Y:S02]  /*12080*/  ISETP.GT.AND P2, PT, R2, 0x38, PT ;  /* 0x000000380200780c */ /* 0x000fe40003f44270 */
[----:B------:R-:W-:Y:S02]  /*12090*/  FSEL R94, R20, -INF , P0 ;  /* 0xff800000145e7808 */ /* 0x000fe40000000000 */
[----:B------:R-:W-:Y:S02]  /*120a0*/  FSEL R92, R9, -INF , P1 ;  /* 0xff800000095c7808 */ /* 0x000fe40000800000 */
[----:B------:R-:W-:Y:S02]  /*120b0*/  FMNMX.FTZ R3, R18, R3, !PT ;  /* 0x0000000312037209 */ /* 0x000fe40007810000 */
[----:B------:R-:W-:-:S02]  /*120c0*/  ISETP.GT.AND P0, PT, R0, RZ, PT ;  /* 0x000000ff0000720c */ /* 0x000fc40003f04270 */
[----:B------:R-:W-:Y:S02]  /*120d0*/  ISETP.GT.AND P1, PT, R0, 0x1, PT ;  /* 0x000000010000780c */ /* 0x000fe40003f24270 */
[----:B------:R-:W-:Y:S01]  /*120e0*/  FSEL R100, R16, -INF , P3 ;  /* 0xff80000010647808 */ /* 0x000fe20001800000 */
[----:B------:R-:W-:Y:S01]  /*120f0*/  FMUL.FTZ R6, R6, c[0x0][0x320] ;  /* 0x0000c80006067a20 */ /* 0x000fe20000410000 */
[----:B------:R-:W-:Y:S01]  /*12100*/  ISETP.GT.AND P3, PT, R2, 0x39, PT ;  /* 0x000000390200780c */ /* 0x000fe20003f64270 */
[----:B------:R-:W-:Y:S01]  /*12110*/  FMUL.FTZ R2, R30, c[0x0][0x320] ;  /* 0x0000c8001e027a20 */ /* 0x000fe20000410000 */
[----:B------:R-:W-:Y:S01]  /*12120*/  FSEL R89, R5, -INF , P2 ;  /* 0xff80000005597808 */ /* 0x000fe20001000000 */
[----:B------:R-:W-:Y:S01]  /*12130*/  FMUL.FTZ R22, R7, c[0x0][0x320] ;  /* 0x0000c80007167a20 */ /* 0x000fe20000410000 */
[----:B------:R-:W-:Y:S02]  /*12140*/  FMNMX.FTZ R3, R17, R3, !PT ;  /* 0x0000000311037209 */ /* 0x000fe40007810000 */
[----:B------:R-:W-:-:S02]  /*12150*/  ISETP.GT.AND P2, PT, R0, 0x8, PT ;  /* 0x000000080000780c */ /* 0x000fc40003f44270 */
[----:B------:R-:W-:Y:S02]  /*12160*/  FSEL R5, R80, -INF , P0 ;  /* 0xff80000050057808 */ /* 0x000fe40000000000 */
[----:B------:R-:W-:Y:S01]  /*12170*/  FSEL R7, R74, -INF , P1 ;  /* 0xff8000004a077808 */ /* 0x000fe20000800000 */
[----:B------:R-:W-:Y:S01]  /*12180*/  FMUL.FTZ R19, R25, c[0x0][0x320] ;  /* 0x0000c80019137a20 */ /* 0x000fe20000410000 */
[----:B------:R1:W-:Y:S01]  /*12190*/  MUFU.TANH R28, R2 ;  /* 0x00000002001c7308 */ /* 0x0003e20000002400 */
[----:B------:R-:W-:Y:S02]  /*121a0*/  FMNMX.FTZ R3, R23, R3, !PT ;  /* 0x0000000317037209 */ /* 0x000fe40007810000 */
[----:B------:R-:W-:-:S05]  /*121b0*/  ISETP.GT.AND P0, PT, R0, 0x9, PT ;  /* 0x000000090000780c */ /* 0x000fca0003f04270 */
[----:B------:R2:W-:Y:S01]  /*121c0*/  MUFU.TANH R25, R6 ;  /* 0x0000000600197308 */ /* 0x0005e20000002400 */
[----:B------:R-:W-:Y:S01]  /*121d0*/  FMNMX.FTZ R3, R103, R3, !PT ;  /* 0x0000000367037209 */ /* 0x000fe20007810000 */
[----:B------:R-:W-:Y:S01]  /*121e0*/  FMUL.FTZ R4, R31, c[0x0][0x320] ;  /* 0x0000c8001f047a20 */ /* 0x000fe20000410000 */
[----:B------:R-:W-:Y:S02]  /*121f0*/  ISETP.GT.AND P1, PT, R0, 0x10, PT ;  /* 0x000000100000780c */ /* 0x000fe40003f24270 */
[----:B-1----:R-:W-:Y:S02]  /*12200*/  FMNMX.FTZ R2, R5, R7, !PT ;  /* 0x0000000705027209 */ /* 0x002fe40007810000 */
[----:B------:R-:W-:Y:S02]  /*12210*/  FSEL R16, R64, -INF , P0 ;  /* 0xff80000040107808 */ /* 0x000fe40000000000 */
[----:B--2---:R-:W-:Y:S01]  /*12220*/  FSEL R6, R69, -INF , P2 ;  /* 0xff80000045067808 */ /* 0x004fe20001000000 */
[----:B------:R-:W-:Y:S01]  /*12230*/  FMUL.FTZ R29, R26, c[0x0][0x320] ;  /* 0x0000c8001a1d7a20 */ /* 0x000fe20000410000 */
[----:B------:R-:W-:Y:S01]  /*12240*/  FMNMX.FTZ R3, R102, R3, !PT ;  /* 0x0000000366037209 */ /* 0x000fe20007810000 */
[----:B------:R1:W-:Y:S01]  /*12250*/  MUFU.TANH R24, R22 ;  /* 0x0000001600187308 */ /* 0x0003e20000002400 */
[----:B------:R-:W-:Y:S01]  /*12260*/  FMNMX.FTZ R2, R6, R2, !PT ;  /* 0x0000000206027209 */ /* 0x000fe20007810000 */
[----:B------:R-:W-:Y:S01]  /*12270*/  FMUL.FTZ R27, R27, c[0x0][0x320] ;  /* 0x0000c8001b1b7a20 */ /* 0x000fe20000410000 */
[----:B------:R-:W-:Y:S01]  /*12280*/  ISETP.GT.AND P2, PT, R0, 0x11, PT ;  /* 0x000000110000780c */ /* 0x000fe20003f44270 */
[----:B------:R-:W-:Y:S01]  /*12290*/  LDSM.16.MT88.4 R64, [R186+0x2000] ;  /* 0x00200000ba40783b */ /* 0x000fe20000004200 */
[----:B------:R-:W-:-:S02]  /*122a0*/  FSEL R21, R59, -INF , P1 ;  /* 0xff8000003b157808 */ /* 0x000fc40000800000 */
[----:B------:R-:W-:Y:S01]  /*122b0*/  FMNMX.FTZ R2, R16, R2, !PT ;  /* 0x0000000210027209 */ /* 0x000fe20007810000 */
[----:B------:R-:W-:Y:S01]  /*122c0*/  MUFU.TANH R26, R4 ;  /* 0x00000004001a7308 */ /* 0x000fe20000002400 */
[----:B------:R-:W-:Y:S01]  /*122d0*/  FMNMX.FTZ R3, R101, R3, !PT ;  /* 0x0000000365037209 */ /* 0x000fe20007810000 */
[----:B------:R-:W-:Y:S01]  /*122e0*/  LDSM.16.MT88.4 R56, [R187+0x800] ;  /* 0x00080000bb38783b */ /* 0x000fe20000004200 */
[----:B------:R-:W-:Y:S02]  /*122f0*/  ISETP.GT.AND P0, PT, R0, 0x18, PT ;  /* 0x000000180000780c */ /* 0x000fe40003f04270 */
[----:B------:R-:W-:Y:S02]  /*12300*/  FSEL R20, R44, -INF , P2 ;  /* 0xff8000002c147808 */ /* 0x000fe40001000000 */
[----:B------:R-:W-:Y:S01]  /*12310*/  FMNMX.FTZ R2, R21, R2, !PT ;  /* 0x0000000215027209 */ /* 0x000fe20007810000 */
[----:B------:R-:W2:Y:S01]  /*12320*/  MUFU.TANH R4, R19 ;  /* 0x0000001300047308 */ /* 0x000ea20000002400 */
[----:B------:R-:W-:-:S02]  /*12330*/  FMNMX.FTZ R3, R100, R3, !PT ;  /* 0x0000000364037209 */ /* 0x000fc40007810000 */
[----:B------:R-:W-:Y:S02]  /*12340*/  ISETP.GT.AND P1, PT, R0, 0x19, PT ;  /* 0x000000190000780c */ /* 0x000fe40003f24270 */
[----:B-1----:R-:W-:Y:S02]  /*12350*/  FSEL R22, R43, -INF , P0 ;  /* 0xff8000002b167808 */ /* 0x002fe40000000000 */
[----:B------:R-:W-:Y:S02]  /*12360*/  FMNMX.FTZ R2, R20, R2, !PT ;  /* 0x0000000214027209 */ /* 0x000fe40007810000 */
[----:B------:R-:W-:Y:S02]  /*12370*/  FMNMX.FTZ R3, R94, R3, !PT ;  /* 0x000000035e037209 */ /* 0x000fe40007810000 */
[----:B------:R-:W-:Y:S02]  /*12380*/  ISETP.GT.AND P2, PT, R0, 0x20, PT ;  /* 0x000000200000780c */ /* 0x000fe40003f44270 */
[----:B------:R-:W-:-:S02]  /*12390*/  FSEL R44, R42, -INF , P1 ;  /* 0xff8000002a2c7808 */ /* 0x000fc40000800000 */
[----:B------:R-:W-:Y:S01]  /*123a0*/  FMNMX.FTZ R2, R22, R2, !PT ;  /* 0x0000000216027209 */ /* 0x000fe20007810000 */
[----:B------:R4:W1:Y:S01]  /*123b0*/  MUFU.TANH R19, R29 ;  /* 0x0000001d00137308 */ /* 0x0008620000002400 */
[----:B------:R-:W-:Y:S01]  /*123c0*/  FMNMX.FTZ R3, R92, R3, !PT ;  /* 0x000000035c037209 */ /* 0x000fe20007810000 */
[----:B------:R-:W-:Y:S01]  /*123d0*/  LDSM.16.MT88.4 R40, [R189] ;  /* 0x00000000bd28783b */ /* 0x000fe20000004200 */
[----:B------:R-:W-:Y:S02]  /*123e0*/  ISETP.GT.AND P0, PT, R0, 0x21, PT ;  /* 0x000000210000780c */ /* 0x000fe40003f04270 */
[----:B------:R-:W-:Y:S02]  /*123f0*/  FSEL R97, R35, -INF , P2 ;  /* 0xff80000023617808 */ /* 0x000fe40001000000 */
[----:B------:R-:W-:Y:S02]  /*12400*/  FMNMX.FTZ R2, R44, R2, !PT ;  /* 0x000000022c027209 */ /* 0x000fe40007810000 */
[----:B--2---:R-:W-:-:S02]  /*12410*/  FSEL R88, R4, -INF , P3 ;  /* 0xff80000004587808 */ /* 0x004fc40001800000 */
[----:B------:R-:W-:Y:S02]  /*12420*/  FMNMX.FTZ R3, R89, R3, !PT ;  /* 0x0000000359037209 */ /* 0x000fe40007810000 */
[----:B------:R-:W-:Y:S02]  /*12430*/  ISETP.GT.AND P1, PT, R0, 0x28, PT ;  /* 0x000000280000780c */ /* 0x000fe40003f24270 */
[----:B------:R-:W-:Y:S02]  /*12440*/  FSEL R99, R34, -INF , P0 ;  /* 0xff80000022637808 */ /* 0x000fe40000000000 */
[----:B------:R-:W-:Y:S01]  /*12450*/  FMNMX.FTZ R2, R97, R2, !PT ;  /* 0x0000000261027209 */ /* 0x000fe20007810000 */
[----:B------:R-:W2:Y:S01]  /*12460*/  MUFU.TANH R9, R27 ;  /* 0x0000001b00097308 */ /* 0x000ea20000002400 */
[----:B------:R-:W-:Y:S01]  /*12470*/  FMNMX.FTZ R3, R88, R3, !PT ;  /* 0x0000000358037209 */ /* 0x000fe20007810000 */
[----:B------:R-:W-:Y:S01]  /*12480*/  LDSM.16.MT88.4 R32, [R186+0x800] ;  /* 0x00080000ba20783b */ /* 0x000fe20000004200 */
[----:B------:R-:W-:-:S02]  /*12490*/  ISETP.GT.AND P0, PT, R0, 0x29, PT ;  /* 0x000000290000780c */ /* 0x000fc40003f04270 */
[----:B------:R-:W-:Y:S02]  /*124a0*/  FSEL R93, R28, -INF , P1 ;  /* 0xff8000001c5d7808 */ /* 0x000fe40000800000 */
[----:B------:R-:W-:Y:S01]  /*124b0*/  FMNMX.FTZ R2, R99, R2, !PT ;  /* 0x0000000263027209 */ /* 0x000fe20007810000 */
[----:B------:R-:W3:Y:S01]  /*124c0*/  SHFL.BFLY PT, R4, R3, 0x2, 0x1f ;  /* 0x0c401f0003047f89 */ /* 0x000ee200000e0000 */
[----:B------:R-:W-:Y:S02]  /*124d0*/  ISETP.GT.AND P1, PT, R0, 0x30, PT ;  /* 0x000000300000780c */ /* 0x000fe40003f24270 */
[----:B------:R-:W-:Y:S01]  /*124e0*/  FSEL R98, R26, -INF , P0 ;  /* 0xff8000001a627808 */ /* 0x000fe20000000000 */
[----:B----4-:R-:W-:Y:S01]  /*124f0*/  LDSM.16.MT88.4 R28, [R177+0x800] ;  /* 0x00080000b11c783b */ /* 0x010fe20000004200 */
        /* <DEDUP_REMOVED lines=8> */
[----:B-1----:R-:W-:Y:S02]  /*12580*/  FSEL R91, R19, -INF , P1 ;  /* 0xff800000135b7808 */ /* 0x002fe40000800000 */
[----:B------:R-:W-:Y:S02]  /*12590*/  FMNMX.FTZ R2, R95, R2, !PT ;  /* 0x000000025f027209 */ /* 0x000fe40007810000 */
[----:B--2---:R-:W-:Y:S02]  /*125a0*/  FSEL R90, R9, -INF , P0 ;  /* 0xff800000095a7808 */ /* 0x004fe40000000000 */
[----:B------:R-:W-:-:S04]  /*125b0*/  FMNMX.FTZ R2, R91, R2, !PT ;  /* 0x000000025b027209 */ /* 0x000fc80007810000 */
[----:B------:R-:W-:Y:S02]  /*125c0*/  FMNMX.FTZ R2, R90, R2, !PT ;  /* 0x000000025a027209 */ /* 0x000fe40007810000 */
[----:B---3--:R-:W-:-:S03]  /*125d0*/  FMNMX.FTZ R0, R3, R4, !PT ;  /* 0x0000000403007209 */ /* 0x008fc60007810000 */
        /* <DEDUP_REMOVED lines=11> */
[----:B--2---:R-:W-:-:S06]  /*12690*/  FFMA.FTZ R0, R12, c[0x0][0x2d0], -R2 ;  /* 0x0000b4000c007a23 */ /* 0x004fcc0000010802 */
[----:B------:R1:W2:Y:S01]  /*126a0*/  MUFU.EX2 R70, R0 ;  /* 0x0000000000467308 */ /* 0x0002a20000000800 */
[--C-:B------:R-:W-:Y:S01]  /*126b0*/  FFMA.FTZ R3, R14, c[0x0][0x2d0], -R2.reuse ;  /* 0x0000b4000e037a23 */ /* 0x100fe20000010802 */
[----:B------:R-:W-:Y:S01]  /*126c0*/  FSETP.NEU.FTZ.AND P0, PT, R8, -INF , PT ;  /* 0xff8000000800780b */ /* 0x000fe20003f1d000 */
[----:B-1----:R-:W-:-:S05]  /*126d0*/  FFMA.FTZ R0, R13, c[0x0][0x2d0], -R2 ;  /* 0x0000b4000d007a23 */ /* 0x002fca0000010802 */
[----:B------:R1:W-:Y:S08]  /*126e0*/  MUFU.EX2 R74, R0 ;  /* 0x00000000004a7308 */ /* 0x0003f00000000800 */
[----:B------:R3:W4:Y:S01]  /*126f0*/  MUFU.EX2 R81, R3 ;  /* 0x0000000300517308 */ /* 0x0007220000000800 */
[----:B-1----:R-:W-:-:S05]  /*12700*/  FMUL.FTZ R0, R8, c[0x0][0x2d0] ;  /* 0x0000b40008007a20 */ /* 0x002fca0000410000 */
[----:B------:R-:W-:Y:S01]  /*12710*/  FSEL R0, R0, RZ, P0 ;  /* 0x000000ff00007208 */ /* 0x000fe20000000000 */
[----:B---3--:R-:W-:Y:S02]  /*12720*/  FFMA.FTZ R3, R15, c[0x0][0x2d0], -R2 ;  /* 0x0000b4000f037a23 */ /* 0x008fe40000010802 */
[----:B------:R-:W-:Y:S02]  /*12730*/  LDSM.16.MT88.4 R12, [R186] ;  /* 0x00000000ba0c783b */ /* 0x000fe40000004200 */
[----:B------:R1:W-:Y:S02]  /*12740*/  MUFU.EX2 R82, R3 ;  /* 0x0000000300527308 */ /* 0x0003e40000000800 */
[----:B-1----:R-:W-:-:S06]  /*12750*/  FFMA.FTZ R3, R5, c[0x0][0x2d0], -R0 ;  /* 0x0000b40005037a23 */ /* 0x002fcc0000010800 */
[----:B------:R1:W-:Y:S02]  /*12760*/  MUFU.EX2 R69, R3 ;  /* 0x0000000300457308 */ /* 0x0003e40000000800 */
[----:B-1----:R-:W-:-:S06]  /*12770*/  FFMA.FTZ R3, R7, c[0x0][0x2d0], -R0 ;  /* 0x0000b40007037a23 */ /* 0x002fcc0000010800 */
[----:B------:R1:W3:Y:S02]  /*12780*/  MUFU.EX2 R68, R3 ;  /* 0x0000000300447308 */ /* 0x0002e40000000800 */
[--C-:B-1----:R-:W-:Y:S02]  /*12790*/  FFMA.FTZ R3, R6, c[0x0][0x2d0], -R0.reuse ;  /* 0x0000b40006037a23 */ /* 0x102fe40000010800 */
[----:B------:R-:W1:Y:S04]  /*127a0*/  LDSM.16.MT88.4 R4, [R177] ;  /* 0x00000000b104783b */ /* 0x000e680000004200 */
[----:B------:R5:W-:Y:S02]  /*127b0*/  MUFU.EX2 R73, R3 ;  /* 0x0000000300497308 */ /* 0x000be40000000800 */
[----:B-----5:R-:W-:-:S06]  /*127c0*/  FFMA.FTZ R3, R16, c[0x0][0x2d0], -R0 ;  /* 0x0000b40010037a23 */ /* 0x020fcc0000010800 */
[----:B------:R5:W1:Y:S02]  /*127d0*/  MUFU.EX2 R75, R3 ;  /* 0x00000003004b7308 */ /* 0x000a640000000800 */
[----:B-----5:R-:W-:-:S06]  /*127e0*/  FFMA.FTZ R3, R18, c[0x0][0x2d0], -R2 ;  /* 0x0000b40012037a23 */ /* 0x020fcc0000010802 */
[----:B------:R5:W1:Y:S02]  /*127f0*/  MUFU.EX2 R83, R3 ;  /* 0x0000000300537308 */ /* 0x000a640000000800 */
[----:B-----5:R-:W-:-:S06]  /*12800*/  FFMA.FTZ R3, R17, c[0x0][0x2d0], -R2 ;  /* 0x0000b40011037a23 */ /* 0x020fcc0000010802 */
[----:B------:R5:W-:Y:S02]  /*12810*/  MUFU.EX2 R86, R3 ;  /* 0x0000000300567308 */ /* 0x000be40000000800 */
[----:B-----5:R-:W-:-:S06]  /*12820*/  FFMA.FTZ R3, R23, c[0x0][0x2d0], -R2 ;  /* 0x0000b40017037a23 */ /* 0x020fcc0000010802 */
[----:B------:R5:W-:Y:S01]  /*12830*/  MUFU.EX2 R87, R3 ;  /* 0x0000000300577308 */ /* 0x000be20000000800 */
[----:B--2---:R-:W-:Y:S02]  /*12840*/  F2FP.BF16.PACK_AB R16, R70, R71 ;  /* 0x000000474610723e */ /* 0x004fe400000010ff */
[----:B----4-:R-:W-:Y:S02]  /*12850*/  F2FP.BF16.PACK_AB R18, R81, R74 ;  /* 0x0000004a5112723e */ /* 0x010fe400000010ff */
[----:B---3--:R-:W-:Y:S01]  /*12860*/  F2FP.BF16.PACK_AB R17, R68, R69 ;  /* 0x000000454411723e */ /* 0x008fe200000010ff */
[----:B-----5:R-:W-:-:S04]  /*12870*/  FFMA.FTZ R3, R21, c[0x0][0x2d0], -R0 ;  /* 0x0000b40015037a23 */ /* 0x020fc80000010800 */
[----:B------:R2:W-:Y:S01]  /*12880*/  MUFU.EX2 R72, R3 ;  /* 0x0000000300487308 */ /* 0x0005e20000000800 */
[----:B-1----:R-:W-:Y:S01]  /*12890*/  F2FP.BF16.PACK_AB R19, R75, R73 ;  /* 0x000000494b13723e */ /* 0x002fe200000010ff */
[----:B--2---:R-:W-:-:S06]  /*128a0*/  FFMA.FTZ R3, R20, c[0x0][0x2d0], -R0 ;  /* 0x0000b40014037a23 */ /* 0x004fcc0000010800 */
[----:B------:R1:W2:Y:S01]  /*128b0*/  MUFU.EX2 R80, R3 ;  /* 0x0000000300507308 */ /* 0x0002a20000000800 */
[----:B------:R-:W-:Y:S01]  /*128c0*/  HMMA.16816.F32.BF16 R24, R16, R4, RZ ;  /* 0x000000041018723c */ /* 0x000fe200000418ff */
[----:B-1----:R-:W-:-:S06]  /*128d0*/  FFMA.FTZ R3, R22, c[0x0][0x2d0], -R0 ;  /* 0x0000b40016037a23 */ /* 0x002fcc0000010800 */
[----:B------:R1:W-:Y:S01]  /*128e0*/  MUFU.EX2 R85, R3 ;  /* 0x0000000300557308 */ /* 0x0003e20000000800 */
[----:B------:R-:W-:Y:S01]  /*128f0*/  HMMA.16816.F32.BF16 R20, R16, R6, RZ ;  /* 0x000000061014723c */ /* 0x000fe200000418ff */
[----:B-1----:R-:W-:-:S07]  /*12900*/  FFMA.FTZ R3, R44, c[0x0][0x2d0], -R0 ;  /* 0x0000b4002c037a23 */ /* 0x002fce0000010800 */
[C---:B------:R-:W-:Y:S01]  /*12910*/  HMMA.16816.F32.BF16 R48, R16.reuse, R12, RZ ;  /* 0x0000000c1030723c */ /* 0x040fe200000418ff */
[----:B------:R-:W-:Y:S01]  /*12920*/  LDSM.16.MT88.4 R44, [R187+0x2000] ;  /* 0x00200000bb2c783b */ /* 0x000fe20000004200 */
[----:B------:R-:W1:Y:S05]  /*12930*/  MUFU.EX2 R84, R3 ;  /* 0x0000000300547308 */ /* 0x000e6a0000000800 */
[----:B------:R-:W-:Y:S01]  /*12940*/  F2FP.BF16.PACK_AB R12, R83, R82 ;  /* 0x00000052530c723e */ /* 0x000fe200000010ff */
[----:B------:R-:W-:Y:S01]  /*12950*/  HMMA.16816.F32.BF16 R36, R16, R14, RZ ;  /* 0x0000000e1024723c */ /* 0x000fe200000418ff */
[----:B--2---:R-:W-:-:S06]  /*12960*/  F2FP.BF16.PACK_AB R13, R80, R72 ;  /* 0x00000048500d723e */ /* 0x004fcc00000010ff */
[----:B------:R-:W-:Y:S02]  /*12970*/  F2FP.BF16.PACK_AB R14, R87, R86 ;  /* 0x00000056570e723e */ /* 0x000fe400000010ff */
[----:B-1----:R-:W-:-:S07]  /*12980*/  F2FP.BF16.PACK_AB R15, R84, R85 ;  /* 0x00000055540f723e */ /* 0x002fce00000010ff */
[C---:B------:R-:W-:Y:S08]  /*12990*/  HMMA.16816.F32.BF16 R172, R12.reuse, R28, R24 ;  /* 0x0000001c0cac723c */ /* 0x040ff00000041818 */
[----:B------:R-:W-:Y:S08]  /*129a0*/  HMMA.16816.F32.BF16 R128, R12, R30, R20 ;  /* 0x0000001e0c80723c */ /* 0x000ff00000041814 */
[C---:B------:R-:W-:Y:S08]  /*129b0*/  HMMA.16816.F32.BF16 R24, R16.reuse, R40, RZ ;  /* 0x000000281018723c */ /* 0x040ff000000418ff */
[C---:B------:R-:W-:Y:S01]  /*129c0*/  HMMA.16816.F32.BF16 R20, R16.reuse, R42, RZ ;  /* 0x0000002a1014723c */ /* 0x040fe200000418ff */
[----:B------:R-:W1:Y:S07]  /*129d0*/  LDSM.16.MT88.4 R40, [R177+0x2000] ;  /* 0x00200000b128783b */ /* 0x000e6e0000004200 */
[----:B------:R-:W-:Y:S08]  /*129e0*/  HMMA.16816.F32.BF16 R4, R16, R52, RZ ;  /* 0x000000341004723c */ /* 0x000ff000000418ff */
[C---:B------:R-:W-:Y:S08]  /*129f0*/  HMMA.16816.F32.BF16 R112, R12.reuse, R32, R48 ;  /* 0x000000200c70723c */ /* 0x040ff00000041830 */
[C---:B------:R-:W-:Y:S01]  /*12a00*/  HMMA.16816.F32.BF16 R120, R12.reuse, R34, R36 ;  /* 0x000000220c78723c */ /* 0x040fe20000041824 */
[----:B------:R-:W2:Y:S04]  /*12a10*/  LDSM.16.MT88.4 R32, [R177+0x2800] ;  /* 0x00280000b120783b */ /* 0x000ea80000004200 */
[----:B------:R-:W3:Y:S03]  /*12a20*/  LDSM.16.MT88.4 R36, [R187+0x2800] ;  /* 0x00280000bb24783b */ /* 0x000ee60000004200 */
[----:B------:R-:W-:Y:S08]  /*12a30*/  HMMA.16816.F32.BF16 R168, R12, R56, R4 ;  /* 0x000000380ca8723c */ /* 0x000ff00000041804 */
[C---:B------:R-:W-:Y:S08]  /*12a40*/  HMMA.16816.F32.BF16 R4, R16.reuse, R64, RZ ;  /* 0x000000401004723c */ /* 0x040ff000000418ff */
[----:B------:R-:W-:Y:S08]  /*12a50*/  HMMA.16816.F32.BF16 R28, R16, R54, RZ ;  /* 0x00000036101c723c */ /* 0x000ff000000418ff */
[C---:B------:R-:W-:Y:S08]  /*12a60*/  HMMA.16816.F32.BF16 R164, R12.reuse, R60, R24 ;  /* 0x0000003c0ca4723c */ /* 0x040ff00000041818 */
[----:B------:R-:W-:Y:S08]  /*12a70*/  HMMA.16816.F32.BF16 R156, R12, R62, R20 ;  /* 0x0000003e0c9c723c */ /* 0x000ff00000041814 */
[C---:B-1----:R-:W-:Y:S08]  /*12a80*/  HMMA.16816.F32.BF16 R24, R16.reuse, R40, RZ ;  /* 0x000000281018723c */ /* 0x042ff000000418ff */
[----:B------:R-:W-:Y:S01]  /*12a90*/  HMMA.16816.F32.BF16 R20, R16, R42, RZ ;  /* 0x0000002a1014723c */ /* 0x000fe200000418ff */
[----:B------:R-:W1:Y:S07]  /*12aa0*/  LDSM.16.MT88.4 R40, [R176+0x2000] ;  /* 0x00200000b028783b */ /* 0x000e6e0000004200 */
[----:B------:R-:W-:Y:S08]  /*12ab0*/  HMMA.16816.F32.BF16 R160, R12, R76, R4 ;  /* 0x0000004c0ca0723c */ /* 0x000ff00000041804 */
[----:B------:R-:W-:Y:S08]  /*12ac0*/  HMMA.16816.F32.BF16 R4, R16, R44, RZ ;  /* 0x0000002c1004723c */ /* 0x000ff000000418ff */
[C---:B------:R-:W-:Y:S08]  /*12ad0*/  HMMA.16816.F32.BF16 R136, R12.reuse, R58, R28 ;  /* 0x0000003a0c88723c */ /* 0x040ff0000004181c */
[----:B--2---:R-:W-:Y:S01]  /*12ae0*/  HMMA.16816.F32.BF16 R56, R12, R32, R24 ;  /* 0x000000200c38723c */ /* 0x004fe20000041818 */
[----:B------:R-:W2:Y:S07]  /*12af0*/  LDSM.16.MT88.4 R24, [R176+0x2800] ;  /* 0x00280000b018783b */ /* 0x000eae0000004200 */
[----:B------:R-:W-:Y:S08]  /*12b00*/  HMMA.16816.F32.BF16 R28, R16, R66, RZ ;  /* 0x00000042101c723c */ /* 0x000ff000000418ff */
[----:B---3--:R-:W-:Y:S08]  /*12b10*/  HMMA.16816.F32.BF16 R64, R12, R36, R4 ;  /* 0x000000240c40723c */ /* 0x008ff00000041804 */
[----:B-1----:R-:W-:Y:S08]  /*12b20*/  HMMA.16816.F32.BF16 R4, R16, R40, RZ ;  /* 0x000000281004723c */ /* 0x002ff000000418ff */
[C---:B------:R-:W-:Y:S01]  /*12b30*/  HMMA.16816.F32.BF16 R48, R12.reuse, R78, R28 ;  /* 0x0000004e0c30723c */ /* 0x040fe2000004181c */
[----:B------:R-:W1:Y:S11]  /*12b40*/  LDSM.16.MT88.4 R28, [R186+0x4000] ;  /* 0x00400000ba1c783b */ /* 0x000e760000004200 */
[----:B------:R-:W-:Y:S04]  /*12b50*/  @!UPT UIADD3 URZ, URZ, URZ, URZ ;  /* 0x0000003f3f3ff290 */ /* 0x000fe8000fffe03f */
[----:B--2---:R-:W-:Y:S08]  /*12b60*/  HMMA.16816.F32.BF16 R140, R12, R24, R4 ;  /* 0x000000180c8c723c */ /* 0x004ff00000041804 */
[----:B------:R-:W-:Y:S11]  /*12b70*/  HMMA.16816.F32.BF16 R4, R16, R42, RZ ;  /* 0x0000002a1004723c */ /* 0x000ff600000418ff */
[----:B------:R-:W-:Y:S11]  /*12b80*/  @!UPT UIADD3 URZ, URZ, URZ, URZ ;  /* 0x0000003f3f3ff290 */ /* 0x000ff6000fffe03f */
[----:B------:R-:W-:Y:S02]  /*12b90*/  @!UPT UIADD3 URZ, URZ, URZ, URZ ;  /* 0x0000003f3f3ff290 */ /* 0x000fe4000fffe03f */
[----:B------:R-:W-:Y:S01]  /*12ba0*/  HMMA.16816.F32.BF16 R132, R12, R26, R4 ;  /* 0x0000001a0c84723c */ /* 0x000fe20000041804 */
[----:B------:R-:W2:Y:S07]  /*12bb0*/  LDSM.16.MT88.4 R24, [R186+0x4800] ;  /* 0x00480000ba18783b */ /* 0x000eae0000004200 */
[----:B-1----:R-:W-:Y:S08]  /*12bc0*/  HMMA.16816.F32.BF16 R4, R16, R28, RZ ;  /* 0x0000001c1004723c */ /* 0x002ff000000418ff */
[----:B------:R-:W-:Y:S08]  /*12bd0*/  HMMA.16816.F32.BF16 R60, R12, R34, R20 ;  /* 0x000000220c3c723c */ /* 0x000ff00000041814 */
[----:B------:R-:W-:Y:S01]  /*12be0*/  HMMA.16816.F32.BF16 R20, R16, R46, RZ ;  /* 0x0000002e1014723c */ /* 0x000fe200000418ff */
[----:B------:R-:W-:-:S07]  /*12bf0*/  FADD.FTZ R3, R71, R70 ;  /* 0x0000004647037221 */ /* 0x000fce0000010000 */
[----:B--2---:R-:W-:Y:S08]  /*12c00*/  HMMA.16816.F32.BF16 R124, R12, R24, R4 ;  /* 0x000000180c7c723c */ /* 0x004ff00000041804 */
[----:B------:R-:W-:Y:S01]  /*12c10*/  HMMA.16816.F32.BF16 R4, R16, R30, RZ ;  /* 0x0000001e1004723c */ /* 0x000fe200000418ff */
[----:B------:R-:W-:-:S07]  /*12c20*/  FADD.FTZ R3, R74, R3 ;  /* 0x000000034a037221 */ /* 0x000fce0000010000 */
[----:B------:R-:W-:Y:S07]  /*12c30*/  HMMA.16816.F32.BF16 R76, R12, R38, R20 ;  /* 0x000000260c4c723c */ /* 0x000fee0000041814 */
[----:B------:R-:W-:Y:S02]  /*12c40*/  FADD.FTZ R21, R69, R68 ;  /* 0x0000004445157221 */ /* 0x000fe40000010000 */
[----:B------:R-:W-:Y:S02]  /*12c50*/  FADD.FTZ R20, R81, R3 ;  /* 0x0000000351147221 */ /* 0x000fe40000010000 */
[----:B------:R-:W-:-:S04]  /*12c60*/  FADD.FTZ R21, R73, R21 ;  /* 0x0000001549157221 */ /* 0x000fc80000010000 */
[----:B------:R-:W-:Y:S01]  /*12c70*/  FADD.FTZ R3, R75, R21 ;  /* 0x000000154b037221 */ /* 0x000fe20000010000 */
[----:B------:R-:W-:Y:S01]  /*12c80*/  HMMA.16816.F32.BF16 R116, R12, R26, R4 ;  /* 0x0000001a0c74723c */ /* 0x000fe20000041804 */
[----:B------:R-:W-:Y:S06]  /*12c90*/  LDSM.16.MT88.4 R24, [R177+0x4800] ;  /* 0x00480000b118783b */ /* 0x000fec0000004200 */
[----:B------:R-:W-:Y:S02]  /*12ca0*/  FADD.FTZ R4, R82, R20 ;  /* 0x0000001452047221 */ /* 0x000fe40000010000 */
[----:B------:R-:W1:Y:S02]  /*12cb0*/  LDSM.16.MT88.4 R20, [R177+0x4000] ;  /* 0x00400000b114783b */ /* 0x000e640000004200 */
[----:B------:R-:W-:-:S02]  /*12cc0*/  FADD.FTZ R29, R83, R4 ;  /* 0x00000004531d7221 */ /* 0x000fc40000010000 */
[----:B-1----:R-:W-:Y:S01]  /*12cd0*/  HMMA.16816.F32.BF16 R4, R16, R20, RZ ;  /* 0x000000141004723c */ /* 0x002fe200000418ff */
[----:B------:R-:W-:Y:S02]  /*12ce0*/  FADD.FTZ R3, R72, R3 ;  /* 0x0000000348037221 */ /* 0x000fe40000010000 */
[--C-:B------:R-:W-:Y:S11]  /*12cf0*/  FFMA.FTZ R28, R103, c[0x0][0x2d0], -R2.reuse ;  /* 0x0000b400671c7a23 */ /* 0x100ff60000010802 */
[----:B------:R-:W-:Y:S10]  /*12d00*/  @!UPT UIADD3 URZ, URZ, URZ, URZ ;  /* 0x0000003f3f3ff290 */ /* 0x000ff4000fffe03f */
[----:B------:R-:W-:Y:S08]  /*12d10*/  HMMA.16816.F32.BF16 R68, R12, R24, R4 ;  /* 0x000000180c44723c */ /* 0x000ff00000041804 */
[----:B------:R-:W-:Y:S01]  /*12d20*/  HMMA.16816.F32.BF16 R4, R16, R22, RZ ;  /* 0x000000161004723c */ /* 0x000fe200000418ff */
[----:B------:R-:W-:Y:S02]  /*12d30*/  FFMA.FTZ R30, R102, c[0x0][0x2d0], -R2 ;  /* 0x0000b400661e7a23 */ /* 0x000fe40000010802 */
[----:B------:R-:W-:-:S02]  /*12d40*/  FADD.FTZ R31, R80, R3 ;  /* 0x00000003501f7221 */ /* 0x000fc40000010000 */
[--C-:B------:R-:W-:Y:S01]  /*12d50*/  FFMA.FTZ R32, R101, c[0x0][0x2d0], -R2.reuse ;  /* 0x0000b40065207a23 */ /* 0x100fe20000010802 */
[----:B------:R-:W1:Y:S01]  /*12d60*/  MUFU.EX2 R3, R28 ;  /* 0x0000001c00037308 */ /* 0x000e620000000800 */
[--C-:B------:R-:W-:Y:S02]  /*12d70*/  FFMA.FTZ R33, R100, c[0x0][0x2d0], -R2.reuse ;  /* 0x0000b40064217a23 */ /* 0x100fe40000010802 */
[--C-:B------:R-:W-:Y:S02]  /*12d80*/  FFMA.FTZ R40, R94, c[0x0][0x2d0], -R2.reuse ;  /* 0x0000b4005e287a23 */ /* 0x100fe40000010802 */
[--C-:B------:R-:W-:Y:S02]  /*12d90*/  FFMA.FTZ R41, R92, c[0x0][0x2d0], -R2.reuse ;  /* 0x0000b4005c297a23 */ /* 0x100fe40000010802 */
[--C-:B------:R-:W-:Y:S02]  /*12da0*/  FFMA.FTZ R42, R89, c[0x0][0x2d0], -R2.reuse ;  /* 0x0000b400592a7a23 */ /* 0x100fe40000010802 */
[----:B------:R-:W-:-:S02]  /*12db0*/  FFMA.FTZ R43, R88, c[0x0][0x2d0], -R2 ;  /* 0x0000b400582b7a23 */ /* 0x000fc40000010802 */
[----:B------:R2:W-:Y:S07]  /*12dc0*/  MUFU.EX2 R2, R30 ;  /* 0x0000001e00027308 */ /* 0x0005ee0000000800 */
[----:B------:R-:W-:Y:S01]  /*12dd0*/  HMMA.16816.F32.BF16 R152, R12, R26, R4 ;  /* 0x0000001a0c98723c */ /* 0x000fe20000041804 */
[----:B------:R-:W-:Y:S01]  /*12de0*/  MUFU.EX2 R20, R32 ;  /* 0x0000002000147308 */ /* 0x000fe20000000800 */
[----:B------:R-:W-:Y:S05]  /*12df0*/  LDSM.16.MT88.4 R24, [R187+0x4800] ;  /* 0x00480000bb18783b */ /* 0x000fea0000004200 */
[----:B------:R-:W-:-:S02]  /*12e00*/  FADD.FTZ R4, R86, R29 ;  /* 0x0000001d56047221 */ /* 0x000fc40000010000 */
[----:B------:R-:W-:Y:S02]  /*12e10*/  FADD.FTZ R5, R85, R31 ;  /* 0x0000001f55057221 */ /* 0x000fe40000010000 */
[----:B--2---:R-:W2:Y:S01]  /*12e20*/  LDSM.16.MT88.4 R28, [R187+0x4000] ;  /* 0x00400000bb1c783b */ /* 0x004ea20000004200 */
[--C-:B------:R-:W-:Y:S02]  /*12e30*/  FFMA.FTZ R6, R97, c[0x0][0x2d0], -R0.reuse ;  /* 0x0000b40061067a23 */ /* 0x100fe40000010800 */
[----:B------:R-:W-:Y:S02]  /*12e40*/  FADD.FTZ R22, R84, R5 ;  /* 0x0000000554167221 */ /* 0x000fe40000010000 */
[----:B------:R-:W-:Y:S02]  /*12e50*/  FFMA.FTZ R5, R99, c[0x0][0x2d0], -R0 ;  /* 0x0000b40063057a23 */ /* 0x000fe40000010800 */
[----:B------:R-:W3:Y:S01]  /*12e60*/  MUFU.EX2 R6, R6 ;  /* 0x0000000600067308 */ /* 0x000ee20000000800 */
[----:B------:R-:W-:-:S02]  /*12e70*/  FADD.FTZ R4, R87, R4 ;  /* 0x0000000457047221 */ /* 0x000fc40000010000 */
[----:B------:R-:W-:Y:S01]  /*12e80*/  FFMA.FTZ R35, R93, c[0x0][0x2d0], -R0 ;  /* 0x0000b4005d237a23 */ /* 0x000fe20000010800 */
[----:B------:R-:W-:Y:S04]  /*12e90*/  LDSM.16.MT88.4 R84, [R177+0x5800] ;  /* 0x00580000b154783b */ /* 0x000fe80000004200 */
[----:B------:R-:W4:Y:S08]  /*12ea0*/  MUFU.EX2 R5, R5 ;  /* 0x0000000500057308 */ /* 0x000f300000000800 */
[----:B------:R4:W5:Y:S01]  /*12eb0*/  MUFU.EX2 R7, R33 ;  /* 0x0000002100077308 */ /* 0x0009620000000800 */
[----:B-1----:R-:W-:-:S02]  /*12ec0*/  FADD.FTZ R4, R3, R4 ;  /* 0x0000000403047221 */ /* 0x002fc40000010000 */
[--C-:B------:R-:W-:Y:S02]  /*12ed0*/  FFMA.FTZ R34, R98, c[0x0][0x2d0], -R0.reuse ;  /* 0x0000b40062227a23 */ /* 0x100fe40000010800 */
[--C-:B------:R-:W-:Y:S02]  /*12ee0*/  FFMA.FTZ R37, R96, c[0x0][0x2d0], -R0.reuse ;  /* 0x0000b40060257a23 */ /* 0x100fe40000010800 */
[--C-:B------:R-:W-:Y:S02]  /*12ef0*/  FFMA.FTZ R36, R95, c[0x0][0x2d0], -R0.reuse ;  /* 0x0000b4005f247a23 */ /* 0x100fe40000010800 */
[--C-:B------:R-:W-:Y:S02]  /*12f00*/  FFMA.FTZ R39, R91, c[0x0][0x2d0], -R0.reuse ;  /* 0x0000b4005b277a23 */ /* 0x100fe40000010800 */
[----:B------:R-:W-:Y:S02]  /*12f10*/  FFMA.FTZ R38, R90, c[0x0][0x2d0], -R0 ;  /* 0x0000b4005a267a23 */ /* 0x000fe40000010800 */
[----:B---3--:R-:W-:-:S02]  /*12f20*/  FADD.FTZ R0, R6, R22 ;  /* 0x0000001606007221 */ /* 0x008fc40000010000 */
[C---:B------:R-:W-:Y:S01]  /*12f30*/  FADD.FTZ R21, R2.reuse, R4 ;  /* 0x0000000402157221 */ /* 0x040fe20000010000 */
[----:B------:R-:W-:Y:S01]  /*12f40*/  F2FP.BF16.PACK_AB R4, R2, R3 ;  /* 0x000000030204723e */ /* 0x000fe200000010ff */
[C---:B----4-:R-:W-:Y:S01]  /*12f50*/  FADD.FTZ R33, R5.reuse, R0 ;  /* 0x0000000005217221 */ /* 0x050fe20000010000 */
[----:B------:R-:W-:Y:S01]  /*12f60*/  F2FP.BF16.PACK_AB R5, R5, R6 ;  /* 0x000000060505723e */ /* 0x000fe200000010ff */
[----:B------:R-:W-:Y:S01]  /*12f70*/  FADD.FTZ R2, R20, R21 ;  /* 0x0000001514027221 */ /* 0x000fe20000010000 */
[C---:B-----5:R-:W-:Y:S02]  /*12f80*/  F2FP.BF16.PACK_AB R6, R7.reuse, R20 ;  /* 0x000000140706723e */ /* 0x060fe400000010ff */
[C---:B--2---:R-:W-:Y:S01]  /*12f90*/  HMMA.16816.F32.BF16 R20, R16.reuse, R28, RZ ;  /* 0x0000001c1014723c */ /* 0x044fe200000418ff */
[----:B------:R-:W-:Y:S02]  /*12fa0*/  FADD.FTZ R32, R7, R2 ;  /* 0x0000000207207221 */ /* 0x000fe40000010000 */
[----:B------:R-:W1:Y:S05]  /*12fb0*/  MUFU.EX2 R2, R35 ;  /* 0x0000002300027308 */ /* 0x000e6a0000000800 */
[----:B------:R-:W-:Y:S03]  /*12fc0*/  HMMA.16816.F32.BF16 R28, R16, R30, RZ ;  /* 0x0000001e101c723c */ /* 0x000fe600000418ff */
[----:B------:R-:W-:Y:S08]  /*12fd0*/  MUFU.EX2 R0, R34 ;  /* 0x0000002200007308 */ /* 0x000ff00000000800 */
[----:B------:R-:W-:Y:S05]  /*12fe0*/  MUFU.EX2 R3, R41 ;  /* 0x0000002900037308 */ /* 0x000fea0000000800 */
[----:B------:R-:W-:Y:S03]  /*12ff0*/  HMMA.16816.F32.BF16 R52, R12, R24, R20 ;  /* 0x000000180c34723c */ /* 0x000fe60000041814 */
[----:B------:R-:W2:Y:S01]  /*13000*/  MUFU.EX2 R20, R40 ;  /* 0x0000002800147308 */ /* 0x000ea20000000800 */
[----:B-1----:R-:W-:-:S07]  /*13010*/  FADD.FTZ R7, R2, R33 ;  /* 0x0000002102077221 */ /* 0x002fce0000010000 */
[----:B------:R-:W-:Y:S08]  /*13020*/  MUFU.EX2 R24, R42 ;  /* 0x0000002a00187308 */ /* 0x000ff00000000800 */
[----:B------:R-:W1:Y:S01]  /*13030*/  MUFU.EX2 R22, R37 ;  /* 0x0000002500167308 */ /* 0x000e620000000800 */
[----:B--2---:R-:W-:Y:S01]  /*13040*/  FADD.FTZ R25, R20, R32 ;  /* 0x0000002014197221 */ /* 0x004fe20000010000 */
[----:B------:R-:W-:Y:S06]  /*13050*/  HMMA.16816.F32.BF16 R44, R12, R26, R28 ;  /* 0x0000001a0c2c723c */ /* 0x000fec000004181c */
[----:B------:R-:W2:Y:S01]  /*13060*/  MUFU.EX2 R21, R36 ;  /* 0x0000002400157308 */ /* 0x000ea20000000800 */
[----:B------:R-:W-:-:S07]  /*13070*/  FADD.FTZ R26, R0, R7 ;  /* 0x00000007001a7221 */ /* 0x000fce0000010000 */
[----:B------:R-:W3:Y:S01]  /*13080*/  MUFU.EX2 R23, R43 ;  /* 0x0000002b00177308 */ /* 0x000ee20000000800 */
[----:B------:R-:W-:Y:S01]  /*13090*/  F2FP.BF16.PACK_AB R7, R0, R2 ;  /* 0x000000020007723e */ /* 0x000fe200000010ff */
[C---:B------:R-:W-:Y:S02]  /*130a0*/  FADD.FTZ R2, R3.reuse, R25 ;  /* 0x0000001903027221 */ /* 0x040fe40000010000 */
[----:B-1----:R-:W-:Y:S02]  /*130b0*/  FADD.FTZ R0, R22, R26 ;  /* 0x0000001a16007221 */ /* 0x002fe40000010000 */
[----:B------:R-:W-:Y:S01]  /*130c0*/  FADD.FTZ R2, R24, R2 ;  /* 0x0000000218027221 */ /* 0x000fe20000010000 */
[----:B------:R-:W-:Y:S01]  /*130d0*/  F2FP.BF16.PACK_AB R100, R3, R20 ;  /* 0x000000140364723e */ /* 0x000fe200000010ff */
[C---:B--2---:R-:W-:Y:S01]  /*130e0*/  FADD.FTZ R3, R21.reuse, R0 ;  /* 0x0000000015037221 */ /* 0x044fe20000010000 */
[----:B------:R-:W-:Y:S01]  /*130f0*/  F2FP.BF16.PACK_AB R101, R21, R22 ;  /* 0x000000161565723e */ /* 0x000fe200000010ff */
[C---:B---3--:R-:W-:Y:S01]  /*13100*/  FADD.FTZ R221, R23.reuse, R2 ;  /* 0x0000000217dd7221 */ /* 0x048fe20000010000 */
[----:B------:R-:W-:-:S02]  /*13110*/  F2FP.BF16.PACK_AB R102, R23, R24 ;  /* 0x000000181766723e */ /* 0x000fc400000010ff */
[----:B------:R-:W1:Y:S02]  /*13120*/  LDSM.16.MT88.4 R20, [R189+0x4000] ;  /* 0x00400000bd14783b */ /* 0x000e640000004200 */
[C---:B-1----:R-:W-:Y:S08]  /*13130*/  HMMA.16816.F32.BF16 R24, R16.reuse, R20, RZ ;  /* 0x000000141018723c */ /* 0x042ff000000418ff */
        /* <DEDUP_REMOVED lines=14> */
[----:B------:R-:W1:Y:S01]  /*13220*/  LDSM.16.MT88.4 R12, [R176+0x1000] ;  /* 0x00100000b00c783b */ /* 0x000e620000004200 */
[----:B------:R-:W-:Y:S08]  /*13230*/  MUFU.EX2 R2, R39 ;  /* 0x0000002700027308 */ /* 0x000ff00000000800 */
[----:B------:R2:W3:Y:S01]  /*13240*/  MUFU.EX2 R0, R38 ;  /* 0x0000002600007308 */ /* 0x0004e20000000800 */
[C---:B-1----:R-:W-:Y:S08]  /*13250*/  HMMA.16816.F32.BF16 R136, R4.reuse, R12, R164 ;  /* 0x0000000c0488723c */ /* 0x042ff000000418a4 */
[C---:B--2---:R-:W-:Y:S01]  /*13260*/  HMMA.16816.F32.BF16 R36, R4.reuse, R14, R156 ;  /* 0x0000000e0424723c */ /* 0x044fe2000004189c */
        /* <DEDUP_REMOVED lines=11> */
[----:B---3--:R-:W-:Y:S01]  /*13320*/  F2FP.BF16.PACK_AB R103, R0, R2 ;  /* 0x000000020067723e */ /* 0x008fe200000010ff */
[----:B------:R-:W-:Y:S06]  /*13330*/  LDSM.16.MT88.4 R140, [R176+0x1800] ;  /* 0x00180000b08c783b */ /* 0x000fec0000004200 */
        /* <DEDUP_REMOVED lines=13> */
[----:B------:R-:W1:Y:S07]  /*13410*/  LDSM.16.MT88.4 R44, [R186+0x3800] ;  /* 0x00380000ba2c783b */ /* 0x000e6e0000004200 */
[----:B------:R-:W-:Y:S01]  /*13420*/  HMMA.16816.F32.BF16 R160, R4, R12, R52 ;  /* 0x0000000c04a0723c */ /* 0x000fe20000041834 */
[----:B------:R-:W2:Y:S04]  /*13430*/  LDSM.16.MT88.4 R52, [R177+0x3800] ;  /* 0x00380000b134783b */ /* 0x000ea80000004200 */
[----:B------:R-:W-:Y:S03]  /*13440*/  LDSM.16.MT88.4 R12, [R176+0x5000] ;  /* 0x00500000b00c783b */ /* 0x000fe60000004200 */
[C---:B-1----:R-:W-:Y:S08]  /*13450*/  HMMA.16816.F32.BF16 R40, R100.reuse, R44, R40 ;  /* 0x0000002c6428723c */ /* 0x042ff00000041828 */
[C---:B------:R-:W-:Y:S08]  /*13460*/  HMMA.16816.F32.BF16 R44, R100.reuse, R46, R48 ;  /* 0x0000002e642c723c */ /* 0x040ff00000041830 */
[C---:B--2---:R-:W-:Y:S08]  /*13470*/  HMMA.16816.F32.BF16 R48, R100.reuse, R52, R56 ;  /* 0x000000346430723c */ /* 0x044ff00000041838 */
[C---:B------:R-:W-:Y:S01]  /*13480*/  HMMA.16816.F32.BF16 R52, R100.reuse, R54, R60 ;  /* 0x000000366434723c */ /* 0x040fe2000004183c */
[----:B------:R-:W1:Y:S07]  /*13490*/  LDSM.16.MT88.4 R60, [R187+0x3800] ;  /* 0x00380000bb3c783b */ /* 0x000e6e0000004200 */
[C---:B-1----:R-:W-:Y:S08]  /*134a0*/  HMMA.16816.F32.BF16 R56, R100.reuse, R60, R64 ;  /* 0x0000003c6438723c */ /* 0x042ff00000041840 */
[C---:B------:R-:W-:Y:S01]  /*134b0*/  HMMA.16816.F32.BF16 R64, R100.reuse, R68, R76 ;  /* 0x000000446440723c */ /* 0x040fe2000004184c */
[----:B------:R-:W1:Y:S07]  /*134c0*/  LDSM.16.MT88.4 R76, [R186+0x5800] ;  /* 0x00580000ba4c783b */ /* 0x000e6e0000004200 */
[----:B------:R-:W-:Y:S08]  /*134d0*/  HMMA.16816.F32.BF16 R60, R100, R62, R72 ;  /* 0x0000003e643c723c */ /* 0x000ff00000041848 */
[C---:B------:R-:W-:Y:S08]  /*134e0*/  HMMA.16816.F32.BF16 R24, R4.reuse, R12, R24 ;  /* 0x0000000c0418723c */ /* 0x040ff00000041818 */
[----:B------:R-:W-:Y:S01]  /*134f0*/  HMMA.16816.F32.BF16 R16, R4, R14, R16 ;  /* 0x0000000e0410723c */ /* 0x000fe20000041810 */
[----:B------:R-:W-:Y:S07]  /*13500*/  LDSM.16.MT88.4 R4, [R176+0x5800] ;  /* 0x00580000b004783b */ /* 0x000fee0000004200 */
[C---:B-1----:R-:W-:Y:S08]  /*13510*/  HMMA.16816.F32.BF16 R72, R100.reuse, R76, R88 ;  /* 0x0000004c6448723c */ /* 0x042ff00000041858 */
[----:B------:R-:W-:Y:S01]  /*13520*/  HMMA.16816.F32.BF16 R76, R100, R78, R92 ;  /* 0x0000004e644c723c */ /* 0x000fe2000004185c */
[----:B------:R-:W1:Y:S01]  /*13530*/  LDSM.16.MT88.4 R92, [R187+0x5800] ;  /* 0x00580000bb5c783b */ /* 0x000e620000004200 */
[----:B------:R-:W-:-:S04]  /*13540*/  FADD.FTZ R3, R2, R3 ;  /* 0x0000000302037221 */ /* 0x000fc80000010000 */
[----:B------:R-:W-:Y:S01]  /*13550*/  FADD.FTZ R220, R0, R3 ;  /* 0x0000000300dc7221 */ /* 0x000fe20000010000 */
[----:B------:R-:W-:-:S04]  /*13560*/  IADD3 R0, R188, -0x3, RZ ;  /* 0xfffffffdbc007810 */ /* 0x000fc80007ffe0ff */
[----:B------:R-:W-:Y:S01]  /*13570*/  ISETP.GE.AND P0, PT, R0, R226, PT ;  /* 0x000000e20000720c */ /* 0x000fe20003f06270 */
[C---:B------:R-:W-:Y:S01]  /*13580*/  HMMA.16816.F32.BF16 R68, R100.reuse, R70, R80 ;  /* 0x000000466444723c */ /* 0x040fe20000041850 */
[----:B------:R-:W-:Y:S07]  /*13590*/  BSSY B0, `(.L_x_2960) ;  /* 0x000005f000007945 */ /* 0x000fee0003800000 */
        /* <DEDUP_REMOVED lines=20> */
[----:B------:R-:W-:-:S05]  /*136e0*/  IADD3 R2, R2, -0x80, R231 ;  /* 0xffffff8002027810 */ /* 0x000fca0007ffe0e7 */
        /* <DEDUP_REMOVED lines=8> */
[----:B------:R-:W-:Y:S01]  /*13770*/  IADD3 R0, -R0, RZ, RZ ;  /* 0x000000ff00007210 */ /* 0x000fe20007ffe1ff */
[C---:B------:R-:W-:Y:S01]  /*13780*/  IMAD.SHL.U32 R17, R219.reuse, 0x2, RZ ;  /* 0x00000002db117824 */ /* 0x040fe200078e00ff */
[----:B------:R-:W-:Y:S01]  /*13790*/  SHF.L.U64.HI R18, R219, 0x1, R229 ;  /* 0x00000001db127819 */ /* 0x000fe200000102e5 */
[----:B------:R-:W-:Y:S01]  /*137a0*/  IMAD.SHL.U32 R13, R216, 0x2, RZ ;  /* 0x00000002d80d7824 */ /* 0x000fe200078e00ff */
[----:B------:R-:W-:Y:S01]  /*137b0*/  SHF.L.U64.HI R16, R218, 0x1, R230 ;  /* 0x00000001da107819 */ /* 0x000fe200000102e6 */
[----:B------:R-:W-:Y:S01]  /*137c0*/  IMAD R211, R0, c[0x0][0x2b8], R2 ;  /* 0x0000ae0000d37a24 */ /* 0x000fe200078e0202 */
[----:B------:R-:W-:Y:S02]  /*137d0*/  SHF.L.U32 R15, R218, 0x1, RZ ;  /* 0x00000001da0f7819 */ /* 0x000fe400000006ff */
[----:B------:R-:W-:Y:S01]  /*137e0*/  SHF.L.U64.HI R14, R216, 0x1, R217 ;  /* 0x00000001d80e7819 */ /* 0x000fe200000102d9 */
        /* <DEDUP_REMOVED lines=15> */
.L_x_3068:
[----:B------:R-:W-:Y:S05]  /*138e0*/  BRA.DIV ~URZ, `(.L_x_2963) ;  /* 0x0000d6827f007947 */ /* 0x000fea000b800000 */
[----:B------:R-:W3:Y:S01]  /*138f0*/  SHFL.IDX PT, R0, R12, RZ, 0x181f ;  /* 0x00181fff0c007589 */ /* 0x000ee200000e0000 */
[----:B------:R-:W-:Y:S02]  /*13900*/  ISETP.GE.AND P2, PT, R216, c[0x0][0x1d4], PT ;  /* 0x00007500d8007a0c */ /* 0x000fe40003f46270 */
[----:B------:R-:W-:-:S04]  /*13910*/  ISETP.GE.AND P1, PT, R218, c[0x0][0x1d4], PT ;  /* 0x00007500da007a0c */ /* 0x000fc80003f26270 */
[----:B------:R-:W-:Y:S02]  /*13920*/  SEL R7, RZ, 0x10, P1 ;  /* 0x00000010ff077807 */ /* 0x000fe40000800000 */
[----:B---3--:R-:W-:-:S05]  /*13930*/  IADD3 R2, P0, R0, R13, RZ ;  /* 0x0000000d00027210 */ /* 0x008fca0007f1e0ff */
[----:B--2---:R-:W-:-:S05]  /*13940*/  IMAD.X R3, R4, 0x1, R14, P0 ;  /* 0x0000000104037824 */ /* 0x004fca00000e060e */
[----:B------:R-:W-:Y:S01]  /*13950*/  @!PT LDS RZ, [RZ] ;  /* 0x00000000fffff984 */ /* 0x000fe20000000800 */
[----:B------:R-:W-:Y:S01]  /*13960*/  @!PT LDS RZ, [RZ] ;  /* 0x00000000fffff984 */ /* 0x000fe20000000800 */
[----:B------:R2:W-:Y:S02]  /*13970*/  LDGSTS.E.BYPASS.LTC128B.128 [R144+0xc100], [R2.64], !P2 ;  /* 0x0c10000002907fae */ /* 0x0005e4000d101d48 */
[----:B--2---:R-:W-:-:S05]  /*13980*/  IADD3 R2, P0, R0, R15, RZ ;  /* 0x0000000f00027210 */ /* 0x004fca0007f1e0ff */
[----:B------:R-:W-:Y:S01]  /*13990*/  IMAD.X R3, R4, 0x1, R16, P0 ;  /* 0x0000000104037824 */ /* 0x000fe200000e0610 */
[----:B------:R-:W-:-:S04]  /*139a0*/  ISETP.GE.AND P0, PT, R219, c[0x0][0x1d4], PT ;  /* 0x00007500db007a0c */ /* 0x000fc80003f06270 */
[----:B------:R2:W-:Y:S01]  /*139b0*/  LDGSTS.E.BYPASS.LTC128B.128 [R144+0xe100], [R2.64], !P1 ;  /* 0x0e10000002907fae */ /* 0x0005e2000c901d48 */
[----:B------:R-:W-:Y:S02]  /*139c0*/  SEL R6, RZ, 0x10, P0 ;  /* 0x00000010ff067807 */ /* 0x000fe40000000000 */
[----:B--2---:R-:W-:Y:S02]  /*139d0*/  IADD3 R2, P3, R0, R17, RZ ;  /* 0x0000001100027210 */ /* 0x004fe40007f7e0ff */
[----:B------:R-:W2:Y:S03]  /*139e0*/  SHFL.IDX PT, R0, R12, 0x1, 0x181f ;  /* 0x00381f000c007f89 */ /* 0x000ea600000e0000 */
[----:B------:R-:W-:Y:S02]  /*139f0*/  IMAD.X R3, R4, 0x1, R18, P3 ;  /* 0x0000000104037824 */ /* 0x000fe400018e0612 */
[----:B------:R3:W4:Y:S04]  /*13a00*/  SHFL.IDX PT, R4, R5, 0x1, 0x181f ;  /* 0x00381f0005047f89 */ /* 0x00072800000e0000 */
[----:B------:R1:W-:Y:S02]  /*13a10*/  LDGSTS.E.BYPASS.LTC128B.128 [R144+0x10100], [R2.64], !P0 ;  /* 0x1010000002907fae */ /* 0x0003e4000c101d48 */
[----:B-1-3--:R-:W-:-:S04]  /*13a20*/  SEL R5, RZ, 0x10, P2 ;  /* 0x00000010ff057807 */ /* 0x00afc80001000000 */
.L_x_3069:
[C---:B--2---:R-:W-:Y:S02]  /*13a30*/  IADD3 R2, -R5.reuse, 0x10, RZ ;  /* 0x0000001005027810 */ /* 0x044fe40007ffe1ff */
[----:B------:R-:W-:-:S02]  /*13a40*/  ISETP.NE.U32.AND P2, PT, R5, RZ, PT ;  /* 0x000000ff0500720c */ /* 0x000fc40003f45070 */
[----:B------:R-:W-:Y:S02]  /*13a50*/  LOP3.LUT R2, R2, 0xf, RZ, 0xc0, !PT ;  /* 0x0000000f02027812 */ /* 0x000fe400078ec0ff */
[----:B------:R-:W-:Y:S02]  /*13a60*/  ISETP.NE.U32.AND P3, PT, R7, RZ, PT ;  /* 0x000000ff0700720c */ /* 0x000fe40003f65070 */
[----:B------:R-:W-:-:S04]  /*13a70*/  IADD3 R2, P1, P0, R2, R0, R13 ;  /* 0x0000000002027210 */ /* 0x000fc8000783e00d */
[----:B----4-:R-:W-:-:S05]  /*13a80*/  IADD3.X R3, RZ, R4, R14, P1, P0 ;  /* 0x00000004ff037210 */ /* 0x010fca0000fe040e */
[----:B------:R-:W-:Y:S01]  /*13a90*/  @!PT LDS RZ, [RZ] ;  /* 0x00000000fffff984 */ /* 0x000fe20000000800 */
[----:B------:R-:W-:Y:S01]  /*13aa0*/  @!PT LDS RZ, [RZ] ;  /* 0x00000000fffff984 */ /* 0x000fe20000000800 */
[----:B------:R-:W-:Y:S01]  /*13ab0*/  @!PT LDS RZ, [RZ] ;  /* 0x00000000fffff984 */ /* 0x000fe20000000800 */
[----:B------:R1:W-:Y:S01]  /*13ac0*/  LDGSTS.E.BYPASS.LTC128B.128.ZFILL [R144+0xd100], [R2.64], P2 ;  /* 0x0d10000002907fae */ /* 0x0003e20009141d48 */
[----:B------:R-:W-:Y:S02]  /*13ad0*/  ISETP.NE.U32.AND P2, PT, R6, RZ, PT ;  /* 0x000000ff0600720c */ /* 0x000fe40003f45070 */
[----:B-1----:R-:W-:-:S04]  /*13ae0*/  IADD3 R2, -R7, 0x10, RZ ;  /* 0x0000001007027810 */ /* 0x002fc80007ffe1ff */
[----:B------:R-:W-:Y:S02]  /*13af0*/  LOP3.LUT R3, R2, 0xf, RZ, 0xc0, !PT ;  /* 0x0000000f02037812 */ /* 0x000fe400078ec0ff */
[----:B------:R-:W-:Y:S02]  /*13b00*/  IADD3 R2, -R6, 0x10, RZ ;  /* 0x0000001006027810 */ /* 0x000fe40007ffe1ff */
[----:B------:R-:W-:Y:S02]  /*13b10*/  IADD3 R6, P1, P0, R3, R0, R15 ;  /* 0x0000000003067210 */ /* 0x000fe4000783e00f */
[----:B------:R-:W-:Y:S02]  /*13b20*/  LOP3.LUT R2, R2, 0xf, RZ, 0xc0, !PT ;  /* 0x0000000f02027812 */ /* 0x000fe400078ec0ff */
[----:B------:R-:W-:Y:S02]  /*13b30*/  IADD3.X R7, RZ, R4, R16, P1, P0 ;  /* 0x00000004ff077210 */ /* 0x000fe40000fe0410 */
[----:B------:R-:W-:-:S03]  /*13b40*/  IADD3 R2, P1, P0, R2, R0, R17 ;  /* 0x0000000002027210 */ /* 0x000fc6000783e011 */
[----:B------:R1:W-:Y:S01]  /*13b50*/  LDGSTS.E.BYPASS.LTC128B.128.ZFILL [R144+0xf100], [R6.64], P3 ;  /* 0x0f10000006907fae */ /* 0x0003e20009941d48 */
[----:B------:R-:W-:-:S05]  /*13b60*/  IADD3.X R3, RZ, R4, R18, P1, P0 ;  /* 0x00000004ff037210 */ /* 0x000fca0000fe0412 */
[----:B------:R1:W-:Y:S04]  /*13b70*/  LDGSTS.E.BYPASS.LTC128B.128.ZFILL [R144+0x11100], [R2.64], P2 ;  /* 0x1110000002907fae */ /* 0x0003e80009141d48 */
.L_x_2961:
[----:B------:R-:W-:Y:S05]  /*13b80*/  BSYNC B0 ;  /* 0x0000000000007941 */ /* 0x000fea0003800000 */
.L_x_2960:
[----:B------:R-:W2:Y:S01]  /*13b90*/  LDL R0, [R1+0x4] ;  /* 0x0000040001007983 */ /* 0x000ea20000100800 */
[----:B-1----:R-:W-:-:S03]  /*13ba0*/  IMAD.MOV.U32 R2, RZ, RZ, c[0x0][0x2c4] ;  /* 0x0000b100ff027624 */ /* 0x002fc600078e00ff */
[----:B------:R-:W0:Y:S02]  /*13bb0*/  LDGDEPBAR ;  /* 0x00000000000079af */ /* 0x000e240000000000 */
[----:B------:R-:W-:Y:S02]  /*13bc0*/  ISETP.NE.AND P0, PT, R2, 0x1, PT ;  /* 0x000000010200780c */ /* 0x000fe40003f05270 */
[----:B------:R-:W-:Y:S01]  /*13bd0*/  IADD3 R188, R188, -0x2, RZ ;  /* 0xfffffffebcbc7810 */ /* 0x000fe20007ffe0ff */
[----:B------:R-:W-:Y:S02]  /*13be0*/  IMAD.MOV.U32 R177, RZ, RZ, 0x1 ;  /* 0x00000001ffb17424 */ /* 0x000fe400078e00ff */
[----:B------:R-:W-:-:S08]  /*13bf0*/  IMAD.MOV.U32 R214, RZ, RZ, RZ ;  /* 0x000000ffffd67224 */ /* 0x000fd000078e00ff */
[----:B--2---:R-:W-:-:S05]  /*13c00*/  @P0 IMAD.HI.U32 R2, R0, c[0x0][0x2c8], RZ ;  /* 0x0000b20000020a27 */ /* 0x004fca00078e00ff */
[----:B------:R-:W-:-:S04]  /*13c10*/  @P0 SHF.R.U32.HI R0, RZ, c[0x0][0x2cc], R2 ;  /* 0x0000b300ff000a19 */ /* 0x000fc80000011602 */
        /* <DEDUP_REMOVED lines=11> */
.L_x_2973:
        /* <DEDUP_REMOVED lines=20> */
[----:B------:R-:W-:Y:S01]  /*13e10*/  SHF.R.S32.HI R2, RZ, 0x1f, R211 ;  /* 0x0000001fff027819 */ /* 0x000fe200000114d3 */
[----:B------:R-:W-:Y:S01]  /*13e20*/  IMAD.SHL.U32 R18, R216, 0x2, RZ ;  /* 0x00000002d8127824 */ /* 0x000fe200078e00ff */
[----:B------:R-:W-:Y:S02]  /*13e30*/  SHF.R.S32.HI R5, RZ, 0x1f, R196 ;  /* 0x0000001fff057819 */ /* 0x000fe400000114c4 */
[----:B------:R-:W-:Y:S01]  /*13e40*/  SHF.L.U64.HI R27, R219, 0x1, R229 ;  /* 0x00000001db1b7819 */ /* 0x000fe200000102e5 */
[----:B------:R-:W-:Y:S01]  /*13e50*/  IMAD R4, R2, c[0x0][0x208], RZ ;  /* 0x0000820002047a24 */ /* 0x000fe200078e02ff */
[C---:B------:R-:W-:Y:S01]  /*13e60*/  SHF.L.U64.HI R25, R218.reuse, 0x1, R230 ;  /* 0x00000001da197819 */ /* 0x040fe200000102e6 */
[C---:B------:R-:W-:Y:S01]  /*13e70*/  IMAD.WIDE.U32 R2, R211.reuse, c[0x0][0x208], RZ ;  /* 0x00008200d3027a25 */ /* 0x040fe200078e00ff */
        /* <DEDUP_REMOVED lines=13> */
.L_x_3070:
        /* <DEDUP_REMOVED lines=22> */
.L_x_3071:
[C---:B------:R-:W-:Y:S02]  /*140b0*/  IADD3 R3, -R6.reuse, 0x10, RZ ;  /* 0x0000001006037810 */ /* 0x040fe40007ffe1ff */
[----:B------:R-:W-:Y:S02]  /*140c0*/  ISETP.NE.U32.AND P2, PT, R6, RZ, PT ;  /* 0x000000ff0600720c */ /* 0x000fe40003f45070 */
[----:B------:R-:W-:Y:S02]  /*140d0*/  LOP3.LUT R3, R3, 0xf, RZ, 0xc0, !PT ;  /* 0x0000000f03037812 */ /* 0x000fe400078ec0ff */
[C---:B------:R-:W-:Y:S02]  /*140e0*/  ISETP.NE.U32.AND P3, PT, R16.reuse, RZ, PT ;  /* 0x000000ff1000720c */ /* 0x040fe40003f65070 */
        /* <DEDUP_REMOVED lines=17> */
.L_x_2966:
[----:B------:R-:W-:Y:S05]  /*14200*/  BSYNC B0 ;  /* 0x0000000000007941 */ /* 0x000fea0003800000 */
.L_x_2965:
[----:B------:R-:W0:Y:S01]  /*14210*/  LDGDEPBAR ;  /* 0x00000000000079af */ /* 0x000e220000000000 */
[----:B------:R-:W-:Y:S01]  /*14220*/  WARPSYNC 0xffffffff ;  /* 0xffffffff00007948 */ /* 0x000fe20003800000 */
[C---:B--23--:R-:W-:Y:S01]  /*14230*/  HMMA.16816.F32.BF16 R4, R36.reuse, R12, RZ ;  /* 0x0000000c2404723c */ /* 0x04cfe200000418ff */
[----:B------:R-:W-:Y:S01]  /*14240*/  MOV R189, c[0x0][0x2c4] ;  /* 0x0000b10000bd7a02 */ /* 0x000fe20000000f00 */
[----:B------:R-:W-:Y:S02]  /*14250*/  BSSY B0, `(.L_x_2969) ;  /* 0x0000314000007945 */ /* 0x000fe40003800000 */
[-C--:B------:R-:W-:Y:S02]  /*14260*/  IADD3 R2, R178, R0.reuse, RZ ;  /* 0x00000000b2027210 */ /* 0x080fe40007ffe0ff */
[CC--:B------:R-:W-:Y:S02]  /*14270*/  IADD3 R8, R179.reuse, R0.reuse, RZ ;  /* 0x00000000b3087210 */ /* 0x0c0fe40007ffe0ff */
[C---:B------:R-:W-:Y:S01]  /*14280*/  HMMA.16816.F32.BF16 R12, R36.reuse, R14, RZ ;  /* 0x0000000e240c723c */ /* 0x040fe200000418ff */
[----:B------:R-:W-:Y:S02]  /*14290*/  IADD3 R3, R179, R0, R178 ;  /* 0x00000000b3037210 */ /* 0x000fe40007ffe0b2 */
[----:B------:R-:W-:Y:S02]  /*142a0*/  ISETP.NE.AND P0, PT, R189, 0x1, PT ;  /* 0x00000001bd00780c */ /* 0x000fe40003f05270 */
[----:B------:R-:W-:Y:S03]  /*142b0*/  SHF.L.U32 R215, R188, 0x6, RZ ;  /* 0x00000006bcd77819 */ /* 0x000fe600000006ff */
        /* <DEDUP_REMOVED lines=142> */
[----:B------:R2:W-:Y:S01]  /*14ba0*/  MUFU.TANH R162, R2 ;  /* 0x0000000200a27308 */ /* 0x0005e20000002400 */
[----:B-1----:R-:W-:Y:S09]  /*14bb0*/  FMUL.FTZ R0, R5, c[0x0][0x320] ;  /* 0x0000c80005007a20 */ /* 0x002ff20000410000 */
[----:B------:R1:W3:Y:S01]  /*14bc0*/  MUFU.TANH R169, R0 ;  /* 0x0000000000a97308 */ /* 0x0002e20000002400 */
[----:B--2---:R-:W-:Y:S04]  /*14bd0*/  @P0 IMAD.HI.U32 R2, R225, c[0x0][0x2c8], RZ ;  /* 0x0000b200e1020a27 */ /* 0x004fe800078e00ff */
[----:B-1----:R-:W-:Y:S05]  /*14be0*/  FMUL.FTZ R0, R6, c[0x0][0x320] ;  /* 0x0000c80006007a20 */ /* 0x002fea0000410000 */
[----:B------:R1:W-:Y:S02]  /*14bf0*/  MUFU.TANH R168, R0 ;  /* 0x0000000000a87308 */ /* 0x0003e40000002400 */
[----:B-1----:R-:W-:Y:S02]  /*14c00*/  FMUL.FTZ R0, R7, c[0x0][0x320] ;  /* 0x0000c80007007a20 */ /* 0x002fe40000410000 */
[----:B------:R-:W1:Y:S06]  /*14c10*/  LDSM.16.M88.4 R4, [R3+0x5000] ;  /* 0x005000000304783b */ /* 0x000e6c0000000200 */
[----:B------:R2:W-:Y:S02]  /*14c20*/  MUFU.TANH R163, R0 ;  /* 0x0000000000a37308 */ /* 0x0005e40000002400 */
[----:B--2---:R-:W-:Y:S08]  /*14c30*/  FMUL.FTZ R0, R13, c[0x0][0x320] ;  /* 0x0000c8000d007a20 */ /* 0x004ff00000410000 */
[----:B------:R2:W-:Y:S01]  /*14c40*/  MUFU.TANH R161, R0 ;  /* 0x0000000000a17308 */ /* 0x0005e20000002400 */
[C---:B-1----:R-:W-:Y:S08]  /*14c50*/  HMMA.16816.F32.BF16 R24, R164.reuse, R4, R24 ;  /* 0x00000004a418723c */ /* 0x042ff00000041818 */
[C---:B------:R-:W-:Y:S04]  /*14c60*/  HMMA.16816.F32.BF16 R28, R164.reuse, R6, R28 ;  /* 0x00000006a41c723c */ /* 0x040fe8000004181c */
[----:B--2---:R-:W-:Y:S04]  /*14c70*/  FMUL.FTZ R0, R14, c[0x0][0x320] ;  /* 0x0000c8000e007a20 */ /* 0x004fe80000410000 */
[----:B------:R1:W-:Y:S11]  /*14c80*/  MUFU.TANH R160, R0 ;  /* 0x0000000000a07308 */ /* 0x0003f60000002400 */
[----:B------:R-:W-:Y:S05]  /*14c90*/  @!UPT UIADD3 URZ, URZ, URZ, URZ ;  /* 0x0000003f3f3ff290 */ /* 0x000fea000fffe03f */
[----:B------:R-:W-:Y:S02]  /*14ca0*/  FMUL.FTZ R4, R29, c[0x0][0x320] ;  /* 0x0000c8001d047a20 */ /* 0x000fe40000410000 */
[----:B------:R-:W-:Y:S02]  /*14cb0*/  FMUL.FTZ R6, R31, c[0x0][0x320] ;  /* 0x0000c8001f067a20 */ /* 0x000fe40000410000 */
[----:B-1----:R-:W-:Y:S02]  /*14cc0*/  FMUL.FTZ R0, R15, c[0x0][0x320] ;  /* 0x0000c8000f007a20 */ /* 0x002fe40000410000 */
[----:B------:R1:W2:Y:S01]  /*14cd0*/  LDSM.16.M88.4 R12, [R3+0x5800] ;  /* 0x00580000030c783b */ /* 0x0002a20000000200 */
[----:B------:R-:W-:Y:S04]  /*14ce0*/  DEPBAR.LE SB0, 0x2 ;  /* 0x000080800000791a */ /* 0x000fe80000000000 */
[----:B------:R4:W5:Y:S03]  /*14cf0*/  MUFU.TANH R158, R0 ;  /* 0x00000000009e7308 */ /* 0x0009660000002400 */
[----:B------:R-:W-:Y:S01]  /*14d00*/  BAR.SYNC.DEFER_BLOCKING 0x0 ;  /* 0x0000000000007b1d */ /* 0x000fe20000010000 */
[----:B-1----:R-:W-:Y:S02]  /*14d10*/  FMUL.FTZ R3, R25, c[0x0][0x320] ;  /* 0x0000c80019037a20 */ /* 0x002fe40000410000 */
[----:B----4-:R-:W-:Y:S04]  /*14d20*/  FMUL.FTZ R0, R16, c[0x0][0x320] ;  /* 0x0000c80010007a20 */ /* 0x010fe80000410000 */
[----:B------:R1:W-:Y:S01]  /*14d30*/  MUFU.TANH R159, R0 ;  /* 0x00000000009f7308 */ /* 0x0003e20000002400 */
[C---:B--2---:R-:W-:Y:S08]  /*14d40*/  HMMA.16816.F32.BF16 R32, R164.reuse, R12, R32 ;  /* 0x0000000ca420723c */ /* 0x044ff00000041820 */
[----:B------:R-:W-:Y:S04]  /*14d50*/  HMMA.16816.F32.BF16 R36, R164, R14, R36 ;  /* 0x0000000ea424723c */ /* 0x000fe80000041824 */
[----:B-1----:R-:W-:Y:S02]  /*14d60*/  FMUL.FTZ R0, R17, c[0x0][0x320] ;  /* 0x0000c80011007a20 */ /* 0x002fe40000410000 */
[----:B------:R1:W-:Y:S10]  /*14d70*/  MUFU.TANH R17, R3 ;  /* 0x0000000300117308 */ /* 0x0003f40000002400 */
[----:B------:R-:W-:Y:S02]  /*14d80*/  FMUL.FTZ R8, R33, c[0x0][0x320] ;  /* 0x0000c80021087a20 */ /* 0x000fe40000410000 */
[----:B------:R-:W-:Y:S01]  /*14d90*/  FMUL.FTZ R9, R34, c[0x0][0x320] ;  /* 0x0000c80022097a20 */ /* 0x000fe20000410000 */
[----:B------:R2:W-:Y:S01]  /*14da0*/  MUFU.TANH R157, R0 ;  /* 0x00000000009d7308 */ /* 0x0005e20000002400 */
[----:B-1----:R-:W-:Y:S09]  /*14db0*/  FMUL.FTZ R3, R26, c[0x0][0x320] ;  /* 0x0000c8001a037a20 */ /* 0x002ff20000410000 */
[----:B------:R-:W-:Y:S01]  /*14dc0*/  MUFU.TANH R26, R3 ;  /* 0x00000003001a7308 */ /* 0x000fe20000002400 */
[----:B--2---:R-:W-:Y:S09]  /*14dd0*/  FMUL.FTZ R0, R18, c[0x0][0x320] ;  /* 0x0000c80012007a20 */ /* 0x004ff20000410000 */
[----:B------:R1:W-:Y:S02]  /*14de0*/  MUFU.TANH R156, R0 ;  /* 0x00000000009c7308 */ /* 0x0003e40000002400 */
[----:B-1----:R-:W-:Y:S02]  /*14df0*/  FMUL.FTZ R0, R19, c[0x0][0x320] ;  /* 0x0000c80013007a20 */ /* 0x002fe40000410000 */
[----:B------:R-:W-:Y:S06]  /*14e00*/  FMUL.FTZ R19, R35, c[0x0][0x320] ;  /* 0x0000c80023137a20 */ /* 0x000fec0000410000 */
[----:B------:R1:W2:Y:S10]  /*14e10*/  MUFU.TANH R155, R0 ;  /* 0x00000000009b7308 */ /* 0x0002b40000002400 */
[----:B------:R-:W-:Y:S01]  /*14e20*/  MUFU.TANH R19, R19 ;  /* 0x0000001300137308 */ /* 0x000fe20000002400 */
[----:B-1----:R-:W-:Y:S09]  /*14e30*/  FMUL.FTZ R0, R20, c[0x0][0x320] ;  /* 0x0000c80014007a20 */ /* 0x002ff20000410000 */
[----:B------:R1:W-:Y:S10]  /*14e40*/  MUFU.TANH R20, R8 ;  /* 0x0000000800147308 */ /* 0x0003f40000002400 */
[----:B------:R4:W-:Y:S01]  /*14e50*/  MUFU.TANH R154, R0 ;  /* 0x00000000009a7308 */ /* 0x0009e20000002400 */
[----:B-1----:R-:W-:Y:S02]  /*14e60*/  FMUL.FTZ R8, R36, c[0x0][0x320] ;  /* 0x0000c80024087a20 */ /* 0x002fe40000410000 */
[----:B----4-:R-:W-:Y:S07]  /*14e70*/  FMUL.FTZ R0, R21, c[0x0][0x320] ;  /* 0x0000c80015007a20 */ /* 0x010fee0000410000 */
[----:B------:R1:W-:Y:S02]  /*14e80*/  MUFU.TANH R21, R0 ;  /* 0x0000000000157308 */ /* 0x0003e40000002400 */
[----:B-1----:R-:W-:Y:S08]  /*14e90*/  FMUL.FTZ R0, R22, c[0x0][0x320] ;  /* 0x0000c80016007a20 */ /* 0x002ff00000410000 */
[----:B------:R-:W-:Y:S10]  /*14ea0*/  MUFU.TANH R22, R6 ;  /* 0x0000000600167308 */ /* 0x000ff40000002400 */
[----:B------:R1:W-:Y:S02]  /*14eb0*/  MUFU.TANH R152, R0 ;  /* 0x0000000000987308 */ /* 0x0003e40000002400 */
[----:B-1----:R-:W-:Y:S08]  /*14ec0*/  FMUL.FTZ R0, R23, c[0x0][0x320] ;  /* 0x0000c80017007a20 */ /* 0x002ff00000410000 */
[----:B------:R1:W-:Y:S10]  /*14ed0*/  MUFU.TANH R23, R4 ;  /* 0x0000000400177308 */ /* 0x0003f40000002400 */
[----:B------:R4:W2:Y:S01]  /*14ee0*/  MUFU.TANH R18, R0 ;  /* 0x0000000000127308 */ /* 0x0008a20000002400 */
[----:B-1----:R-:W-:Y:S02]  /*14ef0*/  FMUL.FTZ R4, R30, c[0x0][0x320] ;  /* 0x0000c8001e047a20 */ /* 0x002fe40000410000 */
[----:B----4-:R-:W-:Y:S07]  /*14f00*/  FMUL.FTZ R0, R24, c[0x0][0x320] ;  /* 0x0000c80018007a20 */ /* 0x010fee0000410000 */
[----:B------:R-:W-:Y:S10]  /*14f10*/  MUFU.TANH R24, R4 ;  /* 0x0000000400187308 */ /* 0x000ff40000002400 */
[----:B------:R1:W4:Y:S02]  /*14f20*/  MUFU.TANH R153, R0 ;  /* 0x0000000000997308 */ /* 0x0003240000002400 */
        /* <DEDUP_REMOVED lines=13> */
[C---:B------:R-:W-:Y:S02]  /*15000*/  ISETP.GT.AND P1, PT, R2.reuse, 0x1, PT ;  /* 0x000000010200780c */ /* 0x040fe40003f24270 */
[----:B------:R-:W-:Y:S01]  /*15010*/  ISETP.GT.AND P2, PT, R2, RZ, PT ;  /* 0x000000ff0200720c */ /* 0x000fe20003f44270 */
[----:B------:R1:W2:Y:S01]  /*15020*/  MUFU.TANH R16, R3 ;  /* 0x0000000300107308 */ /* 0x0002a20000002400 */
[----:B---3--:R-:W-:Y:S02]  /*15030*/  FSEL R4, R169, -INF , P1 ;  /* 0xff800000a9047808 */ /* 0x008fe40000800000 */
[----:B------:R-:W-:Y:S02]  /*15040*/  ISETP.GT.AND P1, PT, R0, 0x9, PT ;  /* 0x000000090000780c */ /* 0x000fe40003f24270 */
[----:B------:R-:W-:Y:S02]  /*15050*/  FSEL R5, R170, -INF , P2 ;  /* 0xff800000aa057808 */ /* 0x000fe40001000000 */
[----:B------:R-:W-:Y:S02]  /*15060*/  ISETP.GT.AND P0, PT, R0, RZ, PT ;  /* 0x000000ff0000720c */ /* 0x000fe40003f04270 */
[----:B------:R-:W-:Y:S02]  /*15070*/  ISETP.GT.AND P2, PT, R2, 0x9, PT ;  /* 0x000000090200780c */ /* 0x000fe40003f44270 */
[----:B-----5:R-:W-:Y:S02]  /*15080*/  FSEL R15, R158, -INF , P1 ;  /* 0xff8000009e0f7808 */ /* 0x020fe40000800000 */
[----:B------:R-:W-:Y:S02]  /*15090*/  ISETP.GT.AND P4, PT, R2, 0x8, PT ;  /* 0x000000080200780c */ /* 0x000fe40003f84270 */
[----:B------:R-:W-:Y:S02]  /*150a0*/  ISETP.GT.AND P1, PT, R0, 0x11, PT ;  /* 0x000000110000780c */ /* 0x000fe40003f24270 */
[----:B------:R-:W-:Y:S02]  /*150b0*/  FSEL R14, R168, -INF , P0 ;  /* 0xff800000a80e7808 */ /* 0x000fe40000000000 */
[----:B------:R-:W-:Y:S02]  /*150c0*/  FSEL R6, R161, -INF , P2 ;  /* 0xff800000a1067808 */ /* 0x000fe40001000000 */
[----:B------:R-:W-:Y:S02]  /*150d0*/  ISETP.GT.AND P0, PT, R0, 0x8, PT ;  /* 0x000000080000780c */ /* 0x000fe40003f04270 */
[----:B------:R-:W-:Y:S02]  /*150e0*/  ISETP.GT.AND P2, PT, R2, 0x11, PT ;  /* 0x000000110200780c */ /* 0x000fe40003f44270 */
[----:B------:R-:W-:Y:S02]  /*150f0*/  FSEL R7, R162, -INF , P4 ;  /* 0xff800000a2077808 */ /* 0x000fe40002000000 */
[----:B------:R-:W-:Y:S02]  /*15100*/  FSEL R162, R155, -INF , P1 ;  /* 0xff8000009ba27808 */ /* 0x000fe40000800000 */
[----:B------:R-:W-:Y:S02]  /*15110*/  ISETP.GT.AND P1, PT, R0, 0x19, PT ;  /* 0x000000190000780c */ /* 0x000fe40003f24270 */
[----:B------:R-:W-:Y:S02]  /*15120*/  FSEL R12, R160, -INF , P0 ;  /* 0xff800000a00c7808 */ /* 0x000fe40000000000 */
[----:B------:R-:W-:Y:S02]  /*15130*/  FSEL R160, R157, -INF , P2 ;  /* 0xff8000009da07808 */ /* 0x000fe40001000000 */
[----:B------:R-:W-:Y:S02]  /*15140*/  ISETP.GT.AND P2, PT, R2, 0x19, PT ;  /* 0x000000190200780c */ /* 0x000fe40003f44270 */
[----:B------:R-:W-:Y:S02]  /*15150*/  FSEL R166, R18, -INF , P1 ;  /* 0xff80000012a67808 */ /* 0x000fe40000800000 */
[----:B-1----:R-:W-:Y:S01]  /*15160*/  FMNMX.FTZ R3, R5, R106, !PT ;  /* 0x0000006a05037209 */ /* 0x002fe20007810000 */
[----:B------:R1:W3:Y:S01]  /*15170*/  MUFU.TANH R18, R8 ;  /* 0x0000000800127308 */ /* 0x0002e20000002400 */
[----:B------:R-:W-:Y:S02]  /*15180*/  FSEL R164, R21, -INF , P2 ;  /* 0xff80000015a47808 */ /* 0x000fe40001000000 */
[----:B------:R-:W-:Y:S02]  /*15190*/  FMNMX.FTZ R3, R4, R3, !PT ;  /* 0x0000000304037209 */ /* 0x000fe40007810000 */
[----:B------:R-:W-:Y:S02]  /*151a0*/  ISETP.GT.AND P3, PT, R0, 0x1, PT ;  /* 0x000000010000780c */ /* 0x000fe40003f64270 */
[----:B------:R-:W-:Y:S02]  /*151b0*/  FMNMX.FTZ R3, R7, R3, !PT ;  /* 0x0000000307037209 */ /* 0x000fe40007810000 */
[----:B------:R-:W-:Y:S01]  /*151c0*/  FSEL R13, R163, -INF , P3 ;  /* 0xff800000a30d7808 */ /* 0x000fe20001800000 */
[----:B------:R5:W-:Y:S01]  /*151d0*/  MUFU.TANH R21, R9 ;  /* 0x0000000900157308 */ /* 0x000be20000002400 */
[----:B------:R-:W-:Y:S02]  /*151e0*/  ISETP.GT.AND P3, PT, R2, 0x10, PT ;  /* 0x000000100200780c */ /* 0x000fe40003f64270 */
[----:B------:R-:W-:Y:S02]  /*151f0*/  FMNMX.FTZ R3, R6, R3, !PT ;  /* 0x0000000306037209 */ /* 0x000fe40007810000 */
[----:B------:R-:W-:Y:S02]  /*15200*/  FSEL R159, R159, -INF , P3 ;  /* 0xff8000009f9f7808 */ /* 0x000fe40001800000 */
[----:B------:R-:W-:Y:S02]  /*15210*/  ISETP.GT.AND P3, PT, R2, 0x18, PT ;  /* 0x000000180200780c */ /* 0x000fe40003f64270 */
[----:B------:R-:W-:Y:S02]  /*15220*/  FMNMX.FTZ R3, R159, R3, !PT ;  /* 0x000000039f037209 */ /* 0x000fe40007810000 */
[----:B------:R-:W-:Y:S02]  /*15230*/  FSEL R163, R154, -INF , P3 ;  /* 0xff8000009aa37808 */ /* 0x000fe40001800000 */
[----:B------:R-:W-:Y:S02]  /*15240*/  FMNMX.FTZ R3, R160, R3, !PT ;  /* 0x00000003a0037209 */ /* 0x000fe40007810000 */
[----:B------:R-:W-:Y:S02]  /*15250*/  ISETP.GT.AND P3, PT, R2, 0x20, PT ;  /* 0x000000200200780c */ /* 0x000fe40003f64270 */
[----:B------:R-:W-:Y:S02]  /*15260*/  FMNMX.FTZ R3, R163, R3, !PT ;  /* 0x00000003a3037209 */ /* 0x000fe40007810000 */
[----:B-1----:R-:W-:Y:S02]  /*15270*/  FMNMX.FTZ R8, R14, R107, !PT ;  /* 0x0000006b0e087209 */ /* 0x002fe40007810000 */
[----:B------:R-:W-:Y:S02]  /*15280*/  ISETP.GT.AND P2, PT, R2, 0x21, PT ;  /* 0x000000210200780c */ /* 0x000fe40003f44270 */
[----:B----4-:R-:W-:Y:S01]  /*15290*/  FSEL R167, R153, -INF , P3 ;  /* 0xff80000099a77808 */ /* 0x010fe20001800000 */
[----:B-----5:R-:W-:Y:S01]  /*152a0*/  FMUL.FTZ R9, R37, c[0x0][0x320] ;  /* 0x0000c80025097a20 */ /* 0x020fe20000410000 */
[----:B------:R-:W-:Y:S02]  /*152b0*/  FMNMX.FTZ R3, R164, R3, !PT ;  /* 0x00000003a4037209 */ /* 0x000fe40007810000 */
[----:B------:R-:W-:Y:S02]  /*152c0*/  FMNMX.FTZ R8, R13, R8, !PT ;  /* 0x000000080d087209 */ /* 0x000fe40007810000 */
[----:B------:R-:W-:Y:S02]  /*152d0*/  FSEL R169, R17, -INF , P2 ;  /* 0xff80000011a97808 */ /* 0x000fe40001000000 */
[----:B------:R1:W4:Y:S01]  /*152e0*/  MUFU.TANH R17, R9 ;  /* 0x0000000900117308 */ /* 0x0003220000002400 */
[----:B------:R-:W-:Y:S02]  /*152f0*/  ISETP.GT.AND P1, PT, R2, 0x28, PT ;  /* 0x000000280200780c */ /* 0x000fe40003f24270 */
[----:B------:R-:W-:Y:S02]  /*15300*/  FMNMX.FTZ R3, R167, R3, !PT ;  /* 0x00000003a7037209 */ /* 0x000fe40007810000 */
[----:B------:R-:W-:Y:S02]  /*15310*/  FMNMX.FTZ R8, R12, R8, !PT ;  /* 0x000000080c087209 */ /* 0x000fe40007810000 */
[C---:B------:R-:W-:Y:S02]  /*15320*/  ISETP.GT.AND P4, PT, R2.reuse, 0x30, PT ;  /* 0x000000300200780c */ /* 0x040fe40003f84270 */
[----:B------:R-:W-:Y:S02]  /*15330*/  FSEL R175, R25, -INF , P1 ;  /* 0xff80000019af7808 */ /* 0x000fe40000800000 */
[C---:B------:R-:W-:Y:S02]  /*15340*/  ISETP.GT.AND P5, PT, R2.reuse, 0x29, PT ;  /* 0x000000290200780c */ /* 0x040fe40003fa4270 */
[----:B------:R-:W-:Y:S02]  /*15350*/  FMNMX.FTZ R3, R169, R3, !PT ;  /* 0x00000003a9037209 */ /* 0x000fe40007810000 */
[C---:B------:R-:W-:Y:S02]  /*15360*/  ISETP.GT.AND P2, PT, R2.reuse, 0x38, PT ;  /* 0x000000380200780c */ /* 0x040fe40003f44270 */
[C---:B------:R-:W-:Y:S02]  /*15370*/  ISETP.GT.AND P1, PT, R2.reuse, 0x39, PT ;  /* 0x000000390200780c */ /* 0x040fe40003f24270 */
[----:B------:R-:W-:Y:S02]  /*15380*/  ISETP.GT.AND P3, PT, R2, 0x31, PT ;  /* 0x000000310200780c */ /* 0x000fe40003f64270 */
[----:B------:R-:W-:Y:S01]  /*15390*/  FMNMX.FTZ R2, R15, R8, !PT ;  /* 0x000000080f027209 */ /* 0x000fe20007810000 */
[----:B------:R-:W-:Y:S01]  /*153a0*/  FMUL.FTZ R8, R38, c[0x0][0x320] ;  /* 0x0000c80026087a20 */ /* 0x000fe20000410000 */
[----:B--2---:R-:W-:Y:S01]  /*153b0*/  FSEL R204, R16, -INF , P4 ;  /* 0xff80000010cc7808 */ /* 0x004fe20002000000 */
[----:B-1----:R-:W-:Y:S01]  /*153c0*/  FMUL.FTZ R9, R39, c[0x0][0x320] ;  /* 0x0000c80027097a20 */ /* 0x002fe20000410000 */
[----:B------:R-:W-:Y:S01]  /*153d0*/  FSEL R171, R23, -INF , P5 ;  /* 0xff80000017ab7808 */ /* 0x000fe20002800000 */
[----:B------:R1:W2:Y:S01]  /*153e0*/  MUFU.TANH R16, R8 ;  /* 0x0000000800107308 */ /* 0x0002a20000002400 */
[----:B------:R-:W-:Y:S02]  /*153f0*/  FMNMX.FTZ R3, R175, R3, !PT ;  /* 0x00000003af037209 */ /* 0x000fe40007810000 */
[----:B------:R-:W-:Y:S02]  /*15400*/  FSEL R201, R20, -INF , P3 ;  /* 0xff80000014c97808 */ /* 0x000fe40001800000 */
[----:B------:R-:W-:Y:S02]  /*15410*/  FMNMX.FTZ R3, R171, R3, !PT ;  /* 0x00000003ab037209 */ /* 0x000fe40007810000 */
[----:B---3--:R-:W-:Y:S02]  /*15420*/  FSEL R200, R18, -INF , P2 ;  /* 0xff80000012c87808 */ /* 0x008fe40001000000 */
[----:B------:R-:W-:Y:S01]  /*15430*/  FMNMX.FTZ R3, R204, R3, !PT ;  /* 0x00000003cc037209 */ /* 0x000fe20007810000 */
[----:B------:R-:W3:Y:S01]  /*15440*/  MUFU.TANH R9, R9 ;  /* 0x0000000900097308 */ /* 0x000ee20000002400 */
[----:B----4-:R-:W-:Y:S02]  /*15450*/  FSEL R197, R17, -INF , P1 ;  /* 0xff80000011c57808 */ /* 0x010fe40000800000 */
[----:B------:R-:W-:Y:S02]  /*15460*/  FMNMX.FTZ R3, R201, R3, !PT ;  /* 0x00000003c9037209 */ /* 0x000fe40007810000 */
[----:B------:R-:W-:Y:S02]  /*15470*/  ISETP.GT.AND P0, PT, R0, 0x10, PT ;  /* 0x000000100000780c */ /* 0x000fe40003f04270 */
[----:B------:R-:W-:Y:S02]  /*15480*/  FMNMX.FTZ R3, R200, R3, !PT ;  /* 0x00000003c8037209 */ /* 0x000fe40007810000 */
[----:B------:R-:W-:Y:S02]  /*15490*/  FSEL R161, R156, -INF , P0 ;  /* 0xff8000009ca17808 */ /* 0x000fe40000000000 */
[----:B------:R-:W-:Y:S02]  /*154a0*/  FMNMX.FTZ R3, R197, R3, !PT ;  /* 0x00000003c5037209 */ /* 0x000fe40007810000 */
[C---:B------:R-:W-:Y:S02]  /*154b0*/  ISETP.GT.AND P0, PT, R0.reuse, 0x18, PT ;  /* 0x000000180000780c */ /* 0x040fe40003f04270 */
[----:B------:R-:W-:Y:S01]  /*154c0*/  ISETP.GT.AND P1, PT, R0, 0x30, PT ;  /* 0x000000300000780c */ /* 0x000fe20003f24270 */
[----:B-1----:R-:W1:Y:S01]  /*154d0*/  SHFL.BFLY PT, R8, R3, 0x2, 0x1f ;  /* 0x0c401f0003087f89 */ /* 0x002e6200000e0000 */
[----:B------:R-:W-:Y:S02]  /*154e0*/  FSEL R165, R152, -INF , P0 ;  /* 0xff80000098a57808 */ /* 0x000fe40000000000 */
[C---:B------:R-:W-:Y:S02]  /*154f0*/  ISETP.GT.AND P0, PT, R0.reuse, 0x20, PT ;  /* 0x000000200000780c */ /* 0x040fe40003f04270 */
[----:B------:R-:W-:Y:S02]  /*15500*/  ISETP.GT.AND P3, PT, R0, 0x28, PT ;  /* 0x000000280000780c */ /* 0x000fe40003f64270 */
[----:B------:R-:W-:Y:S02]  /*15510*/  FSEL R170, R26, -INF , P0 ;  /* 0xff8000001aaa7808 */ /* 0x000fe40000000000 */
[C---:B------:R-:W-:Y:S02]  /*15520*/  ISETP.GT.AND P0, PT, R0.reuse, 0x21, PT ;  /* 0x000000210000780c */ /* 0x040fe40003f04270 */
[----:B------:R-:W-:Y:S02]  /*15530*/  FSEL R199, R21, -INF , P1 ;  /* 0xff80000015c77808 */ /* 0x000fe40000800000 */
[----:B------:R-:W-:Y:S02]  /*15540*/  FSEL R168, R27, -INF , P0 ;  /* 0xff8000001ba87808 */ /* 0x000fe40000000000 */
[C---:B------:R-:W-:Y:S02]  /*15550*/  ISETP.GT.AND P0, PT, R0.reuse, 0x29, PT ;  /* 0x000000290000780c */ /* 0x040fe40003f04270 */
[----:B------:R-:W-:Y:S02]  /*15560*/  ISETP.GT.AND P1, PT, R0, 0x38, PT ;  /* 0x000000380000780c */ /* 0x000fe40003f24270 */
[----:B------:R-:W-:Y:S02]  /*15570*/  FSEL R174, R22, -INF , P0 ;  /* 0xff80000016ae7808 */ /* 0x000fe40000000000 */
[----:B------:R-:W-:Y:S02]  /*15580*/  ISETP.GT.AND P0, PT, R0, 0x31, PT ;  /* 0x000000310000780c */ /* 0x000fe40003f04270 */
[----:B--2---:R-:W-:Y:S02]  /*15590*/  FSEL R202, R16, -INF , P1 ;  /* 0xff80000010ca7808 */ /* 0x004fe40000800000 */
[----:B------:R-:W-:Y:S02]  /*155a0*/  FSEL R198, R19, -INF , P0 ;  /* 0xff80000013c67808 */ /* 0x000fe40000000000 */
[----:B------:R-:W-:Y:S02]  /*155b0*/  ISETP.GT.AND P0, PT, R0, 0x39, PT ;  /* 0x000000390000780c */ /* 0x000fe40003f04270 */
[----:B-1----:R-:W-:Y:S02]  /*155c0*/  FMNMX.FTZ R0, R3, R8, !PT ;  /* 0x0000000803007209 */ /* 0x002fe40007810000 */
[----:B---3--:R-:W-:Y:S02]  /*155d0*/  FSEL R207, R9, -INF , P0 ;  /* 0xff80000009cf7808 */ /* 0x008fe40000000000 */
[----:B------:R-:W-:Y:S01]  /*155e0*/  FMNMX.FTZ R2, R161, R2, !PT ;  /* 0x00000002a1027209 */ /* 0x000fe20007810000 */
[----:B------:R-:W1:Y:S01]  /*155f0*/  SHFL.BFLY PT, R9, R0, 0x1, 0x1f ;  /* 0x0c201f0000097f89 */ /* 0x000e6200000e0000 */
[----:B------:R-:W-:Y:S02]  /*15600*/  FSEL R173, R24, -INF , P3 ;  /* 0xff80000018ad7808 */ /* 0x000fe40001800000 */
[----:B------:R-:W-:Y:S02]  /*15610*/  FMNMX.FTZ R2, R162, R2, !PT ;  /* 0x00000002a2027209 */ /* 0x000fe40007810000 */
[----:B------:R-:W-:Y:S02]  /*15620*/  IADD3 R156, R187, R176, RZ ;  /* 0x000000b0bb9c7210 */ /* 0x000fe40007ffe0ff */
[----:B------:R-:W-:Y:S03]  /*15630*/  FMNMX.FTZ R2, R165, R2, !PT ;  /* 0x00000002a5027209 */ /* 0x000fe60007810000 */
[----:B------:R-:W-:Y:S01]  /*15640*/  LDSM.16.MT88.4 R32, [R156] ;  /* 0x000000009c20783b */ /* 0x000fe20000004200 */
[----:B------:R-:W-:Y:S04]  /*15650*/  FMNMX.FTZ R2, R166, R2, !PT ;  /* 0x00000002a6027209 */ /* 0x000fe80007810000 */
[----:B------:R-:W-:Y:S04]  /*15660*/  FMNMX.FTZ R2, R170, R2, !PT ;  /* 0x00000002aa027209 */ /* 0x000fe80007810000 */
[----:B------:R-:W-:Y:S04]  /*15670*/  FMNMX.FTZ R2, R168, R2, !PT ;  /* 0x00000002a8027209 */ /* 0x000fe80007810000 */
[----:B------:R-:W-:Y:S02]  /*15680*/  FMNMX.FTZ R2, R173, R2, !PT ;  /* 0x00000002ad027209 */ /* 0x000fe40007810000 */
[----:B-1----:R-:W-:Y:S02]  /*15690*/  FMNMX.FTZ R9, R0, R9, !PT ;  /* 0x0000000900097209 */ /* 0x002fe40007810000 */
[----:B------:R-:W-:Y:S02]  /*156a0*/  FMNMX.FTZ R2, R174, R2, !PT ;  /* 0x00000002ae027209 */ /* 0x000fe40007810000 */
[C---:B------:R-:W-:Y:S01]  /*156b0*/  FSETP.NEU.FTZ.AND P1, PT, R9.reuse, -INF , PT ;  /* 0xff8000000900780b */ /* 0x040fe20003f3d000 */
[----:B------:R-:W-:Y:S01]  /*156c0*/  FMUL.FTZ R0, R9, c[0x0][0x2d0] ;  /* 0x0000b40009007a20 */ /* 0x000fe20000410000 */
[----:B------:R-:W-:Y:S04]  /*156d0*/  FMNMX.FTZ R2, R199, R2, !PT ;  /* 0x00000002c7027209 */ /* 0x000fe80007810000 */
[----:B------:R-:W-:Y:S02]  /*156e0*/  FSEL R157, R0, RZ, P1 ;  /* 0x000000ff009d7208 */ /* 0x000fe40000800000 */
[----:B------:R-:W-:Y:S03]  /*156f0*/  FMNMX.FTZ R2, R198, R2, !PT ;  /* 0x00000002c6027209 */ /* 0x000fe60007810000 */
[--C-:B------:R-:W-:Y:S01]  /*15700*/  FFMA.FTZ R0, R5, c[0x0][0x2d0], -R157.reuse ;  /* 0x0000b40005007a23 */ /* 0x100fe2000001089d */
[----:B------:R-:W-:Y:S03]  /*15710*/  FMNMX.FTZ R2, R202, R2, !PT ;  /* 0x00000002ca027209 */ /* 0x000fe60007810000 */
[----:B------:R1:W-:Y:S01]  /*15720*/  MUFU.EX2 R206, R0 ;  /* 0x0000000000ce7308 */ /* 0x0003e20000000800 */
[----:B------:R-:W-:Y:S05]  /*15730*/  FMNMX.FTZ R2, R207, R2, !PT ;  /* 0x00000002cf027209 */ /* 0x000fea0007810000 */
[----:B------:R-:W2:Y:S01]  /*15740*/  SHFL.BFLY PT, R3, R2, 0x2, 0x1f ;  /* 0x0c401f0002037f89 */ /* 0x000ea200000e0000 */
[--C-:B-1----:R-:W-:Y:S04]  /*15750*/  FFMA.FTZ R0, R4, c[0x0][0x2d0], -R157.reuse ;  /* 0x0000b40004007a23 */ /* 0x102fe8000001089d */
[----:B------:R1:W3:Y:S01]  /*15760*/  MUFU.EX2 R205, R0 ;  /* 0x0000000000cd7308 */ /* 0x0002e20000000800 */
[----:B--2---:R-:W-:Y:S05]  /*15770*/  FMNMX.FTZ R2, R2, R3, !PT ;  /* 0x0000000302027209 */ /* 0x004fea0007810000 */
[----:B------:R-:W2:Y:S01]  /*15780*/  SHFL.BFLY PT, R3, R2, 0x1, 0x1f ;  /* 0x0c201f0002037f89 */ /* 0x000ea200000e0000 */
[--C-:B-1----:R-:W-:Y:S01]  /*15790*/  FFMA.FTZ R0, R7, c[0x0][0x2d0], -R157.reuse ;  /* 0x0000b40007007a23 */ /* 0x102fe2000001089d */
[----:B---3--:R-:W-:Y:S03]  /*157a0*/  F2FP.BF16.PACK_AB R152, R205, R206 ;  /* 0x000000cecd98723e */ /* 0x008fe600000010ff */
[----:B------:R1:W-:Y:S01]  /*157b0*/  MUFU.EX2 R213, R0 ;  /* 0x0000000000d57308 */ /* 0x0003e20000000800 */
[----:B--2---:R-:W-:Y:S04]  /*157c0*/  FMNMX.FTZ R8, R2, R3, !PT ;  /* 0x0000000302087209 */ /* 0x004fe80007810000 */
[C---:B------:R-:W-:Y:S01]  /*157d0*/  FSETP.NEU.FTZ.AND P0, PT, R8.reuse, -INF , PT ;  /* 0xff8000000800780b */ /* 0x040fe20003f1d000 */
[----:B------:R-:W-:Y:S05]  /*157e0*/  FMUL.FTZ R2, R8, c[0x0][0x2d0] ;  /* 0x0000b40008027a20 */ /* 0x000fea0000410000 */
[----:B------:R-:W-:Y:S02]  /*157f0*/  FSEL R158, R2, RZ, P0 ;  /* 0x000000ff029e7208 */ /* 0x000fe40000000000 */
[----:B------:R-:W-:Y:S02]  /*15800*/  FSEL R2, R9, RZ, P1 ;  /* 0x000000ff09027208 */ /* 0x000fe40000800000 */
[----:B------:R-:W-:Y:S01]  /*15810*/  ISETP.GE.AND P1, PT, R214, 0x1, PT ;  /* 0x00000001d600780c */ /* 0x000fe20003f26270 */
[----:B------:R-:W-:Y:S02]  /*15820*/  FFMA.FTZ R3, R15, c[0x0][0x2d0], -R158 ;  /* 0x0000b4000f037a23 */ /* 0x000fe4000001089e */
[----:B------:R-:W-:Y:S02]  /*15830*/  FADD.FTZ R2, -R2, R106 ;  /* 0x0000006a02027221 */ /* 0x000fe40000010100 */
[----:B------:R2:W-:Y:S01]  /*15840*/  MUFU.EX2 R208, R3 ;  /* 0x0000000300d07308 */ /* 0x0005e20000000800 */
[----:B-1----:R-:W-:Y:S02]  /*15850*/  FFMA.FTZ R0, R6, c[0x0][0x2d0], -R157 ;  /* 0x0000b40006007a23 */ /* 0x002fe4000001089d */
[----:B------:R-:W-:Y:S07]  /*15860*/  FMUL.FTZ R2, R2, c[0x0][0x2d0] ;  /* 0x0000b40002027a20 */ /* 0x000fee0000410000 */
[----:B------:R1:W3:Y:S10]  /*15870*/  MUFU.EX2 R212, R0 ;  /* 0x0000000000d47308 */ /* 0x0002f40000000800 */
[----:B------:R-:W4:Y:S01]  /*15880*/  MUFU.EX2 R2, R2 ;  /* 0x0000000200027308 */ /* 0x000f220000000800 */
[----:B--2---:R-:W-:Y:S04]  /*15890*/  IADD3 R3, R186, R176, RZ ;  /* 0x000000b0ba037210 */ /* 0x004fe80007ffe0ff */
[----:B------:R-:W-:Y:S01]  /*158a0*/  IADD3 R106, R184, R3, RZ ;  /* 0x00000003b86a7210 */ /* 0x000fe20007ffe0ff */
[----:B------:R-:W2:Y:S01]  /*158b0*/  LDSM.16.MT88.4 R16, [R3] ;  /* 0x000000000310783b */ /* 0x000ea20000004200 */
[--C-:B-1----:R-:W-:Y:S01]  /*158c0*/  FFMA.FTZ R0, R14, c[0x0][0x2d0], -R158.reuse ;  /* 0x0000b4000e007a23 */ /* 0x102fe2000001089e */
[----:B---3--:R-:W-:Y:S06]  /*158d0*/  F2FP.BF16.PACK_AB R154, R212, R213 ;  /* 0x000000d5d49a723e */ /* 0x008fec00000010ff */
[----:B------:R-:W1:Y:S01]  /*158e0*/  LDSM.16.MT88.4 R24, [R106] ;  /* 0x000000006a18783b */ /* 0x000e620000004200 */
[----:B------:R3:W-:Y:S01]  /*158f0*/  MUFU.EX2 R203, R0 ;  /* 0x0000000000cb7308 */ /* 0x0007e20000000800 */
[C---:B----4-:R-:W-:Y:S02]  /*15900*/  FMUL.FTZ R4, R2.reuse, R112 ;  /* 0x0000007002047220 */ /* 0x050fe40000410000 */
        /* <DEDUP_REMOVED lines=8> */
[--C-:B---3--:R-:W-:Y:S02]  /*15990*/  FFMA.FTZ R0, R13, c[0x0][0x2d0], -R158.reuse ;  /* 0x0000b4000d007a23 */ /* 0x108fe4000001089e */
[C---:B------:R-:W-:Y:S02]  /*159a0*/  FMUL.FTZ R13, R2.reuse, R117 ;  /* 0x00000075020d7220 */ /* 0x040fe40000410000 */
[----:B------:R-:W3:Y:S01]  /*159b0*/  MUFU.EX2 R210, R0 ;  /* 0x0000000000d27308 */ /* 0x000ee20000000800 */
        /* <DEDUP_REMOVED lines=12> */
[----:B---3--:R-:W-:Y:S01]  /*15a80*/  F2FP.BF16.PACK_AB R153, R210, R203 ;  /* 0x000000cbd299723e */ /* 0x008fe200000010ff */
[--C-:B------:R-:W-:Y:S02]  /*15a90*/  FFMA.FTZ R0, R12, c[0x0][0x2d0], -R158.reuse ;  /* 0x0000b4000c007a23 */ /* 0x100fe4000001089e */
[C---:B------:R-:W-:Y:S02]  /*15aa0*/  FMUL.FTZ R12, R2.reuse, R116 ;  /* 0x00000074020c7220 */ /* 0x040fe40000410000 */
[----:B------:R3:W4:Y:S01]  /*15ab0*/  MUFU.EX2 R209, R0 ;  /* 0x0000000000d17308 */ /* 0x0007220000000800 */
        /* <DEDUP_REMOVED lines=12> */
[----:B---3--:R-:W-:Y:S01]  /*15b80*/  FSEL R0, R8, RZ, P0 ;  /* 0x000000ff08007208 */ /* 0x008fe20000000000 */
[----:B------:R-:W-:Y:S01]  /*15b90*/  FMUL.FTZ R89, R2, R89 ;  /* 0x0000005902597220 */ /* 0x000fe20000410000 */
[----:B----4-:R-:W-:Y:S01]  /*15ba0*/  F2FP.BF16.PACK_AB R155, R208, R209 ;  /* 0x000000d1d09b723e */ /* 0x010fe200000010ff */
[----:B------:R-:W-:Y:S02]  /*15bb0*/  FMUL.FTZ R92, R2, R92 ;  /* 0x0000005c025c7220 */ /* 0x000fe40000410000 */
[----:B------:R-:W-:Y:S01]  /*15bc0*/  FADD.FTZ R0, -R0, R107 ;  /* 0x0000006b00007221 */ /* 0x000fe20000010100 */
[----:B------:R-:W-:Y:S01]  /*15bd0*/  IADD3 R107, R184, R156, RZ ;  /* 0x0000009cb86b7210 */ /* 0x000fe20007ffe0ff */
[----:B------:R-:W-:Y:S02]  /*15be0*/  FMUL.FTZ R93, R2, R93 ;  /* 0x0000005d025d7220 */ /* 0x000fe40000410000 */
[----:B------:R-:W-:Y:S02]  /*15bf0*/  FMUL.FTZ R0, R0, c[0x0][0x2d0] ;  /* 0x0000b40000007a20 */ /* 0x000fe40000410000 */
[C---:B------:R-:W-:Y:S02]  /*15c00*/  FMUL.FTZ R96, R2.reuse, R96 ;  /* 0x0000006002607220 */ /* 0x040fe40000410000 */
[C---:B------:R-:W-:Y:S02]  /*15c10*/  FMUL.FTZ R97, R2.reuse, R97 ;  /* 0x0000006102617220 */ /* 0x040fe40000410000 */
[----:B------:R-:W3:Y:S01]  /*15c20*/  MUFU.EX2 R0, R0 ;  /* 0x0000000000007308 */ /* 0x000ee20000000800 */
[C---:B------:R-:W-:Y:S02]  /*15c30*/  FMUL.FTZ R100, R2.reuse, R100 ;  /* 0x0000006402647220 */ /* 0x040fe40000410000 */
[----:B------:R-:W-:Y:S02]  /*15c40*/  FMUL.FTZ R101, R2, R101 ;  /* 0x0000006502657220 */ /* 0x000fe40000410000 */
[--C-:B------:R-:W-:Y:S05]  /*15c50*/  FFMA.FTZ R124, R169, c[0x0][0x2d0], -R157.reuse ;  /* 0x0000b400a97c7a23 */ /* 0x100fea000001089d */
[----:B------:R4:W-:Y:S01]  /*15c60*/  MUFU.EX2 R169, R124 ;  /* 0x0000007c00a97308 */ /* 0x0009e20000000800 */
[C---:B---3--:R-:W-:Y:S02]  /*15c70*/  FMUL.FTZ R6, R0.reuse, R114 ;  /* 0x0000007200067220 */ /* 0x048fe40000410000 */
[C---:B------:R-:W-:Y:S02]  /*15c80*/  FMUL.FTZ R7, R0.reuse, R115 ;  /* 0x0000007300077220 */ /* 0x040fe40000410000 */
[----:B------:R-:W3:Y:S01]  /*15c90*/  LDSM.16.MT88.4 R112, [R107] ;  /* 0x000000006b70783b */ /* 0x000ee20000004200 */
        /* <DEDUP_REMOVED lines=14> */
[C---:B-1----:R-:W-:Y:S03]  /*15d80*/  HMMA.16816.F32.BF16 R16, R152.reuse, R24, R16 ;  /* 0x000000189810723c */ /* 0x042fe60000041810 */
        /* <DEDUP_REMOVED lines=11> */
[C---:B------:R-:W-:Y:S03]  /*15e40*/  HMMA.16816.F32.BF16 R24, R152.reuse, R32, R24 ;  /* 0x000000209818723c */ /* 0x040fe60000041818 */
        /* <DEDUP_REMOVED lines=11> */
[C---:B---3--:R-:W-:Y:S03]  /*15f00*/  HMMA.16816.F32.BF16 R32, R152.reuse, R112, R32 ;  /* 0x000000709820723c */ /* 0x048fe60000041820 */
        /* <DEDUP_REMOVED lines=35> */
[----:B------:R-:W5:Y:S03]  /*16140*/  LDSM.16.MT88.4 R116, [R3+0x4000] ;  /* 0x004000000374783b */ /* 0x000f660000004200 */
[C---:B------:R-:W-:Y:S02]  /*16150*/  FMUL.FTZ R102, R0.reuse, R102 ;  /* 0x0000006600667220 */ /* 0x040fe40000410000 */
[----:B------:R-:W-:Y:S02]  /*16160*/  FMUL.FTZ R103, R0, R103 ;  /* 0x0000006700677220 */ /* 0x000fe40000410000 */
[----:B----4-:R-:W-:Y:S04]  /*16170*/  FFMA.FTZ R124, R170, c[0x0][0x2d0], -R158 ;  /* 0x0000b400aa7c7a23 */ /* 0x010fe8000001089e */
[----:B------:R-:W-:Y:S02]  /*16180*/  FFMA.FTZ R2, R2, R221, R206 ;  /* 0x000000dd02027223 */ /* 0x000fe400000100ce */
[----:B------:R-:W-:Y:S02]  /*16190*/  FFMA.FTZ R0, R0, R220, R203 ;  /* 0x000000dc00007223 */ /* 0x000fe400000100cb */
[----:B------:R-:W-:Y:S02]  /*161a0*/  FADD.FTZ R2, R205, R2 ;  /* 0x00000002cd027221 */ /* 0x000fe40000010000 */
[----:B--2---:R-:W-:Y:S02]  /*161b0*/  FFMA.FTZ R120, R161, c[0x0][0x2d0], -R158 ;  /* 0x0000b400a1787a23 */ /* 0x004fe4000001089e */
[----:B------:R-:W-:Y:S02]  /*161c0*/  FADD.FTZ R0, R210, R0 ;  /* 0x00000000d2007221 */ /* 0x000fe40000010000 */
[----:B------:R2:W4:Y:S01]  /*161d0*/  MUFU.EX2 R193, R120 ;  /* 0x0000007800c17308 */ /* 0x0005220000000800 */
[----:B------:R-:W-:Y:S01]  /*161e0*/  FADD.FTZ R2, R213, R2 ;  /* 0x00000002d5027221 */ /* 0x000fe20000010000 */
[C---:B-1----:R-:W-:Y:S03]  /*161f0*/  HMMA.16816.F32.BF16 R64, R152.reuse, R112, R64 ;  /* 0x000000709840723c */ /* 0x042fe60000041840 */
[----:B------:R-:W-:Y:S02]  /*16200*/  FADD.FTZ R0, R209, R0 ;  /* 0x00000000d1007221 */ /* 0x000fe40000010000 */
[----:B------:R-:W-:Y:S02]  /*16210*/  FADD.FTZ R2, R212, R2 ;  /* 0x00000002d4027221 */ /* 0x000fe40000010000 */
[----:B------:R-:W-:Y:S01]  /*16220*/  FADD.FTZ R0, R208, R0 ;  /* 0x00000000d0007221 */ /* 0x000fe20000010000 */
[C---:B------:R-:W-:Y:S01]  /*16230*/  HMMA.16816.F32.BF16 R68, R152.reuse, R114, R68 ;  /* 0x000000729844723c */ /* 0x040fe20000041844 */
[----:B------:R-:W1:Y:S03]  /*16240*/  LDSM.16.MT88.4 R112, [R106+0x4000] ;  /* 0x004000006a70783b */ /* 0x000e660000004200 */
[----:B---3--:R-:W-:Y:S04]  /*16250*/  FADD.FTZ R2, R195, R2 ;  /* 0x00000002c3027221 */ /* 0x008fe80000010000 */
[C---:B-----5:R-:W-:Y:S04]  /*16260*/  HMMA.16816.F32.BF16 R72, R152.reuse, R116, R72 ;  /* 0x000000749848723c */ /* 0x060fe80000041848 */
[----:B--2---:R-:W-:Y:S02]  /*16270*/  FFMA.FTZ R120, R162, c[0x0][0x2d0], -R158 ;  /* 0x0000b400a2787a23 */ /* 0x004fe4000001089e */
[----:B------:R-:W-:Y:S02]  /*16280*/  MUFU.EX2 R162, R129 ;  /* 0x0000008100a27308 */ /* 0x000fe40000000800 */
[C---:B------:R-:W-:Y:S01]  /*16290*/  HMMA.16816.F32.BF16 R76, R152.reuse, R118, R76 ;  /* 0x00000076984c723c */ /* 0x040fe2000004184c */
[----:B------:R-:W2:Y:S03]  /*162a0*/  LDSM.16.MT88.4 R116, [R156+0x4000] ;  /* 0x004000009c74783b */ /* 0x000ea60000004200 */
[----:B----4-:R-:W-:Y:S04]  /*162b0*/  FADD.FTZ R0, R193, R0 ;  /* 0x00000000c1007221 */ /* 0x010fe80000010000 */
        /* <DEDUP_REMOVED lines=158> */
[----:B------:R1:W5:Y:S07]  /*16ca0*/  LDSM.16.MT88.4 R4, [R3+0x5800] ;  /* 0x005800000304783b */ /* 0x00036e0000004200 */
[C---:B--2---:R-:W-:Y:S08]  /*16cb0*/  HMMA.16816.F32.BF16 R48, R152.reuse, R12, R48 ;  /* 0x0000000c9830723c */ /* 0x044ff00000041830 */
[C---:B------:R-:W-:Y:S01]  /*16cc0*/  HMMA.16816.F32.BF16 R52, R152.reuse, R14, R52 ;  /* 0x0000000e9834723c */ /* 0x040fe20000041834 */
[----:B------:R-:W2:Y:S07]  /*16cd0*/  LDSM.16.MT88.4 R12, [R156+0x5800] ;  /* 0x005800009c0c783b */ /* 0x000eae0000004200 */
[C---:B---3--:R-:W-:Y:S04]  /*16ce0*/  HMMA.16816.F32.BF16 R56, R152.reuse, R16, R56 ;  /* 0x000000109838723c */ /* 0x048fe80000041838 */
[----:B-1----:R-:W-:Y:S02]  /*16cf0*/  FADD.FTZ R3, R165, R0 ;  /* 0x00000000a5037221 */ /* 0x002fe40000010000 */
[----:B------:R-:W-:Y:S02]  /*16d00*/  FADD.FTZ R0, R160, R2 ;  /* 0x00000002a0007221 */ /* 0x000fe40000010000 */
[C---:B------:R-:W-:Y:S04]  /*16d10*/  HMMA.16816.F32.BF16 R60, R152.reuse, R18, R60 ;  /* 0x00000012983c723c */ /* 0x040fe8000004183c */
[----:B------:R-:W-:Y:S02]  /*16d20*/  FADD.FTZ R3, R159, R3 ;  /* 0x000000039f037221 */ /* 0x000fe40000010000 */
[----:B------:R-:W-:Y:S02]  /*16d30*/  FADD.FTZ R2, R163, R0 ;  /* 0x00000000a3027221 */ /* 0x000fe40000010000 */
[C---:B----4-:R-:W-:Y:S04]  /*16d40*/  HMMA.16816.F32.BF16 R64, R152.reuse, R20, R64 ;  /* 0x000000149840723c */ /* 0x050fe80000041840 */
[----:B------:R-:W-:Y:S02]  /*16d50*/  FADD.FTZ R0, R161, R3 ;  /* 0x00000003a1007221 */ /* 0x000fe40000010000 */
[----:B------:R-:W-:Y:S01]  /*16d60*/  FADD.FTZ R3, R162, R2 ;  /* 0x00000002a2037221 */ /* 0x000fe20000010000 */
[----:B------:R-:W-:Y:S01]  /*16d70*/  IADD3 R2, R214, 0x1, RZ ;  /* 0x00000001d6027810 */ /* 0x000fe20007ffe0ff */
[C---:B------:R-:W-:Y:S04]  /*16d80*/  HMMA.16816.F32.BF16 R68, R152.reuse, R22, R68 ;  /* 0x000000169844723c */ /* 0x040fe80000041844 */
[----:B------:R-:W-:Y:S01]  /*16d90*/  FADD.FTZ R0, R157, R0 ;  /* 0x000000009d007221 */ /* 0x000fe20000010000 */
[----:B------:R-:W-:Y:S01]  /*16da0*/  SEL R214, R2, RZ, !P1 ;  /* 0x000000ff02d67207 */ /* 0x000fe20004800000 */
[----:B------:R-:W-:Y:S02]  /*16db0*/  FADD.FTZ R221, R164, R3 ;  /* 0x00000003a4dd7221 */ /* 0x000fe40000010000 */
[C---:B-----5:R-:W-:Y:S04]  /*16dc0*/  HMMA.16816.F32.BF16 R72, R152.reuse, R4, R72 ;  /* 0x000000049848723c */ /* 0x060fe80000041848 */
[----:B------:R-:W-:Y:S04]  /*16dd0*/  FADD.FTZ R220, R158, R0 ;  /* 0x000000009edc7221 */ /* 0x000fe80000010000 */
[C---:B------:R-:W-:Y:S01]  /*16de0*/  HMMA.16816.F32.BF16 R76, R152.reuse, R6, R76 ;  /* 0x00000006984c723c */ /* 0x040fe2000004184c */
[----:B------:R-:W1:Y:S07]  /*16df0*/  LDSM.16.MT88.4 R4, [R107+0x5800] ;  /* 0x005800006b04783b */ /* 0x000e6e0000004200 */
[C---:B------:R-:W-:Y:S08]  /*16e00*/  HMMA.16816.F32.BF16 R80, R152.reuse, R24, R80 ;  /* 0x000000189850723c */ /* 0x040ff00000041850 */
[C---:B------:R-:W-:Y:S08]  /*16e10*/  HMMA.16816.F32.BF16 R84, R152.reuse, R26, R84 ;  /* 0x0000001a9854723c */ /* 0x040ff00000041854 */
[C---:B--2---:R-:W-:Y:S08]  /*16e20*/  HMMA.16816.F32.BF16 R88, R152.reuse, R12, R88 ;  /* 0x0000000c9858723c */ /* 0x044ff00000041858 */
[C---:B------:R-:W-:Y:S08]  /*16e30*/  HMMA.16816.F32.BF16 R92, R152.reuse, R14, R92 ;  /* 0x0000000e985c723c */ /* 0x040ff0000004185c */
[C---:B-1----:R-:W-:Y:S07]  /*16e40*/  HMMA.16816.F32.BF16 R96, R152.reuse, R4, R96 ;  /* 0x000000049860723c */ /* 0x042fee0000041860 */
[----:B------:R-:W-:Y:S01]  /*16e50*/  IADD3 R4, R188, -0x2, RZ ;  /* 0xfffffffebc047810 */ /* 0x000fe20007ffe0ff */
[----:B------:R-:W-:Y:S03]  /*16e60*/  HMMA.16816.F32.BF16 R100, R152, R6, R100 ;  /* 0x000000069864723c */ /* 0x000fe60000041864 */
[----:B------:R-:W-:Y:S11]  /*16e70*/  ISETP.GE.AND P0, PT, R4, R226, PT ;  /* 0x000000e20400720c */ /* 0x000ff60003f06270 */
[----:B------:R-:W-:Y:S02]  /*16e80*/  @!UPT UIADD3 URZ, URZ, URZ, URZ ;  /* 0x0000003f3f3ff290 */ /* 0x000fe4000fffe03f */
[----:B------:R-:W-:-:S05]  /*16e90*/  @!P0 BRA `(.L_x_2970) ;  /* 0x000004f000008947 */ /* 0x000fca0003800000 */
[----:B------:R-:W-:Y:S01]  /*16ea0*/  IMAD.MOV.U32 R175, RZ, RZ, c[0x0][0x2b8] ;  /* 0x0000ae00ffaf7624 */ /* 0x000fe200078e00ff */
[----:B------:R-:W-:Y:S01]  /*16eb0*/  IADD3 R2, R231, R215, R248 ;  /* 0x000000d7e7027210 */ /* 0x000fe20007ffe0f8 */
[----:B------:R-:W-:Y:S01]  /*16ec0*/  IMAD.MOV.U32 R196, RZ, RZ, RZ ;  /* 0x000000ffffc47224 */ /* 0x000fe200078e00ff */
[C---:B------:R-:W-:Y:S01]  /*16ed0*/  SHF.L.U64.HI R20, R219.reuse, 0x1, R229 ;  /* 0x00000001db147819 */ /* 0x040fe200000102e5 */
[----:B------:R-:W-:Y:S01]  /*16ee0*/  IMAD.SHL.U32 R19, R219, 0x2, RZ ;  /* 0x00000002db137824 */ /* 0x000fe200078e00ff */
[----:B------:R-:W-:Y:S01]  /*16ef0*/  ISETP.NE.AND P5, PT, R175, 0x1, PT ;  /* 0x00000001af00780c */ /* 0x000fe20003fa5270 */
[----:B------:R-:W-:Y:S01]  /*16f00*/  IMAD.SHL.U32 R17, R218, 0x2, RZ ;  /* 0x00000002da117824 */ /* 0x000fe200078e00ff */
[----:B------:R-:W-:Y:S01]  /*16f10*/  IADD3 R2, R2, -0x80, RZ ;  /* 0xffffff8002027810 */ /* 0x000fe20007ffe0ff */
[----:B------:R-:W-:Y:S01]  /*16f20*/  IMAD.SHL.U32 R15, R216, 0x2, RZ ;  /* 0x00000002d80f7824 */ /* 0x000fe200078e00ff */
[----:B------:R-:W-:Y:S02]  /*16f30*/  SHF.L.U64.HI R18, R218, 0x1, R230 ;  /* 0x00000001da127819 */ /* 0x000fe400000102e6 */
        /* <DEDUP_REMOVED lines=26> */
.L_x_3072:
[----:B------:R-:W-:-:S05]  /*170e0*/  BRA.DIV ~URZ, `(.L_x_2972) ;  /* 0x0000a3f27f007947 */ /* 0x000fca000b800000 */
[----:B------:R-:W3:Y:S01]  /*170f0*/  SHFL.IDX PT, R2, R14, RZ, 0x181f ;  /* 0x00181fff0e027589 */ /* 0x000ee200000e0000 */
[----:B------:R-:W-:Y:S01]  /*17100*/  ISETP.GE.AND P3, PT, R216, c[0x0][0x1d4], PT ;  /* 0x00007500d8007a0c */ /* 0x000fe20003f66270 */
[----:B------:R-:W-:Y:S01]  /*17110*/  IMAD R0, R214, 0x6000, R11 ;  /* 0x00006000d6007824 */ /* 0x000fe200078e020b */
[----:B------:R-:W-:Y:S04]  /*17120*/  ISETP.GE.AND P1, PT, R218, c[0x0][0x1d4], PT ;  /* 0x00007500da007a0c */ /* 0x000fe80003f26270 */
[----:B------:R-:W-:Y:S02]  /*17130*/  SEL R13, RZ, 0x10, P1 ;  /* 0x00000010ff0d7807 */ /* 0x000fe40000800000 */
[----:B---3--:R-:W-:Y:S05]  /*17140*/  IADD3 R6, P0, R2, R15, RZ ;  /* 0x0000000f02067210 */ /* 0x008fea0007f1e0ff */
[----:B--2---:R-:W-:Y:S01]  /*17150*/  IMAD.X R7, R4, 0x1, R16, P0 ;  /* 0x0000000104077824 */ /* 0x004fe200000e0610 */
[----:B------:R-:W-:Y:S04]  /*17160*/  ISETP.GE.AND P0, PT, R219, c[0x0][0x1d4], PT ;  /* 0x00007500db007a0c */ /* 0x000fe80003f06270 */
[----:B------:R-:W-:Y:S01]  /*17170*/  @!PT LDS RZ, [RZ] ;  /* 0x00000000fffff984 */ /* 0x000fe20000000800 */
[----:B------:R-:W-:Y:S01]  /*17180*/  @!PT LDS RZ, [RZ] ;  /* 0x00000000fffff984 */ /* 0x000fe20000000800 */
[----:B------:R2:W-:Y:S01]  /*17190*/  LDGSTS.E.BYPASS.LTC128B.128 [R0], [R6.64], !P3 ;  /* 0x0000000006007fae */ /* 0x0005e2000d901d48 */
[----:B------:R-:W-:Y:S02]  /*171a0*/  SEL R12, RZ, 0x10, P0 ;  /* 0x00000010ff0c7807 */ /* 0x000fe40000000000 */
        /* <DEDUP_REMOVED lines=9> */
.L_x_3073:
[C---:B----4-:R-:W-:Y:S02]  /*17240*/  IADD3 R3, -R5.reuse, 0x10, RZ ;  /* 0x0000001005037810 */ /* 0x050fe40007ffe1ff */
[----:B------:R-:W-:Y:S02]  /*17250*/  ISETP.NE.U32.AND P2, PT, R5, RZ, PT ;  /* 0x000000ff0500720c */ /* 0x000fe40003f45070 */
[----:B------:R-:W-:Y:S02]  /*17260*/  LOP3.LUT R3, R3, 0xf, RZ, 0xc0, !PT ;  /* 0x0000000f03037812 */ /* 0x000fe400078ec0ff */
[----:B------:R-:W-:Y:S02]  /*17270*/  ISETP.NE.U32.AND P3, PT, R13, RZ, PT ;  /* 0x000000ff0d00720c */ /* 0x000fe40003f65070 */
        /* <DEDUP_REMOVED lines=8> */
[C---:B------:R-:W-:Y:S02]  /*17300*/  ISETP.NE.U32.AND P2, PT, R12.reuse, RZ, PT ;  /* 0x000000ff0c00720c */ /* 0x040fe40003f45070 */
[----:B-1----:R-:W-:Y:S02]  /*17310*/  IADD3 R6, P1, P0, R3, R2, R17 ;  /* 0x0000000203067210 */ /* 0x002fe4000783e011 */
[----:B------:R-:W-:Y:S02]  /*17320*/  IADD3 R3, -R12, 0x10, RZ ;  /* 0x000000100c037810 */ /* 0x000fe40007ffe1ff */
[----:B------:R-:W-:Y:S02]  /*17330*/  IADD3.X R7, RZ, R4, R18, P1, P0 ;  /* 0x00000004ff077210 */ /* 0x000fe40000fe0412 */
[----:B------:R-:W-:Y:S03]  /*17340*/  LOP3.LUT R3, R3, 0xf, RZ, 0xc0, !PT ;  /* 0x0000000f03037812 */ /* 0x000fe600078ec0ff */
[----:B------:R1:W-:Y:S01]  /*17350*/  LDGSTS.E.BYPASS.LTC128B.128.ZFILL [R0+0x3000], [R6.64], P3 ;  /* 0x0300000006007fae */ /* 0x0003e20009941d48 */
[----:B------:R-:W-:Y:S04]  /*17360*/  IADD3 R2, P1, P0, R3, R2, R19 ;  /* 0x0000000203027210 */ /* 0x000fe8000783e013 */
[----:B------:R-:W-:Y:S05]  /*17370*/  IADD3.X R3, RZ, R4, R20, P1, P0 ;  /* 0x00000004ff037210 */ /* 0x000fea0000fe0414 */
[----:B------:R1:W-:Y:S04]  /*17380*/  LDGSTS.E.BYPASS.LTC128B.128.ZFILL [R0+0x5000], [R2.64], P2 ;  /* 0x0500000002007fae */ /* 0x0003e80009141d48 */
.L_x_2970:
[----:B------:R-:W-:Y:S05]  /*17390*/  BSYNC B0 ;  /* 0x0000000000007941 */ /* 0x000fea0003800000 */
.L_x_2969:
        /* <DEDUP_REMOVED lines=9> */
.L_x_2964:
[----:B------:R-:W-:Y:S01]  /*17430*/  ISETP.GE.AND P0, PT, R188, R226, PT ;  /* 0x000000e2bc00720c */ /* 0x000fe20003f06270 */
[----:B------:R-:W-:Y:S01]  /*17440*/  IMAD.MOV.U32 R197, RZ, RZ, 0x1f ;  /* 0x0000001fffc57424 */ /* 0x000fe200078e00ff */
[----:B------:R-:W-:-:S11]  /*17450*/  MOV R195, 0xffffffff ;  /* 0xffffffff00c37802 */ /* 0x000fd60000000f00 */
[----:B------:R-:W-:Y:S05]  /*17460*/  @!P0 BRA `(.L_x_2974) ;  /* 0x0000326000008947 */ /* 0x000fea0003800000 */
[----:B------:R-:W-:Y:S02]  /*17470*/  MOV R106, R8 ;  /* 0x00000008006a7202 */ /* 0x000fe40000000f00 */
[----:B------:R-:W-:Y:S02]  /*17480*/  MOV R0, R9 ;  /* 0x0000000900007202 */ /* 0x000fe40000000f00 */
.L_x_2984:
        /* <DEDUP_REMOVED lines=40> */
.L_x_3074:
        /* <DEDUP_REMOVED lines=22> */
.L_x_3075:
        /* <DEDUP_REMOVED lines=12> */
[----:B------:R-:W-:Y:S02]  /*17930*/  ISETP.NE.U32.AND P2, PT, R9, RZ, PT ;  /* 0x000000ff0900720c */ /* 0x000fe40003f45070 */
        /* <DEDUP_REMOVED lines=8> */
.L_x_2976:
[----:B------:R-:W-:Y:S05]  /*179c0*/  BSYNC B0 ;  /* 0x0000000000007941 */ /* 0x000fea0003800000 */
.L_x_2975:
        /* <DEDUP_REMOVED lines=151> */
[----:B------:R2:W-:Y:S10]  /*18340*/  MUFU.TANH R157, R9 ;  /* 0x00000009009d7308 */ /* 0x0005f40000002400 */
[----:B------:R-:W-:Y:S01]  /*18350*/  MUFU.TANH R163, R8 ;  /* 0x0000000800a37308 */ /* 0x000fe20000002400 */
[----:B-1----:R-:W-:Y:S09]  /*18360*/  FMUL.FTZ R2, R6, c[0x0][0x320] ;  /* 0x0000c80006027a20 */ /* 0x002ff20000410000 */
[----:B------:R1:W3:Y:S01]  /*18370*/  MUFU.TANH R169, R2 ;  /* 0x0000000200a97308 */ /* 0x0002e20000002400 */
[----:B--2---:R-:W-:Y:S09]  /*18380*/  FMUL.FTZ R9, R20, c[0x0][0x320] ;  /* 0x0000c80014097a20 */ /* 0x004ff20000410000 */
[----:B------:R-:W-:Y:S01]  /*18390*/  MUFU.TANH R152, R9 ;  /* 0x0000000900987308 */ /* 0x000fe20000002400 */
[----:B-1----:R-:W-:Y:S09]  /*183a0*/  FMUL.FTZ R2, R5, c[0x0][0x320] ;  /* 0x0000c80005027a20 */ /* 0x002ff20000410000 */
[----:B------:R1:W-:Y:S02]  /*183b0*/  MUFU.TANH R162, R2 ;  /* 0x0000000200a27308 */ /* 0x0003e40000002400 */
[----:B-1----:R-:W-:Y:S02]  /*183c0*/  FMUL.FTZ R2, R7, c[0x0][0x320] ;  /* 0x0000c80007027a20 */ /* 0x002fe40000410000 */
[----:B------:R-:W1:Y:S06]  /*183d0*/  LDSM.16.M88.4 R4, [R3+0x5000] ;  /* 0x005000000304783b */ /* 0x000e6c0000000200 */
[----:B------:R2:W4:Y:S02]  /*183e0*/  MUFU.TANH R170, R2 ;  /* 0x0000000200aa7308 */ /* 0x0005240000002400 */
[----:B--2---:R-:W-:Y:S08]  /*183f0*/  FMUL.FTZ R2, R12, c[0x0][0x320] ;  /* 0x0000c8000c027a20 */ /* 0x004ff00000410000 */
[----:B------:R2:W-:Y:S01]  /*18400*/  MUFU.TANH R161, R2 ;  /* 0x0000000200a17308 */ /* 0x0005e20000002400 */
[C---:B-1----:R-:W-:Y:S07]  /*18410*/  HMMA.16816.F32.BF16 R24, R164.reuse, R4, R24 ;  /* 0x00000004a418723c */ /* 0x042fee0000041818 */
[----:B------:R-:W-:Y:S01]  /*18420*/  FMUL.FTZ R5, R21, c[0x0][0x320] ;  /* 0x0000c80015057a20 */ /* 0x000fe20000410000 */
[C---:B------:R-:W-:Y:S03]  /*18430*/  HMMA.16816.F32.BF16 R28, R164.reuse, R6, R28 ;  /* 0x00000006a41c723c */ /* 0x040fe6000004181c */
[----:B------:R-:W-:Y:S01]  /*18440*/  MUFU.TANH R107, R5 ;  /* 0x00000005006b7308 */ /* 0x000fe20000002400 */
[----:B------:R-:W-:Y:S02]  /*18450*/  FMUL.FTZ R4, R22, c[0x0][0x320] ;  /* 0x0000c80016047a20 */ /* 0x000fe40000410000 */
[----:B--2---:R-:W-:Y:S02]  /*18460*/  FMUL.FTZ R2, R14, c[0x0][0x320] ;  /* 0x0000c8000e027a20 */ /* 0x004fe40000410000 */
[----:B------:R1:W2:Y:S05]  /*18470*/  LDSM.16.M88.4 R12, [R3+0x5800] ;  /* 0x00580000030c783b */ /* 0x0002aa0000000200 */
[----:B------:R5:W2:Y:S10]  /*18480*/  MUFU.TANH R168, R2 ;  /* 0x0000000200a87308 */ /* 0x000ab40000002400 */
[----:B------:R-:W-:Y:S01]  /*18490*/  MUFU.TANH R156, R4 ;  /* 0x00000004009c7308 */ /* 0x000fe20000002400 */
[----:B-1----:R-:W-:Y:S02]  /*184a0*/  FMUL.FTZ R3, R29, c[0x0][0x320] ;  /* 0x0000c8001d037a20 */ /* 0x002fe40000410000 */
[----:B-----5:R-:W-:Y:S07]  /*184b0*/  FMUL.FTZ R2, R16, c[0x0][0x320] ;  /* 0x0000c80010027a20 */ /* 0x020fee0000410000 */
[----:B------:R1:W-:Y:S01]  /*184c0*/  MUFU.TANH R154, R2 ;  /* 0x00000002009a7308 */ /* 0x0003e20000002400 */
[C---:B--2---:R-:W-:Y:S08]  /*184d0*/  HMMA.16816.F32.BF16 R32, R164.reuse, R12, R32 ;  /* 0x0000000ca420723c */ /* 0x044ff00000041820 */
[----:B------:R-:W-:Y:S04]  /*184e0*/  HMMA.16816.F32.BF16 R36, R164, R14, R36 ;  /* 0x0000000ea424723c */ /* 0x000fe80000041824 */
[----:B-1----:R-:W-:Y:S04]  /*184f0*/  FMUL.FTZ R2, R18, c[0x0][0x320] ;  /* 0x0000c80012027a20 */ /* 0x002fe80000410000 */
[----:B------:R1:W2:Y:S08]  /*18500*/  MUFU.TANH R160, R2 ;  /* 0x0000000200a07308 */ /* 0x0002b00000002400 */
[----:B------:R-:W-:Y:S04]  /*18510*/  FMUL.FTZ R4, R35, c[0x0][0x320] ;  /* 0x0000c80023047a20 */ /* 0x000fe80000410000 */
[----:B------:R5:W-:Y:S04]  /*18520*/  MUFU.TANH R15, R4 ;  /* 0x00000004000f7308 */ /* 0x000be80000002400 */
[----:B------:R-:W-:Y:S02]  /*18530*/  FMUL.FTZ R7, R36, c[0x0][0x320] ;  /* 0x0000c80024077a20 */ /* 0x000fe40000410000 */
[----:B------:R-:W-:Y:S04]  /*18540*/  FMUL.FTZ R6, R37, c[0x0][0x320] ;  /* 0x0000c80025067a20 */ /* 0x000fe80000410000 */
[----:B------:R-:W-:Y:S01]  /*18550*/  MUFU.TANH R7, R7 ;  /* 0x0000000700077308 */ /* 0x000fe20000002400 */
[----:B-1----:R-:W-:Y:S09]  /*18560*/  FMUL.FTZ R2, R17, c[0x0][0x320] ;  /* 0x0000c80011027a20 */ /* 0x002ff20000410000 */
[----:B------:R1:W-:Y:S01]  /*18570*/  MUFU.TANH R153, R2 ;  /* 0x0000000200997308 */ /* 0x0003e20000002400 */
[----:B-----5:R-:W-:Y:S09]  /*18580*/  FMUL.FTZ R4, R38, c[0x0][0x320] ;  /* 0x0000c80026047a20 */ /* 0x020ff20000410000 */
[----:B------:R3:W-:Y:S10]  /*18590*/  MUFU.TANH R17, R3 ;  /* 0x0000000300117308 */ /* 0x0007f40000002400 */
[----:B------:R5:W-:Y:S01]  /*185a0*/  MUFU.TANH R14, R4 ;  /* 0x00000004000e7308 */ /* 0x000be20000002400 */
[----:B-1----:R-:W-:Y:S09]  /*185b0*/  FMUL.FTZ R2, R19, c[0x0][0x320] ;  /* 0x0000c80013027a20 */ /* 0x002ff20000410000 */
[----:B------:R1:W1:Y:S01]  /*185c0*/  MUFU.TANH R159, R2 ;  /* 0x00000002009f7308 */ /* 0x0002620000002400 */
[----:B---3--:R-:W-:Y:S04]  /*185d0*/  FMNMX.FTZ R3, R169, R106, !PT ;  /* 0x0000006aa9037209 */ /* 0x008fe80007810000 */
[----:B----4-:R-:W-:Y:S05]  /*185e0*/  FMNMX.FTZ R3, R170, R3, !PT ;  /* 0x00000003aa037209 */ /* 0x010fea0007810000 */
[----:B------:R-:W-:Y:S01]  /*185f0*/  MUFU.TANH R6, R6 ;  /* 0x0000000600067308 */ /* 0x000fe20000002400 */
[----:B------:R-:W-:Y:S01]  /*18600*/  FMNMX.FTZ R3, R168, R3, !PT ;  /* 0x00000003a8037209 */ /* 0x000fe20007810000 */
[----:B-----5:R-:W-:Y:S03]  /*18610*/  FMUL.FTZ R4, R39, c[0x0][0x320] ;  /* 0x0000c80027047a20 */ /* 0x020fe60000410000 */
[----:B------:R-:W-:Y:S05]  /*18620*/  FMNMX.FTZ R3, R163, R3, !PT ;  /* 0x00000003a3037209 */ /* 0x000fea0007810000 */
[----:B------:R3:W-:Y:S01]  /*18630*/  MUFU.TANH R12, R4 ;  /* 0x00000004000c7308 */ /* 0x0007e20000002400 */
[----:B--2---:R-:W-:Y:S01]  /*18640*/  FMNMX.FTZ R3, R160, R3, !PT ;  /* 0x00000003a0037209 */ /* 0x004fe20007810000 */
[----:B-1----:R-:W-:Y:S03]  /*18650*/  FMUL.FTZ R2, R23, c[0x0][0x320] ;  /* 0x0000c80017027a20 */ /* 0x002fe60000410000 */
[----:B------:R-:W-:Y:S04]  /*18660*/  FMNMX.FTZ R3, R159, R3, !PT ;  /* 0x000000039f037209 */ /* 0x000fe80007810000 */
[----:B------:R-:W-:Y:S01]  /*18670*/  FMNMX.FTZ R3, R156, R3, !PT ;  /* 0x000000039c037209 */ /* 0x000fe20007810000 */
[----:B------:R1:W2:Y:S01]  /*18680*/  MUFU.TANH R155, R2 ;  /* 0x00000002009b7308 */ /* 0x0002a20000002400 */
[----:B---3--:R-:W-:Y:S04]  /*18690*/  IADD3 R4, R214, 0x1, RZ ;  /* 0x00000001d6047810 */ /* 0x008fe80007ffe0ff */
[----:B------:R-:W-:Y:S01]  /*186a0*/  SEL R214, R4, RZ, !P0 ;  /* 0x000000ff04d67207 */ /* 0x000fe20004000000 */
[----:B-1----:R-:W-:Y:S01]  /*186b0*/  FMUL.FTZ R2, R24, c[0x0][0x320] ;  /* 0x0000c80018027a20 */ /* 0x002fe20000410000 */
[----:B--2---:R-:W-:Y:S03]  /*186c0*/  FMNMX.FTZ R3, R155, R3, !PT ;  /* 0x000000039b037209 */ /* 0x004fe60007810000 */
        /* <DEDUP_REMOVED lines=45> */
.L_x_3076:
        /* <DEDUP_REMOVED lines=42> */
[----:B------:R3:W-:Y:S01]  /*18c40*/  MUFU.EX2 R19, R29 ;  /* 0x0000001d00137308 */ /* 0x0007e20000000800 */
[C---:B------:R-:W-:Y:S02]  /*18c50*/  FMUL.FTZ R49, R2.reuse, R49 ;  /* 0x0000003102317220 */ /* 0x040fe40000410000 */
[C---:B------:R-:W-:Y:S01]  /*18c60*/  FMUL.FTZ R52, R2.reuse, R52 ;  /* 0x0000003402347220 */ /* 0x040fe20000410000 */
[C---:B-1----:R-:W-:Y:S01]  /*18c70*/  F2FP.BF16.PACK_AB R152, R3.reuse, R7 ;  /* 0x000000070398723e */ /* 0x042fe200000010ff */
[----:B------:R-:W-:Y:S02]  /*18c80*/  FADD.FTZ R6, R3, R0 ;  /* 0x0000000003067221 */ /* 0x000fe40000010000 */
[----:B------:R-:W1:Y:S01]  /*18c90*/  SHFL.BFLY PT, R0, R5, 0x2, 0x1f ;  /* 0x0c401f0005007f89 */ /* 0x000e6200000e0000 */
[C---:B------:R-:W-:Y:S02]  /*18ca0*/  FMUL.FTZ R53, R2.reuse, R53 ;  /* 0x0000003502357220 */ /* 0x040fe40000410000 */
[----:B------:R-:W4:Y:S01]  /*18cb0*/  MUFU.EX2 R13, R27 ;  /* 0x0000001b000d7308 */ /* 0x000f220000000800 */
[C---:B------:R-:W-:Y:S02]  /*18cc0*/  FMUL.FTZ R56, R2.reuse, R56 ;  /* 0x0000003802387220 */ /* 0x040fe40000410000 */
[C---:B------:R-:W-:Y:S02]  /*18cd0*/  FMUL.FTZ R57, R2.reuse, R57 ;  /* 0x0000003902397220 */ /* 0x040fe40000410000 */
[C---:B--2---:R-:W-:Y:S02]  /*18ce0*/  FMUL.FTZ R28, R2.reuse, R132 ;  /* 0x00000084021c7220 */ /* 0x044fe40000410000 */
        /* <DEDUP_REMOVED lines=8> */
[----:B-1----:R-:W-:Y:S01]  /*18d70*/  FMNMX.FTZ R0, R5, R0, !PT ;  /* 0x0000000005007209 */ /* 0x002fe20007810000 */
[C---:B------:R-:W-:Y:S01]  /*18d80*/  FMUL.FTZ R72, R2.reuse, R72 ;  /* 0x0000004802487220 */ /* 0x040fe20000410000 */
[----:B----4-:R-:W-:Y:S01]  /*18d90*/  F2FP.BF16.PACK_AB R154, R13, R17 ;  /* 0x000000110d9a723e */ /* 0x010fe200000010ff */
[C---:B------:R-:W-:Y:S02]  /*18da0*/  FMUL.FTZ R73, R2.reuse, R73 ;  /* 0x0000004902497220 */ /* 0x040fe40000410000 */
        /* <DEDUP_REMOVED lines=41> */
[----:B------:R1:W-:Y:S01]  /*19040*/  MUFU.EX2 R132, R7 ;  /* 0x0000000700847308 */ /* 0x0003e20000000800 */
[C---:B------:R-:W-:Y:S01]  /*19050*/  FMUL.FTZ R12, R2.reuse, R116 ;  /* 0x00000074020c7220 */ /* 0x040fe20000410000 */
[----:B------:R-:W-:Y:S01]  /*19060*/  F2FP.BF16.PACK_AB R116, R19, R23 ;  /* 0x000000171374723e */ /* 0x000fe200000010ff */
[----:B------:R-:W-:Y:S01]  /*19070*/  FMUL.FTZ R16, R2, R120 ;  /* 0x0000007802107220 */ /* 0x000fe20000410000 */
[----:B--2---:R-:W-:Y:S01]  /*19080*/  F2FP.BF16.PACK_AB R153, R14, R15 ;  /* 0x0000000f0e99723e */ /* 0x004fe200000010ff */
[C---:B------:R-:W-:Y:S02]  /*19090*/  FMUL.FTZ R5, R2.reuse, R113 ;  /* 0x0000007102057220 */ /* 0x040fe40000410000 */
[C---:B------:R-:W-:Y:S02]  /*190a0*/  FMUL.FTZ R17, R2.reuse, R121 ;  /* 0x0000007902117220 */ /* 0x040fe40000410000 */
[C---:B------:R-:W-:Y:S01]  /*190b0*/  FMUL.FTZ R20, R2.reuse, R124 ;  /* 0x0000007c02147220 */ /* 0x040fe20000410000 */
[----:B------:R-:W2:Y:S01]  /*190c0*/  MUFU.EX2 R133, R18 ;  /* 0x0000001200857308 */ /* 0x000ea20000000800 */
[C---:B------:R-:W-:Y:S02]  /*190d0*/  FMUL.FTZ R24, R2.reuse, R128 ;  /* 0x0000008002187220 */ /* 0x040fe40000410000 */
[----:B------:R-:W-:Y:S02]  /*190e0*/  FADD.FTZ R3, R13, R3 ;  /* 0x000000030d037221 */ /* 0x000fe40000010000 */
[----:B------:R-:W-:Y:S01]  /*190f0*/  FMUL.FTZ R13, R2, R117 ;  /* 0x00000075020d7220 */ /* 0x000fe20000410000 */
[----:B------:R-:W-:Y:S01]  /*19100*/  IADD3 R2, R186, R176, RZ ;  /* 0x000000b0ba027210 */ /* 0x000fe20007ffe0ff */
[----:B------:R-:W-:Y:S02]  /*19110*/  FADD.FTZ R3, R23, R3 ;  /* 0x0000000317037221 */ /* 0x000fe40000010000 */
[----:B---3--:R-:W-:Y:S01]  /*19120*/  FFMA.FTZ R6, R0, R220, R15 ;  /* 0x000000dc00067223 */ /* 0x008fe2000001000f */
[----:B------:R-:W-:Y:S01]  /*19130*/  MUFU.EX2 R117, R165 ;  /* 0x000000a500757308 */ /* 0x000fe20000000800 */
[----:B------:R-:W3:Y:S01]  /*19140*/  LDSM.16.MT88.4 R156, [R2] ;  /* 0x00000000029c783b */ /* 0x000ee20000004200 */
[----:B------:R-:W-:Y:S01]  /*19150*/  FADD.FTZ R107, R19, R3 ;  /* 0x00000003136b7221 */ /* 0x000fe20000010000 */
[----:B------:R-:W-:Y:S01]  /*19160*/  IADD3 R3, R184, R2, RZ ;  /* 0x00000002b8037210 */ /* 0x000fe20007ffe0ff */
[----:B-1----:R-:W-:Y:S02]  /*19170*/  FMUL.FTZ R7, R0, R115 ;  /* 0x0000007300077220 */ /* 0x002fe40000410000 */
[----:B------:R-:W-:Y:S02]  /*19180*/  FADD.FTZ R128, R14, R6 ;  /* 0x000000060e807221 */ /* 0x000fe40000010000 */
[C---:B------:R-:W-:Y:S02]  /*19190*/  FMUL.FTZ R6, R0.reuse, R114 ;  /* 0x0000007200067220 */ /* 0x040fe40000410000 */
[----:B------:R-:W1:Y:S01]  /*191a0*/  LDSM.16.MT88.4 R112, [R3] ;  /* 0x000000000370783b */ /* 0x000e620000004200 */
[C---:B------:R-:W-:Y:S01]  /*191b0*/  FMUL.FTZ R14, R0.reuse, R118 ;  /* 0x00000076000e7220 */ /* 0x040fe20000410000 */
[----:B------:R-:W-:Y:S01]  /*191c0*/  MUFU.EX2 R129, R161 ;  /* 0x000000a100817308 */ /* 0x000fe20000000800 */
[C---:B------:R-:W-:Y:S01]  /*191d0*/  FMUL.FTZ R15, R0.reuse, R119 ;  /* 0x00000077000f7220 */ /* 0x040fe20000410000 */
[----:B--2---:R-:W-:Y:S01]  /*191e0*/  F2FP.BF16.PACK_AB R155, R133, R132 ;  /* 0x00000084859b723e */ /* 0x004fe200000010ff */
[C---:B------:R-:W-:Y:S02]  /*191f0*/  FMUL.FTZ R18, R0.reuse, R122 ;  /* 0x0000007a00127220 */ /* 0x040fe40000410000 */
[C---:B------:R-:W-:Y:S02]  /*19200*/  FMUL.FTZ R19, R0.reuse, R123 ;  /* 0x0000007b00137220 */ /* 0x040fe40000410000 */
[C---:B------:R-:W-:Y:S02]  /*19210*/  FMUL.FTZ R30, R0.reuse, R134 ;  /* 0x00000086001e7220 */ /* 0x040fe40000410000 */
[C---:B------:R-:W-:Y:S01]  /*19220*/  FMUL.FTZ R31, R0.reuse, R135 ;  /* 0x00000087001f7220 */ /* 0x040fe20000410000 */
[----:B------:R-:W-:Y:S01]  /*19230*/  MUFU.EX2 R121, R174 ;  /* 0x000000ae00797308 */ /* 0x000fe20000000800 */
[C---:B------:R-:W-:Y:S02]  /*19240*/  FMUL.FTZ R38, R0.reuse, R142 ;  /* 0x0000008e00267220 */ /* 0x040fe40000410000 */
[----:B------:R-:W-:Y:S02]  /*19250*/  FMUL.FTZ R39, R0, R143 ;  /* 0x0000008f00277220 */ /* 0x000fe40000410000 */
[----:B------:R-:W-:Y:S02]  /*19260*/  FADD.FTZ R128, R132, R128 ;  /* 0x0000008084807221 */ /* 0x000fe40000010000 */
[C---:B------:R-:W-:Y:S02]  /*19270*/  FMUL.FTZ R22, R0.reuse, R126 ;  /* 0x0000007e00167220 */ /* 0x040fe40000410000 */
[C---:B------:R-:W-:Y:S01]  /*19280*/  FMUL.FTZ R23, R0.reuse, R127 ;  /* 0x0000007f00177220 */ /* 0x040fe20000410000 */
[----:B------:R-:W-:Y:S01]  /*19290*/  MUFU.EX2 R120, R173 ;  /* 0x000000ad00787308 */ /* 0x000fe20000000800 */
[C---:B------:R-:W-:Y:S02]  /*192a0*/  FMUL.FTZ R26, R0.reuse, R130 ;  /* 0x00000082001a7220 */ /* 0x040fe40000410000 */
[C---:B------:R-:W-:Y:S02]  /*192b0*/  FMUL.FTZ R27, R0.reuse, R131 ;  /* 0x00000083001b7220 */ /* 0x040fe40000410000 */
[C---:B------:R-:W-:Y:S02]  /*192c0*/  FMUL.FTZ R34, R0.reuse, R138 ;  /* 0x0000008a00227220 */ /* 0x040fe40000410000 */
[C---:B------:R-:W-:Y:S01]  /*192d0*/  FMUL.FTZ R35, R0.reuse, R139 ;  /* 0x0000008b00237220 */ /* 0x040fe20000410000 */
[C---:B---3--:R-:W-:Y:S02]  /*192e0*/  HMMA.16816.F32.BF16 R4, R152.reuse, R156, R4 ;  /* 0x0000009c9804723c */ /* 0x048fe40000041804 */
[----:B------:R-:W-:Y:S03]  /*192f0*/  MUFU.EX2 R127, R189 ;  /* 0x000000bd007f7308 */ /* 0x000fe60000000800 */
[C---:B------:R-:W-:Y:S02]  /*19300*/  FMUL.FTZ R42, R0.reuse, R42 ;  /* 0x0000002a002a7220 */ /* 0x040fe40000410000 */
[C---:B------:R-:W-:Y:S01]  /*19310*/  FMUL.FTZ R43, R0.reuse, R43 ;  /* 0x0000002b002b7220 */ /* 0x040fe20000410000 */
[C---:B------:R-:W-:Y:S04]  /*19320*/  HMMA.16816.F32.BF16 R12, R152.reuse, R158, R12 ;  /* 0x0000009e980c723c */ /* 0x040fe8000004180c */
[----:B------:R-:W-:Y:S01]  /*19330*/  MUFU.EX2 R126, R193 ;  /* 0x000000c1007e7308 */ /* 0x000fe20000000800 */
[C---:B------:R-:W-:Y:S02]  /*19340*/  FMUL.FTZ R46, R0.reuse, R46 ;  /* 0x0000002e002e7220 */ /* 0x040fe40000410000 */
[C---:B------:R-:W-:Y:S01]  /*19350*/  FMUL.FTZ R47, R0.reuse, R47 ;  /* 0x0000002f002f7220 */ /* 0x040fe20000410000 */
[C---:B-1----:R-:W-:Y:S04]  /*19360*/  HMMA.16816.F32.BF16 R16, R152.reuse, R112, R16 ;  /* 0x000000709810723c */ /* 0x042fe80000041810 */
[C---:B------:R-:W-:Y:S02]  /*19370*/  FMUL.FTZ R50, R0.reuse, R50 ;  /* 0x0000003200327220 */ /* 0x040fe40000410000 */
[----:B------:R-:W-:Y:S01]  /*19380*/  MUFU.EX2 R118, R164 ;  /* 0x000000a400767308 */ /* 0x000fe20000000800 */
[C---:B------:R-:W-:Y:S01]  /*19390*/  FMUL.FTZ R51, R0.reuse, R51 ;  /* 0x0000003300337220 */ /* 0x040fe20000410000 */
[C---:B------:R-:W-:Y:S01]  /*193a0*/  HMMA.16816.F32.BF16 R20, R152.reuse, R114, R20 ;  /* 0x000000729814723c */ /* 0x040fe20000041814 */
[----:B------:R-:W1:Y:S03]  /*193b0*/  LDSM.16.MT88.4 R112, [R106] ;  /* 0x000000006a70783b */ /* 0x000e660000004200 */
[C---:B------:R-:W-:Y:S02]  /*193c0*/  FMUL.FTZ R54, R0.reuse, R54 ;  /* 0x0000003600367220 */ /* 0x040fe40000410000 */
[C---:B------:R-:W-:Y:S02]  /*193d0*/  FMUL.FTZ R55, R0.reuse, R55 ;  /* 0x0000003700377220 */ /* 0x040fe40000410000 */
[----:B------:R-:W-:Y:S01]  /*193e0*/  MUFU.EX2 R131, R160 ;  /* 0x000000a000837308 */ /* 0x000fe20000000800 */
[C---:B------:R-:W-:Y:S03]  /*193f0*/  FMUL.FTZ R58, R0.reuse, R58 ;  /* 0x0000003a003a7220 */ /* 0x040fe60000410000 */
[C---:B------:R-:W-:Y:S02]  /*19400*/  FMUL.FTZ R59, R0.reuse, R59 ;  /* 0x0000003b003b7220 */ /* 0x040fe40000410000 */
[C---:B------:R-:W-:Y:S02]  /*19410*/  FMUL.FTZ R62, R0.reuse, R62 ;  /* 0x0000003e003e7220 */ /* 0x040fe40000410000 */
        /* <DEDUP_REMOVED lines=16> */
[C---:B-1----:R-:W-:Y:S03]  /*19520*/  HMMA.16816.F32.BF16 R24, R152.reuse, R112, R24 ;  /* 0x000000709818723c */ /* 0x042fe60000041818 */
[C---:B------:R-:W-:Y:S02]  /*19530*/  FMUL.FTZ R90, R0.reuse, R90 ;  /* 0x0000005a005a7220 */ /* 0x040fe40000410000 */
[C---:B------:R-:W-:Y:S01]  /*19540*/  FMUL.FTZ R91, R0.reuse, R91 ;  /* 0x0000005b005b7220 */ /* 0x040fe20000410000 */
[----:B------:R-:W-:Y:S01]  /*19550*/  MUFU.EX2 R162, R167 ;  /* 0x000000a700a27308 */ /* 0x000fe20000000800 */
[C---:B------:R-:W-:Y:S01]  /*19560*/  FMUL.FTZ R94, R0.reuse, R94 ;  /* 0x0000005e005e7220 */ /* 0x040fe20000410000 */
[C---:B------:R-:W-:Y:S04]  /*19570*/  HMMA.16816.F32.BF16 R28, R152.reuse, R114, R28 ;  /* 0x00000072981c723c */ /* 0x040fe8000004181c */
[----:B------:R-:W-:Y:S01]  /*19580*/  FMUL.FTZ R95, R0, R95 ;  /* 0x0000005f005f7220 */ /* 0x000fe20000410000 */
[----:B--2---:R-:W-:Y:S01]  /*19590*/  F2FP.BF16.PACK_AB R119, R164, R130 ;  /* 0x00000082a477723e */ /* 0x004fe200000010ff */
[C---:B------:R-:W-:Y:S02]  /*195a0*/  FMUL.FTZ R98, R0.reuse, R98 ;  /* 0x0000006200627220 */ /* 0x040fe40000410000 */
[C---:B------:R-:W-:Y:S01]  /*195b0*/  FMUL.FTZ R99, R0.reuse, R99 ;  /* 0x0000006300637220 */ /* 0x040fe20000410000 */
[----:B------:R-:W-:Y:S03]  /*195c0*/  MUFU.EX2 R163, R166 ;  /* 0x000000a600a37308 */ /* 0x000fe60000000800 */
[C---:B------:R-:W-:Y:S02]  /*195d0*/  FMUL.FTZ R102, R0.reuse, R102 ;  /* 0x0000006600667220 */ /* 0x040fe40000410000 */
[----:B------:R-:W-:Y:S01]  /*195e0*/  FMUL.FTZ R103, R0, R103 ;  /* 0x0000006700677220 */ /* 0x000fe20000410000 */
[----:B------:R-:W-:Y:S01]  /*195f0*/  IADD3 R0, R184, R106, RZ ;  /* 0x0000006ab8007210 */ /* 0x000fe20007ffe0ff */
[----:B------:R-:W-:Y:S03]  /*19600*/  FADD.FTZ R107, R117, R107 ;  /* 0x0000006b756b7221 */ /* 0x000fe60000010000 */
[----:B------:R-:W-:Y:S01]  /*19610*/  MUFU.EX2 R160, R168 ;  /* 0x000000a800a07308 */ /* 0x000fe20000000800 */
[----:B------:R-:W1:Y:S01]  /*19620*/  LDSM.16.MT88.4 R112, [R0] ;  /* 0x000000000070783b */ /* 0x000e620000004200 */
[C---:B------:R-:W-:Y:S01]  /*19630*/  FADD.FTZ R107, R118.reuse, R107 ;  /* 0x0000006b766b7221 */ /* 0x040fe20000010000 */
[----:B------:R-:W-:Y:S02]  /*19640*/  F2FP.BF16.PACK_AB R118, R118, R117 ;  /* 0x000000757676723e */ /* 0x000fe400000010ff */
[----:B------:R-:W-:Y:S01]  /*19650*/  F2FP.BF16.PACK_AB R117, R131, R129 ;  /* 0x000000818375723e */ /* 0x000fe200000010ff */
[----:B------:R-:W-:Y:S03]  /*19660*/  FADD.FTZ R107, R121, R107 ;  /* 0x0000006b796b7221 */ /* 0x000fe60000010000 */
[----:B------:R-:W-:Y:S01]  /*19670*/  LDSM.16.MT88.4 R140, [R0+0x1800] ;  /* 0x00180000008c783b */ /* 0x000fe20000004200 */
[----:B------:R-:W-:Y:S01]  /*19680*/  FADD.FTZ R107, R120, R107 ;  /* 0x0000006b786b7221 */ /* 0x000fe20000010000 */
[----:B------:R-:W-:Y:S03]  /*19690*/  MUFU.EX2 R161, R169 ;  /* 0x000000a900a17308 */ /* 0x000fe60000000800 */
[----:B------:R-:W-:Y:S04]  /*196a0*/  FADD.FTZ R107, R125, R107 ;  /* 0x0000006b7d6b7221 */ /* 0x000fe80000010000 */
[----:B---3--:R-:W-:Y:S03]  /*196b0*/  FADD.FTZ R107, R124, R107 ;  /* 0x0000006b7c6b7221 */ /* 0x008fe60000010000 */
[----:B------:R-:W-:Y:S01]  /*196c0*/  MUFU.EX2 R159, R170 ;  /* 0x000000aa009f7308 */ /* 0x000fe20000000800 */
[----:B------:R-:W-:Y:S09]  /*196d0*/  FADD.FTZ R107, R127, R107 ;  /* 0x0000006b7f6b7221 */ /* 0x000ff20000010000 */
[----:B------:R-:W2:Y:S01]  /*196e0*/  MUFU.EX2 R158, R175 ;  /* 0x000000af009e7308 */ /* 0x000ea20000000800 */
[C---:B-1----:R-:W-:Y:S09]  /*196f0*/  HMMA.16816.F32.BF16 R32, R152.reuse, R112, R32 ;  /* 0x000000709820723c */ /* 0x042ff20000041820 */
[----:B------:R-:W-:Y:S01]  /*19700*/  MUFU.EX2 R157, R190 ;  /* 0x000000be009d7308 */ /* 0x000fe20000000800 */
[C---:B------:R-:W-:Y:S01]  /*19710*/  HMMA.16816.F32.BF16 R36, R152.reuse, R114, R36 ;  /* 0x000000729824723c */ /* 0x040fe20000041824 */
[----:B------:R-:W1:Y:S08]  /*19720*/  LDSM.16.MT88.4 R112, [R2+0x2000] ;  /* 0x002000000270783b */ /* 0x000e700000004200 */
        /* <DEDUP_REMOVED lines=134> */
[----:B------:R2:W4:Y:S07]  /*19f90*/  LDSM.16.MT88.4 R12, [R2+0x5800] ;  /* 0x00580000020c783b */ /* 0x00052e0000004200 */
[C---:B---3--:R-:W-:Y:S08]  /*19fa0*/  HMMA.16816.F32.BF16 R56, R152.reuse, R16, R56 ;  /* 0x000000109838723c */ /* 0x048ff00000041838 */
[C---:B------:R-:W-:Y:S01]  /*19fb0*/  HMMA.16816.F32.BF16 R60, R152.reuse, R18, R60 ;  /* 0x00000012983c723c */ /* 0x040fe2000004183c */
[----:B------:R3:W5:Y:S03]  /*19fc0*/  LDSM.16.MT88.4 R16, [R0+0x5800] ;  /* 0x005800000010783b */ /* 0x0007660000004200 */
[----:B--2---:R-:W-:Y:S04]  /*19fd0*/  IADD3 R2, R188, -0x2, RZ ;  /* 0xfffffffebc027810 */ /* 0x004fe80007ffe0ff */
[C---:B-1----:R-:W-:Y:S03]  /*19fe0*/  HMMA.16816.F32.BF16 R64, R152.reuse, R4, R64 ;  /* 0x000000049840723c */ /* 0x042fe60000041840 */
[----:B------:R-:W-:Y:S05]  /*19ff0*/  ISETP.GE.AND P0, PT, R2, R226, PT ;  /* 0x000000e20200720c */ /* 0x000fea0003f06270 */
[C---:B------:R-:W-:Y:S04]  /*1a000*/  HMMA.16816.F32.BF16 R68, R152.reuse, R6, R68 ;  /* 0x000000069844723c */ /* 0x040fe80000041844 */
[----:B---3--:R-:W-:Y:S04]  /*1a010*/  FADD.FTZ R0, R164, R107 ;  /* 0x0000006ba4007221 */ /* 0x008fe80000010000 */
        /* <DEDUP_REMOVED lines=38> */
[C---:B------:R-:W-:Y:S01]  /*1a280*/  IMAD.WIDE.U32 R2, R211.reuse, c[0x0][0x1e0], RZ ;  /* 0x00007800d3027a25 */ /* 0x040fe200078e00ff */
        /* <DEDUP_REMOVED lines=14> */
.L_x_3077:
        /* <DEDUP_REMOVED lines=22> */
.L_x_3078:
        /* <DEDUP_REMOVED lines=21> */
.L_x_2981:
[----:B------:R-:W-:Y:S05]  /*1a620*/  BSYNC B0 ;  /* 0x0000000000007941 */ /* 0x000fea0003800000 */
.L_x_2980:
        /* <DEDUP_REMOVED lines=10> */
.L_x_2974:
[----:B------:R-:W-:Y:S05]  /*1a6d0*/  BRA.DIV ~URZ, `(.L_x_2985) ;  /* 0x000076227f007947 */ /* 0x000fea000b800000 */
[----:B------:R1:W2:Y:S02]  /*1a6e0*/  SHFL.BFLY PT, R0, R221, 0x2, 0x1f ;  /* 0x0c401f00dd007f89 */ /* 0x0002a400000e0000 */
.L_x_3079:
[----:B--2---:R-:W-:Y:S01]  /*1a6f0*/  FADD.FTZ R0, R0, R221 ;  /* 0x000000dd00007221 */ /* 0x004fe20000010000 */
[----:B------:R-:W-:Y:S05]  /*1a700*/  BRA.DIV ~URZ, `(.L_x_2986) ;  /* 0x000076527f007947 */ /* 0x000fea000b800000 */
[----:B------:R-:W2:Y:S04]  /*1a710*/  SHFL.BFLY PT, R2, R220, 0x2, 0x1f ;  /* 0x0c401f00dc027f89 */ /* 0x000ea800000e0000 */
[----:B------:R-:W3:Y:S01]  /*1a720*/  SHFL.BFLY PT, R5, R0, 0x1, 0x1f ;  /* 0x0c201f0000057f89 */ /* 0x000ee200000e0000 */
[----:B--2---:R-:W-:-:S02]  /*1a730*/  FADD.FTZ R4, R2, R220 ;  /* 0x000000dc02047221 */ /* 0x004fc40000010000 */
[----:B---3--:R-:W-:-:S03]  /*1a740*/  FADD.FTZ R0, R0, R5 ;  /* 0x0000000500007221 */ /* 0x008fc60000010000 */
[----:B------:R2:W3:Y:S04]  /*1a750*/  SHFL.BFLY PT, R3, R4, 0x1, 0x1f ;  /* 0x0c201f0004037f89 */ /* 0x0004e800000e0000 */
.L_x_3080:
        /* <DEDUP_REMOVED lines=72> */
[----:B------:R-:W-:Y:S02]  /*1abe0*/  FMUL.FTZ R127, R0, R47 ;  /* 0x0000002f007f7220 */ /* 0x000fe40000410000 */
[----:B-----5:R-:W-:-:S02]  /*1abf0*/  @P0 FMUL.FTZ R2, R2, 0.69314718246459960938 ;  /* 0x3f31721802020820 */ /* 0x020fc40000410000 */
        /* <DEDUP_REMOVED lines=43> */
.L_x_2889:
[----:B------:R2:W5:Y:S01]  /*1aeb0*/  LDL R7, [R1] ;  /* 0x0000000001077983 */ /* 0x0005620000100800 */
[----:B------:R-:W-:Y:S03]  /*1aec0*/  BSSY B0, `(.L_x_2987) ;  /* 0x0000012000007945 */ /* 0x000fe60003800000 */
[----:B------:R-:W3:Y:S02]  /*1aed0*/  S2R R6, SR_TID.X ;  /* 0x0000000000067919 */ /* 0x000ee40000002100 */
[----:B---3--:R-:W-:-:S13]  /*1aee0*/  LOP3.LUT P0, RZ, R6, 0xff, RZ, 0xc0, !PT ;  /* 0x000000ff06ff7812 */ /* 0x008fda000780c0ff */
[----:B------:R-:W-:Y:S05]  /*1aef0*/  @P0 BRA `(.L_x_2988) ;  /* 0x000000e000000947 */ /* 0x000fea0003800000 */
[----:B--2---:R-:W2:Y:S01]  /*1af00*/  S2R R4, SR_LANEID ;  /* 0x0000000000047919 */ /* 0x004ea20000000000 */
        /* <DEDUP_REMOVED lines=11> */
[----:B---3-5:R-:W-:-:S05]  /*1afc0*/  IADD3 R7, R3, c[0x0][0xc], R2 ;  /* 0x0000030003077a10 */ /* 0x028fca0007ffe002 */
[----:B------:R2:W-:Y:S02]  /*1afd0*/  STL [R1], R7 ;  /* 0x0000000701007387 */ /* 0x0005e40000100800 */
.L_x_2988:
[----:B--2---:R-:W-:Y:S05]  /*1afe0*/  BSYNC B0 ;  /* 0x0000000000007941 */ /* 0x004fea0003800000 */
.L_x_2987:
[----:B------:R-:W-:Y:S01]  /*1aff0*/  PRMT R0, R0, 0x9910, RZ ;  /* 0x0000991000007816 */ /* 0x000fe200000000ff */
[----:B------:R-:W-:Y:S01]  /*1b000*/  BSSY B1, `(.L_x_2989) ;  /* 0x00003ad000017945 */ /* 0x000fe20003800000 */
[----:B-----5:R-:W-:Y:S02]  /*1b010*/  IMAD.MOV.U32 R35, RZ, RZ, R7 ;  /* 0x000000ffff237224 */ /* 0x020fe400078e0007 */
[----:B------:R-:W-:-:S13]  /*1b020*/  ISETP.NE.AND P0, PT, R0, RZ, PT ;  /* 0x000000ff0000720c */ /* 0x000fda0003f05270 */
[----:B------:R-:W-:Y:S05]  /*1b030*/  @!P0 BRA `(.L_x_2990) ;  /* 0x00002e4000008947 */ /* 0x000fea0003800000 */
[----:B------:R-:W2:Y:S01]  /*1b040*/  LDL R4, [R1+0x10] ;  /* 0x0000100001047983 */ /* 0x000ea20000100800 */
[--C-:B------:R-:W-:Y:S02]  /*1b050*/  SHF.R.S32.HI R2, RZ, 0x1f, R6.reuse ;  /* 0x0000001fff027819 */ /* 0x100fe40000011406 */
[----:B------:R-:W-:Y:S01]  /*1b060*/  SHF.R.S32.HI R3, RZ, 0x1f, R6 ;  /* 0x0000001fff037819 */ /* 0x000fe20000011406 */
[----:B------:R-:W3:Y:S01]  /*1b070*/  LDL.LU R15, [R1+0x14] ;  /* 0x00001400010f7983 */ /* 0x000ee20000300800 */
[-C--:B------:R-:W-:Y:S02]  /*1b080*/  LEA.HI R2, R2, R6.reuse, RZ, 0x2 ;  /* 0x0000000602027211 */ /* 0x080fe400078f10ff */
[----:B------:R-:W-:Y:S01]  /*1b090*/  LEA.HI R3, R3, R6, RZ, 0x5 ;  /* 0x0000000603037211 */ /* 0x000fe200078f28ff */
[----:B------:R-:W4:Y:S01]  /*1b0a0*/  LDL.LU R14, [R1+0x18] ;  /* 0x00001800010e7983 */ /* 0x000f220000300800 */
[----:B------:R-:W-:Y:S02]  /*1b0b0*/  LOP3.LUT R2, R2, 0xfffffffc, RZ, 0xc0, !PT ;  /* 0xfffffffc02027812 */ /* 0x000fe400078ec0ff */
[----:B------:R-:W-:Y:S01]  /*1b0c0*/  SHF.R.S32.HI R3, RZ, 0x5, R3 ;  /* 0x00000005ff037819 */ /* 0x000fe20000011403 */
[----:B------:R-:W-:Y:S01]  /*1b0d0*/  WARPSYNC 0xffffffff ;  /* 0xffffffff00007948 */ /* 0x000fe20003800000 */
[----:B------:R-:W-:Y:S01]  /*1b0e0*/  LOP3.LUT R0, R150, R233, RZ, 0xfc, !PT ;  /* 0x000000e996007212 */ /* 0x000fe200078efcff */
[----:B------:R-:W-:-:S02]  /*1b0f0*/  IMAD.IADD R2, R6, 0x1, -R2 ;  /* 0x0000000106027824 */ /* 0x000fc400078e0a02 */
[----:B------:R-:W-:Y:S01]  /*1b100*/  IMAD.MOV.U32 R7, RZ, RZ, 0x20 ;  /* 0x00000020ff077424 */ /* 0x000fe200078e00ff */
[----:B------:R-:W-:Y:S01]  /*1b110*/  F2FP.BF16.PACK_AB R5, R89, R88 ;  /* 0x000000585905723e */ /* 0x000fe200000010ff */
[----:B------:R-:W-:Y:S02]  /*1b120*/  IMAD.SHL.U32 R3, R3, 0x400, RZ ;  /* 0x0000040003037824 */ /* 0x000fe400078e00ff */
[----:B------:R-:W-:Y:S01]  /*1b130*/  IMAD.MOV.U32 R9, RZ, RZ, 0x40 ;  /* 0x00000040ff097424 */ /* 0x000fe200078e00ff */
[----:B------:R-:W-:Y:S01]  /*1b140*/  F2FP.BF16.PACK_AB R8, R115, R114 ;  /* 0x000000727308723e */ /* 0x000fe200000010ff */
[----:B------:R-:W-:Y:S01]  /*1b150*/  IMAD R3, R2, 0x2, R3 ;  /* 0x0000000202037824 */ /* 0x000fe200078e0203 */
[----:B------:R-:W3:Y:S03]  /*1b160*/  LDL.LU R13, [R1+0x2c] ;  /* 0x00002c00010d7983 */ /* 0x000ee60000300800 */
[----:B------:R-:W-:-:S04]  /*1b170*/  IMAD.IADD R0, R3, 0x1, R0 ;  /* 0x0000000103007824 */ /* 0x000fc800078e0200 */
[----:B------:R-:W-:-:S05]  /*1b180*/  IMAD.SHL.U32 R0, R0, 0x2, RZ ;  /* 0x0000000200007824 */ /* 0x000fca00078e00ff */
[----:B------:R-:W-:Y:S02]  /*1b190*/  IADD3 R3, R0, 0x80, RZ ;  /* 0x0000008000037810 */ /* 0x000fe40007ffe0ff */
[----:B------:R-:W-:Y:S01]  /*1b1a0*/  F2FP.BF16.PACK_AB R6, R27, R26 ;  /* 0x0000001a1b06723e */ /* 0x000fe200000010ff */
[----:B------:R-:W-:Y:S01]  /*1b1b0*/  IMAD.MOV.U32 R16, RZ, RZ, c[0x0][0x388] ;  /* 0x0000e200ff107624 */ /* 0x000fe200078e00ff */
[----:B------:R-:W-:Y:S01]  /*1b1c0*/  BAR.SYNC.DEFER_BLOCKING 0x1, 0x100 ;  /* 0x0044000000007b1d */ /* 0x000fe20000010000 */
[----:B--2---:R-:W-:-:S04]  /*1b1d0*/  LOP3.LUT R2, R4, 0x1, RZ, 0xc0, !PT ;  /* 0x0000000104027812 */ /* 0x004fc800078ec0ff */
[----:B------:R-:W-:-:S04]  /*1b1e0*/  ISETP.NE.U32.AND P0, PT, R2, 0x1, PT ;  /* 0x000000010200780c */ /* 0x000fc80003f05070 */
[----:B------:R-:W-:Y:S02]  /*1b1f0*/  R2P PR, R4, 0x6 ;  /* 0x0000000604007804 */ /* 0x000fe40000000000 */
[----:B------:R-:W-:Y:S02]  /*1b200*/  F2FP.BF16.PACK_AB R4, R153, R152 ;  /* 0x000000989904723e */ /* 0x000fe400000010ff */
[----:B------:R-:W-:-:S03]  /*1b210*/  IADD3 R2, R0, 0x70, RZ ;  /* 0x0000007000027810 */ /* 0x000fc60007ffe0ff */
[----:B------:R2:W-:Y:S02]  /*1b220*/  STS [R0+0x80], R4 ;  /* 0x0000800400007388 */ /* 0x0005e40000000800 */
[----:B------:R-:W-:Y:S02]  /*1b230*/  @P0 IADD3 R2, R3, 0x10, RZ ;  /* 0x0000001003020810 */ /* 0x000fe40007ffe0ff */
[----:B------:R-:W-:-:S05]  /*1b240*/  F2FP.BF16.PACK_AB R3, R97, R96 ;  /* 0x000000606103723e */ /* 0x000fca00000010ff */
[----:B------:R1:W-:Y:S01]  /*1b250*/  STS [R0+0x480], R3 ;  /* 0x0004800300007388 */ /* 0x0003e20000000800 */
[----:B------:R-:W-:-:S03]  /*1b260*/  SEL R9, R9, 0xffffffc0, !P2 ;  /* 0xffffffc009097807 */ /* 0x000fc60005000000 */
[----:B------:R3:W-:Y:S04]  /*1b270*/  STS [R2], R6 ;  /* 0x0000000602007388 */ /* 0x0007e80000000800 */
[----:B------:R4:W-:Y:S01]  /*1b280*/  STS [R2+0x400], R5 ;  /* 0x0004000502007388 */ /* 0x0009e20000000800 */
[----:B--2---:R-:W-:Y:S02]  /*1b290*/  SEL R4, R7, 0xffffffe0, !P1 ;  /* 0xffffffe007047807 */ /* 0x004fe40004800000 */
[----:B------:R-:W-:-:S03]  /*1b2a0*/  F2FP.BF16.PACK_AB R7, R29, R28 ;  /* 0x0000001c1d07723e */ /* 0x000fc600000010ff */
[----:B-1----:R-:W-:Y:S02]  /*1b2b0*/  IMAD.IADD R3, R0, 0x1, R4 ;  /* 0x0000000100037824 */ /* 0x002fe400078e0204 */
[--C-:B------:R-:W-:Y:S01]  /*1b2c0*/  IMAD.IADD R4, R4, 0x1, R2.reuse ;  /* 0x0000000104047824 */ /* 0x100fe200078e0202 */
[----:B---3--:R-:W-:Y:S02]  /*1b2d0*/  F2FP.BF16.PACK_AB R6, R123, R122 ;  /* 0x0000007a7b06723e */ /* 0x008fe400000010ff */
[----:B----4-:R-:W-:Y:S01]  /*1b2e0*/  F2FP.BF16.PACK_AB R5, R31, R30 ;  /* 0x0000001e1f05723e */ /* 0x010fe200000010ff */
[----:B------:R1:W-:Y:S04]  /*1b2f0*/  STS [R3+0x80], R7 ;  /* 0x0000800703007388 */ /* 0x0003e80000000800 */
[----:B------:R2:W-:Y:S04]  /*1b300*/  STS [R3+0x480], R6 ;  /* 0x0004800603007388 */ /* 0x0005e80000000800 */
[----:B------:R3:W-:Y:S01]  /*1b310*/  STS [R4], R5 ;  /* 0x0000000504007388 */ /* 0x0007e20000000800 */
[----:B------:R-:W-:-:S03]  /*1b320*/  IMAD.IADD R12, R9, 0x1, R2 ;  /* 0x00000001090c7824 */ /* 0x000fc600078e0202 */
[----:B------:R4:W-:Y:S01]  /*1b330*/  STS [R4+0x400], R8 ;  /* 0x0004000804007388 */ /* 0x0009e20000000800 */
[----:B-1----:R-:W-:Y:S01]  /*1b340*/  F2FP.BF16.PACK_AB R7, R37, R36 ;  /* 0x000000242507723e */ /* 0x002fe200000010ff */
[----:B--2---:R-:W-:Y:S01]  /*1b350*/  IMAD.IADD R6, R0, 0x1, R9 ;  /* 0x0000000100067824 */ /* 0x004fe200078e0209 */
[----:B---3--:R-:W-:-:S04]  /*1b360*/  F2FP.BF16.PACK_AB R5, R93, R92 ;  /* 0x0000005c5d05723e */ /* 0x008fc800000010ff */
[----:B------:R1:W-:Y:S04]  /*1b370*/  STS [R6+0x80], R7 ;  /* 0x0000800706007388 */ /* 0x0003e80000000800 */
[----:B------:R2:W-:Y:S01]  /*1b380*/  STS [R6+0x480], R5 ;  /* 0x0004800506007388 */ /* 0x0005e20000000800 */
[----:B----4-:R-:W-:Y:S02]  /*1b390*/  F2FP.BF16.PACK_AB R8, R107, R106 ;  /* 0x0000006a6b08723e */ /* 0x010fe400000010ff */
[----:B-1----:R-:W-:Y:S02]  /*1b3a0*/  F2FP.BF16.PACK_AB R7, R39, R38 ;  /* 0x000000262707723e */ /* 0x002fe400000010ff */
[----:B--2---:R-:W-:-:S03]  /*1b3b0*/  F2FP.BF16.PACK_AB R5, R129, R128 ;  /* 0x000000808105723e */ /* 0x004fc600000010ff */
[----:B------:R1:W-:Y:S04]  /*1b3c0*/  STS [R12], R7 ;  /* 0x000000070c007388 */ /* 0x0003e80000000800 */
[----:B------:R2:W-:Y:S01]  /*1b3d0*/  STS [R12+0x400], R5 ;  /* 0x000400050c007388 */ /* 0x0005e20000000800 */
[----:B-1----:R-:W-:Y:S01]  /*1b3e0*/  F2FP.BF16.PACK_AB R7, R119, R118 ;  /* 0x000000767707723e */ /* 0x002fe200000010ff */
[----:B--2---:R-:W-:-:S05]  /*1b3f0*/  IMAD.IADD R5, R9, 0x1, R3 ;  /* 0x0000000109057824 */ /* 0x004fca00078e0203 */
[----:B------:R1:W-:Y:S04]  /*1b400*/  STS [R5+0x480], R7 ;  /* 0x0004800705007388 */ /* 0x0003e80000000800 */
[----:B------:R2:W-:Y:S01]  /*1b410*/  STS [R5+0x80], R8 ;  /* 0x0000800805007388 */ /* 0x0005e20000000800 */
[----:B-1----:R-:W-:Y:S01]  /*1b420*/  IMAD.IADD R7, R4, 0x1, R9 ;  /* 0x0000000104077824 */ /* 0x002fe200078e0209 */
[----:B------:R-:W-:Y:S02]  /*1b430*/  F2FP.BF16.PACK_AB R9, R113, R112 ;  /* 0x000000707109723e */ /* 0x000fe400000010ff */
        /* <DEDUP_REMOVED lines=37> */
[----:B------:R-:W-:Y:S04]  /*1b690*/  STS [R0+0x8080], R9 ;  /* 0x0080800900007388 */ /* 0x000fe80000000800 */
[----:B------:R1:W-:Y:S02]  /*1b6a0*/  STS [R0+0x8480], R8 ;  /* 0x0084800800007388 */ /* 0x0003e40000000800 */
[----:B-1----:R-:W-:Y:S02]  /*1b6b0*/  F2FP.BF16.PACK_AB R0, R63, R62 ;  /* 0x0000003e3f00723e */ /* 0x002fe400000010ff */
[----:B------:R-:W-:-:S03]  /*1b6c0*/  F2FP.BF16.PACK_AB R8, R73, R72 ;  /* 0x000000484908723e */ /* 0x000fc600000010ff */
        /* <DEDUP_REMOVED lines=8> */
[----:B------:R1:W-:Y:S01]  /*1b750*/  STS [R4+0x8400], R0 ;  /* 0x0084000004007388 */ /* 0x0003e20000000800 */
[----:B------:R-:W-:-:S03]  /*1b760*/  F2FP.BF16.PACK_AB R3, R125, R124 ;  /* 0x0000007c7d03723e */ /* 0x000fc600000010ff */
[----:B------:R2:W-:Y:S04]  /*1b770*/  STS [R4+0x8000], R2 ;  /* 0x0080000204007388 */ /* 0x0005e80000000800 */
[----:B------:R3:W-:Y:S01]  /*1b780*/  STS [R6+0x8080], R3 ;  /* 0x0080800306007388 */ /* 0x0007e20000000800 */
[----:B------:R-:W-:Y:S02]  /*1b790*/  ISETP.NE.U32.AND P0, PT, RZ, c[0x0][0x508], PT ;  /* 0x00014200ff007a0c */ /* 0x000fe40003f05070 */
[----:B-1----:R-:W-:Y:S02]  /*1b7a0*/  F2FP.BF16.PACK_AB R0, R79, R78 ;  /* 0x0000004e4f00723e */ /* 0x002fe400000010ff */
[----:B--2---:R-:W-:-:S03]  /*1b7b0*/  F2FP.BF16.PACK_AB R2, R75, R74 ;  /* 0x0000004a4b02723e */ /* 0x004fc600000010ff */
[----:B------:R1:W-:Y:S01]  /*1b7c0*/  STS [R6+0x8480], R0 ;  /* 0x0084800006007388 */ /* 0x0003e20000000800 */
[----:B---3--:R-:W-:-:S03]  /*1b7d0*/  F2FP.BF16.PACK_AB R3, R121, R120 ;  /* 0x000000787903723e */ /* 0x008fc600000010ff */
[----:B------:R2:W-:Y:S04]  /*1b7e0*/  STS [R12+0x8400], R2 ;  /* 0x008400020c007388 */ /* 0x0005e80000000800 */
[----:B------:R3:W-:Y:S01]  /*1b7f0*/  STS [R12+0x8000], R3 ;  /* 0x008000030c007388 */ /* 0x0007e20000000800 */
[----:B------:R-:W-:Y:S02]  /*1b800*/  ISETP.NE.AND.EX P2, PT, RZ, c[0x0][0x50c], PT, P0 ;  /* 0x00014300ff007a0c */ /* 0x000fe40003f45300 */
[----:B-1----:R-:W-:Y:S02]  /*1b810*/  F2FP.BF16.PACK_AB R0, R85, R84 ;  /* 0x000000545500723e */ /* 0x002fe400000010ff */
[----:B--2---:R-:W-:-:S03]  /*1b820*/  F2FP.BF16.PACK_AB R2, R59, R58 ;  /* 0x0000003a3b02723e */ /* 0x004fc600000010ff */
[----:B------:R1:W-:Y:S01]  /*1b830*/  STS [R5+0x8080], R0 ;  /* 0x0080800005007388 */ /* 0x0003e20000000800 */
[----:B---3--:R-:W-:-:S03]  /*1b840*/  F2FP.BF16.PACK_AB R3, R55, R54 ;  /* 0x000000363703723e */ /* 0x008fc600000010ff */
[----:B------:R2:W-:Y:S04]  /*1b850*/  STS [R5+0x8480], R2 ;  /* 0x0084800205007388 */ /* 0x0005e80000000800 */
[----:B------:R-:W-:Y:S01]  /*1b860*/  STS [R7+0x8400], R3 ;  /* 0x0084000307007388 */ /* 0x000fe20000000800 */
[----:B------:R-:W-:Y:S02]  /*1b870*/  ISETP.NE.U32.AND P3, PT, RZ, c[0x0][0x500], PT ;  /* 0x00014000ff007a0c */ /* 0x000fe40003f65070 */
[----:B-1----:R-:W-:-:S05]  /*1b880*/  F2FP.BF16.PACK_AB R0, R25, R24 ;  /* 0x000000181900723e */ /* 0x002fca00000010ff */
[----:B------:R1:W-:Y:S04]  /*1b890*/  STS [R7+0x8000], R0 ;  /* 0x0080000007007388 */ /* 0x0003e80000000800 */
[----:B------:R-:W-:Y:S01]  /*1b8a0*/  BAR.SYNC.DEFER_BLOCKING 0x1, 0x100 ;  /* 0x0044000000007b1d */ /* 0x000fe20000010000 */
[----:B------:R-:W-:Y:S02]  /*1b8b0*/  ISETP.NE.AND.EX P3, PT, RZ, c[0x0][0x504], PT, P3 ;  /* 0x00014100ff007a0c */ /* 0x000fe40003f65330 */
[C---:B------:R-:W-:Y:S02]  /*1b8c0*/  @P2 IADD3 R8, P0, R15.reuse, c[0x0][0x508], RZ ;  /* 0x000142000f082a10 */ /* 0x040fe40007f1e0ff */
[----:B------:R-:W-:Y:S01]  /*1b8d0*/  IADD3 R4, P1, R15, c[0x0][0x500], RZ ;  /* 0x000140000f047a10 */ /* 0x000fe20007f3e0ff */
[----:B--2---:R-:W-:Y:S01]  /*1b8e0*/  IMAD.MOV.U32 R2, RZ, RZ, RZ ;  /* 0x000000ffff027224 */ /* 0x004fe200078e00ff */
[----:B------:R-:W-:-:S02]  /*1b8f0*/  @P2 IADD3.X R9, R14, c[0x0][0x50c], RZ, P0, !PT ;  /* 0x000143000e092a10 */ /* 0x000fc400007fe4ff */
[----:B------:R-:W-:-:S03]  /*1b900*/  IADD3.X R5, R14, c[0x0][0x504], RZ, P1, !PT ;  /* 0x000141000e057a10 */ /* 0x000fc60000ffe4ff */
[----:B------:R2:W5:Y:S04]  /*1b910*/  @P2 LDG.E R16, [R8.64] ;  /* 0x0000000808102981 */ /* 0x000568000c1e1900 */
[----:B------:R2:W5:Y:S01]  /*1b920*/  @P3 LDG.E R2, [R4.64] ;  /* 0x0000000804023981 */ /* 0x000562000c1e1900 */
[----:B------:R-:W-:-:S04]  /*1b930*/  ISETP.NE.AND P0, PT, R13, RZ, PT ;  /* 0x000000ff0d00720c */ /* 0x000fc80003f05270 */
[----:B-1----:R-:W-:Y:S01]  /*1b940*/  SEL R0, R13, c[0x0][0x3d4], P0 ;  /* 0x0000f5000d007a07 */ /* 0x002fe20000000000 */
[----:B------:R-:W-:Y:S05]  /*1b950*/  @P2 BRA `(.L_x_2991) ;  /* 0x0000004000002947 */ /* 0x000fea0003800000 */
[----:B------:R-:W-:Y:S05]  /*1b960*/  @!P3 BRA `(.L_x_2991) ;  /* 0x000000300000b947 */ /* 0x000fea0003800000 */
[----:B-----5:R1:W3:Y:S04]  /*1b970*/  LDG.E R16, [R4.64] ;  /* 0x0000000804107981 */ /* 0x0202e8000c1e1900 */
[----:B-12---:R-:W3:Y:S02]  /*1b980*/  LDG.E R4, [R4.64+0x4] ;  /* 0x0000040804047981 */ /* 0x006ee4000c1e1900 */
[----:B---3--:R-:W-:Y:S02]  /*1b990*/  IADD3 R16, -R16, R4, RZ ;  /* 0x0000000410107210 */ /* 0x008fe40007ffe1ff */
.L_x_2991:
[----:B--2---:R-:W2:Y:S04]  /*1b9a0*/  LDL.LU R5, [R1+0x1c] ;  /* 0x00001c0001057983 */ /* 0x004ea80000300800 */
[----:B------:R-:W3:Y:S04]  /*1b9b0*/  LDL.LU R4, [R1+0x8] ;  /* 0x0000080001047983 */ /* 0x000ee80000300800 */
[----:B------:R-:W4:Y:S04]  /*1b9c0*/  LDL.LU R3, [R1+0x28] ;  /* 0x0000280001037983 */ /* 0x000f280000300800 */
[----:B------:R-:W4:Y:S04]  /*1b9d0*/  LDL R13, [R1+0x64] ;  /* 0x00006400010d7983 */ /* 0x000f280000100800 */
[----:B------:R-:W4:Y:S04]  /*1b9e0*/  LDL R32, [R1+0x4] ;  /* 0x0000040001207983 */ /* 0x000f280000100800 */
[----:B------:R-:W4:Y:S04]  /*1b9f0*/  LDL R23, [R1+0x30] ;  /* 0x0000300001177983 */ /* 0x000f280000100800 */
[----:B------:R-:W4:Y:S01]  /*1ba00*/  LDL R33, [R1+0x6c] ;  /* 0x00006c0001217983 */ /* 0x000f220000100800 */
[----:B------:R-:W-:Y:S01]  /*1ba10*/  IMAD.MOV.U32 R12, RZ, RZ, 0x368 ;  /* 0x00000368ff0c7424 */ /* 0x000fe200078e00ff */
[----:B------:R-:W-:-:S04]  /*1ba20*/  ISETP.GT.AND P2, PT, R0, 0x1, PT ;  /* 0x000000010000780c */ /* 0x000fc80003f44270 */
[----:B------:R-:W-:-:S04]  /*1ba30*/  SEL R12, R12, 0x328, P2 ;  /* 0x000003280c0c7807 */ /* 0x000fc80001000000 */
[----:B------:R1:W2:Y:S08]  /*1ba40*/  LDC.64 R6, c[0x0][R12+0x170] ;  /* 0x00005c000c067b82 */ /* 0x0002b00000000a00 */
[----:B------:R1:W2:Y:S08]  /*1ba50*/  LDC.64 R8, c[0x0][R12+0x168] ;  /* 0x00005a000c087b82 */ /* 0x0002b00000000a00 */
[----:B------:R1:W2:Y:S01]  /*1ba60*/  LDC.64 R18, c[0x0][R12+0x178] ;  /* 0x00005e000c127b82 */ /* 0x0002a20000000a00 */
[----:B------:R-:W-:-:S07]  /*1ba70*/  ISETP.NE.U32.AND P0, PT, RZ, c[0x0][0x500], PT ;  /* 0x00014000ff007a0c */ /* 0x000fce0003f05070 */
[----:B------:R1:W2:Y:S01]  /*1ba80*/  LDC.64 R20, c[0x0][R12+0x160] ;  /* 0x000058000c147b82 */ /* 0x0002a20000000a00 */
[----:B------:R-:W-:Y:S01]  /*1ba90*/  ISETP.NE.AND.EX P0, PT, RZ, c[0x0][0x504], PT, P0 ;  /* 0x00014100ff007a0c */ /* 0x000fe20003f05300 */
[----:B-1----:R-:W-:-:S05]  /*1baa0*/  IMAD.MOV.U32 R12, RZ, RZ, c[0x0][0x4e8] ;  /* 0x00013a00ff0c7624 */ /* 0x002fca00078e00ff */
[----:B------:R-:W-:Y:S01]  /*1bab0*/  ISETP.NE.AND P5, PT, R12, 0x1, PT ;  /* 0x000000010c00780c */ /* 0x000fe20003fa5270 */
[----:B------:R-:W1:Y:S01]  /*1bac0*/  S2R R86, SR_TID.X ;  /* 0x0000000000567919 */ /* 0x000e620000002100 */
[----:B--2---:R-:W-:Y:S02]  /*1bad0*/  SEL R0, R5, RZ, !P0 ;  /* 0x000000ff05007207 */ /* 0x004fe40004000000 */
[----:B---3--:R-:W-:Y:S02]  /*1bae0*/  LOP3.LUT R5, R4, 0xffff, RZ, 0xc0, !PT ;  /* 0x0000ffff04057812 */ /* 0x008fe400078ec0ff */
[----:B----4-:R-:W-:Y:S01]  /*1baf0*/  SEL R4, R3, RZ, !P0 ;  /* 0x000000ff03047207 */ /* 0x010fe20004000000 */
[----:B------:R-:W-:-:S04]  /*1bb00*/  IMAD R3, R7, R0, RZ ;  /* 0x0000000007037224 */ /* 0x000fc800078e02ff */
[----:B------:R-:W-:Y:S02]  /*1bb10*/  IMAD R4, R6, R4, R3 ;  /* 0x0000000406047224 */ /* 0x000fe400078e0203 */
[-C--:B------:R-:W-:Y:S02]  /*1bb20*/  IMAD R3, R9, R5.reuse, RZ ;  /* 0x0000000509037224 */ /* 0x080fe400078e02ff */
[----:B------:R-:W-:-:S04]  /*1bb30*/  IMAD.WIDE.U32 R8, R8, R5, RZ ;  /* 0x0000000508087225 */ /* 0x000fc800078e00ff */
[----:B------:R-:W-:-:S04]  /*1bb40*/  IMAD.WIDE.U32 R6, R6, R0, RZ ;  /* 0x0000000006067225 */ /* 0x000fc800078e00ff */
[----:B------:R-:W-:Y:S02]  /*1bb50*/  IMAD.IADD R14, R9, 0x1, R3 ;  /* 0x00000001090e7824 */ /* 0x000fe400078e0203 */
[----:B------:R-:W-:Y:S01]  /*1bb60*/  IMAD.IADD R3, R13, 0x1, R32 ;  /* 0x000000010d037824 */ /* 0x000fe200078e0220 */
[----:B-----5:R-:W-:Y:S02]  /*1bb70*/  IADD3 R12, P4, P3, R6, R8, R2 ;  /* 0x00000008060c7210 */ /* 0x020fe40007b9e002 */
[----:B------:R-:W-:Y:S01]  /*1bb80*/  SEL R6, R23, RZ, P2 ;  /* 0x000000ff17067207 */ /* 0x000fe20001000000 */
[----:B------:R-:W-:-:S04]  /*1bb90*/  @P5 IMAD.HI.U32 R8, R3, c[0x0][0x4ec], RZ ;  /* 0x00013b0003085a27 */ /* 0x000fc800078e00ff */
[----:B------:R-:W-:Y:S02]  /*1bba0*/  IMAD.IADD R15, R7, 0x1, R4 ;  /* 0x00000001070f7824 */ /* 0x000fe400078e0204 */
[-C--:B------:R-:W-:Y:S02]  /*1bbb0*/  IMAD R9, R19, R6.reuse, RZ ;  /* 0x0000000613097224 */ /* 0x080fe400078e02ff */
[----:B------:R-:W-:Y:S01]  /*1bbc0*/  IMAD.MOV.U32 R4, RZ, RZ, R3 ;  /* 0x000000ffff047224 */ /* 0x000fe200078e0003 */
[----:B------:R-:W-:Y:S01]  /*1bbd0*/  @P5 SHF.R.U32.HI R4, RZ, c[0x0][0x4f0], R8 ;  /* 0x00013c00ff045a19 */ /* 0x000fe20000011608 */
[----:B------:R-:W-:Y:S01]  /*1bbe0*/  IMAD.WIDE.U32 R6, R18, R6, RZ ;  /* 0x0000000612067225 */ /* 0x000fe200078e00ff */
[----:B------:R-:W-:-:S03]  /*1bbf0*/  SHF.R.S32.HI R8, RZ, 0x1f, R2 ;  /* 0x0000001fff087819 */ /* 0x000fc60000011402 */
[----:B------:R-:W-:Y:S02]  /*1bc00*/  IMAD.IADD R13, R7, 0x1, R9 ;  /* 0x00000001070d7824 */ /* 0x000fe400078e0209 */
[----:B------:R-:W-:Y:S01]  /*1bc10*/  IMAD.MOV R7, RZ, RZ, -R4 ;  /* 0x000000ffff077224 */ /* 0x000fe200078e0a04 */
[----:B------:R-:W-:Y:S02]  /*1bc20*/  IADD3 R6, P1, P0, R4, R12, R6 ;  /* 0x0000000c04067210 */ /* 0x000fe4000783e006 */
[----:B------:R-:W-:Y:S01]  /*1bc30*/  SHF.R.S32.HI R9, RZ, 0x1f, R4 ;  /* 0x0000001fff097819 */ /* 0x000fe20000011404 */
[----:B------:R-:W-:Y:S01]  /*1bc40*/  IMAD R4, R7, c[0x0][0x4e8], R3 ;  /* 0x00013a0007047a24 */ /* 0x000fe200078e0203 */
[----:B------:R-:W-:-:S04]  /*1bc50*/  IADD3.X R12, R15, R14, R8, P4, P3 ;  /* 0x0000000e0f0c7210 */ /* 0x000fc800027e6408 */
[----:B------:R-:W-:Y:S01]  /*1bc60*/  IADD3.X R7, R9, R12, R13, P1, P0 ;  /* 0x0000000c09077210 */ /* 0x000fe20000fe040d */
[----:B------:R-:W-:Y:S01]  /*1bc70*/  IMAD R9, R21, R4, RZ ;  /* 0x0000000415097224 */ /* 0x000fe200078e02ff */
[----:B------:R-:W-:-:S05]  /*1bc80*/  SHF.R.S32.HI R12, RZ, 0x1f, R4 ;  /* 0x0000001fff0c7819 */ /* 0x000fca0000011404 */
[C---:B------:R-:W-:Y:S02]  /*1bc90*/  IMAD R9, R20.reuse, R12, R9 ;  /* 0x0000000c14097224 */ /* 0x040fe400078e0209 */
[----:B------:R-:W-:Y:S02]  /*1bca0*/  IMAD.MOV.U32 R12, RZ, RZ, c[0x0][0x4a8] ;  /* 0x00012a00ff0c7624 */ /* 0x000fe400078e00ff */
[----:B------:R-:W-:Y:S01]  /*1bcb0*/  IMAD.WIDE.U32 R6, R20, R4, R6 ;  /* 0x0000000414067225 */ /* 0x000fe200078e0006 */
[----:B-1----:R-:W-:Y:S02]  /*1bcc0*/  SHF.R.S32.HI R23, RZ, 0x1f, R86 ;  /* 0x0000001fff177819 */ /* 0x002fe40000011456 */
        /* <DEDUP_REMOVED lines=29> */
[-C--:B--2---:R-:W-:Y:S02]  /*1bea0*/  IADD3 R12, R251, R32.reuse, RZ ;  /* 0x00000020fb0c7210 */ /* 0x084fe40007ffe0ff */
[----:B------:R-:W-:Y:S01]  /*1beb0*/  IMAD R2, R2, c[0x0][0x3a4], R8 ;  /* 0x0000e90002027a24 */ /* 0x000fe200078e0208 */
[----:B------:R-:W-:Y:S01]  /*1bec0*/  IADD3 R8, R231, R32, RZ ;  /* 0x00000020e7087210 */ /* 0x000fe20007ffe0ff */
        /* <DEDUP_REMOVED lines=38> */
.L_x_3081:
[----:B------:R-:W-:Y:S05]  /*1c130*/  BRA.DIV ~URZ, `(.L_x_2994) ;  /* 0x00005d827f007947 */ /* 0x000fea000b800000 */
[----:B------:R4:W2:Y:S02]  /*1c140*/  SHFL.IDX PT, R0, R14, RZ, 0x181f ;  /* 0x00181fff0e007589 */ /* 0x0008a400000e0000 */
.L_x_3082:
        /* <DEDUP_REMOVED lines=15> */
.L_x_2996:
[----:B------:R-:W-:Y:S05]  /*1c240*/  BSYNC B0 ;  /* 0x0000000000007941 */ /* 0x000fea0003800000 */
.L_x_2995:
[----:B------:R-:W-:Y:S05]  /*1c250*/  BRA.DIV ~URZ, `(.L_x_2997) ;  /* 0x00005cd27f007947 */ /* 0x000fea000b800000 */
[----:B---3--:R3:W4:Y:S04]  /*1c260*/  SHFL.IDX PT, R5, R13, 0x1, 0x181f ;  /* 0x00381f000d057f89 */ /* 0x00872800000e0000 */
[----:B--2---:R3:W2:Y:S02]  /*1c270*/  SHFL.IDX PT, R0, R14, 0x1, 0x181f ;  /* 0x00381f000e007f89 */ /* 0x0046a400000e0000 */
.L_x_3083:
        /* <DEDUP_REMOVED lines=16> */
.L_x_2999:
[----:B------:R-:W-:Y:S05]  /*1c380*/  BSYNC B0 ;  /* 0x0000000000007941 */ /* 0x000fea0003800000 */
.L_x_2998:
[----:B------:R-:W-:Y:S05]  /*1c390*/  BRA.DIV ~URZ, `(.L_x_3000) ;  /* 0x00005c627f007947 */ /* 0x000fea000b800000 */
[----:B----4-:R4:W3:Y:S02]  /*1c3a0*/  SHFL.IDX PT, R5, R13, 0x2, 0x181f ;  /* 0x00581f000d057f89 */ /* 0x0108e400000e0000 */
.L_x_3084:
[----:B------:R-:W-:Y:S05]  /*1c3b0*/  BRA.DIV ~URZ, `(.L_x_3001) ;  /* 0x00005cb27f007947 */ /* 0x000fea000b800000 */
[----:B--2---:R2:W4:Y:S02]  /*1c3c0*/  SHFL.IDX PT, R0, R14, 0x2, 0x181f ;  /* 0x00581f000e007f89 */ /* 0x00452400000e0000 */
.L_x_3085:
        /* <DEDUP_REMOVED lines=16> */
.L_x_3003:
[----:B------:R-:W-:Y:S05]  /*1c4d0*/  BSYNC B0 ;  /* 0x0000000000007941 */ /* 0x000fea0003800000 */
.L_x_3002:
[----:B------:R-:W-:Y:S05]  /*1c4e0*/  BRA.DIV ~URZ, `(.L_x_3004) ;  /* 0x00005bf27f007947 */ /* 0x000fea000b800000 */
[----:B---3--:R3:W2:Y:S04]  /*1c4f0*/  SHFL.IDX PT, R6, R13, 0x3, 0x181f ;  /* 0x00781f000d067f89 */ /* 0x0086a800000e0000 */
[----:B----4-:R3:W4:Y:S02]  /*1c500*/  SHFL.IDX PT, R0, R14, 0x3, 0x181f ;  /* 0x00781f000e007f89 */ /* 0x01072400000e0000 */
.L_x_3086:
        /* <DEDUP_REMOVED lines=17> */
.L_x_2992:
[----:B------:R-:W3:Y:S01]  /*1c620*/  LDL.LU R9, [R1+0x30] ;  /* 0x0000300001097983 */ /* 0x000ee20000300800 */
        /* <DEDUP_REMOVED lines=20> */
[----:B---3--:R-:W-:-:S04]  /*1c770*/  IMAD.WIDE.U32 R4, R9, c[0x0][0x448], R4 ;  /* 0x0001120009047a25 */ /* 0x008fc800078e0004 */
        /* <DEDUP_REMOVED lines=12> */
.L_x_3087:
[----:B------:R-:W-:Y:S05]  /*1c840*/  BRA.DIV ~URZ, `(.L_x_3007) ;  /* 0x000059d27f007947 */ /* 0x000fea000b800000 */
[----:B------:R4:W1:Y:S02]  /*1c850*/  SHFL.IDX PT, R0, R14, RZ, 0x1c1f ;  /* 0x001c1fff0e007589 */ /* 0x00086400000e0000 */
.L_x_3088:
        /* <DEDUP_REMOVED lines=27> */
[C---:B------:R-:W-:Y:S02]  /*1ca10*/  IADD3 R19, R252.reuse, 0x80, RZ ;  /* 0x00000080fc137810 */ /* 0x040fe40007ffe0ff */
[----:B------:R-:W-:Y:S02]  /*1ca20*/  SHF.R.S32.HI R18, RZ, 0x1f, R18 ;  /* 0x0000001fff127819 */ /* 0x000fe40000011412 */
[----:B------:R-:W-:Y:S02]  /*1ca30*/  SHF.R.S32.HI R19, RZ, 0x1f, R19 ;  /* 0x0000001fff137819 */ /* 0x000fe40000011413 */
[----:B------:R-:W-:-:S02]  /*1ca40*/  IADD3 R20, R252, 0xa8, RZ ;  /* 0x000000a8fc147810 */ /* 0x000fc40007ffe0ff */
[----:B------:R-:W-:-:S04]  /*1ca50*/  IADD3 R21, R252, 0xa8, RZ ;  /* 0x000000a8fc157810 */ /* 0x000fc80007ffe0ff */
[----:B------:R-:W-:Y:S02]  /*1ca60*/  SHF.R.S32.HI R21, RZ, 0x1f, R21 ;  /* 0x0000001fff157819 */ /* 0x000fe40000011415 */
        /* <DEDUP_REMOVED lines=11> */
[----:B------:R-:W-:Y:S02]  /*1cb20*/  SHF.R.S32.HI R17, RZ, 0x1f, R17 ;  /* 0x0000001fff117819 */ /* 0x000fe40000011411 */
[----:B------:R-:W-:Y:S02]  /*1cb30*/  ISETP.GE.AND P4, PT, R8, c[0x0][0x3c8], PT ;  /* 0x0000f20008007a0c */ /* 0x000fe40003f86270 */
        /* <DEDUP_REMOVED lines=11> */
[----:B------:R-:W-:Y:S02]  /*1cbf0*/  IADD3 R13, R252, 0x38, RZ ;  /* 0x00000038fc0d7810 */ /* 0x000fe40007ffe0ff */
[----:B------:R-:W-:Y:S02]  /*1cc00*/  ISETP.GE.AND P1, PT, R9, c[0x0][0x3c8], PT ;  /* 0x0000f20009007a0c */ /* 0x000fe40003f26270 */
[----:B------:R-:W-:Y:S02]  /*1cc10*/  SHF.R.S32.HI R17, RZ, 0x1f, R17 ;  /* 0x0000001fff117819 */ /* 0x000fe40000011411 */
[----:B------:R-:W-:-:S02]  /*1cc20*/  SHF.R.S32.HI R13, RZ, 0x1f, R13 ;  /* 0x0000001fff0d7819 */ /* 0x000fc4000001140d */
        /* <DEDUP_REMOVED lines=40> */
[----:B------:R-:W-:Y:S02]  /*1ceb0*/  IADD3 R17, R252, 0x80, RZ ;  /* 0x00000080fc117810 */ /* 0x000fe40007ffe0ff */
[----:B-1----:R-:W-:-:S02]  /*1cec0*/  @!P2 LEA R6, P5, R16, R0, 0x2 ;  /* 0x000000001006a211 */ /* 0x002fc400078a10ff */
[C---:B--2---:R-:W-:Y:S02]  /*1ced0*/  @!P1 LEA R2, P0, R9.reuse, R0, 0x2 ;  /* 0x0000000009029211 */ /* 0x044fe400078010ff */
        /* <DEDUP_REMOVED lines=22> */
[C---:B------:R-:W-:Y:S02]  /*1d040*/  @!P2 LEA R8, P0, R17.reuse, R0, 0x2 ;  /* 0x000000001108a211 */ /* 0x040fe400078010ff */
[----:B------:R-:W-:Y:S02]  /*1d050*/  ISETP.GE.AND P5, PT, R12, c[0x0][0x3c8], PT ;  /* 0x0000f2000c007a0c */ /* 0x000fe40003fa6270 */
[----:B------:R-:W-:Y:S02]  /*1d060*/  @!P2 LEA.HI.X R9, R17, R4, R19, 0x2, P0 ;  /* 0x000000041109a211 */ /* 0x000fe400000f1413 */
[C---:B------:R-:W-:Y:S02]  /*1d070*/  IADD3 R17, R252.reuse, 0xa0, RZ ;  /* 0x000000a0fc117810 */ /* 0x040fe40007ffe0ff */
[----:B------:R-:W-:Y:S01]  /*1d080*/  IADD3 R19, R252, 0xa0, RZ ;  /* 0x000000a0fc137810 */ /* 0x000fe20007ffe0ff */
[----:B------:R-:W-:Y:S01]  /*1d090*/  @!P2 ST.E.64 [R8.64], R116 ;  /* 0x000000740800a985 */ /* 0x000fe2000c101b08 */
[----:B------:R-:W-:-:S02]  /*1d0a0*/  ISETP.GE.AND P4, PT, R17, c[0x0][0x3c8], PT ;  /* 0x0000f20011007a0c */ /* 0x000fc40003f86270 */
[----:B------:R-:W-:Y:S02]  /*1d0b0*/  ISETP.GE.AND P2, PT, R20, c[0x0][0x3c8], PT ;  /* 0x0000f20014007a0c */ /* 0x000fe40003f46270 */
        /* <DEDUP_REMOVED lines=34> */
.L_x_3009:
[----:B------:R-:W-:Y:S05]  /*1d2e0*/  BSYNC B0 ;  /* 0x0000000000007941 */ /* 0x000fea0003800000 */
.L_x_3008:
[----:B------:R-:W-:Y:S05]  /*1d2f0*/  BRA.DIV ~URZ, `(.L_x_3010) ;  /* 0x00004f927f007947 */ /* 0x000fea000b800000 */
[----:B---3--:R3:W2:Y:S04]  /*1d300*/  SHFL.IDX PT, R4, R5, 0x1, 0x1c1f ;  /* 0x003c1f0005047f89 */ /* 0x0086a800000e0000 */
[----:B-1----:R3:W1:Y:S02]  /*1d310*/  SHFL.IDX PT, R0, R14, 0x1, 0x1c1f ;  /* 0x003c1f000e007f89 */ /* 0x00266400000e0000 */
.L_x_3089:
        /* <DEDUP_REMOVED lines=182> */
.L_x_2990:
[----:B------:R-:W2:Y:S04]  /*1de80*/  LDL.LU R0, [R1+0x14] ;  /* 0x0000140001007983 */ /* 0x000ea80000300800 */
[----:B------:R-:W3:Y:S01]  /*1de90*/  LDL.LU R7, [R1+0x18] ;  /* 0x0000180001077983 */ /* 0x000ee20000300800 */
[----:B------:R-:W-:Y:S02]  /*1dea0*/  ISETP.NE.U32.AND P0, PT, RZ, c[0x0][0x508], PT ;  /* 0x00014200ff007a0c */ /* 0x000fe40003f05070 */
[----:B------:R-:W-:Y:S01]  /*1deb0*/  ISETP.NE.U32.AND P3, PT, RZ, c[0x0][0x500], PT ;  /* 0x00014000ff007a0c */ /* 0x000fe20003f65070 */
[----:B------:R-:W4:Y:S01]  /*1dec0*/  LDL.LU R6, [R1+0x2c] ;  /* 0x00002c0001067983 */ /* 0x000f220000300800 */
[----:B------:R-:W-:Y:S01]  /*1ded0*/  ISETP.NE.AND.EX P2, PT, RZ, c[0x0][0x50c], PT, P0 ;  /* 0x00014300ff007a0c */ /* 0x000fe20003f45300 */
[----:B------:R-:W-:Y:S01]  /*1dee0*/  IMAD.MOV.U32 R20, RZ, RZ, c[0x0][0x388] ;  /* 0x0000e200ff147624 */ /* 0x000fe200078e00ff */
[----:B------:R-:W-:-:S02]  /*1def0*/  ISETP.NE.AND.EX P3, PT, RZ, c[0x0][0x504], PT, P3 ;  /* 0x00014100ff007a0c */ /* 0x000fc40003f65330 */
[----:B--2---:R-:W-:-:S09]  /*1df00*/  IADD3 R2, P1, R0, c[0x0][0x500], RZ ;  /* 0x0001400000027a10 */ /* 0x004fd20007f3e0ff */
[----:B------:R-:W-:Y:S01]  /*1df10*/  @P2 IADD3 R4, P0, R0, c[0x0][0x508], RZ ;  /* 0x0001420000042a10 */ /* 0x000fe20007f1e0ff */
[----:B------:R-:W-:Y:S01]  /*1df20*/  IMAD.MOV.U32 R0, RZ, RZ, RZ ;  /* 0x000000ffff007224 */ /* 0x000fe200078e00ff */
[C---:B---3--:R-:W-:Y:S02]  /*1df30*/  IADD3.X R3, R7.reuse, c[0x0][0x504], RZ, P1, !PT ;  /* 0x0001410007037a10 */ /* 0x048fe40000ffe4ff */
[----:B------:R-:W-:-:S03]  /*1df40*/  @P2 IADD3.X R5, R7, c[0x0][0x50c], RZ, P0, !PT ;  /* 0x0001430007052a10 */ /* 0x000fc600007fe4ff */
[----:B------:R2:W5:Y:S04]  /*1df50*/  @P3 LDG.E R0, [R2.64] ;  /* 0x0000000802003981 */ /* 0x000568000c1e1900 */
[----:B------:R2:W5:Y:S01]  /*1df60*/  @P2 LDG.E R20, [R4.64] ;  /* 0x0000000804142981 */ /* 0x000562000c1e1900 */
[----:B----4-:R-:W-:-:S04]  /*1df70*/  ISETP.NE.AND P0, PT, R6, RZ, PT ;  /* 0x000000ff0600720c */ /* 0x010fc80003f05270 */
[----:B------:R-:W-:Y:S01]  /*1df80*/  SEL R21, R6, c[0x0][0x3d4], P0 ;  /* 0x0000f50006157a07 */ /* 0x000fe20000000000 */
[----:B------:R-:W-:Y:S05]  /*1df90*/  @P2 BRA `(.L_x_3011) ;  /* 0x0000004000002947 */ /* 0x000fea0003800000 */
[----:B------:R-:W-:Y:S05]  /*1dfa0*/  @!P3 BRA `(.L_x_3011) ;  /* 0x000000300000b947 */ /* 0x000fea0003800000 */
[----:B--2---:R2:W3:Y:S04]  /*1dfb0*/  LDG.E R4, [R2.64] ;  /* 0x0000000802047981 */ /* 0x0044e8000c1e1900 */
[----:B--2---:R-:W3:Y:S02]  /*1dfc0*/  LDG.E R2, [R2.64+0x4] ;  /* 0x0000040802027981 */ /* 0x004ee4000c1e1900 */
[----:B---3-5:R-:W-:Y:S02]  /*1dfd0*/  IADD3 R20, -R4, R2, RZ ;  /* 0x0000000204147210 */ /* 0x028fe40007ffe1ff */
.L_x_3011:
[----:B--2---:R-:W2:Y:S04]  /*1dfe0*/  LDL.LU R5, [R1+0x8] ;  /* 0x0000080001057983 */ /* 0x004ea80000300800 */
[----:B------:R-:W3:Y:S04]  /*1dff0*/  LDL.LU R3, [R1+0x1c] ;  /* 0x00001c0001037983 */ /* 0x000ee80000300800 */
[----:B------:R-:W4:Y:S01]  /*1e000*/  LDL.LU R2, [R1+0x28] ;  /* 0x0000280001027983 */ /* 0x000f220000300800 */
[----:B------:R-:W-:Y:S01]  /*1e010*/  BSSY B0, `(.L_x_3012) ;  /* 0x0000039000007945 */ /* 0x000fe20003800000 */
[----:B-----5:R-:W-:-:S02]  /*1e020*/  SHF.R.S32.HI R19, RZ, 0x1f, R0 ;  /* 0x0000001fff137819 */ /* 0x020fc40000011400 */
[----:B------:R-:W1:Y:S02]  /*1e030*/  S2R R4, SR_TID.X ;  /* 0x0000000000047919 */ /* 0x000e640000002100 */
[----:B-1----:R-:W-:Y:S02]  /*1e040*/  ISETP.GT.AND P0, PT, R4, 0x7f, PT ;  /* 0x0000007f0400780c */ /* 0x002fe40003f04270 */
[----:B--2---:R-:W-:Y:S02]  /*1e050*/  LOP3.LUT R8, R5, 0xffff, RZ, 0xc0, !PT ;  /* 0x0000ffff05087812 */ /* 0x004fe400078ec0ff */
[----:B---3--:R-:W-:Y:S02]  /*1e060*/  SEL R9, R3, RZ, !P3 ;  /* 0x000000ff03097207 */ /* 0x008fe40005800000 */
[----:B----4-:R-:W-:-:S07]  /*1e070*/  SEL R23, R2, RZ, !P3 ;  /* 0x000000ff02177207 */ /* 0x010fce0005800000 */
[----:B------:R-:W-:Y:S05]  /*1e080*/  @P0 BRA `(.L_x_3013) ;  /* 0x0000031000000947 */ /* 0x000fea0003800000 */
[----:B------:R-:W2:Y:S01]  /*1e090*/  LDL R3, [R1+0x4] ;  /* 0x0000040001037983 */ /* 0x000ea20000100800 */
[----:B------:R-:W-:Y:S01]  /*1e0a0*/  IMAD R2, R20, c[0x0][0x4e8], RZ ;  /* 0x00013a0014027a24 */ /* 0x000fe200078e02ff */
[----:B--2---:R-:W-:-:S04]  /*1e0b0*/  IADD3 R18, R3, R4, RZ ;  /* 0x0000000403127210 */ /* 0x004fc80007ffe0ff */
[----:B------:R-:W-:-:S13]  /*1e0c0*/  ISETP.GE.AND P0, PT, R18, R2, PT ;  /* 0x000000021200720c */ /* 0x000fda0003f06270 */
[----:B------:R-:W-:Y:S05]  /*1e0d0*/  @P0 BRA `(.L_x_3013) ;  /* 0x000002c000000947 */ /* 0x000fea0003800000 */
[----:B------:R-:W2:Y:S01]  /*1e0e0*/  LDL.LU R24, [R1+0x30] ;  /* 0x0000300001187983 */ /* 0x000ea20000300800 */
        /* <DEDUP_REMOVED lines=12> */
[----:B------:R-:W-:Y:S02]  /*1e1b0*/  IMAD R12, R12, R23, R3 ;  /* 0x000000170c0c7224 */ /* 0x000fe400078e0203 */
[-C--:B----4-:R-:W-:Y:S02]  /*1e1c0*/  IMAD R13, R7, R8.reuse, RZ ;  /* 0x00000008070d7224 */ /* 0x090fe400078e02ff */
        /* <DEDUP_REMOVED lines=8> */
[----:B--2---:R-:W-:-:S05]  /*1e250*/  SEL R3, R24, RZ, P2 ;  /* 0x000000ff18037207 */ /* 0x004fca0001000000 */
[-C--:B-----5:R-:W-:Y:S02]  /*1e260*/  IMAD R12, R17, R3.reuse, RZ ;  /* 0x00000003110c7224 */ /* 0x0a0fe400078e02ff */
        /* <DEDUP_REMOVED lines=19> */
.L_x_3013:
[----:B------:R-:W-:Y:S05]  /*1e3a0*/  BSYNC B0 ;  /* 0x0000000000007941 */ /* 0x000fea0003800000 */
.L_x_3012:
[----:B------:R-:W-:-:S13]  /*1e3b0*/  ISETP.GT.AND P0, PT, R21, 0x1, PT ;  /* 0x000000011500780c */ /* 0x000fda0003f04270 */
[----:B------:R-:W-:Y:S05]  /*1e3c0*/  @P0 BRA `(.L_x_3005) ;  /* 0x0000070000000947 */ /* 0x000fea0003800000 */
[----:B------:R-:W2:Y:S01]  /*1e3d0*/  LDL.LU R12, [R1+0x4] ;  /* 0x00000400010c7983 */ /* 0x000ea20000300800 */
[----:B-1----:R-:W-:Y:S01]  /*1e3e0*/  MOV R2, c[0x0][0x4e8] ;  /* 0x00013a0000027a02 */ /* 0x002fe20000000f00 */
[----:B------:R-:W-:Y:S02]  /*1e3f0*/  IMAD R4, R19, c[0x0][0x3a0], RZ ;  /* 0x0000e80013047a24 */ /* 0x000fe400078e02ff */
[----:B------:R-:W-:Y:S01]  /*1e400*/  IMAD R5, R23, c[0x0][0x3f0], RZ ;  /* 0x0000fc0017057a24 */ /* 0x000fe200078e02ff */
[----:B------:R-:W-:Y:S01]  /*1e410*/  ISETP.NE.AND P0, PT, R2, 0x1, PT ;  /* 0x000000010200780c */ /* 0x000fe20003f05270 */
[----:B------:R-:W-:-:S04]  /*1e420*/  IMAD.WIDE.U32 R2, R0, c[0x0][0x3a0], RZ ;  /* 0x0000e80000027a25 */ /* 0x000fc800078e00ff */
[----:B------:R-:W-:Y:S02]  /*1e430*/  IMAD R0, R0, c[0x0][0x3a4], R4 ;  /* 0x0000e90000007a24 */ /* 0x000fe400078e0204 */
[----:B------:R-:W-:-:S03]  /*1e440*/  IMAD R7, R9, c[0x0][0x3f4], R5 ;  /* 0x0000fd0009077a24 */ /* 0x000fc600078e0205 */
[----:B------:R-:W-:-:S05]  /*1e450*/  IADD3 R3, R3, R0, RZ ;  /* 0x0000000003037210 */ /* 0x000fca0007ffe0ff */
[----:B------:R-:W-:-:S04]  /*1e460*/  IMAD.WIDE.U32 R2, R8, c[0x0][0x3e8], R2 ;  /* 0x0000fa0008027a25 */ /* 0x000fc800078e0002 */
[----:B------:R-:W-:-:S04]  /*1e470*/  IMAD R3, R8, c[0x0][0x3ec], R3 ;  /* 0x0000fb0008037a24 */ /* 0x000fc800078e0203 */
[----:B------:R-:W-:-:S05]  /*1e480*/  IMAD.WIDE.U32 R2, R9, c[0x0][0x3f0], R2 ;  /* 0x0000fc0009027a25 */ /* 0x000fca00078e0002 */
[----:B------:R-:W-:Y:S02]  /*1e490*/  IADD3 R3, R3, R7, RZ ;  /* 0x0000000703037210 */ /* 0x000fe40007ffe0ff */
[-C--:B--2---:R-:W-:Y:S02]  /*1e4a0*/  IADD3 R4, R231, R12.reuse, RZ ;  /* 0x0000000ce7047210 */ /* 0x084fe40007ffe0ff */
[----:B------:R-:W-:Y:S02]  /*1e4b0*/  IADD3 R13, R251, R12, RZ ;  /* 0x0000000cfb0d7210 */ /* 0x000fe40007ffe0ff */
[----:B------:R-:W-:Y:S01]  /*1e4c0*/  MOV R0, R4 ;  /* 0x0000000400007202 */ /* 0x000fe20000000f00 */
[----:B------:R-:W-:-:S05]  /*1e4d0*/  @P0 IMAD.HI.U32 R6, R4, c[0x0][0x4ec], RZ ;  /* 0x00013b0004060a27 */ /* 0x000fca00078e00ff */
[----:B------:R-:W-:-:S04]  /*1e4e0*/  @P0 SHF.R.U32.HI R0, RZ, c[0x0][0x4f0], R6 ;  /* 0x00013c00ff000a19 */ /* 0x000fc80000011606 */
[----:B------:R-:W-:Y:S01]  /*1e4f0*/  SHF.R.S32.HI R6, RZ, 0x1f, R0 ;  /* 0x0000001fff067819 */ /* 0x000fe20000011400 */
[C---:B------:R-:W-:Y:S01]  /*1e500*/  IMAD.WIDE.U32 R2, R0.reuse, c[0x0][0x3e0], R2 ;  /* 0x0000f80000027a25 */ /* 0x040fe200078e0002 */
[----:B------:R-:W-:-:S03]  /*1e510*/  IADD3 R5, -R0, RZ, RZ ;  /* 0x000000ff00057210 */ /* 0x000fc60007ffe1ff */
[----:B------:R-:W-:Y:S02]  /*1e520*/  IMAD R6, R6, c[0x0][0x3e0], RZ ;  /* 0x0000f80006067a24 */ /* 0x000fe400078e02ff */
[----:B------:R-:W-:Y:S02]  /*1e530*/  IMAD R4, R5, c[0x0][0x4e8], R4 ;  /* 0x00013a0005047a24 */ /* 0x000fe400078e0204 */
[----:B------:R-:W-:-:S03]  /*1e540*/  IMAD R6, R0, c[0x0][0x3e4], R6 ;  /* 0x0000f90000067a24 */ /* 0x000fc600078e0206 */
[----:B------:R-:W-:Y:S02]  /*1e550*/  SHF.R.S32.HI R0, RZ, 0x1f, R4 ;  /* 0x0000001fff007819 */ /* 0x000fe40000011404 */
[----:B------:R-:W-:-:S03]  /*1e560*/  IADD3 R3, R3, R6, RZ ;  /* 0x0000000603037210 */ /* 0x000fc60007ffe0ff */
[----:B------:R-:W-:Y:S02]  /*1e570*/  IMAD R0, R0, c[0x0][0x3d8], RZ ;  /* 0x0000f60000007a24 */ /* 0x000fe400078e02ff */
[----:B------:R-:W-:-:S04]  /*1e580*/  IMAD.WIDE.U32 R2, R4, c[0x0][0x3d8], R2 ;  /* 0x0000f60004027a25 */ /* 0x000fc800078e0002 */
[----:B------:R-:W-:Y:S01]  /*1e590*/  IMAD R4, R4, c[0x0][0x3dc], R0 ;  /* 0x0000f70004047a24 */ /* 0x000fe200078e0200 */
[----:B------:R-:W-:-:S04]  /*1e5a0*/  LEA R14, P0, R2, c[0x0][0x380], 0x1 ;  /* 0x0000e000020e7a11 */ /* 0x000fc800078008ff */
[----:B------:R-:W-:-:S04]  /*1e5b0*/  IADD3 R4, R3, R4, RZ ;  /* 0x0000000403047210 */ /* 0x000fc80007ffe0ff */
[----:B------:R-:W-:Y:S01]  /*1e5c0*/  LEA.HI.X R5, R2, c[0x0][0x384], R4, 0x1, P0 ;  /* 0x0000e10002057a11 */ /* 0x000fe200000f0c04 */
[----:B------:R-:W-:Y:S05]  /*1e5d0*/  BRA.DIV ~URZ, `(.L_x_3014) ;  /* 0x00003d827f007947 */ /* 0x000fea000b800000 */
[----:B------:R1:W2:Y:S02]  /*1e5e0*/  SHFL.IDX PT, R4, R5, RZ, 0x181f ;  /* 0x00181fff05047589 */ /* 0x0002a400000e0000 */
.L_x_3090:
[----:B------:R-:W-:Y:S05]  /*1e5f0*/  BRA.DIV ~URZ, `(.L_x_3015) ;  /* 0x00003dd27f007947 */ /* 0x000fea000b800000 */
[----:B------:R3:W4:Y:S02]  /*1e600*/  SHFL.IDX PT, R0, R14, RZ, 0x181f ;  /* 0x00181fff0e007589 */ /* 0x00072400000e0000 */
.L_x_3091:
        /* <DEDUP_REMOVED lines=16> */
.L_x_3017:
[----:B------:R-:W-:Y:S05]  /*1e710*/  BSYNC B0 ;  /* 0x0000000000007941 */ /* 0x000fea0003800000 */
.L_x_3016:
[----:B------:R-:W-:Y:S05]  /*1e720*/  BRA.DIV ~URZ, `(.L_x_3018) ;  /* 0x00003d127f007947 */ /* 0x000fea000b800000 */
[----:B--2---:R2:W1:Y:S04]  /*1e730*/  SHFL.IDX PT, R4, R5, 0x1, 0x181f ;  /* 0x00381f0005047f89 */ /* 0x00446800000e0000 */
[----:B----4-:R2:W4:Y:S02]  /*1e740*/  SHFL.IDX PT, R0, R14, 0x1, 0x181f ;  /* 0x00381f000e007f89 */ /* 0x01052400000e0000 */
.L_x_3092:
        /* <DEDUP_REMOVED lines=16> */
.L_x_3020:
[----:B------:R-:W-:Y:S05]  /*1e850*/  BSYNC B0 ;  /* 0x0000000000007941 */ /* 0x000fea0003800000 */
.L_x_3019:
[----:B------:R-:W-:Y:S05]  /*1e860*/  BRA.DIV ~URZ, `(.L_x_3021) ;  /* 0x00003ca27f007947 */ /* 0x000fea000b800000 */
[----:B-1----:R1:W2:Y:S02]  /*1e870*/  SHFL.IDX PT, R4, R5, 0x2, 0x181f ;  /* 0x00581f0005047f89 */ /* 0x0022a400000e0000 */
.L_x_3093:
[----:B------:R-:W-:Y:S05]  /*1e880*/  BRA.DIV ~URZ, `(.L_x_3022) ;  /* 0x00003cf27f007947 */ /* 0x000fea000b800000 */
[----:B----4-:R4:W1:Y:S02]  /*1e890*/  SHFL.IDX PT, R0, R14, 0x2, 0x181f ;  /* 0x00581f000e007f89 */ /* 0x01086400000e0000 */
.L_x_3094:
        /* <DEDUP_REMOVED lines=16> */
.L_x_3024:
[----:B------:R-:W-:Y:S05]  /*1e9a0*/  BSYNC B0 ;  /* 0x0000000000007941 */ /* 0x000fea0003800000 */
.L_x_3023:
[----:B------:R-:W-:Y:S05]  /*1e9b0*/  BRA.DIV ~URZ, `(.L_x_3025) ;  /* 0x00003c327f007947 */ /* 0x000fea000b800000 */
[----:B--2---:R2:W3:Y:S04]  /*1e9c0*/  SHFL.IDX PT, R4, R5, 0x3, 0x181f ;  /* 0x00781f0005047f89 */ /* 0x0044e800000e0000 */
[----:B-1----:R2:W1:Y:S02]  /*1e9d0*/  SHFL.IDX PT, R0, R14, 0x3, 0x181f ;  /* 0x00781f000e007f89 */ /* 0x00246400000e0000 */
.L_x_3095:
        /* <DEDUP_REMOVED lines=15> */
.L_x_3005:
[----:B------:R-:W-:Y:S05]  /*1ead0*/  BSYNC B1 ;  /* 0x0000000000017941 */ /* 0x000fea0003800000 */
.L_x_2989:
[----:B-1--4-:R-:W4:Y:S02]  /*1eae0*/  LDL R0, [R1+0x68] ;  /* 0x0000680001007983 */ /* 0x012f240000100800 */
[----:B----4-:R-:W-:-:S13]  /*1eaf0*/  ISETP.NE.AND P0, PT, R0, RZ, PT ;  /* 0x000000ff0000720c */ /* 0x010fda0003f05270 */
[----:B------:R-:W-:Y:S01]  /*1eb00*/  @P0 WARPSYNC 0xffffffff ;  /* 0xffffffff00000948 */ /* 0x000fe20003800000 */
[----:B------:R-:W-:Y:S06]  /*1eb10*/  @P0 BAR.SYNC.DEFER_BLOCKING 0x5, 0x100 ;  /* 0x0144000000000b1d */ /* 0x000fec0000010000 */
[----:B--23--:R-:W1:Y:S04]  /*1eb20*/  @P0 LDS.128 R4, [0x24100] ;  /* 0x02410000ff040984 */ /* 0x00ce680000000c00 */
[----:B-1----:R1:W-:Y:S04]  /*1eb30*/  @P0 STL.64 [R1], R4 ;  /* 0x0000000401000387 */ /* 0x0023e80000100a00 */
[----:B------:R1:W-:Y:S04]  /*1eb40*/  @P0 STL.64 [R1+0x8], R6 ;  /* 0x0000080601000387 */ /* 0x0003e80000100a00 */
[----:B------:R-:W-:Y:S06]  /*1eb50*/  @P0 BAR.ARV 0x4, 0x100 ;  /* 0x0104000000000b1d */ /* 0x000fec0000002000 */
[----:B------:R-:W-:Y:S05]  /*1eb60*/  @P0 BRA `(.L_x_3026) ;  /* 0x0000105000000947 */ /* 0x000fea0003800000 */
[----:B------:R-:W2:Y:S01]  /*1eb70*/  S2R R0, SR_TID.X ;  /* 0x0000000000007919 */ /* 0x000ea20000002100 */
[----:B------:R-:W-:Y:S01]  /*1eb80*/  IMAD.MOV.U32 R8, RZ, RZ, RZ ;  /* 0x000000ffff087224 */ /* 0x000fe200078e00ff */
[----:B--2---:R-:W-:-:S04]  /*1eb90*/  LOP3.LUT R15, R0, 0x1f, RZ, 0xc0, !PT ;  /* 0x0000001f000f7812 */ /* 0x004fc800078ec0ff */
[----:B------:R-:W-:Y:S01]  /*1eba0*/  ISETP.NE.AND P6, PT, R15, 0x1f, PT ;  /* 0x0000001f0f00780c */ /* 0x000fe20003fc5270 */
[----:B------:R-:W-:Y:S10]  /*1ebb0*/  BRA.DIV ~URZ, `(.L_x_3027) ;  /* 0x00003b027f007947 */ /* 0x000ff4000b800000 */
[----:B------:R2:W3:Y:S02]  /*1ebc0*/  SHFL.IDX PT, R9, R35, RZ, 0x1f ;  /* 0x00001fff23097589 */ /* 0x0004e400000e0000 */
.L_x_3096:
[----:B------:R-:W-:Y:S05]  /*1ebd0*/  BRA.DIV ~URZ, `(.L_x_3028) ;  /* 0x00003b527f007947 */ /* 0x000fea000b800000 */
[----:B-1----:R1:W4:Y:S02]  /*1ebe0*/  SHFL.IDX PT, R6, R35, 0x1, 0x1f ;  /* 0x00201f0023067f89 */ /* 0x00232400000e0000 */
.L_x_3097:
[----:B------:R-:W5:Y:S01]  /*1ebf0*/  LDL R0, [R1+0xc] ;  /* 0x00000c0001007983 */ /* 0x000f620000100800 */
[----:B------:R-:W-:Y:S02]  /*1ec00*/  IMAD.MOV.U32 R7, RZ, RZ, RZ ;  /* 0x000000ffff077224 */ /* 0x000fe400078e00ff */
[----:B-----5:R-:W-:-:S05]  /*1ec10*/  IMAD.IADD R0, R0, 0x1, R15 ;  /* 0x0000000100007824 */ /* 0x020fca00078e020f */
        /* <DEDUP_REMOVED lines=15> */
[----:B------:R1:W2:Y:S02]  /*1ed10*/  SHFL.UP PT, R4, R0, 0x1, RZ ;  /* 0x0420000000047989 */ /* 0x0002a400000e00ff */
.L_x_3098:
        /* <DEDUP_REMOVED lines=16> */
.L_x_3099:
[----:B--2---:R-:W-:Y:S01]  /*1ee20*/  IMAD R0, R0, c[0x0][0x538], RZ ;  /* 0x00014e0000007a24 */ /* 0x004fe200078e02ff */
[----:B------:R-:W-:Y:S04]  /*1ee30*/  BSSY B1, `(.L_x_3031) ;  /* 0x00000cf000017945 */ /* 0x000fe80003800000 */
[----:B----4-:R-:W-:-:S04]  /*1ee40*/  IADD3 R6, R0, R6, RZ ;  /* 0x0000000600067210 */ /* 0x010fc80007ffe0ff */
[----:B---3--:R-:W-:-:S13]  /*1ee50*/  ISETP.GT.AND P0, PT, R6, R9, PT ;  /* 0x000000090600720c */ /* 0x008fda0003f04270 */
[----:B------:R-:W-:Y:S05]  /*1ee60*/  @P0 BRA `(.L_x_3032) ;  /* 0x0000026000000947 */ /* 0x000fea0003800000 */
.L_x_3036:
[----:B------:R-:W2:Y:S02]  /*1ee70*/  LDL.LU R0, [R1+0xc] ;  /* 0x00000c0001007983 */ /* 0x000ea40000300800 */
[----:B--2---:R-:W-:-:S04]  /*1ee80*/  IADD3 R0, R0, 0x1f, RZ ;  /* 0x0000001f00007810 */ /* 0x004fc80007ffe0ff */
[----:B------:R-:W-:-:S13]  /*1ee90*/  ISETP.GE.AND P0, PT, R0, c[0x0][0x53c], PT ;  /* 0x00014f0000007a0c */ /* 0x000fda0003f06270 */
[----:B------:R-:W-:Y:S05]  /*1eea0*/  @P0 BRA `(.L_x_3033) ;  /* 0x00000c2000000947 */ /* 0x000fea0003800000 */
[----:B------:R2:W-:Y:S01]  /*1eeb0*/  STL [R1+0xc], R0 ;  /* 0x00000c0001007387 */ /* 0x0005e20000100800 */
[----:B------:R-:W-:Y:S02]  /*1eec0*/  MOV R7, RZ ;  /* 0x000000ff00077202 */ /* 0x000fe40000000f00 */
[----:B------:R-:W-:Y:S02]  /*1eed0*/  MOV R8, RZ ;  /* 0x000000ff00087202 */ /* 0x000fe40000000f00 */
[----:B--2---:R-:W-:-:S04]  /*1eee0*/  IADD3 R0, R0, R15, RZ ;  /* 0x0000000f00007210 */ /* 0x004fc80007ffe0ff */
[----:B------:R-:W-:-:S13]  /*1eef0*/  ISETP.GE.OR P0, PT, R0, c[0x0][0x53c], !P6 ;  /* 0x00014f0000007a0c */ /* 0x000fda0007706670 */
[----:B-1----:R-:W-:Y:S02]  /*1ef00*/  @!P0 MOV R4, 0x4 ;  /* 0x0000000400048802 */ /* 0x002fe40000000f00 */
        /* <DEDUP_REMOVED lines=8> */
.L_x_3100:
        /* <DEDUP_REMOVED lines=16> */
.L_x_3101:
[----:B--2---:R-:W-:-:S05]  /*1f090*/  IMAD R0, R0, c[0x0][0x538], RZ ;  /* 0x00014e0000007a24 */ /* 0x004fca00078e02ff */
[----:B------:R-:W-:-:S04]  /*1f0a0*/  IADD3 R6, R0, R6, RZ ;  /* 0x0000000600067210 */ /* 0x000fc80007ffe0ff */
[----:B------:R-:W-:-:S13]  /*1f0b0*/  ISETP.GT.AND P0, PT, R6, R9, PT ;  /* 0x000000090600720c */ /* 0x000fda0003f04270 */
[----:B-1----:R-:W-:Y:S05]  /*1f0c0*/  @!P0 BRA `(.L_x_3036) ;  /* 0xfffffda000008947 */ /* 0x002fea000383ffff */
.L_x_3032:
[----:B------:R-:W-:-:S05]  /*1f0d0*/  IADD3 R13, -R0, R6, RZ ;  /* 0x00000006000d7210 */ /* 0x000fca0007ffe1ff */
[----:B------:R-:W-:-:S05]  /*1f0e0*/  IMAD R0, R4, c[0x0][0x538], R13 ;  /* 0x00014e0004007a24 */ /* 0x000fca00078e020d */
[----:B------:R-:W-:Y:S01]  /*1f0f0*/  ISETP.GT.AND P0, PT, R0, R9, PT ;  /* 0x000000090000720c */ /* 0x000fe20003f04270 */
[----:B------:R-:W-:-:S12]  /*1f100*/  BRA.DIV ~URZ, `(.L_x_3037) ;  /* 0x00003a827f007947 */ /* 0x000fd8000b800000 */
[----:B------:R-:W-:-:S03]  /*1f110*/  VOTE.ANY R6, PT, !P0 ;  /* 0x0000000000067806 */ /* 0x000fc600040e0100 */
.L_x_3102:
[----:B------:R-:W2:Y:S01]  /*1f120*/  LDL.LU R2, [R1+0xc] ;  /* 0x00000c0001027983 */ /* 0x000ea20000300800 */
[----:B------:R-:W2:Y:S02]  /*1f130*/  POPC R0, R6 ;  /* 0x0000000600007309 */ /* 0x000ea40000000000 */
[----:B--2---:R-:W-:-:S05]  /*1f140*/  IADD3 R2, R0, R2, RZ ;  /* 0x0000000200027210 */ /* 0x004fca0007ffe0ff */
[----:B------:R2:W-:Y:S01]  /*1f150*/  STL [R1+0xc], R2 ;  /* 0x00000c0201007387 */ /* 0x0005e20000100800 */
[----:B------:R-:W-:Y:S05]  /*1f160*/  BRA.DIV ~URZ, `(.L_x_3038) ;  /* 0x00003a727f007947 */ /* 0x000fea000b800000 */
[----:B------:R3:W4:Y:S04]  /*1f170*/  SHFL.IDX PT, R12, R7, R0, 0x1f ;  /* 0x00001f00070c7589 */ /* 0x00072800000e0000 */
[----:B------:R3:W1:Y:S02]  /*1f180*/  SHFL.IDX PT, R5, R8, R0, 0x1f ;  /* 0x00001f0008057589 */ /* 0x00066400000e0000 */
.L_x_3103:
[----:B------:R-:W-:Y:S01]  /*1f190*/  ISETP.NE.AND P0, PT, R6, RZ, PT ;  /* 0x000000ff0600720c */ /* 0x000fe20003f05270 */
[----:B------:R-:W-:-:S12]  /*1f1a0*/  BSSY B0, `(.L_x_3039) ;  /* 0x0000005000007945 */ /* 0x000fd80003800000 */
[----:B------:R-:W-:Y:S05]  /*1f1b0*/  @!P0 BRA `(.L_x_3040) ;  /* 0x0000003000008947 */ /* 0x000fea0003800000 */
[----:B---3--:R-:W-:Y:S01]  /*1f1c0*/  IADD3 R0, R0, -0x1, RZ ;  /* 0xffffffff00007810 */ /* 0x008fe20007ffe0ff */
[----:B------:R-:W-:Y:S05]  /*1f1d0*/  BRA.DIV ~URZ, `(.L_x_3041) ;  /* 0x00003ad27f007947 */ /* 0x000fea000b800000 */
[----:B------:R3:W2:Y:S02]  /*1f1e0*/  SHFL.IDX PT, R14, R4, R0, 0x1f ;  /* 0x00001f00040e7589 */ /* 0x0006a400000e0000 */
.L_x_3040:
[----:B------:R-:W-:Y:S05]  /*1f1f0*/  BSYNC B0 ;  /* 0x0000000000007941 */ /* 0x000fea0003800000 */
.L_x_3039:
[----:B--23--:R-:W-:Y:S01]  /*1f200*/  IMAD R0, R14, c[0x0][0x538], R13 ;  /* 0x00014e000e007a24 */ /* 0x00cfe200078e020d */
[----:B-1----:R-:W-:Y:S01]  /*1f210*/  ISETP.NE.AND P0, PT, R5, 0x1, PT ;  /* 0x000000010500780c */ /* 0x002fe20003f05270 */
[----:B------:R-:W-:Y:S03]  /*1f220*/  BSSY B0, `(.L_x_3042) ;  /* 0x0000086000007945 */ /* 0x000fe60003800000 */
[----:B------:R1:W-:Y:S01]  /*1f230*/  STL [R1], R0 ;  /* 0x0000000001007387 */ /* 0x0003e20000100800 */
[----:B------:R-:W-:-:S08]  /*1f240*/  IADD3 R8, -R0, R9, RZ ;  /* 0x0000000900087210 */ /* 0x000fd00007ffe1ff */
[----:B------:R-:W-:Y:S05]  /*1f250*/  @!P0 BRA `(.L_x_3043) ;  /* 0x000003e000008947 */ /* 0x000fea0003800000 */
[-C--:B----4-:R-:W-:Y:S02]  /*1f260*/  IABS R2, R12.reuse ;  /* 0x0000000c00027213 */ /* 0x090fe40000000000 */
[----:B------:R-:W-:Y:S02]  /*1f270*/  IABS R9, R12 ;  /* 0x0000000c00097213 */ /* 0x000fe40000000000 */
[----:B-1----:R-:W1:Y:S08]  /*1f280*/  I2F.RP R0, R2 ;  /* 0x0000000200007306 */ /* 0x002e700000209400 */
        /* <DEDUP_REMOVED lines=46> */
[C---:B------:R-:W-:Y:S02]  /*1f570*/  LOP3.LUT R3, R0.reuse, R5, RZ, 0x3c, !PT ;  /* 0x0000000500037212 */ /* 0x040fe400078e3cff */
[----:B------:R-:W-:Y:S02]  /*1f580*/  IADD3 R4, -R0, RZ, RZ ;  /* 0x000000ff00047210 */ /* 0x000fe40007ffe1ff */
        /* <DEDUP_REMOVED lines=8> */
[----:B------:R-:W-:-:S05]  /*1f610*/  IMAD R0, R3, 0x10000, R0 ;  /* 0x0001000003007824 */ /* 0x000fca00078e0200 */
[----:B------:R1:W-:Y:S01]  /*1f620*/  STL [R1+0x8], R0 ;  /* 0x0000080001007387 */ /* 0x0003e20000100800 */
[----:B------:R-:W-:Y:S05]  /*1f630*/  BRA `(.L_x_3044) ;  /* 0x0000044000007947 */ /* 0x000fea0003800000 */
.L_x_3043:
[----:B-1----:R-:W2:Y:S01]  /*1f640*/  LDL R0, [R1+0xc] ;  /* 0x00000c0001007983 */ /* 0x002ea20000100800 */
[----:B------:R-:W-:-:S04]  /*1f650*/  IMAD.MOV.U32 R2, RZ, RZ, 0x4 ;  /* 0x00000004ff027424 */ /* 0x000fc800078e00ff */
[----:B--2---:R-:W-:-:S05]  /*1f660*/  IMAD.WIDE R2, R0, R2, c[0x0][0x590] ;  /* 0x0001640000027625 */ /* 0x004fca00078e0202 */
[----:B------:R-:W2:Y:S02]  /*1f670*/  LDG.E R4, [R2.64] ;  /* 0x0000000802047981 */ /* 0x000ea4000c1e1900 */
        /* <DEDUP_REMOVED lines=38> */
[----:B------:R-:W-:Y:S02]  /*1f8e0*/  MOV R7, R2 ;  /* 0x0000000200077202 */ /* 0x000fe40000000f00 */
[----:B------:R-:W-:-:S05]  /*1f8f0*/  IMAD.MOV R2, RZ, RZ, -R13 ;  /* 0x000000ffff027224 */ /* 0x000fca00078e0a0d */
[----:B-1----:R-:W1:Y:S02]  /*1f900*/  MUFU.RCP R4, R4 ;  /* 0x0000000400047308 */ /* 0x002e640000001000 */
[----:B-1----:R-:W-:-:S06]  /*1f910*/  IADD3 R4, R4, 0xffffffe, RZ ;  /* 0x0ffffffe04047810 */ /* 0x002fcc0007ffe0ff */
[----:B------:R-:W1:Y:S02]  /*1f920*/  F2I.FTZ.U32.TRUNC.NTZ R5, R4 ;  /* 0x0000000400057305 */ /* 0x000e64000021f000 */
[----:B-1----:R-:W-:-:S04]  /*1f930*/  IMAD.MOV R4, RZ, RZ, -R5 ;  /* 0x000000ffff047224 */ /* 0x002fc800078e0a05 */
[----:B------:R-:W-:Y:S02]  /*1f940*/  IMAD R8, R4, R3, RZ ;  /* 0x0000000304087224 */ /* 0x000fe400078e02ff */
[----:B------:R-:W-:-:S04]  /*1f950*/  IMAD.MOV.U32 R4, RZ, RZ, RZ ;  /* 0x000000ffff047224 */ /* 0x000fc800078e00ff */
[----:B------:R-:W-:-:S04]  /*1f960*/  IMAD.HI.U32 R5, R5, R8, R4 ;  /* 0x0000000805057227 */ /* 0x000fc800078e0004 */
        /* <DEDUP_REMOVED lines=15> */
[----:B------:R-:W-:-:S05]  /*1fa60*/  IMAD R0, R2, R3, R6 ;  /* 0x0000000302007224 */ /* 0x000fca00078e0206 */
[----:B------:R1:W-:Y:S02]  /*1fa70*/  STL [R1+0x8], R0 ;  /* 0x0000080001007387 */ /* 0x0003e40000100800 */
.L_x_3044:
[----:B------:R-:W-:Y:S05]  /*1fa80*/  BSYNC B0 ;  /* 0x0000000000007941 */ /* 0x000fea0003800000 */
.L_x_3042:
[----:B------:R-:W-:-:S04]  /*1fa90*/  LOP3.LUT R2, RZ, R2, RZ, 0x33, !PT ;  /* 0x00000002ff027212 */ /* 0x000fc800078e33ff */
[----:B-1----:R-:W-:-:S05]  /*1faa0*/  IADD3 R0, R2, R12, RZ ;  /* 0x0000000c02007210 */ /* 0x002fca0007ffe0ff */
[----:B------:R1:W-:Y:S01]  /*1fab0*/  STL [R1+0x4], R0 ;  /* 0x0000040001007387 */ /* 0x0003e20000100800 */
[----:B------:R-:W-:Y:S05]  /*1fac0*/  BRA `(.L_x_3045) ;  /* 0x0000005000007947 */ /* 0x000fea0003800000 */
.L_x_3033:
[----:B------:R-:W-:Y:S01]  /*1fad0*/  MOV R0, c[0x0][0x53c] ;  /* 0x00014f0000007a02 */ /* 0x000fe20000000f00 */
[----:B------:R2:W-:Y:S04]  /*1fae0*/  STL [R1], R9 ;  /* 0x0000000901007387 */ /* 0x0005e80000100800 */
[----:B------:R2:W-:Y:S04]  /*1faf0*/  STL [R1+0x4], RZ ;  /* 0x000004ff01007387 */ /* 0x0005e80000100800 */
[----:B------:R2:W-:Y:S04]  /*1fb00*/  STL [R1+0x8], RZ ;  /* 0x000008ff01007387 */ /* 0x0005e80000100800 */
[----:B------:R2:W-:Y:S02]  /*1fb10*/  STL [R1+0xc], R0 ;  /* 0x00000c0001007387 */ /* 0x0005e40000100800 */
.L_x_3045:
[----:B------:R-:W-:Y:S05]  /*1fb20*/  BSYNC B1 ;  /* 0x0000000000017941 */ /* 0x000fea0003800000 */
.L_x_3031:
[----:B-1----:R-:W3:Y:S04]  /*1fb30*/  LDL R4, [R1] ;  /* 0x0000000001047983 */ /* 0x002ee80000100800 */
[----:B------:R-:W3:Y:S04]  /*1fb40*/  LDL R5, [R1+0x4] ;  /* 0x0000040001057983 */ /* 0x000ee80000100800 */
[----:B------:R-:W3:Y:S04]  /*1fb50*/  LDL R6, [R1+0x8] ;  /* 0x0000080001067983 */ /* 0x000ee80000100800 */
[----:B------:R-:W3:Y:S01]  /*1fb60*/  LDL R7, [R1+0xc] ;  /* 0x00000c0001077983 */ /* 0x000ee20000100800 */
[----:B------:R-:W-:Y:S03]  /*1fb70*/  WARPSYNC 0xffffffff ;  /* 0xffffffff00007948 */ /* 0x000fe60003800000 */
[----:B------:R-:W-:Y:S01]  /*1fb80*/  BAR.SYNC.DEFER_BLOCKING 0x4, 0x100 ;  /* 0x0104000000007b1d */ /* 0x000fe20000010000 */
[----:B------:R-:W-:-:S13]  /*1fb90*/  ISETP.NE.AND P0, PT, R15, RZ, PT ;  /* 0x000000ff0f00720c */ /* 0x000fda0003f05270 */
[----:B---3--:R1:W-:Y:S04]  /*1fba0*/  @!P0 STS.128 [0x24100], R4 ;  /* 0x02410004ff008388 */ /* 0x0083e80000000c00 */
[----:B------:R-:W-:Y:S06]  /*1fbb0*/  BAR.ARV 0x5, 0x100 ;  /* 0x0144000000007b1d */ /* 0x000fec0000002000 */
.L_x_3026:
[----:B--2---:R-:W2:Y:S02]  /*1fbc0*/  LDL R0, [R1+0xc] ;  /* 0x00000c0001007983 */ /* 0x004ea40000100800 */
[----:B--2---:R-:W-:-:S13]  /*1fbd0*/  ISETP.GE.AND P0, PT, R0, c[0x0][0x53c], PT ;  /* 0x00014f0000007a0c */ /* 0x004fda0003f06270 */
[----:B-1----:R-:W-:Y:S01]  /*1fbe0*/  @P0 CALL.REL.NOINC `(.L_x_3046) ;  /* 0x0000001000000944 */ /* 0x002fe20003c00000 */
[----:B------:R-:W-:Y:S05]  /*1fbf0*/  BRA `(.L_x_3047) ;  /* 0xfffe22e000007947 */ /* 0x000fea000383ffff */
.L_x_3046:
[----:B------:R-:W-:Y:S05]  /*1fc00*/  EXIT ;  /* 0x000000000000794d */ /* 0x000fea0003800000 */
.L_x_2844:
[----:B------:R-:W-:Y:S01]  /*1fc10*/  IMAD.MOV.U32 R0, RZ, RZ, R5 ;  /* 0x000000ffff007224 */ /* 0x000fe200078e0005 */
[----:B------:R-:W-:Y:S02]  /*1fc20*/  MOV R3, 0x1 ;  /* 0x0000000100037802 */ /* 0x000fe40000000f00 */
[----:B------:R-:W-:Y:S02]  /*1fc30*/  MOV R2, 0x1fc50 ;  /* 0x0001fc5000027802 */ /* 0x000fe40000000f00 */
[----:B------:R-:W-:Y:S05]  /*1fc40*/  CALL.REL.NOINC `($__internal_50_$__cuda_sm70_shflsync_up_p) ;  /* 0x0000317000007944 */ /* 0x000fea0003c00000 */
[----:B------:R-:W-:Y:S01]  /*1fc50*/  MOV R0, R4 ;  /* 0x0000000400007202 */ /* 0x000fe20000000f00 */
[----:B------:R-:W-:Y:S05]  /*1fc60*/  BRA `(.L_x_3048) ;  /* 0xfffe07f000007947 */ /* 0x000fea000383ffff */
.L_x_2845:
[----:B------:R-:W-:Y:S01]  /*1fc70*/  IMAD.MOV.U32 R0, RZ, RZ, R5 ;  /* 0x000000ffff007224 */ /* 0x000fe200078e0005 */
[----:B------:R-:W-:Y:S02]  /*1fc80*/  MOV R3, 0x2 ;  /* 0x0000000200037802 */ /* 0x000fe40000000f00 */
[----:B------:R-:W-:Y:S02]  /*1fc90*/  MOV R2, 0x1fcb0 ;  /* 0x0001fcb000027802 */ /* 0x000fe40000000f00 */
[----:B------:R-:W-:Y:S05]  /*1fca0*/  CALL.REL.NOINC `($__internal_50_$__cuda_sm70_shflsync_up_p) ;  /* 0x0000311000007944 */ /* 0x000fea0003c00000 */
[----:B------:R-:W-:Y:S01]  /*1fcb0*/  SEL R4, R4, RZ, P4 ;  /* 0x000000ff04047207 */ /* 0x000fe20002000000 */
[----:B------:R-:W-:Y:S01]  /*1fcc0*/  IMAD.MOV.U32 R3, RZ, RZ, 0x4 ;  /* 0x00000004ff037424 */ /* 0x000fe200078e00ff */
[----:B------:R-:W-:-:S03]  /*1fcd0*/  MOV R2, 0x1fd00 ;  /* 0x0001fd0000027802 */ /* 0x000fc60000000f00 */
[----:B------:R-:W-:Y:S02]  /*1fce0*/  IMAD.IADD R0, R5, 0x1, R4 ;  /* 0x0000000105007824 */ /* 0x000fe400078e0204 */
        /* <DEDUP_REMOVED lines=13> */
[----:B------:R-:W-:Y:S02]  /*1fdc0*/  MOV R32, 0x1f ;  /* 0x0000001f00207802 */ /* 0x000fe40000000f00 */
[----:B------:R-:W-:Y:S01]  /*1fdd0*/  MOV R3, 0x1fe10 ;  /* 0x0001fe1000037802 */ /* 0x000fe20000000f00 */
[----:B------:R-:W-:-:S04]  /*1fde0*/  IMAD.IADD R4, R0, 0x1, R4 ;  /* 0x0000000100047824 */ /* 0x000fc800078e0204 */
[----:B------:R-:W-:Y:S02]  /*1fdf0*/  IMAD.MOV.U32 R33, RZ, RZ, R4 ;  /* 0x000000ffff217224 */ /* 0x000fe400078e0004 */
[----:B------:R-:W-:Y:S05]  /*1fe00*/  CALL.REL.NOINC `($__internal_49_$__cuda_sm70_shflsync_idx_p) ;  /* 0x00002f5000007944 */ /* 0x000fea0003c00000 */
[----:B------:R-:W-:Y:S01]  /*1fe10*/  MOV R0, R34 ;  /* 0x0000002200007202 */ /* 0x000fe20000000f00 */
[----:B------:R-:W-:Y:S05]  /*1fe20*/  BRA `(.L_x_3049) ;  /* 0xfffe073000007947 */ /* 0x000fea000383ffff */
.L_x_2847:
[----:B------:R-:W-:Y:S02]  /*1fe30*/  SEL R0, RZ, 0x1, P0 ;  /* 0x00000001ff007807 */ /* 0x000fe40000000000 */
[----:B------:R-:W-:Y:S02]  /*1fe40*/  MOV R2, 0x1fe60 ;  /* 0x0001fe6000027802 */ /* 0x000fe40000000f00 */
[----:B------:R-:W-:Y:S05]  /*1fe50*/  CALL.REL.NOINC `($__internal_51_$__cuda_sm70_votesync_ballot) ;  /* 0x00002fc000007944 */ /* 0x000fea0003c00000 */
[----:B------:R-:W-:Y:S01]  /*1fe60*/  MOV R6, R0 ;  /* 0x0000000000067202 */ /* 0x000fe20000000f00 */
[----:B------:R-:W-:Y:S05]  /*1fe70*/  BRA `(.L_x_3050) ;  /* 0xfffe077000007947 */ /* 0x000fea000383ffff */
.L_x_2848:
[----:B------:R-:W-:Y:S01]  /*1fe80*/  IMAD.MOV.U32 R33, RZ, RZ, R9 ;  /* 0x000000ffff217224 */ /* 0x000fe200078e0009 */
[----:B-1----:R-:W-:Y:S01]  /*1fe90*/  MOV R2, R0 ;  /* 0x0000000000027202 */ /* 0x002fe20000000f00 */
[----:B------:R-:W-:Y:S01]  /*1fea0*/  IMAD.MOV.U32 R32, RZ, RZ, 0x1f ;  /* 0x0000001fff207424 */ /* 0x000fe200078e00ff */
[----:B------:R-:W-:Y:S02]  /*1feb0*/  MOV R3, 0x1fed0 ;  /* 0x0001fed000037802 */ /* 0x000fe40000000f00 */
[----:B------:R-:W-:Y:S05]  /*1fec0*/  CALL.REL.NOINC `($__internal_49_$__cuda_sm70_shflsync_idx_p) ;  /* 0x00002e9000007944 */ /* 0x000fea0003c00000 */
[----:B------:R-:W-:Y:S01]  /*1fed0*/  IMAD.MOV.U32 R12, RZ, RZ, R34 ;  /* 0x000000ffff0c7224 */ /* 0x000fe200078e0022 */
[----:B------:R-:W-:Y:S01]  /*1fee0*/  MOV R33, R8 ;  /* 0x0000000800217202 */ /* 0x000fe20000000f00 */
[----:B------:R-:W-:Y:S01]  /*1fef0*/  IMAD.MOV.U32 R5, RZ, RZ, RZ ;  /* 0x000000ffff057224 */ /* 0x000fe200078e00ff */
[----:B------:R-:W-:Y:S01]  /*1ff00*/  MOV R2, R0 ;  /* 0x0000000000027202 */ /* 0x000fe20000000f00 */
[----:B------:R-:W-:Y:S01]  /*1ff10*/  IMAD.MOV.U32 R32, RZ, RZ, 0x1f ;  /* 0x0000001fff207424 */ /* 0x000fe200078e00ff */
[----:B------:R-:W-:-:S02]  /*1ff20*/  MOV R3, 0x1ff40 ;  /* 0x0001ff4000037802 */ /* 0x000fc40000000f00 */
[----:B------:R-:W-:Y:S05]  /*1ff30*/  CALL.REL.NOINC `($__internal_49_$__cuda_sm70_shflsync_idx_p) ;  /* 0x00002e2000007944 */ /* 0x000fea0003c00000 */
[----:B------:R-:W-:Y:S01]  /*1ff40*/  MOV R9, R34 ;  /* 0x0000002200097202 */ /* 0x000fe20000000f00 */
[----:B------:R-:W-:Y:S05]  /*1ff50*/  BRA `(.L_x_3051) ;  /* 0xfffe070000007947 */ /* 0x000fea000383ffff */
.L_x_2851:
[----:B------:R-:W-:Y:S01]  /*1ff60*/  IMAD.MOV.U32 R33, RZ, RZ, R4 ;  /* 0x000000ffff217224 */ /* 0x000fe200078e0004 */
[----:B------:R-:W-:-:S02]  /*1ff70*/  MOV R32, 0x1f ;  /* 0x0000001f00207802 */ /* 0x000fc40000000f00 */
[----:B------:R-:W-:Y:S02]  /*1ff80*/  MOV R3, 0x1ffa0 ;  /* 0x0001ffa000037802 */ /* 0x000fe40000000f00 */
[----:B--234-:R-:W-:Y:S05]  /*1ff90*/  CALL.REL.NOINC `($__internal_49_$__cuda_sm70_shflsync_idx_p) ;  /* 0x00002dc000007944 */ /* 0x01cfea0003c00000 */
[----:B------:R-:W-:Y:S01]  /*1ffa0*/  MOV R5, R34 ;  /* 0x0000002200057202 */ /* 0x000fe20000000f00 */
[----:B------:R-:W-:Y:S05]  /*1ffb0*/  BRA `(.L_x_2850) ;  /* 0xfffe070000007947 */ /* 0x000fea000383ffff */
.L_x_2890:
[----:B------:R-:W-:Y:S01]  /*1ffc0*/  IMAD.MOV.U32 R33, RZ, RZ, R12 ;  /* 0x000000ffff217224 */ /* 0x000fe200078e000c */
[----:B------:R-:W-:Y:S01]  /*1ffd0*/  MOV R2, RZ ;  /* 0x000000ff00027202 */ /* 0x000fe20000000f00 */
[----:B------:R-:W-:Y:S01]  /*1ffe0*/  IMAD.MOV.U32 R32, RZ, RZ, 0x181f ;  /* 0x0000181fff207424 */ /* 0x000fe200078e00ff */
[----:B------:R-:W-:Y:S02]  /*1fff0*/  MOV R3, 0x20010 ;  /* 0x0002001000037802 */ /* 0x000fe40000000f00 */
[----:B-----5:R-:W-:Y:S05]  /*20000*/  CALL.REL.NOINC `($__internal_49_$__cuda_sm70_shflsync_idx_p) ;  /* 0x00002d5000007944 */ /* 0x020fea0003c00000 */
[----:B------:R-:W-:Y:S01]  /*20010*/  MOV R4, R34 ;  /* 0x0000002200047202 */ /* 0x000fe20000000f00 */
[----:B------:R-:W-:Y:S05]  /*20020*/  BRA `(.L_x_3052) ;  /* 0xfffe87c000007947 */ /* 0x000fea000383ffff */
.L_x_2891:
[----:B------:R-:W-:Y:S01]  /*20030*/  IMAD.MOV.U32 R33, RZ, RZ, R13 ;  /* 0x000000ffff217224 */ /* 0x000fe200078e000d */
[----:B------:R-:W-:Y:S01]  /*20040*/  MOV R2, RZ ;  /* 0x000000ff00027202 */ /* 0x000fe20000000f00 */
[----:B------:R-:W-:Y:S01]  /*20050*/  IMAD.MOV.U32 R32, RZ, RZ, 0x181f ;  /* 0x0000181fff207424 */ /* 0x000fe200078e00ff */
[----:B------:R-:W-:Y:S02]  /*20060*/  MOV R3, 0x20080 ;  /* 0x0002008000037802 */ /* 0x000fe40000000f00 */
[----:B-12--5:R-:W-:Y:S05]  /*20070*/  CALL.REL.NOINC `($__internal_49_$__cuda_sm70_shflsync_idx_p) ;  /* 0x00002ce000007944 */ /* 0x026fea0003c00000 */
[----:B------:R-:W-:Y:S01]  /*20080*/  MOV R0, R34 ;  /* 0x0000002200007202 */ /* 0x000fe20000000f00 */
[----:B------:R-:W-:Y:S05]  /*20090*/  BRA `(.L_x_3053) ;  /* 0xfffe877000007947 */ /* 0x000fea000383ffff */
.L_x_2894:
[----:B------:R-:W-:Y:S01]  /*200a0*/  IMAD.MOV.U32 R33, RZ, RZ, R12 ;  /* 0x000000ffff217224 */ /* 0x000fe200078e000c */
[----:B--2---:R-:W-:Y:S01]  /*200b0*/  MOV R2, 0x1 ;  /* 0x0000000100027802 */ /* 0x004fe20000000f00 */
[----:B------:R-:W-:Y:S01]  /*200c0*/  IMAD.MOV.U32 R32, RZ, RZ, 0x181f ;  /* 0x0000181fff207424 */ /* 0x000fe200078e00ff */
[----:B------:R-:W-:-:S02]  /*200d0*/  MOV R3, 0x200f0 ;  /* 0x000200f000037802 */ /* 0x000fc40000000f00 */
[----:B-1-345:R-:W-:Y:S05]  /*200e0*/  CALL.REL.NOINC `($__internal_49_$__cuda_sm70_shflsync_idx_p) ;  /* 0x00002c7000007944 */ /* 0x03afea0003c00000 */
[----:B------:R-:W-:Y:S01]  /*200f0*/  IMAD.MOV.U32 R4, RZ, RZ, R34 ;  /* 0x000000ffff047224 */ /* 0x000fe200078e0022 */
[----:B------:R-:W-:Y:S01]  /*20100*/  MOV R2, 0x1 ;  /* 0x0000000100027802 */ /* 0x000fe20000000f00 */
[----:B------:R-:W-:Y:S01]  /*20110*/  IMAD.MOV.U32 R33, RZ, RZ, R13 ;  /* 0x000000ffff217224 */ /* 0x000fe200078e000d */
[----:B------:R-:W-:-:S02]  /*20120*/  MOV R32, 0x181f ;  /* 0x0000181f00207802 */ /* 0x000fc40000000f00 */
[----:B------:R-:W-:Y:S02]  /*20130*/  MOV R3, 0x20150 ;  /* 0x0002015000037802 */ /* 0x000fe40000000f00 */
[----:B------:R-:W-:Y:S05]  /*20140*/  CALL.REL.NOINC `($__internal_49_$__cuda_sm70_shflsync_idx_p) ;  /* 0x00002c1000007944 */ /* 0x000fea0003c00000 */
[----:B------:R-:W-:Y:S01]  /*20150*/  MOV R0, R34 ;  /* 0x0000002200007202 */ /* 0x000fe20000000f00 */
[----:B------:R-:W-:Y:S05]  /*20160*/  BRA `(.L_x_3054) ;  /* 0xfffe87e000007947 */ /* 0x000fea000383ffff */
.L_x_2897:
[----:B------:R-:W-:Y:S01]  /*20170*/  IMAD.MOV.U32 R33, RZ, RZ, R12 ;  /* 0x000000ffff217224 */ /* 0x000fe200078e000c */
[----:B-1----:R-:W-:Y:S01]  /*20180*/  MOV R2, 0x2 ;  /* 0x0000000200027802 */ /* 0x002fe20000000f00 */
[----:B------:R-:W-:Y:S01]  /*20190*/  IMAD.MOV.U32 R32, RZ, RZ, 0x181f ;  /* 0x0000181fff207424 */ /* 0x000fe200078e00ff */
[----:B------:R-:W-:Y:S02]  /*201a0*/  MOV R3, 0x201c0 ;  /* 0x000201c000037802 */ /* 0x000fe40000000f00 */
[----:B--2345:R-:W-:Y:S05]  /*201b0*/  CALL.REL.NOINC `($__internal_49_$__cuda_sm70_shflsync_idx_p) ;  /* 0x00002ba000007944 */ /* 0x03cfea0003c00000 */
[----:B------:R-:W-:Y:S01]  /*201c0*/  MOV R4, R34 ;  /* 0x0000002200047202 */ /* 0x000fe20000000f00 */
[----:B------:R-:W-:Y:S05]  /*201d0*/  BRA `(.L_x_3055) ;  /* 0xfffe88a000007947 */ /* 0x000fea000383ffff */
.L_x_2898:
[----:B------:R-:W-:Y:S01]  /*201e0*/  IMAD.MOV.U32 R33, RZ, RZ, R13 ;  /* 0x000000ffff217224 */ /* 0x000fe200078e000d */
[----:B------:R-:W-:Y:S01]  /*201f0*/  MOV R2, 0x2 ;  /* 0x0000000200027802 */ /* 0x000fe20000000f00 */
[----:B------:R-:W-:Y:S01]  /*20200*/  IMAD.MOV.U32 R32, RZ, RZ, 0x181f ;  /* 0x0000181fff207424 */ /* 0x000fe200078e00ff */
[----:B------:R-:W-:Y:S02]  /*20210*/  MOV R3, 0x20230 ;  /* 0x0002023000037802 */ /* 0x000fe40000000f00 */
[----:B-12345:R-:W-:Y:S05]  /*20220*/  CALL.REL.NOINC `($__internal_49_$__cuda_sm70_shflsync_idx_p) ;  /* 0x00002b3000007944 */ /* 0x03efea0003c00000 */
[----:B------:R-:W-:Y:S01]  /*20230*/  MOV R0, R34 ;  /* 0x0000002200007202 */ /* 0x000fe20000000f00 */
[----:B------:R-:W-:Y:S05]  /*20240*/  BRA `(.L_x_3056) ;  /* 0xfffe885000007947 */ /* 0x000fea000383ffff */
.L_x_2901:
[----:B------:R-:W-:Y:S01]  /*20250*/  IMAD.MOV.U32 R33, RZ, RZ, R12 ;  /* 0x000000ffff217224 */ /* 0x000fe200078e000c */
[----:B-1----:R-:W-:Y:S01]  /*20260*/  MOV R2, 0x3 ;  /* 0x0000000300027802 */ /* 0x002fe20000000f00 */
[----:B------:R-:W-:Y:S01]  /*20270*/  IMAD.MOV.U32 R32, RZ, RZ, 0x181f ;  /* 0x0000181fff207424 */ /* 0x000fe200078e00ff */
[----:B------:R-:W-:-:S02]  /*20280*/  MOV R3, 0x202a0 ;  /* 0x000202a000037802 */ /* 0x000fc40000000f00 */
[----:B--2345:R-:W-:Y:S05]  /*20290*/  CALL.REL.NOINC `($__internal_49_$__cuda_sm70_shflsync_idx_p) ;  /* 0x00002ac000007944 */ /* 0x03cfea0003c00000 */
        /* <DEDUP_REMOVED lines=8> */
.L_x_2904:
[----:B------:R-:W-:Y:S01]  /*20320*/  IMAD.MOV.U32 R33, RZ, RZ, R5 ;  /* 0x000000ffff217224 */ /* 0x000fe200078e0005 */
[----:B------:R-:W-:Y:S01]  /*20330*/  MOV R2, RZ ;  /* 0x000000ff00027202 */ /* 0x000fe20000000f00 */
[----:B------:R-:W-:Y:S01]  /*20340*/  IMAD.MOV.U32 R32, RZ, RZ, 0x181f ;  /* 0x0000181fff207424 */ /* 0x000fe200078e00ff */
[----:B------:R-:W-:Y:S02]  /*20350*/  MOV R3, 0x20370 ;  /* 0x0002037000037802 */ /* 0x000fe40000000f00 */
[----:B------:R-:W-:Y:S05]  /*20360*/  CALL.REL.NOINC `($__internal_49_$__cuda_sm70_shflsync_idx_p) ;  /* 0x000029f000007944 */ /* 0x000fea0003c00000 */
[----:B------:R-:W-:Y:S01]  /*20370*/  MOV R4, R34 ;  /* 0x0000002200047202 */ /* 0x000fe20000000f00 */
[----:B------:R-:W-:Y:S05]  /*20380*/  BRA `(.L_x_3058) ;  /* 0xfffe932000007947 */ /* 0x000fea000383ffff */
.L_x_2905:
[----:B------:R-:W-:Y:S01]  /*20390*/  IMAD.MOV.U32 R33, RZ, RZ, R14 ;  /* 0x000000ffff217224 */ /* 0x000fe200078e000e */
[----:B------:R-:W-:Y:S01]  /*203a0*/  MOV R2, RZ ;  /* 0x000000ff00027202 */ /* 0x000fe20000000f00 */
[----:B------:R-:W-:Y:S01]  /*203b0*/  IMAD.MOV.U32 R32, RZ, RZ, 0x181f ;  /* 0x0000181fff207424 */ /* 0x000fe200078e00ff */
[----:B------:R-:W-:Y:S02]  /*203c0*/  MOV R3, 0x203e0 ;  /* 0x000203e000037802 */ /* 0x000fe40000000f00 */
[----:B-12---:R-:W-:Y:S05]  /*203d0*/  CALL.REL.NOINC `($__internal_49_$__cuda_sm70_shflsync_idx_p) ;  /* 0x0000298000007944 */ /* 0x006fea0003c00000 */
[C---:B------:R-:W-:Y:S01]  /*203e0*/  IADD3 R6, P1, R34.reuse, R17, RZ ;  /* 0x0000001122067210 */ /* 0x040fe20007f3e0ff */
[----:B------:R-:W-:Y:S01]  /*203f0*/  IMAD.MOV.U32 R33, RZ, RZ, R5 ;  /* 0x000000ffff217224 */ /* 0x000fe200078e0005 */
[----:B------:R-:W-:Y:S01]  /*20400*/  IADD3 R8, P0, R34, R15, RZ ;  /* 0x0000000f22087210 */ /* 0x000fe20007f1e0ff */
[----:B------:R-:W-:Y:S01]  /*20410*/  IMAD.MOV.U32 R32, RZ, RZ, 0x181f ;  /* 0x0000181fff207424 */ /* 0x000fe200078e00ff */
[----:B------:R-:W-:Y:S01]  /*20420*/  ISETP.GE.AND P2, PT, R216, c[0x0][0x1d4], PT ;  /* 0x00007500d8007a0c */ /* 0x000fe20003f46270 */
[----:B------:R-:W-:Y:S01]  /*20430*/  IMAD.X R7, R4, 0x1, R20, P1 ;  /* 0x0000000104077824 */ /* 0x000fe200008e0614 */
[----:B------:R-:W-:Y:S01]  /*20440*/  ISETP.GE.AND P1, PT, R218, c[0x0][0x1d4], PT ;  /* 0x00007500da007a0c */ /* 0x000fe20003f26270 */
[----:B------:R-:W-:Y:S01]  /*20450*/  IMAD.X R9, R4, 0x1, R16, P0 ;  /* 0x0000000104097824 */ /* 0x000fe200000e0610 */
[----:B------:R-:W-:-:S02]  /*20460*/  ISETP.GE.AND P0, PT, R219, c[0x0][0x1d4], PT ;  /* 0x00007500db007a0c */ /* 0x000fc40003f06270 */
[----:B------:R-:W-:Y:S02]  /*20470*/  IADD3 R2, P3, R34, R19, RZ ;  /* 0x0000001322027210 */ /* 0x000fe40007f7e0ff */
        /* <DEDUP_REMOVED lines=12> */
[----:B-1----:R-:W-:Y:S05]  /*20540*/  CALL.REL.NOINC `($__internal_49_$__cuda_sm70_shflsync_idx_p) ;  /* 0x0000281000007944 */ /* 0x002fea0003c00000 */
        /* <DEDUP_REMOVED lines=8> */
.L_x_2910:
[----:B------:R-:W-:Y:S01]  /*205d0*/  IMAD.MOV.U32 R33, RZ, RZ, R43 ;  /* 0x000000ffff217224 */ /* 0x000fe200078e002b */
[----:B------:R-:W-:Y:S01]  /*205e0*/  MOV R2, RZ ;  /* 0x000000ff00027202 */ /* 0x000fe20000000f00 */
[----:B------:R-:W-:Y:S01]  /*205f0*/  IMAD.MOV.U32 R32, RZ, RZ, 0x1c1f ;  /* 0x00001c1fff207424 */ /* 0x000fe200078e00ff */
[----:B------:R-:W-:Y:S02]  /*20600*/  MOV R3, 0x20620 ;  /* 0x0002062000037802 */ /* 0x000fe40000000f00 */
[----:B------:R-:W-:Y:S05]  /*20610*/  CALL.REL.NOINC `($__internal_49_$__cuda_sm70_shflsync_idx_p) ;  /* 0x0000274000007944 */ /* 0x000fea0003c00000 */
[----:B------:R-:W-:Y:S01]  /*20620*/  MOV R5, R34 ;  /* 0x0000002200057202 */ /* 0x000fe20000000f00 */
[----:B------:R-:W-:Y:S05]  /*20630*/  BRA `(.L_x_3060) ;  /* 0xfffe961000007947 */ /* 0x000fea000383ffff */
.L_x_2911:
[----:B------:R-:W-:Y:S01]  /*20640*/  IMAD.MOV.U32 R33, RZ, RZ, R48 ;  /* 0x000000ffff217224 */ /* 0x000fe200078e0030 */
[----:B------:R-:W-:Y:S01]  /*20650*/  MOV R2, RZ ;  /* 0x000000ff00027202 */ /* 0x000fe20000000f00 */
[----:B------:R-:W-:Y:S01]  /*20660*/  IMAD.MOV.U32 R32, RZ, RZ, 0x1c1f ;  /* 0x00001c1fff207424 */ /* 0x000fe200078e00ff */
[----:B------:R-:W-:Y:S02]  /*20670*/  MOV R3, 0x20690 ;  /* 0x0002069000037802 */ /* 0x000fe40000000f00 */
[----:B-12---:R-:W-:Y:S05]  /*20680*/  CALL.REL.NOINC `($__internal_49_$__cuda_sm70_shflsync_idx_p) ;  /* 0x000026d000007944 */ /* 0x006fea0003c00000 */
[----:B------:R-:W-:Y:S01]  /*20690*/  IMAD.MOV.U32 R33, RZ, RZ, R42 ;  /* 0x000000ffff217224 */ /* 0x000fe200078e002a */
[----:B------:R-:W-:Y:S01]  /*206a0*/  MOV R32, 0x1c1f ;  /* 0x00001c1f00207802 */ /* 0x000fe20000000f00 */
[----:B------:R-:W-:Y:S01]  /*206b0*/  IMAD.MOV.U32 R2, RZ, RZ, RZ ;  /* 0x000000ffff027224 */ /* 0x000fe200078e00ff */
[----:B------:R-:W-:-:S02]  /*206c0*/  MOV R4, R34 ;  /* 0x0000002200047202 */ /* 0x000fc40000000f00 */
[----:B------:R-:W-:Y:S02]  /*206d0*/  MOV R3, 0x206f0 ;  /* 0x000206f000037802 */ /* 0x000fe40000000f00 */
[----:B------:R-:W-:Y:S05]  /*206e0*/  CALL.REL.NOINC `($__internal_49_$__cuda_sm70_shflsync_idx_p) ;  /* 0x0000267000007944 */ /* 0x000fea0003c00000 */
[----:B------:R-:W-:Y:S01]  /*206f0*/  IMAD.MOV.U32 R6, RZ, RZ, R34 ;  /* 0x000000ffff067224 */ /* 0x000fe200078e0022 */
[----:B------:R-:W-:Y:S01]  /*20700*/  MOV R2, RZ ;  /* 0x000000ff00027202 */ /* 0x000fe20000000f00 */
[----:B------:R-:W-:Y:S01]  /*20710*/  IMAD.MOV.U32 R33, RZ, RZ, R49 ;  /* 0x000000ffff217224 */ /* 0x000fe200078e0031 */
[----:B------:R-:W-:Y:S02]  /*20720*/  MOV R32, 0x1c1f ;  /* 0x00001c1f00207802 */ /* 0x000fe40000000f00 */
[----:B------:R-:W-:Y:S02]  /*20730*/  MOV R3, 0x20750 ;  /* 0x0002075000037802 */ /* 0x000fe40000000f00 */
[----:B------:R-:W-:Y:S05]  /*20740*/  CALL.REL.NOINC `($__internal_49_$__cuda_sm70_shflsync_idx_p) ;  /* 0x0000261000007944 */ /* 0x000fea0003c00000 */
[----:B------:R-:W-:Y:S01]  /*20750*/  MOV R0, R34 ;  /* 0x0000002200007202 */ /* 0x000fe20000000f00 */
[----:B------:R-:W-:Y:S05]  /*20760*/  BRA `(.L_x_3061) ;  /* 0xfffe952000007947 */ /* 0x000fea000383ffff */
.L_x_2914:
[----:B------:R-:W-:Y:S01]  /*20770*/  IMAD.MOV.U32 R33, RZ, RZ, R43 ;  /* 0x000000ffff217224 */ /* 0x000fe200078e002b */
[----:B------:R-:W-:Y:S01]  /*20780*/  MOV R2, 0x1 ;  /* 0x0000000100027802 */ /* 0x000fe20000000f00 */
[----:B------:R-:W-:Y:S01]  /*20790*/  IMAD.MOV.U32 R32, RZ, RZ, 0x1c1f ;  /* 0x00001c1fff207424 */ /* 0x000fe200078e00ff */
[----:B------:R-:W-:Y:S02]  /*207a0*/  MOV R3, 0x207c0 ;  /* 0x000207c000037802 */ /* 0x000fe40000000f00 */
[----:B---3--:R-:W-:Y:S05]  /*207b0*/  CALL.REL.NOINC `($__internal_49_$__cuda_sm70_shflsync_idx_p) ;  /* 0x000025a000007944 */ /* 0x008fea0003c00000 */
[----:B------:R-:W-:Y:S01]  /*207c0*/  IMAD.MOV.U32 R5, RZ, RZ, R34 ;  /* 0x000000ffff057224 */ /* 0x000fe200078e0022 */
[----:B------:R-:W-:Y:S01]  /*207d0*/  MOV R2, 0x1 ;  /* 0x0000000100027802 */ /* 0x000fe20000000f00 */
[----:B------:R-:W-:Y:S01]  /*207e0*/  IMAD.MOV.U32 R33, RZ, RZ, R48 ;  /* 0x000000ffff217224 */ /* 0x000fe200078e0030 */
[----:B------:R-:W-:-:S02]  /*207f0*/  MOV R32, 0x1c1f ;  /* 0x00001c1f00207802 */ /* 0x000fc40000000f00 */
[----:B------:R-:W-:Y:S02]  /*20800*/  MOV R3, 0x20820 ;  /* 0x0002082000037802 */ /* 0x000fe40000000f00 */
[----:B------:R-:W-:Y:S05]  /*20810*/  CALL.REL.NOINC `($__internal_49_$__cuda_sm70_shflsync_idx_p) ;  /* 0x0000254000007944 */ /* 0x000fea0003c00000 */
[----:B------:R-:W-:Y:S01]  /*20820*/  IMAD.MOV.U32 R33, RZ, RZ, R42 ;  /* 0x000000ffff217224 */ /* 0x000fe200078e002a */
[----:B------:R-:W-:Y:S01]  /*20830*/  MOV R32, 0x1c1f ;  /* 0x00001c1f00207802 */ /* 0x000fe20000000f00 */
[----:B------:R-:W-:Y:S01]  /*20840*/  IMAD.MOV.U32 R2, RZ, RZ, 0x1 ;  /* 0x00000001ff027424 */ /* 0x000fe200078e00ff */
[----:B------:R-:W-:Y:S02]  /*20850*/  MOV R4, R34 ;  /* 0x0000002200047202 */ /* 0x000fe40000000f00 */
[----:B------:R-:W-:Y:S02]  /*20860*/  MOV R3, 0x20880 ;  /* 0x0002088000037802 */ /* 0x000fe40000000f00 */
[----:B------:R-:W-:Y:S05]  /*20870*/  CALL.REL.NOINC `($__internal_49_$__cuda_sm70_shflsync_idx_p) ;  /* 0x000024e000007944 */ /* 0x000fea0003c00000 */
[----:B------:R-:W-:Y:S01]  /*20880*/  IMAD.MOV.U32 R6, RZ, RZ, R34 ;  /* 0x000000ffff067224 */ /* 0x000fe200078e0022 */
[----:B------:R-:W-:Y:S01]  /*20890*/  MOV R2, 0x1 ;  /* 0x0000000100027802 */ /* 0x000fe20000000f00 */
[----:B------:R-:W-:Y:S01]  /*208a0*/  IMAD.MOV.U32 R33, RZ, RZ, R49 ;  /* 0x000000ffff217224 */ /* 0x000fe200078e0031 */
[----:B------:R-:W-:Y:S02]  /*208b0*/  MOV R32, 0x1c1f ;  /* 0x00001c1f00207802 */ /* 0x000fe40000000f00 */
[----:B------:R-:W-:-:S02]  /*208c0*/  MOV R3, 0x208e0 ;  /* 0x000208e000037802 */ /* 0x000fc40000000f00 */
[----:B------:R-:W-:Y:S05]  /*208d0*/  CALL.REL.NOINC `($__internal_49_$__cuda_sm70_shflsync_idx_p) ;  /* 0x0000248000007944 */ /* 0x000fea0003c00000 */
[----:B------:R-:W-:Y:S01]  /*208e0*/  MOV R0, R34 ;  /* 0x0000002200007202 */ /* 0x000fe20000000f00 */
[----:B------:R-:W-:Y:S05]  /*208f0*/  BRA `(.L_x_3062) ;  /* 0xfffe9ba000007947 */ /* 0x000fea000383ffff */
.L_x_2939:
[----:B------:R-:W-:Y:S01]  /*20900*/  IMAD.MOV.U32 R33, RZ, RZ, R22 ;  /* 0x000000ffff217224 */ /* 0x000fe200078e0016 */
[----:B------:R-:W-:Y:S01]  /*20910*/  MOV R2, RZ ;  /* 0x000000ff00027202 */ /* 0x000fe20000000f00 */
[----:B------:R-:W-:Y:S01]  /*20920*/  IMAD.MOV.U32 R32, RZ, RZ, 0x1c1f ;  /* 0x00001c1fff207424 */ /* 0x000fe200078e00ff */
[----:B------:R-:W-:-:S02]  /*20930*/  MOV R3, 0x20950 ;  /* 0x0002095000037802 */ /* 0x000fc40000000f00 */
[----:B------:R-:W-:Y:S05]  /*20940*/  CALL.REL.NOINC `($__internal_49_$__cuda_sm70_shflsync_idx_p) ;  /* 0x0000241000007944 */ /* 0x000fea0003c00000 */
[----:B------:R-:W-:Y:S01]  /*20950*/  MOV R0, R34 ;  /* 0x0000002200007202 */ /* 0x000fe20000000f00 */
[----:B------:R-:W-:Y:S05]  /*20960*/  BRA `(.L_x_3063) ;  /* 0xfffecaf000007947 */ /* 0x000fea000383ffff */
.L_x_2940:
[----:B------:R-:W-:Y:S01]  /*20970*/  IMAD.MOV.U32 R33, RZ, RZ, R23 ;  /* 0x000000ffff217224 */ /* 0x000fe200078e0017 */
[----:B------:R-:W-:Y:S01]  /*20980*/  MOV R2, RZ ;  /* 0x000000ff00027202 */ /* 0x000fe20000000f00 */
[----:B------:R-:W-:Y:S01]  /*20990*/  IMAD.MOV.U32 R32, RZ, RZ, 0x1c1f ;  /* 0x00001c1fff207424 */ /* 0x000fe200078e00ff */
[----:B------:R-:W-:-:S02]  /*209a0*/  MOV R3, 0x209c0 ;  /* 0x000209c000037802 */ /* 0x000fc40000000f00 */
[----:B-12---:R-:W-:Y:S05]  /*209b0*/  CALL.REL.NOINC `($__internal_49_$__cuda_sm70_shflsync_idx_p) ;  /* 0x000023a000007944 */ /* 0x006fea0003c00000 */
[----:B------:R-:W-:Y:S01]  /*209c0*/  IMAD.MOV.U32 R33, RZ, RZ, R21 ;  /* 0x000000ffff217224 */ /* 0x000fe200078e0015 */
[----:B------:R-:W-:Y:S01]  /*209d0*/  MOV R2, RZ ;  /* 0x000000ff00027202 */ /* 0x000fe20000000f00 */
[----:B------:R-:W-:Y:S01]  /*209e0*/  IMAD.MOV.U32 R32, RZ, RZ, 0x1c1f ;  /* 0x00001c1fff207424 */ /* 0x000fe200078e00ff */
[----:B------:R-:W-:Y:S01]  /*209f0*/  MOV R8, R34 ;  /* 0x0000002200087202 */ /* 0x000fe20000000f00 */
[----:B------:R-:W-:Y:S01]  /*20a00*/  IMAD.MOV.U32 R9, RZ, RZ, R0 ;  /* 0x000000ffff097224 */ /* 0x000fe200078e0000 */
[----:B------:R-:W-:-:S02]  /*20a10*/  MOV R3, 0x20a30 ;  /* 0x00020a3000037802 */ /* 0x000fc40000000f00 */
[----:B------:R-:W-:Y:S05]  /*20a20*/  CALL.REL.NOINC `($__internal_49_$__cuda_sm70_shflsync_idx_p) ;  /* 0x0000233000007944 */ /* 0x000fea0003c00000 */
[----:B------:R-:W-:Y:S01]  /*20a30*/  IMAD.MOV.U32 R20, RZ, RZ, R34 ;  /* 0x000000ffff147224 */ /* 0x000fe200078e0022 */
[----:B------:R-:W-:Y:S01]  /*20a40*/  MOV R2, RZ ;  /* 0x000000ff00027202 */ /* 0x000fe20000000f00 */
[----:B------:R-:W-:Y:S01]  /*20a50*/  IMAD.MOV.U32 R33, RZ, RZ, R24 ;  /* 0x000000ffff217224 */ /* 0x000fe200078e0018 */
[----:B------:R-:W-:-:S02]  /*20a60*/  MOV R32, 0x1c1f ;  /* 0x00001c1f00207802 */ /* 0x000fc40000000f00 */
[----:B------:R-:W-:Y:S02]  /*20a70*/  MOV R3, 0x20a90 ;  /* 0x00020a9000037802 */ /* 0x000fe40000000f00 */
[----:B------:R-:W-:Y:S05]  /*20a80*/  CALL.REL.NOINC `($__internal_49_$__cuda_sm70_shflsync_idx_p) ;  /* 0x000022d000007944 */ /* 0x000fea0003c00000 */
[----:B------:R-:W-:Y:S01]  /*20a90*/  MOV R3, R34 ;  /* 0x0000002200037202 */ /* 0x000fe20000000f00 */
[----:B------:R-:W-:Y:S05]  /*20aa0*/  BRA `(.L_x_3064) ;  /* 0xfffeca0000007947 */ /* 0x000fea000383ffff */
.L_x_2943:
[----:B------:R-:W-:Y:S01]  /*20ab0*/  IMAD.MOV.U32 R33, RZ, RZ, R22 ;  /* 0x000000ffff217224 */ /* 0x000fe200078e0016 */
[----:B------:R-:W-:Y:S01]  /*20ac0*/  MOV R2, 0x1 ;  /* 0x0000000100027802 */ /* 0x000fe20000000f00 */
[----:B------:R-:W-:Y:S01]  /*20ad0*/  IMAD.MOV.U32 R32, RZ, RZ, 0x1c1f ;  /* 0x00001c1fff207424 */ /* 0x000fe200078e00ff */
[----:B------:R-:W-:Y:S02]  /*20ae0*/  MOV R3, 0x20b00 ;  /* 0x00020b0000037802 */ /* 0x000fe40000000f00 */
[----:B--2---:R-:W-:Y:S05]  /*20af0*/  CALL.REL.NOINC `($__internal_49_$__cuda_sm70_shflsync_idx_p) ;  /* 0x0000226000007944 */ /* 0x004fea0003c00000 */
[----:B------:R-:W-:Y:S01]  /*20b00*/  IMAD.MOV.U32 R0, RZ, RZ, R34 ;  /* 0x000000ffff007224 */ /* 0x000fe200078e0022 */
[----:B------:R-:W-:Y:S01]  /*20b10*/  MOV R2, 0x1 ;  /* 0x0000000100027802 */ /* 0x000fe20000000f00 */
[----:B------:R-:W-:Y:S01]  /*20b20*/  IMAD.MOV.U32 R33, RZ, RZ, R23 ;  /* 0x000000ffff217224 */ /* 0x000fe200078e0017 */
[----:B------:R-:W-:Y:S02]  /*20b30*/  MOV R32, 0x1c1f ;  /* 0x00001c1f00207802 */ /* 0x000fe40000000f00 */
[----:B------:R-:W-:Y:S02]  /*20b40*/  MOV R3, 0x20b60 ;  /* 0x00020b6000037802 */ /* 0x000fe40000000f00 */
[----:B------:R-:W-:Y:S05]  /*20b50*/  CALL.REL.NOINC `($__internal_49_$__cuda_sm70_shflsync_idx_p) ;  /* 0x0000220000007944 */ /* 0x000fea0003c00000 */
[----:B------:R-:W-:Y:S01]  /*20b60*/  IMAD.MOV.U32 R33, RZ, RZ, R21 ;  /* 0x000000ffff217224 */ /* 0x000fe200078e0015 */
[----:B------:R-:W-:Y:S01]  /*20b70*/  MOV R2, 0x1 ;  /* 0x0000000100027802 */ /* 0x000fe20000000f00 */
[----:B------:R-:W-:Y:S01]  /*20b80*/  IMAD.MOV.U32 R32, RZ, RZ, 0x1c1f ;  /* 0x00001c1fff207424 */ /* 0x000fe200078e00ff */
[----:B------:R-:W-:Y:S01]  /*20b90*/  MOV R8, R34 ;  /* 0x0000002200087202 */ /* 0x000fe20000000f00 */
[----:B------:R-:W-:Y:S01]  /*20ba0*/  IMAD.MOV.U32 R9, RZ, RZ, R0 ;  /* 0x000000ffff097224 */ /* 0x000fe200078e0000 */
[----:B------:R-:W-:-:S02]  /*20bb0*/  MOV R3, 0x20bd0 ;  /* 0x00020bd000037802 */ /* 0x000fc40000000f00 */
[----:B------:R-:W-:Y:S05]  /*20bc0*/  CALL.REL.NOINC `($__internal_49_$__cuda_sm70_shflsync_idx_p) ;  /* 0x0000219000007944 */ /* 0x000fea0003c00000 */
        /* <DEDUP_REMOVED lines=8> */
.L_x_2958:
[----:B------:R-:W-:Y:S01]  /*20c50*/  IMAD.MOV.U32 R33, RZ, RZ, R12 ;  /* 0x000000ffff217224 */ /* 0x000fe200078e000c */
[----:B------:R-:W-:Y:S01]  /*20c60*/  MOV R2, RZ ;  /* 0x000000ff00027202 */ /* 0x000fe20000000f00 */
[----:B------:R-:W-:Y:S01]  /*20c70*/  IMAD.MOV.U32 R32, RZ, RZ, 0x181f ;  /* 0x0000181fff207424 */ /* 0x000fe200078e00ff */
[----:B------:R-:W-:Y:S02]  /*20c80*/  MOV R3, 0x20ca0 ;  /* 0x00020ca000037802 */ /* 0x000fe40000000f00 */
[----:B-1-34-:R-:W-:Y:S05]  /*20c90*/  CALL.REL.NOINC `($__internal_49_$__cuda_sm70_shflsync_idx_p) ;  /* 0x000020c000007944 */ /* 0x01afea0003c00000 */
[----:B------:R-:W-:Y:S01]  /*20ca0*/  MOV R5, R34 ;  /* 0x0000002200057202 */ /* 0x000fe20000000f00 */
[----:B------:R-:W-:Y:S05]  /*20cb0*/  BRA `(.L_x_3066) ;  /* 0xffff009000007947 */ /* 0x000fea000383ffff */
.L_x_2959:
[----:B------:R-:W-:Y:S01]  /*20cc0*/  IMAD.MOV.U32 R33, RZ, RZ, R15 ;  /* 0x000000ffff217224 */ /* 0x000fe200078e000f */
[----:B------:R-:W-:Y:S01]  /*20cd0*/  MOV R2, RZ ;  /* 0x000000ff00027202 */ /* 0x000fe20000000f00 */
[----:B------:R-:W-:Y:S01]  /*20ce0*/  IMAD.MOV.U32 R32, RZ, RZ, 0x181f ;  /* 0x0000181fff207424 */ /* 0x000fe200078e00ff */
[----:B------:R-:W-:Y:S02]  /*20cf0*/  MOV R3, 0x20d10 ;  /* 0x00020d1000037802 */ /* 0x000fe40000000f00 */
[----:B-1234-:R-:W-:Y:S05]  /*20d00*/  CALL.REL.NOINC `($__internal_49_$__cuda_sm70_shflsync_idx_p) ;  /* 0x0000205000007944 */ /* 0x01efea0003c00000 */
[----:B------:R-:W-:Y:S01]  /*20d10*/  ISETP.GE.AND P2, PT, R216, c[0x0][0x1d4], PT ;  /* 0x00007500d8007a0c */ /* 0x000fe20003f46270 */
[----:B------:R-:W-:Y:S01]  /*20d20*/  IMAD.MOV.U32 R33, RZ, RZ, R12 ;  /* 0x000000ffff217224 */ /* 0x000fe200078e000c */
[C---:B------:R-:W-:Y:S01]  /*20d30*/  IADD3 R2, P0, R34.reuse, R24, RZ ;  /* 0x0000001822027210 */ /* 0x040fe20007f1e0ff */
[----:B------:R-:W-:Y:S01]  /*20d40*/  IMAD.MOV.U32 R32, RZ, RZ, 0x181f ;  /* 0x0000181fff207424 */ /* 0x000fe200078e00ff */
[----:B------:R-:W-:-:S02]  /*20d50*/  IADD3 R6, P3, R34, R25, RZ ;  /* 0x0000001922067210 */ /* 0x000fc40007f7e0ff */
[----:B------:R-:W-:Y:S01]  /*20d60*/  ISETP.GE.AND P1, PT, R218, c[0x0][0x1d4], PT ;  /* 0x00007500da007a0c */ /* 0x000fe20003f26270 */
[----:B------:R-:W-:Y:S01]  /*20d70*/  IMAD.X R3, R5, 0x1, R26, P0 ;  /* 0x0000000105037824 */ /* 0x000fe200000e061a */
[----:B------:R-:W-:Y:S01]  /*20d80*/  ISETP.GE.AND P0, PT, R219, c[0x0][0x1d4], PT ;  /* 0x00007500db007a0c */ /* 0x000fe20003f06270 */
[----:B------:R-:W-:Y:S01]  /*20d90*/  IMAD.X R7, R5, 0x1, R27, P3 ;  /* 0x0000000105077824 */ /* 0x000fe200018e061b */
[----:B------:R-:W-:Y:S02]  /*20da0*/  SEL R14, RZ, 0x10, P2 ;  /* 0x00000010ff0e7807 */ /* 0x000fe40001000000 */
[----:B------:R-:W-:Y:S01]  /*20db0*/  SEL R13, RZ, 0x10, P1 ;  /* 0x00000010ff0d7807 */ /* 0x000fe20000800000 */
[----:B------:R-:W-:Y:S01]  /*20dc0*/  @!PT LDS RZ, [RZ] ;  /* 0x00000000fffff984 */ /* 0x000fe20000000800 */
[----:B------:R-:W-:Y:S01]  /*20dd0*/  @!PT LDS RZ, [RZ] ;  /* 0x00000000fffff984 */ /* 0x000fe20000000800 */
[----:B------:R-:W-:Y:S01]  /*20de0*/  @!PT LDS RZ, [RZ] ;  /* 0x00000000fffff984 */ /* 0x000fe20000000800 */
[----:B------:R1:W-:Y:S01]  /*20df0*/  LDGSTS.E.BYPASS.LTC128B.128 [R144+0x6100], [R2.64], !P2 ;  /* 0x0610000002907fae */ /* 0x0003e2000d101d48 */
[----:B------:R-:W-:-:S05]  /*20e00*/  SEL R12, RZ, 0x10, P0 ;  /* 0x00000010ff0c7807 */ /* 0x000fca0000000000 */
[----:B------:R2:W-:Y:S01]  /*20e10*/  LDGSTS.E.BYPASS.LTC128B.128 [R144+0x8100], [R6.64], !P1 ;  /* 0x0810000006907fae */ /* 0x0005e2000c901d48 */
[----:B-1----:R-:W-:-:S05]  /*20e20*/  IADD3 R2, P3, R34, R28, RZ ;  /* 0x0000001c22027210 */ /* 0x002fca0007f7e0ff */
[----:B------:R-:W-:-:S05]  /*20e30*/  IMAD.X R3, R5, 0x1, R29, P3 ;  /* 0x0000000105037824 */ /* 0x000fca00018e061d */
[----:B------:R1:W-:Y:S02]  /*20e40*/  LDGSTS.E.BYPASS.LTC128B.128 [R144+0xa100], [R2.64], !P0 ;  /* 0x0a10000002907fae */ /* 0x0003e4000c101d48 */
[----:B-1----:R-:W-:Y:S01]  /*20e50*/  IMAD.MOV.U32 R2, RZ, RZ, 0x1 ;  /* 0x00000001ff027424 */ /* 0x002fe200078e00ff */
        /* <DEDUP_REMOVED lines=8> */
[----:B------:R-:W-:Y:S01]  /*20ee0*/  MOV R0, R34 ;  /* 0x0000002200007202 */ /* 0x000fe20000000f00 */
[----:B------:R-:W-:Y:S05]  /*20ef0*/  BRA `(.L_x_3067) ;  /* 0xfffeffa000007947 */ /* 0x000fea000383ffff */
.L_x_2962:
[----:B------:R-:W-:Y:S01]  /*20f00*/  IMAD.MOV.U32 R33, RZ, RZ, R5 ;  /* 0x000000ffff217224 */ /* 0x000fe200078e0005 */
[----:B------:R-:W-:Y:S01]  /*20f10*/  MOV R2, RZ ;  /* 0x000000ff00027202 */ /* 0x000fe20000000f00 */
[----:B------:R-:W-:Y:S01]  /*20f20*/  IMAD.MOV.U32 R32, RZ, RZ, 0x181f ;  /* 0x0000181fff207424 */ /* 0x000fe200078e00ff */
[----:B------:R-:W-:-:S02]  /*20f30*/  MOV R3, 0x20f50 ;  /* 0x00020f5000037802 */ /* 0x000fc40000000f00 */
[----:B------:R-:W-:Y:S05]  /*20f40*/  CALL.REL.NOINC `($__internal_49_$__cuda_sm70_shflsync_idx_p) ;  /* 0x00001e1000007944 */ /* 0x000fea0003c00000 */
[----:B------:R-:W-:Y:S01]  /*20f50*/  MOV R4, R34 ;  /* 0x0000002200047202 */ /* 0x000fe20000000f00 */
[----:B------:R-:W-:Y:S05]  /*20f60*/  BRA `(.L_x_3068) ;  /* 0xffff297000007947 */ /* 0x000fea000383ffff */
.L_x_2963:
[----:B------:R-:W-:Y:S01]  /*20f70*/  IMAD.MOV.U32 R33, RZ, RZ, R12 ;  /* 0x000000ffff217224 */ /* 0x000fe200078e000c */
[----:B------:R-:W-:Y:S01]  /*20f80*/  MOV R2, RZ ;  /* 0x000000ff00027202 */ /* 0x000fe20000000f00 */
[----:B------:R-:W-:Y:S01]  /*20f90*/  IMAD.MOV.U32 R32, RZ, RZ, 0x181f ;  /* 0x0000181fff207424 */ /* 0x000fe200078e00ff */
[----:B------:R-:W-:-:S02]  /*20fa0*/  MOV R3, 0x20fc0 ;  /* 0x00020fc000037802 */ /* 0x000fc40000000f00 */
[----:B-12---:R-:W-:Y:S05]  /*20fb0*/  CALL.REL.NOINC `($__internal_49_$__cuda_sm70_shflsync_idx_p) ;  /* 0x00001da000007944 */ /* 0x006fea0003c00000 */
[----:B------:R-:W-:Y:S01]  /*20fc0*/  ISETP.GE.AND P2, PT, R216, c[0x0][0x1d4], PT ;  /* 0x00007500d8007a0c */ /* 0x000fe20003f46270 */
[----:B------:R-:W-:Y:S01]  /*20fd0*/  IMAD.MOV.U32 R33, RZ, RZ, R5 ;  /* 0x000000ffff217224 */ /* 0x000fe200078e0005 */
[----:B------:R-:W-:Y:S01]  /*20fe0*/  IADD3 R2, P0, R34, R13, RZ ;  /* 0x0000000d22027210 */ /* 0x000fe20007f1e0ff */
[----:B------:R-:W-:Y:S01]  /*20ff0*/  IMAD.MOV.U32 R32, RZ, RZ, 0x181f ;  /* 0x0000181fff207424 */ /* 0x000fe200078e00ff */
        /* <DEDUP_REMOVED lines=13> */
[----:B-1----:R-:W-:-:S05]  /*210d0*/  IADD3 R2, P3, R34, R17, RZ ;  /* 0x0000001122027210 */ /* 0x002fca0007f7e0ff */
[----:B------:R-:W-:-:S05]  /*210e0*/  IMAD.X R3, R4, 0x1, R18, P3 ;  /* 0x0000000104037824 */ /* 0x000fca00018e0612 */
[----:B------:R1:W-:Y:S02]  /*210f0*/  LDGSTS.E.BYPASS.LTC128B.128 [R144+0x10100], [R2.64], !P0 ;  /* 0x1010000002907fae */ /* 0x0003e4000c101d48 */
[----:B-1----:R-:W-:Y:S01]  /*21100*/  IMAD.MOV.U32 R2, RZ, RZ, 0x1 ;  /* 0x00000001ff027424 */ /* 0x002fe200078e00ff */
[----:B------:R-:W-:Y:S02]  /*21110*/  MOV R3, 0x21130 ;  /* 0x0002113000037802 */ /* 0x000fe40000000f00 */
[----:B------:R-:W-:Y:S05]  /*21120*/  CALL.REL.NOINC `($__internal_49_$__cuda_sm70_shflsync_idx_p) ;  /* 0x00001c3000007944 */ /* 0x000fea0003c00000 */
        /* <DEDUP_REMOVED lines=8> */
.L_x_2967:
[----:B------:R-:W-:Y:S01]  /*211b0*/  MOV R2, RZ ;  /* 0x000000ff00027202 */ /* 0x000fe20000000f00 */
[----:B------:R-:W-:Y:S01]  /*211c0*/  IMAD.MOV.U32 R33, RZ, RZ, R8 ;  /* 0x000000ffff217224 */ /* 0x000fe200078e0008 */
[----:B------:R-:W-:Y:S01]  /*211d0*/  MOV R3, 0x21200 ;  /* 0x0002120000037802 */ /* 0x000fe20000000f00 */
[----:B------:R-:W-:Y:S02]  /*211e0*/  IMAD.MOV.U32 R32, RZ, RZ, 0x181f ;  /* 0x0000181fff207424 */ /* 0x000fe400078e00ff */
[----:B-1234-:R-:W-:Y:S05]  /*211f0*/  CALL.REL.NOINC `($__internal_49_$__cuda_sm70_shflsync_idx_p) ;  /* 0x00001b6000007944 */ /* 0x01efea0003c00000 */
[----:B------:R-:W-:Y:S01]  /*21200*/  MOV R5, R34 ;  /* 0x0000002200057202 */ /* 0x000fe20000000f00 */
[----:B------:R-:W-:-:S05]  /*21210*/  BRA `(.L_x_3070) ;  /* 0xffff2d3000007947 */ /* 0x000fca000383ffff */
.L_x_2968:
[----:B------:R-:W-:Y:S01]  /*21220*/  MOV R2, RZ ;  /* 0x000000ff00027202 */ /* 0x000fe20000000f00 */
[----:B------:R-:W-:Y:S01]  /*21230*/  IMAD.MOV.U32 R33, RZ, RZ, R17 ;  /* 0x000000ffff217224 */ /* 0x000fe200078e0011 */
[----:B------:R-:W-:Y:S01]  /*21240*/  MOV R3, 0x21270 ;  /* 0x0002127000037802 */ /* 0x000fe20000000f00 */
[----:B------:R-:W-:Y:S02]  /*21250*/  IMAD.MOV.U32 R32, RZ, RZ, 0x181f ;  /* 0x0000181fff207424 */ /* 0x000fe400078e00ff */
[----:B-1234-:R-:W-:Y:S05]  /*21260*/  CALL.REL.NOINC `($__internal_49_$__cuda_sm70_shflsync_idx_p) ;  /* 0x00001af000007944 */ /* 0x01efea0003c00000 */
[----:B------:R-:W-:Y:S01]  /*21270*/  ISETP.GE.AND P2, PT, R216, c[0x0][0x1d4], PT ;  /* 0x00007500d8007a0c */ /* 0x000fe20003f46270 */
[----:B------:R-:W-:Y:S01]  /*21280*/  IMAD R4, R214, 0x6000, R10 ;  /* 0x00006000d6047824 */ /* 0x000fe200078e020a */
[----:B------:R-:W-:Y:S01]  /*21290*/  IADD3 R2, P0, R34, R18, RZ ;  /* 0x0000001222027210 */ /* 0x000fe20007f1e0ff */
[----:B------:R-:W-:Y:S01]  /*212a0*/  IMAD.MOV.U32 R33, RZ, RZ, R8 ;  /* 0x000000ffff217224 */ /* 0x000fe200078e0008 */
[----:B------:R-:W-:Y:S01]  /*212b0*/  ISETP.GE.AND P1, PT, R218, c[0x0][0x1d4], PT ;  /* 0x00007500da007a0c */ /* 0x000fe20003f26270 */
[----:B------:R-:W-:Y:S01]  /*212c0*/  IMAD.MOV.U32 R32, RZ, RZ, 0x181f ;  /* 0x0000181fff207424 */ /* 0x000fe200078e00ff */
        /* <DEDUP_REMOVED lines=11> */
[----:B-1----:R-:W-:Y:S02]  /*21380*/  IADD3 R2, P3, R34, R26, RZ ;  /* 0x0000001a22027210 */ /* 0x002fe40007f7e0ff */
[----:B--2---:R-:W-:Y:S03]  /*21390*/  SEL R6, RZ, 0x10, P2 ;  /* 0x00000010ff067807 */ /* 0x004fe60001000000 */
[----:B------:R-:W-:Y:S05]  /*213a0*/  IMAD.X R3, R5, 0x1, R27, P3 ;  /* 0x0000000105037824 */ /* 0x000fea00018e061b */
[----:B------:R1:W-:Y:S02]  /*213b0*/  LDGSTS.E.BYPASS.LTC128B.128 [R4+0x4000], [R2.64], !P0 ;  /* 0x0400000002047fae */ /* 0x0003e4000c101d48 */
[----:B-1----:R-:W-:Y:S01]  /*213c0*/  MOV R3, 0x213f0 ;  /* 0x000213f000037802 */ /* 0x002fe20000000f00 */
[----:B------:R-:W-:Y:S02]  /*213d0*/  IMAD.MOV.U32 R2, RZ, RZ, 0x1 ;  /* 0x00000001ff027424 */ /* 0x000fe400078e00ff */
[----:B------:R-:W-:Y:S05]  /*213e0*/  CALL.REL.NOINC `($__internal_49_$__cuda_sm70_shflsync_idx_p) ;  /* 0x0000197000007944 */ /* 0x000fea0003c00000 */
[----:B------:R-:W-:Y:S01]  /*213f0*/  MOV R2, 0x1 ;  /* 0x0000000100027802 */ /* 0x000fe20000000f00 */
[----:B------:R-:W-:Y:S01]  /*21400*/  IMAD.MOV.U32 R5, RZ, RZ, R34 ;  /* 0x000000ffff057224 */ /* 0x000fe200078e0022 */
[----:B------:R-:W-:Y:S01]  /*21410*/  MOV R32, 0x181f ;  /* 0x0000181f00207802 */ /* 0x000fe20000000f00 */
[----:B------:R-:W-:Y:S01]  /*21420*/  IMAD.MOV.U32 R33, RZ, RZ, R17 ;  /* 0x000000ffff217224 */ /* 0x000fe200078e0011 */
[----:B------:R-:W-:Y:S02]  /*21430*/  MOV R3, 0x21450 ;  /* 0x0002145000037802 */ /* 0x000fe40000000f00 */
[----:B------:R-:W-:Y:S05]  /*21440*/  CALL.REL.NOINC `($__internal_49_$__cuda_sm70_shflsync_idx_p) ;  /* 0x0000191000007944 */ /* 0x000fea0003c00000 */
[----:B------:R-:W-:Y:S01]  /*21450*/  MOV R2, R34 ;  /* 0x0000002200027202 */ /* 0x000fe20000000f00 */
[----:B------:R-:W-:-:S05]  /*21460*/  BRA `(.L_x_3071) ;  /* 0xffff2c4000007947 */ /* 0x000fca000383ffff */
.L_x_2971:
[----:B------:R-:W-:Y:S01]  /*21470*/  MOV R2, RZ ;  /* 0x000000ff00027202 */ /* 0x000fe20000000f00 */
[----:B------:R-:W-:Y:S01]  /*21480*/  IMAD.MOV.U32 R33, RZ, RZ, R5 ;  /* 0x000000ffff217224 */ /* 0x000fe200078e0005 */
[----:B------:R-:W-:Y:S01]  /*21490*/  MOV R3, 0x214c0 ;  /* 0x000214c000037802 */ /* 0x000fe20000000f00 */
[----:B------:R-:W-:Y:S02]  /*214a0*/  IMAD.MOV.U32 R32, RZ, RZ, 0x181f ;  /* 0x0000181fff207424 */ /* 0x000fe400078e00ff */
[----:B------:R-:W-:Y:S05]  /*214b0*/  CALL.REL.NOINC `($__internal_49_$__cuda_sm70_shflsync_idx_p) ;  /* 0x000018a000007944 */ /* 0x000fea0003c00000 */
[----:B------:R-:W-:Y:S01]  /*214c0*/  MOV R4, R34 ;  /* 0x0000002200047202 */ /* 0x000fe20000000f00 */
[----:B------:R-:W-:-:S05]  /*214d0*/  BRA `(.L_x_3072) ;  /* 0xffff5c0000007947 */ /* 0x000fca000383ffff */
.L_x_2972:
[----:B------:R-:W-:Y:S01]  /*214e0*/  MOV R2, RZ ;  /* 0x000000ff00027202 */ /* 0x000fe20000000f00 */
[----:B------:R-:W-:Y:S01]  /*214f0*/  IMAD.MOV.U32 R33, RZ, RZ, R14 ;  /* 0x000000ffff217224 */ /* 0x000fe200078e000e */
[----:B------:R-:W-:Y:S01]  /*21500*/  MOV R3, 0x21530 ;  /* 0x0002153000037802 */ /* 0x000fe20000000f00 */
[----:B------:R-:W-:Y:S02]  /*21510*/  IMAD.MOV.U32 R32, RZ, RZ, 0x181f ;  /* 0x0000181fff207424 */ /* 0x000fe400078e00ff */
[----:B-12---:R-:W-:Y:S05]  /*21520*/  CALL.REL.NOINC `($__internal_49_$__cuda_sm70_shflsync_idx_p) ;  /* 0x0000183000007944 */ /* 0x006fea0003c00000 */
[----:B------:R-:W-:Y:S01]  /*21530*/  ISETP.GE.AND P2, PT, R216, c[0x0][0x1d4], PT ;  /* 0x00007500d8007a0c */ /* 0x000fe20003f46270 */
[----:B------:R-:W-:Y:S01]  /*21540*/  IMAD R0, R214, 0x6000, R11 ;  /* 0x00006000d6007824 */ /* 0x000fe200078e020b */
[----:B------:R-:W-:Y:S01]  /*21550*/  IADD3 R2, P0, R34, R15, RZ ;  /* 0x0000000f22027210 */ /* 0x000fe20007f1e0ff */
[----:B------:R-:W-:Y:S01]  /*21560*/  IMAD.MOV.U32 R33, RZ, RZ, R5 ;  /* 0x000000ffff217224 */ /* 0x000fe200078e0005 */
[----:B------:R-:W-:Y:S01]  /*21570*/  ISETP.GE.AND P1, PT, R218, c[0x0][0x1d4], PT ;  /* 0x00007500da007a0c */ /* 0x000fe20003f26270 */
[----:B------:R-:W-:Y:S01]  /*21580*/  IMAD.MOV.U32 R32, RZ, RZ, 0x181f ;  /* 0x0000181fff207424 */ /* 0x000fe200078e00ff */
        /* <DEDUP_REMOVED lines=9> */
[----:B------:R1:W-:Y:S01]  /*21620*/  LDGSTS.E.BYPASS.LTC128B.128 [R0], [R2.64], !P2 ;  /* 0x0000000002007fae */ /* 0x0003e2000d101d48 */
[----:B------:R-:W-:Y:S03]  /*21630*/  SEL R12, RZ, 0x10, P0 ;  /* 0x00000010ff0c7807 */ /* 0x000fe60000000000 */
[----:B------:R2:W-:Y:S01]  /*21640*/  LDGSTS.E.BYPASS.LTC128B.128 [R0+0x2000], [R6.64], !P1 ;  /* 0x0200000006007fae */ /* 0x0005e2000c901d48 */
[----:B-1----:R-:W-:Y:S05]  /*21650*/  IADD3 R2, P3, R34, R19, RZ ;  /* 0x0000001322027210 */ /* 0x002fea0007f7e0ff */
[----:B------:R-:W-:Y:S05]  /*21660*/  IMAD.X R3, R4, 0x1, R20, P3 ;  /* 0x0000000104037824 */ /* 0x000fea00018e0614 */
[----:B------:R1:W-:Y:S02]  /*21670*/  LDGSTS.E.BYPASS.LTC128B.128 [R0+0x4000], [R2.64], !P0 ;  /* 0x0400000002007fae */ /* 0x0003e4000c101d48 */
[----:B-1----:R-:W-:Y:S01]  /*21680*/  MOV R3, 0x216b0 ;  /* 0x000216b000037802 */ /* 0x002fe20000000f00 */
[----:B------:R-:W-:Y:S02]  /*21690*/  IMAD.MOV.U32 R2, RZ, RZ, 0x1 ;  /* 0x00000001ff027424 */ /* 0x000fe400078e00ff */
[----:B--2---:R-:W-:Y:S05]  /*216a0*/  CALL.REL.NOINC `($__internal_49_$__cuda_sm70_shflsync_idx_p) ;  /* 0x000016b000007944 */ /* 0x004fea0003c00000 */
        /* <DEDUP_REMOVED lines=8> */
.L_x_2977:
[----:B------:R-:W-:Y:S01]  /*21730*/  MOV R2, RZ ;  /* 0x000000ff00027202 */ /* 0x000fe20000000f00 */
[----:B------:R-:W-:Y:S01]  /*21740*/  IMAD.MOV.U32 R33, RZ, RZ, R9 ;  /* 0x000000ffff217224 */ /* 0x000fe200078e0009 */
[----:B------:R-:W-:Y:S01]  /*21750*/  MOV R3, 0x21780 ;  /* 0x0002178000037802 */ /* 0x000fe20000000f00 */
[----:B------:R-:W-:Y:S02]  /*21760*/  IMAD.MOV.U32 R32, RZ, RZ, 0x181f ;  /* 0x0000181fff207424 */ /* 0x000fe400078e00ff */
[----:B-1234-:R-:W-:Y:S05]  /*21770*/  CALL.REL.NOINC `($__internal_49_$__cuda_sm70_shflsync_idx_p) ;  /* 0x000015e000007944 */ /* 0x01efea0003c00000 */
[----:B------:R-:W-:Y:S01]  /*21780*/  MOV R5, R34 ;  /* 0x0000002200057202 */ /* 0x000fe20000000f00 */
[----:B------:R-:W-:-:S05]  /*21790*/  BRA `(.L_x_3074) ;  /* 0xffff5f7000007947 */ /* 0x000fca000383ffff */
.L_x_2978:
        /* <DEDUP_REMOVED lines=37> */
.L_x_2979:
[----:B------:R-:W-:Y:S02]  /*219f0*/  MOV R3, 0x2 ;  /* 0x0000000200037802 */ /* 0x000fe40000000f00 */
[----:B------:R-:W-:Y:S02]  /*21a00*/  MOV R2, 0x21a20 ;  /* 0x00021a2000027802 */ /* 0x000fe40000000f00 */
[----:B------:R-:W-:Y:S05]  /*21a10*/  CALL.REL.NOINC `($__internal_48_$__cuda_sm70_shflsync_bfly_p) ;  /* 0x0000130000007944 */ /* 0x000fea0003c00000 */
[----:B------:R-:W-:Y:S01]  /*21a20*/  MOV R2, R23 ;  /* 0x0000001700027202 */ /* 0x000fe20000000f00 */
[----:B------:R-:W-:-:S05]  /*21a30*/  BRA `(.L_x_3076) ;  /* 0xffff6f6000007947 */ /* 0x000fca000383ffff */
.L_x_2982:
[----:B------:R-:W-:Y:S01]  /*21a40*/  MOV R2, RZ ;  /* 0x000000ff00027202 */ /* 0x000fe20000000f00 */
[----:B------:R-:W-:Y:S01]  /*21a50*/  IMAD.MOV.U32 R33, RZ, RZ, R5 ;  /* 0x000000ffff217224 */ /* 0x000fe200078e0005 */
[----:B------:R-:W-:Y:S01]  /*21a60*/  MOV R3, 0x21a90 ;  /* 0x00021a9000037802 */ /* 0x000fe20000000f00 */
[----:B------:R-:W-:Y:S02]  /*21a70*/  IMAD.MOV.U32 R32, RZ, RZ, 0x181f ;  /* 0x0000181fff207424 */ /* 0x000fe400078e00ff */
[----:B------:R-:W-:Y:S05]  /*21a80*/  CALL.REL.NOINC `($__internal_49_$__cuda_sm70_shflsync_idx_p) ;  /* 0x000012d000007944 */ /* 0x000fea0003c00000 */
[----:B------:R-:W-:Y:S01]  /*21a90*/  MOV R4, R34 ;  /* 0x0000002200047202 */ /* 0x000fe20000000f00 */
[----:B------:R-:W-:-:S05]  /*21aa0*/  BRA `(.L_x_3077) ;  /* 0xffff88c000007947 */ /* 0x000fca000383ffff */
.L_x_2983:
        /* <DEDUP_REMOVED lines=37> */
.L_x_2985:
[----:B------:R-:W-:Y:S01]  /*21d00*/  IMAD.MOV.U32 R4, RZ, RZ, R221 ;  /* 0x000000ffff047224 */ /* 0x000fe200078e00dd */
[----:B------:R-:W-:-:S02]  /*21d10*/  MOV R3, 0x2 ;  /* 0x0000000200037802 */ /* 0x000fc40000000f00 */
[----:B------:R-:W-:Y:S02]  /*21d20*/  MOV R2, 0x21d40 ;  /* 0x00021d4000027802 */ /* 0x000fe40000000f00 */
[----:B------:R-:W-:Y:S05]  /*21d30*/  CALL.REL.NOINC `($__internal_48_$__cuda_sm70_shflsync_bfly_p) ;  /* 0x00000fe000007944 */ /* 0x000fea0003c00000 */
[----:B------:R-:W-:Y:S01]  /*21d40*/  MOV R0, R23 ;  /* 0x0000001700007202 */ /* 0x000fe20000000f00 */
[----:B------:R-:W-:Y:S05]  /*21d50*/  BRA `(.L_x_3079) ;  /* 0xffff899000007947 */ /* 0x000fea000383ffff */
.L_x_2986:
[----:B------:R-:W-:Y:S01]  /*21d60*/  IMAD.MOV.U32 R4, RZ, RZ, R0 ;  /* 0x000000ffff047224 */ /* 0x000fe200078e0000 */
[----:B------:R-:W-:Y:S02]  /*21d70*/  MOV R3, 0x1 ;  /* 0x0000000100037802 */ /* 0x000fe40000000f00 */
[----:B------:R-:W-:Y:S02]  /*21d80*/  MOV R2, 0x21da0 ;  /* 0x00021da000027802 */ /* 0x000fe40000000f00 */
[----:B-1----:R-:W-:Y:S05]  /*21d90*/  CALL.REL.NOINC `($__internal_48_$__cuda_sm70_shflsync_bfly_p) ;  /* 0x00000f8000007944 */ /* 0x002fea0003c00000 */
[----:B------:R-:W-:Y:S01]  /*21da0*/  FADD.FTZ R0, R0, R23 ;  /* 0x0000001700007221 */ /* 0x000fe20000010000 */
[----:B------:R-:W-:Y:S02]  /*21db0*/  MOV R4, R220 ;  /* 0x000000dc00047202 */ /* 0x000fe40000000f00 */
[----:B------:R-:W-:Y:S02]  /*21dc0*/  MOV R3, 0x2 ;  /* 0x0000000200037802 */ /* 0x000fe40000000f00 */
[----:B------:R-:W-:Y:S02]  /*21dd0*/  MOV R2, 0x21df0 ;  /* 0x00021df000027802 */ /* 0x000fe40000000f00 */
[----:B------:R-:W-:Y:S05]  /*21de0*/  CALL.REL.NOINC `($__internal_48_$__cuda_sm70_shflsync_bfly_p) ;  /* 0x00000f3000007944 */ /* 0x000fea0003c00000 */
[----:B------:R-:W-:Y:S01]  /*21df0*/  FADD.FTZ R4, R220, R23 ;  /* 0x00000017dc047221 */ /* 0x000fe20000010000 */
[----:B------:R-:W-:-:S02]  /*21e00*/  MOV R3, 0x1 ;  /* 0x0000000100037802 */ /* 0x000fc40000000f00 */
[----:B------:R-:W-:Y:S02]  /*21e10*/  MOV R2, 0x21e30 ;  /* 0x00021e3000027802 */ /* 0x000fe40000000f00 */
[----:B------:R-:W-:Y:S05]  /*21e20*/  CALL.REL.NOINC `($__internal_48_$__cuda_sm70_shflsync_bfly_p) ;  /* 0x00000ef000007944 */ /* 0x000fea0003c00000 */
[----:B------:R-:W-:Y:S01]  /*21e30*/  MOV R3, R23 ;  /* 0x0000001700037202 */ /* 0x000fe20000000f00 */
[----:B------:R-:W-:Y:S05]  /*21e40*/  BRA `(.L_x_3080) ;  /* 0xffff891000007947 */ /* 0x000fea000383ffff */
.L_x_2993:
[----:B--234-:R-:W-:Y:S01]  /*21e50*/  IMAD.MOV.U32 R33, RZ, RZ, R13 ;  /* 0x000000ffff217224 */ /* 0x01cfe200078e000d */
[----:B------:R-:W-:Y:S01]  /*21e60*/  MOV R2, RZ ;  /* 0x000000ff00027202 */ /* 0x000fe20000000f00 */
[----:B------:R-:W-:Y:S01]  /*21e70*/  IMAD.MOV.U32 R32, RZ, RZ, 0x181f ;  /* 0x0000181fff207424 */ /* 0x000fe200078e00ff */
[----:B------:R-:W-:Y:S02]  /*21e80*/  MOV R3, 0x21ea0 ;  /* 0x00021ea000037802 */ /* 0x000fe40000000f00 */
[----:B-1----:R-:W-:Y:S05]  /*21e90*/  CALL.REL.NOINC `($__internal_49_$__cuda_sm70_shflsync_idx_p) ;  /* 0x00000ec000007944 */ /* 0x002fea0003c00000 */
[----:B------:R-:W-:Y:S01]  /*21ea0*/  MOV R5, R34 ;  /* 0x0000002200057202 */ /* 0x000fe20000000f00 */
[----:B------:R-:W-:Y:S05]  /*21eb0*/  BRA `(.L_x_3081) ;  /* 0xffffa27000007947 */ /* 0x000fea000383ffff */
.L_x_2994:
[----:B------:R-:W-:Y:S01]  /*21ec0*/  IMAD.MOV.U32 R33, RZ, RZ, R14 ;  /* 0x000000ffff217224 */ /* 0x000fe200078e000e */
[----:B------:R-:W-:Y:S01]  /*21ed0*/  MOV R2, RZ ;  /* 0x000000ff00027202 */ /* 0x000fe20000000f00 */
[----:B------:R-:W-:Y:S01]  /*21ee0*/  IMAD.MOV.U32 R32, RZ, RZ, 0x181f ;  /* 0x0000181fff207424 */ /* 0x000fe200078e00ff */
[----:B------:R-:W-:Y:S02]  /*21ef0*/  MOV R3, 0x21f10 ;  /* 0x00021f1000037802 */ /* 0x000fe40000000f00 */
[----:B-123--:R-:W-:Y:S05]  /*21f00*/  CALL.REL.NOINC `($__internal_49_$__cuda_sm70_shflsync_idx_p) ;  /* 0x00000e5000007944 */ /* 0x00efea0003c00000 */
[----:B------:R-:W-:Y:S01]  /*21f10*/  MOV R0, R34 ;  /* 0x0000002200007202 */ /* 0x000fe20000000f00 */
[----:B------:R-:W-:Y:S05]  /*21f20*/  BRA `(.L_x_3082) ;  /* 0xffffa22000007947 */ /* 0x000fea000383ffff */
.L_x_2997:
[----:B------:R-:W-:Y:S01]  /*21f30*/  IMAD.MOV.U32 R33, RZ, RZ, R13 ;  /* 0x000000ffff217224 */ /* 0x000fe200078e000d */
[----:B--2---:R-:W-:Y:S01]  /*21f40*/  MOV R2, 0x1 ;  /* 0x0000000100027802 */ /* 0x004fe20000000f00 */
[----:B------:R-:W-:Y:S01]  /*21f50*/  IMAD.MOV.U32 R32, RZ, RZ, 0x181f ;  /* 0x0000181fff207424 */ /* 0x000fe200078e00ff */
[----:B------:R-:W-:-:S02]  /*21f60*/  MOV R3, 0x21f80 ;  /* 0x00021f8000037802 */ /* 0x000fc40000000f00 */
[----:B-1-34-:R-:W-:Y:S05]  /*21f70*/  CALL.REL.NOINC `($__internal_49_$__cuda_sm70_shflsync_idx_p) ;  /* 0x00000de000007944 */ /* 0x01afea0003c00000 */
        /* <DEDUP_REMOVED lines=8> */
.L_x_3000:
[----:B------:R-:W-:Y:S01]  /*22000*/  IMAD.MOV.U32 R33, RZ, RZ, R13 ;  /* 0x000000ffff217224 */ /* 0x000fe200078e000d */
[----:B--2---:R-:W-:Y:S01]  /*22010*/  MOV R2, 0x2 ;  /* 0x0000000200027802 */ /* 0x004fe20000000f00 */
[----:B------:R-:W-:Y:S01]  /*22020*/  IMAD.MOV.U32 R32, RZ, RZ, 0x181f ;  /* 0x0000181fff207424 */ /* 0x000fe200078e00ff */
[----:B------:R-:W-:Y:S02]  /*22030*/  MOV R3, 0x22050 ;  /* 0x0002205000037802 */ /* 0x000fe40000000f00 */
[----:B-1-34-:R-:W-:Y:S05]  /*22040*/  CALL.REL.NOINC `($__internal_49_$__cuda_sm70_shflsync_idx_p) ;  /* 0x00000d1000007944 */ /* 0x01afea0003c00000 */
[----:B------:R-:W-:Y:S01]  /*22050*/  MOV R5, R34 ;  /* 0x0000002200057202 */ /* 0x000fe20000000f00 */
[----:B------:R-:W-:Y:S05]  /*22060*/  BRA `(.L_x_3084) ;  /* 0xffffa34000007947 */ /* 0x000fea000383ffff */
.L_x_3001:
[----:B------:R-:W-:Y:S01]  /*22070*/  IMAD.MOV.U32 R33, RZ, RZ, R14 ;  /* 0x000000ffff217224 */ /* 0x000fe200078e000e */
[----:B--2---:R-:W-:Y:S01]  /*22080*/  MOV R2, 0x2 ;  /* 0x0000000200027802 */ /* 0x004fe20000000f00 */
[----:B------:R-:W-:Y:S01]  /*22090*/  IMAD.MOV.U32 R32, RZ, RZ, 0x181f ;  /* 0x0000181fff207424 */ /* 0x000fe200078e00ff */
[----:B------:R-:W-:Y:S02]  /*220a0*/  MOV R3, 0x220c0 ;  /* 0x000220c000037802 */ /* 0x000fe40000000f00 */
[----:B-1-34-:R-:W-:Y:S05]  /*220b0*/  CALL.REL.NOINC `($__internal_49_$__cuda_sm70_shflsync_idx_p) ;  /* 0x00000ca000007944 */ /* 0x01afea0003c00000 */
[----:B------:R-:W-:Y:S01]  /*220c0*/  MOV R0, R34 ;  /* 0x0000002200007202 */ /* 0x000fe20000000f00 */
[----:B------:R-:W-:Y:S05]  /*220d0*/  BRA `(.L_x_3085) ;  /* 0xffffa2f000007947 */ /* 0x000fea000383ffff */
.L_x_3004:
[----:B------:R-:W-:Y:S01]  /*220e0*/  IMAD.MOV.U32 R33, RZ, RZ, R13 ;  /* 0x000000ffff217224 */ /* 0x000fe200078e000d */
[----:B---3--:R-:W-:Y:S01]  /*220f0*/  MOV R2, 0x3 ;  /* 0x0000000300027802 */ /* 0x008fe20000000f00 */
        /* <DEDUP_REMOVED lines=11> */
.L_x_3006:
[----:B------:R-:W-:Y:S01]  /*221b0*/  IMAD.MOV.U32 R33, RZ, RZ, R5 ;  /* 0x000000ffff217224 */ /* 0x000fe200078e0005 */
[----:B------:R-:W-:Y:S01]  /*221c0*/  MOV R2, RZ ;  /* 0x000000ff00027202 */ /* 0x000fe20000000f00 */
[----:B------:R-:W-:Y:S01]  /*221d0*/  IMAD.MOV.U32 R32, RZ, RZ, 0x1c1f ;  /* 0x00001c1fff207424 */ /* 0x000fe200078e00ff */
[----:B------:R-:W-:Y:S02]  /*221e0*/  MOV R3, 0x22200 ;  /* 0x0002220000037802 */ /* 0x000fe40000000f00 */
[----:B--2---:R-:W-:Y:S05]  /*221f0*/  CALL.REL.NOINC `($__internal_49_$__cuda_sm70_shflsync_idx_p) ;  /* 0x00000b6000007944 */ /* 0x004fea0003c00000 */
[----:B------:R-:W-:Y:S01]  /*22200*/  MOV R4, R34 ;  /* 0x0000002200047202 */ /* 0x000fe20000000f00 */
[----:B------:R-:W-:Y:S05]  /*22210*/  BRA `(.L_x_3087) ;  /* 0xffffa62000007947 */ /* 0x000fea000383ffff */
.L_x_3007:
[----:B------:R-:W-:Y:S01]  /*22220*/  IMAD.MOV.U32 R33, RZ, RZ, R14 ;  /* 0x000000ffff217224 */ /* 0x000fe200078e000e */
[----:B------:R-:W-:Y:S01]  /*22230*/  MOV R2, RZ ;  /* 0x000000ff00027202 */ /* 0x000fe20000000f00 */
[----:B------:R-:W-:Y:S01]  /*22240*/  IMAD.MOV.U32 R32, RZ, RZ, 0x1c1f ;  /* 0x00001c1fff207424 */ /* 0x000fe200078e00ff */
[----:B------:R-:W-:Y:S02]  /*22250*/  MOV R3, 0x22270 ;  /* 0x0002227000037802 */ /* 0x000fe40000000f00 */
[----:B-123--:R-:W-:Y:S05]  /*22260*/  CALL.REL.NOINC `($__internal_49_$__cuda_sm70_shflsync_idx_p) ;  /* 0x00000af000007944 */ /* 0x00efea0003c00000 */
[----:B------:R-:W-:Y:S01]  /*22270*/  MOV R0, R34 ;  /* 0x0000002200007202 */ /* 0x000fe20000000f00 */
[----:B------:R-:W-:Y:S05]  /*22280*/  BRA `(.L_x_3088) ;  /* 0xffffa5d000007947 */ /* 0x000fea000383ffff */
.L_x_3010:
        /* <DEDUP_REMOVED lines=13> */
.L_x_3014:
[----:B------:R-:W-:Y:S01]  /*22360*/  IMAD.MOV.U32 R33, RZ, RZ, R5 ;  /* 0x000000ffff217224 */ /* 0x000fe200078e0005 */
[----:B------:R-:W-:Y:S01]  /*22370*/  MOV R2, RZ ;  /* 0x000000ff00027202 */ /* 0x000fe20000000f00 */
[----:B------:R-:W-:Y:S01]  /*22380*/  IMAD.MOV.U32 R32, RZ, RZ, 0x181f ;  /* 0x0000181fff207424 */ /* 0x000fe200078e00ff */
[----:B------:R-:W-:Y:S02]  /*22390*/  MOV R3, 0x223b0 ;  /* 0x000223b000037802 */ /* 0x000fe40000000f00 */
[----:B------:R-:W-:Y:S05]  /*223a0*/  CALL.REL.NOINC `($__internal_49_$__cuda_sm70_shflsync_idx_p) ;  /* 0x000009b000007944 */ /* 0x000fea0003c00000 */
[----:B------:R-:W-:Y:S01]  /*223b0*/  MOV R4, R34 ;  /* 0x0000002200047202 */ /* 0x000fe20000000f00 */
[----:B------:R-:W-:Y:S05]  /*223c0*/  BRA `(.L_x_3090) ;  /* 0xffffc22000007947 */ /* 0x000fea000383ffff */
.L_x_3015:
[----:B------:R-:W-:Y:S01]  /*223d0*/  IMAD.MOV.U32 R33, RZ, RZ, R14 ;  /* 0x000000ffff217224 */ /* 0x000fe200078e000e */
[----:B------:R-:W-:Y:S01]  /*223e0*/  MOV R2, RZ ;  /* 0x000000ff00027202 */ /* 0x000fe20000000f00 */
[----:B------:R-:W-:Y:S01]  /*223f0*/  IMAD.MOV.U32 R32, RZ, RZ, 0x181f ;  /* 0x0000181fff207424 */ /* 0x000fe200078e00ff */
[----:B------:R-:W-:Y:S02]  /*22400*/  MOV R3, 0x22420 ;  /* 0x0002242000037802 */ /* 0x000fe40000000f00 */
[----:B-12---:R-:W-:Y:S05]  /*22410*/  CALL.REL.NOINC `($__internal_49_$__cuda_sm70_shflsync_idx_p) ;  /* 0x0000094000007944 */ /* 0x006fea0003c00000 */
[----:B------:R-:W-:Y:S01]  /*22420*/  MOV R0, R34 ;  /* 0x0000002200007202 */ /* 0x000fe20000000f00 */
[----:B------:R-:W-:Y:S05]  /*22430*/  BRA `(.L_x_3091) ;  /* 0xffffc1d000007947 */ /* 0x000fea000383ffff */
.L_x_3018:
        /* <DEDUP_REMOVED lines=13> */
.L_x_3021:
[----:B------:R-:W-:Y:S01]  /*22510*/  IMAD.MOV.U32 R33, RZ, RZ, R5 ;  /* 0x000000ffff217224 */ /* 0x000fe200078e0005 */
[----:B-1----:R-:W-:Y:S01]  /*22520*/  MOV R2, 0x2 ;  /* 0x0000000200027802 */ /* 0x002fe20000000f00 */
[----:B------:R-:W-:Y:S01]  /*22530*/  IMAD.MOV.U32 R32, RZ, RZ, 0x181f ;  /* 0x0000181fff207424 */ /* 0x000fe200078e00ff */
[----:B------:R-:W-:Y:S02]  /*22540*/  MOV R3, 0x22560 ;  /* 0x0002256000037802 */ /* 0x000fe40000000f00 */
[----:B--234-:R-:W-:Y:S05]  /*22550*/  CALL.REL.NOINC `($__internal_49_$__cuda_sm70_shflsync_idx_p) ;  /* 0x0000080000007944 */ /* 0x01cfea0003c00000 */
[----:B------:R-:W-:Y:S01]  /*22560*/  MOV R4, R34 ;  /* 0x0000002200047202 */ /* 0x000fe20000000f00 */
[----:B------:R-:W-:Y:S05]  /*22570*/  BRA `(.L_x_3093) ;  /* 0xffffc30000007947 */ /* 0x000fea000383ffff */
.L_x_3022:
[----:B------:R-:W-:Y:S01]  /*22580*/  IMAD.MOV.U32 R33, RZ, RZ, R14 ;  /* 0x000000ffff217224 */ /* 0x000fe200078e000e */
[----:B------:R-:W-:Y:S01]  /*22590*/  MOV R2, 0x2 ;  /* 0x0000000200027802 */ /* 0x000fe20000000f00 */
[----:B------:R-:W-:Y:S01]  /*225a0*/  IMAD.MOV.U32 R32, RZ, RZ, 0x181f ;  /* 0x0000181fff207424 */ /* 0x000fe200078e00ff */
[----:B------:R-:W-:Y:S02]  /*225b0*/  MOV R3, 0x225d0 ;  /* 0x000225d000037802 */ /* 0x000fe40000000f00 */
[----:B-1234-:R-:W-:Y:S05]  /*225c0*/  CALL.REL.NOINC `($__internal_49_$__cuda_sm70_shflsync_idx_p) ;  /* 0x0000079000007944 */ /* 0x01efea0003c00000 */
[----:B------:R-:W-:Y:S01]  /*225d0*/  MOV R0, R34 ;  /* 0x0000002200007202 */ /* 0x000fe20000000f00 */
[----:B------:R-:W-:Y:S05]  /*225e0*/  BRA `(.L_x_3094) ;  /* 0xffffc2b000007947 */ /* 0x000fea000383ffff */
.L_x_3025:
[----:B------:R-:W-:Y:S01]  /*225f0*/  IMAD.MOV.U32 R33, RZ, RZ, R5 ;  /* 0x000000ffff217224 */ /* 0x000fe200078e0005 */
[----:B-1----:R-:W-:Y:S01]  /*22600*/  MOV R2, 0x3 ;  /* 0x0000000300027802 */ /* 0x002fe20000000f00 */
[----:B------:R-:W-:Y:S01]  /*22610*/  IMAD.MOV.U32 R32, RZ, RZ, 0x181f ;  /* 0x0000181fff207424 */ /* 0x000fe200078e00ff */
[----:B------:R-:W-:-:S02]  /*22620*/  MOV R3, 0x22640 ;  /* 0x0002264000037802 */ /* 0x000fc40000000f00 */
[----:B--234-:R-:W-:Y:S05]  /*22630*/  CALL.REL.NOINC `($__internal_49_$__cuda_sm70_shflsync_idx_p) ;  /* 0x0000072000007944 */ /* 0x01cfea0003c00000 */
        /* <DEDUP_REMOVED lines=8> */
.L_x_3027:
[----:B------:R-:W-:Y:S01]  /*226c0*/  IMAD.MOV.U32 R33, RZ, RZ, R35 ;  /* 0x000000ffff217224 */ /* 0x000fe200078e0023 */
[----:B------:R-:W-:Y:S01]  /*226d0*/  MOV R2, RZ ;  /* 0x000000ff00027202 */ /* 0x000fe20000000f00 */
[----:B------:R-:W-:Y:S01]  /*226e0*/  IMAD.MOV.U32 R32, RZ, RZ, 0x1f ;  /* 0x0000001fff207424 */ /* 0x000fe200078e00ff */
[----:B------:R-:W-:Y:S02]  /*226f0*/  MOV R3, 0x22710 ;  /* 0x0002271000037802 */ /* 0x000fe40000000f00 */
[----:B-1----:R-:W-:Y:S05]  /*22700*/  CALL.REL.NOINC `($__internal_49_$__cuda_sm70_shflsync_idx_p) ;  /* 0x0000065000007944 */ /* 0x002fea0003c00000 */
[----:B------:R-:W-:Y:S01]  /*22710*/  MOV R9, R34 ;  /* 0x0000002200097202 */ /* 0x000fe20000000f00 */
[----:B------:R-:W-:Y:S05]  /*22720*/  BRA `(.L_x_3096) ;  /* 0xffffc4a000007947 */ /* 0x000fea000383ffff */
.L_x_3028:
[----:B------:R-:W-:Y:S01]  /*22730*/  IMAD.MOV.U32 R33, RZ, RZ, R35 ;  /* 0x000000ffff217224 */ /* 0x000fe200078e0023 */
[----:B------:R-:W-:Y:S01]  /*22740*/  MOV R2, 0x1 ;  /* 0x0000000100027802 */ /* 0x000fe20000000f00 */
[----:B------:R-:W-:Y:S01]  /*22750*/  IMAD.MOV.U32 R32, RZ, RZ, 0x1f ;  /* 0x0000001fff207424 */ /* 0x000fe200078e00ff */
[----:B------:R-:W-:Y:S02]  /*22760*/  MOV R3, 0x22780 ;  /* 0x0002278000037802 */ /* 0x000fe40000000f00 */
[----:B-123--:R-:W-:Y:S05]  /*22770*/  CALL.REL.NOINC `($__internal_49_$__cuda_sm70_shflsync_idx_p) ;  /* 0x000005e000007944 */ /* 0x00efea0003c00000 */
[----:B------:R-:W-:Y:S01]  /*22780*/  MOV R6, R34 ;  /* 0x0000002200067202 */ /* 0x000fe20000000f00 */
[----:B------:R-:W-:Y:S05]  /*22790*/  BRA `(.L_x_3097) ;  /* 0xffffc45000007947 */ /* 0x000fea000383ffff */
.L_x_3029:
[----:B------:R-:W-:Y:S02]  /*227a0*/  MOV R3, 0x1 ;  /* 0x0000000100037802 */ /* 0x000fe40000000f00 */
[----:B------:R-:W-:-:S02]  /*227b0*/  MOV R2, 0x227d0 ;  /* 0x000227d000027802 */ /* 0x000fc40000000f00 */
[----:B-1234-:R-:W-:Y:S05]  /*227c0*/  CALL.REL.NOINC `($__internal_50_$__cuda_sm70_shflsync_up_p) ;  /* 0x000005f000007944 */ /* 0x01efea0003c00000 */
[----:B------:R-:W-:Y:S05]  /*227d0*/  BRA `(.L_x_3098) ;  /* 0xffffc54000007947 */ /* 0x000fea000383ffff */
.L_x_3030:
[----:B------:R-:W-:Y:S02]  /*227e0*/  MOV R3, 0x2 ;  /* 0x0000000200037802 */ /* 0x000fe40000000f00 */
[----:B------:R-:W-:-:S02]  /*227f0*/  MOV R2, 0x22810 ;  /* 0x0002281000027802 */ /* 0x000fc40000000f00 */
[----:B---34-:R-:W-:Y:S05]  /*22800*/  CALL.REL.NOINC `($__internal_50_$__cuda_sm70_shflsync_up_p) ;  /* 0x000005b000007944 */ /* 0x018fea0003c00000 */
        /* <DEDUP_REMOVED lines=24> */
.L_x_3034:
[----:B------:R-:W-:Y:S02]  /*22990*/  MOV R3, 0x1 ;  /* 0x0000000100037802 */ /* 0x000fe40000000f00 */
[----:B------:R-:W-:Y:S02]  /*229a0*/  MOV R2, 0x229c0 ;  /* 0x000229c000027802 */ /* 0x000fe40000000f00 */
[----:B------:R-:W-:Y:S05]  /*229b0*/  CALL.REL.NOINC `($__internal_50_$__cuda_sm70_shflsync_up_p) ;  /* 0x0000040000007944 */ /* 0x000fea0003c00000 */
[----:B------:R-:W-:Y:S01]  /*229c0*/  MOV R2, R4 ;  /* 0x0000000400027202 */ /* 0x000fe20000000f00 */
[----:B------:R-:W-:Y:S05]  /*229d0*/  BRA `(.L_x_3100) ;  /* 0xffffc5b000007947 */ /* 0x000fea000383ffff */
.L_x_3035:
        /* <DEDUP_REMOVED lines=27> */
.L_x_3037:
[----:B------:R-:W-:Y:S02]  /*22b90*/  SEL R0, RZ, 0x1, P0 ;  /* 0x00000001ff007807 */ /* 0x000fe40000000000 */
[----:B------:R-:W-:Y:S02]  /*22ba0*/  MOV R2, 0x22bc0 ;  /* 0x00022bc000027802 */ /* 0x000fe40000000f00 */
[----:B-1----:R-:W-:Y:S05]  /*22bb0*/  CALL.REL.NOINC `($__internal_51_$__cuda_sm70_votesync_ballot) ;  /* 0x0000026000007944 */ /* 0x002fea0003c00000 */
[----:B------:R-:W-:Y:S01]  /*22bc0*/  MOV R6, R0 ;  /* 0x0000000000067202 */ /* 0x000fe20000000f00 */
[----:B------:R-:W-:Y:S05]  /*22bd0*/  BRA `(.L_x_3102) ;  /* 0xffffc54000007947 */ /* 0x000fea000383ffff */
.L_x_3038:
[----:B------:R-:W-:Y:S01]  /*22be0*/  IMAD.MOV.U32 R33, RZ, RZ, R7 ;  /* 0x000000ffff217224 */ /* 0x000fe200078e0007 */
[----:B--2---:R-:W-:Y:S01]  /*22bf0*/  MOV R2, R0 ;  /* 0x0000000000027202 */ /* 0x004fe20000000f00 */
[----:B------:R-:W-:Y:S01]  /*22c00*/  IMAD.MOV.U32 R32, RZ, RZ, 0x1f ;  /* 0x0000001fff207424 */ /* 0x000fe200078e00ff */
[----:B------:R-:W-:Y:S02]  /*22c10*/  MOV R3, 0x22c30 ;  /* 0x00022c3000037802 */ /* 0x000fe40000000f00 */
[----:B-1----:R-:W-:Y:S05]  /*22c20*/  CALL.REL.NOINC `($__internal_49_$__cuda_sm70_shflsync_idx_p) ;  /* 0x0000013000007944 */ /* 0x002fea0003c00000 */
[----:B------:R-:W-:Y:S01]  /*22c30*/  IMAD.MOV.U32 R12, RZ, RZ, R34 ;  /* 0x000000ffff0c7224 */ /* 0x000fe200078e0022 */
[----:B------:R-:W-:Y:S01]  /*22c40*/  MOV R2, R0 ;  /* 0x0000000000027202 */ /* 0x000fe20000000f00 */
[----:B------:R-:W-:Y:S01]  /*22c50*/  IMAD.MOV.U32 R33, RZ, RZ, R8 ;  /* 0x000000ffff217224 */ /* 0x000fe200078e0008 */
[----:B------:R-:W-:-:S02]  /*22c60*/  MOV R32, 0x1f ;  /* 0x0000001f00207802 */ /* 0x000fc40000000f00 */
[----:B------:R-:W-:Y:S02]  /*22c70*/  MOV R3, 0x22c90 ;  /* 0x00022c9000037802 */ /* 0x000fe40000000f00 */
[----:B------:R-:W-:Y:S05]  /*22c80*/  CALL.REL.NOINC `($__internal_49_$__cuda_sm70_shflsync_idx_p) ;  /* 0x000000d000007944 */ /* 0x000fea0003c00000 */
[----:B------:R-:W-:Y:S01]  /*22c90*/  MOV R5, R34 ;  /* 0x0000002200057202 */ /* 0x000fe20000000f00 */
[----:B------:R-:W-:Y:S05]  /*22ca0*/  BRA `(.L_x_3103) ;  /* 0xffffc4e000007947 */ /* 0x000fea000383ffff */
.L_x_3041:
[----:B------:R-:W-:Y:S01]  /*22cb0*/  IMAD.MOV.U32 R33, RZ, RZ, R4 ;  /* 0x000000ffff217224 */ /* 0x000fe200078e0004 */
[----:B--2---:R-:W-:Y:S01]  /*22cc0*/  MOV R2, R0 ;  /* 0x0000000000027202 */ /* 0x004fe20000000f00 */
[----:B------:R-:W-:Y:S01]  /*22cd0*/  IMAD.MOV.U32 R32, RZ, RZ, 0x1f ;  /* 0x0000001fff207424 */ /* 0x000fe200078e00ff */
[----:B------:R-:W-:Y:S02]  /*22ce0*/  MOV R3, 0x22d00 ;  /* 0x00022d0000037802 */ /* 0x000fe40000000f00 */
[----:B-1--4-:R-:W-:Y:S05]  /*22cf0*/  CALL.REL.NOINC `($__internal_49_$__cuda_sm70_shflsync_idx_p) ;  /* 0x0000006000007944 */ /* 0x012fea0003c00000 */
[----:B------:R-:W-:Y:S01]  /*22d00*/  MOV R14, R34 ;  /* 0x00000022000e7202 */ /* 0x000fe20000000f00 */
[----:B------:R-:W-:Y:S05]  /*22d10*/  BRA `(.L_x_3040) ;  /* 0xffffc4d000007947 */ /* 0x000fea000383ffff */
        .weak           $__internal_48_$__cuda_sm70_shflsync_bfly_p
        .type           $__internal_48_$__cuda_sm70_shflsync_bfly_p,@function
        .size           $__internal_48_$__cuda_sm70_shflsync_bfly_p,($__internal_49_$__cuda_sm70_shflsync_idx_p - $__internal_48_$__cuda_sm70_shflsync_bfly_p)
$__internal_48_$__cuda_sm70_shflsync_bfly_p:
[----:B------:R-:W-:Y:S04]  /*22d20*/  WARPSYNC R195 ;  /* 0x000000c300007348 */ /* 0x000fe80003800000 */
[----:B------:R1:W2:Y:S02]  /*22d30*/  SHFL.BFLY PT, R23, R4, R3, R197 ;  /* 0x0c00000304177389 */ /* 0x0002a400000e00c5 */
[----:B-1----:R-:W-:-:S04]  /*22d40*/  MOV R3, 0x0 ;  /* 0x0000000000037802 */ /* 0x002fc80000000f00 */
[----:B--2---:R-:W-:Y:S05]  /*22d50*/  RET.REL.NODEC R2 `(_ZN7cutlass13device_kernelIN5flash19enable_sm80_to_sm89INS1_16FlashAttnFwdSm80INS1_25CollectiveMainloopFwdSm80ILi8ELi2ELb0EN4cute5tupleIJNS5_1CILi128EEENS7_ILi64EEENS7_ILi192EEEEEELi192ENS_10bfloat16_tEfNS_4arch4Sm80ELb1ELb0ELb1ELb1ELb1ELb1ELb1ELb1EEENS1_21CollectiveEpilogueFwdINS6_IJS8_SA_S9_EEENS6_IJNS7_ILi1EEESI_SI_EEESC_SE_Li256ELb1ELb1ELb1ELb0EEENS1_36VarlenDynamicPersistentTileSchedulerILi128ELi64ELi256ELi256ELb1ELb1ELb0ELb1ELb1ELb1EEEEEEEEEvNT_6ParamsE) ;  /* 0xfffdd2a002007950 */ /* 0x004fea0003c3ffff */
        .weak           $__internal_49_$__cuda_sm70_shflsync_idx_p
        .type           $__internal_49_$__cuda_sm70_shflsync_idx_p,@function
        .size           $__internal_49_$__cuda_sm70_shflsync_idx_p,($__internal_50_$__cuda_sm70_shflsync_up_p - $__internal_49_$__cuda_sm70_shflsync_idx_p)
$__internal_49_$__cuda_sm70_shflsync_idx_p:
[----:B------:R-:W-:-:S04]  /*22d60*/  MOV R34, 0xffffffff ;  /* 0xffffffff00227802 */ /* 0x000fc80000000f00 */
[----:B------:R-:W-:Y:S04]  /*22d70*/  WARPSYNC R34 ;  /* 0x0000002200007348 */ /* 0x000fe80003800000 */
[----:B------:R1:W2:Y:S02]  /*22d80*/  SHFL.IDX PT, R34, R33, R2, R32 ;  /* 0x0000000221227389 */ /* 0x0002a400000e0020 */
[----:B-1----:R-:W-:Y:S02]  /*22d90*/  MOV R2, R3 ;  /* 0x0000000300027202 */ /* 0x002fe40000000f00 */
[----:B------:R-:W-:-:S04]  /*22da0*/  MOV R3, 0x0 ;  /* 0x0000000000037802 */ /* 0x000fc80000000f00 */
[----:B--2---:R-:W-:Y:S05]  /*22db0*/  RET.REL.NODEC R2 `(_ZN7cutlass13device_kernelIN5flash19enable_sm80_to_sm89INS1_16FlashAttnFwdSm80INS1_25CollectiveMainloopFwdSm80ILi8ELi2ELb0EN4cute5tupleIJNS5_1CILi128EEENS7_ILi64EEENS7_ILi192EEEEEELi192ENS_10bfloat16_tEfNS_4arch4Sm80ELb1ELb0ELb1ELb1ELb1ELb1ELb1ELb1EEENS1_21CollectiveEpilogueFwdINS6_IJS8_SA_S9_EEENS6_IJNS7_ILi1EEESI_SI_EEESC_SE_Li256ELb1ELb1ELb1ELb0EEENS1_36VarlenDynamicPersistentTileSchedulerILi128ELi64ELi256ELi256ELb1ELb1ELb0ELb1ELb1ELb1EEEEEEEEEvNT_6ParamsE) ;  /* 0xfffdd24002007950 */ /* 0x004fea0003c3ffff */
        .weak           $__internal_50_$__cuda_sm70_shflsync_up_p
        .type           $__internal_50_$__cuda_sm70_shflsync_up_p,@function
        .size           $__internal_50_$__cuda_sm70_shflsync_up_p,($__internal_51_$__cuda_sm70_votesync_ballot - $__internal_50_$__cuda_sm70_shflsync_up_p)
$__internal_50_$__cuda_sm70_shflsync_up_p:
[----:B------:R-:W-:Y:S02]  /*22dc0*/  MOV R4, RZ ;  /* 0x000000ff00047202 */ /* 0x000fe40000000f00 */
[----:B------:R-:W-:-:S04]  /*22dd0*/  MOV R12, 0xffffffff ;  /* 0xffffffff000c7802 */ /* 0x000fc80000000f00 */
[----:B------:R-:W-:Y:S04]  /*22de0*/  WARPSYNC R12 ;  /* 0x0000000c00007348 */ /* 0x000fe80003800000 */
[----:B------:R1:W2:Y:S02]  /*22df0*/  SHFL.UP PT, R4, R0, R3, R4 ;  /* 0x0400000300047389 */ /* 0x0002a400000e0004 */
[----:B-1----:R-:W-:-:S04]  /*22e00*/  MOV R3, 0x0 ;  /* 0x0000000000037802 */ /* 0x002fc80000000f00 */
[----:B--2---:R-:W-:Y:S05]  /*22e10*/  RET.REL.NODEC R2 `(_ZN7cutlass13device_kernelIN5flash19enable_sm80_to_sm89INS1_16FlashAttnFwdSm80INS1_25CollectiveMainloopFwdSm80ILi8ELi2ELb0EN4cute5tupleIJNS5_1CILi128EEENS7_ILi64EEENS7_ILi192EEEEEELi192ENS_10bfloat16_tEfNS_4arch4Sm80ELb1ELb0ELb1ELb1ELb1ELb1ELb1ELb1EEENS1_21CollectiveEpilogueFwdINS6_IJS8_SA_S9_EEENS6_IJNS7_ILi1EEESI_SI_EEESC_SE_Li256ELb1ELb1ELb1ELb0EEENS1_36VarlenDynamicPersistentTileSchedulerILi128ELi64ELi256ELi256ELb1ELb1ELb0ELb1ELb1ELb1EEEEEEEEEvNT_6ParamsE) ;  /* 0xfffdd1e002007950 */ /* 0x004fea0003c3ffff */
        .weak           $__internal_51_$__cuda_sm70_votesync_ballot
        .type           $__internal_51_$__cuda_sm70_votesync_ballot,@function
        .size           $__internal_51_$__cuda_sm70_votesync_ballot,(.L_x_6277 - $__internal_51_$__cuda_sm70_votesync_ballot)
$__internal_51_$__cuda_sm70_votesync_ballot:
[----:B------:R-:W-:Y:S01]  /*22e20*/  ISETP.NE.U32.AND P0, PT, R0, 0x1, PT ;  /* 0x000000010000780c */ /* 0x000fe20003f05070 */
[----:B------:R-:W-:-:S04]  /*22e30*/  IMAD.MOV.U32 R3, RZ, RZ, -0x1 ;  /* 0xffffffffff037424 */ /* 0x000fc800078e00ff */
[----:B------:R-:W-:Y:S08]  /*22e40*/  WARPSYNC R3 ;  /* 0x0000000300007348 */ /* 0x000ff00003800000 */
[----:B------:R-:W-:-:S04]  /*22e50*/  VOTE.ANY R0, PT, !P0 ;  /* 0x0000000000007806 */ /* 0x000fc800040e0100 */
[----:B------:R-:W-:Y:S01]  /*22e60*/  LOP3.LUT R0, R0, R3, RZ, 0xc0, !PT ;  /* 0x0000000300007212 */ /* 0x000fe200078ec0ff */
[----:B------:R-:W-:-:S04]  /*22e70*/  IMAD.MOV.U32 R3, RZ, RZ, 0x0 ;  /* 0x00000000ff037424 */ /* 0x000fc800078e00ff */
[----:B------:R-:W-:Y:S05]  /*22e80*/  RET.REL.NODEC R2 `(_ZN7cutlass13device_kernelIN5flash19enable_sm80_to_sm89INS1_16FlashAttnFwdSm80INS1_25CollectiveMainloopFwdSm80ILi8ELi2ELb0EN4cute5tupleIJNS5_1CILi128EEENS7_ILi64EEENS7_ILi192EEEEEELi192ENS_10bfloat16_tEfNS_4arch4Sm80ELb1ELb0ELb1ELb1ELb1ELb1ELb1ELb1EEENS1_21CollectiveEpilogueFwdINS6_IJS8_SA_S9_EEENS6_IJNS7_ILi1EEESI_SI_EEESC_SE_Li256ELb1ELb1ELb1ELb0EEENS1_36VarlenDynamicPersistentTileSchedulerILi128ELi64ELi256ELi256ELb1ELb1ELb0ELb1ELb1ELb1EEEEEEEEEvNT_6ParamsE) ;  /* 0xfffdd17002007950 */ /* 0x000fea0003c3ffff */
.L_x_3104:
        /* <DEDUP_REMOVED lines=15> */
.L_x_6277:


//--------------------- .text._ZN7cutlass13device_kernelIN5flash19enable_sm80_to_sm89INS1_16FlashAttnFwdSm80INS1_25CollectiveMainloopFwdSm80ILi8ELi1ELb0EN4cute5tupleIJNS5_1CILi128EEENS7_ILi64EEENS7_ILi192EEEEEELi192ENS_10bfloat16_tEfNS_4arch4Sm80ELb0ELb0ELb0ELb0ELb1ELb0ELb1ELb1EEENS1_21CollectiveEpilogueFwdINS6_IJS8_SA_S9_EEENS6_IJNS7_ILi1EEESI_SI_EEESC_SE_Li256ELb0ELb1ELb1ELb0EEENS1_19SingleTileSchedulerILb0ELb1ELb1ELi128EEEEEEEEEvNT_6ParamsE --------------------------
	.section	.text._ZN7cutlass13device_kernelIN5flash19enable_sm80_to_sm89INS1_16FlashAttnFwdSm80INS1_25CollectiveMainloopFwdSm80ILi8ELi1ELb0EN4cute5tupleIJNS5_1CILi128EEENS7_ILi64EEENS7_ILi192EEEEEELi192ENS_10bfloat16_tEfNS_4arch4Sm80ELb0ELb0ELb0ELb0ELb1ELb0ELb1ELb1EEENS1_21CollectiveEpilogueFwdINS6_IJS8_SA_S9_EEENS6_IJNS7_ILi1EEESI_SI_EEESC_SE_Li256ELb0ELb1ELb1ELb0EEENS1_19SingleTileSchedulerILb0ELb1ELb1ELi128EEEEEEEEEvNT_6ParamsE,"ax",@progbits
	.sectioninfo	@"SHI_REGISTERS=226"
	.align	128
.text._ZN7cutlass13device_kernelIN5flash19enable_sm80_to_sm89INS1_16FlashAttnFwdSm80INS1_25CollectiveMainloopFwdSm80ILi8ELi1ELb0EN4cute5tupleIJNS5_1CILi128EEENS7_ILi64EEENS7_ILi192EEEEEELi192ENS_10bfloat16_tEfNS_4arch4Sm80ELb0ELb0ELb0ELb0ELb1ELb0ELb1ELb1EEENS1_21CollectiveEpilogueFwdINS6_IJS8_SA_S9_EEENS6_IJNS7_ILi1EEESI_SI_EEESC_SE_Li256ELb0ELb1ELb1ELb0EEENS1_19SingleTileSchedulerILb0ELb1ELb1ELi128EEEEEEEEEvNT_6ParamsE:
        .type           _ZN7cutlass13device_kernelIN5flash19enable_sm80_to_sm89INS1_16FlashAttnFwdSm80INS1_25CollectiveMainloopFwdSm80ILi8ELi1ELb0EN4cute5tupleIJNS5_1CILi128EEENS7_ILi64EEENS7_ILi192EEEEEELi192ENS_10bfloat16_tEfNS_4arch4Sm80ELb0ELb0ELb0ELb0ELb1ELb0ELb1ELb1EEENS1_21CollectiveEpilogueFwdINS6_IJS8_SA_S9_EEENS6_IJNS7_ILi1EEESI_SI_EEESC_SE_Li256ELb0ELb1ELb1ELb0EEENS1_19SingleTileSchedulerILb0ELb1ELb1ELi128EEEEEEEEEvNT_6ParamsE,@function
        .size           _ZN7cutlass13device_kernelIN5flash19enable_sm80_to_sm89INS1_16FlashAttnFwdSm80INS1_25CollectiveMainloopFwdSm80ILi8ELi1ELb0EN4cute5tupleIJNS5_1CILi128EEENS7_ILi64EEENS7_ILi192EEEEEELi192ENS_10bfloat16_tEfNS_4arch4Sm80ELb0ELb0ELb0ELb0ELb1ELb0ELb1ELb1EEENS1_21CollectiveEpilogueFwdINS6_IJS8_SA_S9_EEENS6_IJNS7_ILi1EEESI_SI_EEESC_SE_Li256ELb0ELb1ELb1ELb0EEENS1_19SingleTileSchedulerILb0ELb1ELb1ELi128EEEEEEEEEvNT_6ParamsE,(.L_x_6282 - _ZN7cutlass13device_kernelIN5flash19enable_sm80_to_sm89INS1_16FlashAttnFwdSm80INS1_25CollectiveMainloopFwdSm80ILi8ELi1ELb0EN4cute5tupleIJNS5_1CILi128EEENS7_ILi64EEENS7_ILi192EEEEEELi192ENS_10bfloat16_tEfNS_4arch4Sm80ELb0ELb0ELb0ELb0ELb1ELb0ELb1ELb1EEENS1_21CollectiveEpilogueFwdINS6_IJS8_SA_S9_EEENS6_IJNS7_ILi1EEESI_SI_EEESC_SE_Li256ELb0ELb1ELb1ELb0EEENS1_19SingleTileSchedulerILb0ELb1ELb1ELi128EEEEEEEEEvNT_6ParamsE)
        .other          _ZN7cutlass13device_kernelIN5flash19enable_sm80_to_sm89INS1_16FlashAttnFwdSm80INS1_25CollectiveMainloopFwdSm80ILi8ELi1ELb0EN4cute5tupleIJNS5_1CILi128EEENS7_ILi64EEENS7_ILi192EEEEEELi192ENS_10bfloat16_tEfNS_4arch4Sm80ELb0ELb0ELb0ELb0ELb1ELb0ELb1ELb1EEENS1_21CollectiveEpilogueFwdINS6_IJS8_SA_S9_EEENS6_IJNS7_ILi1EEESI_SI_EEESC_SE_Li256ELb0ELb1ELb1ELb0EEENS1_19SingleTileSchedulerILb0ELb1ELb1ELi128EEEEEEEEEvNT_6ParamsE,@"STO_CUDA_ENTRY STV_DEFAULT"
_ZN7cutlass13device_kernelIN5flash19enable_sm80_to_sm89INS1_16FlashAttnFwdSm80INS1_25CollectiveMainloopFwdSm80ILi8ELi1ELb0EN4cute5tupleIJNS5_1CILi128EEENS7_ILi64EEENS7_ILi192EEEEEELi192ENS_10bfloat16_tEfNS_4arch4Sm80ELb0ELb0ELb0ELb0ELb1ELb0ELb1ELb1EEENS1_21CollectiveEpilogueFwdINS6_IJS8_SA_S9_EEENS6_IJNS7_ILi1EEESI_SI_EEESC_SE_Li256ELb0ELb1ELb1ELb0EEENS1_19SingleTileSchedulerILb0ELb1ELb1ELi128EEEEEEEEEvNT_6ParamsE:
        /* <DEDUP_REMOVED lines=17> */
.L_x_3105:
[----:B------:R-:W-:Y:S02]  /*0110*/  ULDC.64 UR4, c[0x0][0x550] ;  /* 0x0001540000047ab9 */ /* 0x000fe40000000a00 */
[----:B------:R-:W-:Y:S02]  /*0120*/  UISETP.NE.AND UP0, UPT, UR4, 0x1, UPT ;  /* 0x000000010400788c */ /* 0x000fe4000bf05270 */
[----:B------:R-:W-:-:S02]  /*0130*/  UIMAD.WIDE.U32 UR8, UR6, UR5, URZ ;  /* 0x00000005060872a5 */ /* 0x000fc4000f8e003f */
[----:B------:R-:W-:Y:S02]  /*0140*/  ULDC UR4, c[0x0][0x558] ;  /* 0x0001560000047ab9 */ /* 0x000fe40000000800 */
[----:B------:R-:W-:-:S05]  /*0150*/  UMOV UR10, UR6 ;  /* 0x00000006000a7c82 */ /* 0x000fca0008000000 */
[----:B------:R-:W-:-:S03]  /*0160*/  @UP0 USHF.R.U32.HI UR10, URZ, UR4, UR9 ;  /* 0x000000043f0a0299 */ /* 0x000fc60008011609 */
.L_x_3106:
        /* <DEDUP_REMOVED lines=65> */
.L_x_3107:
        /* <DEDUP_REMOVED lines=94> */
[----:B------:R-:W-:Y:S01]  /*0b60*/  ISETP.GE.AND P5, PT, R144, c[0x0][0x198], PT ;  /* 0x0000660090007a0c */ /* 0x000fe20003fa6270 */
[----:B------:R-:W-:Y:S01]  /*0b70*/  ULDC UR4, c[0x0][0x168] ;  /* 0x00005a0000047ab9 */ /* 0x000fe20000000800 */
[----:B---3--:R-:W-:Y:S01]  /*0b80*/  IMAD R9, R12, 0x80, R202 ;  /* 0x000000800c097824 */ /* 0x008fe200078e02ca */
[----:B------:R-:W-:Y:S01]  /*0b90*/  UIADD3 UR5, UR17, UR5, URZ ;  /* 0x0000000511057290 */ /* 0x000fe2000fffe03f */
[----:B------:R-:W-:-:S02]  /*0ba0*/  IMAD.U32 R15, RZ, RZ, UR17 ;  /* 0x00000011ff0f7e24 */ /* 0x000fc4000f8e00ff */
[----:B------:R-:W-:-:S04]  /*0bb0*/  @P1 IMAD.HI.U32 R0, R9, c[0x0][0x2c8], RZ ;  /* 0x0000b20009001a27 */ /* 0x000fc800078e00ff */
        /* <DEDUP_REMOVED lines=9> */
[----:B------:R-:W-:Y:S01]  /*0c50*/  IMAD R0, R0, c[0x0][0x2c4], R9 ;  /* 0x0000b10000007a24 */ /* 0x000fe200078e0209 */
[----:B------:R-:W-:Y:S01]  /*0c60*/  IADD3 R9, R144, 0x40, RZ ;  /* 0x0000004090097810 */ /* 0x000fe20007ffe0ff */
[----:B------:R-:W-:Y:S02]  /*0c70*/  IMAD R4, R4, c[0x0][0x1b0], RZ ;  /* 0x00006c0004047a24 */ /* 0x000fe400078e02ff */
[----:B------:R-:W-:Y:S01]  /*0c80*/  IMAD R12, R12, 0x80, R7 ;  /* 0x000000800c0c7824 */ /* 0x000fe200078e0207 */
[----:B------:R-:W-:Y:S01]  /*0c90*/  SHF.R.S32.HI R11, RZ, 0x1f, R0 ;  /* 0x0000001fff0b7819 */ /* 0x000fe20000011400 */
[----:B------:R-:W-:Y:S01]  /*0ca0*/  IMAD R5, R5, c[0x0][0x1b4], R4 ;  /* 0x00006d0005057a24 */ /* 0x000fe200078e0204 */
[----:B------:R-:W-:-:S03]  /*0cb0*/  ISETP.GE.AND P4, PT, R9, c[0x0][0x198], PT ;  /* 0x0000660009007a0c */ /* 0x000fc60003f86270 */
        /* <DEDUP_REMOVED lines=14> */
[----:B------:R-:W-:Y:S01]  /*0da0*/  LOP3.LUT R199, R199, 0x38, R144, 0xf8, !PT ;  /* 0x00000038c7c77812 */ /* 0x000fe200078ef890 */
[----:B------:R1:W2:Y:S01]  /*0db0*/  SHFL.IDX PT, R21, R11, RZ, 0x181f ;  /* 0x00181fff0b157589 */ /* 0x0002a200000e0000 */
[----:B------:R-:W-:Y:S02]  /*0dc0*/  LEA.HI R4, R4, R5, RZ, 0x3 ;  /* 0x0000000504047211 */ /* 0x000fe400078f18ff */
[----:B------:R-:W-:Y:S01]  /*0dd0*/  LOP3.LUT R199, R199, R0, RZ, 0x3c, !PT ;  /* 0x00000000c7c77212 */ /* 0x000fe200078e3cff */
[----:B------:R-:W-:Y:S01]  /*0de0*/  IMAD.MOV.U32 R0, RZ, RZ, 0x10 ;  /* 0x00000010ff007424 */ /* 0x000fe200078e00ff */
[----:B------:R-:W-:Y:S02]  /*0df0*/  LOP3.LUT R6, R4, 0xfffffff8, RZ, 0xc0, !PT ;  /* 0xfffffff804067812 */ /* 0x000fe400078ec0ff */
[----:B------:R-:W-:-:S03]  /*0e00*/  LOP3.LUT R199, R199, 0xfffffe00, R14, 0xf8, !PT ;  /* 0xfffffe00c7c77812 */ /* 0x000fc600078ef80e */
        /* <DEDUP_REMOVED lines=25> */
.L_x_3110:
[----:B-123--:R-:W-:Y:S05]  /*0fa0*/  BSYNC B0 ;  /* 0x0000000000007941 */ /* 0x00efea0003800000 */
.L_x_3109:
        /* <DEDUP_REMOVED lines=20> */
.L_x_3112:
[----:B------:R-:W-:Y:S05]  /*10f0*/  BSYNC B0 ;  /* 0x0000000000007941 */ /* 0x000fea0003800000 */
.L_x_3111:
        /* <DEDUP_REMOVED lines=20> */
.L_x_3114:
[----:B------:R-:W-:Y:S05]  /*1240*/  BSYNC B0 ;  /* 0x0000000000007941 */ /* 0x000fea0003800000 */
.L_x_3113:
[----:B------:R-:W-:Y:S01]  /*1250*/  UIADD3 UR11, UR6, -0x1, URZ ;  /* 0xffffffff060b7890 */ /* 0x000fe2000fffe03f */
[----:B---3--:R-:W-:Y:S01]  /*1260*/  SHFL.IDX PT, R16, R18, 0x3, 0x181f ;  /* 0x00781f0012107f89 */ /* 0x008fe200000e0000 */
[----:B------:R-:W-:Y:S01]  /*1270*/  IADD3 R12, R12, 0x60, RZ ;  /* 0x000000600c0c7810 */ /* 0x000fe20007ffe0ff */
[----:B------:R-:W-:Y:S01]  /*1280*/  IMAD.MOV.U32 R14, RZ, RZ, c[0x0][0x2b8] ;  /* 0x0000ae00ff0e7624 */ /* 0x000fe200078e00ff */
[----:B------:R-:W-:Y:S01]  /*1290*/  USHF.R.S32.HI UR15, URZ, 0x1f, UR14 ;  /* 0x0000001f3f0f7899 */ /* 0x000fe2000801140e */
[----:B------:R3:W5:Y:S01]  /*12a0*/  SHFL.IDX PT, R17, R11, 0x3, 0x181f ;  /* 0x00781f000b117f89 */ /* 0x00076200000e0000 */
[----:B------:R-:W-:Y:S01]  /*12b0*/  IMAD.U32 R15, RZ, RZ, UR11 ;  /* 0x0000000bff0f7e24 */ /* 0x000fe2000f8e00ff */
[----:B------:R-:W-:Y:S01]  /*12c0*/  ISETP.GE.AND P2, PT, R12, UR4, PT ;  /* 0x000000040c007c0c */ /* 0x000fe2000bf46270 */
[----:B------:R-:W-:Y:S01]  /*12d0*/  IMAD.SHL.U32 R199, R199, 0x2, RZ ;  /* 0x00000002c7c77824 */ /* 0x000fe200078e00ff */
[----:B------:R-:W-:Y:S01]  /*12e0*/  SHF.R.S32.HI R12, RZ, 0x1f, R9 ;  /* 0x0000001fff0c7819 */ /* 0x000fe20000011409 */
[----:B------:R-:W-:Y:S01]  /*12f0*/  IMAD R15, R15, 0x40, R202 ;  /* 0x000000400f0f7824 */ /* 0x000fe200078e02ca */
[----:B------:R-:W-:Y:S01]  /*1300*/  ISETP.NE.AND P0, PT, R14, 0x1, PT ;  /* 0x000000010e00780c */ /* 0x000fe20003f05270 */
[----:B------:R-:W-:Y:S01]  /*1310*/  ULDC.64 UR4, c[0x0][0x2b0] ;  /* 0x0000ac0000047ab9 */ /* 0x000fe20000000a00 */
[----:B------:R-:W-:Y:S01]  /*1320*/  LEA.HI R133, R12, R9, RZ, 0x3 ;  /* 0x000000090c857211 */ /* 0x000fe200078f18ff */
[----:B------:R-:W-:Y:S01]  /*1330*/  UIMAD UR15, UR15, UR4, URZ ;  /* 0x000000040f0f72a4 */ /* 0x000fe2000f8e023f */
[C---:B------:R-:W-:Y:S01]  /*1340*/  IADD3 R201, R15.reuse, UR8, RZ ;  /* 0x000000080fc97c10 */ /* 0x040fe2000fffe0ff */
[----:B------:R-:W-:Y:S01]  /*1350*/  UIMAD.WIDE.U32 UR16, UR14, UR4, URZ ;  /* 0x000000040e1072a5 */ /* 0x000fe2000f8e003f */
[----:B------:R-:W-:Y:S01]  /*1360*/  ISETP.GE.AND P6, PT, R15, UR9, PT ;  /* 0x000000090f007c0c */ /* 0x000fe2000bfc6270 */
[----:B------:R-:W-:Y:S01]  /*1370*/  UIMAD UR15, UR14, UR5, UR15 ;  /* 0x000000050e0f72a4 */ /* 0x000fe2000f8e020f */
[----:B------:R-:W-:Y:S01]  /*1380*/  SHF.R.S32.HI R15, RZ, 0x1f, R8 ;  /* 0x0000001fff0f7819 */ /* 0x000fe20000011408 */
[----:B------:R-:W-:Y:S01]  /*1390*/  IMAD.MOV.U32 R200, RZ, RZ, RZ ;  /* 0x000000ffffc87224 */ /* 0x000fe200078e00ff */
[----:B------:R-:W-:Y:S01]  /*13a0*/  LOP3.LUT R133, R133, 0xfffffff8, RZ, 0xc0, !PT ;  /* 0xfffffff885857812 */ /* 0x000fe200078ec0ff */
[----:B------:R-:W-:Y:S01]  /*13b0*/  UIADD3 UR15, UR17, UR15, URZ ;  /* 0x0000000f110f7290 */ /* 0x000fe2000fffe03f */
[----:B------:R-:W-:Y:S01]  /*13c0*/  LEA.HI R134, R15, R8, RZ, 0x3 ;  /* 0x000000080f867211 */ /* 0x000fe200078f18ff */
[----:B------:R-:W-:Y:S01]  /*13d0*/  @P0 IMAD.HI.U32 R14, R201, c[0x0][0x2bc], RZ ;  /* 0x0000af00c90e0a27 */ /* 0x000fe200078e00ff */
[----:B------:R-:W-:-:S03]  /*13e0*/  ISETP.GT.OR P6, PT, R202, 0x3f, P6 ;  /* 0x0000003fca00780c */ /* 0x000fc600037c4670 */
[----:B-123--:R-:W-:Y:S01]  /*13f0*/  IMAD.MOV.U32 R11, RZ, RZ, R201 ;  /* 0x000000ffff0b7224 */ /* 0x00efe200078e00c9 */
[----:B------:R-:W-:Y:S01]  /*1400*/  LOP3.LUT R134, R134, 0xfffffff8, RZ, 0xc0, !PT ;  /* 0xfffffff886867812 */ /* 0x000fe200078ec0ff */
[----:B----45:R-:W-:Y:S01]  /*1410*/  @!P2 IMAD.WIDE R20, R144, 0x2, R16 ;  /* 0x000000029014a825 */ /* 0x030fe200078e0210 */
[----:B------:R-:W-:Y:S01]  /*1420*/  @P0 SHF.R.U32.HI R11, RZ, c[0x0][0x2c0], R14 ;  /* 0x0000b000ff0b0a19 */ /* 0x000fe2000001160e */
[----:B------:R-:W-:Y:S02]  /*1430*/  USHF.R.S32.HI UR14, URZ, 0x1f, UR10 ;  /* 0x0000001f3f0e7899 */ /* 0x000fe4000801140a */
[--C-:B------:R-:W-:Y:S01]  /*1440*/  @!P2 IMAD.WIDE R18, R133, 0x2, R16.reuse ;  /* 0x000000028512a825 */ /* 0x100fe200078e0210 */
[----:B------:R-:W-:Y:S01]  /*1450*/  @!PT LDS RZ, [RZ] ;  /* 0x00000000fffff984 */ /* 0x000fe20000000800 */
[----:B------:R1:W-:Y:S01]  /*1460*/  @!P2 LDGSTS.E.BYPASS.LTC128B.128 [R199+0xf100], [R20.64], !P5 ;  /* 0x0f10000014c7afae */ /* 0x0003e2000e901d4c */
[----:B------:R-:W-:Y:S02]  /*1470*/  ULDC.64 UR4, c[0x0][0x1e8] ;  /* 0x00007a0000047ab9 */ /* 0x000fe40000000a00 */
[----:B------:R-:W-:Y:S01]  /*1480*/  @!P2 IMAD.WIDE R16, R134, 0x2, R16 ;  /* 0x000000028610a825 */ /* 0x000fe200078e0210 */
[----:B------:R2:W-:Y:S01]  /*1490*/  @!P2 LDGSTS.E.BYPASS.LTC128B.128 [R199+0x13100], [R18.64], !P4 ;  /* 0x1310000012c7afae */ /* 0x0005e2000e101d4c */
[----:B------:R-:W-:-:S03]  /*14a0*/  @!P6 IADD3 R15, P1, R11, UR16, RZ ;  /* 0x000000100b0fec10 */ /* 0x000fc6000ff3e0ff */
[----:B------:R3:W-:Y:S01]  /*14b0*/  @!P2 LDGSTS.E.BYPASS.LTC128B.128 [R199+0x17100], [R16.64], !P3 ;  /* 0x1710000010c7afae */ /* 0x0007e2000d901d4c */
[----:B------:R-:W-:Y:S02]  /*14c0*/  @!P6 LEA.HI.X.SX32 R12, R11, UR15, 0x1, P1 ;  /* 0x0000000f0b0cec11 */ /* 0x000fe400088f0eff */
[C---:B------:R-:W-:Y:S01]  /*14d0*/  @!P6 LEA R14, P1, R15.reuse, c[0x0][0x2a0], 0x2 ;  /* 0x0000a8000f0eea11 */ /* 0x040fe200078210ff */
[----:B------:R-:W0:Y:S03]  /*14e0*/  LDGDEPBAR ;  /* 0x00000000000079af */ /* 0x000e260000000000 */
[----:B------:R-:W-:Y:S01]  /*14f0*/  @!P6 LEA.HI.X R15, R15, c[0x0][0x2a4], R12, 0x2, P1 ;  /* 0x0000a9000f0fea11 */ /* 0x000fe200008f140c */
[----:B------:R-:W-:Y:S06]  /*1500*/  BAR.SYNC.DEFER_BLOCKING 0x0 ;  /* 0x0000000000007b1d */ /* 0x000fec0000010000 */
[----:B------:R4:W5:Y:S01]  /*1510*/  @!P6 LDG.E R200, [R14.64] ;  /* 0x0000000c0ec8e981 */ /* 0x000962000c1e1900 */
[----:B------:R-:W-:Y:S01]  /*1520*/  IMAD.MOV R12, RZ, RZ, -R11 ;  /* 0x000000ffff0c7224 */ /* 0x000fe200078e0a0b */
[----:B------:R-:W-:Y:S01]  /*1530*/  UIMAD UR18, UR14, UR4, URZ ;  /* 0x000000040e1272a4 */ /* 0x000fe2000f8e023f */
[----:B---3--:R-:W-:Y:S01]  /*1540*/  IMAD.SHL.U32 R16, R7, 0x8, RZ ;  /* 0x0000000807107824 */ /* 0x008fe200078e00ff */
[----:B------:R-:W-:Y:S01]  /*1550*/  UIMAD.WIDE.U32 UR20, UR10, UR4, URZ ;  /* 0x000000040a1472a5 */ /* 0x000fe2000f8e003f */
[----:B------:R-:W-:Y:S01]  /*1560*/  IMAD R201, R12, c[0x0][0x2b8], R201 ;  /* 0x0000ae000cc97a24 */ /* 0x000fe200078e02c9 */
[----:B------:R-:W-:Y:S01]  /*1570*/  UIMAD UR18, UR10, UR5, UR18 ;  /* 0x000000050a1272a4 */ /* 0x000fe2000f8e0212 */
[----:B------:R-:W-:Y:S01]  /*1580*/  LOP3.LUT P2, RZ, R2, 0x2, RZ, 0xc0, !PT ;  /* 0x0000000202ff7812 */ /* 0x000fe2000784c0ff */
[----:B------:R-:W-:Y:S01]  /*1590*/  UIMAD UR9, UR11, -0x40, UR9 ;  /* 0xffffffc00b0978a4 */ /* 0x000fe2000f8e0209 */
[C---:B--2---:R-:W-:Y:S01]  /*15a0*/  IMAD.WIDE.U32 R18, R201.reuse, c[0x0][0x1e0], RZ ;  /* 0x00007800c9127a25 */ /* 0x044fe200078e00ff */
[----:B------:R-:W-:Y:S01]  /*15b0*/  SHF.R.S32.HI R12, RZ, 0x1f, R201 ;  /* 0x0000001fff0c7819 */ /* 0x000fe200000114c9 */
[----:B------:R-:W-:Y:S01]  /*15c0*/  UIADD3 UR18, UR21, UR18, URZ ;  /* 0x0000001215127290 */ /* 0x000fe2000fffe03f */
[----:B------:R-:W-:Y:S01]  /*15d0*/  ISETP.GE.AND P3, PT, R144, c[0x0][0x1d4], PT ;  /* 0x0000750090007a0c */ /* 0x000fe20003f66270 */
[----:B------:R-:W-:Y:S01]  /*15e0*/  IMAD.WIDE.U32 R22, R201, c[0x0][0x208], RZ ;  /* 0x00008200c9167a25 */ /* 0x000fe200078e00ff */
[----:B------:R-:W-:Y:S01]  /*15f0*/  ULDC.64 UR4, c[0x0][0x210] ;  /* 0x0000840000047ab9 */ /* 0x000fe20000000a00 */
[----:B------:R-:W-:Y:S01]  /*1600*/  IADD3 R44, -R7, UR9, RZ ;  /* 0x00000009072c7c10 */ /* 0x000fe2000fffe1ff */
[----:B------:R-:W-:Y:S01]  /*1610*/  UIMAD UR14, UR14, UR4, URZ ;  /* 0x000000040e0e72a4 */ /* 0x000fe2000f8e023f */
[C---:B-1----:R-:W-:Y:S01]  /*1620*/  IMAD R20, R12.reuse, c[0x0][0x1e0], RZ ;  /* 0x000078000c147a24 */ /* 0x042fe200078e02ff */
[----:B------:R-:W-:Y:S01]  /*1630*/  UIMAD.WIDE.U32 UR22, UR10, UR4, URZ ;  /* 0x000000040a1672a5 */ /* 0x000fe2000f8e003f */
[----:B------:R-:W-:Y:S01]  /*1640*/  IMAD R12, R12, c[0x0][0x208], RZ ;  /* 0x000082000c0c7a24 */ /* 0x000fe200078e02ff */
[----:B------:R-:W-:Y:S01]  /*1650*/  UIMAD UR5, UR10, UR5, UR14 ;  /* 0x000000050a0572a4 */ /* 0x000fe2000f8e020e */
[----:B------:R-:W-:Y:S01]  /*1660*/  IMAD R20, R201, c[0x0][0x1e4], R20 ;  /* 0x00007900c9147a24 */ /* 0x000fe200078e0214 */
[----:B------:R-:W-:Y:S01]  /*1670*/  ISETP.GE.AND P5, PT, R44, 0x1, PT ;  /* 0x000000012c00780c */ /* 0x000fe20003fa6270 */
[----:B------:R-:W-:Y:S01]  /*1680*/  IMAD.SHL.U32 R6, R6, 0x40, RZ ;  /* 0x0000004006067824 */ /* 0x000fe200078e00ff */
[----:B------:R-:W-:Y:S01]  /*1690*/  UIADD3 UR5, UR23, UR5, URZ ;  /* 0x0000000517057290 */ /* 0x000fe2000fffe03f */
[----:B------:R-:W-:Y:S01]  /*16a0*/  IMAD.IADD R21, R19, 0x1, R20 ;  /* 0x0000000113157824 */ /* 0x000fe200078e0214 */
[----:B------:R-:W-:Y:S01]  /*16b0*/  ISETP.GT.AND P4, PT, R44, 0x20, PT ;  /* 0x000000202c00780c */ /* 0x000fe20003f84270 */
[----:B------:R-:W-:Y:S01]  /*16c0*/  IMAD.MOV.U32 R20, RZ, RZ, R18 ;  /* 0x000000ffff147224 */ /* 0x000fe200078e0012 */
[----:B------:R-:W-:Y:S01]  /*16d0*/  SHF.R.S32.HI R18, RZ, 0x4, R13 ;  /* 0x00000004ff127819 */ /* 0x000fe2000001140d */
[----:B----4-:R-:W-:Y:S01]  /*16e0*/  IMAD.SHL.U32 R15, R2, 0x40, RZ ;  /* 0x00000040020f7824 */ /* 0x010fe200078e00ff */
[----:B------:R-:W-:Y:S01]  /*16f0*/  LOP3.LUT R6, R6, 0x1c0, RZ, 0xc0, !PT ;  /* 0x000001c006067812 */ /* 0x000fe200078ec0ff */
[----:B------:R-:W-:Y:S01]  /*1700*/  IMAD R19, R201, c[0x0][0x20c], R12 ;  /* 0x00008300c9137a24 */ /* 0x000fe200078e020c */
[----:B------:R-:W-:Y:S01]  /*1710*/  LEA.HI R13, R13, R18, RZ, 0x1 ;  /* 0x000000120d0d7211 */ /* 0x000fe200078f08ff */
[----:B------:R-:W-:Y:S01]  /*1720*/  UISETP.GT.AND UP0, UPT, UR11, UR7, UPT ;  /* 0x000000070b00728c */ /* 0x000fe2000bf04270 */
[----:B------:R-:W-:Y:S01]  /*1730*/  LOP3.LUT R15, R15, 0x1c0, RZ, 0xc0, !PT ;  /* 0x000001c00f0f7812 */ /* 0x000fe200078ec0ff */
[----:B------:R-:W-:Y:S01]  /*1740*/  IMAD.IADD R19, R23, 0x1, R19 ;  /* 0x0000000117137824 */ /* 0x000fe200078e0213 */
[----:B------:R-:W-:-:S02]  /*1750*/  LOP3.LUT R13, R13, 0xfffffffe, RZ, 0xc0, !PT ;  /* 0xfffffffe0d0d7812 */ /* 0x000fc400078ec0ff */
[----:B------:R-:W-:Y:S02]  /*1760*/  LOP3.LUT R16, R15, 0x8, R16, 0xf8, !PT ;  /* 0x000000080f107812 */ /* 0x000fe400078ef810 */
[----:B------:R-:W-:Y:S01]  /*1770*/  SHF.R.U32.HI R15, RZ, 0x3, R15 ;  /* 0x00000003ff0f7819 */ /* 0x000fe2000001160f */
[----:B------:R-:W-:Y:S01]  /*1780*/  IMAD.IADD R13, R18, 0x1, -R13 ;  /* 0x00000001120d7824 */ /* 0x000fe200078e0a0d */
[----:B------:R-:W-:Y:S01]  /*1790*/  SHF.R.S32.HI R145, RZ, 0x1f, R144 ;  /* 0x0000001fff917819 */ /* 0x000fe20000011490 */
[----:B------:R-:W-:Y:S01]  /*17a0*/  IMAD.MOV.U32 R18, RZ, RZ, R22 ;  /* 0x000000ffff127224 */ /* 0x000fe200078e0016 */
[----:B------:R-:W-:Y:S02]  /*17b0*/  LOP3.LUT R16, R16, R15, RZ, 0x3c, !PT ;  /* 0x0000000f10107212 */ /* 0x000fe400078e3cff */
[----:B------:R-:W-:Y:S02]  /*17c0*/  IADD3 R203, R199, 0x100, RZ ;  /* 0x00000100c7cb7810 */ /* 0x000fe40007ffe0ff */
[----:B------:R-:W-:Y:S01]  /*17d0*/  SHF.R.S32.HI R146, RZ, 0x1f, R133 ;  /* 0x0000001fff927819 */ /* 0x000fe20000011485 */
[----:B------:R-:W-:Y:S01]  /*17e0*/  IMAD R197, R13, 0x200, R16 ;  /* 0x000002000dc57824 */ /* 0x000fe200078e0210 */
[----:B------:R-:W-:-:S03]  /*17f0*/  SHF.R.S32.HI R135, RZ, 0x1f, R134 ;  /* 0x0000001fff877819 */ /* 0x000fc60000011486 */
[----:B------:R-:W-:-:S05]  /*1800*/  IMAD.SHL.U32 R197, R197, 0x2, RZ ;  /* 0x00000002c5c57824 */ /* 0x000fca00078e00ff */
[----:B------:R-:W-:Y:S02]  /*1810*/  IADD3 R196, R197, 0x6120, RZ ;  /* 0x00006120c5c47810 */ /* 0x000fe40007ffe0ff */
[----:B-----5:R-:W-:Y:S01]  /*1820*/  SHF.R.S32.HI R14, RZ, 0x1f, R200 ;  /* 0x0000001fff0e7819 */ /* 0x020fe200000114c8 */
[----:B------:R-:W-:-:S04]  /*1830*/  IMAD.WIDE.U32 R20, R200, c[0x0][0x1f0], R20 ;  /* 0x00007c00c8147a25 */ /* 0x000fc800078e0014 */
[C---:B------:R-:W-:Y:S02]  /*1840*/  IMAD R11, R14.reuse, c[0x0][0x1f0], RZ ;  /* 0x00007c000e0b7a24 */ /* 0x040fe400078e02ff */
[----:B------:R-:W-:Y:S02]  /*1850*/  IMAD R15, R14, c[0x0][0x218], RZ ;  /* 0x000086000e0f7a24 */ /* 0x000fe400078e02ff */
[----:B------:R-:W-:Y:S01]  /*1860*/  IMAD R12, R200, c[0x0][0x1f4], R11 ;  /* 0x00007d00c80c7a24 */ /* 0x000fe200078e020b */
[----:B------:R-:W-:-:S04]  /*1870*/  IADD3 R11, P1, R20, UR20, RZ ;  /* 0x00000014140b7c10 */ /* 0x000fc8000ff3e0ff */
[----:B------:R-:W-:Y:S02]  /*1880*/  IADD3.X R20, R21, UR18, R12, P1, !PT ;  /* 0x0000001215147c10 */ /* 0x000fe40008ffe40c */
[----:B------:R-:W-:-:S04]  /*1890*/  LEA R12, P1, R11, c[0x0][0x1c8], 0x1 ;  /* 0x000072000b0c7a11 */ /* 0x000fc800078208ff */
[----:B------:R-:W-:Y:S01]  /*18a0*/  LEA.HI.X R11, R11, c[0x0][0x1cc], R20, 0x1, P1 ;  /* 0x000073000b0b7a11 */ /* 0x000fe200008f0c14 */
[----:B------:R-:W-:Y:S01]  /*18b0*/  SHFL.IDX PT, R16, R12, RZ, 0x181f ;  /* 0x00181fff0c107589 */ /* 0x000fe200000e0000 */
[----:B------:R-:W-:-:S03]  /*18c0*/  IMAD.WIDE.U32 R20, R200, c[0x0][0x218], R18 ;  /* 0x00008600c8147a25 */ /* 0x000fc600078e0012 */
[----:B------:R-:W1:Y:S01]  /*18d0*/  SHFL.IDX PT, R17, R11, RZ, 0x181f ;  /* 0x00181fff0b117589 */ /* 0x000e6200000e0000 */
[----:B------:R-:W-:Y:S02]  /*18e0*/  IMAD R18, R200, c[0x0][0x21c], R15 ;  /* 0x00008700c8127a24 */ /* 0x000fe400078e020f */
[----:B------:R-:W-:Y:S01]  /*18f0*/  IMAD.SHL.U32 R19, R13, 0x8, RZ ;  /* 0x000000080d137824 */ /* 0x000fe200078e00ff */
[----:B------:R-:W-:Y:S01]  /*1900*/  SHFL.IDX PT, R14, R12, 0x1, 0x181f ;  /* 0x00381f000c0e7f89 */ /* 0x000fe200000e0000 */
[----:B------:R-:W-:Y:S02]  /*1910*/  IADD3 R13, P1, R20, UR22, RZ ;  /* 0x00000016140d7c10 */ /* 0x000fe4000ff3e0ff */
[----:B------:R-:W-:Y:S01]  /*1920*/  IADD3 R20, R197, 0x6100, RZ ;  /* 0x00006100c5147810 */ /* 0x000fe20007ffe0ff */
[----:B------:R-:W2:Y:S01]  /*1930*/  SHFL.IDX PT, R15, R11, 0x1, 0x181f ;  /* 0x00381f000b0f7f89 */ /* 0x000ea200000e0000 */
[----:B------:R-:W-:Y:S02]  /*1940*/  IADD3.X R18, R21, UR5, R18, P1, !PT ;  /* 0x0000000515127c10 */ /* 0x000fe40008ffe412 */
[----:B------:R-:W-:-:S02]  /*1950*/  LEA R7, P1, R13, c[0x0][0x1f8], 0x1 ;  /* 0x00007e000d077a11 */ /* 0x000fc400078208ff */
[----:B------:R-:W-:Y:S02]  /*1960*/  @P2 IADD3 R196, R20, -0x20, RZ ;  /* 0xffffffe014c42810 */ /* 0x000fe40007ffe0ff */
[----:B------:R-:W-:Y:S01]  /*1970*/  LEA.HI.X R18, R13, c[0x0][0x1fc], R18, 0x1, P1 ;  /* 0x00007f000d127a11 */ /* 0x000fe200008f0c12 */
[----:B------:R-:W-:Y:S01]  /*1980*/  SHFL.IDX PT, R48, R7, RZ, 0x181f ;  /* 0x00181fff07307589 */ /* 0x000fe200000e0000 */
[----:B------:R-:W-:Y:S02]  /*1990*/  ISETP.GE.AND P2, PT, R9, c[0x0][0x1d4], PT ;  /* 0x0000750009007a0c */ /* 0x000fe40003f46270 */
[----:B------:R-:W-:Y:S01]  /*19a0*/  ISETP.GE.AND P1, PT, R8, c[0x0][0x1d4], PT ;  /* 0x0000750008007a0c */ /* 0x000fe20003f26270 */
[----:B------:R3:W4:Y:S01]  /*19b0*/  SHFL.IDX PT, R72, R7, 0x1, 0x181f ;  /* 0x00381f0007487f89 */ /* 0x00072200000e0000 */
[----:B------:R-:W-:Y:S02]  /*19c0*/  LOP3.LUT R19, R6, 0x8, R19, 0xf8, !PT ;  /* 0x0000000806137812 */ /* 0x000fe400078ef813 */
[----:B------:R-:W-:Y:S01]  /*19d0*/  SHF.R.U32.HI R6, RZ, 0x3, R6 ;  /* 0x00000003ff067819 */ /* 0x000fe20000011606 */
[----:B-1----:R-:W-:Y:S01]  /*19e0*/  @P5 IMAD.WIDE R22, R144, 0x2, R16 ;  /* 0x0000000290165825 */ /* 0x002fe200078e0210 */
[----:B------:R-:W1:Y:S01]  /*19f0*/  SHFL.IDX PT, R13, R18, RZ, 0x181f ;  /* 0x00181fff120d7589 */ /* 0x000e6200000e0000 */
[----:B------:R-:W-:-:S02]  /*1a00*/  IADD3 R187, R196, 0x800, RZ ;  /* 0x00000800c4bb7810 */ /* 0x000fc40007ffe0ff */
[--C-:B------:R-:W-:Y:S01]  /*1a10*/  @P5 IMAD.WIDE R20, R133, 0x2, R16.reuse ;  /* 0x0000000285145825 */ /* 0x100fe200078e0210 */
[----:B------:R5:W-:Y:S01]  /*1a20*/  @P5 LDGSTS.E.BYPASS.LTC128B.128 [R199+0x6100], [R22.64], !P3 ;  /* 0x0610000016c75fae */ /* 0x000be2000d901d4c */
[----:B------:R-:W-:Y:S02]  /*1a30*/  LOP3.LUT R6, R19, R6, RZ, 0x3c, !PT ;  /* 0x0000000613067212 */ /* 0x000fe400078e3cff */
[----:B------:R-:W-:Y:S01]  /*1a40*/  @P5 IMAD.WIDE R16, R134, 0x2, R16 ;  /* 0x0000000286105825 */ /* 0x000fe200078e0210 */
[----:B------:R5:W-:Y:S01]  /*1a50*/  @P5 LDGSTS.E.BYPASS.LTC128B.128 [R199+0x8100], [R20.64], !P2 ;  /* 0x0810000014c75fae */ /* 0x000be2000d101d4c */
[----:B------:R-:W-:Y:S02]  /*1a60*/  IADD3 R186, R196, 0x1000, RZ ;  /* 0x00001000c4ba7810 */ /* 0x000fe40007ffe0ff */
[----:B--2---:R-:W-:Y:S01]  /*1a70*/  @P4 IMAD.WIDE R24, R144, 0x2, R14 ;  /* 0x0000000290184825 */ /* 0x004fe200078e020e */
[----:B------:R2:W-:Y:S01]  /*1a80*/  @P5 LDGSTS.E.BYPASS.LTC128B.128 [R199+0xa100], [R16.64], !P1 ;  /* 0x0a10000010c75fae */ /* 0x0005e2000c901d4c */
[----:B------:R-:W-:-:S02]  /*1a90*/  IADD3 R185, R196, 0x1800, RZ ;  /* 0x00001800c4b97810 */ /* 0x000fc40007ffe0ff */
[--C-:B------:R-:W-:Y:S01]  /*1aa0*/  @P4 IMAD.WIDE R26, R133, 0x2, R14.reuse ;  /* 0x00000002851a4825 */ /* 0x100fe200078e020e */
[----:B------:R1:W-:Y:S01]  /*1ab0*/  @P4 LDGSTS.E.BYPASS.LTC128B.128 [R199+0x7100], [R24.64], !P3 ;  /* 0x0710000018c74fae */ /* 0x0003e2000d901d4c */
[----:B------:R-:W-:Y:S02]  /*1ac0*/  IADD3 R183, R196, 0x2000, RZ ;  /* 0x00002000c4b77810 */ /* 0x000fe40007ffe0ff */
[----:B------:R-:W-:Y:S01]  /*1ad0*/  @P4 IMAD.WIDE R14, R134, 0x2, R14 ;  /* 0x00000002860e4825 */ /* 0x000fe200078e020e */
[----:B------:R5:W-:Y:S01]  /*1ae0*/  @P4 LDGSTS.E.BYPASS.LTC128B.128 [R199+0x9100], [R26.64], !P2 ;  /* 0x091000001ac74fae */ /* 0x000be2000d101d4c */
[----:B------:R-:W-:Y:S02]  /*1af0*/  IADD3 R182, R196, 0x2800, RZ ;  /* 0x00002800c4b67810 */ /* 0x000fe40007ffe0ff */
[----:B---3--:R-:W-:Y:S01]  /*1b00*/  IMAD.SHL.U32 R7, R4, 0x40, RZ ;  /* 0x0000004004077824 */ /* 0x008fe200078e00ff */
[----:B------:R3:W-:Y:S01]  /*1b10*/  @P4 LDGSTS.E.BYPASS.LTC128B.128 [R199+0xb100], [R14.64], !P1 ;  /* 0x0b1000000ec74fae */ /* 0x0007e2000c901d4c */
[----:B------:R-:W-:Y:S01]  /*1b20*/  LEA.HI R4, R10, R3, RZ, 0x5 ;  /* 0x000000030a047211 */ /* 0x000fe200078f28ff */
[----:B------:R-:W-:Y:S01]  /*1b30*/  IMAD.WIDE R10, R144, 0x2, RZ ;  /* 0x00000002900a7825 */ /* 0x000fe200078e02ff */
[----:B------:R-:W-:Y:S01]  /*1b40*/  IADD3 R181, R196, 0x3000, RZ ;  /* 0x00003000c4b57810 */ /* 0x000fe20007ffe0ff */
[----:B------:R-:W0:Y:S01]  /*1b50*/  LDGDEPBAR ;  /* 0x00000000000079af */ /* 0x000e220000000000 */
[----:B------:R-:W-:Y:S01]  /*1b60*/  LOP3.LUT R7, R7, 0xfffffe00, RZ, 0xc0, !PT ;  /* 0xfffffe0007077812 */ /* 0x000fe200078ec0ff */
[----:B------:R-:W-:Y:S01]  /*1b70*/  IMAD.SHL.U32 R198, R4, 0x20, RZ ;  /* 0x0000002004c67824 */ /* 0x000fe200078e00ff */
[----:B----4-:R-:W-:Y:S01]  /*1b80*/  IADD3 R46, P5, R10, R72, RZ ;  /* 0x000000480a2e7210 */ /* 0x010fe20007fbe0ff */
[----:B------:R4:W3:Y:S01]  /*1b90*/  SHFL.IDX PT, R12, R18, 0x1, 0x181f ;  /* 0x00381f00120c7f89 */ /* 0x0008e200000e0000 */
[----:B------:R-:W-:-:S02]  /*1ba0*/  IADD3 R180, R196, 0x3800, RZ ;  /* 0x00003800c4b47810 */ /* 0x000fc40007ffe0ff */
[----:B------:R-:W-:Y:S02]  /*1bb0*/  LOP3.LUT R198, R198, 0x7ffffc00, RZ, 0xc0, !PT ;  /* 0x7ffffc00c6c67812 */ /* 0x000fe400078ec0ff */
[----:B------:R-:W-:Y:S02]  /*1bc0*/  IADD3 R179, R196, 0x4000, RZ ;  /* 0x00004000c4b37810 */ /* 0x000fe40007ffe0ff */
[----:B--2---:R-:W-:Y:S02]  /*1bd0*/  IADD3 R16, P4, R48, R10, RZ ;  /* 0x0000000a30107210 */ /* 0x004fe40007f9e0ff */
[----:B------:R-:W-:Y:S02]  /*1be0*/  IADD3 R198, R6, R7, R198 ;  /* 0x0000000706c67210 */ /* 0x000fe40007ffe0c6 */
[C---:B------:R-:W-:Y:S01]  /*1bf0*/  IADD3 R178, R196.reuse, 0x4800, RZ ;  /* 0x00004800c4b27810 */ /* 0x040fe20007ffe0ff */
[----:B-1----:R-:W-:Y:S01]  /*1c00*/  IMAD.X R17, R13, 0x1, R11, P4 ;  /* 0x000000010d117824 */ /* 0x002fe200020e060b */
[----:B------:R-:W-:Y:S01]  /*1c10*/  IADD3 R177, R196, 0x5000, RZ ;  /* 0x00005000c4b17810 */ /* 0x000fe20007ffe0ff */
[----:B------:R-:W-:Y:S01]  /*1c20*/  IMAD.SHL.U32 R198, R198, 0x2, RZ ;  /* 0x00000002c6c67824 */ /* 0x000fe200078e00ff */
[----:B------:R-:W-:-:S03]  /*1c30*/  IADD3 R176, R196, 0x5800, RZ ;  /* 0x00005800c4b07810 */ /* 0x000fc60007ffe0ff */
[----:B------:R-:W-:Y:S01]  /*1c40*/  IMAD R194, R0, 0x2, R198 ;  /* 0x0000000200c27824 */ /* 0x000fe200078e02c6 */
[----:B------:R-:W-:-:S04]  /*1c50*/  DEPBAR.LE SB0, 0x1 ;  /* 0x000080400000791a */ /* 0x000fc80000000000 */
[----:B----4-:R-:W-:Y:S01]  /*1c60*/  IMAD.WIDE R18, R133, 0x2, RZ ;  /* 0x0000000285127825 */ /* 0x010fe200078e02ff */
[----:B------:R-:W-:-:S04]  /*1c70*/  DEPBAR.LE SB0, 0x0 ;  /* 0x000080000000791a */ /* 0x000fc80000000000 */
[----:B---3--:R-:W-:Y:S01]  /*1c80*/  IMAD.WIDE R14, R134, 0x2, RZ ;  /* 0x00000002860e7825 */ /* 0x008fe200078e02ff */
[----:B------:R-:W-:Y:S01]  /*1c90*/  BAR.SYNC.DEFER_BLOCKING 0x0 ;  /* 0x0000000000007b1d */ /* 0x000fe20000010000 */
[----:B------:R-:W-:Y:S02]  /*1ca0*/  IADD3 R74, P4, R18, R72, RZ ;  /* 0x00000048124a7210 */ /* 0x000fe40007f9e0ff */
[C---:B------:R-:W-:Y:S01]  /*1cb0*/  IADD3 R10, P6, R48.reuse, R18, RZ ;  /* 0x00000012300a7210 */ /* 0x040fe20007fde0ff */
[--C-:B------:R-:W-:Y:S01]  /*1cc0*/  IMAD.X R47, R11, 0x1, R12.reuse, P5 ;  /* 0x000000010b2f7824 */ /* 0x100fe200028e060c */
[----:B------:R-:W-:Y:S01]  /*1cd0*/  IADD3 R48, P5, R48, R14, RZ ;  /* 0x0000000e30307210 */ /* 0x000fe20007fbe0ff */
[--C-:B------:R-:W-:Y:S01]  /*1ce0*/  IMAD.X R75, R19, 0x1, R12.reuse, P4 ;  /* 0x00000001134b7824 */ /* 0x100fe200020e060c */
[----:B------:R-:W-:Y:S01]  /*1cf0*/  IADD3 R72, P4, R14, R72, RZ ;  /* 0x000000480e487210 */ /* 0x000fe20007f9e0ff */
[----:B------:R-:W-:Y:S01]  /*1d00*/  IMAD.X R11, R13, 0x1, R19, P6 ;  /* 0x000000010d0b7824 */ /* 0x000fe200030e0613 */
[----:B------:R-:W-:Y:S01]  /*1d10*/  ISETP.GE.AND P6, PT, R9, c[0x0][0x1d4], PT ;  /* 0x0000750009007a0c */ /* 0x000fe20003fc6270 */
[----:B------:R-:W-:Y:S01]  /*1d20*/  IMAD.X R49, R13, 0x1, R15, P5 ;  /* 0x000000010d317824 */ /* 0x000fe200028e060f */
[----:B------:R-:W-:Y:S01]  /*1d30*/  ISETP.GE.AND P5, PT, R144, c[0x0][0x1d4], PT ;  /* 0x0000750090007a0c */ /* 0x000fe20003fa6270 */
[----:B------:R-:W-:-:S02]  /*1d40*/  IMAD.X R73, R15, 0x1, R12, P4 ;  /* 0x000000010f497824 */ /* 0x000fc400020e060c */
[C---:B------:R-:W-:Y:S01]  /*1d50*/  IMAD R193, R5.reuse, 0x2, R198 ;  /* 0x0000000205c17824 */ /* 0x040fe200078e02c6 */
[----:B------:R-:W-:Y:S01]  /*1d60*/  ISETP.LT.OR P4, PT, R44, 0x1, P5 ;  /* 0x000000012c00780c */ /* 0x000fe20002f81670 */
[----:B------:R-:W-:Y:S01]  /*1d70*/  IMAD R191, R5, 0x2, R194 ;  /* 0x0000000205bf7824 */ /* 0x000fe200078e02c2 */
[----:B------:R-:W-:Y:S01]  /*1d80*/  ISETP.GE.AND P5, PT, R8, c[0x0][0x1d4], PT ;  /* 0x0000750008007a0c */ /* 0x000fe20003fa6270 */
[----:B------:R-:W-:Y:S04]  /*1d90*/  LDSM.16.M88.4 R76, [R198+0xc100] ;  /* 0x00c10000c64c783b */ /* 0x000fe80000000200 */
[----:B------:R-:W1:Y:S04]  /*1da0*/  LDSM.16.M88.4 R28, [R197+0x6100] ;  /* 0x00610000c51c783b */ /* 0x000e680000000200 */
[----:B------:R-:W-:Y:S04]  /*1db0*/  LDSM.16.M88.4 R56, [R194+0xc100] ;  /* 0x00c10000c238783b */ /* 0x000fe80000000200 */
[----:B-----5:R-:W2:Y:S04]  /*1dc0*/  LDSM.16.M88.4 R20, [R197+0x6900] ;  /* 0x00690000c514783b */ /* 0x020ea80000000200 */
[----:B------:R-:W3:Y:S04]  /*1dd0*/  LDSM.16.M88.4 R12, [R197+0x7100] ;  /* 0x00710000c50c783b */ /* 0x000ee80000000200 */
[----:B------:R-:W4:Y:S04]  /*1de0*/  LDSM.16.M88.4 R40, [R197+0x7900] ;  /* 0x00790000c528783b */ /* 0x000f280000000200 */
[----:B------:R-:W5:Y:S04]  /*1df0*/  LDSM.16.M88.4 R36, [R196] ;  /* 0x00000000c424783b */ /* 0x000f680000000200 */
[----:B------:R-:W3:Y:S04]  /*1e00*/  LDSM.16.M88.4 R68, [R196+0x800] ;  /* 0x00080000c444783b */ /* 0x000ee80000000200 */
[----:B------:R-:W4:Y:S04]  /*1e10*/  LDSM.16.M88.4 R64, [R196+0x1000] ;  /* 0x00100000c440783b */ /* 0x000f280000000200 */
[----:B------:R-:W4:Y:S04]  /*1e20*/  LDSM.16.M88.4 R60, [R196+0x1800] ;  /* 0x00180000c43c783b */ /* 0x000f280000000200 */
[----:B------:R-:W-:Y:S01]  /*1e30*/  @!PT LDS RZ, [RZ] ;  /* 0x00000000fffff984 */ /* 0x000fe20000000800 */
[----:B------:R-:W-:Y:S01]  /*1e40*/  @!PT LDS RZ, [RZ] ;  /* 0x00000000fffff984 */ /* 0x000fe20000000800 */
[----:B------:R-:W-:Y:S01]  /*1e50*/  @!PT LDS RZ, [RZ] ;  /* 0x00000000fffff984 */ /* 0x000fe20000000800 */
[----:B------:R3:W-:Y:S01]  /*1e60*/  LDGSTS.E.BYPASS.LTC128B.128 [R199+0x100], [R16.64], !P4 ;  /* 0x0010000010c77fae */ /* 0x0007e2000e101d4c */
[----:B------:R-:W-:-:S02]  /*1e70*/  ISETP.LT.OR P4, PT, R44, 0x1, P6 ;  /* 0x000000012c00780c */ /* 0x000fc40003781670 */
[C---:B------:R-:W-:Y:S01]  /*1e80*/  ISETP.LT.OR P6, PT, R44.reuse, 0x21, P6 ;  /* 0x000000212c00780c */ /* 0x040fe200037c1670 */
[C---:B-1----:R-:W-:Y:S08]  /*1e90*/  HMMA.16816.F32.BF16 R32, R76.reuse, R28, RZ ;  /* 0x0000001c4c20723c */ /* 0x042ff000000418ff */
[----:B------:R-:W-:Y:S02]  /*1ea0*/  HMMA.16816.F32.BF16 R28, R76, R30, RZ ;  /* 0x0000001e4c1c723c */ /* 0x000fe400000418ff */
[----:B------:R4:W-:Y:S01]  /*1eb0*/  LDGSTS.E.BYPASS.LTC128B.128 [R199+0x2100], [R10.64], !P4 ;  /* 0x021000000ac77fae */ /* 0x0009e2000e101d4c */
[----:B------:R-:W-:-:S02]  /*1ec0*/  ISETP.LT.OR P4, PT, R44, 0x1, P5 ;  /* 0x000000012c00780c */ /* 0x000fc40002f81670 */
[----:B------:R-:W-:-:S03]  /*1ed0*/  ISETP.LT.OR P5, PT, R44, 0x21, P5 ;  /* 0x000000212c00780c */ /* 0x000fc60002fa1670 */
[C---:B--2---:R-:W-:Y:S08]  /*1ee0*/  HMMA.16816.F32.BF16 R24, R76.reuse, R20, RZ ;  /* 0x000000144c18723c */ /* 0x044ff000000418ff */
[----:B------:R1:W-:Y:S01]  /*1ef0*/  LDGSTS.E.BYPASS.LTC128B.128 [R199+0x4100], [R48.64], !P4 ;  /* 0x0410000030c77fae */ /* 0x0003e2000e101d4c */
[----:B------:R-:W-:Y:S01]  /*1f00*/  ISETP.GE.AND P4, PT, R144, c[0x0][0x1d4], PT ;  /* 0x0000750090007a0c */ /* 0x000fe20003f86270 */
[----:B---3--:R-:W-:Y:S03]  /*1f10*/  HMMA.16816.F32.BF16 R16, R76, R12, RZ ;  /* 0x0000000c4c10723c */ /* 0x008fe600000418ff */
[----:B------:R-:W-:-:S05]  /*1f20*/  ISETP.LT.OR P4, PT, R44, 0x21, P4 ;  /* 0x000000212c00780c */ /* 0x000fca0002781670 */
[C---:B------:R-:W-:Y:S08]  /*1f30*/  HMMA.16816.F32.BF16 R20, R76.reuse, R22, RZ ;  /* 0x000000164c14723c */ /* 0x040ff000000418ff */
[----:B------:R2:W-:Y:S01]  /*1f40*/  LDGSTS.E.BYPASS.LTC128B.128 [R199+0x1100], [R46.64], !P4 ;  /* 0x011000002ec77fae */ /* 0x0005e2000e101d4c */
[----:B------:R-:W-:Y:S01]  /*1f50*/  LOP3.LUT P4, RZ, R2, 0x4, RZ, 0xc0, !PT ;  /* 0x0000000402ff7812 */ /* 0x000fe2000788c0ff */
[----:B------:R-:W-:Y:S01]  /*1f60*/  IMAD.MOV.U32 R2, RZ, RZ, 0x40 ;  /* 0x00000040ff027424 */ /* 0x000fe200078e00ff */
[----:B------:R-:W-:Y:S01]  /*1f70*/  HMMA.16816.F32.BF16 R12, R76, R14, RZ ;  /* 0x0000000e4c0c723c */ /* 0x000fe200000418ff */
[----:B------:R3:W-:Y:S01]  /*1f80*/  LDGSTS.E.BYPASS.LTC128B.128 [R199+0x3100], [R74.64], !P6 ;  /* 0x031000004ac77fae */ /* 0x0007e2000f101d4c */
[----:B------:R-:W-:-:S02]  /*1f90*/  ISETP.GT.AND P6, PT, R202, 0x3f, PT ;  /* 0x0000003fca00780c */ /* 0x000fc40003fc4270 */
[----:B------:R-:W-:Y:S01]  /*1fa0*/  SEL R2, R2, 0xffffffc0, !P4 ;  /* 0xffffffc002027807 */ /* 0x000fe20006000000 */
[----:B------:R3:W-:Y:S01]  /*1fb0*/  LDGSTS.E.BYPASS.LTC128B.128 [R199+0x5100], [R72.64], !P5 ;  /* 0x0510000048c77fae */ /* 0x0007e2000e901d4c */
[----:B------:R-:W-:Y:S02]  /*1fc0*/  PLOP3.LUT P4, PT, PT, PT, UP0, 0x80, 0x0 ;  /* 0x000000000000781c */ /* 0x000fe40003f8f008 */
[C---:B----4-:R-:W-:Y:S01]  /*1fd0*/  HMMA.16816.F32.BF16 R8, R76.reuse, R40, RZ ;  /* 0x000000284c08723c */ /* 0x050fe200000418ff */
[----:B------:R-:W-:Y:S01]  /*1fe0*/  IMAD.IADD R192, R197, 0x1, R2 ;  /* 0x00000001c5c07824 */ /* 0x000fe200078e0202 */
[----:B------:R-:W-:Y:S01]  /*1ff0*/  LDSM.16.M88.4 R52, [R193+0xc100] ;  /* 0x00c10000c134783b */ /* 0x000fe20000000200 */
[----:B------:R-:W-:Y:S01]  /*2000*/  IMAD.IADD R184, R2, 0x1, R196 ;  /* 0x0000000102b87824 */ /* 0x000fe200078e02c4 */
[----:B------:R-:W-:Y:S02]  /*2010*/  LOP3.LUT R2, R6, R7, RZ, 0xfc, !PT ;  /* 0x0000000706027212 */ /* 0x000fe400078efcff */
[----:B-1----:R-:W1:Y:S02]  /*2020*/  LDSM.16.M88.4 R48, [R192+0x6100] ;  /* 0x00610000c030783b */ /* 0x002e640000000200 */
[----:B------:R-:W-:Y:S02]  /*2030*/  HMMA.16816.F32.BF16 R76, R76, R42, RZ ;  /* 0x0000002a4c4c723c */ /* 0x000fe400000418ff */
[----:B------:R-:W-:Y:S04]  /*2040*/  LDSM.16.M88.4 R40, [R192+0x7100] ;  /* 0x00710000c028783b */ /* 0x000fe80000000200 */
[----:B------:R-:W0:Y:S02]  /*2050*/  LDGDEPBAR ;  /* 0x00000000000079af */ /* 0x000e240000000000 */
[C---:B-----5:R-:W-:Y:S02]  /*2060*/  HMMA.16816.F32.BF16 R32, R56.reuse, R36, R32 ;  /* 0x000000243820723c */ /* 0x060fe40000041820 */
[----:B--2---:R-:W2:Y:S06]  /*2070*/  LDSM.16.M88.4 R44, [R192+0x6900] ;  /* 0x00690000c02c783b */ /* 0x004eac0000000200 */
[C---:B------:R-:W-:Y:S01]  /*2080*/  HMMA.16816.F32.BF16 R28, R56.reuse, R38, R28 ;  /* 0x00000026381c723c */ /* 0x040fe2000004181c */
[----:B------:R-:W4:Y:S04]  /*2090*/  LDSM.16.M88.4 R36, [R192+0x7900] ;  /* 0x00790000c024783b */ /* 0x000f280000000200 */
[----:B---3--:R-:W-:Y:S03]  /*20a0*/  LDSM.16.M88.4 R72, [R191+0xc100] ;  /* 0x00c10000bf48783b */ /* 0x008fe60000000200 */
[C---:B------:R-:W-:Y:S08]  /*20b0*/  HMMA.16816.F32.BF16 R24, R56.reuse, R68, R24 ;  /* 0x000000443818723c */ /* 0x040ff00000041818 */
[C---:B------:R-:W-:Y:S01]  /*20c0*/  HMMA.16816.F32.BF16 R20, R56.reuse, R70, R20 ;  /* 0x000000463814723c */ /* 0x040fe20000041814 */
[----:B------:R-:W3:Y:S07]  /*20d0*/  LDSM.16.M88.4 R68, [R184] ;  /* 0x00000000b844783b */ /* 0x000eee0000000200 */
[C---:B------:R-:W-:Y:S08]  /*20e0*/  HMMA.16816.F32.BF16 R16, R56.reuse, R64, R16 ;  /* 0x000000403810723c */ /* 0x040ff00000041810 */
[C---:B------:R-:W-:Y:S01]  /*20f0*/  HMMA.16816.F32.BF16 R12, R56.reuse, R66, R12 ;  /* 0x00000042380c723c */ /* 0x040fe2000004180c */
[----:B------:R-:W5:Y:S07]  /*2100*/  LDSM.16.M88.4 R64, [R184+0x800] ;  /* 0x00080000b840783b */ /* 0x000f6e0000000200 */
[C---:B------:R-:W-:Y:S08]  /*2110*/  HMMA.16816.F32.BF16 R8, R56.reuse, R60, R8 ;  /* 0x0000003c3808723c */ /* 0x040ff00000041808 */
[----:B------:R-:W-:Y:S01]  /*2120*/  HMMA.16816.F32.BF16 R76, R56, R62, R76 ;  /* 0x0000003e384c723c */ /* 0x000fe2000004184c */
[----:B------:R-:W3:Y:S04]  /*2130*/  LDSM.16.M88.4 R60, [R184+0x1000] ;  /* 0x00100000b83c783b */ /* 0x000ee80000000200 */
[----:B------:R-:W3:Y:S03]  /*2140*/  LDSM.16.M88.4 R56, [R184+0x1800] ;  /* 0x00180000b838783b */ /* 0x000ee60000000200 */
[C---:B-1----:R-:W-:Y:S08]  /*2150*/  HMMA.16816.F32.BF16 R32, R52.reuse, R48, R32 ;  /* 0x000000303420723c */ /* 0x042ff00000041820 */
[C---:B------:R-:W-:Y:S01]  /*2160*/  HMMA.16816.F32.BF16 R28, R52.reuse, R50, R28 ;  /* 0x00000032341c723c */ /* 0x040fe2000004181c */
[----:B------:R-:W-:Y:S07]  /*2170*/  LDSM.16.M88.4 R48, [R197+0x8100] ;  /* 0x00810000c530783b */ /* 0x000fee0000000200 */
[C---:B--2---:R-:W-:Y:S08]  /*2180*/  HMMA.16816.F32.BF16 R24, R52.reuse, R44, R24 ;  /* 0x0000002c3418723c */ /* 0x044ff00000041818 */
[C---:B------:R-:W-:Y:S01]  /*2190*/  HMMA.16816.F32.BF16 R20, R52.reuse, R46, R20 ;  /* 0x0000002e3414723c */ /* 0x040fe20000041814 */
[----:B------:R-:W-:Y:S07]  /*21a0*/  LDSM.16.M88.4 R44, [R197+0x8900] ;  /* 0x00890000c52c783b */ /* 0x000fee0000000200 */
[C---:B------:R-:W-:Y:S08]  /*21b0*/  HMMA.16816.F32.BF16 R16, R52.reuse, R40, R16 ;  /* 0x000000283410723c */ /* 0x040ff00000041810 */
[C---:B------:R-:W-:Y:S01]  /*21c0*/  HMMA.16816.F32.BF16 R12, R52.reuse, R42, R12 ;  /* 0x0000002a340c723c */ /* 0x040fe2000004180c */
[----:B------:R-:W-:Y:S07]  /*21d0*/  LDSM.16.M88.4 R40, [R197+0x9100] ;  /* 0x00910000c528783b */ /* 0x000fee0000000200 */
[C---:B----4-:R-:W-:Y:S08]  /*21e0*/  HMMA.16816.F32.BF16 R8, R52.reuse, R36, R8 ;  /* 0x000000243408723c */ /* 0x050ff00000041808 */
[----:B------:R-:W-:Y:S01]  /*21f0*/  HMMA.16816.F32.BF16 R76, R52, R38, R76 ;  /* 0x00000026344c723c */ /* 0x000fe2000004184c */
[----:B------:R-:W1:Y:S04]  /*2200*/  LDSM.16.M88.4 R52, [R198+0x10100] ;  /* 0x01010000c634783b */ /* 0x000e680000000200 */
[----:B------:R-:W2:Y:S03]  /*2210*/  LDSM.16.M88.4 R36, [R197+0x9900] ;  /* 0x00990000c524783b */ /* 0x000ea60000000200 */
[C---:B---3--:R-:W-:Y:S08]  /*2220*/  HMMA.16816.F32.BF16 R32, R72.reuse, R68, R32 ;  /* 0x000000444820723c */ /* 0x048ff00000041820 */
[C---:B------:R-:W-:Y:S01]  /*2230*/  HMMA.16816.F32.BF16 R28, R72.reuse, R70, R28 ;  /* 0x00000046481c723c */ /* 0x040fe2000004181c */
[----:B------:R-:W-:Y:S07]  /*2240*/  LDSM.16.M88.4 R68, [R196+0x2000] ;  /* 0x00200000c444783b */ /* 0x000fee0000000200 */
[C---:B-----5:R-:W-:Y:S08]  /*2250*/  HMMA.16816.F32.BF16 R24, R72.reuse, R64, R24 ;  /* 0x000000404818723c */ /* 0x060ff00000041818 */
        /* <DEDUP_REMOVED lines=8> */
[----:B------:R-:W4:Y:S03]  /*22e0*/  LDSM.16.M88.4 R56, [R196+0x3800] ;  /* 0x00380000c438783b */ /* 0x000f260000000200 */
[C---:B-1----:R-:W-:Y:S08]  /*22f0*/  HMMA.16816.F32.BF16 R32, R52.reuse, R48, R32 ;  /* 0x000000303420723c */ /* 0x042ff00000041820 */
        /* <DEDUP_REMOVED lines=10> */
[----:B------:R-:W1:Y:S04]  /*23a0*/  LDSM.16.M88.4 R52, [R193+0x10100] ;  /* 0x01010000c134783b */ /* 0x000e680000000200 */
[----:B------:R-:W2:Y:S03]  /*23b0*/  LDSM.16.M88.4 R36, [R192+0x9900] ;  /* 0x00990000c024783b */ /* 0x000ea60000000200 */
[C---:B---3--:R-:W-:Y:S08]  /*23c0*/  HMMA.16816.F32.BF16 R32, R72.reuse, R68, R32 ;  /* 0x000000444820723c */ /* 0x048ff00000041820 */
        /* <DEDUP_REMOVED lines=8> */
[C---:B----4-:R-:W-:Y:S08]  /*2450*/  HMMA.16816.F32.BF16 R8, R72.reuse, R56, R8 ;  /* 0x000000384808723c */ /* 0x050ff00000041808 */
        /* <DEDUP_REMOVED lines=53> */
[----:B------:R-:W-:Y:S04]  /*27b0*/  LDSM.16.M88.4 R56, [R191+0x14100] ;  /* 0x01410000bf38783b */ /* 0x000fe80000000200 */
[----:B------:R-:W3:Y:S01]  /*27c0*/  LDSM.16.M88.4 R72, [R184+0x4000] ;  /* 0x00400000b848783b */ /* 0x000ee20000000200 */
[----:B------:R-:W-:-:S04]  /*27d0*/  DEPBAR.LE SB0, 0x0 ;  /* 0x000080000000791a */ /* 0x000fc80000000000 */
[C---:B-1----:R-:W-:Y:S08]  /*27e0*/  HMMA.16816.F32.BF16 R32, R52.reuse, R48, R32 ;  /* 0x000000303420723c */ /* 0x042ff00000041820 */
[C---:B------:R-:W-:Y:S08]  /*27f0*/  HMMA.16816.F32.BF16 R28, R52.reuse, R50, R28 ;  /* 0x00000032341c723c */ /* 0x040ff0000004181c */
[C---:B------:R-:W-:Y:S08]  /*2800*/  HMMA.16816.F32.BF16 R24, R52.reuse, R44, R24 ;  /* 0x0000002c3418723c */ /* 0x040ff00000041818 */
[C---:B------:R-:W-:Y:S08]  /*2810*/  HMMA.16816.F32.BF16 R20, R52.reuse, R46, R20 ;  /* 0x0000002e3414723c */ /* 0x040ff00000041814 */
[C---:B------:R-:W-:Y:S08]  /*2820*/  HMMA.16816.F32.BF16 R16, R52.reuse, R40, R16 ;  /* 0x000000283410723c */ /* 0x040ff00000041810 */
[C---:B------:R-:W-:Y:S08]  /*2830*/  HMMA.16816.F32.BF16 R12, R52.reuse, R42, R12 ;  /* 0x0000002a340c723c */ /* 0x040ff0000004180c */
[C---:B--2---:R-:W-:Y:S08]  /*2840*/  HMMA.16816.F32.BF16 R8, R52.reuse, R36, R8 ;  /* 0x000000243408723c */ /* 0x044ff00000041808 */
[----:B------:R-:W-:Y:S08]  /*2850*/  HMMA.16816.F32.BF16 R76, R52, R38, R76 ;  /* 0x00000026344c723c */ /* 0x000ff0000004184c */
[C---:B---3--:R-:W-:Y:S08]  /*2860*/  HMMA.16816.F32.BF16 R32, R56.reuse, R72, R32 ;  /* 0x000000483820723c */ /* 0x048ff00000041820 */
[C---:B------:R-:W-:Y:S08]  /*2870*/  HMMA.16816.F32.BF16 R28, R56.reuse, R74, R28 ;  /* 0x0000004a381c723c */ /* 0x040ff0000004181c */
[C---:B------:R-:W-:Y:S08]  /*2880*/  HMMA.16816.F32.BF16 R24, R56.reuse, R68, R24 ;  /* 0x000000443818723c */ /* 0x040ff00000041818 */
[C---:B------:R-:W-:Y:S08]  /*2890*/  HMMA.16816.F32.BF16 R20, R56.reuse, R70, R20 ;  /* 0x000000463814723c */ /* 0x040ff00000041814 */
[C---:B------:R-:W-:Y:S08]  /*28a0*/  HMMA.16816.F32.BF16 R16, R56.reuse, R64, R16 ;  /* 0x000000403810723c */ /* 0x040ff00000041810 */
[C---:B------:R-:W-:Y:S08]  /*28b0*/  HMMA.16816.F32.BF16 R12, R56.reuse, R66, R12 ;  /* 0x00000042380c723c */ /* 0x040ff0000004180c */
[C---:B------:R-:W-:Y:S08]  /*28c0*/  HMMA.16816.F32.BF16 R8, R56.reuse, R60, R8 ;  /* 0x0000003c3808723c */ /* 0x040ff00000041808 */
[----:B------:R-:W-:Y:S01]  /*28d0*/  HMMA.16816.F32.BF16 R76, R56, R62, R76 ;  /* 0x0000003e384c723c */ /* 0x000fe2000004184c */
[----:B------:R-:W-:Y:S06]  /*28e0*/  BAR.SYNC.DEFER_BLOCKING 0x0 ;  /* 0x0000000000007b1d */ /* 0x000fec0000010000 */
[----:B------:R-:W-:Y:S05]  /*28f0*/  @!P4 BRA `(.L_x_3115) ;  /* 0x000004300000c947 */ /* 0x000fea0003800000 */
[----:B------:R-:W-:Y:S01]  /*2900*/  ULEA UR11, UR11, UR8, 0x6 ;  /* 0x000000080b0b7291 */ /* 0x000fe2000f8e303f */
        /* <DEDUP_REMOVED lines=39> */
[----:B------:R-:W2:Y:S01]  /*2b80*/  SHFL.IDX PT, R43, R47, 0x1, 0x181f ;  /* 0x00381f002f2b7f89 */ /* 0x000ea200000e0000 */
[----:B------:R-:W-:-:S03]  /*2b90*/  SHF.L.U64.HI R37, R133, 0x1, R146 ;  /* 0x0000000185257819 */ /* 0x000fc60000010292 */
[----:B------:R3:W4:Y:S04]  /*2ba0*/  SHFL.IDX PT, R45, R6, RZ, 0x181f ;  /* 0x00181fff062d7589 */ /* 0x00072800000e0000 */
[----:B------:R-:W5:Y:S01]  /*2bb0*/  SHFL.IDX PT, R44, R47, RZ, 0x181f ;  /* 0x00181fff2f2c7589 */ /* 0x000f6200000e0000 */
[----:B-1----:R-:W-:-:S04]  /*2bc0*/  IADD3 R50, P5, P4, R50, R42, R39 ;  /* 0x0000002a32327210 */ /* 0x002fc80007cbe027 */
[----:B--2---:R-:W-:Y:S02]  /*2bd0*/  IADD3.X R51, RZ, R43, R40, P5, P4 ;  /* 0x0000002bff337210 */ /* 0x004fe40002fe8428 */
[----:B------:R-:W-:Y:S01]  /*2be0*/  IADD3 R48, P5, P4, R49, R42, R36 ;  /* 0x0000002a31307210 */ /* 0x000fe20007cbe024 */
[----:B---3--:R-:W-:-:S03]  /*2bf0*/  IMAD.SHL.U32 R6, R134, 0x2, RZ ;  /* 0x0000000286067824 */ /* 0x008fc600078e00ff */
[----:B------:R-:W-:Y:S02]  /*2c00*/  IADD3.X R49, RZ, R43, R37, P5, P4 ;  /* 0x0000002bff317210 */ /* 0x000fe40002fe8425 */
[----:B------:R-:W-:Y:S02]  /*2c10*/  IADD3 R42, P5, P4, R41, R42, R6 ;  /* 0x0000002a292a7210 */ /* 0x000fe40007cbe006 */
[----:B------:R-:W-:-:S04]  /*2c20*/  SHF.L.U64.HI R41, R134, 0x1, R135 ;  /* 0x0000000186297819 */ /* 0x000fc80000010287 */
[----:B------:R-:W-:Y:S02]  /*2c30*/  IADD3.X R43, RZ, R43, R41, P5, P4 ;  /* 0x0000002bff2b7210 */ /* 0x000fe40002fe8429 */
[C---:B----4-:R-:W-:Y:S02]  /*2c40*/  IADD3 R52, P5, R45.reuse, R39, RZ ;  /* 0x000000272d347210 */ /* 0x050fe40007fbe0ff */
[----:B------:R-:W-:-:S03]  /*2c50*/  IADD3 R36, P4, R45, R36, RZ ;  /* 0x000000242d247210 */ /* 0x000fc60007f9e0ff */
[----:B-----5:R-:W-:Y:S01]  /*2c60*/  IMAD.X R53, R44, 0x1, R40, P5 ;  /* 0x000000012c357824 */ /* 0x020fe200028e0628 */
        /* <DEDUP_REMOVED lines=12> */
.L_x_3115:
[----:B------:R-:W-:Y:S01]  /*2d30*/  LOP3.LUT R4, R4, 0xffffffe0, RZ, 0xc0, !PT ;  /* 0xffffffe004047812 */ /* 0x000fe200078ec0ff */
[----:B-1----:R-:W-:Y:S01]  /*2d40*/  IMAD.U32 R36, RZ, RZ, UR9 ;  /* 0x00000009ff247e24 */ /* 0x002fe2000f8e00ff */
[----:B------:R-:W-:Y:S01]  /*2d50*/  UIADD3 UR6, UR6, -0x2, URZ ;  /* 0xfffffffe06067890 */ /* 0x000fe2000fffe03f */
[----:B------:R-:W-:Y:S01]  /*2d60*/  IMAD.SHL.U32 R195, R2, 0x2, RZ ;  /* 0x0000000202c37824 */ /* 0x000fe200078e00ff */
[----:B------:R-:W0:Y:S01]  /*2d70*/  LDGDEPBAR ;  /* 0x00000000000079af */ /* 0x000e220000000000 */
[----:B------:R-:W-:Y:S01]  /*2d80*/  IMAD.IADD R4, R3, 0x1, -R4 ;  /* 0x0000000103047824 */ /* 0x000fe200078e0a04 */
[----:B------:R-:W-:Y:S01]  /*2d90*/  UISETP.GE.AND UP0, UPT, UR6, UR7, UPT ;  /* 0x000000070600728c */ /* 0x000fe2000bf06270 */
[--C-:B------:R-:W-:Y:S01]  /*2da0*/  IMAD R189, R5, 0x2, R195.reuse ;  /* 0x0000000205bd7824 */ /* 0x100fe200078e02c3 */
[----:B------:R-:W-:Y:S01]  /*2db0*/  LDSM.16.MT88.4 R68, [R195+0x2100] ;  /* 0x00210000c344783b */ /* 0x000fe20000004200 */
[----:B------:R-:W-:Y:S01]  /*2dc0*/  IMAD R190, R0, 0x2, R195 ;  /* 0x0000000200be7824 */ /* 0x000fe200078e02c3 */
[----:B------:R-:W-:-:S02]  /*2dd0*/  SHF.R.S32.HI R3, RZ, 0x1f, R4 ;  /* 0x0000001fff037819 */ /* 0x000fc40000011404 */
[----:B------:R-:W-:Y:S01]  /*2de0*/  LDSM.16.MT88.4 R84, [R189+0x2100] ;  /* 0x00210000bd54783b */ /* 0x000fe20000004200 */
[----:B------:R-:W-:Y:S01]  /*2df0*/  IMAD R188, R5, 0x2, R190 ;  /* 0x0000000205bc7824 */ /* 0x000fe200078e02be */
[----:B------:R-:W-:Y:S02]  /*2e00*/  LEA.HI R3, R3, R4, RZ, 0x2 ;  /* 0x0000000403037211 */ /* 0x000fe400078f10ff */
[----:B------:R-:W-:Y:S02]  /*2e10*/  LDSM.16.MT88.4 R44, [R190+0x100] ;  /* 0x00010000be2c783b */ /* 0x000fe40000004200 */
[----:B------:R-:W-:Y:S02]  /*2e20*/  LOP3.LUT R3, R3, 0x7ffffffc, RZ, 0xc0, !PT ;  /* 0x7ffffffc03037812 */ /* 0x000fe400078ec0ff */
        /* <DEDUP_REMOVED lines=11> */
[C---:B------:R-:W-:Y:S01]  /*2ee0*/  ISETP.GT.AND P5, PT, R36.reuse, 0x8, PT ;  /* 0x000000082400780c */ /* 0x040fe20003fa4270 */
[----:B------:R-:W-:Y:S01]  /*2ef0*/  LDSM.16.MT88.4 R112, [R189+0x4100] ;  /* 0x00410000bd70783b */ /* 0x000fe20000004200 */
[----:B------:R-:W-:Y:S02]  /*2f00*/  FSEL R32, R35, -INF , P4 ;  /* 0xff80000023207808 */ /* 0x000fe40002000000 */
[----:B------:R-:W-:Y:S01]  /*2f10*/  FSEL R33, R33, -INF , P4 ;  /* 0xff80000021217808 */ /* 0x000fe20002000000 */
[----:B------:R-:W-:Y:S01]  /*2f20*/  LDSM.16.MT88.4 R136, [R190+0x900] ;  /* 0x00090000be88783b */ /* 0x000fe20000004200 */
[----:B------:R-:W-:-:S02]  /*2f30*/  ISETP.GT.AND P4, PT, R36, 0x9, PT ;  /* 0x000000092400780c */ /* 0x000fc40003f84270 */
[----:B------:R-:W-:Y:S02]  /*2f40*/  FSEL R6, R30, -INF , P5 ;  /* 0xff8000001e067808 */ /* 0x000fe40002800000 */
[----:B------:R-:W-:Y:S02]  /*2f50*/  FSEL R35, R28, -INF , P5 ;  /* 0xff8000001c237808 */ /* 0x000fe40002800000 */
[----:B------:R-:W-:Y:S02]  /*2f60*/  ISETP.GT.AND P5, PT, R36, 0x10, PT ;  /* 0x000000102400780c */ /* 0x000fe40003fa4270 */
[----:B------:R-:W-:Y:S02]  /*2f70*/  FSEL R4, R31, -INF , P4 ;  /* 0xff8000001f047808 */ /* 0x000fe40002000000 */
[----:B------:R-:W-:Y:S02]  /*2f80*/  FSEL R31, R29, -INF , P4 ;  /* 0xff8000001d1f7808 */ /* 0x000fe40002000000 */
[----:B------:R-:W-:-:S02]  /*2f90*/  FSEL R29, R24, -INF , P5 ;  /* 0xff800000181d7808 */ /* 0x000fc40002800000 */
[----:B------:R-:W-:Y:S02]  /*2fa0*/  FMNMX.FTZ R24, R3, R33, !PT ;  /* 0x0000002103187209 */ /* 0x000fe40007810000 */
[----:B------:R-:W-:Y:S02]  /*2fb0*/  ISETP.GT.AND P4, PT, R36, 0x11, PT ;  /* 0x000000112400780c */ /* 0x000fe40003f84270 */
[----:B------:R-:W-:Y:S02]  /*2fc0*/  FSEL R30, R26, -INF , P5 ;  /* 0xff8000001a1e7808 */ /* 0x000fe40002800000 */
[----:B------:R-:W-:Y:S02]  /*2fd0*/  ISETP.GT.AND P5, PT, R36, 0x18, PT ;  /* 0x000000182400780c */ /* 0x000fe40003fa4270 */
[----:B------:R-:W-:Y:S02]  /*2fe0*/  FMNMX.FTZ R24, R35, R24, !PT ;  /* 0x0000001823187209 */ /* 0x000fe40007810000 */
[----:B------:R-:W-:-:S02]  /*2ff0*/  FSEL R28, R27, -INF , P4 ;  /* 0xff8000001b1c7808 */ /* 0x000fc40002000000 */
[----:B------:R-:W-:Y:S02]  /*3000*/  FSEL R25, R25, -INF , P4 ;  /* 0xff80000019197808 */ /* 0x000fe40002000000 */
[----:B------:R-:W-:Y:S02]  /*3010*/  ISETP.GT.AND P4, PT, R36, 0x19, PT ;  /* 0x000000192400780c */ /* 0x000fe40003f84270 */
[----:B------:R-:W-:Y:S02]  /*3020*/  FSEL R7, R20, -INF , P5 ;  /* 0xff80000014077808 */ /* 0x000fe40002800000 */
[----:B------:R-:W-:Y:S02]  /*3030*/  FMNMX.FTZ R20, R31, R24, !PT ;  /* 0x000000181f147209 */ /* 0x000fe40007810000 */
[----:B------:R-:W-:Y:S02]  /*3040*/  FSEL R26, R22, -INF , P5 ;  /* 0xff800000161a7808 */ /* 0x000fe40002800000 */
[----:B------:R-:W-:-:S02]  /*3050*/  FSEL R24, R23, -INF , P4 ;  /* 0xff80000017187808 */ /* 0x000fc40002000000 */
[----:B------:R-:W-:Y:S02]  /*3060*/  FSEL R21, R21, -INF , P4 ;  /* 0xff80000015157808 */ /* 0x000fe40002000000 */
[C---:B------:R-:W-:Y:S02]  /*3070*/  ISETP.GT.AND P5, PT, R36.reuse, 0x20, PT ;  /* 0x000000202400780c */ /* 0x040fe40003fa4270 */
[----:B------:R-:W-:Y:S02]  /*3080*/  ISETP.GT.AND P4, PT, R36, 0x21, PT ;  /* 0x000000212400780c */ /* 0x000fe40003f84270 */
[----:B------:R-:W-:Y:S02]  /*3090*/  FMNMX.FTZ R20, R29, R20, !PT ;  /* 0x000000141d147209 */ /* 0x000fe40007810000 */
[----:B------:R-:W-:Y:S02]  /*30a0*/  FSEL R171, R16, -INF , P5 ;  /* 0xff80000010ab7808 */ /* 0x000fe40002800000 */
[----:B------:R-:W-:-:S02]  /*30b0*/  FSEL R163, R17, -INF , P4 ;  /* 0xff80000011a37808 */ /* 0x000fc40002000000 */
[----:B------:R-:W-:Y:S02]  /*30c0*/  FMNMX.FTZ R16, R25, R20, !PT ;  /* 0x0000001419107209 */ /* 0x000fe40007810000 */
[----:B------:R-:W-:Y:S02]  /*30d0*/  FMNMX.FTZ R17, R34, R32, !PT ;  /* 0x0000002022117209 */ /* 0x000fe40007810000 */
[----:B------:R-:W-:Y:S02]  /*30e0*/  FSEL R166, R18, -INF , P5 ;  /* 0xff80000012a67808 */ /* 0x000fe40002800000 */
[----:B------:R-:W-:Y:S02]  /*30f0*/  FSEL R204, R19, -INF , P4 ;  /* 0xff80000013cc7808 */ /* 0x000fe40002000000 */
[C---:B------:R-:W-:Y:S02]  /*3100*/  ISETP.GT.AND P5, PT, R36.reuse, 0x28, PT ;  /* 0x000000282400780c */ /* 0x040fe40003fa4270 */
[----:B------:R-:W-:-:S02]  /*3110*/  ISETP.GT.AND P4, PT, R36, 0x29, PT ;  /* 0x000000292400780c */ /* 0x000fc40003f84270 */
[----:B------:R-:W-:Y:S02]  /*3120*/  FMNMX.FTZ R16, R7, R16, !PT ;  /* 0x0000001007107209 */ /* 0x000fe40007810000 */
[----:B------:R-:W-:Y:S02]  /*3130*/  FMNMX.FTZ R17, R6, R17, !PT ;  /* 0x0000001106117209 */ /* 0x000fe40007810000 */
[----:B------:R-:W-:Y:S02]  /*3140*/  FSEL R168, R14, -INF , P5 ;  /* 0xff8000000ea87808 */ /* 0x000fe40002800000 */
[----:B------:R-:W-:Y:S02]  /*3150*/  FSEL R174, R15, -INF , P4 ;  /* 0xff8000000fae7808 */ /* 0x000fe40002000000 */
[----:B------:R-:W-:Y:S02]  /*3160*/  FMNMX.FTZ R14, R21, R16, !PT ;  /* 0x00000010150e7209 */ /* 0x000fe40007810000 */
[----:B------:R-:W-:-:S02]  /*3170*/  FMNMX.FTZ R15, R4, R17, !PT ;  /* 0x00000011040f7209 */ /* 0x000fc40007810000 */
[----:B------:R-:W-:Y:S01]  /*3180*/  FSEL R169, R12, -INF , P5 ;  /* 0xff8000000ca97808 */ /* 0x000fe20002800000 */
[----:B------:R-:W-:Y:S01]  /*3190*/  LDSM.16.MT88.4 R16, [R189+0x2900] ;  /* 0x00290000bd10783b */ /* 0x000fe20000004200 */
[----:B------:R-:W-:Y:S02]  /*31a0*/  FSEL R165, R13, -INF , P4 ;  /* 0xff8000000da57808 */ /* 0x000fe40002000000 */
[----:B------:R-:W-:Y:S02]  /*31b0*/  FMNMX.FTZ R12, R171, R14, !PT ;  /* 0x0000000eab0c7209 */ /* 0x000fe40007810000 */
[----:B------:R-:W-:Y:S02]  /*31c0*/  FMNMX.FTZ R13, R30, R15, !PT ;  /* 0x0000000f1e0d7209 */ /* 0x000fe40007810000 */
[----:B------:R-:W-:Y:S02]  /*31d0*/  ISETP.GT.AND P5, PT, R36, 0x30, PT ;  /* 0x000000302400780c */ /* 0x000fe40003fa4270 */
[----:B------:R-:W-:-:S02]  /*31e0*/  FMNMX.FTZ R12, R163, R12, !PT ;  /* 0x0000000ca30c7209 */ /* 0x000fc40007810000 */
[----:B------:R-:W-:Y:S02]  /*31f0*/  FMNMX.FTZ R13, R28, R13, !PT ;  /* 0x0000000d1c0d7209 */ /* 0x000fe40007810000 */
[----:B------:R-:W-:Y:S02]  /*3200*/  FSEL R170, R10, -INF , P5 ;  /* 0xff8000000aaa7808 */ /* 0x000fe40002800000 */
[----:B------:R-:W-:Y:S02]  /*3210*/  FMNMX.FTZ R10, R169, R12, !PT ;  /* 0x0000000ca90a7209 */ /* 0x000fe40007810000 */
[----:B------:R-:W-:Y:S02]  /*3220*/  FMNMX.FTZ R13, R26, R13, !PT ;  /* 0x0000000d1a0d7209 */ /* 0x000fe40007810000 */
[----:B------:R-:W-:Y:S02]  /*3230*/  ISETP.GT.AND P4, PT, R36, 0x31, PT ;  /* 0x000000312400780c */ /* 0x000fe40003f84270 */
[----:B------:R-:W-:-:S02]  /*3240*/  FSEL R175, R8, -INF , P5 ;  /* 0xff80000008af7808 */ /* 0x000fc40002800000 */
[----:B------:R-:W-:Y:S02]  /*3250*/  FMNMX.FTZ R10, R165, R10, !PT ;  /* 0x0000000aa50a7209 */ /* 0x000fe40007810000 */
[----:B------:R-:W-:Y:S02]  /*3260*/  FMNMX.FTZ R13, R24, R13, !PT ;  /* 0x0000000d180d7209 */ /* 0x000fe40007810000 */
[----:B------:R-:W-:Y:S02]  /*3270*/  FSEL R173, R9, -INF , P4 ;  /* 0xff80000009ad7808 */ /* 0x000fe40002000000 */
[----:B------:R-:W-:Y:S02]  /*3280*/  ISETP.GT.AND P5, PT, R36, 0x38, PT ;  /* 0x000000382400780c */ /* 0x000fe40003fa4270 */
[----:B------:R-:W-:Y:S02]  /*3290*/  FMNMX.FTZ R10, R175, R10, !PT ;  /* 0x0000000aaf0a7209 */ /* 0x000fe40007810000 */
[----:B------:R-:W-:-:S02]  /*32a0*/  FMNMX.FTZ R13, R166, R13, !PT ;  /* 0x0000000da60d7209 */ /* 0x000fc40007810000 */
[----:B------:R-:W-:Y:S02]  /*32b0*/  FSEL R142, R11, -INF , P4 ;  /* 0xff8000000b8e7808 */ /* 0x000fe40002000000 */
[----:B------:R-:W-:Y:S02]  /*32c0*/  ISETP.GT.AND P4, PT, R36, 0x39, PT ;  /* 0x000000392400780c */ /* 0x000fe40003f84270 */
[----:B------:R-:W-:Y:S01]  /*32d0*/  FSEL R143, R76, -INF , P5 ;  /* 0xff8000004c8f7808 */ /* 0x000fe20002800000 */
[----:B------:R-:W-:Y:S01]  /*32e0*/  LDSM.16.MT88.4 R36, [R195+0x100] ;  /* 0x00010000c324783b */ /* 0x000fe20000004200 */
[----:B------:R-:W-:Y:S02]  /*32f0*/  FMNMX.FTZ R10, R173, R10, !PT ;  /* 0x0000000aad0a7209 */ /* 0x000fe40007810000 */
[----:B------:R-:W-:Y:S02]  /*3300*/  FMNMX.FTZ R9, R204, R13, !PT ;  /* 0x0000000dcc097209 */ /* 0x000fe40007810000 */
[----:B------:R-:W-:Y:S01]  /*3310*/  FSEL R141, R77, -INF , P4 ;  /* 0xff8000004d8d7808 */ /* 0x000fe20002000000 */
[----:B------:R-:W-:Y:S01]  /*3320*/  LDSM.16.MT88.4 R12, [R188+0x2900] ;  /* 0x00290000bc0c783b */ /* 0x000fe20000004200 */
[----:B------:R-:W-:-:S02]  /*3330*/  FMNMX.FTZ R8, R143, R10, !PT ;  /* 0x0000000a8f087209 */ /* 0x000fc40007810000 */
[----:B------:R-:W-:Y:S02]  /*3340*/  FMNMX.FTZ R9, R168, R9, !PT ;  /* 0x00000009a8097209 */ /* 0x000fe40007810000 */
[----:B------:R-:W-:Y:S02]  /*3350*/  FMNMX.FTZ R8, R141, R8, !PT ;  /* 0x000000088d087209 */ /* 0x000fe40007810000 */
[----:B------:R-:W-:Y:S02]  /*3360*/  FMNMX.FTZ R9, R174, R9, !PT ;  /* 0x00000009ae097209 */ /* 0x000fe40007810000 */
[----:B------:R-:W-:Y:S01]  /*3370*/  FSEL R140, R78, -INF , P5 ;  /* 0xff8000004e8c7808 */ /* 0x000fe20002800000 */
[----:B------:R-:W1:Y:S01]  /*3380*/  SHFL.BFLY PT, R11, R8, 0x2, 0x1f ;  /* 0x0c401f00080b7f89 */ /* 0x000e6200000e0000 */
[----:B------:R-:W-:Y:S02]  /*3390*/  FMNMX.FTZ R9, R170, R9, !PT ;  /* 0x00000009aa097209 */ /* 0x000fe40007810000 */
[----:B------:R-:W-:-:S02]  /*33a0*/  FSEL R164, R79, -INF , P4 ;  /* 0xff8000004fa47808 */ /* 0x000fc40002000000 */
[----:B------:R-:W-:Y:S01]  /*33b0*/  FMNMX.FTZ R9, R142, R9, !PT ;  /* 0x000000098e097209 */ /* 0x000fe20007810000 */
[----:B------:R-:W-:Y:S03]  /*33c0*/  LDSM.16.MT88.4 R76, [R190+0x2100] ;  /* 0x00210000be4c783b */ /* 0x000fe60000004200 */
        /* <DEDUP_REMOVED lines=20> */
[----:B------:R-:W-:-:S02]  /*3510*/  FFMA.FTZ R149, R7, c[0x0][0x2d0], -R172 ;  /* 0x0000b40007957a23 */ /* 0x000fc400000108ac */
[--C-:B------:R-:W-:Y:S01]  /*3520*/  FFMA.FTZ R155, R29, c[0x0][0x2d0], -R172.reuse ;  /* 0x0000b4001d9b7a23 */ /* 0x100fe200000108ac */
[----:B------:R-:W-:Y:S01]  /*3530*/  FSEL R167, R167, RZ, P4 ;  /* 0x000000ffa7a77208 */ /* 0x000fe20002000000 */
[--C-:B------:R-:W-:Y:S01]  /*3540*/  FFMA.FTZ R150, R25, c[0x0][0x2d0], -R172.reuse ;  /* 0x0000b40019967a23 */ /* 0x100fe200000108ac */
[----:B------:R-:W-:Y:S01]  /*3550*/  PLOP3.LUT P4, PT, PT, PT, UP0, 0x80, 0x0 ;  /* 0x000000000000781c */ /* 0x000fe20003f8f008 */
[----:B------:R-:W-:Y:S01]  /*3560*/  FFMA.FTZ R2, R21, c[0x0][0x2d0], -R172 ;  /* 0x0000b40015027a23 */ /* 0x000fe200000108ac */
[----:B------:R-:W1:Y:S01]  /*3570*/  MUFU.EX2 R156, R156 ;  /* 0x0000009c009c7308 */ /* 0x000e620000000800 */
[--C-:B------:R-:W-:Y:S01]  /*3580*/  FFMA.FTZ R158, R34, c[0x0][0x2d0], -R167.reuse ;  /* 0x0000b400229e7a23 */ /* 0x100fe200000108a7 */
[----:B------:R-:W-:Y:S01]  /*3590*/  LDSM.16.MT88.4 R20, [R195+0x900] ;  /* 0x00090000c314783b */ /* 0x000fe20000004200 */
[--C-:B------:R-:W-:Y:S02]  /*35a0*/  FFMA.FTZ R159, R32, c[0x0][0x2d0], -R167.reuse ;  /* 0x0000b400209f7a23 */ /* 0x100fe400000108a7 */
[--C-:B------:R-:W-:Y:S01]  /*35b0*/  FFMA.FTZ R161, R6, c[0x0][0x2d0], -R167.reuse ;  /* 0x0000b40006a17a23 */ /* 0x100fe200000108a7 */
[----:B------:R-:W-:Y:S01]  /*35c0*/  LDSM.16.MT88.4 R32, [R189+0x900] ;  /* 0x00090000bd20783b */ /* 0x000fe20000004200 */
[--C-:B------:R-:W-:Y:S01]  /*35d0*/  FFMA.FTZ R152, R4, c[0x0][0x2d0], -R167.reuse ;  /* 0x0000b40004987a23 */ /* 0x100fe200000108a7 */
[----:B------:R-:W-:Y:S01]  /*35e0*/  MUFU.EX2 R154, R154 ;  /* 0x0000009a009a7308 */ /* 0x000fe20000000800 */
[--C-:B------:R-:W-:Y:S01]  /*35f0*/  FFMA.FTZ R153, R30, c[0x0][0x2d0], -R167.reuse ;  /* 0x0000b4001e997a23 */ /* 0x100fe200000108a7 */
[----:B------:R-:W2:Y:S01]  /*3600*/  LDSM.16.MT88.4 R4, [R188+0x4100] ;  /* 0x00410000bc04783b */ /* 0x000ea20000004200 */
[----:B------:R-:W-:-:S02]  /*3610*/  FFMA.FTZ R148, R28, c[0x0][0x2d0], -R167 ;  /* 0x0000b4001c947a23 */ /* 0x000fc400000108a7 */
[--C-:B------:R-:W-:Y:S01]  /*3620*/  FFMA.FTZ R147, R26, c[0x0][0x2d0], -R167.reuse ;  /* 0x0000b4001a937a23 */ /* 0x100fe200000108a7 */
[----:B------:R-:W-:Y:S01]  /*3630*/  LDSM.16.MT88.4 R28, [R188+0x900] ;  /* 0x00090000bc1c783b */ /* 0x000fe20000004200 */
[----:B------:R-:W-:Y:S01]  /*3640*/  FFMA.FTZ R0, R24, c[0x0][0x2d0], -R167 ;  /* 0x0000b40018007a23 */ /* 0x000fe200000108a7 */
[----:B------:R-:W3:Y:S01]  /*3650*/  MUFU.EX2 R151, R151 ;  /* 0x0000009700977308 */ /* 0x000ee20000000800 */
[----:B-1----:R-:W-:Y:S01]  /*3660*/  F2FP.BF16.PACK_AB R116, R156, R157 ;  /* 0x0000009d9c74723e */ /* 0x002fe200000010ff */
[----:B------:R-:W-:Y:S01]  /*3670*/  LDSM.16.MT88.4 R24, [R190+0x2900] ;  /* 0x00290000be18783b */ /* 0x000fe20000004200 */
[--C-:B------:R-:W-:Y:S02]  /*3680*/  FFMA.FTZ R160, R171, c[0x0][0x2d0], -R172.reuse ;  /* 0x0000b400aba07a23 */ /* 0x100fe400000108ac */
[--C-:B------:R-:W-:Y:S02]  /*3690*/  FFMA.FTZ R162, R169, c[0x0][0x2d0], -R172.reuse ;  /* 0x0000b400a9a27a23 */ /* 0x100fe400000108ac */
[--C-:B------:R-:W-:Y:S01]  /*36a0*/  FFMA.FTZ R163, R163, c[0x0][0x2d0], -R172.reuse ;  /* 0x0000b400a3a37a23 */ /* 0x100fe200000108ac */
[----:B------:R-:W-:Y:S01]  /*36b0*/  MUFU.EX2 R158, R158 ;  /* 0x0000009e009e7308 */ /* 0x000fe20000000800 */
[----:B------:R-:W-:-:S02]  /*36c0*/  FFMA.FTZ R165, R165, c[0x0][0x2d0], -R172 ;  /* 0x0000b400a5a57a23 */ /* 0x000fc400000108ac */
[--C-:B------:R-:W-:Y:S02]  /*36d0*/  FFMA.FTZ R166, R166, c[0x0][0x2d0], -R167.reuse ;  /* 0x0000b400a6a67a23 */ /* 0x100fe400000108a7 */
[--C-:B------:R-:W-:Y:S02]  /*36e0*/  FFMA.FTZ R169, R204, c[0x0][0x2d0], -R167.reuse ;  /* 0x0000b400cca97a23 */ /* 0x100fe400000108a7 */
[--C-:B------:R-:W-:Y:S01]  /*36f0*/  FFMA.FTZ R168, R168, c[0x0][0x2d0], -R167.reuse ;  /* 0x0000b400a8a87a23 */ /* 0x100fe200000108a7 */
[----:B------:R-:W1:Y:S01]  /*3700*/  MUFU.EX2 R159, R159 ;  /* 0x0000009f009f7308 */ /* 0x000e620000000800 */
[----:B---3--:R-:W-:Y:S01]  /*3710*/  F2FP.BF16.PACK_AB R118, R151, R154 ;  /* 0x0000009a9776723e */ /* 0x008fe200000010ff */
[----:B------:R-:W-:Y:S02]  /*3720*/  FFMA.FTZ R171, R174, c[0x0][0x2d0], -R167 ;  /* 0x0000b400aeab7a23 */ /* 0x000fe400000108a7 */
[--C-:B------:R-:W-:Y:S02]  /*3730*/  FFMA.FTZ R174, R175, c[0x0][0x2d0], -R172.reuse ;  /* 0x0000b400afae7a23 */ /* 0x100fe400000108ac */
[----:B------:R-:W-:-:S02]  /*3740*/  FFMA.FTZ R173, R173, c[0x0][0x2d0], -R172 ;  /* 0x0000b400adad7a23 */ /* 0x000fc400000108ac */
[----:B------:R-:W-:Y:S01]  /*3750*/  MUFU.EX2 R161, R161 ;  /* 0x000000a100a17308 */ /* 0x000fe20000000800 */
[--C-:B------:R-:W-:Y:S02]  /*3760*/  FFMA.FTZ R175, R143, c[0x0][0x2d0], -R172.reuse ;  /* 0x0000b4008faf7a23 */ /* 0x100fe400000108ac */
[----:B------:R-:W-:Y:S02]  /*3770*/  FFMA.FTZ R172, R141, c[0x0][0x2d0], -R172 ;  /* 0x0000b4008dac7a23 */ /* 0x000fe400000108ac */
[--C-:B------:R-:W-:Y:S02]  /*3780*/  FFMA.FTZ R170, R170, c[0x0][0x2d0], -R167.reuse ;  /* 0x0000b400aaaa7a23 */ /* 0x100fe400000108a7 */
[--C-:B------:R-:W-:Y:S01]  /*3790*/  FFMA.FTZ R205, R142, c[0x0][0x2d0], -R167.reuse ;  /* 0x0000b4008ecd7a23 */ /* 0x100fe200000108a7 */
[----:B------:R-:W3:Y:S01]  /*37a0*/  MUFU.EX2 R152, R152 ;  /* 0x0000009800987308 */ /* 0x000ee20000000800 */
[----:B-1----:R-:W-:Y:S01]  /*37b0*/  F2FP.BF16.PACK_AB R117, R159, R158 ;  /* 0x0000009e9f75723e */ /* 0x002fe200000010ff */
[----:B------:R-:W-:-:S02]  /*37c0*/  FFMA.FTZ R204, R140, c[0x0][0x2d0], -R167 ;  /* 0x0000b4008ccc7a23 */ /* 0x000fc400000108a7 */
[----:B------:R-:W-:Y:S01]  /*37d0*/  FFMA.FTZ R211, R164, c[0x0][0x2d0], -R167 ;  /* 0x0000b400a4d37a23 */ /* 0x000fe200000108a7 */
[----:B------:R-:W-:Y:S01]  /*37e0*/  LDSM.16.MT88.4 R140, [R190+0x1900] ;  /* 0x00190000be8c783b */ /* 0x000fe20000004200 */
[----:B------:R-:W-:Y:S02]  /*37f0*/  FADD.FTZ R157, R157, R156 ;  /* 0x0000009c9d9d7221 */ /* 0x000fe40000010000 */
[----:B------:R-:W-:Y:S01]  /*3800*/  MUFU.EX2 R155, R155 ;  /* 0x0000009b009b7308 */ /* 0x000fe20000000800 */
[----:B------:R-:W-:Y:S02]  /*3810*/  FADD.FTZ R158, R158, R159 ;  /* 0x0000009f9e9e7221 */ /* 0x000fe40000010000 */
[----:B------:R-:W-:-:S04]  /*3820*/  FADD.FTZ R154, R154, R157 ;  /* 0x0000009d9a9a7221 */ /* 0x000fc80000010000 */
[----:B------:R-:W-:Y:S01]  /*3830*/  FADD.FTZ R154, R151, R154 ;  /* 0x0000009a979a7221 */ /* 0x000fe20000010000 */
[----:B---3--:R-:W-:Y:S01]  /*3840*/  F2FP.BF16.PACK_AB R119, R152, R161 ;  /* 0x000000a19877723e */ /* 0x008fe200000010ff */
[----:B------:R-:W1:Y:S01]  /*3850*/  MUFU.EX2 R150, R150 ;  /* 0x0000009600967308 */ /* 0x000e620000000800 */
[----:B------:R-:W-:-:S04]  /*3860*/  FADD.FTZ R161, R161, R158 ;  /* 0x0000009ea1a17221 */ /* 0x000fc80000010000 */
        /* <DEDUP_REMOVED lines=8> */
[----:B------:R-:W3:Y:S06]  /*38f0*/  MUFU.EX2 R148, R148 ;  /* 0x0000009400947308 */ /* 0x000eec0000000800 */
[C---:B------:R-:W-:Y:S02]  /*3900*/  HMMA.16816.F32.BF16 R128, R116.reuse, R36, RZ ;  /* 0x000000247480723c */ /* 0x040fe400000418ff */
[----:B------:R-:W-:Y:S06]  /*3910*/  MUFU.EX2 R147, R147 ;  /* 0x0000009300937308 */ /* 0x000fec0000000800 */
[C---:B------:R-:W-:Y:S02]  /*3920*/  HMMA.16816.F32.BF16 R40, R116.reuse, R44, RZ ;  /* 0x0000002c7428723c */ /* 0x040fe400000418ff */
[----:B------:R-:W4:Y:S06]  /*3930*/  MUFU.EX2 R0, R0 ;  /* 0x0000000000007308 */ /* 0x000f2c0000000800 */
        /* <DEDUP_REMOVED lines=31> */
[----:B------:R-:W4:Y:S06]  /*3b30*/  MUFU.EX2 R211, R211 ;  /* 0x000000d300d37308 */ /* 0x000f2c0000000800 */
[C---:B--2---:R-:W-:Y:S07]  /*3b40*/  HMMA.16816.F32.BF16 R120, R116.reuse, R4, RZ ;  /* 0x000000047478723c */ /* 0x044fee00000418ff */
[----:B-1----:R-:W-:Y:S01]  /*3b50*/  F2FP.BF16.PACK_AB R4, R150, R155 ;  /* 0x0000009b9604723e */ /* 0x002fe200000010ff */
[----:B------:R-:W-:Y:S01]  /*3b60*/  HMMA.16816.F32.BF16 R116, R116, R6, RZ ;  /* 0x000000067474723c */ /* 0x000fe200000418ff */
[----:B---3--:R-:W-:Y:S01]  /*3b70*/  F2FP.BF16.PACK_AB R5, R148, R153 ;  /* 0x000000999405723e */ /* 0x008fe200000010ff */
[----:B------:R-:W-:-:S02]  /*3b80*/  FADD.FTZ R155, R155, R154 ;  /* 0x0000009a9b9b7221 */ /* 0x000fc40000010000 */
[----:B------:R-:W-:Y:S02]  /*3b90*/  FADD.FTZ R153, R153, R152 ;  /* 0x0000009899997221 */ /* 0x000fe40000010000 */
[----:B------:R-:W-:Y:S01]  /*3ba0*/  FADD.FTZ R150, R150, R155 ;  /* 0x0000009b96967221 */ /* 0x000fe20000010000 */
[----:B------:R-:W-:Y:S01]  /*3bb0*/  F2FP.BF16.PACK_AB R6, R2, R149 ;  /* 0x000000950206723e */ /* 0x000fe200000010ff */
[----:B------:R-:W-:Y:S01]  /*3bc0*/  FADD.FTZ R148, R148, R153 ;  /* 0x0000009994947221 */ /* 0x000fe20000010000 */
[----:B----4-:R-:W-:Y:S01]  /*3bd0*/  F2FP.BF16.PACK_AB R7, R0, R147 ;  /* 0x000000930007723e */ /* 0x010fe200000010ff */
[----:B------:R-:W-:Y:S02]  /*3be0*/  FADD.FTZ R149, R149, R150 ;  /* 0x0000009695957221 */ /* 0x000fe40000010000 */
[----:B------:R-:W-:Y:S02]  /*3bf0*/  FADD.FTZ R147, R147, R148 ;  /* 0x0000009493937221 */ /* 0x000fe40000010000 */
[----:B------:R-:W-:-:S02]  /*3c00*/  FADD.FTZ R149, R2, R149 ;  /* 0x0000009502957221 */ /* 0x000fc40000010000 */
[----:B------:R-:W-:Y:S01]  /*3c10*/  HMMA.16816.F32.BF16 R64, R4, R8, R64 ;  /* 0x000000080440723c */ /* 0x000fe20000041840 */
        /* <DEDUP_REMOVED lines=36> */
[----:B-----5:R-:W-:Y:S01]  /*3e60*/  F2FP.BF16.PACK_AB R4, R163, R160 ;  /* 0x000000a0a304723e */ /* 0x020fe200000010ff */
        /* <DEDUP_REMOVED lines=96> */
.L_x_3119:
        /* <DEDUP_REMOVED lines=50> */
.L_x_3117:
[----:B------:R-:W-:Y:S04]  /*4790*/  DEPBAR.LE SB0, 0x0 ;  /* 0x000080000000791a */ /* 0x000fe80000000000 */
[----:B------:R-:W-:Y:S01]  /*47a0*/  BAR.SYNC.DEFER_BLOCKING 0x0 ;  /* 0x0000000000007b1d */ /* 0x000fe20000010000 */
[----:B------:R-:W-:Y:S01]  /*47b0*/  SHF.R.S32.HI R3, RZ, 0x1f, R201 ;  /* 0x0000001fff037819 */ /* 0x000fe200000114c9 */
[----:B------:R-:W-:Y:S01]  /*47c0*/  IMAD.WIDE.U32 R214, R201, c[0x0][0x208], RZ ;  /* 0x00008200c9d67a25 */ /* 0x000fe200078e00ff */
[----:B------:R-:W-:Y:S03]  /*47d0*/  UISETP.GT.AND UP0, UPT, UR6, UR7, UPT ;  /* 0x000000070600728c */ /* 0x000fe6000bf04270 */
[----:B------:R-:W-:Y:S04]  /*47e0*/  IMAD R3, R3, c[0x0][0x208], RZ ;  /* 0x0000820003037a24 */ /* 0x000fe800078e02ff */
[----:B------:R-:W-:Y:S04]  /*47f0*/  IMAD R3, R201, c[0x0][0x20c], R3 ;  /* 0x00008300c9037a24 */ /* 0x000fe800078e0203 */
[----:B------:R-:W-:Y:S01]  /*4800*/  IMAD.IADD R215, R215, 0x1, R3 ;  /* 0x00000001d7d77824 */ /* 0x000fe200078e0203 */
[----:B------:R-:W-:Y:S03]  /*4810*/  SHF.R.S32.HI R3, RZ, 0x1f, R200 ;  /* 0x0000001fff037819 */ /* 0x000fe600000114c8 */
[----:B------:R-:W-:Y:S04]  /*4820*/  IMAD.WIDE.U32 R214, R200, c[0x0][0x218], R214 ;  /* 0x00008600c8d67a25 */ /* 0x000fe800078e00d6 */
[----:B------:R-:W-:Y:S01]  /*4830*/  IMAD R3, R3, c[0x0][0x218], RZ ;  /* 0x0000860003037a24 */ /* 0x000fe200078e02ff */
[----:B------:R-:W-:Y:S01]  /*4840*/  IADD3 R2, P4, R214, UR22, RZ ;  /* 0x00000016d6027c10 */ /* 0x000fe2000ff9e0ff */
[----:B------:R-:W-:Y:S02]  /*4850*/  LDSM.16.M88.4 R136, [R198+0xc100] ;  /* 0x00c10000c688783b */ /* 0x000fe40000000200 */
[----:B------:R-:W-:Y:S02]  /*4860*/  IMAD R3, R200, c[0x0][0x21c], R3 ;  /* 0x00008700c8037a24 */ /* 0x000fe400078e0203 */
[----:B------:R-:W1:Y:S03]  /*4870*/  LDSM.16.M88.4 R140, [R197+0x6100] ;  /* 0x00610000c58c783b */ /* 0x000e660000000200 */
[----:B------:R-:W-:Y:S01]  /*4880*/  IADD3.X R3, R215, UR5, R3, P4, !PT ;  /* 0x00000005d7037c10 */ /* 0x000fe2000a7fe403 */
[----:B------:R-:W-:Y:S01]  /*4890*/  LDSM.16.M88.4 R144, [R197+0x6900] ;  /* 0x00690000c590783b */ /* 0x000fe20000000200 */
[C---:B------:R-:W-:Y:S03]  /*48a0*/  LEA R210, P4, R2.reuse, c[0x0][0x1f8], 0x1 ;  /* 0x00007e0002d27a11 */ /* 0x040fe600078808ff */
[----:B------:R-:W-:Y:S01]  /*48b0*/  LDSM.16.M88.4 R148, [R197+0x7100] ;  /* 0x00710000c594783b */ /* 0x000fe20000000200 */
[----:B------:R-:W-:Y:S03]  /*48c0*/  LEA.HI.X R134, R2, c[0x0][0x1fc], R3, 0x1, P4 ;  /* 0x00007f0002867a11 */ /* 0x000fe600020f0c03 */
[----:B------:R-:W-:Y:S04]  /*48d0*/  LDSM.16.M88.4 R152, [R194+0xc100] ;  /* 0x00c10000c298783b */ /* 0x000fe80000000200 */
[----:B------:R-:W-:Y:S04]  /*48e0*/  LDSM.16.M88.4 R156, [R187] ;  /* 0x00000000bb9c783b */ /* 0x000fe80000000200 */
[----:B------:R-:W-:Y:S04]  /*48f0*/  LDSM.16.M88.4 R160, [R186] ;  /* 0x00000000baa0783b */ /* 0x000fe80000000200 */
[----:B------:R-:W-:Y:S04]  /*4900*/  LDSM.16.M88.4 R164, [R185] ;  /* 0x00000000b9a4783b */ /* 0x000fe80000000200 */
[----:B------:R-:W2:Y:S04]  /*4910*/  SHFL.IDX PT, R135, R210, RZ, 0x181f ;  /* 0x00181fffd2877589 */ /* 0x000ea800000e0000 */
[----:B------:R-:W3:Y:S04]  /*4920*/  SHFL.IDX PT, R132, R134, RZ, 0x181f ;  /* 0x00181fff86847589 */ /* 0x000ee800000e0000 */
[----:B------:R-:W4:Y:S01]  /*4930*/  SHFL.IDX PT, R3, R210, 0x1, 0x181f ;  /* 0x00381f00d2037f89 */ /* 0x000f2200000e0000 */
[C---:B-1----:R-:W-:Y:S03]  /*4940*/  HMMA.16816.F32.BF16 R4, R136.reuse, R140, RZ ;  /* 0x0000008c8804723c */ /* 0x042fe600000418ff */
[----:B------:R1:W5:Y:S05]  /*4950*/  SHFL.IDX PT, R2, R134, 0x1, 0x181f ;  /* 0x00381f0086027f89 */ /* 0x00036a00000e0000 */
[C---:B------:R-:W-:Y:S01]  /*4960*/  HMMA.16816.F32.BF16 R8, R136.reuse, R142, RZ ;  /* 0x0000008e8808723c */ /* 0x040fe200000418ff */
[----:B------:R-:W5:Y:S03]  /*4970*/  LDSM.16.M88.4 R140, [R197+0x7900] ;  /* 0x00790000c58c783b */ /* 0x000f660000000200 */
[C---:B--2---:R-:W-:Y:S02]  /*4980*/  IADD3 R222, P5, R135.reuse, R208, RZ ;  /* 0x000000d087de7210 */ /* 0x044fe40007fbe0ff */
[C---:B------:R-:W-:Y:S02]  /*4990*/  IADD3 R220, P4, R135.reuse, R206, RZ ;  /* 0x000000ce87dc7210 */ /* 0x040fe40007f9e0ff */
[C---:B------:R-:W-:Y:S01]  /*49a0*/  HMMA.16816.F32.BF16 R12, R136.reuse, R144, RZ ;  /* 0x00000090880c723c */ /* 0x040fe200000418ff */
[C---:B---3--:R-:W-:Y:S03]  /*49b0*/  IMAD.X R223, R132.reuse, 0x1, R209, P5 ;  /* 0x0000000184df7824 */ /* 0x048fe600028e06d1 */
[----:B------:R-:W-:Y:S01]  /*49c0*/  IADD3 R218, P5, R135, R204, RZ ;  /* 0x000000cc87da7210 */ /* 0x000fe20007fbe0ff */
[C---:B------:R-:W-:Y:S01]  /*49d0*/  IMAD.X R221, R132.reuse, 0x1, R207, P4 ;  /* 0x0000000184dd7824 */ /* 0x040fe200020e06cf */
[C---:B----4-:R-:W-:Y:S02]  /*49e0*/  IADD3 R216, P4, R3.reuse, R208, RZ ;  /* 0x000000d003d87210 */ /* 0x050fe40007f9e0ff */
[C---:B------:R-:W-:Y:S01]  /*49f0*/  HMMA.16816.F32.BF16 R16, R136.reuse, R146, RZ ;  /* 0x000000928810723c */ /* 0x040fe200000418ff */
[----:B------:R-:W2:Y:S03]  /*4a00*/  LDSM.16.M88.4 R144, [R196] ;  /* 0x00000000c490783b */ /* 0x000ea60000000200 */
[----:B------:R-:W-:Y:S01]  /*4a10*/  IMAD.X R219, R132, 0x1, R205, P5 ;  /* 0x0000000184db7824 */ /* 0x000fe200028e06cd */
[----:B------:R-:W-:Y:S01]  /*4a20*/  @!PT LDS RZ, [RZ] ;  /* 0x00000000fffff984 */ /* 0x000fe20000000800 */
[----:B------:R-:W-:Y:S01]  /*4a30*/  @!PT LDS RZ, [RZ] ;  /* 0x00000000fffff984 */ /* 0x000fe20000000800 */
[----:B------:R-:W-:Y:S01]  /*4a40*/  @!PT LDS RZ, [RZ] ;  /* 0x00000000fffff984 */ /* 0x000fe20000000800 */
[----:B------:R3:W-:Y:S01]  /*4a50*/  LDGSTS.E.BYPASS.LTC128B.128 [R203], [R222.64], !P3 ;  /* 0x00000000decb7fae */ /* 0x0007e2000d901d4c */
[C---:B-1----:R-:W-:Y:S01]  /*4a60*/  IADD3 R134, P5, R3.reuse, R206, RZ ;  /* 0x000000ce03867210 */ /* 0x042fe20007fbe0ff */
[C---:B-----5:R-:W-:Y:S01]  /*4a70*/  IMAD.X R217, R2.reuse, 0x1, R209, P4 ;  /* 0x0000000102d97824 */ /* 0x060fe200020e06d1 */
[C---:B------:R-:W-:Y:S01]  /*4a80*/  HMMA.16816.F32.BF16 R20, R136.reuse, R148, RZ ;  /* 0x000000948814723c */ /* 0x040fe200000418ff */
[----:B------:R3:W-:Y:S03]  /*4a90*/  LDGSTS.E.BYPASS.LTC128B.128 [R203+0x2000], [R220.64], !P2 ;  /* 0x02000000dccb7fae */ /* 0x0007e6000d101d4c */
[----:B------:R-:W-:Y:S01]  /*4aa0*/  IADD3 R214, P4, R3, R204, RZ ;  /* 0x000000cc03d67210 */ /* 0x000fe20007f9e0ff */
[----:B------:R3:W-:Y:S01]  /*4ab0*/  LDGSTS.E.BYPASS.LTC128B.128 [R203+0x4000], [R218.64], !P1 ;  /* 0x04000000dacb7fae */ /* 0x0007e2000c901d4c */
[C---:B------:R-:W-:Y:S02]  /*4ac0*/  IMAD.X R135, R2.reuse, 0x1, R207, P5 ;  /* 0x0000000102877824 */ /* 0x040fe400028e06cf */
[C---:B------:R-:W-:Y:S01]  /*4ad0*/  HMMA.16816.F32.BF16 R24, R136.reuse, R150, RZ ;  /* 0x000000968818723c */ /* 0x040fe200000418ff */
[----:B------:R3:W-:Y:S03]  /*4ae0*/  LDGSTS.E.BYPASS.LTC128B.128 [R203+0x1000], [R216.64], !P3 ;  /* 0x01000000d8cb7fae */ /* 0x0007e6000d901d4c */
[----:B------:R-:W-:Y:S01]  /*4af0*/  IMAD.X R215, R2, 0x1, R205, P4 ;  /* 0x0000000102d77824 */ /* 0x000fe200020e06cd */
[----:B------:R3:W-:Y:S01]  /*4b00*/  LDGSTS.E.BYPASS.LTC128B.128 [R203+0x3000], [R134.64], !P2 ;  /* 0x0300000086cb7fae */ /* 0x0007e2000d101d4c */
[----:B------:R-:W-:Y:S02]  /*4b10*/  PLOP3.LUT P4, PT, PT, PT, UP0, 0x80, 0x0 ;  /* 0x000000000000781c */ /* 0x000fe40003f8f008 */
[C---:B------:R-:W-:Y:S01]  /*4b20*/  HMMA.16816.F32.BF16 R28, R136.reuse, R140, RZ ;  /* 0x0000008c881c723c */ /* 0x040fe200000418ff */
[----:B------:R3:W-:Y:S04]  /*4b30*/  LDGSTS.E.BYPASS.LTC128B.128 [R203+0x5000], [R214.64], !P1 ;  /* 0x05000000d6cb7fae */ /* 0x0007e8000c901d4c */
[----:B------:R-:W-:Y:S03]  /*4b40*/  LDSM.16.M88.4 R148, [R193+0xc100] ;  /* 0x00c10000c194783b */ /* 0x000fe60000000200 */
[----:B------:R-:W-:Y:S01]  /*4b50*/  HMMA.16816.F32.BF16 R32, R136, R142, RZ ;  /* 0x0000008e8820723c */ /* 0x000fe200000418ff */
[----:B------:R-:W0:Y:S04]  /*4b60*/  LDGDEPBAR ;  /* 0x00000000000079af */ /* 0x000e280000000000 */
[----:B------:R-:W1:Y:S03]  /*4b70*/  LDSM.16.M88.4 R168, [R192+0x6100] ;  /* 0x00610000c0a8783b */ /* 0x000e660000000200 */
[C---:B--2---:R-:W-:Y:S01]  /*4b80*/  HMMA.16816.F32.BF16 R4, R152.reuse, R144, R4 ;  /* 0x000000909804723c */ /* 0x044fe20000041804 */
[----:B------:R-:W2:Y:S04]  /*4b90*/  LDSM.16.M88.4 R172, [R192+0x6900] ;  /* 0x00690000c0ac783b */ /* 0x000ea80000000200 */
[----:B------:R-:W4:Y:S03]  /*4ba0*/  LDSM.16.M88.4 R136, [R192+0x7100] ;  /* 0x00710000c088783b */ /* 0x000f260000000200 */
[C---:B------:R-:W-:Y:S01]  /*4bb0*/  HMMA.16816.F32.BF16 R8, R152.reuse, R146, R8 ;  /* 0x000000929808723c */ /* 0x040fe20000041808 */
[----:B------:R-:W5:Y:S04]  /*4bc0*/  LDSM.16.M88.4 R140, [R192+0x7900] ;  /* 0x00790000c08c783b */ /* 0x000f680000000200 */
[----:B------:R-:W-:Y:S03]  /*4bd0*/  LDSM.16.M88.4 R144, [R191+0xc100] ;  /* 0x00c10000bf90783b */ /* 0x000fe60000000200 */
[C---:B------:R-:W-:Y:S08]  /*4be0*/  HMMA.16816.F32.BF16 R12, R152.reuse, R156, R12 ;  /* 0x0000009c980c723c */ /* 0x040ff0000004180c */
[C---:B------:R-:W-:Y:S01]  /*4bf0*/  HMMA.16816.F32.BF16 R16, R152.reuse, R158, R16 ;  /* 0x0000009e9810723c */ /* 0x040fe20000041810 */
[----:B------:R-:W2:Y:S07]  /*4c00*/  LDSM.16.M88.4 R156, [R184] ;  /* 0x00000000b89c783b */ /* 0x000eae0000000200 */
[C---:B------:R-:W-:Y:S08]  /*4c10*/  HMMA.16816.F32.BF16 R20, R152.reuse, R160, R20 ;  /* 0x000000a09814723c */ /* 0x040ff00000041814 */
[C---:B------:R-:W-:Y:S01]  /*4c20*/  HMMA.16816.F32.BF16 R24, R152.reuse, R162, R24 ;  /* 0x000000a29818723c */ /* 0x040fe20000041818 */
[----:B------:R-:W3:Y:S07]  /*4c30*/  LDSM.16.M88.4 R160, [R184+0x800] ;  /* 0x00080000b8a0783b */ /* 0x000eee0000000200 */
        /* <DEDUP_REMOVED lines=10> */
[C---:B----4-:R-:W-:Y:S08]  /*4ce0*/  HMMA.16816.F32.BF16 R20, R148.reuse, R136, R20 ;  /* 0x000000889414723c */ /* 0x050ff00000041814 */
[C---:B------:R-:W-:Y:S01]  /*4cf0*/  HMMA.16816.F32.BF16 R24, R148.reuse, R138, R24 ;  /* 0x0000008a9418723c */ /* 0x040fe20000041818 */
[----:B------:R-:W1:Y:S07]  /*4d00*/  LDSM.16.M88.4 R136, [R198+0x10100] ;  /* 0x01010000c688783b */ /* 0x000e6e0000000200 */
[C---:B-----5:R-:W-:Y:S08]  /*4d10*/  HMMA.16816.F32.BF16 R28, R148.reuse, R140, R28 ;  /* 0x0000008c941c723c */ /* 0x060ff0000004181c */
[----:B------:R-:W-:Y:S01]  /*4d20*/  HMMA.16816.F32.BF16 R32, R148, R142, R32 ;  /* 0x0000008e9420723c */ /* 0x000fe20000041820 */
[----:B------:R-:W2:Y:S04]  /*4d30*/  LDSM.16.M88.4 R140, [R197+0x9100] ;  /* 0x00910000c58c783b */ /* 0x000ea80000000200 */
[----:B------:R-:W4:Y:S03]  /*4d40*/  LDSM.16.M88.4 R148, [R197+0x9900] ;  /* 0x00990000c594783b */ /* 0x000f260000000200 */
[C---:B------:R-:W-:Y:S08]  /*4d50*/  HMMA.16816.F32.BF16 R4, R144.reuse, R156, R4 ;  /* 0x0000009c9004723c */ /* 0x040ff00000041804 */
[C---:B------:R-:W-:Y:S01]  /*4d60*/  HMMA.16816.F32.BF16 R8, R144.reuse, R158, R8 ;  /* 0x0000009e9008723c */ /* 0x040fe20000041808 */
[----:B------:R-:W-:Y:S07]  /*4d70*/  LDSM.16.M88.4 R156, [R183] ;  /* 0x00000000b79c783b */ /* 0x000fee0000000200 */
[C---:B---3--:R-:W-:Y:S08]  /*4d80*/  HMMA.16816.F32.BF16 R12, R144.reuse, R160, R12 ;  /* 0x000000a0900c723c */ /* 0x048ff0000004180c */
[C---:B------:R-:W-:Y:S01]  /*4d90*/  HMMA.16816.F32.BF16 R16, R144.reuse, R162, R16 ;  /* 0x000000a29010723c */ /* 0x040fe20000041810 */
[----:B------:R-:W-:Y:S07]  /*4da0*/  LDSM.16.M88.4 R160, [R182] ;  /* 0x00000000b6a0783b */ /* 0x000fee0000000200 */
[C---:B------:R-:W-:Y:S08]  /*4db0*/  HMMA.16816.F32.BF16 R20, R144.reuse, R152, R20 ;  /* 0x000000989014723c */ /* 0x040ff00000041814 */
[C---:B------:R-:W-:Y:S01]  /*4dc0*/  HMMA.16816.F32.BF16 R24, R144.reuse, R154, R24 ;  /* 0x0000009a9018723c */ /* 0x040fe20000041818 */
[----:B------:R-:W3:Y:S07]  /*4dd0*/  LDSM.16.M88.4 R152, [R194+0x10100] ;  /* 0x01010000c298783b */ /* 0x000eee0000000200 */
[C---:B------:R-:W-:Y:S08]  /*4de0*/  HMMA.16816.F32.BF16 R28, R144.reuse, R164, R28 ;  /* 0x000000a4901c723c */ /* 0x040ff0000004181c */
[----:B------:R-:W-:Y:S01]  /*4df0*/  HMMA.16816.F32.BF16 R32, R144, R166, R32 ;  /* 0x000000a69020723c */ /* 0x000fe20000041820 */
[----:B------:R-:W5:Y:S04]  /*4e00*/  LDSM.16.M88.4 R144, [R181] ;  /* 0x00000000b590783b */ /* 0x000f680000000200 */
[----:B------:R-:W3:Y:S03]  /*4e10*/  LDSM.16.M88.4 R164, [R180] ;  /* 0x00000000b4a4783b */ /* 0x000ee60000000200 */
        /* <DEDUP_REMOVED lines=11> */
[----:B------:R-:W2:Y:S04]  /*4ed0*/  LDSM.16.M88.4 R136, [R192+0x9100] ;  /* 0x00910000c088783b */ /* 0x000ea80000000200 */
[----:B------:R-:W4:Y:S03]  /*4ee0*/  LDSM.16.M88.4 R148, [R192+0x9900] ;  /* 0x00990000c094783b */ /* 0x000f260000000200 */
[C---:B---3--:R-:W-:Y:S08]  /*4ef0*/  HMMA.16816.F32.BF16 R4, R152.reuse, R156, R4 ;  /* 0x0000009c9804723c */ /* 0x048ff00000041804 */
[C---:B------:R-:W-:Y:S01]  /*4f00*/  HMMA.16816.F32.BF16 R8, R152.reuse, R158, R8 ;  /* 0x0000009e9808723c */ /* 0x040fe20000041808 */
[----:B------:R-:W-:Y:S07]  /*4f10*/  LDSM.16.M88.4 R156, [R184+0x2000] ;  /* 0x00200000b89c783b */ /* 0x000fee0000000200 */
[C---:B------:R-:W-:Y:S08]  /*4f20*/  HMMA.16816.F32.BF16 R12, R152.reuse, R160, R12 ;  /* 0x000000a0980c723c */ /* 0x040ff0000004180c */
[C---:B------:R-:W-:Y:S01]  /*4f30*/  HMMA.16816.F32.BF16 R16, R152.reuse, R162, R16 ;  /* 0x000000a29810723c */ /* 0x040fe20000041810 */
[----:B------:R-:W-:Y:S07]  /*4f40*/  LDSM.16.M88.4 R160, [R184+0x2800] ;  /* 0x00280000b8a0783b */ /* 0x000fee0000000200 */
[C---:B-----5:R-:W-:Y:S08]  /*4f50*/  HMMA.16816.F32.BF16 R20, R152.reuse, R144, R20 ;  /* 0x000000909814723c */ /* 0x060ff00000041814 */
[C---:B------:R-:W-:Y:S01]  /*4f60*/  HMMA.16816.F32.BF16 R24, R152.reuse, R146, R24 ;  /* 0x000000929818723c */ /* 0x040fe20000041818 */
[----:B------:R-:W3:Y:S07]  /*4f70*/  LDSM.16.M88.4 R144, [R191+0x10100] ;  /* 0x01010000bf90783b */ /* 0x000eee0000000200 */
[C---:B------:R-:W-:Y:S08]  /*4f80*/  HMMA.16816.F32.BF16 R28, R152.reuse, R164, R28 ;  /* 0x000000a4981c723c */ /* 0x040ff0000004181c */
[----:B------:R-:W-:Y:S01]  /*4f90*/  HMMA.16816.F32.BF16 R32, R152, R166, R32 ;  /* 0x000000a69820723c */ /* 0x000fe20000041820 */
[----:B------:R-:W5:Y:S04]  /*4fa0*/  LDSM.16.M88.4 R152, [R184+0x3000] ;  /* 0x00300000b898783b */ /* 0x000f680000000200 */
[----:B------:R-:W3:Y:S03]  /*4fb0*/  LDSM.16.M88.4 R164, [R184+0x3800] ;  /* 0x00380000b8a4783b */ /* 0x000ee60000000200 */
        /* <DEDUP_REMOVED lines=15> */
[----:B------:R-:W-:Y:S07]  /*50b0*/  LDSM.16.M88.4 R156, [R179] ;  /* 0x00000000b39c783b */ /* 0x000fee0000000200 */
[C---:B------:R-:W-:Y:S08]  /*50c0*/  HMMA.16816.F32.BF16 R12, R144.reuse, R160, R12 ;  /* 0x000000a0900c723c */ /* 0x040ff0000004180c */
[C---:B------:R-:W-:Y:S01]  /*50d0*/  HMMA.16816.F32.BF16 R16, R144.reuse, R162, R16 ;  /* 0x000000a29010723c */ /* 0x040fe20000041810 */
[----:B------:R-:W-:Y:S07]  /*50e0*/  LDSM.16.M88.4 R160, [R178] ;  /* 0x00000000b2a0783b */ /* 0x000fee0000000200 */
[C---:B-----5:R-:W-:Y:S08]  /*50f0*/  HMMA.16816.F32.BF16 R20, R144.reuse, R152, R20 ;  /* 0x000000989014723c */ /* 0x060ff00000041814 */
        /* <DEDUP_REMOVED lines=32> */
[C---:B-1----:R-:W-:Y:S01]  /*5300*/  HMMA.16816.F32.BF16 R4, R140.reuse, R168, R4 ;  /* 0x000000a88c04723c */ /* 0x042fe20000041804 */
[----:B------:R-:W-:Y:S04]  /*5310*/  DEPBAR.LE SB0, 0x0 ;  /* 0x000080000000791a */ /* 0x000fe80000000000 */
[----:B------:R-:W-:Y:S03]  /*5320*/  BAR.SYNC.DEFER_BLOCKING 0x0 ;  /* 0x0000000000007b1d */ /* 0x000fe60000010000 */
[C---:B------:R-:W-:Y:S08]  /*5330*/  HMMA.16816.F32.BF16 R8, R140.reuse, R170, R8 ;  /* 0x000000aa8c08723c */ /* 0x040ff00000041808 */
[C---:B------:R-:W-:Y:S08]  /*5340*/  HMMA.16816.F32.BF16 R12, R140.reuse, R172, R12 ;  /* 0x000000ac8c0c723c */ /* 0x040ff0000004180c */
[C---:B------:R-:W-:Y:S08]  /*5350*/  HMMA.16816.F32.BF16 R16, R140.reuse, R174, R16 ;  /* 0x000000ae8c10723c */ /* 0x040ff00000041810 */
[C---:B--2---:R-:W-:Y:S08]  /*5360*/  HMMA.16816.F32.BF16 R20, R140.reuse, R136, R20 ;  /* 0x000000888c14723c */ /* 0x044ff00000041814 */
[C---:B------:R-:W-:Y:S08]  /*5370*/  HMMA.16816.F32.BF16 R24, R140.reuse, R138, R24 ;  /* 0x0000008a8c18723c */ /* 0x040ff00000041818 */
[C---:B----4-:R-:W-:Y:S08]  /*5380*/  HMMA.16816.F32.BF16 R28, R140.reuse, R148, R28 ;  /* 0x000000948c1c723c */ /* 0x050ff0000004181c */
[----:B------:R-:W-:Y:S08]  /*5390*/  HMMA.16816.F32.BF16 R32, R140, R150, R32 ;  /* 0x000000968c20723c */ /* 0x000ff00000041820 */
[C---:B---3--:R-:W-:Y:S08]  /*53a0*/  HMMA.16816.F32.BF16 R4, R144.reuse, R156, R4 ;  /* 0x0000009c9004723c */ /* 0x048ff00000041804 */
[C---:B------:R-:W-:Y:S08]  /*53b0*/  HMMA.16816.F32.BF16 R8, R144.reuse, R158, R8 ;  /* 0x0000009e9008723c */ /* 0x040ff00000041808 */
[C---:B------:R-:W-:Y:S08]  /*53c0*/  HMMA.16816.F32.BF16 R12, R144.reuse, R160, R12 ;  /* 0x000000a0900c723c */ /* 0x040ff0000004180c */
[C---:B------:R-:W-:Y:S08]  /*53d0*/  HMMA.16816.F32.BF16 R16, R144.reuse, R162, R16 ;  /* 0x000000a29010723c */ /* 0x040ff00000041810 */
[C---:B-----5:R-:W-:Y:S08]  /*53e0*/  HMMA.16816.F32.BF16 R20, R144.reuse, R152, R20 ;  /* 0x000000989014723c */ /* 0x060ff00000041814 */
[C---:B------:R-:W-:Y:S08]  /*53f0*/  HMMA.16816.F32.BF16 R24, R144.reuse, R154, R24 ;  /* 0x0000009a9018723c */ /* 0x040ff00000041818 */
[C---:B------:R-:W-:Y:S08]  /*5400*/  HMMA.16816.F32.BF16 R28, R144.reuse, R164, R28 ;  /* 0x000000a4901c723c */ /* 0x040ff0000004181c */
[----:B------:R-:W-:Y:S01]  /*5410*/  HMMA.16816.F32.BF16 R32, R144, R166, R32 ;  /* 0x000000a69020723c */ /* 0x000fe20000041820 */
[----:B------:R-:W-:-:S07]  /*5420*/  @P4 BRA `(.L_x_3119) ;  /* 0xfffff04000004947 */ /* 0x000fce000383ffff */
.L_x_3118:
        /* <DEDUP_REMOVED lines=36> */
[----:B------:R-:W-:Y:S02]  /*5670*/  PLOP3.LUT P4, PT, PT, PT, UP0, 0x80, 0x0 ;  /* 0x000000000000781c */ /* 0x000fe40003f8f008 */
[----:B------:R-:W-:Y:S02]  /*5680*/  FMNMX.FTZ R2, R32, R3, !PT ;  /* 0x0000000320027209 */ /* 0x000fe40007810000 */
[----:B------:R-:W-:Y:S02]  /*5690*/  FMNMX.FTZ R3, R31, R132, !PT ;  /* 0x000000841f037209 */ /* 0x000fe40007810000 */
        /* <DEDUP_REMOVED lines=9> */
[----:B-1----:R-:W-:Y:S05]  /*5730*/  FMNMX.FTZ R3, R3, R134, !PT ;  /* 0x0000008603037209 */ /* 0x002fea0007810000 */
[----:B------:R-:W-:Y:S01]  /*5740*/  FMUL.FTZ R167, R3, c[0x0][0x2d0] ;  /* 0x0000b40003a77a20 */ /* 0x000fe20000410000 */
[----:B--2---:R-:W-:Y:S03]  /*5750*/  FMNMX.FTZ R132, R137, R132, !PT ;  /* 0x0000008489847209 */ /* 0x004fe60007810000 */
[--C-:B------:R-:W-:Y:S01]  /*5760*/  FFMA.FTZ R6, R6, c[0x0][0x2d0], -R167.reuse ;  /* 0x0000b40006067a23 */ /* 0x100fe200000108a7 */
[----:B------:R-:W1:Y:S01]  /*5770*/  LDSM.16.MT88.4 R136, [R195+0x100] ;  /* 0x00010000c388783b */ /* 0x000e620000004200 */
[----:B------:R-:W-:Y:S02]  /*5780*/  FFMA.FTZ R7, R7, c[0x0][0x2d0], -R167 ;  /* 0x0000b40007077a23 */ /* 0x000fe400000108a7 */
[C---:B------:R-:W-:Y:S02]  /*5790*/  FADD.FTZ R2, -R132.reuse, R133 ;  /* 0x0000008584027221 */ /* 0x040fe40000010100 */
[----:B------:R-:W-:Y:S01]  /*57a0*/  FMUL.FTZ R168, R132, c[0x0][0x2d0] ;  /* 0x0000b40084a87a20 */ /* 0x000fe20000410000 */
[----:B------:R-:W-:Y:S01]  /*57b0*/  MUFU.EX2 R6, R6 ;  /* 0x0000000600067308 */ /* 0x000fe20000000800 */
[----:B------:R-:W-:Y:S02]  /*57c0*/  FMUL.FTZ R135, R2, c[0x0][0x2d0] ;  /* 0x0000b40002877a20 */ /* 0x000fe40000410000 */
[----:B------:R-:W-:Y:S02]  /*57d0*/  FADD.FTZ R133, -R3, R0 ;  /* 0x0000000003857221 */ /* 0x000fe40000010100 */
[--C-:B------:R-:W-:Y:S02]  /*57e0*/  FFMA.FTZ R164, R4, c[0x0][0x2d0], -R168.reuse ;  /* 0x0000b40004a47a23 */ /* 0x100fe400000108a8 */
[--C-:B------:R-:W-:Y:S02]  /*57f0*/  FFMA.FTZ R5, R5, c[0x0][0x2d0], -R168.reuse ;  /* 0x0000b40005057a23 */ /* 0x100fe400000108a8 */
[--C-:B------:R-:W-:Y:S01]  /*5800*/  FFMA.FTZ R134, R8, c[0x0][0x2d0], -R168.reuse ;  /* 0x0000b40008867a23 */ /* 0x100fe200000108a8 */
[----:B------:R2:W3:Y:S01]  /*5810*/  MUFU.EX2 R2, R135 ;  /* 0x0000008700027308 */ /* 0x0004e20000000800 */
[--C-:B------:R-:W-:Y:S02]  /*5820*/  FFMA.FTZ R165, R10, c[0x0][0x2d0], -R167.reuse ;  /* 0x0000b4000aa57a23 */ /* 0x100fe400000108a7 */
[--C-:B------:R-:W-:Y:S02]  /*5830*/  FFMA.FTZ R166, R11, c[0x0][0x2d0], -R167.reuse ;  /* 0x0000b4000ba67a23 */ /* 0x100fe400000108a7 */
[----:B------:R-:W-:Y:S01]  /*5840*/  FMUL.FTZ R0, R133, c[0x0][0x2d0] ;  /* 0x0000b40085007a20 */ /* 0x000fe20000410000 */
[----:B------:R-:W-:Y:S01]  /*5850*/  MOV R133, R132 ;  /* 0x0000008400857202 */ /* 0x000fe20000000f00 */
        /* <DEDUP_REMOVED lines=11> */
[----:B--2---:R-:W-:Y:S02]  /*5910*/  FFMA.FTZ R135, R9, c[0x0][0x2d0], -R168 ;  /* 0x0000b40009877a23 */ /* 0x004fe400000108a8 */
[C---:B---3--:R-:W-:Y:S02]  /*5920*/  FMUL.FTZ R8, R2.reuse, R128 ;  /* 0x0000008002087220 */ /* 0x048fe40000410000 */
        /* <DEDUP_REMOVED lines=10> */
[C---:B----4-:R-:W-:Y:S02]  /*59d0*/  FMUL.FTZ R10, R0.reuse, R130 ;  /* 0x00000082000a7220 */ /* 0x050fe40000410000 */
[C---:B------:R-:W-:Y:S02]  /*59e0*/  FMUL.FTZ R11, R0.reuse, R131 ;  /* 0x00000083000b7220 */ /* 0x040fe40000410000 */
[C---:B------:R-:W-:Y:S01]  /*59f0*/  FMUL.FTZ R38, R0.reuse, R38 ;  /* 0x0000002600267220 */ /* 0x040fe20000410000 */
[----:B------:R-:W3:Y:S01]  /*5a00*/  MUFU.EX2 R135, R135 ;  /* 0x0000008700877308 */ /* 0x000ee20000000800 */
[C---:B------:R-:W-:Y:S02]  /*5a10*/  FMUL.FTZ R39, R0.reuse, R39 ;  /* 0x0000002700277220 */ /* 0x040fe40000410000 */
[C---:B------:R-:W-:Y:S01]  /*5a20*/  FMUL.FTZ R42, R0.reuse, R42 ;  /* 0x0000002a002a7220 */ /* 0x040fe20000410000 */
[----:B--2---:R-:W-:Y:S01]  /*5a30*/  F2FP.BF16.PACK_AB R128, R5, R164 ;  /* 0x000000a40580723e */ /* 0x004fe200000010ff */
[C---:B------:R-:W-:Y:S02]  /*5a40*/  FMUL.FTZ R43, R0.reuse, R43 ;  /* 0x0000002b002b7220 */ /* 0x040fe40000410000 */
[C---:B------:R-:W-:Y:S02]  /*5a50*/  FMUL.FTZ R46, R0.reuse, R46 ;  /* 0x0000002e002e7220 */ /* 0x040fe40000410000 */
[----:B------:R-:W-:Y:S01]  /*5a60*/  FMUL.FTZ R47, R0, R47 ;  /* 0x0000002f002f7220 */ /* 0x000fe20000410000 */
[----:B------:R-:W2:Y:S01]  /*5a70*/  MUFU.EX2 R7, R7 ;  /* 0x0000000700077308 */ /* 0x000ea20000000800 */
[----:B------:R-:W-:Y:S02]  /*5a80*/  FMUL.FTZ R49, R2, R49 ;  /* 0x0000003102317220 */ /* 0x000fe40000410000 */
[C---:B------:R-:W-:Y:S02]  /*5a90*/  FMUL.FTZ R50, R0.reuse, R50 ;  /* 0x0000003200327220 */ /* 0x040fe40000410000 */
[----:B------:R-:W-:Y:S02]  /*5aa0*/  FMUL.FTZ R51, R0, R51 ;  /* 0x0000003300337220 */ /* 0x000fe40000410000 */
[C---:B------:R-:W-:Y:S02]  /*5ab0*/  FMUL.FTZ R12, R2.reuse, R124 ;  /* 0x0000007c020c7220 */ /* 0x040fe40000410000 */
[----:B------:R-:W-:Y:S01]  /*5ac0*/  FMUL.FTZ R13, R2, R125 ;  /* 0x0000007d020d7220 */ /* 0x000fe20000410000 */
[----:B------:R-:W-:Y:S01]  /*5ad0*/  MUFU.EX2 R165, R165 ;  /* 0x000000a500a57308 */ /* 0x000fe20000000800 */
[C---:B------:R-:W-:Y:S02]  /*5ae0*/  FMUL.FTZ R14, R0.reuse, R126 ;  /* 0x0000007e000e7220 */ /* 0x040fe40000410000 */
[----:B------:R-:W-:Y:S01]  /*5af0*/  FMUL.FTZ R15, R0, R127 ;  /* 0x0000007f000f7220 */ /* 0x000fe20000410000 */
[----:B---3--:R-:W-:Y:S01]  /*5b00*/  F2FP.BF16.PACK_AB R130, R135, R134 ;  /* 0x000000868782723e */ /* 0x008fe200000010ff */
[----:B------:R-:W-:Y:S01]  /*5b10*/  LDSM.16.MT88.4 R124, [R188+0x4100] ;  /* 0x00410000bc7c783b */ /* 0x000fe20000004200 */
[C---:B------:R-:W-:Y:S02]  /*5b20*/  FMUL.FTZ R52, R2.reuse, R52 ;  /* 0x0000003402347220 */ /* 0x040fe40000410000 */
[----:B------:R-:W-:Y:S02]  /*5b30*/  FMUL.FTZ R53, R2, R53 ;  /* 0x0000003502357220 */ /* 0x000fe40000410000 */
[----:B------:R-:W3:Y:S01]  /*5b40*/  MUFU.EX2 R166, R166 ;  /* 0x000000a600a67308 */ /* 0x000ee20000000800 */
        /* <DEDUP_REMOVED lines=15> */
[----:B---3--:R-:W-:Y:S01]  /*5c40*/  F2FP.BF16.PACK_AB R131, R166, R165 ;  /* 0x000000a5a683723e */ /* 0x008fe200000010ff */
[C---:B------:R-:W-:Y:S02]  /*5c50*/  FMUL.FTZ R66, R0.reuse, R66 ;  /* 0x0000004200427220 */ /* 0x040fe40000410000 */
[----:B------:R-:W-:Y:S02]  /*5c60*/  FMUL.FTZ R67, R0, R67 ;  /* 0x0000004300437220 */ /* 0x000fe40000410000 */
[C---:B------:R-:W-:Y:S01]  /*5c70*/  FMUL.FTZ R68, R2.reuse, R68 ;  /* 0x0000004402447220 */ /* 0x040fe20000410000 */
[----:B------:R-:W-:Y:S01]  /*5c80*/  MUFU.EX2 R171, R171 ;  /* 0x000000ab00ab7308 */ /* 0x000fe20000000800 */
[C---:B-1----:R-:W-:Y:S05]  /*5c90*/  HMMA.16816.F32.BF16 R8, R128.reuse, R136, R8 ;  /* 0x000000888008723c */ /* 0x042fea0000041808 */
[----:B------:R-:W-:Y:S02]  /*5ca0*/  FMUL.FTZ R69, R2, R69 ;  /* 0x0000004502457220 */ /* 0x000fe40000410000 */
[C---:B------:R-:W-:Y:S01]  /*5cb0*/  FMUL.FTZ R70, R0.reuse, R70 ;  /* 0x0000004600467220 */ /* 0x040fe20000410000 */
[C---:B------:R-:W-:Y:S01]  /*5cc0*/  HMMA.16816.F32.BF16 R36, R128.reuse, R138, R36 ;  /* 0x0000008a8024723c */ /* 0x040fe20000041824 */
[----:B------:R-:W1:Y:S01]  /*5cd0*/  LDSM.16.MT88.4 R136, [R188+0x100] ;  /* 0x00010000bc88783b */ /* 0x000e620000004200 */
[----:B------:R-:W3:Y:S02]  /*5ce0*/  MUFU.EX2 R172, R172 ;  /* 0x000000ac00ac7308 */ /* 0x000ee40000000800 */
[----:B------:R-:W-:Y:S02]  /*5cf0*/  FMUL.FTZ R71, R0, R71 ;  /* 0x0000004700477220 */ /* 0x000fe40000410000 */
[C---:B------:R-:W-:Y:S02]  /*5d00*/  FMUL.FTZ R72, R2.reuse, R72 ;  /* 0x0000004802487220 */ /* 0x040fe40000410000 */
[C---:B------:R-:W-:Y:S04]  /*5d10*/  HMMA.16816.F32.BF16 R40, R128.reuse, R140, R40 ;  /* 0x0000008c8028723c */ /* 0x040fe80000041828 */
[----:B------:R-:W-:Y:S01]  /*5d20*/  FMUL.FTZ R73, R2, R73 ;  /* 0x0000004902497220 */ /* 0x000fe20000410000 */
[----:B------:R-:W-:Y:S01]  /*5d30*/  MUFU.EX2 R173, R173 ;  /* 0x000000ad00ad7308 */ /* 0x000fe20000000800 */
[C---:B------:R-:W-:Y:S02]  /*5d40*/  FMUL.FTZ R74, R0.reuse, R74 ;  /* 0x0000004a004a7220 */ /* 0x040fe40000410000 */
[C---:B------:R-:W-:Y:S01]  /*5d50*/  HMMA.16816.F32.BF16 R44, R128.reuse, R142, R44 ;  /* 0x0000008e802c723c */ /* 0x040fe2000004182c */
[----:B------:R-:W4:Y:S03]  /*5d60*/  LDSM.16.MT88.4 R140, [R195+0x2100] ;  /* 0x00210000c38c783b */ /* 0x000f260000004200 */
[----:B------:R-:W-:Y:S02]  /*5d70*/  FMUL.FTZ R75, R0, R75 ;  /* 0x0000004b004b7220 */ /* 0x000fe40000410000 */
[C---:B------:R-:W-:Y:S01]  /*5d80*/  FMUL.FTZ R76, R2.reuse, R76 ;  /* 0x0000004c024c7220 */ /* 0x040fe20000410000 */
[----:B------:R-:W5:Y:S01]  /*5d90*/  MUFU.EX2 R174, R174 ;  /* 0x000000ae00ae7308 */ /* 0x000f620000000800 */
[C---:B------:R-:W-:Y:S04]  /*5da0*/  HMMA.16816.F32.BF16 R48, R128.reuse, R144, R48 ;  /* 0x000000908030723c */ /* 0x040fe80000041830 */
[----:B------:R-:W-:Y:S02]  /*5db0*/  FMUL.FTZ R77, R2, R77 ;  /* 0x0000004d024d7220 */ /* 0x000fe40000410000 */
[C---:B------:R-:W-:Y:S02]  /*5dc0*/  FMUL.FTZ R78, R0.reuse, R78 ;  /* 0x0000004e004e7220 */ /* 0x040fe40000410000 */
[C---:B------:R-:W-:Y:S01]  /*5dd0*/  HMMA.16816.F32.BF16 R52, R128.reuse, R146, R52 ;  /* 0x000000928034723c */ /* 0x040fe20000041834 */
[----:B------:R-:W2:Y:S01]  /*5de0*/  LDSM.16.MT88.4 R144, [R190+0x2100] ;  /* 0x00210000be90783b */ /* 0x000ea20000004200 */
[----:B------:R-:W-:Y:S02]  /*5df0*/  MUFU.EX2 R175, R175 ;  /* 0x000000af00af7308 */ /* 0x000fe40000000800 */
[----:B------:R-:W-:Y:S02]  /*5e00*/  FMUL.FTZ R79, R0, R79 ;  /* 0x0000004f004f7220 */ /* 0x000fe40000410000 */
[C---:B------:R-:W-:Y:S02]  /*5e10*/  FMUL.FTZ R80, R2.reuse, R80 ;  /* 0x0000005002507220 */ /* 0x040fe40000410000 */
[----:B------:R-:W-:Y:S01]  /*5e20*/  FMUL.FTZ R81, R2, R81 ;  /* 0x0000005102517220 */ /* 0x000fe20000410000 */
[C---:B-1----:R-:W-:Y:S03]  /*5e30*/  HMMA.16816.F32.BF16 R56, R128.reuse, R136, R56 ;  /* 0x000000888038723c */ /* 0x042fe60000041838 */
[C---:B------:R-:W-:Y:S01]  /*5e40*/  FMUL.FTZ R82, R0.reuse, R82 ;  /* 0x0000005200527220 */ /* 0x040fe20000410000 */
[----:B------:R-:W-:Y:S01]  /*5e50*/  MUFU.EX2 R212, R212 ;  /* 0x000000d400d47308 */ /* 0x000fe20000000800 */
[----:B------:R-:W-:Y:S02]  /*5e60*/  FMUL.FTZ R83, R0, R83 ;  /* 0x0000005300537220 */ /* 0x000fe40000410000 */
[C---:B------:R-:W-:Y:S01]  /*5e70*/  FMUL.FTZ R84, R2.reuse, R84 ;  /* 0x0000005402547220 */ /* 0x040fe20000410000 */
[C---:B------:R-:W-:Y:S01]  /*5e80*/  HMMA.16816.F32.BF16 R60, R128.reuse, R138, R60 ;  /* 0x0000008a803c723c */ /* 0x040fe2000004183c */
[----:B------:R-:W1:Y:S03]  /*5e90*/  LDSM.16.MT88.4 R136, [R189+0x2100] ;  /* 0x00210000bd88783b */ /* 0x000e660000004200 */
[----:B------:R-:W-:Y:S02]  /*5ea0*/  FMUL.FTZ R85, R2, R85 ;  /* 0x0000005502557220 */ /* 0x000fe40000410000 */
[C---:B------:R-:W-:Y:S01]  /*5eb0*/  FMUL.FTZ R86, R0.reuse, R86 ;  /* 0x0000005600567220 */ /* 0x040fe20000410000 */
[----:B------:R-:W-:Y:S01]  /*5ec0*/  MUFU.EX2 R214, R214 ;  /* 0x000000d600d67308 */ /* 0x000fe20000000800 */
[C---:B----4-:R-:W-:Y:S04]  /*5ed0*/  HMMA.16816.F32.BF16 R64, R128.reuse, R140, R64 ;  /* 0x0000008c8040723c */ /* 0x050fe80000041840 */
[----:B------:R-:W-:Y:S02]  /*5ee0*/  FMUL.FTZ R87, R0, R87 ;  /* 0x0000005700577220 */ /* 0x000fe40000410000 */
[C---:B------:R-:W-:Y:S02]  /*5ef0*/  FMUL.FTZ R88, R2.reuse, R88 ;  /* 0x0000005802587220 */ /* 0x040fe40000410000 */
[C---:B------:R-:W-:Y:S01]  /*5f00*/  HMMA.16816.F32.BF16 R68, R128.reuse, R142, R68 ;  /* 0x0000008e8044723c */ /* 0x040fe20000041844 */
[----:B------:R-:W4:Y:S03]  /*5f10*/  LDSM.16.MT88.4 R140, [R188+0x2100] ;  /* 0x00210000bc8c783b */ /* 0x000f260000004200 */
[----:B------:R-:W-:Y:S02]  /*5f20*/  FMUL.FTZ R89, R2, R89 ;  /* 0x0000005902597220 */ /* 0x000fe40000410000 */
[C---:B------:R-:W-:Y:S02]  /*5f30*/  FMUL.FTZ R90, R0.reuse, R90 ;  /* 0x0000005a005a7220 */ /* 0x040fe40000410000 */
[C---:B--2---:R-:W-:Y:S04]  /*5f40*/  HMMA.16816.F32.BF16 R72, R128.reuse, R144, R72 ;  /* 0x000000908048723c */ /* 0x044fe80000041848 */
[----:B------:R-:W-:Y:S02]  /*5f50*/  FMUL.FTZ R91, R0, R91 ;  /* 0x0000005b005b7220 */ /* 0x000fe40000410000 */
[C---:B------:R-:W-:Y:S02]  /*5f60*/  FMUL.FTZ R92, R2.reuse, R92 ;  /* 0x0000005c025c7220 */ /* 0x040fe40000410000 */
[C---:B------:R-:W-:Y:S01]  /*5f70*/  HMMA.16816.F32.BF16 R76, R128.reuse, R146, R76 ;  /* 0x00000092804c723c */ /* 0x040fe2000004184c */
[----:B------:R-:W2:Y:S03]  /*5f80*/  LDSM.16.MT88.4 R144, [R195+0x4100] ;  /* 0x00410000c390783b */ /* 0x000ea60000004200 */
        /* <DEDUP_REMOVED lines=8> */
[----:B------:R-:W1:Y:S03]  /*6010*/  LDSM.16.MT88.4 R136, [R190+0x4100] ;  /* 0x00410000be88783b */ /* 0x000e660000004200 */
[----:B------:R-:W-:Y:S02]  /*6020*/  FMUL.FTZ R99, R0, R99 ;  /* 0x0000006300637220 */ /* 0x000fe40000410000 */
[C---:B------:R-:W-:Y:S02]  /*6030*/  FMUL.FTZ R100, R2.reuse, R100 ;  /* 0x0000006402647220 */ /* 0x040fe40000410000 */
        /* <DEDUP_REMOVED lines=11> */
[----:B------:R-:W-:Y:S03]  /*60f0*/  LDSM.16.MT88.4 R144, [R190+0x900] ;  /* 0x00090000be90783b */ /* 0x000fe60000004200 */
[----:B------:R-:W-:Y:S02]  /*6100*/  FMUL.FTZ R107, R0, R107 ;  /* 0x0000006b006b7220 */ /* 0x000fe40000410000 */
[C---:B------:R-:W-:Y:S02]  /*6110*/  FMUL.FTZ R108, R2.reuse, R108 ;  /* 0x0000006c026c7220 */ /* 0x040fe40000410000 */
[----:B------:R-:W-:Y:S01]  /*6120*/  FMUL.FTZ R109, R2, R109 ;  /* 0x0000006d026d7220 */ /* 0x000fe20000410000 */
[C---:B-1----:R-:W-:Y:S03]  /*6130*/  HMMA.16816.F32.BF16 R12, R128.reuse, R136, R12 ;  /* 0x00000088800c723c */ /* 0x042fe6000004180c */
[C---:B------:R-:W-:Y:S02]  /*6140*/  FMUL.FTZ R110, R0.reuse, R110 ;  /* 0x0000006e006e7220 */ /* 0x040fe40000410000 */
[----:B------:R-:W-:Y:S02]  /*6150*/  FMUL.FTZ R111, R0, R111 ;  /* 0x0000006f006f7220 */ /* 0x000fe40000410000 */
[----:B------:R-:W-:Y:S01]  /*6160*/  FFMA.FTZ R210, R19, c[0x0][0x2d0], -R167 ;  /* 0x0000b40013d27a23 */ /* 0x000fe200000108a7 */
[C---:B------:R-:W-:Y:S01]  /*6170*/  HMMA.16816.F32.BF16 R104, R128.reuse, R138, R104 ;  /* 0x0000008a8068723c */ /* 0x040fe20000041868 */
[----:B------:R-:W1:Y:S03]  /*6180*/  LDSM.16.MT88.4 R136, [R195+0x900] ;  /* 0x00090000c388783b */ /* 0x000e660000004200 */
[C---:B------:R-:W-:Y:S01]  /*6190*/  FMUL.FTZ R112, R2.reuse, R112 ;  /* 0x0000007002707220 */ /* 0x040fe20000410000 */
[----:B------:R-:W2:Y:S01]  /*61a0*/  MUFU.EX2 R210, R210 ;  /* 0x000000d200d27308 */ /* 0x000ea20000000800 */
[----:B------:R-:W-:Y:S02]  /*61b0*/  FMUL.FTZ R113, R2, R113 ;  /* 0x0000007102717220 */ /* 0x000fe40000410000 */
[C---:B----4-:R-:W-:Y:S04]  /*61c0*/  HMMA.16816.F32.BF16 R108, R128.reuse, R140, R108 ;  /* 0x0000008c806c723c */ /* 0x050fe8000004186c */
[C---:B------:R-:W-:Y:S02]  /*61d0*/  FMUL.FTZ R114, R0.reuse, R114 ;  /* 0x0000007200727220 */ /* 0x040fe40000410000 */
[----:B------:R-:W-:Y:S02]  /*61e0*/  FMUL.FTZ R115, R0, R115 ;  /* 0x0000007300737220 */ /* 0x000fe40000410000 */
[----:B------:R-:W-:Y:S01]  /*61f0*/  FMUL.FTZ R16, R2, R120 ;  /* 0x0000007802107220 */ /* 0x000fe20000410000 */
[----:B------:R-:W-:Y:S03]  /*6200*/  F2FP.BF16.PACK_AB R120, R170, R169 ;  /* 0x000000a9aa78723e */ /* 0x000fe600000010ff */
[----:B------:R-:W-:Y:S01]  /*6210*/  FMUL.FTZ R17, R2, R121 ;  /* 0x0000007902117220 */ /* 0x000fe20000410000 */
[C---:B------:R-:W-:Y:S01]  /*6220*/  HMMA.16816.F32.BF16 R112, R128.reuse, R142, R112 ;  /* 0x0000008e8070723c */ /* 0x040fe20000041870 */
[----:B------:R-:W4:Y:S02]  /*6230*/  LDSM.16.MT88.4 R140, [R189+0x900] ;  /* 0x00090000bd8c783b */ /* 0x000f240000004200 */
[----:B------:R-:W-:Y:S01]  /*6240*/  FMUL.FTZ R18, R0, R122 ;  /* 0x0000007a00127220 */ /* 0x000fe20000410000 */
[----:B---3--:R-:W-:Y:S01]  /*6250*/  F2FP.BF16.PACK_AB R121, R172, R171 ;  /* 0x000000abac79723e */ /* 0x008fe200000010ff */
[----:B------:R-:W-:Y:S01]  /*6260*/  FMUL.FTZ R19, R0, R123 ;  /* 0x0000007b00137220 */ /* 0x000fe20000410000 */
[----:B-----5:R-:W-:Y:S01]  /*6270*/  F2FP.BF16.PACK_AB R122, R174, R173 ;  /* 0x000000adae7a723e */ /* 0x020fe200000010ff */
[----:B------:R-:W-:Y:S01]  /*6280*/  FMUL.FTZ R116, R2, R116 ;  /* 0x0000007402747220 */ /* 0x000fe20000410000 */
[----:B--2---:R-:W-:Y:S01]  /*6290*/  F2FP.BF16.PACK_AB R123, R210, R175 ;  /* 0x000000afd27b723e */ /* 0x004fe200000010ff */
[----:B------:R-:W-:Y:S03]  /*62a0*/  FMUL.FTZ R117, R2, R117 ;  /* 0x0000007502757220 */ /* 0x000fe60000410000 */
[C---:B------:R-:W-:Y:S03]  /*62b0*/  HMMA.16816.F32.BF16 R16, R128.reuse, R124, R16 ;  /* 0x0000007c8010723c */ /* 0x040fe60000041810 */
[C---:B------:R-:W-:Y:S02]  /*62c0*/  FMUL.FTZ R118, R0.reuse, R118 ;  /* 0x0000007600767220 */ /* 0x040fe40000410000 */
[----:B------:R-:W-:Y:S02]  /*62d0*/  FMUL.FTZ R119, R0, R119 ;  /* 0x0000007700777220 */ /* 0x000fe40000410000 */
[----:B------:R-:W-:Y:S02]  /*62e0*/  FFMA.FTZ R164, R2, R213, R164 ;  /* 0x000000d502a47223 */ /* 0x000fe400000100a4 */
[----:B------:R-:W-:Y:S03]  /*62f0*/  FFMA.FTZ R6, R0, R211, R6 ;  /* 0x000000d300067223 */ /* 0x000fe60000010006 */
[----:B------:R-:W-:Y:S01]  /*6300*/  HMMA.16816.F32.BF16 R116, R128, R126, R116 ;  /* 0x0000007e8074723c */ /* 0x000fe20000041874 */
[----:B------:R-:W2:Y:S02]  /*6310*/  LDSM.16.MT88.4 R124, [R188+0x2900] ;  /* 0x00290000bc7c783b */ /* 0x000ea40000004200 */
[----:B------:R-:W-:Y:S01]  /*6320*/  MOV R0, R3 ;  /* 0x0000000300007202 */ /* 0x000fe20000000f00 */
[----:B------:R-:W-:Y:S02]  /*6330*/  FADD.FTZ R5, R5, R164 ;  /* 0x000000a405057221 */ /* 0x000fe40000010000 */
[----:B------:R-:W-:Y:S02]  /*6340*/  FADD.FTZ R6, R7, R6 ;  /* 0x0000000607067221 */ /* 0x000fe40000010000 */
[C---:B-1----:R-:W-:Y:S01]  /*6350*/  HMMA.16816.F32.BF16 R8, R120.reuse, R136, R8 ;  /* 0x000000887808723c */ /* 0x042fe20000041808 */
[----:B------:R-:W1:Y:S04]  /*6360*/  LDSM.16.MT88.4 R128, [R195+0x4900] ;  /* 0x00490000c380783b */ /* 0x000e680000004200 */
[----:B------:R-:W-:Y:S02]  /*6370*/  FADD.FTZ R134, R134, R5 ;  /* 0x0000000586867221 */ /* 0x000fe40000010000 */
[----:B------:R-:W-:Y:S01]  /*6380*/  FADD.FTZ R165, R165, R6 ;  /* 0x00000006a5a57221 */ /* 0x000fe20000010000 */
[C---:B------:R-:W-:Y:S01]  /*6390*/  HMMA.16816.F32.BF16 R36, R120.reuse, R138, R36 ;  /* 0x0000008a7824723c */ /* 0x040fe20000041824 */
[----:B------:R-:W3:Y:S03]  /*63a0*/  LDSM.16.MT88.4 R136, [R190+0x4900] ;  /* 0x00490000be88783b */ /* 0x000ee60000004200 */
        /* <DEDUP_REMOVED lines=13> */
[----:B------:R-:W4:Y:S03]  /*6480*/  LDSM.16.MT88.4 R140, [R189+0x4900] ;  /* 0x00490000bd8c783b */ /* 0x000f260000004200 */
[----:B------:R-:W-:Y:S02]  /*6490*/  FADD.FTZ R173, R174, R173 ;  /* 0x000000adaead7221 */ /* 0x000fe40000010000 */
[----:B------:R-:W-:Y:S02]  /*64a0*/  FADD.FTZ R5, R210, R5 ;  /* 0x00000005d2057221 */ /* 0x000fe40000010000 */
[C---:B------:R-:W-:Y:S08]  /*64b0*/  HMMA.16816.F32.BF16 R56, R120.reuse, R148, R56 ;  /* 0x000000947838723c */ /* 0x040ff00000041838 */
[C---:B------:R-:W-:Y:S01]  /*64c0*/  HMMA.16816.F32.BF16 R60, R120.reuse, R150, R60 ;  /* 0x00000096783c723c */ /* 0x040fe2000004183c */
[----:B------:R-:W-:Y:S07]  /*64d0*/  LDSM.16.MT88.4 R148, [R189+0x3100] ;  /* 0x00310000bd94783b */ /* 0x000fee0000004200 */
[C---:B------:R-:W-:Y:S07]  /*64e0*/  HMMA.16816.F32.BF16 R64, R120.reuse, R152, R64 ;  /* 0x000000987840723c */ /* 0x040fee0000041840 */
[--C-:B------:R-:W-:Y:S01]  /*64f0*/  FFMA.FTZ R152, R20, c[0x0][0x2d0], -R168.reuse ;  /* 0x0000b40014987a23 */ /* 0x100fe200000108a8 */
[C---:B------:R-:W-:Y:S04]  /*6500*/  HMMA.16816.F32.BF16 R68, R120.reuse, R154, R68 ;  /* 0x0000009a7844723c */ /* 0x040fe80000041844 */
[--C-:B------:R-:W-:Y:S01]  /*6510*/  FFMA.FTZ R153, R21, c[0x0][0x2d0], -R168.reuse ;  /* 0x0000b40015997a23 */ /* 0x100fe200000108a8 */
[----:B------:R-:W-:Y:S02]  /*6520*/  MUFU.EX2 R152, R152 ;  /* 0x0000009800987308 */ /* 0x000fe40000000800 */
[--C-:B------:R-:W-:Y:S01]  /*6530*/  FFMA.FTZ R154, R22, c[0x0][0x2d0], -R167.reuse ;  /* 0x0000b400169a7a23 */ /* 0x100fe200000108a7 */
[C---:B------:R-:W-:Y:S04]  /*6540*/  HMMA.16816.F32.BF16 R72, R120.reuse, R156, R72 ;  /* 0x0000009c7848723c */ /* 0x040fe80000041848 */
[--C-:B------:R-:W-:Y:S02]  /*6550*/  FFMA.FTZ R155, R23, c[0x0][0x2d0], -R167.reuse ;  /* 0x0000b400179b7a23 */ /* 0x100fe400000108a7 */
[----:B------:R-:W5:Y:S01]  /*6560*/  LDSM.16.MT88.4 R20, [R188+0x4900] ;  /* 0x00490000bc14783b */ /* 0x000f620000004200 */
[--C-:B------:R-:W-:Y:S01]  /*6570*/  FFMA.FTZ R156, R24, c[0x0][0x2d0], -R168.reuse ;  /* 0x0000b400189c7a23 */ /* 0x100fe200000108a8 */
[C---:B------:R-:W-:Y:S01]  /*6580*/  HMMA.16816.F32.BF16 R76, R120.reuse, R158, R76 ;  /* 0x0000009e784c723c */ /* 0x040fe2000004184c */
[----:B------:R-:W1:Y:S03]  /*6590*/  MUFU.EX2 R153, R153 ;  /* 0x0000009900997308 */ /* 0x000e660000000800 */
[--C-:B------:R-:W-:Y:S03]  /*65a0*/  FFMA.FTZ R157, R25, c[0x0][0x2d0], -R168.reuse ;  /* 0x0000b400199d7a23 */ /* 0x100fe600000108a8 */
[--C-:B------:R-:W-:Y:S01]  /*65b0*/  FFMA.FTZ R158, R26, c[0x0][0x2d0], -R167.reuse ;  /* 0x0000b4001a9e7a23 */ /* 0x100fe200000108a7 */
[C---:B------:R-:W-:Y:S03]  /*65c0*/  HMMA.16816.F32.BF16 R80, R120.reuse, R160, R80 ;  /* 0x000000a07850723c */ /* 0x040fe60000041850 */
[----:B------:R-:W-:Y:S01]  /*65d0*/  MUFU.EX2 R154, R154 ;  /* 0x0000009a009a7308 */ /* 0x000fe20000000800 */
[--C-:B------:R-:W-:Y:S02]  /*65e0*/  FFMA.FTZ R159, R27, c[0x0][0x2d0], -R167.reuse ;  /* 0x0000b4001b9f7a23 */ /* 0x100fe400000108a7 */
[----:B------:R-:W-:Y:S01]  /*65f0*/  LDSM.16.MT88.4 R24, [R189+0x1100] ;  /* 0x00110000bd18783b */ /* 0x000fe20000004200 */
[--C-:B------:R-:W-:Y:S01]  /*6600*/  FFMA.FTZ R160, R28, c[0x0][0x2d0], -R168.reuse ;  /* 0x0000b4001ca07a23 */ /* 0x100fe200000108a8 */
[C---:B------:R-:W-:Y:S04]  /*6610*/  HMMA.16816.F32.BF16 R84, R120.reuse, R162, R84 ;  /* 0x000000a27854723c */ /* 0x040fe80000041854 */
[--C-:B------:R-:W-:Y:S01]  /*6620*/  FFMA.FTZ R161, R29, c[0x0][0x2d0], -R168.reuse ;  /* 0x0000b4001da17a23 */ /* 0x100fe200000108a8 */
[----:B------:R-:W3:Y:S01]  /*6630*/  MUFU.EX2 R155, R155 ;  /* 0x0000009b009b7308 */ /* 0x000ee20000000800 */
[----:B------:R-:W-:Y:S02]  /*6640*/  FFMA.FTZ R168, R33, c[0x0][0x2d0], -R168 ;  /* 0x0000b40021a87a23 */ /* 0x000fe400000108a8 */
[C---:B--2---:R-:W-:Y:S04]  /*6650*/  HMMA.16816.F32.BF16 R88, R120.reuse, R124, R88 ;  /* 0x0000007c7858723c */ /* 0x044fe80000041858 */
[--C-:B------:R-:W-:Y:S02]  /*6660*/  FFMA.FTZ R162, R30, c[0x0][0x2d0], -R167.reuse ;  /* 0x0000b4001ea27a23 */ /* 0x100fe400000108a7 */
[--C-:B------:R-:W-:Y:S01]  /*6670*/  FFMA.FTZ R163, R31, c[0x0][0x2d0], -R167.reuse ;  /* 0x0000b4001fa37a23 */ /* 0x100fe200000108a7 */
[----:B------:R-:W-:Y:S01]  /*6680*/  MUFU.EX2 R156, R156 ;  /* 0x0000009c009c7308 */ /* 0x000fe20000000800 */
[C---:B------:R-:W-:Y:S01]  /*6690*/  HMMA.16816.F32.BF16 R92, R120.reuse, R126, R92 ;  /* 0x0000007e785c723c */ /* 0x040fe2000004185c */
[----:B------:R-:W2:Y:S03]  /*66a0*/  LDSM.16.MT88.4 R124, [R195+0x1100] ;  /* 0x00110000c37c783b */ /* 0x000ea60000004200 */
[----:B------:R-:W-:Y:S04]  /*66b0*/  FFMA.FTZ R167, R35, c[0x0][0x2d0], -R167 ;  /* 0x0000b40023a77a23 */ /* 0x000fe800000108a7 */
[C---:B-1----:R-:W-:Y:S01]  /*66c0*/  HMMA.16816.F32.BF16 R96, R120.reuse, R128, R96 ;  /* 0x000000807860723c */ /* 0x042fe20000041860 */
[----:B------:R-:W-:Y:S01]  /*66d0*/  LDSM.16.MT88.4 R28, [R188+0x5100] ;  /* 0x00510000bc1c783b */ /* 0x000fe20000004200 */
[----:B------:R-:W1:Y:S06]  /*66e0*/  MUFU.EX2 R157, R157 ;  /* 0x0000009d009d7308 */ /* 0x000e6c0000000800 */
[C---:B------:R-:W-:Y:S01]  /*66f0*/  HMMA.16816.F32.BF16 R100, R120.reuse, R130, R100 ;  /* 0x000000827864723c */ /* 0x040fe20000041864 */
[----:B------:R-:W1:Y:S03]  /*6700*/  LDSM.16.MT88.4 R128, [R190+0x1100] ;  /* 0x00110000be80783b */ /* 0x000e660000004200 */
[----:B------:R-:W-:Y:S04]  /*6710*/  MUFU.EX2 R158, R158 ;  /* 0x0000009e009e7308 */ /* 0x000fe80000000800 */
[C---:B---3--:R-:W-:Y:S01]  /*6720*/  HMMA.16816.F32.BF16 R12, R120.reuse, R136, R12 ;  /* 0x00000088780c723c */ /* 0x048fe2000004180c */
[----:B------:R-:W-:Y:S05]  /*6730*/  LDSM.16.MT88.4 R32, [R189+0x1900] ;  /* 0x00190000bd20783b */ /* 0x000fea0000004200 */
[----:B------:R-:W3:Y:S02]  /*6740*/  MUFU.EX2 R159, R159 ;  /* 0x0000009f009f7308 */ /* 0x000ee40000000800 */
[C---:B------:R-:W-:Y:S01]  /*6750*/  HMMA.16816.F32.BF16 R104, R120.reuse, R138, R104 ;  /* 0x0000008a7868723c */ /* 0x040fe20000041868 */
[----:B------:R-:W2:Y:S07]  /*6760*/  LDSM.16.MT88.4 R136, [R188+0x1100] ;  /* 0x00110000bc88783b */ /* 0x000eae0000004200 */
[C---:B----4-:R-:W-:Y:S01]  /*6770*/  HMMA.16816.F32.BF16 R108, R120.reuse, R140, R108 ;  /* 0x0000008c786c723c */ /* 0x050fe2000004186c */
[----:B------:R-:W-:Y:S07]  /*6780*/  MUFU.EX2 R160, R160 ;  /* 0x000000a000a07308 */ /* 0x000fee0000000800 */
[C---:B------:R-:W-:Y:S01]  /*6790*/  HMMA.16816.F32.BF16 R112, R120.reuse, R142, R112 ;  /* 0x0000008e7870723c */ /* 0x040fe20000041870 */
[----:B------:R-:W4:Y:S02]  /*67a0*/  LDSM.16.MT88.4 R140, [R195+0x3100] ;  /* 0x00310000c38c783b */ /* 0x000f240000004200 */
[----:B------:R-:W2:Y:S05]  /*67b0*/  MUFU.EX2 R161, R161 ;  /* 0x000000a100a17308 */ /* 0x000eaa0000000800 */
[C---:B-----5:R-:W-:Y:S05]  /*67c0*/  HMMA.16816.F32.BF16 R16, R120.reuse, R20, R16 ;  /* 0x000000147810723c */ /* 0x060fea0000041810 */
[----:B------:R-:W-:Y:S02]  /*67d0*/  MUFU.EX2 R162, R162 ;  /* 0x000000a200a27308 */ /* 0x000fe40000000800 */
[----:B------:R-:W-:Y:S01]  /*67e0*/  F2FP.BF16.PACK_AB R20, R153, R152 ;  /* 0x000000989914723e */ /* 0x000fe200000010ff */
[----:B------:R-:W-:Y:S01]  /*67f0*/  HMMA.16816.F32.BF16 R116, R120, R22, R116 ;  /* 0x000000167874723c */ /* 0x000fe20000041874 */
[----:B------:R-:W5:Y:S03]  /*6800*/  LDSM.16.MT88.4 R120, [R188+0x3100] ;  /* 0x00310000bc78783b */ /* 0x000f660000004200 */
[----:B------:R-:W-:Y:S01]  /*6810*/  F2FP.BF16.PACK_AB R21, R155, R154 ;  /* 0x0000009a9b15723e */ /* 0x000fe200000010ff */
[----:B------:R-:W-:Y:S02]  /*6820*/  FADD.FTZ R152, R152, R173 ;  /* 0x000000ad98987221 */ /* 0x000fe40000010000 */
[----:B-1----:R-:W-:Y:S01]  /*6830*/  F2FP.BF16.PACK_AB R22, R157, R156 ;  /* 0x0000009c9d16723e */ /* 0x002fe200000010ff */
[----:B------:R-:W1:Y:S01]  /*6840*/  MUFU.EX2 R163, R163 ;  /* 0x000000a300a37308 */ /* 0x000e620000000800 */
[----:B---3--:R-:W-:Y:S03]  /*6850*/  F2FP.BF16.PACK_AB R23, R159, R158 ;  /* 0x0000009e9f17723e */ /* 0x008fe600000010ff */
[----:B------:R-:W-:Y:S02]  /*6860*/  FADD.FTZ R154, R154, R5 ;  /* 0x000000059a9a7221 */ /* 0x000fe40000010000 */
[----:B------:R-:W-:Y:S02]  /*6870*/  FADD.FTZ R153, R153, R152 ;  /* 0x0000009899997221 */ /* 0x000fe40000010000 */
[C---:B--2---:R-:W-:Y:S02]  /*6880*/  HMMA.16816.F32.BF16 R8, R20.reuse, R124, R8 ;  /* 0x0000007c1408723c */ /* 0x044fe40000041808 */
[----:B------:R-:W2:Y:S03]  /*6890*/  MUFU.EX2 R215, R168 ;  /* 0x000000a800d77308 */ /* 0x000ea60000000800 */
[----:B------:R-:W-:Y:S02]  /*68a0*/  FADD.FTZ R155, R155, R154 ;  /* 0x0000009a9b9b7221 */ /* 0x000fe40000010000 */
[----:B------:R-:W-:Y:S01]  /*68b0*/  FADD.FTZ R156, R156, R153 ;  /* 0x000000999c9c7221 */ /* 0x000fe20000010000 */
[C---:B------:R-:W-:Y:S01]  /*68c0*/  HMMA.16816.F32.BF16 R36, R20.reuse, R126, R36 ;  /* 0x0000007e1424723c */ /* 0x040fe20000041824 */
[----:B------:R-:W-:Y:S03]  /*68d0*/  LDSM.16.MT88.4 R124, [R190+0x5100] ;  /* 0x00510000be7c783b */ /* 0x000fe60000004200 */
[----:B------:R-:W3:Y:S01]  /*68e0*/  MUFU.EX2 R167, R167 ;  /* 0x000000a700a77308 */ /* 0x000ee20000000800 */
[----:B------:R-:W-:Y:S02]  /*68f0*/  FADD.FTZ R158, R158, R155 ;  /* 0x0000009b9e9e7221 */ /* 0x000fe40000010000 */
[----:B------:R-:W-:Y:S01]  /*6900*/  FADD.FTZ R157, R157, R156 ;  /* 0x0000009c9d9d7221 */ /* 0x000fe20000010000 */
[C---:B------:R-:W-:Y:S04]  /*6910*/  HMMA.16816.F32.BF16 R40, R20.reuse, R128, R40 ;  /* 0x000000801428723c */ /* 0x040fe80000041828 */
[----:B------:R-:W-:Y:S04]  /*6920*/  FADD.FTZ R159, R159, R158 ;  /* 0x0000009e9f9f7221 */ /* 0x000fe80000010000 */
        /* <DEDUP_REMOVED lines=8> */
[C---:B----4-:R-:W-:Y:S08]  /*69b0*/  HMMA.16816.F32.BF16 R64, R20.reuse, R140, R64 ;  /* 0x0000008c1440723c */ /* 0x050ff00000041840 */
        /* <DEDUP_REMOVED lines=8> */
[C---:B-----5:R-:W-:Y:S08]  /*6a40*/  HMMA.16816.F32.BF16 R88, R20.reuse, R120, R88 ;  /* 0x000000781458723c */ /* 0x060ff00000041858 */
[C---:B------:R-:W-:Y:S01]  /*6a50*/  HMMA.16816.F32.BF16 R92, R20.reuse, R122, R92 ;  /* 0x0000007a145c723c */ /* 0x040fe2000004185c */
[----:B------:R-:W-:Y:S07]  /*6a60*/  LDSM.16.MT88.4 R120, [R190+0x1900] ;  /* 0x00190000be78783b */ /* 0x000fee0000004200 */
[C---:B-1----:R-:W-:Y:S08]  /*6a70*/  HMMA.16816.F32.BF16 R96, R20.reuse, R24, R96 ;  /* 0x000000181460723c */ /* 0x042ff00000041860 */
[C---:B------:R-:W-:Y:S01]  /*6a80*/  HMMA.16816.F32.BF16 R100, R20.reuse, R26, R100 ;  /* 0x0000001a1464723c */ /* 0x040fe20000041864 */
[----:B------:R-:W1:Y:S07]  /*6a90*/  LDSM.16.MT88.4 R24, [R195+0x1900] ;  /* 0x00190000c318783b */ /* 0x000e6e0000004200 */
[C---:B------:R-:W-:Y:S08]  /*6aa0*/  HMMA.16816.F32.BF16 R12, R20.reuse, R124, R12 ;  /* 0x0000007c140c723c */ /* 0x040ff0000004180c */
[C---:B------:R-:W-:Y:S01]  /*6ab0*/  HMMA.16816.F32.BF16 R104, R20.reuse, R126, R104 ;  /* 0x0000007e1468723c */ /* 0x040fe20000041868 */
[----:B------:R-:W4:Y:S07]  /*6ac0*/  LDSM.16.MT88.4 R124, [R188+0x1900] ;  /* 0x00190000bc7c783b */ /* 0x000f2e0000004200 */
[C---:B------:R-:W-:Y:S08]  /*6ad0*/  HMMA.16816.F32.BF16 R108, R20.reuse, R128, R108 ;  /* 0x00000080146c723c */ /* 0x040ff0000004186c */
[C---:B------:R-:W-:Y:S08]  /*6ae0*/  HMMA.16816.F32.BF16 R112, R20.reuse, R130, R112 ;  /* 0x000000821470723c */ /* 0x040ff00000041870 */
[C---:B------:R-:W-:Y:S08]  /*6af0*/  HMMA.16816.F32.BF16 R16, R20.reuse, R28, R16 ;  /* 0x0000001c1410723c */ /* 0x040ff00000041810 */
[----:B------:R-:W-:Y:S01]  /*6b00*/  HMMA.16816.F32.BF16 R116, R20, R30, R116 ;  /* 0x0000001e1474723c */ /* 0x000fe20000041874 */
[----:B------:R-:W5:Y:S06]  /*6b10*/  LDSM.16.MT88.4 R28, [R189+0x3900] ;  /* 0x00390000bd1c783b */ /* 0x000f6c0000004200 */
[----:B------:R-:W-:Y:S01]  /*6b20*/  F2FP.BF16.PACK_AB R20, R161, R160 ;  /* 0x000000a0a114723e */ /* 0x000fe200000010ff */
[----:B------:R-:W-:Y:S01]  /*6b30*/  FADD.FTZ R160, R160, R157 ;  /* 0x0000009da0a07221 */ /* 0x000fe20000010000 */
[----:B------:R-:W-:Y:S03]  /*6b40*/  F2FP.BF16.PACK_AB R21, R163, R162 ;  /* 0x000000a2a315723e */ /* 0x000fe600000010ff */
[----:B--2---:R-:W-:Y:S01]  /*6b50*/  F2FP.BF16.PACK_AB R22, R215, R212 ;  /* 0x000000d4d716723e */ /* 0x004fe200000010ff */
[----:B------:R-:W-:Y:S01]  /*6b60*/  FADD.FTZ R162, R162, R159 ;  /* 0x0000009fa2a27221 */ /* 0x000fe20000010000 */
[----:B---3--:R-:W-:Y:S01]  /*6b70*/  F2FP.BF16.PACK_AB R23, R167, R214 ;  /* 0x000000d6a717723e */ /* 0x008fe200000010ff */
[----:B------:R-:W-:Y:S02]  /*6b80*/  FADD.FTZ R161, R161, R160 ;  /* 0x000000a0a1a17221 */ /* 0x000fe40000010000 */
[----:B------:R-:W-:Y:S02]  /*6b90*/  FADD.FTZ R163, R163, R162 ;  /* 0x000000a2a3a37221 */ /* 0x000fe40000010000 */
[----:B------:R-:W-:Y:S02]  /*6ba0*/  FADD.FTZ R212, R212, R161 ;  /* 0x000000a1d4d47221 */ /* 0x000fe40000010000 */
[C---:B-1----:R-:W-:Y:S01]  /*6bb0*/  HMMA.16816.F32.BF16 R128, R20.reuse, R24, R8 ;  /* 0x000000181480723c */ /* 0x042fe20000041808 */
[----:B------:R-:W1:Y:S02]  /*6bc0*/  LDSM.16.MT88.4 R8, [R190+0x5900] ;  /* 0x00590000be08783b */ /* 0x000e640000004200 */
[----:B------:R-:W-:Y:S02]  /*6bd0*/  FADD.FTZ R214, R214, R163 ;  /* 0x000000a3d6d67221 */ /* 0x000fe40000010000 */
[----:B------:R-:W-:Y:S02]  /*6be0*/  FADD.FTZ R213, R215, R212 ;  /* 0x000000d4d7d57221 */ /* 0x000fe40000010000 */
[----:B------:R-:W-:Y:S01]  /*6bf0*/  FADD.FTZ R211, R167, R214 ;  /* 0x000000d6a7d37221 */ /* 0x000fe20000010000 */
        /* <DEDUP_REMOVED lines=8> */
[C---:B------:R-:W-:Y:S08]  /*6c80*/  HMMA.16816.F32.BF16 R64, R20.reuse, R136, R64 ;  /* 0x000000881440723c */ /* 0x040ff00000041840 */
[C---:B------:R-:W-:Y:S08]  /*6c90*/  HMMA.16816.F32.BF16 R68, R20.reuse, R138, R68 ;  /* 0x0000008a1444723c */ /* 0x040ff00000041844 */
[C---:B------:R-:W-:Y:S08]  /*6ca0*/  HMMA.16816.F32.BF16 R72, R20.reuse, R140, R72 ;  /* 0x0000008c1448723c */ /* 0x040ff00000041848 */
[C---:B------:R-:W-:Y:S08]  /*6cb0*/  HMMA.16816.F32.BF16 R76, R20.reuse, R142, R76 ;  /* 0x0000008e144c723c */ /* 0x040ff0000004184c */
[C---:B-----5:R-:W-:Y:S08]  /*6cc0*/  HMMA.16816.F32.BF16 R80, R20.reuse, R28, R80 ;  /* 0x0000001c1450723c */ /* 0x060ff00000041850 */
[C---:B------:R-:W-:Y:S01]  /*6cd0*/  HMMA.16816.F32.BF16 R84, R20.reuse, R30, R84 ;  /* 0x0000001e1454723c */ /* 0x040fe20000041854 */
[----:B------:R-:W3:Y:S07]  /*6ce0*/  LDSM.16.MT88.4 R28, [R188+0x5900] ;  /* 0x00590000bc1c783b */ /* 0x000eee0000004200 */
[C---:B------:R-:W-:Y:S08]  /*6cf0*/  HMMA.16816.F32.BF16 R88, R20.reuse, R144, R88 ;  /* 0x000000901458723c */ /* 0x040ff00000041858 */
[C---:B------:R-:W-:Y:S08]  /*6d00*/  HMMA.16816.F32.BF16 R92, R20.reuse, R146, R92 ;  /* 0x00000092145c723c */ /* 0x040ff0000004185c */
[C---:B------:R-:W-:Y:S08]  /*6d10*/  HMMA.16816.F32.BF16 R96, R20.reuse, R148, R96 ;  /* 0x000000941460723c */ /* 0x040ff00000041860 */
[C---:B------:R-:W-:Y:S08]  /*6d20*/  HMMA.16816.F32.BF16 R100, R20.reuse, R150, R100 ;  /* 0x000000961464723c */ /* 0x040ff00000041864 */
[C---:B-1----:R-:W-:Y:S08]  /*6d30*/  HMMA.16816.F32.BF16 R124, R20.reuse, R8, R12 ;  /* 0x00000008147c723c */ /* 0x042ff0000004180c */
[C---:B------:R-:W-:Y:S08]  /*6d40*/  HMMA.16816.F32.BF16 R104, R20.reuse, R10, R104 ;  /* 0x0000000a1468723c */ /* 0x040ff00000041868 */
[C---:B--2---:R-:W-:Y:S08]  /*6d50*/  HMMA.16816.F32.BF16 R108, R20.reuse, R24, R108 ;  /* 0x00000018146c723c */ /* 0x044ff0000004186c */
[C---:B------:R-:W-:Y:S08]  /*6d60*/  HMMA.16816.F32.BF16 R112, R20.reuse, R26, R112 ;  /* 0x0000001a1470723c */ /* 0x040ff00000041870 */
[C---:B---3--:R-:W-:Y:S08]  /*6d70*/  HMMA.16816.F32.BF16 R120, R20.reuse, R28, R16 ;  /* 0x0000001c1478723c */ /* 0x048ff00000041810 */
[----:B------:R-:W-:Y:S01]  /*6d80*/  HMMA.16816.F32.BF16 R116, R20, R30, R116 ;  /* 0x0000001e1474723c */ /* 0x000fe20000041874 */
[----:B------:R-:W-:-:S07]  /*6d90*/  @P4 BRA `(.L_x_3117) ;  /* 0xffffd9f000004947 */ /* 0x000fce000383ffff */
.L_x_3116:
        /* <DEDUP_REMOVED lines=123> */
.L_x_3108:
        /* <DEDUP_REMOVED lines=260> */
.L_x_3122:
[----:B------:R-:W-:Y:S05]  /*8590*/  BSYNC B0 ;  /* 0x0000000000007941 */ /* 0x000fea0003800000 */
.L_x_3121:
        /* <DEDUP_REMOVED lines=146> */
.L_x_3120:
        /* <DEDUP_REMOVED lines=50> */
.L_x_3123:
        /* <DEDUP_REMOVED lines=10> */
.L_x_6282:


//--------------------- .text._ZN7cutlass13device_kernelIN5flash19enable_sm80_to_sm89INS1_16FlashAttnFwdSm80INS1_25CollectiveMainloopFwdSm80ILi8ELi1ELb0EN4cute5tupleIJNS5_1CILi128EEENS7_ILi64EEENS7_ILi192EEEEEELi192ENS_10bfloat16_tEfNS_4arch4Sm80ELb0ELb0ELb0ELb1ELb1ELb0ELb1ELb1EEENS1_21CollectiveEpilogueFwdINS6_IJS8_SA_S9_EEENS6_IJNS7_ILi1EEESI_SI_EEESC_SE_Li256ELb1ELb1ELb1ELb0EEENS1_36VarlenDynamicPersistentTileSchedulerILi128ELi64ELi256ELi256ELb1ELb1ELb0ELb0ELb1ELb1EEEEEEEEEvNT_6ParamsE --------------------------
	.section	.text._ZN7cutlass13device_kernelIN5flash19enable_sm80_to_sm89INS1_16FlashAttnFwdSm80INS1_25CollectiveMainloopFwdSm80ILi8ELi1ELb0EN4cute5tupleIJNS5_1CILi128EEENS7_ILi64EEENS7_ILi192EEEEEELi192ENS_10bfloat16_tEfNS_4arch4Sm80ELb0ELb0ELb0ELb1ELb1ELb0ELb1ELb1EEENS1_21CollectiveEpilogueFwdINS6_IJS8_SA_S9_EEENS6_IJNS7_ILi1EEESI_SI_EEESC_SE_Li256ELb1ELb1ELb1ELb0EEENS1_36VarlenDynamicPersistentTileSchedulerILi128ELi64ELi256ELi256ELb1ELb1ELb0ELb0ELb1ELb1EEEEEEEEEvNT_6ParamsE,"ax",@progbits
	.sectioninfo	@"SHI_REGISTERS=255"
	.align	128
.text._ZN7cutlass13device_kernelIN5flash19enable_sm80_to_sm89INS1_16FlashAttnFwdSm80INS1_25CollectiveMainloopFwdSm80ILi8ELi1ELb0EN4cute5tupleIJNS5_1CILi128EEENS7_ILi64EEENS7_ILi192EEEEEELi192ENS_10bfloat16_tEfNS_4arch4Sm80ELb0ELb0ELb0ELb1ELb1ELb0ELb1ELb1EEENS1_21CollectiveEpilogueFwdINS6_IJS8_SA_S9_EEENS6_IJNS7_ILi1EEESI_SI_EEESC_SE_Li256ELb1ELb1ELb1ELb0EEENS1_36VarlenDynamicPersistentTileSchedulerILi128ELi64ELi256ELi256ELb1ELb1ELb0ELb0ELb1ELb1EEEEEEEEEvNT_6ParamsE:
        .type           _ZN7cutlass13device_kernelIN5flash19enable_sm80_to_sm89INS1_16FlashAttnFwdSm80INS1_25CollectiveMainloopFwdSm80ILi8ELi1ELb0EN4cute5tupleIJNS5_1CILi128EEENS7_ILi64EEENS7_ILi192EEEEEELi192ENS_10bfloat16_tEfNS_4arch4Sm80ELb0ELb0ELb0ELb1ELb1ELb0ELb1ELb1EEENS1_21CollectiveEpilogueFwdINS6_IJS8_SA_S9_EEENS6_IJNS7_ILi1EEESI_SI_EEESC_SE_Li256ELb1ELb1ELb1ELb0EEENS1_36VarlenDynamicPersistentTileSchedulerILi128ELi64ELi256ELi256ELb1ELb1ELb0ELb0ELb1ELb1EEEEEEEEEvNT_6ParamsE,@function
        .size           _ZN7cutlass13device_kernelIN5flash19enable_sm80_to_sm89INS1_16FlashAttnFwdSm80INS1_25CollectiveMainloopFwdSm80ILi8ELi1ELb0EN4cute5tupleIJNS5_1CILi128EEENS7_ILi64EEENS7_ILi192EEEEEELi192ENS_10bfloat16_tEfNS_4arch4Sm80ELb0ELb0ELb0ELb1ELb1ELb0ELb1ELb1EEENS1_21CollectiveEpilogueFwdINS6_IJS8_SA_S9_EEENS6_IJNS7_ILi1EEESI_SI_EEESC_SE_Li256ELb1ELb1ELb1ELb0EEENS1_36VarlenDynamicPersistentTileSchedulerILi128ELi64ELi256ELi256ELb1ELb1ELb0ELb0ELb1ELb1EEEEEEEEEvNT_6ParamsE,(.L_x_6283 - _ZN7cutlass13device_kernelIN5flash19enable_sm80_to_sm89INS1_16FlashAttnFwdSm80INS1_25CollectiveMainloopFwdSm80ILi8ELi1ELb0EN4cute5tupleIJNS5_1CILi128EEENS7_ILi64EEENS7_ILi192EEEEEELi192ENS_10bfloat16_tEfNS_4arch4Sm80ELb0ELb0ELb0ELb1ELb1ELb0ELb1ELb1EEENS1_21CollectiveEpilogueFwdINS6_IJS8_SA_S9_EEENS6_IJNS7_ILi1EEESI_SI_EEESC_SE_Li256ELb1ELb1ELb1ELb0EEENS1_36VarlenDynamicPersistentTileSchedulerILi128ELi64ELi256ELi256ELb1ELb1ELb0ELb0ELb1ELb1EEEEEEEEEvNT_6ParamsE)
        .other          _ZN7cutlass13device_kernelIN5flash19enable_sm80_to_sm89INS1_16FlashAttnFwdSm80INS1_25CollectiveMainloopFwdSm80ILi8ELi1ELb0EN4cute5tupleIJNS5_1CILi128EEENS7_ILi64EEENS7_ILi192EEEEEELi192ENS_10bfloat16_tEfNS_4arch4Sm80ELb0ELb0ELb0ELb1ELb1ELb0ELb1ELb1EEENS1_21CollectiveEpilogueFwdINS6_IJS8_SA_S9_EEENS6_IJNS7_ILi1EEESI_SI_EEESC_SE_Li256ELb1ELb1ELb1ELb0EEENS1_36VarlenDynamicPersistentTileSchedulerILi128ELi64ELi256ELi256ELb1ELb1ELb0ELb0ELb1ELb1EEEEEEEEEvNT_6ParamsE,@"STO_CUDA_ENTRY STV_DEFAULT"
_ZN7cutlass13device_kernelIN5flash19enable_sm80_to_sm89INS1_16FlashAttnFwdSm80INS1_25CollectiveMainloopFwdSm80ILi8ELi1ELb0EN4cute5tupleIJNS5_1CILi128EEENS7_ILi64EEENS7_ILi192EEEEEELi192ENS_10bfloat16_tEfNS_4arch4Sm80ELb0ELb0ELb0ELb1ELb1ELb0ELb1ELb1EEENS1_21CollectiveEpilogueFwdINS6_IJS8_SA_S9_EEENS6_IJNS7_ILi1EEESI_SI_EEESC_SE_Li256ELb1ELb1ELb1ELb0EEENS1_36VarlenDynamicPersistentTileSchedulerILi128ELi64ELi256ELi256ELb1ELb1ELb0ELb0ELb1ELb1EEEEEEEEEvNT_6ParamsE:
        /* <DEDUP_REMOVED lines=52> */
.L_x_3129:
        /* <DEDUP_REMOVED lines=17> */
.L_x_3227:
        /* <DEDUP_REMOVED lines=16> */
.L_x_3228:
[----:B---3--:R-:W-:-:S05]  /*0550*/  IMAD R0, R0, c[0x0][0x538], RZ ;  /* 0x00014e0000007a24 */ /* 0x008fca00078e02ff */
[----:B------:R-:W-:-:S04]  /*0560*/  IADD3 R6, R0, R6, RZ ;  /* 0x0000000600067210 */ /* 0x000fc80007ffe0ff */
[----:B------:R-:W-:-:S13]  /*0570*/  ISETP.GT.AND P0, PT, R6, UR4, PT ;  /* 0x0000000406007c0c */ /* 0x000fda000bf04270 */
[----:B-12---:R-:W-:Y:S05]  /*0580*/  @!P0 BRA `(.L_x_3129) ;  /* 0xfffffdb000008947 */ /* 0x006fea000383ffff */
.L_x_3125:
[----:B--2---:R-:W-:-:S05]  /*0590*/  IADD3 R212, -R0, R6, RZ ;  /* 0x0000000600d47210 */ /* 0x004fca0007ffe1ff */
[----:B------:R-:W-:-:S05]  /*05a0*/  IMAD R0, R4, c[0x0][0x538], R212 ;  /* 0x00014e0004007a24 */ /* 0x000fca00078e02d4 */
[----:B------:R-:W-:Y:S01]  /*05b0*/  ISETP.GT.AND P0, PT, R0, UR4, PT ;  /* 0x0000000400007c0c */ /* 0x000fe2000bf04270 */
[----:B------:R-:W-:-:S12]  /*05c0*/  BRA.DIV ~URZ, `(.L_x_3130) ;  /* 0x0000c6427f007947 */ /* 0x000fd8000b800000 */
[----:B------:R-:W-:-:S04]  /*05d0*/  VOTE.ANY R0, PT, !P0 ;  /* 0x0000000000007806 */ /* 0x000fc800040e0100 */
.L_x_3229:
[----:B------:R1:W2:Y:S01]  /*05e0*/  POPC R215, R0 ;  /* 0x0000000000d77309 */ /* 0x0002a20000000000 */
[----:B------:R-:W-:Y:S05]  /*05f0*/  BRA.DIV ~URZ, `(.L_x_3131) ;  /* 0x0000c6527f007947 */ /* 0x000fea000b800000 */
[----:B--2---:R2:W3:Y:S01]  /*0600*/  SHFL.IDX PT, R11, R8, R215, 0x1f ;  /* 0x00001fd7080b7589 */ /* 0x0044e200000e0000 */
[----:B------:R-:W-:-:S03]  /*0610*/  MOV R6, RZ ;  /* 0x000000ff00067202 */ /* 0x000fc60000000f00 */
[----:B------:R2:W4:Y:S04]  /*0620*/  SHFL.IDX PT, R10, R7, R215, 0x1f ;  /* 0x00001fd7070a7589 */ /* 0x00052800000e0000 */
.L_x_3230:
[----:B------:R-:W-:Y:S01]  /*0630*/  ISETP.NE.AND P0, PT, R0, RZ, PT ;  /* 0x000000ff0000720c */ /* 0x000fe20003f05270 */
[----:B------:R-:W-:-:S12]  /*0640*/  BSSY B0, `(.L_x_3132) ;  /* 0x0000005000007945 */ /* 0x000fd80003800000 */
[----:B------:R-:W-:Y:S05]  /*0650*/  @!P0 BRA `(.L_x_3133) ;  /* 0x0000003000008947 */ /* 0x000fea0003800000 */
[----:B------:R-:W-:Y:S01]  /*0660*/  IADD3 R190, R215, -0x1, RZ ;  /* 0xffffffffd7be7810 */ /* 0x000fe20007ffe0ff */
[----:B------:R-:W-:Y:S05]  /*0670*/  BRA.DIV ~URZ, `(.L_x_3134) ;  /* 0x0000c6b27f007947 */ /* 0x000fea000b800000 */
[----:B------:R1:W2:Y:S02]  /*0680*/  SHFL.IDX PT, R6, R4, R190, 0x1f ;  /* 0x00001fbe04067589 */ /* 0x0002a400000e0000 */
.L_x_3133:
[----:B------:R-:W-:Y:S05]  /*0690*/  BSYNC B0 ;  /* 0x0000000000007941 */ /* 0x000fea0003800000 */
.L_x_3132:
        /* <DEDUP_REMOVED lines=65> */
.L_x_3126:
[----:B--2---:R-:W-:Y:S01]  /*0ab0*/  IMAD.MOV.U32 R213, RZ, RZ, RZ ;  /* 0x000000ffffd57224 */ /* 0x004fe200078e00ff */
[----:B------:R-:W-:Y:S01]  /*0ac0*/  MOV R214, RZ ;  /* 0x000000ff00d67202 */ /* 0x000fe20000000f00 */
[----:B------:R-:W-:Y:S01]  /*0ad0*/  IMAD.U32 R212, RZ, RZ, UR4 ;  /* 0x00000004ffd47e24 */ /* 0x000fe2000f8e00ff */
[----:B------:R-:W-:Y:S02]  /*0ae0*/  MOV R215, c[0x0][0x53c] ;  /* 0x00014f0000d77a02 */ /* 0x000fe40000000f00 */
.L_x_3135:
[----:B------:R-:W-:Y:S01]  /*0af0*/  ISETP.NE.AND P0, PT, R12, RZ, PT ;  /* 0x000000ff0c00720c */ /* 0x000fe20003f05270 */
[----:B------:R-:W-:-:S12]  /*0b00*/  WARPSYNC 0xffffffff ;  /* 0xffffffff00007948 */ /* 0x000fd80003800000 */
[----:B------:R1:W-:Y:S04]  /*0b10*/  @!P0 STS.128 [0x18100], R212 ;  /* 0x018100d4ff008388 */ /* 0x0003e80000000c00 */
[----:B------:R-:W-:Y:S06]  /*0b20*/  BAR.ARV 0x5, 0x100 ;  /* 0x0144000000007b1d */ /* 0x000fec0000002000 */
.L_x_3124:
        /* <DEDUP_REMOVED lines=145> */
[----:B------:R-:W-:Y:S01]  /*1440*/  IMAD.IADD R186, R183, 0x1, R0 ;  /* 0x00000001b7ba7824 */ /* 0x000fe200078e0200 */
        /* <DEDUP_REMOVED lines=18> */
.L_x_3226:
        /* <DEDUP_REMOVED lines=30> */
.L_x_3136:
[----:B------:R-:W-:-:S04]  /*1750*/  ISETP.NE.U32.AND P1, PT, RZ, c[0x0][0x368], PT ;  /* 0x0000da00ff007a0c */ /* 0x000fc80003f25070 */
[----:B------:R-:W-:-:S13]  /*1760*/  ISETP.NE.AND.EX P1, PT, RZ, c[0x0][0x36c], PT, P1 ;  /* 0x0000db00ff007a0c */ /* 0x000fda0003f25310 */
[----:B------:R-:W-:Y:S05]  /*1770*/  @!P1 BRA `(.L_x_3137) ;  /* 0x0000004000009947 */ /* 0x000fea0003800000 */
[----:B-1----:R-:W-:-:S04]  /*1780*/  IADD3 R2, P1, R217, c[0x0][0x368], RZ ;  /* 0x0000da00d9027a10 */ /* 0x002fc80007f3e0ff */
[----:B------:R-:W-:-:S05]  /*1790*/  IADD3.X R3, R218, c[0x0][0x36c], RZ, P1, !PT ;  /* 0x0000db00da037a10 */ /* 0x000fca0000ffe4ff */
[----:B------:R1:W5:Y:S01]  /*17a0*/  LDG.E R0, [R2.64] ;  /* 0x0000000602007981 */ /* 0x000362000c1e1900 */
[----:B------:R-:W-:Y:S05]  /*17b0*/  BRA `(.L_x_3138) ;  /* 0x0000008000007947 */ /* 0x000fea0003800000 */
.L_x_3137:
        /* <DEDUP_REMOVED lines=8> */
.L_x_3138:
        /* <DEDUP_REMOVED lines=45> */
.L_x_3140:
[----:B------:R-:W-:Y:S05]  /*1b10*/  BSYNC B0 ;  /* 0x0000000000007941 */ /* 0x000fea0003800000 */
.L_x_3139:
        /* <DEDUP_REMOVED lines=102> */
.L_x_3231:
[----:B------:R-:W-:Y:S05]  /*2180*/  BRA.DIV ~URZ, `(.L_x_3143) ;  /* 0x0000ac727f007947 */ /* 0x000fea000b800000 */
[----:B------:R3:W4:Y:S02]  /*2190*/  SHFL.IDX PT, R0, R12, RZ, 0x181f ;  /* 0x00181fff0c007589 */ /* 0x00072400000e0000 */
.L_x_3232:
        /* <DEDUP_REMOVED lines=20> */
.L_x_3145:
[----:B------:R-:W-:Y:S05]  /*22e0*/  BSYNC B0 ;  /* 0x0000000000007941 */ /* 0x000fea0003800000 */
.L_x_3144:
[----:B------:R-:W-:Y:S05]  /*22f0*/  BRA.DIV ~URZ, `(.L_x_3146) ;  /* 0x0000ab727f007947 */ /* 0x000fea000b800000 */
[----:B--2---:R2:W1:Y:S04]  /*2300*/  SHFL.IDX PT, R8, R9, 0x1, 0x181f ;  /* 0x00381f0009087f89 */ /* 0x00446800000e0000 */
[----:B----4-:R2:W4:Y:S02]  /*2310*/  SHFL.IDX PT, R0, R12, 0x1, 0x181f ;  /* 0x00381f000c007f89 */ /* 0x01052400000e0000 */
.L_x_3233:
        /* <DEDUP_REMOVED lines=19> */
.L_x_3148:
[----:B------:R-:W-:Y:S05]  /*2450*/  BSYNC B0 ;  /* 0x0000000000007941 */ /* 0x000fea0003800000 */
.L_x_3147:
[----:B------:R-:W-:Y:S05]  /*2460*/  BRA.DIV ~URZ, `(.L_x_3149) ;  /* 0x0000aad27f007947 */ /* 0x000fea000b800000 */
[----:B-1----:R1:W2:Y:S02]  /*2470*/  SHFL.IDX PT, R8, R9, 0x2, 0x181f ;  /* 0x00581f0009087f89 */ /* 0x0022a400000e0000 */
.L_x_3234:
[----:B------:R-:W-:Y:S05]  /*2480*/  BRA.DIV ~URZ, `(.L_x_3150) ;  /* 0x0000ab227f007947 */ /* 0x000fea000b800000 */
[----:B----4-:R4:W1:Y:S02]  /*2490*/  SHFL.IDX PT, R0, R12, 0x2, 0x181f ;  /* 0x00581f000c007f89 */ /* 0x01086400000e0000 */
.L_x_3235:
        /* <DEDUP_REMOVED lines=19> */
.L_x_3152:
[----:B------:R-:W-:Y:S05]  /*25d0*/  BSYNC B0 ;  /* 0x0000000000007941 */ /* 0x000fea0003800000 */
.L_x_3151:
[----:B------:R-:W-:Y:S05]  /*25e0*/  BRA.DIV ~URZ, `(.L_x_3153) ;  /* 0x0000aa327f007947 */ /* 0x000fea000b800000 */
[----:B--2---:R2:W3:Y:S04]  /*25f0*/  SHFL.IDX PT, R8, R9, 0x3, 0x181f ;  /* 0x00781f0009087f89 */ /* 0x0044e800000e0000 */
[----:B-1----:R2:W1:Y:S02]  /*2600*/  SHFL.IDX PT, R0, R12, 0x3, 0x181f ;  /* 0x00781f000c007f89 */ /* 0x00246400000e0000 */
.L_x_3236:
        /* <DEDUP_REMOVED lines=8> */
[-C--:B------:R-:W-:Y:S02]  /*2690*/  @!P3 LEA R4, P1, R198, R0.reuse, 0x1 ;  /* 0x00000000c604b211 */ /* 0x080fe400078208ff */
[C---:B------:R-:W-:Y:S02]  /*26a0*/  @!P3 LEA R2, P0, R199.reuse, R0, 0x1 ;  /* 0x00000000c702b211 */ /* 0x040fe400078008ff */
        /* <DEDUP_REMOVED lines=42> */
[----:B------:R-:W-:Y:S01]  /*2950*/  IMAD.WIDE.U32 R2, R189, c[0x0][0x1e0], RZ ;  /* 0x00007800bd027a25 */ /* 0x000fe200078e00ff */
[----:B------:R-:W-:-:S03]  /*2960*/  SHF.R.S32.HI R6, RZ, 0x1f, R189 ;  /* 0x0000001fff067819 */ /* 0x000fc600000114bd */
[----:B------:R-:W-:Y:S02]  /*2970*/  IMAD R117, R115, -0x40, R16 ;  /* 0xffffffc073757824 */ /* 0x000fe400078e0210 */
[C---:B------:R-:W-:Y:S02]  /*2980*/  IMAD R0, R6.reuse, c[0x0][0x1e0], RZ ;  /* 0x0000780006007a24 */ /* 0x040fe400078e02ff */
        /* <DEDUP_REMOVED lines=28> */
[----:B-1----:R-:W-:-:S02]  /*2b50*/  @P2 LEA R8, P6, R194, R0, 0x1 ;  /* 0x00000000c2082211 */ /* 0x002fc400078c08ff */
[-C--:B------:R-:W-:Y:S02]  /*2b60*/  @P2 LEA R6, P1, R198, R0.reuse, 0x1 ;  /* 0x00000000c6062211 */ /* 0x080fe400078208ff */
[-C--:B--2---:R-:W-:Y:S02]  /*2b70*/  @P2 LEA.HI.X R9, R194, R5.reuse, R18, 0x1, P6 ;  /* 0x00000005c2092211 */ /* 0x084fe400030f0c12 */
[-C--:B------:R-:W-:Y:S02]  /*2b80*/  @P2 LEA.HI.X R7, R198, R5.reuse, R17, 0x1, P1 ;  /* 0x00000005c6072211 */ /* 0x080fe400008f0c11 */
[C---:B---3--:R-:W-:Y:S01]  /*2b90*/  @P2 LEA R4, P6, R199.reuse, R0, 0x1 ;  /* 0x00000000c7042211 */ /* 0x048fe200078c08ff */
[----:B------:R4:W-:Y:S01]  /*2ba0*/  @P2 LDGSTS.E.BYPASS.LTC128B.128 [R187+0x6100], [R8.64], !P5 ;  /* 0x0610000008bb2fae */ /* 0x0009e2000e901d46 */
[----:B------:R-:W-:Y:S02]  /*2bb0*/  IADD3 R0, P1, R2, R208, RZ ;  /* 0x000000d002007210 */ /* 0x000fe40007f3e0ff */
[----:B------:R-:W-:Y:S01]  /*2bc0*/  @P2 LEA.HI.X R5, R199, R5, R15, 0x1, P6 ;  /* 0x00000005c7052211 */ /* 0x000fe200030f0c0f */
[----:B------:R1:W-:Y:S01]  /*2bd0*/  @P2 LDGSTS.E.BYPASS.LTC128B.128 [R187+0x8100], [R6.64], !P4 ;  /* 0x0810000006bb2fae */ /* 0x0003e2000e101d46 */
[----:B------:R-:W-:-:S02]  /*2be0*/  ISETP.GE.AND P6, PT, R22, 0x21, PT ;  /* 0x000000211600780c */ /* 0x000fc40003fc6270 */
        /* <DEDUP_REMOVED lines=23> */
[----:B------:R-:W-:Y:S01]  /*2d60*/  @P1 IADD3 R3, R176, -0x20, RZ ;  /* 0xffffffe0b0031810 */ /* 0x000fe20007ffe0ff */
[----:B------:R-:W-:Y:S01]  /*2d70*/  IMAD.X R13, R2, 0x1, R114, P6 ;  /* 0x00000001020d7824 */ /* 0x000fe200030e0672 */
[----:B------:R-:W-:Y:S01]  /*2d80*/  IADD3 R14, P1, R0, R119, RZ ;  /* 0x00000077000e7210 */ /* 0x000fe20007f3e0ff */
[----:B------:R-:W-:Y:S01]  /*2d90*/  IMAD.MOV.U32 R0, RZ, RZ, 0x40 ;  /* 0x00000040ff007424 */ /* 0x000fe200078e00ff */
[----:B------:R-:W-:-:S03]  /*2da0*/  ISETP.GE.AND P6, PT, R194, c[0x0][0x1d4], PT ;  /* 0x00007500c2007a0c */ /* 0x000fc60003fc6270 */
[----:B------:R-:W-:Y:S01]  /*2db0*/  IMAD.X R15, R2, 0x1, R113, P1 ;  /* 0x00000001020f7824 */ /* 0x000fe200008e0671 */
[----:B------:R-:W-:Y:S02]  /*2dc0*/  IADD3 R18, P1, R21, R118, RZ ;  /* 0x0000007615127210 */ /* 0x000fe40007f3e0ff */
[----:B------:R-:W-:Y:S02]  /*2dd0*/  SEL R0, R0, 0xffffffc0, !P2 ;  /* 0xffffffc000007807 */ /* 0x000fe40005000000 */
[----:B------:R-:W-:Y:S01]  /*2de0*/  IADD3 R2, R3, 0x4000, RZ ;  /* 0x0000400003027810 */ /* 0x000fe20007ffe0ff */
[----:B------:R-:W-:-:S04]  /*2df0*/  DEPBAR.LE SB0, 0x1 ;  /* 0x000080400000791a */ /* 0x000fc80000000000 */
[----:B------:R-:W-:-:S04]  /*2e00*/  DEPBAR.LE SB0, 0x0 ;  /* 0x000080000000791a */ /* 0x000fc80000000000 */
[----:B------:R-:W-:Y:S01]  /*2e10*/  BAR.SYNC.DEFER_BLOCKING 0x0 ;  /* 0x0000000000007b1d */ /* 0x000fe20000010000 */
[----:B------:R-:W-:Y:S01]  /*2e20*/  IMAD.X R19, R20, 0x1, R112, P1 ;  /* 0x0000000114137824 */ /* 0x000fe200008e0670 */
[----:B------:R-:W-:Y:S01]  /*2e30*/  ISETP.LT.OR P1, PT, R22, 0x1, P6 ;  /* 0x000000011600780c */ /* 0x000fe20003721670 */
[----:B------:R-:W-:Y:S01]  /*2e40*/  IMAD.IADD R177, R2, 0x1, R0 ;  /* 0x0000000102b17824 */ /* 0x000fe200078e0200 */
[----:B------:R-:W-:Y:S02]  /*2e50*/  ISETP.GE.AND P6, PT, R198, c[0x0][0x1d4], PT ;  /* 0x00007500c6007a0c */ /* 0x000fe40003fc6270 */
[----:B--2---:R-:W-:Y:S04]  /*2e60*/  LDSM.16.M88.4 R4, [R183] ;  /* 0x00000000b704783b */ /* 0x004fe80000000200 */
[----:B------:R-:W2:Y:S04]  /*2e70*/  LDSM.16.M88.4 R28, [R176] ;  /* 0x00000000b01c783b */ /* 0x000ea80000000200 */
[----:B------:R-:W3:Y:S04]  /*2e80*/  LDSM.16.M88.4 R32, [R176+0x800] ;  /* 0x00080000b020783b */ /* 0x000ee80000000200 */
[----:B------:R-:W-:Y:S04]  /*2e90*/  LDSM.16.M88.4 R40, [R176+0x1000] ;  /* 0x00100000b028783b */ /* 0x000fe80000000200 */
[----:B------:R-:W4:Y:S04]  /*2ea0*/  LDSM.16.M88.4 R52, [R176+0x1800] ;  /* 0x00180000b034783b */ /* 0x000f280000000200 */
[----:B-1----:R-:W-:Y:S04]  /*2eb0*/  LDSM.16.M88.4 R8, [R184] ;  /* 0x00000000b808783b */ /* 0x002fe80000000200 */
[----:B------:R-:W-:Y:S04]  /*2ec0*/  LDSM.16.M88.4 R48, [R3] ;  /* 0x000000000330783b */ /* 0x000fe80000000200 */
[----:B------:R-:W1:Y:S04]  /*2ed0*/  LDSM.16.M88.4 R44, [R3+0x800] ;  /* 0x00080000032c783b */ /* 0x000e680000000200 */
[----:B------:R-:W-:Y:S04]  /*2ee0*/  LDSM.16.M88.4 R68, [R3+0x1000] ;  /* 0x001000000344783b */ /* 0x000fe80000000200 */
[----:B------:R-:W5:Y:S04]  /*2ef0*/  LDSM.16.M88.4 R72, [R3+0x1800] ;  /* 0x001800000348783b */ /* 0x000f680000000200 */
        /* <DEDUP_REMOVED lines=13> */
[----:B-1----:R-:W-:Y:S01]  /*2fd0*/  HMMA.16816.F32.BF16 R52, R8, R44, R24 ;  /* 0x0000002c0834723c */ /* 0x002fe20000041818 */
[----:B------:R-:W-:Y:S01]  /*2fe0*/  IMAD.X R15, R20, 0x1, R113, P1 ;  /* 0x00000001140f7824 */ /* 0x000fe200008e0671 */
[C---:B------:R-:W-:Y:S02]  /*2ff0*/  ISETP.LT.OR P1, PT, R22.reuse, 0x1, P6 ;  /* 0x000000011600780c */ /* 0x040fe40003721670 */
[----:B------:R-:W-:-:S04]  /*3000*/  ISETP.LT.OR P6, PT, R22, 0x21, P6 ;  /* 0x000000211600780c */ /* 0x000fc800037c1670 */
[C---:B------:R-:W-:Y:S07]  /*3010*/  HMMA.16816.F32.BF16 R76, R8.reuse, R48, R36 ;  /* 0x00000030084c723c */ /* 0x040fee0000041824 */
[----:B------:R1:W-:Y:S01]  /*3020*/  LDGSTS.E.BYPASS.LTC128B.128 [R187+0x4100], [R12.64], !P1 ;  /* 0x041000000cbb7fae */ /* 0x0003e2000c901d46 */
[C---:B------:R-:W-:Y:S08]  /*3030*/  HMMA.16816.F32.BF16 R56, R8.reuse, R50, R28 ;  /* 0x000000320838723c */ /* 0x040ff0000004181c */
[----:B-----5:R-:W-:Y:S01]  /*3040*/  HMMA.16816.F32.BF16 R36, R8, R74, R60 ;  /* 0x0000004a0824723c */ /* 0x020fe2000004183c */
[----:B-1----:R-:W-:-:S05]  /*3050*/  IADD3 R12, P1, R21, R120, RZ ;  /* 0x00000078150c7210 */ /* 0x002fca0007f3e0ff */
[----:B------:R-:W-:Y:S01]  /*3060*/  IMAD.X R13, R20, 0x1, R114, P1 ;  /* 0x00000001140d7824 */ /* 0x000fe200008e0672 */
[----:B------:R-:W-:-:S04]  /*3070*/  ISETP.GE.AND P1, PT, R194, c[0x0][0x1d4], PT ;  /* 0x00007500c2007a0c */ /* 0x000fc80003f26270 */
[----:B------:R-:W-:Y:S11]  /*3080*/  ISETP.LT.OR P1, PT, R22, 0x21, P1 ;  /* 0x000000211600780c */ /* 0x000ff60000f21670 */
[----:B------:R-:W-:Y:S02]  /*3090*/  @!UPT UIADD3 URZ, URZ, URZ, URZ ;  /* 0x0000003f3f3ff290 */ /* 0x000fe4000fffe03f */
        /* <DEDUP_REMOVED lines=9> */
[C---:B-1----:R-:W-:Y:S03]  /*3130*/  HMMA.16816.F32.BF16 R16, R4.reuse, R34, RZ ;  /* 0x000000220410723c */ /* 0x042fe600000418ff */
[----:B------:R-:W-:Y:S04]  /*3140*/  LDSM.16.M88.4 R84, [R177+-0x3000] ;  /* 0xffd00000b154783b */ /* 0x000fe80000000200 */
[----:B------:R-:W-:Y:S01]  /*3150*/  LDSM.16.M88.4 R92, [R177+-0x2800] ;  /* 0xffd80000b15c783b */ /* 0x000fe20000000200 */
[C---:B------:R-:W-:Y:S03]  /*3160*/  HMMA.16816.F32.BF16 R32, R4.reuse, R40, RZ ;  /* 0x000000280420723c */ /* 0x040fe600000418ff */
[----:B------:R-:W-:Y:S04]  /*3170*/  LDSM.16.M88.4 R88, [R176+0x3800] ;  /* 0x00380000b058783b */ /* 0x000fe80000000200 */
[----:B------:R-:W-:Y:S01]  /*3180*/  LDSM.16.M88.4 R96, [R3+0x5000] ;  /* 0x005000000360783b */ /* 0x000fe20000000200 */
[----:B------:R-:W-:Y:S03]  /*3190*/  HMMA.16816.F32.BF16 R40, R4, R42, RZ ;  /* 0x0000002a0428723c */ /* 0x000fe600000418ff */
[----:B------:R-:W-:Y:S04]  /*31a0*/  LDSM.16.M88.4 R4, [R186] ;  /* 0x00000000ba04783b */ /* 0x000fe80000000200 */
[----:B------:R-:W-:Y:S01]  /*31b0*/  LDSM.16.M88.4 R108, [R3+0x5800] ;  /* 0x00580000036c783b */ /* 0x000fe20000000200 */
[C---:B------:R-:W-:Y:S03]  /*31c0*/  HMMA.16816.F32.BF16 R44, R8.reuse, R46, R16 ;  /* 0x0000002e082c723c */ /* 0x040fe60000041810 */
[----:B------:R-:W0:Y:S04]  /*31d0*/  LDGDEPBAR ;  /* 0x00000000000079af */ /* 0x000e280000000000 */
[----:B------:R-:W-:Y:S01]  /*31e0*/  IMAD.IADD R16, R176, 0x1, R0 ;  /* 0x00000001b0107824 */ /* 0x000fe200078e0200 */
[C---:B------:R-:W-:Y:S04]  /*31f0*/  HMMA.16816.F32.BF16 R32, R8.reuse, R68, R32 ;  /* 0x000000440820723c */ /* 0x040fe80000041820 */
[----:B------:R-:W1:Y:S04]  /*3200*/  LDSM.16.M88.4 R20, [R16] ;  /* 0x000000001014783b */ /* 0x000e680000000200 */
[----:B--2---:R-:W2:Y:S01]  /*3210*/  LDSM.16.M88.4 R12, [R16+0x800] ;  /* 0x00080000100c783b */ /* 0x004ea20000000200 */
[C---:B------:R-:W-:Y:S03]  /*3220*/  HMMA.16816.F32.BF16 R28, R8.reuse, R70, R40 ;  /* 0x00000046081c723c */ /* 0x040fe60000041828 */
[----:B------:R-:W3:Y:S04]  /*3230*/  LDSM.16.M88.4 R24, [R16+0x1000] ;  /* 0x001000001018783b */ /* 0x000ee80000000200 */
[----:B------:R-:W4:Y:S01]  /*3240*/  LDSM.16.M88.4 R48, [R16+0x1800] ;  /* 0x001800001030783b */ /* 0x000f220000000200 */
[----:B------:R-:W-:Y:S03]  /*3250*/  HMMA.16816.F32.BF16 R40, R8, R72, R64 ;  /* 0x000000480828723c */ /* 0x000fe60000041840 */
[----:B------:R-:W-:Y:S04]  /*3260*/  LDSM.16.M88.4 R8, [R185] ;  /* 0x00000000b908783b */ /* 0x000fe80000000200 */
[----:B------:R-:W5:Y:S04]  /*3270*/  LDSM.16.M88.4 R72, [R177+-0x4000] ;  /* 0xffc00000b148783b */ /* 0x000f680000000200 */
[----:B------:R-:W-:Y:S04]  /*3280*/  LDSM.16.M88.4 R68, [R176+0x2800] ;  /* 0x00280000b044783b */ /* 0x000fe80000000200 */
[----:B------:R-:W-:Y:S04]  /*3290*/  LDSM.16.M88.4 R100, [R16+0x5000] ;  /* 0x005000001064783b */ /* 0x000fe80000000200 */
[----:B------:R-:W-:Y:S01]  /*32a0*/  LDSM.16.M88.4 R104, [R16+0x5800] ;  /* 0x005800001068783b */ /* 0x000fe20000000200 */
[C---:B-1----:R-:W-:Y:S08]  /*32b0*/  HMMA.16816.F32.BF16 R60, R4.reuse, R22, R56 ;  /* 0x00000016043c723c */ /* 0x042ff00000041838 */
[C---:B------:R-:W-:Y:S01]  /*32c0*/  HMMA.16816.F32.BF16 R64, R4.reuse, R20, R76 ;  /* 0x000000140440723c */ /* 0x040fe2000004184c */
[----:B------:R-:W-:Y:S07]  /*32d0*/  LDSM.16.M88.4 R76, [R176+0x3000] ;  /* 0x00300000b04c783b */ /* 0x000fee0000000200 */
[C---:B--2---:R-:W-:Y:S08]  /*32e0*/  HMMA.16816.F32.BF16 R56, R4.reuse, R12, R52 ;  /* 0x0000000c0438723c */ /* 0x044ff00000041834 */
[C---:B------:R-:W-:Y:S08]  /*32f0*/  HMMA.16816.F32.BF16 R52, R4.reuse, R14, R44 ;  /* 0x0000000e0434723c */ /* 0x040ff0000004182c */
[C---:B---3--:R-:W-:Y:S08]  /*3300*/  HMMA.16816.F32.BF16 R20, R4.reuse, R24, R32 ;  /* 0x000000180414723c */ /* 0x048ff00000041820 */
[C---:B------:R-:W-:Y:S08]  /*3310*/  HMMA.16816.F32.BF16 R12, R4.reuse, R26, R28 ;  /* 0x0000001a040c723c */ /* 0x040ff0000004181c */
[C---:B----4-:R-:W-:Y:S01]  /*3320*/  HMMA.16816.F32.BF16 R32, R4.reuse, R48, R40 ;  /* 0x000000300420723c */ /* 0x050fe20000041828 */
[----:B------:R-:W-:Y:S07]  /*3330*/  LDSM.16.M88.4 R40, [R176+0x2000] ;  /* 0x00200000b028783b */ /* 0x000fee0000000200 */
[----:B------:R-:W-:Y:S01]  /*3340*/  HMMA.16816.F32.BF16 R28, R4, R50, R36 ;  /* 0x00000032041c723c */ /* 0x000fe20000041824 */
[----:B------:R-:W1:Y:S07]  /*3350*/  LDSM.16.M88.4 R4, [R183+0x4000] ;  /* 0x00400000b704783b */ /* 0x000e6e0000000200 */
[C---:B-----5:R-:W-:Y:S01]  /*3360*/  HMMA.16816.F32.BF16 R36, R8.reuse, R72, R64 ;  /* 0x000000480824723c */ /* 0x060fe20000041840 */
[----:B------:R-:W-:Y:S07]  /*3370*/  LDSM.16.M88.4 R64, [R3+0x2000] ;  /* 0x002000000340783b */ /* 0x000fee0000000200 */
[C---:B------:R-:W-:Y:S01]  /*3380*/  HMMA.16816.F32.BF16 R44, R8.reuse, R74, R60 ;  /* 0x0000004a082c723c */ /* 0x040fe2000004183c */
[----:B------:R-:W-:Y:S07]  /*3390*/  LDSM.16.M88.4 R72, [R3+0x2800] ;  /* 0x002800000348783b */ /* 0x000fee0000000200 */
[C---:B------:R-:W-:Y:S08]  /*33a0*/  HMMA.16816.F32.BF16 R56, R8.reuse, R80, R56 ;  /* 0x000000500838723c */ /* 0x040ff00000041838 */
[C---:B------:R-:W-:Y:S08]  /*33b0*/  HMMA.16816.F32.BF16 R48, R8.reuse, R84, R20 ;  /* 0x000000540830723c */ /* 0x040ff00000041814 */
[C---:B------:R-:W-:Y:S01]  /*33c0*/  HMMA.16816.F32.BF16 R24, R8.reuse, R86, R12 ;  /* 0x000000560818723c */ /* 0x040fe2000004180c */
[----:B------:R-:W-:Y:S07]  /*33d0*/  LDSM.16.M88.4 R84, [R3+0x3800] ;  /* 0x003800000354783b */ /* 0x000fee0000000200 */
[C---:B------:R-:W-:Y:S01]  /*33e0*/  HMMA.16816.F32.BF16 R52, R8.reuse, R82, R52 ;  /* 0x000000520834723c */ /* 0x040fe20000041834 */
[----:B------:R-:W-:Y:S07]  /*33f0*/  LDSM.16.M88.4 R80, [R3+0x3000] ;  /* 0x003000000350783b */ /* 0x000fee0000000200 */
[C---:B------:R-:W-:Y:S08]  /*3400*/  HMMA.16816.F32.BF16 R20, R8.reuse, R92, R32 ;  /* 0x0000005c0814723c */ /* 0x040ff00000041820 */
[----:B------:R-:W-:Y:S01]  /*3410*/  HMMA.16816.F32.BF16 R12, R8, R94, R28 ;  /* 0x0000005e080c723c */ /* 0x000fe2000004181c */
[----:B------:R-:W2:Y:S04]  /*3420*/  LDSM.16.M88.4 R8, [R184+0x4000] ;  /* 0x00400000b808783b */ /* 0x000ea80000000200 */
[----:B------:R-:W-:Y:S03]  /*3430*/  LDSM.16.M88.4 R92, [R16+0x4800] ;  /* 0x00480000105c783b */ /* 0x000fe60000000200 */
[C---:B-1----:R-:W-:Y:S08]  /*3440*/  HMMA.16816.F32.BF16 R32, R4.reuse, R40, R36 ;  /* 0x000000280420723c */ /* 0x042ff00000041824 */
[C---:B------:R-:W-:Y:S08]  /*3450*/  HMMA.16816.F32.BF16 R36, R4.reuse, R42, R44 ;  /* 0x0000002a0424723c */ /* 0x040ff0000004182c */
[C---:B------:R-:W-:Y:S01]  /*3460*/  HMMA.16816.F32.BF16 R40, R4.reuse, R68, R56 ;  /* 0x000000440428723c */ /* 0x040fe20000041838 */
[----:B------:R-:W-:Y:S07]  /*3470*/  LDSM.16.M88.4 R56, [R16+0x2800] ;  /* 0x002800001038783b */ /* 0x000fee0000000200 */
[C---:B------:R-:W-:Y:S08]  /*3480*/  HMMA.16816.F32.BF16 R28, R4.reuse, R78, R24 ;  /* 0x0000004e041c723c */ /* 0x040ff00000041818 */
[C---:B------:R-:W-:Y:S01]  /*3490*/  HMMA.16816.F32.BF16 R60, R4.reuse, R70, R52 ;  /* 0x00000046043c723c */ /* 0x040fe20000041834 */
[----:B------:R-:W-:Y:S04]  /*34a0*/  LDSM.16.M88.4 R68, [R16+0x3000] ;  /* 0x003000001044783b */ /* 0x000fe80000000200 */
[----:B------:R-:W-:Y:S03]  /*34b0*/  LDSM.16.M88.4 R52, [R177+-0x2000] ;  /* 0xffe00000b134783b */ /* 0x000fe60000000200 */
[C---:B------:R-:W-:Y:S01]  /*34c0*/  HMMA.16816.F32.BF16 R44, R4.reuse, R76, R48 ;  /* 0x0000004c042c723c */ /* 0x040fe20000041830 */
[----:B------:R-:W-:Y:S04]  /*34d0*/  LDSM.16.M88.4 R48, [R16+0x2000] ;  /* 0x002000001030783b */ /* 0x000fe80000000200 */
[----:B------:R-:W-:Y:S03]  /*34e0*/  LDSM.16.M88.4 R76, [R16+0x3800] ;  /* 0x00380000104c783b */ /* 0x000fe60000000200 */
[C---:B------:R-:W-:Y:S08]  /*34f0*/  HMMA.16816.F32.BF16 R24, R4.reuse, R88, R20 ;  /* 0x000000580418723c */ /* 0x040ff00000041814 */
[----:B------:R-:W-:Y:S01]  /*3500*/  HMMA.16816.F32.BF16 R12, R4, R90, R12 ;  /* 0x0000005a040c723c */ /* 0x000fe2000004180c */
[----:B------:R-:W1:Y:S04]  /*3510*/  LDSM.16.M88.4 R4, [R186+0x4000] ;  /* 0x00400000ba04783b */ /* 0x000e680000000200 */
[----:B------:R-:W-:Y:S03]  /*3520*/  LDSM.16.M88.4 R88, [R176+0x5800] ;  /* 0x00580000b058783b */ /* 0x000fe60000000200 */
[C---:B--2---:R-:W-:Y:S08]  /*3530*/  HMMA.16816.F32.BF16 R20, R8.reuse, R64, R32 ;  /* 0x000000400814723c */ /* 0x044ff00000041820 */
[C---:B------:R-:W-:Y:S01]  /*3540*/  HMMA.16816.F32.BF16 R36, R8.reuse, R66, R36 ;  /* 0x000000420824723c */ /* 0x040fe20000041824 */
[----:B------:R-:W-:Y:S07]  /*3550*/  LDSM.16.M88.4 R64, [R177+-0x1800] ;  /* 0xffe80000b140783b */ /* 0x000fee0000000200 */
[C---:B------:R-:W-:Y:S08]  /*3560*/  HMMA.16816.F32.BF16 R40, R8.reuse, R72, R40 ;  /* 0x000000480828723c */ /* 0x040ff00000041828 */
[C---:B------:R-:W-:Y:S08]  /*3570*/  HMMA.16816.F32.BF16 R32, R8.reuse, R82, R28 ;  /* 0x000000520820723c */ /* 0x040ff0000004181c */
[C---:B------:R-:W-:Y:S01]  /*3580*/  HMMA.16816.F32.BF16 R60, R8.reuse, R74, R60 ;  /* 0x0000004a083c723c */ /* 0x040fe2000004183c */
[----:B------:R-:W-:Y:S07]  /*3590*/  LDSM.16.M88.4 R72, [R176+0x4800] ;  /* 0x00480000b048783b */ /* 0x000fee0000000200 */
[C---:B------:R-:W-:Y:S01]  /*35a0*/  HMMA.16816.F32.BF16 R44, R8.reuse, R80, R44 ;  /* 0x00000050082c723c */ /* 0x040fe2000004182c */
[----:B------:R-:W-:Y:S07]  /*35b0*/  LDSM.16.M88.4 R80, [R177+-0x1000] ;  /* 0xfff00000b150783b */ /* 0x000fee0000000200 */
[C---:B------:R-:W-:Y:S08]  /*35c0*/  HMMA.16816.F32.BF16 R28, R8.reuse, R84, R24 ;  /* 0x00000054081c723c */ /* 0x040ff00000041818 */
[----:B------:R-:W-:Y:S01]  /*35d0*/  HMMA.16816.F32.BF16 R12, R8, R86, R12 ;  /* 0x00000056080c723c */ /* 0x000fe2000004180c */
[----:B------:R-:W2:Y:S04]  /*35e0*/  LDSM.16.M88.4 R8, [R185+0x4000] ;  /* 0x00400000b908783b */ /* 0x000ea80000000200 */
[----:B------:R-:W3:Y:S03]  /*35f0*/  LDSM.16.M88.4 R84, [R177+-0x800] ;  /* 0xfff80000b154783b */ /* 0x000ee60000000200 */
[C---:B-1----:R-:W-:Y:S08]  /*3600*/  HMMA.16816.F32.BF16 R20, R4.reuse, R48, R20 ;  /* 0x000000300414723c */ /* 0x042ff00000041814 */
[C---:B------:R-:W-:Y:S08]  /*3610*/  HMMA.16816.F32.BF16 R24, R4.reuse, R50, R36 ;  /* 0x000000320418723c */ /* 0x040ff00000041824 */
[C---:B------:R-:W-:Y:S08]  /*3620*/  HMMA.16816.F32.BF16 R40, R4.reuse, R56, R40 ;  /* 0x000000380428723c */ /* 0x040ff00000041828 */
[C---:B------:R-:W-:Y:S08]  /*3630*/  HMMA.16816.F32.BF16 R36, R4.reuse, R70, R32 ;  /* 0x000000460424723c */ /* 0x040ff00000041820 */
[C---:B------:R-:W-:Y:S08]  /*3640*/  HMMA.16816.F32.BF16 R60, R4.reuse, R58, R60 ;  /* 0x0000003a043c723c */ /* 0x040ff0000004183c */
[C---:B------:R-:W-:Y:S01]  /*3650*/  HMMA.16816.F32.BF16 R44, R4.reuse, R68, R44 ;  /* 0x00000044042c723c */ /* 0x040fe2000004182c */
[----:B------:R-:W-:Y:S07]  /*3660*/  LDSM.16.M88.4 R68, [R176+0x4000] ;  /* 0x00400000b044783b */ /* 0x000fee0000000200 */
[C---:B------:R-:W-:Y:S08]  /*3670*/  HMMA.16816.F32.BF16 R32, R4.reuse, R76, R28 ;  /* 0x0000004c0420723c */ /* 0x040ff0000004181c */
[----:B------:R-:W-:Y:S01]  /*3680*/  HMMA.16816.F32.BF16 R12, R4, R78, R12 ;  /* 0x0000004e040c723c */ /* 0x000fe2000004180c */
[----:B------:R-:W1:Y:S04]  /*3690*/  LDSM.16.M88.4 R4, [R183+0x8000] ;  /* 0x00800000b704783b */ /* 0x000e680000000200 */
[----:B------:R-:W4:Y:S03]  /*36a0*/  LDSM.16.M88.4 R76, [R176+0x5000] ;  /* 0x00500000b04c783b */ /* 0x000f260000000200 */
[C---:B--2---:R-:W-:Y:S08]  /*36b0*/  HMMA.16816.F32.BF16 R28, R8.reuse, R52, R20 ;  /* 0x00000034081c723c */ /* 0x044ff00000041814 */
[C---:B------:R-:W-:Y:S08]  /*36c0*/  HMMA.16816.F32.BF16 R24, R8.reuse, R54, R24 ;  /* 0x000000360818723c */ /* 0x040ff00000041818 */
[C---:B------:R-:W-:Y:S08]  /*36d0*/  HMMA.16816.F32.BF16 R20, R8.reuse, R64, R40 ;  /* 0x000000400814723c */ /* 0x040ff00000041828 */
[C---:B------:R-:W-:Y:S01]  /*36e0*/  HMMA.16816.F32.BF16 R60, R8.reuse, R66, R60 ;  /* 0x00000042083c723c */ /* 0x040fe2000004183c */
[----:B------:R-:W-:Y:S07]  /*36f0*/  LDSM.16.M88.4 R64, [R3+0x4000] ;  /* 0x004000000340783b */ /* 0x000fee0000000200 */
[C---:B------:R-:W-:Y:S08]  /*3700*/  HMMA.16816.F32.BF16 R56, R8.reuse, R80, R44 ;  /* 0x000000500838723c */ /* 0x040ff0000004182c */
[C---:B------:R-:W-:Y:S08]  /*3710*/  HMMA.16816.F32.BF16 R52, R8.reuse, R82, R36 ;  /* 0x000000520834723c */ /* 0x040ff00000041824 */
[C---:B---3--:R-:W-:Y:S08]  /*3720*/  HMMA.16816.F32.BF16 R48, R8.reuse, R84, R32 ;  /* 0x000000540830723c */ /* 0x048ff00000041820 */
[----:B------:R-:W-:Y:S01]  /*3730*/  HMMA.16816.F32.BF16 R8, R8, R86, R12 ;  /* 0x000000560808723c */ /* 0x000fe2000004180c */
[----:B------:R-:W2:Y:S04]  /*3740*/  LDSM.16.M88.4 R12, [R184+0x8000] ;  /* 0x00800000b80c783b */ /* 0x000ea80000000200 */
[----:B------:R-:W3:Y:S03]  /*3750*/  LDSM.16.M88.4 R84, [R3+0x4800] ;  /* 0x004800000354783b */ /* 0x000ee60000000200 */
[C---:B-1----:R-:W-:Y:S08]  /*3760*/  HMMA.16816.F32.BF16 R44, R4.reuse, R68, R28 ;  /* 0x00000044042c723c */ /* 0x042ff0000004181c */
[C---:B------:R-:W-:Y:S08]  /*3770*/  HMMA.16816.F32.BF16 R40, R4.reuse, R70, R24 ;  /* 0x000000460428723c */ /* 0x040ff00000041818 */
[C---:B------:R-:W-:Y:S08]  /*3780*/  HMMA.16816.F32.BF16 R36, R4.reuse, R72, R20 ;  /* 0x000000480424723c */ /* 0x040ff00000041814 */
[C---:B------:R-:W-:Y:S08]  /*3790*/  HMMA.16816.F32.BF16 R32, R4.reuse, R74, R60 ;  /* 0x0000004a0420723c */ /* 0x040ff0000004183c */
[C---:B----4-:R-:W-:Y:S01]  /*37a0*/  HMMA.16816.F32.BF16 R28, R4.reuse, R76, R56 ;  /* 0x0000004c041c723c */ /* 0x050fe20000041838 */
[----:B------:R-:W-:Y:S07]  /*37b0*/  LDSM.16.M88.4 R56, [R177] ;  /* 0x00000000b138783b */ /* 0x000fee0000000200 */
[C---:B------:R-:W-:Y:S01]  /*37c0*/  HMMA.16816.F32.BF16 R24, R4.reuse, R78, R52 ;  /* 0x0000004e0418723c */ /* 0x040fe20000041834 */
[----:B------:R-:W-:Y:S07]  /*37d0*/  LDSM.16.M88.4 R52, [R177+0x800] ;  /* 0x00080000b134783b */ /* 0x000fee0000000200 */
[C---:B------:R-:W-:Y:S01]  /*37e0*/  HMMA.16816.F32.BF16 R20, R4.reuse, R88, R48 ;  /* 0x000000580414723c */ /* 0x040fe20000041830 */
[----:B------:R-:W-:Y:S07]  /*37f0*/  LDSM.16.M88.4 R48, [R177+0x1000] ;  /* 0x00100000b130783b */ /* 0x000fee0000000200 */
[----:B------:R-:W-:Y:S01]  /*3800*/  HMMA.16816.F32.BF16 R4, R4, R90, R8 ;  /* 0x0000005a0404723c */ /* 0x000fe20000041808 */
[----:B------:R-:W-:Y:S04]  /*3810*/  LDSM.16.M88.4 R8, [R186+0x8000] ;  /* 0x00800000ba08783b */ /* 0x000fe80000000200 */
[----:B------:R1:W4:Y:S03]  /*3820*/  LDSM.16.M88.4 R88, [R16+0x4000] ;  /* 0x004000001058783b */ /* 0x0003260000000200 */
[C---:B--2---:R-:W-:Y:S01]  /*3830*/  HMMA.16816.F32.BF16 R80, R12.reuse, R64, R44 ;  /* 0x000000400c50723c */ /* 0x044fe2000004182c */
[----:B------:R-:W-:Y:S07]  /*3840*/  LDSM.16.M88.4 R44, [R177+0x1800] ;  /* 0x00180000b12c783b */ /* 0x000fee0000000200 */
[C---:B------:R-:W-:Y:S08]  /*3850*/  HMMA.16816.F32.BF16 R76, R12.reuse, R66, R40 ;  /* 0x000000420c4c723c */ /* 0x040ff00000041828 */
[C---:B---3--:R-:W-:Y:S08]  /*3860*/  HMMA.16816.F32.BF16 R72, R12.reuse, R84, R36 ;  /* 0x000000540c48723c */ /* 0x048ff00000041824 */
[C---:B------:R-:W-:Y:S08]  /*3870*/  HMMA.16816.F32.BF16 R68, R12.reuse, R86, R32 ;  /* 0x000000560c44723c */ /* 0x040ff00000041820 */
[C---:B------:R-:W-:Y:S08]  /*3880*/  HMMA.16816.F32.BF16 R64, R12.reuse, R96, R28 ;  /* 0x000000600c40723c */ /* 0x040ff0000004181c */
[C---:B------:R-:W-:Y:S08]  /*3890*/  HMMA.16816.F32.BF16 R60, R12.reuse, R98, R24 ;  /* 0x000000620c3c723c */ /* 0x040ff00000041818 */
[C---:B-1----:R-:W-:Y:S08]  /*38a0*/  HMMA.16816.F32.BF16 R16, R12.reuse, R108, R20 ;  /* 0x0000006c0c10723c */ /* 0x042ff00000041814 */
[----:B------:R-:W-:Y:S01]  /*38b0*/  HMMA.16816.F32.BF16 R12, R12, R110, R4 ;  /* 0x0000006e0c0c723c */ /* 0x000fe20000041804 */
[----:B------:R-:W1:Y:S01]  /*38c0*/  LDSM.16.M88.4 R4, [R185+0x8000] ;  /* 0x00800000b904783b */ /* 0x000e620000000200 */
[----:B------:R-:W-:-:S06]  /*38d0*/  DEPBAR.LE SB0, 0x0 ;  /* 0x000080000000791a */ /* 0x000fcc0000000000 */
[C---:B----4-:R-:W-:Y:S08]  /*38e0*/  HMMA.16816.F32.BF16 R40, R8.reuse, R88, R80 ;  /* 0x000000580828723c */ /* 0x050ff00000041850 */
[C---:B------:R-:W-:Y:S08]  /*38f0*/  HMMA.16816.F32.BF16 R36, R8.reuse, R90, R76 ;  /* 0x0000005a0824723c */ /* 0x040ff0000004184c */
[C---:B------:R-:W-:Y:S08]  /*3900*/  HMMA.16816.F32.BF16 R32, R8.reuse, R92, R72 ;  /* 0x0000005c0820723c */ /* 0x040ff00000041848 */
[C---:B------:R-:W-:Y:S08]  /*3910*/  HMMA.16816.F32.BF16 R28, R8.reuse, R94, R68 ;  /* 0x0000005e081c723c */ /* 0x040ff00000041844 */
[C---:B------:R-:W-:Y:S08]  /*3920*/  HMMA.16816.F32.BF16 R24, R8.reuse, R100, R64 ;  /* 0x000000640818723c */ /* 0x040ff00000041840 */
[C---:B------:R-:W-:Y:S08]  /*3930*/  HMMA.16816.F32.BF16 R20, R8.reuse, R102, R60 ;  /* 0x000000660814723c */ /* 0x040ff0000004183c */
[C---:B------:R-:W-:Y:S08]  /*3940*/  HMMA.16816.F32.BF16 R16, R8.reuse, R104, R16 ;  /* 0x000000680810723c */ /* 0x040ff00000041810 */
[----:B------:R-:W-:Y:S08]  /*3950*/  HMMA.16816.F32.BF16 R8, R8, R106, R12 ;  /* 0x0000006a0808723c */ /* 0x000ff0000004180c */
        /* <DEDUP_REMOVED lines=9> */
[----:B------:R-:W-:Y:S01]  /*39f0*/  @!UPT UIADD3 URZ, URZ, URZ, URZ ;  /* 0x0000003f3f3ff290 */ /* 0x000fe2000fffe03f */
        /* <DEDUP_REMOVED lines=30> */
.L_x_3237:
        /* <DEDUP_REMOVED lines=17> */
.L_x_3238:
        /* <DEDUP_REMOVED lines=21> */
.L_x_3155:
[----:B------:R-:W-:Y:S05]  /*3e40*/  BSYNC B0 ;  /* 0x0000000000007941 */ /* 0x000fea0003800000 */
.L_x_3154:
[----:B------:R-:W-:Y:S01]  /*3e50*/  IMAD.IADD R0, R117, 0x1, -R222 ;  /* 0x0000000175007824 */ /* 0x000fe200078e0ade */
[----:B------:R-:W0:Y:S04]  /*3e60*/  LDGDEPBAR ;  /* 0x00000000000079af */ /* 0x000e280000000000 */
[C---:B------:R-:W-:Y:S02]  /*3e70*/  ISETP.GT.AND P3, PT, R0.reuse, RZ, PT ;  /* 0x000000ff0000720c */ /* 0x040fe40003f64270 */
[----:B------:R-:W-:-:S02]  /*3e80*/  ISETP.GT.AND P2, PT, R0, 0x1, PT ;  /* 0x000000010000780c */ /* 0x000fc40003f44270 */
[----:B------:R-:W-:Y:S02]  /*3e90*/  ISETP.GT.AND P1, PT, R0, 0x8, PT ;  /* 0x000000080000780c */ /* 0x000fe40003f24270 */
[----:B-1----:R-:W-:Y:S02]  /*3ea0*/  FSEL R6, R40, -INF , P3 ;  /* 0xff80000028067808 */ /* 0x002fe40001800000 */
        /* <DEDUP_REMOVED lines=29> */
[----:B------:R-:W-:Y:S02]  /*4080*/  FSEL R22, R29, -INF , P0 ;  /* 0xff8000001d167808 */ /* 0x000fe40000000000 */
[C---:B------:R-:W-:Y:S02]  /*4090*/  ISETP.GT.AND P1, PT, R0.reuse, 0x20, PT ;  /* 0x000000200000780c */ /* 0x040fe40003f24270 */
[----:B------:R-:W-:Y:S02]  /*40a0*/  FMNMX.FTZ R2, R21, R2, !PT ;  /* 0x0000000215027209 */ /* 0x000fe40007810000 */
[----:B------:R-:W-:Y:S02]  /*40b0*/  ISETP.GT.AND P0, PT, R0, 0x21, PT ;  /* 0x000000210000780c */ /* 0x000fe40003f04270 */
[----:B------:R-:W-:-:S02]  /*40c0*/  FMNMX.FTZ R3, R25, R3, !PT ;  /* 0x0000000319037209 */ /* 0x000fc40007810000 */
[----:B------:R-:W-:Y:S02]  /*40d0*/  FSEL R81, R36, -INF , P1 ;  /* 0xff80000024517808 */ /* 0x000fe40000800000 */
[----:B------:R-:W-:Y:S02]  /*40e0*/  FMNMX.FTZ R2, R22, R2, !PT ;  /* 0x0000000216027209 */ /* 0x000fe40007810000 */
[----:B------:R-:W-:Y:S02]  /*40f0*/  FSEL R83, R38, -INF , P1 ;  /* 0xff80000026537808 */ /* 0x000fe40000800000 */
[----:B------:R-:W-:Y:S02]  /*4100*/  FSEL R82, R39, -INF , P0 ;  /* 0xff80000027527808 */ /* 0x000fe40000000000 */
[----:B------:R-:W-:Y:S02]  /*4110*/  FSEL R79, R37, -INF , P0 ;  /* 0xff800000254f7808 */ /* 0x000fe40000000000 */
[----:B------:R-:W-:-:S02]  /*4120*/  FMNMX.FTZ R3, R26, R3, !PT ;  /* 0x000000031a037209 */ /* 0x000fc40007810000 */
[----:B------:R-:W-:Y:S02]  /*4130*/  ISETP.GT.AND P0, PT, R0, 0x28, PT ;  /* 0x000000280000780c */ /* 0x000fe40003f04270 */
[----:B------:R-:W-:Y:S02]  /*4140*/  FMNMX.FTZ R2, R81, R2, !PT ;  /* 0x0000000251027209 */ /* 0x000fe40007810000 */
        /* <DEDUP_REMOVED lines=40> */
.L_x_3239:
        /* <DEDUP_REMOVED lines=80> */
[----:B------:R-:W2:Y:S07]  /*48d0*/  LDSM.16.MT88.4 R40, [R178+0x2800] ;  /* 0x00280000b228783b */ /* 0x000eae0000004200 */
[----:B------:R-:W-:Y:S01]  /*48e0*/  HMMA.16816.F32.BF16 R20, R8, R64, RZ ;  /* 0x000000400814723c */ /* 0x000fe200000418ff */
[----:B------:R-:W2:Y:S01]  /*48f0*/  LDSM.16.MT88.4 R64, [R180+0x2800] ;  /* 0x00280000b440783b */ /* 0x000ea20000004200 */
[----:B-----5:R-:W-:-:S06]  /*4900*/  FFMA.FTZ R3, R76, c[0x0][0x2d0], -R2 ;  /* 0x0000b4004c037a23 */ /* 0x020fcc0000010802 */
[----:B-1----:R-:W-:Y:S01]  /*4910*/  HMMA.16816.F32.BF16 R32, R8, R26, RZ ;  /* 0x0000001a0820723c */ /* 0x002fe200000418ff */
[----:B------:R1:W5:Y:S07]  /*4920*/  MUFU.EX2 R159, R3 ;  /* 0x00000003009f7308 */ /* 0x00036e0000000800 */
[----:B------:R-:W-:Y:S08]  /*4930*/  HMMA.16816.F32.BF16 R120, R4, R46, R28 ;  /* 0x0000002e0478723c */ /* 0x000ff0000004181c */
[----:B------:R-:W-:Y:S01]  /*4940*/  HMMA.16816.F32.BF16 R44, R8, R24, RZ ;  /* 0x00000018082c723c */ /* 0x000fe200000418ff */
[----:B-1----:R-:W-:-:S04]  /*4950*/  FFMA.FTZ R3, R83, c[0x0][0x2d0], -R0 ;  /* 0x0000b40053037a23 */ /* 0x002fc80000010800 */
[----:B------:R1:W-:Y:S03]  /*4960*/  MUFU.EX2 R15, R3 ;  /* 0x00000003000f7308 */ /* 0x0003e60000000800 */
[----:B------:R-:W-:Y:S08]  /*4970*/  HMMA.16816.F32.BF16 R24, R8, R62, RZ ;  /* 0x0000003e0818723c */ /* 0x000ff000000418ff */
[----:B---3--:R-:W-:Y:S01]  /*4980*/  HMMA.16816.F32.BF16 R88, R4, R38, R16 ;  /* 0x000000260458723c */ /* 0x008fe20000041810 */
[----:B-1----:R-:W-:-:S07]  /*4990*/  FFMA.FTZ R3, R82, c[0x0][0x2d0], -R0 ;  /* 0x0000b40052037a23 */ /* 0x002fce0000010800 */
[----:B----4-:R-:W-:Y:S01]  /*49a0*/  HMMA.16816.F32.BF16 R16, R8, R56, RZ ;  /* 0x000000380810723c */ /* 0x010fe200000418ff */
[----:B------:R1:W3:Y:S07]  /*49b0*/  MUFU.EX2 R154, R3 ;  /* 0x00000003009a7308 */ /* 0x0002ee0000000800 */
[----:B------:R-:W-:Y:S01]  /*49c0*/  HMMA.16816.F32.BF16 R108, R4, R36, R20 ;  /* 0x00000024046c723c */ /* 0x000fe20000041814 */
[----:B------:R-:W4:Y:S07]  /*49d0*/  LDSM.16.MT88.4 R36, [R178+0x4800] ;  /* 0x00480000b224783b */ /* 0x000f2e0000004200 */
[----:B------:R-:W-:Y:S01]  /*49e0*/  HMMA.16816.F32.BF16 R28, R8, R60, RZ ;  /* 0x0000003c081c723c */ /* 0x000fe200000418ff */
[----:B------:R-:W-:Y:S01]  /*49f0*/  LDSM.16.MT88.4 R60, [R181+0x2800] ;  /* 0x00280000b53c783b */ /* 0x000fe20000004200 */
[----:B-1----:R-:W-:-:S04]  /*4a00*/  FFMA.FTZ R3, R80, c[0x0][0x2d0], -R0 ;  /* 0x0000b40050037a23 */ /* 0x002fc80000010800 */
[----:B------:R1:W-:Y:S02]  /*4a10*/  MUFU.EX2 R124, R3 ;  /* 0x00000003007c7308 */ /* 0x0003e40000000800 */
[C---:B--2---:R-:W-:Y:S01]  /*4a20*/  HMMA.16816.F32.BF16 R104, R4.reuse, R54, R32 ;  /* 0x000000360468723c */ /* 0x044fe20000041820 */
[----:B------:R-:W2:Y:S07]  /*4a30*/  LDSM.16.MT88.4 R32, [R179+0x4000] ;  /* 0x00400000b320783b */ /* 0x000eae0000004200 */
[----:B------:R-:W-:Y:S01]  /*4a40*/  HMMA.16816.F32.BF16 R84, R4, R42, R24 ;  /* 0x0000002a0454723c */ /* 0x000fe20000041818 */
[----:B-1----:R-:W-:-:S07]  /*4a50*/  FFMA.FTZ R3, R78, c[0x0][0x2d0], -R0 ;  /* 0x0000b4004e037a23 */ /* 0x002fce0000010800 */
[----:B------:R-:W-:Y:S01]  /*4a60*/  HMMA.16816.F32.BF16 R24, R8, R58, RZ ;  /* 0x0000003a0818723c */ /* 0x000fe200000418ff */
[----:B------:R1:W1:Y:S07]  /*4a70*/  MUFU.EX2 R156, R3 ;  /* 0x00000003009c7308 */ /* 0x00026e0000000800 */
[----:B------:R-:W-:Y:S08]  /*4a80*/  HMMA.16816.F32.BF16 R92, R4, R64, R16 ;  /* 0x00000040045c723c */ /* 0x000ff00000041810 */
[----:B------:R-:W-:Y:S01]  /*4a90*/  HMMA.16816.F32.BF16 R16, R8, R68, RZ ;  /* 0x000000440810723c */ /* 0x000fe200000418ff */
[----:B-1----:R-:W-:-:S07]  /*4aa0*/  FFMA.FTZ R3, R151, c[0x0][0x2d0], -R2 ;  /* 0x0000b40097037a23 */ /* 0x002fce0000010802 */
[----:B------:R-:W-:Y:S01]  /*4ab0*/  HMMA.16816.F32.BF16 R112, R4, R40, R28 ;  /* 0x000000280470723c */ /* 0x000fe2000004181c */
[----:B------:R-:W1:Y:S07]  /*4ac0*/  LDSM.16.MT88.4 R28, [R179+0x4800] ;  /* 0x00480000b31c783b */ /* 0x000e6e0000004200 */
[----:B------:R-:W-:Y:S08]  /*4ad0*/  HMMA.16816.F32.BF16 R20, R8, R50, RZ ;  /* 0x000000320814723c */ /* 0x000ff000000418ff */
[C---:B------:R-:W-:Y:S08]  /*4ae0*/  HMMA.16816.F32.BF16 R72, R4.reuse, R66, R24 ;  /* 0x000000420448723c */ /* 0x040ff00000041818 */
[----:B----4-:R-:W-:Y:S08]  /*4af0*/  HMMA.16816.F32.BF16 R64, R4, R36, R16 ;  /* 0x000000240440723c */ /* 0x010ff00000041810 */
[----:B--2---:R-:W-:Y:S08]  /*4b00*/  HMMA.16816.F32.BF16 R16, R8, R34, RZ ;  /* 0x000000220810723c */ /* 0x004ff000000418ff */
[----:B------:R-:W-:Y:S08]  /*4b10*/  HMMA.16816.F32.BF16 R96, R4, R62, R20 ;  /* 0x0000003e0460723c */ /* 0x000ff00000041814 */
[----:B------:R-:W-:Y:S01]  /*4b20*/  HMMA.16816.F32.BF16 R20, R8, R32, RZ ;  /* 0x000000200814723c */ /* 0x000fe200000418ff */
[----:B------:R-:W2:Y:S07]  /*4b30*/  LDSM.16.MT88.4 R32, [R181+0x4000] ;  /* 0x00400000b520783b */ /* 0x000eae0000004200 */
[C---:B-1----:R-:W-:Y:S01]  /*4b40*/  HMMA.16816.F32.BF16 R40, R4.reuse, R30, R16 ;  /* 0x0000001e0428723c */ /* 0x042fe20000041810 */
[----:B------:R-:W1:Y:S07]  /*4b50*/  LDSM.16.MT88.4 R16, [R180+0x4000] ;  /* 0x00400000b410783b */ /* 0x000e6e0000004200 */
[----:B------:R-:W-:Y:S08]  /*4b60*/  HMMA.16816.F32.BF16 R144, R4, R52, R44 ;  /* 0x000000340490723c */ /* 0x000ff0000004182c */
[C---:B------:R-:W-:Y:S08]  /*4b70*/  HMMA.16816.F32.BF16 R44, R8.reuse, R48, RZ ;  /* 0x00000030082c723c */ /* 0x040ff000000418ff */
[----:B------:R-:W-:Y:S08]  /*4b80*/  HMMA.16816.F32.BF16 R24, R8, R70, RZ ;  /* 0x000000460818723c */ /* 0x000ff000000418ff */
[C---:B------:R-:W-:Y:S01]  /*4b90*/  HMMA.16816.F32.BF16 R48, R4.reuse, R28, R20 ;  /* 0x0000001c0430723c */ /* 0x040fe20000041814 */
[----:B------:R-:W4:Y:S07]  /*4ba0*/  LDSM.16.MT88.4 R28, [R181+0x4800] ;  /* 0x00480000b51c783b */ /* 0x000f2e0000004200 */
[C---:B------:R-:W-:Y:S08]  /*4bb0*/  HMMA.16816.F32.BF16 R100, R4.reuse, R60, R44 ;  /* 0x0000003c0464723c */ /* 0x040ff0000004182c */
[----:B------:R-:W-:Y:S08]  /*4bc0*/  HMMA.16816.F32.BF16 R60, R4, R38, R24 ;  /* 0x00000026043c723c */ /* 0x000ff00000041818 */
[C---:B--2---:R-:W-:Y:S08]  /*4bd0*/  HMMA.16816.F32.BF16 R24, R8.reuse, R32, RZ ;  /* 0x000000200818723c */ /* 0x044ff000000418ff */
[C---:B------:R-:W-:Y:S08]  /*4be0*/  HMMA.16816.F32.BF16 R20, R8.reuse, R34, RZ ;  /* 0x000000220814723c */ /* 0x040ff000000418ff */
[C---:B-1----:R-:W-:Y:S08]  /*4bf0*/  HMMA.16816.F32.BF16 R32, R8.reuse, R16, RZ ;  /* 0x000000100820723c */ /* 0x042ff000000418ff */
        /* <DEDUP_REMOVED lines=8> */
[----:B-----5:R-:W-:Y:S02]  /*4c80*/  F2FP.BF16.PACK_AB R6, R159, R157 ;  /* 0x0000009d9f06723e */ /* 0x020fe400000010ff */
[----:B---3--:R-:W-:Y:S02]  /*4c90*/  F2FP.BF16.PACK_AB R5, R154, R15 ;  /* 0x0000000f9a05723e */ /* 0x008fe400000010ff */
[----:B------:R-:W-:-:S07]  /*4ca0*/  F2FP.BF16.PACK_AB R7, R156, R124 ;  /* 0x0000007c9c07723e */ /* 0x000fce00000010ff */
[C---:B-1----:R-:W-:Y:S08]  /*4cb0*/  HMMA.16816.F32.BF16 R132, R4.reuse, R8, R132 ;  /* 0x000000080484723c */ /* 0x042ff00000041884 */
        /* <DEDUP_REMOVED lines=101> */
[C---:B------:R-:W-:Y:S08]  /*5310*/  HMMA.16816.F32.BF16 R132, R120.reuse, R128, R132 ;  /* 0x000000807884723c */ /* 0x040ff00000041884 */
[C---:B------:R-:W-:Y:S08]  /*5320*/  HMMA.16816.F32.BF16 R96, R120.reuse, R98, R116 ;  /* 0x000000627860723c */ /* 0x040ff00000041874 */
[C---:B-1----:R-:W-:Y:S08]  /*5330*/  HMMA.16816.F32.BF16 R52, R120.reuse, R56, R144 ;  /* 0x000000387834723c */ /* 0x042ff00000041890 */
[C---:B------:R-:W-:Y:S08]  /*5340*/  HMMA.16816.F32.BF16 R56, R120.reuse, R58, R68 ;  /* 0x0000003a7838723c */ /* 0x040ff00000041844 */
[C---:B------:R-:W-:Y:S08]  /*5350*/  HMMA.16816.F32.BF16 R68, R120.reuse, R72, R84 ;  /* 0x000000487844723c */ /* 0x040ff00000041854 */
[C---:B------:R-:W-:Y:S01]  /*5360*/  HMMA.16816.F32.BF16 R72, R120.reuse, R74, R88 ;  /* 0x0000004a7848723c */ /* 0x040fe20000041858 */
[----:B------:R-:W1:Y:S07]  /*5370*/  LDSM.16.MT88.4 R88, [R180+0x3800] ;  /* 0x00380000b458783b */ /* 0x000e6e0000004200 */
[C---:B--2---:R-:W-:Y:S08]  /*5380*/  HMMA.16816.F32.BF16 R76, R120.reuse, R80, R140 ;  /* 0x00000050784c723c */ /* 0x044ff0000004188c */
[C---:B------:R-:W-:Y:S01]  /*5390*/  HMMA.16816.F32.BF16 R80, R120.reuse, R82, R112 ;  /* 0x000000527850723c */ /* 0x040fe20000041870 */
[----:B------:R-:W-:Y:S07]  /*53a0*/  LDSM.16.MT88.4 R112, [R181+0x5800] ;  /* 0x00580000b570783b */ /* 0x000fee0000004200 */
[C---:B------:R-:W-:Y:S08]  /*53b0*/  HMMA.16816.F32.BF16 R128, R120.reuse, R130, R28 ;  /* 0x000000827880723c */ /* 0x040ff0000004181c */
[C---:B------:R-:W-:Y:S08]  /*53c0*/  HMMA.16816.F32.BF16 R116, R120.reuse, R4, R32 ;  /* 0x000000047874723c */ /* 0x040ff00000041820 */
[C---:B-1----:R-:W-:Y:S01]  /*53d0*/  HMMA.16816.F32.BF16 R84, R120.reuse, R88, R104 ;  /* 0x000000587854723c */ /* 0x042fe20000041868 */
[----:B------:R-:W1:Y:S07]  /*53e0*/  LDSM.16.MT88.4 R104, [R179+0x5800] ;  /* 0x00580000b368783b */ /* 0x000e6e0000004200 */
[C---:B------:R-:W-:Y:S08]  /*53f0*/  HMMA.16816.F32.BF16 R88, R120.reuse, R90, R100 ;  /* 0x0000005a7858723c */ /* 0x040ff00000041864 */
[C---:B-1----:R-:W-:Y:S08]  /*5400*/  HMMA.16816.F32.BF16 R100, R120.reuse, R104, R136 ;  /* 0x000000687864723c */ /* 0x042ff00000041888 */
[C---:B------:R-:W-:Y:S08]  /*5410*/  HMMA.16816.F32.BF16 R104, R120.reuse, R106, R108 ;  /* 0x0000006a7868723c */ /* 0x040ff0000004186c */
        /* <DEDUP_REMOVED lines=8> */
.L_x_3166:
        /* <DEDUP_REMOVED lines=9> */
[----:B------:R-:W-:Y:S01]  /*5530*/  IMAD.WIDE.U32 R2, R189, c[0x0][0x208], RZ ;  /* 0x00008200bd027a25 */ /* 0x000fe200078e00ff */
[----:B------:R-:W-:Y:S02]  /*5540*/  SHF.R.S32.HI R12, RZ, 0x1f, R198 ;  /* 0x0000001fff0c7819 */ /* 0x000fe400000114c6 */
[----:B------:R-:W-:Y:S01]  /*5550*/  SHF.L.U64.HI R22, R199, 0x1, R5 ;  /* 0x00000001c7167819 */ /* 0x000fe20000010205 */
[----:B------:R-:W-:Y:S01]  /*5560*/  IMAD R0, R189, c[0x0][0x20c], R0 ;  /* 0x00008300bd007a24 */ /* 0x000fe200078e0200 */
[----:B------:R-:W-:Y:S01]  /*5570*/  SHF.R.S32.HI R5, RZ, 0x1f, R194 ;  /* 0x0000001fff057819 */ /* 0x000fe200000114c2 */
[----:B------:R-:W-:Y:S01]  /*5580*/  IMAD R4, R4, c[0x0][0x218], RZ ;  /* 0x0000860004047a24 */ /* 0x000fe200078e02ff */
[----:B------:R-:W-:Y:S01]  /*5590*/  SHF.L.U64.HI R14, R198, 0x1, R12 ;  /* 0x00000001c60e7819 */ /* 0x000fe2000001020c */
[----:B------:R-:W-:Y:S01]  /*55a0*/  IMAD.IADD R3, R3, 0x1, R0 ;  /* 0x0000000103037824 */ /* 0x000fe200078e0200 */
[----:B------:R-:W-:Y:S01]  /*55b0*/  IADD3 R0, R176, 0x20, RZ ;  /* 0x00000020b0007810 */ /* 0x000fe20007ffe0ff */
[----:B------:R-:W-:Y:S01]  /*55c0*/  IMAD R4, R188, c[0x0][0x21c], R4 ;  /* 0x00008700bc047a24 */ /* 0x000fe200078e0204 */
[----:B------:R-:W-:Y:S01]  /*55d0*/  @P2 IADD3 R124, R176, -0x40, RZ ;  /* 0xffffffc0b07c2810 */ /* 0x000fe20007ffe0ff */
[----:B------:R-:W-:Y:S01]  /*55e0*/  IMAD.WIDE.U32 R2, R188, c[0x0][0x218], R2 ;  /* 0x00008600bc027a25 */ /* 0x000fe200078e0002 */
[----:B------:R-:W-:Y:S02]  /*55f0*/  @P1 IADD3 R0, R176, -0x20, RZ ;  /* 0xffffffe0b0001810 */ /* 0x000fe40007ffe0ff */
[C---:B------:R-:W-:Y:S01]  /*5600*/  ISETP.GE.AND P1, PT, R199.reuse, c[0x0][0x1d4], PT ;  /* 0x00007500c7007a0c */ /* 0x040fe20003f26270 */
[----:B------:R-:W-:Y:S01]  /*5610*/  IMAD.SHL.U32 R28, R199, 0x2, RZ ;  /* 0x00000002c71c7824 */ /* 0x000fe200078e00ff */
[----:B------:R-:W-:Y:S01]  /*5620*/  IADD3 R2, P0, R208, R2, RZ ;  /* 0x00000002d0027210 */ /* 0x000fe20007f1e0ff */
[----:B------:R-:W-:Y:S01]  /*5630*/  IMAD.SHL.U32 R15, R198, 0x2, RZ ;  /* 0x00000002c60f7824 */ /* 0x000fe200078e00ff */
[C---:B------:R-:W-:Y:S01]  /*5640*/  SHF.L.U64.HI R13, R194.reuse, 0x1, R5 ;  /* 0x00000001c20d7819 */ /* 0x040fe20000010205 */
        /* <DEDUP_REMOVED lines=36> */
.L_x_3240:
[----:B------:R-:W4:Y:S01]  /*5890*/  SHFL.IDX PT, R3, R6, RZ, 0x181f ;  /* 0x00181fff06037589 */ /* 0x000f2200000e0000 */
[----:B------:R-:W-:Y:S01]  /*58a0*/  SEL R192, RZ, 0x10, P5 ;  /* 0x00000010ffc07807 */ /* 0x000fe20002800000 */
[----:B------:R-:W-:Y:S03]  /*58b0*/  BSSY B0, `(.L_x_3161) ;  /* 0x0000102000007945 */ /* 0x000fe60003800000 */
[----:B------:R-:W5:Y:S05]  /*58c0*/  SHFL.IDX PT, R20, R6, 0x1, 0x181f ;  /* 0x00381f0006147f89 */ /* 0x000f6a00000e0000 */
[----:B------:R-:W2:Y:S01]  /*58d0*/  SHFL.IDX PT, R21, R7, 0x1, 0x181f ;  /* 0x00381f0007157f89 */ /* 0x000ea200000e0000 */
[C---:B----4-:R-:W-:Y:S05]  /*58e0*/  IADD3 R4, P2, R3.reuse, R12, RZ ;  /* 0x0000000c03047210 */ /* 0x050fea0007f5e0ff */
[C-C-:B---3--:R-:W-:Y:S05]  /*58f0*/  IMAD.X R5, R2.reuse, 0x1, R13.reuse, P2 ;  /* 0x0000000102057824 */ /* 0x148fea00010e060d */
[----:B------:R3:W-:Y:S02]  /*5900*/  LDGSTS.E.BYPASS.LTC128B.128 [R187+0x100], [R4.64], !P5 ;  /* 0x0010000004bb7fae */ /* 0x0007e4000e901d46 */
[C---:B---3--:R-:W-:Y:S05]  /*5910*/  IADD3 R4, P2, R3.reuse, R15, RZ ;  /* 0x0000000f03047210 */ /* 0x048fea0007f5e0ff */
[----:B------:R-:W-:Y:S05]  /*5920*/  IMAD.X R5, R2, 0x1, R14, P2 ;  /* 0x0000000102057824 */ /* 0x000fea00010e060e */
[----:B------:R3:W-:Y:S02]  /*5930*/  LDGSTS.E.BYPASS.LTC128B.128 [R187+0x2100], [R4.64], !P0 ;  /* 0x0210000004bb7fae */ /* 0x0007e4000c101d46 */
[----:B---3--:R-:W-:Y:S02]  /*5940*/  IADD3 R5, -R192, 0x10, RZ ;  /* 0x00000010c0057810 */ /* 0x008fe40007ffe1ff */
[----:B------:R-:W-:Y:S02]  /*5950*/  IADD3 R4, P3, R3, R28, RZ ;  /* 0x0000001c03047210 */ /* 0x000fe40007f7e0ff */
[----:B------:R-:W-:Y:S04]  /*5960*/  LOP3.LUT R5, R5, 0xf, RZ, 0xc0, !PT ;  /* 0x0000000f05057812 */ /* 0x000fe800078ec0ff */
[-C--:B-----5:R-:W-:Y:S01]  /*5970*/  IADD3 R12, P4, P2, R5, R20.reuse, R12 ;  /* 0x00000014050c7210 */ /* 0x0a0fe20007a9e00c */
[----:B------:R-:W-:Y:S01]  /*5980*/  IMAD.X R5, R2, 0x1, R22, P3 ;  /* 0x0000000102057824 */ /* 0x000fe200018e0616 */
[----:B------:R-:W-:Y:S02]  /*5990*/  ISETP.NE.U32.AND P3, PT, R192, RZ, PT ;  /* 0x000000ffc000720c */ /* 0x000fe40003f65070 */
[----:B------:R-:W-:Y:S02]  /*59a0*/  SEL R2, RZ, 0x10, P0 ;  /* 0x00000010ff027807 */ /* 0x000fe40000000000 */
        /* <DEDUP_REMOVED lines=21> */
[----:B------:R1:W-:Y:S05]  /*5b00*/  LDGSTS.E.BYPASS.LTC128B.128.ZFILL [R187+0x5100], [R2.64], P4 ;  /* 0x0510000002bb7fae */ /* 0x0003ea000a141d46 */
[----:B------:R-:W0:Y:S02]  /*5b10*/  LDGDEPBAR ;  /* 0x00000000000079af */ /* 0x000e240000000000 */
[C---:B------:R-:W-:Y:S08]  /*5b20*/  HMMA.16816.F32.BF16 R24, R32.reuse, R26, RZ ;  /* 0x0000001a2018723c */ /* 0x040ff000000418ff */
        /* <DEDUP_REMOVED lines=14> */
[----:B------:R-:W5:Y:S05]  /*5c10*/  LDSM.16.M88.4 R140, [R160] ;  /* 0x00000000a08c783b */ /* 0x000f6a0000000200 */
[----:B------:R-:W-:Y:S02]  /*5c20*/  LDSM.16.M88.4 R156, [R177+-0x3800] ;  /* 0xffc80000b19c783b */ /* 0x000fe40000000200 */
[C---:B--2---:R-:W-:Y:S08]  /*5c30*/  HMMA.16816.F32.BF16 R4, R136.reuse, R144, R4 ;  /* 0x000000908804723c */ /* 0x044ff00000041804 */
        /* <DEDUP_REMOVED lines=10> */
[----:B------:R-:W4:Y:S05]  /*5ce0*/  LDSM.16.M88.4 R136, [R177+-0x2800] ;  /* 0xffd80000b188783b */ /* 0x000f2a0000000200 */
[----:B------:R-:W-:Y:S02]  /*5cf0*/  LDSM.16.M88.4 R140, [R183+0x4000] ;  /* 0x00400000b78c783b */ /* 0x000fe40000000200 */
[C---:B--2---:R-:W-:Y:S08]  /*5d00*/  HMMA.16816.F32.BF16 R4, R144.reuse, R148, R4 ;  /* 0x000000949004723c */ /* 0x044ff00000041804 */
[C---:B------:R-:W-:Y:S01]  /*5d10*/  HMMA.16816.F32.BF16 R8, R144.reuse, R150, R8 ;  /* 0x000000969008723c */ /* 0x040fe20000041808 */
[----:B------:R-:W2:Y:S07]  /*5d20*/  LDSM.16.M88.4 R148, [R176+0x2000] ;  /* 0x00200000b094783b */ /* 0x000eae0000000200 */
        /* <DEDUP_REMOVED lines=8> */
[----:B------:R-:W4:Y:S05]  /*5db0*/  LDSM.16.M88.4 R136, [R176+0x3800] ;  /* 0x00380000b088783b */ /* 0x000f2a0000000200 */
[----:B------:R-:W-:Y:S02]  /*5dc0*/  LDSM.16.M88.4 R144, [R184+0x4000] ;  /* 0x00400000b890783b */ /* 0x000fe40000000200 */
[C---:B--2---:R-:W-:Y:S08]  /*5dd0*/  HMMA.16816.F32.BF16 R4, R140.reuse, R148, R4 ;  /* 0x000000948c04723c */ /* 0x044ff00000041804 */
[C---:B------:R-:W-:Y:S01]  /*5de0*/  HMMA.16816.F32.BF16 R8, R140.reuse, R150, R8 ;  /* 0x000000968c08723c */ /* 0x040fe20000041808 */
[----:B------:R-:W2:Y:S07]  /*5df0*/  LDSM.16.M88.4 R148, [R161] ;  /* 0x00000000a194783b */ /* 0x000eae0000000200 */
[C---:B---3--:R-:W-:Y:S08]  /*5e00*/  HMMA.16816.F32.BF16 R12, R140.reuse, R152, R12 ;  /* 0x000000988c0c723c */ /* 0x048ff0000004180c */
[C---:B------:R-:W-:Y:S01]  /*5e10*/  HMMA.16816.F32.BF16 R16, R140.reuse, R154, R16 ;  /* 0x0000009a8c10723c */ /* 0x040fe20000041810 */
[----:B------:R-:W3:Y:S05]  /*5e20*/  LDSM.16.M88.4 R152, [R162] ;  /* 0x00000000a298783b */ /* 0x000eea0000000200 */
[----:B------:R-:W5:Y:S02]  /*5e30*/  LDSM.16.M88.4 R160, [R163] ;  /* 0x00000000a3a0783b */ /* 0x000f640000000200 */
[C---:B------:R-:W-:Y:S08]  /*5e40*/  HMMA.16816.F32.BF16 R20, R140.reuse, R156, R20 ;  /* 0x0000009c8c14723c */ /* 0x040ff00000041814 */
[C---:B------:R-:W-:Y:S01]  /*5e50*/  HMMA.16816.F32.BF16 R24, R140.reuse, R158, R24 ;  /* 0x0000009e8c18723c */ /* 0x040fe20000041818 */
[----:B------:R-:W-:Y:S07]  /*5e60*/  LDSM.16.M88.4 R156, [R165] ;  /* 0x00000000a59c783b */ /* 0x000fee0000000200 */
[C---:B----4-:R-:W-:Y:S08]  /*5e70*/  HMMA.16816.F32.BF16 R28, R140.reuse, R136, R28 ;  /* 0x000000888c1c723c */ /* 0x050ff0000004181c */
[----:B------:R-:W-:Y:S01]  /*5e80*/  HMMA.16816.F32.BF16 R32, R140, R138, R32 ;  /* 0x0000008a8c20723c */ /* 0x000fe20000041820 */
[----:B------:R-:W4:Y:S05]  /*5e90*/  LDSM.16.M88.4 R136, [R164] ;  /* 0x00000000a488783b */ /* 0x000f2a0000000200 */
[----:B------:R-:W1:Y:S02]  /*5ea0*/  LDSM.16.M88.4 R140, [R186+0x4000] ;  /* 0x00400000ba8c783b */ /* 0x000e640000000200 */
[C---:B--2---:R-:W-:Y:S08]  /*5eb0*/  HMMA.16816.F32.BF16 R4, R144.reuse, R148, R4 ;  /* 0x000000949004723c */ /* 0x044ff00000041804 */
[C---:B------:R-:W-:Y:S01]  /*5ec0*/  HMMA.16816.F32.BF16 R8, R144.reuse, R150, R8 ;  /* 0x000000969008723c */ /* 0x040fe20000041808 */
[----:B------:R-:W2:Y:S07]  /*5ed0*/  LDSM.16.M88.4 R148, [R166] ;  /* 0x00000000a694783b */ /* 0x000eae0000000200 */
[C---:B---3--:R-:W-:Y:S08]  /*5ee0*/  HMMA.16816.F32.BF16 R12, R144.reuse, R152, R12 ;  /* 0x00000098900c723c */ /* 0x048ff0000004180c */
[C---:B------:R-:W-:Y:S01]  /*5ef0*/  HMMA.16816.F32.BF16 R16, R144.reuse, R154, R16 ;  /* 0x0000009a9010723c */ /* 0x040fe20000041810 */
[----:B------:R-:W3:Y:S05]  /*5f00*/  LDSM.16.M88.4 R152, [R167] ;  /* 0x00000000a798783b */ /* 0x000eea0000000200 */
[----:B------:R-:W2:Y:S02]  /*5f10*/  LDSM.16.M88.4 R164, [R168] ;  /* 0x00000000a8a4783b */ /* 0x000ea40000000200 */
[C---:B-----5:R-:W-:Y:S08]  /*5f20*/  HMMA.16816.F32.BF16 R20, R144.reuse, R160, R20 ;  /* 0x000000a09014723c */ /* 0x060ff00000041814 */
[C---:B------:R-:W-:Y:S01]  /*5f30*/  HMMA.16816.F32.BF16 R24, R144.reuse, R162, R24 ;  /* 0x000000a29018723c */ /* 0x040fe20000041818 */
[----:B------:R-:W-:Y:S07]  /*5f40*/  LDSM.16.M88.4 R160, [R177+-0x1000] ;  /* 0xfff00000b1a0783b */ /* 0x000fee0000000200 */
[C---:B----4-:R-:W-:Y:S08]  /*5f50*/  HMMA.16816.F32.BF16 R28, R144.reuse, R136, R28 ;  /* 0x00000088901c723c */ /* 0x050ff0000004181c */
[----:B------:R-:W-:Y:S01]  /*5f60*/  HMMA.16816.F32.BF16 R32, R144, R138, R32 ;  /* 0x0000008a9020723c */ /* 0x000fe20000041820 */
[----:B------:R-:W-:Y:S05]  /*5f70*/  LDSM.16.M88.4 R136, [R185+0x4000] ;  /* 0x00400000b988783b */ /* 0x000fea0000000200 */
[----:B------:R-:W4:Y:S02]  /*5f80*/  LDSM.16.M88.4 R144, [R177+-0x2000] ;  /* 0xffe00000b190783b */ /* 0x000f240000000200 */
[C---:B-1----:R-:W-:Y:S08]  /*5f90*/  HMMA.16816.F32.BF16 R4, R140.reuse, R156, R4 ;  /* 0x0000009c8c04723c */ /* 0x042ff00000041804 */
[C---:B------:R-:W-:Y:S01]  /*5fa0*/  HMMA.16816.F32.BF16 R8, R140.reuse, R158, R8 ;  /* 0x0000009e8c08723c */ /* 0x040fe20000041808 */
[----:B------:R-:W1:Y:S07]  /*5fb0*/  LDSM.16.M88.4 R156, [R177+-0x1800] ;  /* 0xffe80000b19c783b */ /* 0x000e6e0000000200 */
[C---:B--2---:R-:W-:Y:S08]  /*5fc0*/  HMMA.16816.F32.BF16 R12, R140.reuse, R148, R12 ;  /* 0x000000948c0c723c */ /* 0x044ff0000004180c */
[C---:B------:R-:W-:Y:S01]  /*5fd0*/  HMMA.16816.F32.BF16 R16, R140.reuse, R150, R16 ;  /* 0x000000968c10723c */ /* 0x040fe20000041810 */
[----:B------:R-:W-:Y:S07]  /*5fe0*/  LDSM.16.M88.4 R148, [R183+0x8000] ;  /* 0x00800000b794783b */ /* 0x000fee0000000200 */
[C---:B---3--:R-:W-:Y:S08]  /*5ff0*/  HMMA.16816.F32.BF16 R20, R140.reuse, R152, R20 ;  /* 0x000000988c14723c */ /* 0x048ff00000041814 */
[C---:B------:R-:W-:Y:S01]  /*6000*/  HMMA.16816.F32.BF16 R24, R140.reuse, R154, R24 ;  /* 0x0000009a8c18723c */ /* 0x040fe20000041818 */
[----:B------:R-:W-:Y:S07]  /*6010*/  LDSM.16.M88.4 R152, [R176+0x4000] ;  /* 0x00400000b098783b */ /* 0x000fee0000000200 */
[C---:B------:R-:W-:Y:S08]  /*6020*/  HMMA.16816.F32.BF16 R28, R140.reuse, R164, R28 ;  /* 0x000000a48c1c723c */ /* 0x040ff0000004181c */
[----:B------:R-:W-:Y:S01]  /*6030*/  HMMA.16816.F32.BF16 R32, R140, R166, R32 ;  /* 0x000000a68c20723c */ /* 0x000fe20000041820 */
[----:B------:R-:W2:Y:S05]  /*6040*/  LDSM.16.M88.4 R140, [R177+-0x800] ;  /* 0xfff80000b18c783b */ /* 0x000eaa0000000200 */
[----:B------:R-:W3:Y:S02]  /*6050*/  LDSM.16.M88.4 R164, [R176+0x4800] ;  /* 0x00480000b0a4783b */ /* 0x000ee40000000200 */
        /* <DEDUP_REMOVED lines=8> */
[----:B------:R-:W-:Y:S07]  /*60e0*/  LDSM.16.M88.4 R160, [R171] ;  /* 0x00000000aba0783b */ /* 0x000fee0000000200 */
[C---:B--2---:R-:W-:Y:S08]  /*60f0*/  HMMA.16816.F32.BF16 R28, R136.reuse, R140, R28 ;  /* 0x0000008c881c723c */ /* 0x044ff0000004181c */
[----:B------:R-:W-:Y:S01]  /*6100*/  HMMA.16816.F32.BF16 R32, R136, R142, R32 ;  /* 0x0000008e8820723c */ /* 0x000fe20000041820 */
[----:B------:R-:W-:Y:S05]  /*6110*/  LDSM.16.M88.4 R140, [R169] ;  /* 0x00000000a98c783b */ /* 0x000fea0000000200 */
[----:B------:R-:W2:Y:S02]  /*6120*/  LDSM.16.M88.4 R136, [R184+0x8000] ;  /* 0x00800000b888783b */ /* 0x000ea40000000200 */
[C---:B------:R-:W-:Y:S08]  /*6130*/  HMMA.16816.F32.BF16 R4, R148.reuse, R152, R4 ;  /* 0x000000989404723c */ /* 0x040ff00000041804 */
[C---:B------:R-:W-:Y:S01]  /*6140*/  HMMA.16816.F32.BF16 R8, R148.reuse, R154, R8 ;  /* 0x0000009a9408723c */ /* 0x040fe20000041808 */
[----:B------:R-:W5:Y:S05]  /*6150*/  LDSM.16.M88.4 R152, [R170] ;  /* 0x00000000aa98783b */ /* 0x000f6a0000000200 */
[----:B------:R-:W2:Y:S02]  /*6160*/  LDSM.16.M88.4 R168, [R172] ;  /* 0x00000000aca8783b */ /* 0x000ea40000000200 */
[C---:B---3--:R-:W-:Y:S08]  /*6170*/  HMMA.16816.F32.BF16 R12, R148.reuse, R164, R12 ;  /* 0x000000a4940c723c */ /* 0x048ff0000004180c */
[C---:B------:R-:W-:Y:S01]  /*6180*/  HMMA.16816.F32.BF16 R16, R148.reuse, R166, R16 ;  /* 0x000000a69410723c */ /* 0x040fe20000041810 */
[----:B------:R-:W-:Y:S07]  /*6190*/  LDSM.16.M88.4 R164, [R173] ;  /* 0x00000000ada4783b */ /* 0x000fee0000000200 */
[C---:B----4-:R-:W-:Y:S08]  /*61a0*/  HMMA.16816.F32.BF16 R20, R148.reuse, R144, R20 ;  /* 0x000000909414723c */ /* 0x050ff00000041814 */
[C---:B------:R-:W-:Y:S01]  /*61b0*/  HMMA.16816.F32.BF16 R24, R148.reuse, R146, R24 ;  /* 0x000000929418723c */ /* 0x040fe20000041818 */
[----:B------:R-:W3:Y:S07]  /*61c0*/  LDSM.16.M88.4 R144, [R186+0x8000] ;  /* 0x00800000ba90783b */ /* 0x000eee0000000200 */
[C---:B-1----:R-:W-:Y:S08]  /*61d0*/  HMMA.16816.F32.BF16 R28, R148.reuse, R156, R28 ;  /* 0x0000009c941c723c */ /* 0x042ff0000004181c */
[----:B------:R-:W-:Y:S01]  /*61e0*/  HMMA.16816.F32.BF16 R32, R148, R158, R32 ;  /* 0x0000009e9420723c */ /* 0x000fe20000041820 */
[----:B------:R-:W1:Y:S05]  /*61f0*/  LDSM.16.M88.4 R148, [R174] ;  /* 0x00000000ae94783b */ /* 0x000e6a0000000200 */
[----:B------:R-:W4:Y:S02]  /*6200*/  LDSM.16.M88.4 R156, [R175] ;  /* 0x00000000af9c783b */ /* 0x000f240000000200 */
[C---:B--2---:R-:W-:Y:S03]  /*6210*/  HMMA.16816.F32.BF16 R4, R136.reuse, R140, R4 ;  /* 0x0000008c8804723c */ /* 0x044fe60000041804 */
[----:B------:R-:W2:Y:S05]  /*6220*/  LDSM.16.M88.4 R172, [R182] ;  /* 0x00000000b6ac783b */ /* 0x000eaa0000000200 */
[C---:B------:R-:W-:Y:S01]  /*6230*/  HMMA.16816.F32.BF16 R8, R136.reuse, R142, R8 ;  /* 0x0000008e8808723c */ /* 0x040fe20000041808 */
[----:B------:R-:W-:Y:S07]  /*6240*/  LDSM.16.M88.4 R140, [R185+0x8000] ;  /* 0x00800000b98c783b */ /* 0x000fee0000000200 */
[C---:B-----5:R-:W-:Y:S08]  /*6250*/  HMMA.16816.F32.BF16 R12, R136.reuse, R152, R12 ;  /* 0x00000098880c723c */ /* 0x060ff0000004180c */
[C---:B------:R-:W-:Y:S01]  /*6260*/  HMMA.16816.F32.BF16 R16, R136.reuse, R154, R16 ;  /* 0x0000009a8810723c */ /* 0x040fe20000041810 */
[----:B------:R-:W5:Y:S07]  /*6270*/  LDSM.16.M88.4 R152, [R177] ;  /* 0x00000000b198783b */ /* 0x000f6e0000000200 */
[C---:B------:R-:W-:Y:S08]  /*6280*/  HMMA.16816.F32.BF16 R20, R136.reuse, R160, R20 ;  /* 0x000000a08814723c */ /* 0x040ff00000041814 */
[C---:B------:R-:W-:Y:S01]  /*6290*/  HMMA.16816.F32.BF16 R24, R136.reuse, R162, R24 ;  /* 0x000000a28818723c */ /* 0x040fe20000041818 */
[----:B------:R-:W2:Y:S07]  /*62a0*/  LDSM.16.M88.4 R160, [R177+0x800] ;  /* 0x00080000b1a0783b */ /* 0x000eae0000000200 */
[C---:B------:R-:W-:Y:S08]  /*62b0*/  HMMA.16816.F32.BF16 R28, R136.reuse, R168, R28 ;  /* 0x000000a8881c723c */ /* 0x040ff0000004181c */
[----:B------:R-:W-:Y:S01]  /*62c0*/  HMMA.16816.F32.BF16 R32, R136, R170, R32 ;  /* 0x000000aa8820723c */ /* 0x000fe20000041820 */
[----:B------:R-:W2:Y:S05]  /*62d0*/  LDSM.16.M88.4 R136, [R177+0x1000] ;  /* 0x00100000b188783b */ /* 0x000eaa0000000200 */
[----:B------:R-:W2:Y:S02]  /*62e0*/  LDSM.16.M88.4 R168, [R177+0x1800] ;  /* 0x00180000b1a8783b */ /* 0x000ea40000000200 */
[C---:B---3--:R-:W-:Y:S01]  /*62f0*/  HMMA.16816.F32.BF16 R4, R144.reuse, R164, R4 ;  /* 0x000000a49004723c */ /* 0x048fe20000041804 */
[----:B------:R-:W-:Y:S04]  /*6300*/  DEPBAR.LE SB0, 0x0 ;  /* 0x000080000000791a */ /* 0x000fe80000000000 */
[----:B------:R-:W-:Y:S03]  /*6310*/  BAR.SYNC.DEFER_BLOCKING 0x0 ;  /* 0x0000000000007b1d */ /* 0x000fe60000010000 */
[C---:B------:R-:W-:Y:S08]  /*6320*/  HMMA.16816.F32.BF16 R8, R144.reuse, R166, R8 ;  /* 0x000000a69008723c */ /* 0x040ff00000041808 */
[C---:B-1----:R-:W-:Y:S08]  /*6330*/  HMMA.16816.F32.BF16 R12, R144.reuse, R148, R12 ;  /* 0x00000094900c723c */ /* 0x042ff0000004180c */
[C---:B------:R-:W-:Y:S08]  /*6340*/  HMMA.16816.F32.BF16 R16, R144.reuse, R150, R16 ;  /* 0x000000969010723c */ /* 0x040ff00000041810 */
[C---:B----4-:R-:W-:Y:S08]  /*6350*/  HMMA.16816.F32.BF16 R20, R144.reuse, R156, R20 ;  /* 0x0000009c9014723c */ /* 0x050ff00000041814 */
[C---:B------:R-:W-:Y:S08]  /*6360*/  HMMA.16816.F32.BF16 R24, R144.reuse, R158, R24 ;  /* 0x0000009e9018723c */ /* 0x040ff00000041818 */
[C---:B--2---:R-:W-:Y:S08]  /*6370*/  HMMA.16816.F32.BF16 R28, R144.reuse, R172, R28 ;  /* 0x000000ac901c723c */ /* 0x044ff0000004181c */
[----:B------:R-:W-:Y:S08]  /*6380*/  HMMA.16816.F32.BF16 R32, R144, R174, R32 ;  /* 0x000000ae9020723c */ /* 0x000ff00000041820 */
[C---:B-----5:R-:W-:Y:S08]  /*6390*/  HMMA.16816.F32.BF16 R4, R140.reuse, R152, R4 ;  /* 0x000000988c04723c */ /* 0x060ff00000041804 */
        /* <DEDUP_REMOVED lines=8> */
[----:B------:R-:W-:-:S11]  /*6420*/  @!P2 BRA `(.L_x_3162) ;  /* 0x000004a00000a947 */ /* 0x000fd60003800000 */
[----:B------:R-:W-:Y:S01]  /*6430*/  IMAD.MOV.U32 R0, RZ, RZ, 0x1 ;  /* 0x00000001ff007424 */ /* 0x000fe200078e00ff */
        /* <DEDUP_REMOVED lines=9> */
[----:B------:R-:W-:Y:S01]  /*64d0*/  IMAD.SHL.U32 R143, R198, 0x2, RZ ;  /* 0x00000002c68f7824 */ /* 0x000fe200078e00ff */
[----:B------:R-:W-:Y:S01]  /*64e0*/  IADD3 R2, R2, -0x40, R0 ;  /* 0xffffffc002027810 */ /* 0x000fe20007ffe000 */
[----:B------:R-:W-:Y:S01]  /*64f0*/  IMAD.SHL.U32 R142, R194, 0x2, RZ ;  /* 0x00000002c28e7824 */ /* 0x000fe200078e00ff */
        /* <DEDUP_REMOVED lines=27> */
.L_x_3241:
        /* <DEDUP_REMOVED lines=18> */
.L_x_3242:
        /* <DEDUP_REMOVED lines=16> */
.L_x_3162:
[----:B------:R-:W-:Y:S05]  /*68d0*/  BSYNC B0 ;  /* 0x0000000000007941 */ /* 0x000fea0003800000 */
.L_x_3161:
[----:B--2---:R-:W-:Y:S01]  /*68e0*/  FMNMX.FTZ R2, R4, R126, !PT ;  /* 0x0000007e04027209 */ /* 0x004fe20007810000 */
        /* <DEDUP_REMOVED lines=33> */
[----:B------:R-:W2:Y:S04]  /*6b00*/  SHFL.BFLY PT, R2, R124, 0x2, 0x1f ;  /* 0x0c401f007c027f89 */ /* 0x000ea800000e0000 */
[----:B------:R-:W3:Y:S01]  /*6b10*/  SHFL.BFLY PT, R0, R136, 0x2, 0x1f ;  /* 0x0c401f0088007f89 */ /* 0x000ee200000e0000 */
[----:B--2---:R-:W-:Y:S02]  /*6b20*/  FMNMX.FTZ R2, R124, R2, !PT ;  /* 0x000000027c027209 */ /* 0x004fe40007810000 */
[----:B---3--:R-:W-:Y:S03]  /*6b30*/  FMNMX.FTZ R124, R136, R0, !PT ;  /* 0x00000000887c7209 */ /* 0x008fe60007810000 */
[----:B------:R-:W2:Y:S04]  /*6b40*/  SHFL.BFLY PT, R3, R2, 0x1, 0x1f ;  /* 0x0c201f0002037f89 */ /* 0x000ea800000e0000 */
[----:B------:R3:W4:Y:S01]  /*6b50*/  SHFL.BFLY PT, R0, R124, 0x1, 0x1f ;  /* 0x0c201f007c007f89 */ /* 0x00072200000e0000 */
[----:B-12---:R-:W-:Y:S05]  /*6b60*/  FMNMX.FTZ R125, R2, R3, !PT ;  /* 0x00000003027d7209 */ /* 0x006fea0007810000 */
.L_x_3243:
        /* <DEDUP_REMOVED lines=8> */
[--C-:B------:R-:W-:Y:S09]  /*6bf0*/  FFMA.FTZ R29, R29, c[0x0][0x2d0], -R144.reuse ;  /* 0x0000b4001d1d7a23 */ /* 0x100ff20000010890 */
[----:B------:R-:W-:Y:S01]  /*6c00*/  MUFU.EX2 R2, R2 ;  /* 0x0000000200027308 */ /* 0x000fe20000000800 */
[--C-:B--2---:R-:W-:Y:S09]  /*6c10*/  FFMA.FTZ R3, R5, c[0x0][0x2d0], -R144.reuse ;  /* 0x0000b40005037a23 */ /* 0x104ff20000010890 */
[----:B------:R2:W5:Y:S02]  /*6c20*/  MUFU.EX2 R147, R3 ;  /* 0x0000000300937308 */ /* 0x0005640000000800 */
[--C-:B--2---:R-:W-:Y:S01]  /*6c30*/  FFMA.FTZ R3, R8, c[0x0][0x2d0], -R144.reuse ;  /* 0x0000b40008037a23 */ /* 0x104fe20000010890 */
[----:B-----5:R-:W-:Y:S01]  /*6c40*/  F2FP.BF16.PACK_AB R136, R147, R126 ;  /* 0x0000007e9388723e */ /* 0x020fe200000010ff */
[C---:B------:R-:W-:Y:S06]  /*6c50*/  FMUL.FTZ R8, R2.reuse, R128 ;  /* 0x0000008002087220 */ /* 0x040fec0000410000 */
        /* <DEDUP_REMOVED lines=13> */
[----:B--2-4-:R-:W-:Y:S01]  /*6d30*/  FMNMX.FTZ R3, R0, R124, !PT ;  /* 0x0000007c00037209 */ /* 0x014fe20007810000 */
[----:B------:R-:W-:Y:S02]  /*6d40*/  FFMA.FTZ R0, R9, c[0x0][0x2d0], -R144 ;  /* 0x0000b40009007a23 */ /* 0x000fe40000010890 */
        /* <DEDUP_REMOVED lines=15> */
[C---:B------:R-:W-:Y:S02]  /*6e40*/  FADD.FTZ R0, -R3.reuse, R127 ;  /* 0x0000007f03007221 */ /* 0x040fe40000010100 */
[----:B------:R-:W-:Y:S02]  /*6e50*/  FMUL.FTZ R127, R3, c[0x0][0x2d0] ;  /* 0x0000b400037f7a20 */ /* 0x000fe40000410000 */
[----:B------:R-:W-:Y:S02]  /*6e60*/  FMUL.FTZ R0, R0, c[0x0][0x2d0] ;  /* 0x0000b40000007a20 */ /* 0x000fe40000410000 */
[--C-:B------:R-:W-:Y:S02]  /*6e70*/  FFMA.FTZ R4, R10, c[0x0][0x2d0], -R127.reuse ;  /* 0x0000b4000a047a23 */ /* 0x100fe4000001087f */
[--C-:B------:R-:W-:Y:S02]  /*6e80*/  FFMA.FTZ R6, R6, c[0x0][0x2d0], -R127.reuse ;  /* 0x0000b40006067a23 */ /* 0x100fe4000001087f */
[----:B------:R2:W-:Y:S01]  /*6e90*/  MUFU.EX2 R152, R4 ;  /* 0x0000000400987308 */ /* 0x0005e20000000800 */
[--C-:B------:R-:W-:Y:S02]  /*6ea0*/  FFMA.FTZ R7, R7, c[0x0][0x2d0], -R127.reuse ;  /* 0x0000b40007077a23 */ /* 0x100fe4000001087f */
[C---:B------:R-:W-:Y:S02]  /*6eb0*/  FMUL.FTZ R81, R2.reuse, R81 ;  /* 0x0000005102517220 */ /* 0x040fe40000410000 */
[C---:B------:R-:W-:Y:S02]  /*6ec0*/  FMUL.FTZ R84, R2.reuse, R84 ;  /* 0x0000005402547220 */ /* 0x040fe40000410000 */
[C---:B------:R-:W-:Y:S02]  /*6ed0*/  FMUL.FTZ R85, R2.reuse, R85 ;  /* 0x0000005502557220 */ /* 0x040fe40000410000 */
[C---:B------:R-:W-:Y:S01]  /*6ee0*/  FMUL.FTZ R88, R2.reuse, R88 ;  /* 0x0000005802587220 */ /* 0x040fe20000410000 */
[----:B------:R-:W4:Y:S01]  /*6ef0*/  MUFU.EX2 R0, R0 ;  /* 0x0000000000007308 */ /* 0x000f220000000800 */
[C---:B------:R-:W-:Y:S02]  /*6f00*/  FMUL.FTZ R89, R2.reuse, R89 ;  /* 0x0000005902597220 */ /* 0x040fe40000410000 */
[C---:B------:R-:W-:Y:S02]  /*6f10*/  FMUL.FTZ R92, R2.reuse, R92 ;  /* 0x0000005c025c7220 */ /* 0x040fe40000410000 */
[C---:B------:R-:W-:Y:S02]  /*6f20*/  FMUL.FTZ R93, R2.reuse, R93 ;  /* 0x0000005d025d7220 */ /* 0x040fe40000410000 */
[C---:B------:R-:W-:Y:S02]  /*6f30*/  FMUL.FTZ R96, R2.reuse, R96 ;  /* 0x0000006002607220 */ /* 0x040fe40000410000 */
[C---:B------:R-:W-:Y:S01]  /*6f40*/  FMUL.FTZ R97, R2.reuse, R97 ;  /* 0x0000006102617220 */ /* 0x040fe20000410000 */
[----:B------:R5:W-:Y:S01]  /*6f50*/  MUFU.EX2 R145, R6 ;  /* 0x0000000600917308 */ /* 0x000be20000000800 */
[C---:B------:R-:W-:Y:S02]  /*6f60*/  FMUL.FTZ R100, R2.reuse, R100 ;  /* 0x0000006402647220 */ /* 0x040fe40000410000 */
[C---:B------:R-:W-:Y:S02]  /*6f70*/  FMUL.FTZ R101, R2.reuse, R101 ;  /* 0x0000006502657220 */ /* 0x040fe40000410000 */
[--C-:B--2---:R-:W-:Y:S02]  /*6f80*/  FFMA.FTZ R4, R11, c[0x0][0x2d0], -R127.reuse ;  /* 0x0000b4000b047a23 */ /* 0x104fe4000001087f */
[C---:B------:R-:W-:Y:S02]  /*6f90*/  FMUL.FTZ R104, R2.reuse, R104 ;  /* 0x0000006802687220 */ /* 0x040fe40000410000 */
[C---:B------:R-:W-:Y:S01]  /*6fa0*/  FMUL.FTZ R105, R2.reuse, R105 ;  /* 0x0000006902697220 */ /* 0x040fe20000410000 */
[----:B------:R-:W2:Y:S01]  /*6fb0*/  MUFU.EX2 R146, R7 ;  /* 0x0000000700927308 */ /* 0x000ea20000000800 */
[C---:B------:R-:W-:Y:S02]  /*6fc0*/  FMUL.FTZ R108, R2.reuse, R108 ;  /* 0x0000006c026c7220 */ /* 0x040fe40000410000 */
[----:B------:R-:W-:Y:S02]  /*6fd0*/  FMUL.FTZ R109, R2, R109 ;  /* 0x0000006d026d7220 */ /* 0x000fe40000410000 */
[C---:B----4-:R-:W-:Y:S02]  /*6fe0*/  FMUL.FTZ R10, R0.reuse, R130 ;  /* 0x00000082000a7220 */ /* 0x050fe40000410000 */
[C---:B------:R-:W-:Y:S02]  /*6ff0*/  FMUL.FTZ R11, R0.reuse, R131 ;  /* 0x00000083000b7220 */ /* 0x040fe40000410000 */
[----:B------:R-:W4:Y:S01]  /*7000*/  LDSM.16.MT88.4 R128, [R179] ;  /* 0x00000000b380783b */ /* 0x000f220000004200 */
[----:B------:R-:W3:Y:S01]  /*7010*/  MUFU.EX2 R159, R4 ;  /* 0x00000004009f7308 */ /* 0x000ee20000000800 */
[C---:B------:R-:W-:Y:S02]  /*7020*/  FMUL.FTZ R38, R0.reuse, R38 ;  /* 0x0000002600267220 */ /* 0x040fe40000410000 */
[C---:B------:R-:W-:Y:S02]  /*7030*/  FMUL.FTZ R39, R0.reuse, R39 ;  /* 0x0000002700277220 */ /* 0x040fe40000410000 */
[C---:B-----5:R-:W-:Y:S02]  /*7040*/  FMUL.FTZ R6, R0.reuse, R134 ;  /* 0x0000008600067220 */ /* 0x060fe40000410000 */
[C---:B------:R-:W-:Y:S02]  /*7050*/  FMUL.FTZ R42, R0.reuse, R42 ;  /* 0x0000002a002a7220 */ /* 0x040fe40000410000 */
[C---:B------:R-:W-:Y:S02]  /*7060*/  FMUL.FTZ R43, R0.reuse, R43 ;  /* 0x0000002b002b7220 */ /* 0x040fe40000410000 */
[C---:B------:R-:W-:Y:S02]  /*7070*/  FMUL.FTZ R46, R0.reuse, R46 ;  /* 0x0000002e002e7220 */ /* 0x040fe40000410000 */
[----:B------:R-:W-:Y:S01]  /*7080*/  FMUL.FTZ R47, R0, R47 ;  /* 0x0000002f002f7220 */ /* 0x000fe20000410000 */
[----:B--2---:R-:W-:Y:S01]  /*7090*/  F2FP.BF16.PACK_AB R137, R146, R145 ;  /* 0x000000919289723e */ /* 0x004fe200000010ff */
[C---:B------:R-:W-:Y:S02]  /*70a0*/  FMUL.FTZ R7, R0.reuse, R135 ;  /* 0x0000008700077220 */ /* 0x040fe40000410000 */
[C---:B------:R-:W-:Y:S02]  /*70b0*/  FMUL.FTZ R50, R0.reuse, R50 ;  /* 0x0000003200327220 */ /* 0x040fe40000410000 */
[C---:B------:R-:W-:Y:S02]  /*70c0*/  FMUL.FTZ R51, R0.reuse, R51 ;  /* 0x0000003300337220 */ /* 0x040fe40000410000 */
[C---:B------:R-:W-:Y:S02]  /*70d0*/  FMUL.FTZ R54, R0.reuse, R54 ;  /* 0x0000003600367220 */ /* 0x040fe40000410000 */
[----:B------:R-:W-:Y:S01]  /*70e0*/  FMUL.FTZ R55, R0, R55 ;  /* 0x0000003700377220 */ /* 0x000fe20000410000 */
[----:B---3--:R-:W-:Y:S01]  /*70f0*/  F2FP.BF16.PACK_AB R139, R159, R152 ;  /* 0x000000989f8b723e */ /* 0x008fe200000010ff */
[----:B------:R-:W-:Y:S02]  /*7100*/  FMUL.FTZ R4, R2, R132 ;  /* 0x0000008402047220 */ /* 0x000fe40000410000 */
[----:B------:R-:W-:Y:S01]  /*7110*/  LDSM.16.MT88.4 R132, [R179+0x800] ;  /* 0x00080000b384783b */ /* 0x000fe20000004200 */
[C---:B------:R-:W-:Y:S02]  /*7120*/  FMUL.FTZ R58, R0.reuse, R58 ;  /* 0x0000003a003a7220 */ /* 0x040fe40000410000 */
[C---:B------:R-:W-:Y:S02]  /*7130*/  FMUL.FTZ R59, R0.reuse, R59 ;  /* 0x0000003b003b7220 */ /* 0x040fe40000410000 */
[C---:B-1----:R-:W-:Y:S05]  /*7140*/  HMMA.16816.F32.BF16 R4, R136.reuse, R140, R4 ;  /* 0x0000008c8804723c */ /* 0x042fea0000041804 */
[C---:B------:R-:W-:Y:S02]  /*7150*/  FMUL.FTZ R62, R0.reuse, R62 ;  /* 0x0000003e003e7220 */ /* 0x040fe40000410000 */
[C---:B------:R-:W-:Y:S01]  /*7160*/  FMUL.FTZ R63, R0.reuse, R63 ;  /* 0x0000003f003f7220 */ /* 0x040fe20000410000 */
[C---:B------:R-:W-:Y:S04]  /*7170*/  HMMA.16816.F32.BF16 R8, R136.reuse, R142, R8 ;  /* 0x0000008e8808723c */ /* 0x040fe80000041808 */
[C---:B------:R-:W-:Y:S02]  /*7180*/  FMUL.FTZ R66, R0.reuse, R66 ;  /* 0x0000004200427220 */ /* 0x040fe40000410000 */
[C---:B------:R-:W-:Y:S02]  /*7190*/  FMUL.FTZ R67, R0.reuse, R67 ;  /* 0x0000004300437220 */ /* 0x040fe40000410000 */
[C---:B----4-:R-:W-:Y:S04]  /*71a0*/  HMMA.16816.F32.BF16 R36, R136.reuse, R128, R36 ;  /* 0x000000808824723c */ /* 0x050fe80000041824 */
[C---:B------:R-:W-:Y:S02]  /*71b0*/  FMUL.FTZ R70, R0.reuse, R70 ;  /* 0x0000004600467220 */ /* 0x040fe40000410000 */
[C---:B------:R-:W-:Y:S02]  /*71c0*/  FMUL.FTZ R71, R0.reuse, R71 ;  /* 0x0000004700477220 */ /* 0x040fe40000410000 */
[C---:B------:R-:W-:Y:S01]  /*71d0*/  HMMA.16816.F32.BF16 R40, R136.reuse, R130, R40 ;  /* 0x000000828828723c */ /* 0x040fe20000041828 */
[----:B------:R-:W1:Y:S03]  /*71e0*/  LDSM.16.MT88.4 R128, [R181] ;  /* 0x00000000b580783b */ /* 0x000e660000004200 */
        /* <DEDUP_REMOVED lines=35> */
[----:B------:R-:W-:Y:S02]  /*7420*/  FFMA.FTZ R124, R2, R195, R126 ;  /* 0x000000c3027c7223 */ /* 0x000fe4000001007e */
[----:B------:R-:W-:Y:S02]  /*7430*/  FFMA.FTZ R2, R12, c[0x0][0x2d0], -R144 ;  /* 0x0000b4000c027a23 */ /* 0x000fe40000010890 */
[----:B------:R-:W-:Y:S02]  /*7440*/  FADD.FTZ R124, R147, R124 ;  /* 0x0000007c937c7221 */ /* 0x000fe40000010000 */
[----:B------:R2:W-:Y:S01]  /*7450*/  MUFU.EX2 R149, R2 ;  /* 0x0000000200957308 */ /* 0x0005e20000000800 */
[C---:B-1----:R-:W-:Y:S08]  /*7460*/  HMMA.16816.F32.BF16 R52, R136.reuse, R128, R52 ;  /* 0x000000808834723c */ /* 0x042ff00000041834 */
[C---:B------:R-:W-:Y:S01]  /*7470*/  HMMA.16816.F32.BF16 R56, R136.reuse, R130, R56 ;  /* 0x000000828838723c */ /* 0x040fe20000041838 */
[----:B------:R-:W1:Y:S03]  /*7480*/  LDSM.16.MT88.4 R128, [R178+0x2000] ;  /* 0x00200000b280783b */ /* 0x000e660000004200 */
[--C-:B--2---:R-:W-:Y:S04]  /*7490*/  FFMA.FTZ R2, R13, c[0x0][0x2d0], -R144.reuse ;  /* 0x0000b4000d027a23 */ /* 0x104fe80000010890 */
[----:B------:R2:W3:Y:S04]  /*74a0*/  MUFU.EX2 R151, R2 ;  /* 0x0000000200977308 */ /* 0x0004e80000000800 */
[--C-:B--2---:R-:W-:Y:S01]  /*74b0*/  FFMA.FTZ R2, R16, c[0x0][0x2d0], -R144.reuse ;  /* 0x0000b40010027a23 */ /* 0x104fe20000010890 */
[----:B---3--:R-:W-:Y:S01]  /*74c0*/  F2FP.BF16.PACK_AB R12, R151, R149 ;  /* 0x00000095970c723e */ /* 0x008fe200000010ff */
[C---:B-1----:R-:W-:Y:S04]  /*74d0*/  HMMA.16816.F32.BF16 R60, R136.reuse, R128, R60 ;  /* 0x00000080883c723c */ /* 0x042fe8000004183c */
[----:B------:R1:W-:Y:S04]  /*74e0*/  MUFU.EX2 R157, R2 ;  /* 0x00000002009d7308 */ /* 0x0003e80000000800 */
[C---:B------:R-:W-:Y:S01]  /*74f0*/  HMMA.16816.F32.BF16 R64, R136.reuse, R130, R64 ;  /* 0x000000828840723c */ /* 0x040fe20000041840 */
[----:B------:R-:W2:Y:S03]  /*7500*/  LDSM.16.MT88.4 R128, [R179+0x2000] ;  /* 0x00200000b380783b */ /* 0x000ea60000004200 */
[----:B-1----:R-:W-:Y:S04]  /*7510*/  FFMA.FTZ R2, R17, c[0x0][0x2d0], -R144 ;  /* 0x0000b40011027a23 */ /* 0x002fe80000010890 */
[----:B------:R1:W3:Y:S01]  /*7520*/  MUFU.EX2 R158, R2 ;  /* 0x00000002009e7308 */ /* 0x0002e20000000800 */
[C---:B--2---:R-:W-:Y:S03]  /*7530*/  HMMA.16816.F32.BF16 R68, R136.reuse, R128, R68 ;  /* 0x000000808844723c */ /* 0x044fe60000041844 */
[--C-:B-1----:R-:W-:Y:S01]  /*7540*/  FFMA.FTZ R2, R14, c[0x0][0x2d0], -R127.reuse ;  /* 0x0000b4000e027a23 */ /* 0x102fe2000001087f */
[----:B---3--:R-:W-:Y:S04]  /*7550*/  F2FP.BF16.PACK_AB R14, R158, R157 ;  /* 0x0000009d9e0e723e */ /* 0x008fe800000010ff */
[C---:B------:R-:W-:Y:S01]  /*7560*/  HMMA.16816.F32.BF16 R72, R136.reuse, R130, R72 ;  /* 0x000000828848723c */ /* 0x040fe20000041848 */
[----:B------:R-:W1:Y:S01]  /*7570*/  LDSM.16.MT88.4 R128, [R181+0x2000] ;  /* 0x00200000b580783b */ /* 0x000e620000004200 */
[----:B------:R2:W-:Y:S02]  /*7580*/  MUFU.EX2 R148, R2 ;  /* 0x0000000200947308 */ /* 0x0005e40000000800 */
[--C-:B--2---:R-:W-:Y:S08]  /*7590*/  FFMA.FTZ R2, R15, c[0x0][0x2d0], -R127.reuse ;  /* 0x0000b4000f027a23 */ /* 0x104ff0000001087f */
[----:B------:R2:W3:Y:S01]  /*75a0*/  MUFU.EX2 R150, R2 ;  /* 0x0000000200967308 */ /* 0x0004e20000000800 */
[C---:B-1----:R-:W-:Y:S08]  /*75b0*/  HMMA.16816.F32.BF16 R76, R136.reuse, R128, R76 ;  /* 0x00000080884c723c */ /* 0x042ff0000004184c */
[C---:B------:R-:W-:Y:S01]  /*75c0*/  HMMA.16816.F32.BF16 R80, R136.reuse, R130, R80 ;  /* 0x000000828850723c */ /* 0x040fe20000041850 */
[----:B------:R-:W1:Y:S03]  /*75d0*/  LDSM.16.MT88.4 R128, [R180+0x2000] ;  /* 0x00200000b480783b */ /* 0x000e660000004200 */
[----:B--2---:R-:W-:Y:S01]  /*75e0*/  FFMA.FTZ R2, R18, c[0x0][0x2d0], -R127 ;  /* 0x0000b40012027a23 */ /* 0x004fe2000001087f */
[----:B---3--:R-:W-:Y:S03]  /*75f0*/  F2FP.BF16.PACK_AB R13, R150, R148 ;  /* 0x00000094960d723e */ /* 0x008fe600000010ff */
[----:B------:R2:W-:Y:S04]  /*7600*/  MUFU.EX2 R156, R2 ;  /* 0x00000002009c7308 */ /* 0x0005e80000000800 */
[----:B--2---:R-:W-:Y:S02]  /*7610*/  FFMA.FTZ R2, R0, R196, R145 ;  /* 0x000000c400027223 */ /* 0x004fe40000010091 */
[--C-:B------:R-:W-:Y:S02]  /*7620*/  FFMA.FTZ R0, R19, c[0x0][0x2d0], -R127.reuse ;  /* 0x0000b40013007a23 */ /* 0x100fe4000001087f */
[----:B------:R-:W-:Y:S01]  /*7630*/  LDSM.16.MT88.4 R16, [R181+0x800] ;  /* 0x00080000b510783b */ /* 0x000fe20000004200 */
[----:B------:R-:W-:Y:S01]  /*7640*/  FADD.FTZ R126, R146, R2 ;  /* 0x00000002927e7221 */ /* 0x000fe20000010000 */
[----:B------:R2:W3:Y:S01]  /*7650*/  MUFU.EX2 R155, R0 ;  /* 0x00000000009b7308 */ /* 0x0004e20000000800 */
[----:B------:R-:W-:Y:S01]  /*7660*/  FFMA.FTZ R2, R33, c[0x0][0x2d0], -R144 ;  /* 0x0000b40021027a23 */ /* 0x000fe20000010890 */
[C---:B-1----:R-:W-:Y:S03]  /*7670*/  HMMA.16816.F32.BF16 R84, R136.reuse, R128, R84 ;  /* 0x000000808854723c */ /* 0x042fe60000041854 */
[----:B------:R-:W-:Y:S05]  /*7680*/  FADD.FTZ R33, R152, R126 ;  /* 0x0000007e98217221 */ /* 0x000fea0000010000 */
[C---:B------:R-:W-:Y:S01]  /*7690*/  HMMA.16816.F32.BF16 R88, R136.reuse, R130, R88 ;  /* 0x000000828858723c */ /* 0x040fe20000041858 */
[----:B------:R-:W1:Y:S03]  /*76a0*/  LDSM.16.MT88.4 R128, [R178+0x4000] ;  /* 0x00400000b280783b */ /* 0x000e660000004200 */
[--C-:B--2---:R-:W-:Y:S01]  /*76b0*/  FFMA.FTZ R0, R20, c[0x0][0x2d0], -R144.reuse ;  /* 0x0000b40014007a23 */ /* 0x104fe20000010890 */
[----:B---3--:R-:W-:Y:S03]  /*76c0*/  F2FP.BF16.PACK_AB R15, R155, R156 ;  /* 0x0000009c9b0f723e */ /* 0x008fe600000010ff */
[----:B------:R2:W-:Y:S01]  /*76d0*/  MUFU.EX2 R143, R0 ;  /* 0x00000000008f7308 */ /* 0x0005e20000000800 */
[C---:B-1----:R-:W-:Y:S03]  /*76e0*/  HMMA.16816.F32.BF16 R92, R136.reuse, R128, R92 ;  /* 0x00000080885c723c */ /* 0x042fe6000004185c */
[--C-:B--2---:R-:W-:Y:S06]  /*76f0*/  FFMA.FTZ R0, R21, c[0x0][0x2d0], -R144.reuse ;  /* 0x0000b40015007a23 */ /* 0x104fec0000010890 */
        /* <DEDUP_REMOVED lines=8> */
[----:B-1----:R-:W-:Y:S04]  /*7780*/  FFMA.FTZ R0, R25, c[0x0][0x2d0], -R144 ;  /* 0x0000b40019007a23 */ /* 0x002fe80000010890 */
[----:B------:R1:W-:Y:S04]  /*7790*/  MUFU.EX2 R147, R0 ;  /* 0x0000000000937308 */ /* 0x0003e80000000800 */
[--C-:B-1----:R-:W-:Y:S06]  /*77a0*/  FFMA.FTZ R0, R22, c[0x0][0x2d0], -R127.reuse ;  /* 0x0000b40016007a23 */ /* 0x102fec000001087f */
[----:B------:R1:W3:Y:S01]  /*77b0*/  MUFU.EX2 R142, R0 ;  /* 0x00000000008e7308 */ /* 0x0002e20000000800 */
[C---:B--2---:R-:W-:Y:S08]  /*77c0*/  HMMA.16816.F32.BF16 R108, R136.reuse, R128, R108 ;  /* 0x00000080886c723c */ /* 0x044ff0000004186c */
[C---:B------:R-:W-:Y:S01]  /*77d0*/  HMMA.16816.F32.BF16 R112, R136.reuse, R130, R112 ;  /* 0x000000828870723c */ /* 0x040fe20000041870 */
[----:B------:R-:W2:Y:S03]  /*77e0*/  LDSM.16.MT88.4 R128, [R180+0x4000] ;  /* 0x00400000b480783b */ /* 0x000ea60000004200 */
[--C-:B-1----:R-:W-:Y:S05]  /*77f0*/  FFMA.FTZ R0, R23, c[0x0][0x2d0], -R127.reuse ;  /* 0x0000b40017007a23 */ /* 0x102fea000001087f */
[----:B------:R-:W-:Y:S01]  /*7800*/  LDSM.16.MT88.4 R20, [R179+0x1000] ;  /* 0x00100000b314783b */ /* 0x000fe20000004200 */
[----:B------:R1:W4:Y:S02]  /*7810*/  MUFU.EX2 R141, R0 ;  /* 0x00000000008d7308 */ /* 0x0003240000000800 */
[--C-:B-1----:R-:W-:Y:S01]  /*7820*/  FFMA.FTZ R0, R26, c[0x0][0x2d0], -R127.reuse ;  /* 0x0000b4001a007a23 */ /* 0x102fe2000001087f */
[C---:B--2---:R-:W-:Y:S07]  /*7830*/  HMMA.16816.F32.BF16 R116, R136.reuse, R128, R116 ;  /* 0x000000808874723c */ /* 0x044fee0000041874 */
[----:B------:R1:W2:Y:S01]  /*7840*/  MUFU.EX2 R140, R0 ;  /* 0x00000000008c7308 */ /* 0x0002a20000000800 */
[----:B------:R-:W-:Y:S01]  /*7850*/  HMMA.16816.F32.BF16 R120, R136, R130, R120 ;  /* 0x000000828878723c */ /* 0x000fe20000041878 */
[----:B------:R-:W5:Y:S08]  /*7860*/  LDSM.16.MT88.4 R128, [R178+0x800] ;  /* 0x00080000b280783b */ /* 0x000f700000004200 */
[----:B------:R-:W-:Y:S10]  /*7870*/  MUFU.EX2 R136, R29 ;  /* 0x0000001d00887308 */ /* 0x000ff40000000800 */
[----:B------:R2:W-:Y:S01]  /*7880*/  MUFU.EX2 R138, R2 ;  /* 0x00000002008a7308 */ /* 0x0005e20000000800 */
[----:B-1----:R-:W-:Y:S02]  /*7890*/  FFMA.FTZ R0, R27, c[0x0][0x2d0], -R127 ;  /* 0x0000b4001b007a23 */ /* 0x002fe4000001087f */
[----:B------:R-:W-:Y:S07]  /*78a0*/  LDSM.16.MT88.4 R24, [R181+0x1000] ;  /* 0x00100000b518783b */ /* 0x000fee0000004200 */
[----:B------:R1:W1:Y:S01]  /*78b0*/  MUFU.EX2 R139, R0 ;  /* 0x00000000008b7308 */ /* 0x0002620000000800 */
[----:B--2---:R-:W-:Y:S01]  /*78c0*/  FADD.FTZ R2, R159, R33 ;  /* 0x000000219f027221 */ /* 0x004fe20000010000 */
[C---:B-----5:R-:W-:Y:S05]  /*78d0*/  HMMA.16816.F32.BF16 R4, R12.reuse, R128, R4 ;  /* 0x000000800c04723c */ /* 0x060fea0000041804 */
[----:B------:R-:W-:Y:S03]  /*78e0*/  FADD.FTZ R2, R148, R2 ;  /* 0x0000000294027221 */ /* 0x000fe60000010000 */
[C---:B------:R-:W-:Y:S01]  /*78f0*/  HMMA.16816.F32.BF16 R8, R12.reuse, R130, R8 ;  /* 0x000000820c08723c */ /* 0x040fe20000041808 */
[----:B------:R-:W2:Y:S03]  /*7900*/  LDSM.16.MT88.4 R128, [R180+0x800] ;  /* 0x00080000b480783b */ /* 0x000ea60000004200 */
[----:B-1----:R-:W-:Y:S02]  /*7910*/  FADD.FTZ R0, R153, R124 ;  /* 0x0000007c99007221 */ /* 0x002fe40000010000 */
[--C-:B------:R-:W-:Y:S02]  /*7920*/  FFMA.FTZ R124, R28, c[0x0][0x2d0], -R144.reuse ;  /* 0x0000b4001c7c7a23 */ /* 0x100fe40000010890 */
[C---:B------:R-:W-:Y:S02]  /*7930*/  HMMA.16816.F32.BF16 R36, R12.reuse, R132, R36 ;  /* 0x000000840c24723c */ /* 0x040fe40000041824 */
[----:B------:R-:W1:Y:S02]  /*7940*/  MUFU.EX2 R126, R124 ;  /* 0x0000007c007e7308 */ /* 0x000e640000000800 */
[----:B------:R-:W-:Y:S02]  /*7950*/  FFMA.FTZ R28, R32, c[0x0][0x2d0], -R144 ;  /* 0x0000b400201c7a23 */ /* 0x000fe40000010890 */
[----:B------:R-:W-:Y:S02]  /*7960*/  FADD.FTZ R32, R154, R0 ;  /* 0x000000009a207221 */ /* 0x000fe40000010000 */
[C---:B------:R-:W-:Y:S04]  /*7970*/  HMMA.16816.F32.BF16 R40, R12.reuse, R134, R40 ;  /* 0x000000860c28723c */ /* 0x040fe80000041828 */
[----:B------:R5:W1:Y:S01]  /*7980*/  MUFU.EX2 R137, R28 ;  /* 0x0000001c00897308 */ /* 0x000a620000000800 */
[--C-:B------:R-:W-:Y:S02]  /*7990*/  FFMA.FTZ R0, R30, c[0x0][0x2d0], -R127.reuse ;  /* 0x0000b4001e007a23 */ /* 0x100fe4000001087f */
[----:B------:R-:W-:Y:S01]  /*79a0*/  FADD.FTZ R29, R149, R32 ;  /* 0x00000020951d7221 */ /* 0x000fe20000010000 */
[C---:B------:R-:W-:Y:S04]  /*79b0*/  HMMA.16816.F32.BF16 R44, R12.reuse, R16, R44 ;  /* 0x000000100c2c723c */ /* 0x040fe8000004182c */
[----:B------:R-:W-:Y:S02]  /*79c0*/  FADD.FTZ R2, R150, R2 ;  /* 0x0000000296027221 */ /* 0x000fe40000010000 */
[----:B------:R1:W-:Y:S02]  /*79d0*/  MUFU.EX2 R124, R0 ;  /* 0x00000000007c7308 */ /* 0x0003e40000000800 */
[C---:B------:R-:W-:Y:S01]  /*79e0*/  HMMA.16816.F32.BF16 R48, R12.reuse, R18, R48 ;  /* 0x000000120c30723c */ /* 0x040fe20000041830 */
[----:B------:R-:W1:Y:S03]  /*79f0*/  LDSM.16.MT88.4 R16, [R178+0x2800] ;  /* 0x00280000b210783b */ /* 0x000e660000004200 */
[----:B------:R-:W-:Y:S04]  /*7a00*/  FADD.FTZ R2, R156, R2 ;  /* 0x000000029c027221 */ /* 0x000fe80000010000 */
[----:B------:R-:W-:Y:S01]  /*7a10*/  FADD.FTZ R2, R155, R2 ;  /* 0x000000029b027221 */ /* 0x000fe20000010000 */
[C---:B--2---:R-:W-:Y:S03]  /*7a20*/  HMMA.16816.F32.BF16 R52, R12.reuse, R128, R52 ;  /* 0x000000800c34723c */ /* 0x044fe60000041834 */
[--C-:B-----5:R-:W-:Y:S02]  /*7a30*/  FFMA.FTZ R28, R35, c[0x0][0x2d0], -R127.reuse ;  /* 0x0000b400231c7a23 */ /* 0x120fe4000001087f */
[----:B---3--:R-:W-:Y:S03]  /*7a40*/  FADD.FTZ R2, R142, R2 ;  /* 0x000000028e027221 */ /* 0x008fe60000010000 */
[C---:B------:R-:W-:Y:S01]  /*7a50*/  HMMA.16816.F32.BF16 R56, R12.reuse, R130, R56 ;  /* 0x000000820c38723c */ /* 0x040fe20000041838 */
[----:B------:R-:W2:Y:S01]  /*7a60*/  LDSM.16.MT88.4 R128, [R179+0x2800] ;  /* 0x00280000b380783b */ /* 0x000ea20000004200 */
[----:B------:R-:W-:Y:S02]  /*7a70*/  MUFU.EX2 R28, R28 ;  /* 0x0000001c001c7308 */ /* 0x000fe40000000800 */
[----:B----4-:R-:W-:Y:S02]  /*7a80*/  FADD.FTZ R2, R141, R2 ;  /* 0x000000028d027221 */ /* 0x010fe40000010000 */
[--C-:B-1----:R-:W-:Y:S02]  /*7a90*/  FFMA.FTZ R0, R31, c[0x0][0x2d0], -R127.reuse ;  /* 0x0000b4001f007a23 */ /* 0x102fe4000001087f */
[----:B------:R-:W-:Y:S04]  /*7aa0*/  FADD.FTZ R2, R140, R2 ;  /* 0x000000028c027221 */ /* 0x000fe80000010000 */
[----:B------:R1:W3:Y:S01]  /*7ab0*/  MUFU.EX2 R31, R0 ;  /* 0x00000000001f7308 */ /* 0x0002e20000000800 */
[C---:B------:R-:W-:Y:S08]  /*7ac0*/  HMMA.16816.F32.BF16 R60, R12.reuse, R16, R60 ;  /* 0x000000100c3c723c */ /* 0x040ff0000004183c */
[C---:B------:R-:W-:Y:S01]  /*7ad0*/  HMMA.16816.F32.BF16 R64, R12.reuse, R18, R64 ;  /* 0x000000120c40723c */ /* 0x040fe20000041840 */
[----:B------:R-:W4:Y:S03]  /*7ae0*/  LDSM.16.MT88.4 R16, [R181+0x2800] ;  /* 0x00280000b510783b */ /* 0x000f260000004200 */
[----:B-1----:R-:W-:Y:S01]  /*7af0*/  FFMA.FTZ R0, R34, c[0x0][0x2d0], -R127 ;  /* 0x0000b40022007a23 */ /* 0x002fe2000001087f */
[----:B------:R-:W-:Y:S03]  /*7b00*/  MOV R127, R3 ;  /* 0x00000003007f7202 */ /* 0x000fe60000000f00 */
[----:B------:R1:W5:Y:S01]  /*7b10*/  MUFU.EX2 R30, R0 ;  /* 0x00000000001e7308 */ /* 0x0003620000000800 */
[C---:B--2---:R-:W-:Y:S08]  /*7b20*/  HMMA.16816.F32.BF16 R68, R12.reuse, R128, R68 ;  /* 0x000000800c44723c */ /* 0x044ff00000041844 */
[C---:B------:R-:W-:Y:S01]  /*7b30*/  HMMA.16816.F32.BF16 R72, R12.reuse, R130, R72 ;  /* 0x000000820c48723c */ /* 0x040fe20000041848 */
[----:B------:R-:W2:Y:S03]  /*7b40*/  LDSM.16.MT88.4 R128, [R180+0x2800] ;  /* 0x00280000b480783b */ /* 0x000ea60000004200 */
[----:B-1----:R-:W-:Y:S04]  /*7b50*/  FADD.FTZ R0, R151, R29 ;  /* 0x0000001d97007221 */ /* 0x002fe80000010000 */
[----:B------:R-:W-:Y:S04]  /*7b60*/  FADD.FTZ R0, R157, R0 ;  /* 0x000000009d007221 */ /* 0x000fe80000010000 */
[----:B------:R-:W-:Y:S01]  /*7b70*/  FADD.FTZ R0, R158, R0 ;  /* 0x000000009e007221 */ /* 0x000fe20000010000 */
[C---:B----4-:R-:W-:Y:S03]  /*7b80*/  HMMA.16816.F32.BF16 R76, R12.reuse, R16, R76 ;  /* 0x000000100c4c723c */ /* 0x050fe6000004184c */
[----:B------:R-:W-:Y:S04]  /*7b90*/  FADD.FTZ R0, R143, R0 ;  /* 0x000000008f007221 */ /* 0x000fe80000010000 */
[C---:B------:R-:W-:Y:S01]  /*7ba0*/  FADD.FTZ R0, R146.reuse, R0 ;  /* 0x0000000092007221 */ /* 0x040fe20000010000 */
[C---:B------:R-:W-:Y:S01]  /*7bb0*/  HMMA.16816.F32.BF16 R80, R12.reuse, R18, R80 ;  /* 0x000000120c50723c */ /* 0x040fe20000041850 */
[----:B------:R-:W1:Y:S03]  /*7bc0*/  LDSM.16.MT88.4 R16, [R178+0x4800] ;  /* 0x00480000b210783b */ /* 0x000e660000004200 */
        /* <DEDUP_REMOVED lines=20> */
[----:B------:R-:W-:Y:S07]  /*7d10*/  F2FP.BF16.PACK_AB R15, R139, R140 ;  /* 0x0000008c8b0f723e */ /* 0x000fee00000010ff */
[C---:B-1----:R-:W-:Y:S08]  /*7d20*/  HMMA.16816.F32.BF16 R4, R12.reuse, R16, R4 ;  /* 0x000000100c04723c */ /* 0x042ff00000041804 */
[C---:B------:R-:W-:Y:S01]  /*7d30*/  HMMA.16816.F32.BF16 R8, R12.reuse, R18, R8 ;  /* 0x000000120c08723c */ /* 0x040fe20000041808 */
[----:B------:R-:W1:Y:S07]  /*7d40*/  LDSM.16.MT88.4 R16, [R180+0x1000] ;  /* 0x00100000b410783b */ /* 0x000e6e0000004200 */
[C---:B------:R-:W-:Y:S08]  /*7d50*/  HMMA.16816.F32.BF16 R36, R12.reuse, R20, R36 ;  /* 0x000000140c24723c */ /* 0x040ff00000041824 */
[C---:B------:R-:W-:Y:S01]  /*7d60*/  HMMA.16816.F32.BF16 R40, R12.reuse, R22, R40 ;  /* 0x000000160c28723c */ /* 0x040fe20000041828 */
[----:B------:R-:W2:Y:S07]  /*7d70*/  LDSM.16.MT88.4 R20, [R178+0x3000] ;  /* 0x00300000b214783b */ /* 0x000eae0000004200 */
        /* <DEDUP_REMOVED lines=9> */
[C---:B----4-:R-:W-:Y:S08]  /*7e10*/  HMMA.16816.F32.BF16 R68, R12.reuse, R24, R68 ;  /* 0x000000180c44723c */ /* 0x050ff00000041844 */
        /* <DEDUP_REMOVED lines=18> */
[----:B------:R-:W-:Y:S01]  /*7f40*/  HMMA.16816.F32.BF16 R120, R12, R26, R120 ;  /* 0x0000001a0c78723c */ /* 0x000fe20000041878 */
[----:B------:R-:W4:Y:S06]  /*7f50*/  LDSM.16.MT88.4 R24, [R180+0x1800] ;  /* 0x00180000b418783b */ /* 0x000f2c0000004200 */
[----:B------:R-:W-:Y:S02]  /*7f60*/  F2FP.BF16.PACK_AB R12, R136, R126 ;  /* 0x0000007e880c723e */ /* 0x000fe400000010ff */
[----:B------:R-:W-:Y:S03]  /*7f70*/  F2FP.BF16.PACK_AB R14, R138, R137 ;  /* 0x000000898a0e723e */ /* 0x000fe600000010ff */
[----:B---3--:R-:W-:Y:S02]  /*7f80*/  F2FP.BF16.PACK_AB R13, R31, R124 ;  /* 0x0000007c1f0d723e */ /* 0x008fe400000010ff */
[----:B-----5:R-:W-:Y:S07]  /*7f90*/  F2FP.BF16.PACK_AB R15, R28, R30 ;  /* 0x0000001e1c0f723e */ /* 0x020fee00000010ff */
[C---:B------:R-:W-:Y:S01]  /*7fa0*/  HMMA.16816.F32.BF16 R132, R12.reuse, R128, R4 ;  /* 0x000000800c84723c */ /* 0x040fe20000041804 */
[----:B------:R-:W3:Y:S07]  /*7fb0*/  LDSM.16.MT88.4 R4, [R178+0x3800] ;  /* 0x00380000b204783b */ /* 0x000eee0000004200 */
[C---:B------:R-:W-:Y:S01]  /*7fc0*/  HMMA.16816.F32.BF16 R128, R12.reuse, R130, R8 ;  /* 0x000000820c80723c */ /* 0x040fe20000041808 */
[----:B------:R-:W5:Y:S07]  /*7fd0*/  LDSM.16.MT88.4 R8, [R179+0x3800] ;  /* 0x00380000b308783b */ /* 0x000f6e0000004200 */
[C---:B-1----:R-:W-:Y:S08]  /*7fe0*/  HMMA.16816.F32.BF16 R36, R12.reuse, R16, R36 ;  /* 0x000000100c24723c */ /* 0x042ff00000041824 */
[C---:B------:R-:W-:Y:S01]  /*7ff0*/  HMMA.16816.F32.BF16 R40, R12.reuse, R18, R40 ;  /* 0x000000120c28723c */ /* 0x040fe20000041828 */
[----:B------:R-:W1:Y:S07]  /*8000*/  LDSM.16.MT88.4 R16, [R181+0x3800] ;  /* 0x00380000b510783b */ /* 0x000e6e0000004200 */
[C---:B--2---:R-:W-:Y:S08]  /*8010*/  HMMA.16816.F32.BF16 R44, R12.reuse, R20, R44 ;  /* 0x000000140c2c723c */ /* 0x044ff0000004182c */
[C---:B------:R-:W-:Y:S01]  /*8020*/  HMMA.16816.F32.BF16 R48, R12.reuse, R22, R48 ;  /* 0x000000160c30723c */ /* 0x040fe20000041830 */
[----:B------:R-:W2:Y:S07]  /*8030*/  LDSM.16.MT88.4 R20, [R180+0x3800] ;  /* 0x00380000b414783b */ /* 0x000eae0000004200 */
[C---:B----4-:R-:W-:Y:S08]  /*8040*/  HMMA.16816.F32.BF16 R52, R12.reuse, R24, R52 ;  /* 0x000000180c34723c */ /* 0x050ff00000041834 */
[C---:B------:R-:W-:Y:S08]  /*8050*/  HMMA.16816.F32.BF16 R56, R12.reuse, R26, R56 ;  /* 0x0000001a0c38723c */ /* 0x040ff00000041838 */
[C---:B---3--:R-:W-:Y:S08]  /*8060*/  HMMA.16816.F32.BF16 R60, R12.reuse, R4, R60 ;  /* 0x000000040c3c723c */ /* 0x048ff0000004183c */
        /* <DEDUP_REMOVED lines=11> */
[C---:B---3--:R-:W-:Y:S07]  /*8120*/  HMMA.16816.F32.BF16 R92, R12.reuse, R4, R92 ;  /* 0x000000040c5c723c */ /* 0x048fee000004185c */
[----:B------:R-:W-:Y:S01]  /*8130*/  FADD.FTZ R4, R139, R2 ;  /* 0x000000028b047221 */ /* 0x000fe20000010000 */
[C---:B------:R-:W-:Y:S04]  /*8140*/  HMMA.16816.F32.BF16 R96, R12.reuse, R6, R96 ;  /* 0x000000060c60723c */ /* 0x040fe80000041860 */
[----:B------:R-:W-:Y:S01]  /*8150*/  FADD.FTZ R2, R126, R0 ;  /* 0x000000007e027221 */ /* 0x000fe20000010000 */
[----:B------:R-:W-:Y:S01]  /*8160*/  MOV R126, R125 ;  /* 0x0000007d007e7202 */ /* 0x000fe20000000f00 */
[----:B------:R-:W-:Y:S02]  /*8170*/  FADD.FTZ R0, R124, R4 ;  /* 0x000000047c007221 */ /* 0x000fe40000010000 */
[C---:B----4-:R-:W-:Y:S04]  /*8180*/  HMMA.16816.F32.BF16 R100, R12.reuse, R8, R100 ;  /* 0x000000080c64723c */ /* 0x050fe80000041864 */
[----:B------:R-:W-:Y:S02]  /*8190*/  FADD.FTZ R2, R136, R2 ;  /* 0x0000000288027221 */ /* 0x000fe40000010000 */
[----:B------:R-:W-:Y:S02]  /*81a0*/  FADD.FTZ R0, R31, R0 ;  /* 0x000000001f007221 */ /* 0x000fe40000010000 */
[C---:B------:R-:W-:Y:S04]  /*81b0*/  HMMA.16816.F32.BF16 R104, R12.reuse, R10, R104 ;  /* 0x0000000a0c68723c */ /* 0x040fe80000041868 */
[----:B------:R-:W-:Y:S02]  /*81c0*/  FADD.FTZ R4, R137, R2 ;  /* 0x0000000289047221 */ /* 0x000fe40000010000 */
[----:B------:R-:W-:Y:S01]  /*81d0*/  FADD.FTZ R2, R30, R0 ;  /* 0x000000001e027221 */ /* 0x000fe20000010000 */
[----:B------:R-:W-:Y:S01]  /*81e0*/  IADD3 R0, R193, -0x1, RZ ;  /* 0xffffffffc1007810 */ /* 0x000fe20007ffe0ff */
[C---:B-1----:R-:W-:Y:S04]  /*81f0*/  HMMA.16816.F32.BF16 R108, R12.reuse, R16, R108 ;  /* 0x000000100c6c723c */ /* 0x042fe8000004186c */
[----:B------:R-:W-:Y:S01]  /*8200*/  FADD.FTZ R195, R138, R4 ;  /* 0x000000048ac37221 */ /* 0x000fe20000010000 */
[----:B------:R-:W-:Y:S01]  /*8210*/  MOV R193, R0 ;  /* 0x0000000000c17202 */ /* 0x000fe20000000f00 */
[----:B------:R-:W-:Y:S02]  /*8220*/  FADD.FTZ R196, R28, R2 ;  /* 0x000000021cc47221 */ /* 0x000fe40000010000 */
[C---:B------:R-:W-:Y:S08]  /*8230*/  HMMA.16816.F32.BF16 R112, R12.reuse, R18, R112 ;  /* 0x000000120c70723c */ /* 0x040ff00000041870 */
[C---:B--2---:R-:W-:Y:S08]  /*8240*/  HMMA.16816.F32.BF16 R116, R12.reuse, R20, R116 ;  /* 0x000000140c74723c */ /* 0x044ff00000041874 */
[----:B------:R-:W-:Y:S07]  /*8250*/  HMMA.16816.F32.BF16 R120, R12, R22, R120 ;  /* 0x000000160c78723c */ /* 0x000fee0000041878 */
[----:B------:R-:W-:Y:S01]  /*8260*/  MOV R12, R3 ;  /* 0x00000003000c7202 */ /* 0x000fe20000000f00 */
[----:B------:R-:W-:-:S11]  /*8270*/  @P0 BRA `(.L_x_3166) ;  /* 0xffffd22000000947 */ /* 0x000fd6000383ffff */
.L_x_3159:
[----:B------:R-:W-:Y:S05]  /*8280*/  BRA.DIV ~URZ, `(.L_x_3167) ;  /* 0x000056327f007947 */ /* 0x000fea000b800000 */
[----:B------:R1:W2:Y:S02]  /*8290*/  SHFL.BFLY PT, R0, R195, 0x2, 0x1f ;  /* 0x0c401f00c3007f89 */ /* 0x0002a400000e0000 */
.L_x_3244:
[----:B--2---:R-:W-:Y:S01]  /*82a0*/  FADD.FTZ R4, R0, R195 ;  /* 0x000000c300047221 */ /* 0x004fe20000010000 */
[----:B------:R-:W-:Y:S05]  /*82b0*/  BRA.DIV ~URZ, `(.L_x_3168) ;  /* 0x000056527f007947 */ /* 0x000fea000b800000 */
[----:B------:R-:W2:Y:S04]  /*82c0*/  SHFL.BFLY PT, R0, R196, 0x2, 0x1f ;  /* 0x0c401f00c4007f89 */ /* 0x000ea800000e0000 */
[----:B------:R-:W3:Y:S01]  /*82d0*/  SHFL.BFLY PT, R2, R4, 0x1, 0x1f ;  /* 0x0c201f0004027f89 */ /* 0x000ee200000e0000 */
[----:B--2---:R-:W-:-:S02]  /*82e0*/  FADD.FTZ R5, R0, R196 ;  /* 0x000000c400057221 */ /* 0x004fc40000010000 */
[----:B---3--:R-:W-:-:S03]  /*82f0*/  FADD.FTZ R4, R4, R2 ;  /* 0x0000000204047221 */ /* 0x008fc60000010000 */
[----:B------:R2:W3:Y:S04]  /*8300*/  SHFL.BFLY PT, R3, R5, 0x1, 0x1f ;  /* 0x0c201f0005037f89 */ /* 0x0004e800000e0000 */
.L_x_3245:
[----:B------:R-:W-:Y:S01]  /*8310*/  FSETP.NE.FTZ.AND P1, PT, R4, RZ, PT ;  /* 0x000000ff0400720b */ /* 0x000fe20003f35000 */
[----:B---3--:R-:W-:Y:S01]  /*8320*/  FADD.FTZ R3, R3, R5 ;  /* 0x0000000503037221 */ /* 0x008fe20000010000 */
[----:B------:R-:W-:Y:S02]  /*8330*/  MOV R2, RZ ;  /* 0x000000ff00027202 */ /* 0x000fe40000000f00 */
[----:B------:R-:W-:Y:S02]  /*8340*/  MOV R0, RZ ;  /* 0x000000ff00007202 */ /* 0x000fe40000000f00 */
[----:B------:R-:W-:Y:S02]  /*8350*/  FSETP.NE.FTZ.AND P0, PT, R3, RZ, PT ;  /* 0x000000ff0300720b */ /* 0x000fe40003f15000 */
[----:B------:R-:W-:Y:S02]  /*8360*/  MOV R23, 0xff800000 ;  /* 0xff80000000177802 */ /* 0x000fe40000000f00 */
[----:B------:R-:W-:-:S03]  /*8370*/  MOV R22, 0xff800000 ;  /* 0xff80000000167802 */ /* 0x000fc60000000f00 */
[----:B------:R-:W3:Y:S08]  /*8380*/  @P1 MUFU.RCP R2, R4 ;  /* 0x0000000400021308 */ /* 0x000ef00000001000 */
[----:B------:R4:W5:Y:S01]  /*8390*/  @P1 MUFU.LG2 R6, R4 ;  /* 0x0000000400061308 */ /* 0x0009620000000c00 */
[----:B---3--:R-:W-:-:S07]  /*83a0*/  FMUL.FTZ R30, R2, R36 ;  /* 0x00000024021e7220 */ /* 0x008fce0000410000 */
[----:B------:R-:W3:Y:S01]  /*83b0*/  @P0 MUFU.RCP R0, R3 ;  /* 0x0000000300000308 */ /* 0x000ee20000001000 */
[C---:B------:R-:W-:Y:S02]  /*83c0*/  FMUL.FTZ R31, R2.reuse, R37 ;  /* 0x00000025021f7220 */ /* 0x040fe40000410000 */
[C---:B------:R-:W-:Y:S02]  /*83d0*/  FMUL.FTZ R32, R2.reuse, R40 ;  /* 0x0000002802207220 */ /* 0x040fe40000410000 */
[----:B------:R-:W-:Y:S01]  /*83e0*/  FMUL.FTZ R33, R2, R41 ;  /* 0x0000002902217220 */ /* 0x000fe20000410000 */
[----:B----4-:R-:W-:Y:S01]  /*83f0*/  @P1 MOV R4, 0x3f317218 ;  /* 0x3f31721800041802 */ /* 0x010fe20000000f00 */
        /* <DEDUP_REMOVED lines=22> */
[----:B------:R-:W-:Y:S01]  /*8560*/  @P1 FFMA.FTZ R23, R4, R125, R6 ;  /* 0x0000007d04171223 */ /* 0x000fe20000010006 */
[----:B------:R-:W-:Y:S01]  /*8570*/  MOV R4, 0x1 ;  /* 0x0000000100047802 */ /* 0x000fe20000000f00 */
        /* <DEDUP_REMOVED lines=24> */
[----:B------:R4:W5:Y:S01]  /*8700*/  @P0 MUFU.LG2 R2, R3 ;  /* 0x0000000300020308 */ /* 0x0009620000000c00 */
[C---:B---3--:R-:W-:Y:S02]  /*8710*/  FMUL.FTZ R104, R0.reuse, R134 ;  /* 0x0000008600687220 */ /* 0x048fe40000410000 */
[C---:B------:R-:W-:Y:S02]  /*8720*/  FMUL.FTZ R105, R0.reuse, R135 ;  /* 0x0000008700697220 */ /* 0x040fe40000410000 */
[C---:B------:R-:W-:Y:S02]  /*8730*/  FMUL.FTZ R96, R0.reuse, R130 ;  /* 0x0000008200607220 */ /* 0x040fe40000410000 */
[----:B------:R-:W-:-:S02]  /*8740*/  FMUL.FTZ R97, R0, R131 ;  /* 0x0000008300617220 */ /* 0x000fc40000410000 */
[C---:B------:R-:W-:Y:S02]  /*8750*/  FMUL.FTZ R130, R0.reuse, R50 ;  /* 0x0000003200827220 */ /* 0x040fe40000410000 */
[C---:B------:R-:W-:Y:S02]  /*8760*/  FMUL.FTZ R131, R0.reuse, R51 ;  /* 0x0000003300837220 */ /* 0x040fe40000410000 */
[C---:B------:R-:W-:Y:S02]  /*8770*/  FMUL.FTZ R134, R0.reuse, R74 ;  /* 0x0000004a00867220 */ /* 0x040fe40000410000 */
[----:B------:R-:W-:Y:S01]  /*8780*/  FMUL.FTZ R135, R0, R75 ;  /* 0x0000004b00877220 */ /* 0x000fe20000410000 */
[----:B----4-:R-:W-:Y:S01]  /*8790*/  @P0 MOV R3, 0x3f317218 ;  /* 0x3f31721800030802 */ /* 0x010fe20000000f00 */
[----:B-----5:R-:W-:Y:S02]  /*87a0*/  @P0 FMUL.FTZ R2, R2, 0.69314718246459960938 ;  /* 0x3f31721802020820 */ /* 0x020fe40000410000 */
[----:B------:R-:W-:-:S02]  /*87b0*/  FMUL.FTZ R112, R0, R54 ;  /* 0x0000003600707220 */ /* 0x000fc40000410000 */
        /* <DEDUP_REMOVED lines=42> */
.L_x_3141:
[----:B------:R-:W3:Y:S01]  /*8a60*/  S2R R2, SR_TID.X ;  /* 0x0000000000027919 */ /* 0x000ee20000002100 */
[----:B------:R-:W-:Y:S01]  /*8a70*/  BSSY B0, `(.L_x_3169) ;  /* 0x0000010000007945 */ /* 0x000fe20003800000 */
[----:B---3--:R-:W-:-:S13]  /*8a80*/  LOP3.LUT P0, RZ, R2, 0xff, RZ, 0xc0, !PT ;  /* 0x000000ff02ff7812 */ /* 0x008fda000780c0ff */
[----:B------:R-:W-:Y:S05]  /*8a90*/  @P0 BRA `(.L_x_3170) ;  /* 0x000000d000000947 */ /* 0x000fea0003800000 */
[----:B------:R-:W3:Y:S01]  /*8aa0*/  S2R R4, SR_LANEID ;  /* 0x0000000000047919 */ /* 0x000ee20000000000 */
[----:B------:R-:W-:Y:S01]  /*8ab0*/  VOTEU.ANY UR4, UPT, PT ;  /* 0x0000000000047886 */ /* 0x000fe200038e0100 */
[----:B--2---:R-:W-:Y:S01]  /*8ac0*/  IMAD.MOV.U32 R5, RZ, RZ, c[0x0][0x564] ;  /* 0x00015900ff057624 */ /* 0x004fe200078e00ff */
[----:B------:R-:W3:Y:S08]  /*8ad0*/  FLO.U32 R3, UR4 ;  /* 0x0000000400037d00 */ /* 0x000ef000080e0000 */
[----:B------:R-:W2:Y:S01]  /*8ae0*/  POPC R2, UR4 ;  /* 0x0000000400027d09 */ /* 0x000ea20008000000 */
[----:B---3--:R-:W-:Y:S01]  /*8af0*/  ISETP.EQ.U32.AND P0, PT, R3, R4, PT ;  /* 0x000000040300720c */ /* 0x008fe20003f02070 */
[----:B------:R-:W-:-:S12]  /*8b00*/  IMAD.MOV.U32 R4, RZ, RZ, c[0x0][0x560] ;  /* 0x00015800ff047624 */ /* 0x000fd800078e00ff */
[----:B--2---:R2:W3:Y:S04]  /*8b10*/  @P0 ATOMG.E.ADD.STRONG.GPU PT, R2, [R4.64], R2 ;  /* 0x00000002040209a8 */ /* 0x0044e800081ee1c6 */
[----:B--2---:R-:W2:Y:S04]  /*8b20*/  S2R R4, SR_LTMASK ;  /* 0x0000000000047919 */ /* 0x004ea80000003900 */
[----:B---3--:R2:W3:Y:S02]  /*8b30*/  SHFL.IDX PT, R3, R2, R3, 0x1f ;  /* 0x00001f0302037589 */ /* 0x0084e400000e0000 */
[----:B--2---:R-:W-:-:S06]  /*8b40*/  LOP3.LUT R2, R4, UR4, RZ, 0xc0, !PT ;  /* 0x0000000404027c12 */ /* 0x004fcc000f8ec0ff */
[----:B------:R-:W3:Y:S02]  /*8b50*/  POPC R2, R2 ;  /* 0x0000000200027309 */ /* 0x000ee40000000000 */
[----:B---3--:R-:W-:-:S06]  /*8b60*/  IADD3 R212, R3, c[0x0][0xc], R2 ;  /* 0x0000030003d47a10 */ /* 0x008fcc0007ffe002 */
.L_x_3170:
[----:B------:R-:W-:Y:S05]  /*8b70*/  BSYNC B0 ;  /* 0x0000000000007941 */ /* 0x000fea0003800000 */
.L_x_3169:
[----:B------:R-:W-:Y:S01]  /*8b80*/  PRMT R0, R0, 0x9910, RZ ;  /* 0x0000991000007816 */ /* 0x000fe200000000ff */
[----:B------:R-:W-:Y:S01]  /*8b90*/  BSSY B1, `(.L_x_3171) ;  /* 0x000032d000017945 */ /* 0x000fe20003800000 */
[----:B------:R-:W-:Y:S02]  /*8ba0*/  IMAD.MOV.U32 R94, RZ, RZ, R212 ;  /* 0x000000ffff5e7224 */ /* 0x000fe400078e00d4 */
[----:B------:R-:W-:-:S13]  /*8bb0*/  ISETP.NE.AND P0, PT, R0, RZ, PT ;  /* 0x000000ff0000720c */ /* 0x000fda0003f05270 */
[----:B------:R-:W-:Y:S05]  /*8bc0*/  @!P0 BRA `(.L_x_3172) ;  /* 0x0000260000008947 */ /* 0x000fea0003800000 */
[----:B--2---:R-:W2:Y:S01]  /*8bd0*/  LDL R5, [R1] ;  /* 0x0000000001057983 */ /* 0x004ea20000100800 */
        /* <DEDUP_REMOVED lines=118> */
.L_x_3173:
        /* <DEDUP_REMOVED lines=114> */
.L_x_3246:
[----:B------:R-:W-:Y:S05]  /*9a60*/  BRA.DIV ~URZ, `(.L_x_3176) ;  /* 0x000040127f007947 */ /* 0x000fea000b800000 */
[----:B------:R4:W2:Y:S02]  /*9a70*/  SHFL.IDX PT, R0, R12, RZ, 0x181f ;  /* 0x00181fff0c007589 */ /* 0x0008a400000e0000 */
.L_x_3247:
        /* <DEDUP_REMOVED lines=19> */
.L_x_3178:
[----:B------:R-:W-:Y:S05]  /*9bb0*/  BSYNC B0 ;  /* 0x0000000000007941 */ /* 0x000fea0003800000 */
.L_x_3177:
[----:B------:R-:W-:Y:S05]  /*9bc0*/  BRA.DIV ~URZ, `(.L_x_3179) ;  /* 0x00003f227f007947 */ /* 0x000fea000b800000 */
[----:B---3--:R3:W4:Y:S04]  /*9bd0*/  SHFL.IDX PT, R8, R9, 0x1, 0x181f ;  /* 0x00381f0009087f89 */ /* 0x00872800000e0000 */
[----:B--2---:R3:W2:Y:S02]  /*9be0*/  SHFL.IDX PT, R0, R12, 0x1, 0x181f ;  /* 0x00381f000c007f89 */ /* 0x0046a400000e0000 */
.L_x_3248:
        /* <DEDUP_REMOVED lines=19> */
.L_x_3181:
[----:B------:R-:W-:Y:S05]  /*9d20*/  BSYNC B0 ;  /* 0x0000000000007941 */ /* 0x000fea0003800000 */
.L_x_3180:
[----:B------:R-:W-:Y:S05]  /*9d30*/  BRA.DIV ~URZ, `(.L_x_3182) ;  /* 0x00003e827f007947 */ /* 0x000fea000b800000 */
[----:B----4-:R4:W3:Y:S02]  /*9d40*/  SHFL.IDX PT, R8, R9, 0x2, 0x181f ;  /* 0x00581f0009087f89 */ /* 0x0108e400000e0000 */
.L_x_3249:
[----:B------:R-:W-:Y:S05]  /*9d50*/  BRA.DIV ~URZ, `(.L_x_3183) ;  /* 0x00003ed27f007947 */ /* 0x000fea000b800000 */
[----:B--2---:R2:W4:Y:S02]  /*9d60*/  SHFL.IDX PT, R0, R12, 0x2, 0x181f ;  /* 0x00581f000c007f89 */ /* 0x00452400000e0000 */
.L_x_3250:
        /* <DEDUP_REMOVED lines=19> */
.L_x_3185:
[----:B------:R-:W-:Y:S05]  /*9ea0*/  BSYNC B0 ;  /* 0x0000000000007941 */ /* 0x000fea0003800000 */
.L_x_3184:
[----:B------:R-:W-:Y:S05]  /*9eb0*/  BRA.DIV ~URZ, `(.L_x_3186) ;  /* 0x00003de27f007947 */ /* 0x000fea000b800000 */
[----:B---3--:R3:W2:Y:S04]  /*9ec0*/  SHFL.IDX PT, R6, R9, 0x3, 0x181f ;  /* 0x00781f0009067f89 */ /* 0x0086a800000e0000 */
[----:B----4-:R3:W4:Y:S02]  /*9ed0*/  SHFL.IDX PT, R0, R12, 0x3, 0x181f ;  /* 0x00781f000c007f89 */ /* 0x01072400000e0000 */
.L_x_3251:
        /* <DEDUP_REMOVED lines=20> */
.L_x_3174:
        /* <DEDUP_REMOVED lines=32> */
.L_x_3252:
[----:B------:R-:W-:Y:S05]  /*a220*/  BRA.DIV ~URZ, `(.L_x_3189) ;  /* 0x00003bb27f007947 */ /* 0x000fea000b800000 */
[----:B------:R3:W4:Y:S02]  /*a230*/  SHFL.IDX PT, R0, R12, RZ, 0x1c1f ;  /* 0x001c1fff0c007589 */ /* 0x00072400000e0000 */
.L_x_3253:
        /* <DEDUP_REMOVED lines=122> */
.L_x_3191:
[----:B------:R-:W-:Y:S05]  /*a9e0*/  BSYNC B0 ;  /* 0x0000000000007941 */ /* 0x000fea0003800000 */
.L_x_3190:
[----:B------:R-:W-:Y:S05]  /*a9f0*/  BRA.DIV ~URZ, `(.L_x_3192) ;  /* 0x000034527f007947 */ /* 0x000fea000b800000 */
[----:B--2---:R2:W1:Y:S04]  /*aa00*/  SHFL.IDX PT, R4, R5, 0x1, 0x1c1f ;  /* 0x003c1f0005047f89 */ /* 0x00446800000e0000 */
[----:B----4-:R2:W4:Y:S02]  /*aa10*/  SHFL.IDX PT, R0, R12, 0x1, 0x1c1f ;  /* 0x003c1f000c007f89 */ /* 0x01052400000e0000 */
.L_x_3254:
        /* <DEDUP_REMOVED lines=123> */
.L_x_3172:
        /* <DEDUP_REMOVED lines=10> */
[----:B--2---:R-:W-:-:S05]  /*b270*/  @P1 IADD3.X R5, R218, c[0x0][0x50c], RZ, P0, !PT ;  /* 0x00014300da051a10 */ /* 0x004fca00007fe4ff */
        /* <DEDUP_REMOVED lines=8> */
.L_x_3193:
[----:B---3--:R-:W2:Y:S01]  /*b300*/  S2R R2, SR_TID.X ;  /* 0x0000000000027919 */ /* 0x008ea20000002100 */
        /* <DEDUP_REMOVED lines=54> */
.L_x_3195:
[----:B------:R-:W-:Y:S05]  /*b670*/  BSYNC B0 ;  /* 0x0000000000007941 */ /* 0x000fea0003800000 */
.L_x_3194:
        /* <DEDUP_REMOVED lines=35> */
.L_x_3255:
[----:B------:R-:W-:Y:S05]  /*b8b0*/  BRA.DIV ~URZ, `(.L_x_3197) ;  /* 0x000026d27f007947 */ /* 0x000fea000b800000 */
[----:B------:R3:W4:Y:S02]  /*b8c0*/  SHFL.IDX PT, R0, R12, RZ, 0x181f ;  /* 0x00181fff0c007589 */ /* 0x00072400000e0000 */
.L_x_3256:
        /* <DEDUP_REMOVED lines=20> */
.L_x_3199:
[----:B------:R-:W-:Y:S05]  /*ba10*/  BSYNC B0 ;  /* 0x0000000000007941 */ /* 0x000fea0003800000 */
.L_x_3198:
[----:B------:R-:W-:Y:S05]  /*ba20*/  BRA.DIV ~URZ, `(.L_x_3200) ;  /* 0x000025d27f007947 */ /* 0x000fea000b800000 */
[----:B--2---:R2:W1:Y:S04]  /*ba30*/  SHFL.IDX PT, R8, R9, 0x1, 0x181f ;  /* 0x00381f0009087f89 */ /* 0x00446800000e0000 */
[----:B----4-:R2:W4:Y:S02]  /*ba40*/  SHFL.IDX PT, R0, R12, 0x1, 0x181f ;  /* 0x00381f000c007f89 */ /* 0x01052400000e0000 */
.L_x_3257:
        /* <DEDUP_REMOVED lines=19> */
.L_x_3202:
[----:B------:R-:W-:Y:S05]  /*bb80*/  BSYNC B0 ;  /* 0x0000000000007941 */ /* 0x000fea0003800000 */
.L_x_3201:
[----:B------:R-:W-:Y:S05]  /*bb90*/  BRA.DIV ~URZ, `(.L_x_3203) ;  /* 0x000025327f007947 */ /* 0x000fea000b800000 */
[----:B-1----:R1:W2:Y:S02]  /*bba0*/  SHFL.IDX PT, R8, R9, 0x2, 0x181f ;  /* 0x00581f0009087f89 */ /* 0x0022a400000e0000 */
.L_x_3258:
[----:B------:R-:W-:Y:S05]  /*bbb0*/  BRA.DIV ~URZ, `(.L_x_3204) ;  /* 0x000025827f007947 */ /* 0x000fea000b800000 */
[----:B----4-:R4:W1:Y:S02]  /*bbc0*/  SHFL.IDX PT, R0, R12, 0x2, 0x181f ;  /* 0x00581f000c007f89 */ /* 0x01086400000e0000 */
.L_x_3259:
        /* <DEDUP_REMOVED lines=19> */
.L_x_3206:
[----:B------:R-:W-:Y:S05]  /*bd00*/  BSYNC B0 ;  /* 0x0000000000007941 */ /* 0x000fea0003800000 */
.L_x_3205:
[----:B------:R-:W-:Y:S05]  /*bd10*/  BRA.DIV ~URZ, `(.L_x_3207) ;  /* 0x000024927f007947 */ /* 0x000fea000b800000 */
[----:B--2---:R2:W3:Y:S04]  /*bd20*/  SHFL.IDX PT, R8, R9, 0x3, 0x181f ;  /* 0x00781f0009087f89 */ /* 0x0044e800000e0000 */
[----:B-1----:R2:W1:Y:S02]  /*bd30*/  SHFL.IDX PT, R0, R12, 0x3, 0x181f ;  /* 0x00781f000c007f89 */ /* 0x00246400000e0000 */
.L_x_3260:
        /* <DEDUP_REMOVED lines=18> */
.L_x_3187:
[----:B------:R-:W-:Y:S05]  /*be60*/  BSYNC B1 ;  /* 0x0000000000017941 */ /* 0x000fea0003800000 */
.L_x_3171:
        /* <DEDUP_REMOVED lines=13> */
.L_x_3261:
[----:B------:R-:W-:Y:S05]  /*bf40*/  BRA.DIV ~URZ, `(.L_x_3210) ;  /* 0x000023a27f007947 */ /* 0x000fea000b800000 */
[----:B------:R4:W2:Y:S02]  /*bf50*/  SHFL.IDX PT, R8, R94, 0x1, 0x1f ;  /* 0x00201f005e087f89 */ /* 0x0008a400000e0000 */
.L_x_3262:
        /* <DEDUP_REMOVED lines=18> */
.L_x_3263:
        /* <DEDUP_REMOVED lines=16> */
.L_x_3264:
[----:B----4-:R-:W-:Y:S01]  /*c180*/  IMAD R0, R0, c[0x0][0x538], RZ ;  /* 0x00014e0000007a24 */ /* 0x010fe200078e02ff */
[----:B------:R-:W-:Y:S04]  /*c190*/  BSSY B1, `(.L_x_3213) ;  /* 0x000007c000017945 */ /* 0x000fe80003800000 */
[----:B--2---:R-:W-:-:S04]  /*c1a0*/  IADD3 R8, R0, R8, RZ ;  /* 0x0000000800087210 */ /* 0x004fc80007ffe0ff */
[----:B---3--:R-:W-:-:S13]  /*c1b0*/  ISETP.GT.AND P6, PT, R8, R9, PT ;  /* 0x000000090800720c */ /* 0x008fda0003fc4270 */
[----:B------:R-:W-:Y:S05]  /*c1c0*/  @P6 BRA `(.L_x_3214) ;  /* 0x0000024000006947 */ /* 0x000fea0003800000 */
.L_x_3218:
        /* <DEDUP_REMOVED lines=16> */
.L_x_3265:
        /* <DEDUP_REMOVED lines=16> */
.L_x_3266:
[----:B--2---:R-:W-:-:S05]  /*c3d0*/  IMAD R0, R0, c[0x0][0x538], RZ ;  /* 0x00014e0000007a24 */ /* 0x004fca00078e02ff */
[----:B------:R-:W-:-:S04]  /*c3e0*/  IADD3 R8, R0, R8, RZ ;  /* 0x0000000800087210 */ /* 0x000fc80007ffe0ff */
[----:B------:R-:W-:-:S13]  /*c3f0*/  ISETP.GT.AND P6, PT, R8, R9, PT ;  /* 0x000000090800720c */ /* 0x000fda0003fc4270 */
[----:B-1----:R-:W-:Y:S05]  /*c400*/  @!P6 BRA `(.L_x_3218) ;  /* 0xfffffdc00000e947 */ /* 0x002fea000383ffff */
.L_x_3214:
[----:B------:R-:W-:-:S05]  /*c410*/  IADD3 R8, -R0, R8, RZ ;  /* 0x0000000800087210 */ /* 0x000fca0007ffe1ff */
[----:B------:R-:W-:-:S05]  /*c420*/  IMAD R0, R4, c[0x0][0x538], R8 ;  /* 0x00014e0004007a24 */ /* 0x000fca00078e0208 */
[----:B------:R-:W-:Y:S01]  /*c430*/  ISETP.GT.AND P0, PT, R0, R9, PT ;  /* 0x000000090000720c */ /* 0x000fe20003f04270 */
[----:B------:R-:W-:-:S12]  /*c440*/  BRA.DIV ~URZ, `(.L_x_3219) ;  /* 0x000023027f007947 */ /* 0x000fd8000b800000 */
[----:B------:R-:W-:-:S04]  /*c450*/  VOTE.ANY R0, PT, !P0 ;  /* 0x0000000000007806 */ /* 0x000fc800040e0100 */
.L_x_3267:
[----:B------:R2:W3:Y:S01]  /*c460*/  POPC R11, R0 ;  /* 0x00000000000b7309 */ /* 0x0004e20000000000 */
[----:B------:R-:W-:Y:S05]  /*c470*/  BRA.DIV ~URZ, `(.L_x_3220) ;  /* 0x000023127f007947 */ /* 0x000fea000b800000 */
[----:B---3--:R3:W4:Y:S04]  /*c480*/  SHFL.IDX PT, R6, R6, R11, 0x1f ;  /* 0x00001f0b06067589 */ /* 0x00872800000e0000 */
[----:B------:R3:W1:Y:S02]  /*c490*/  SHFL.IDX PT, R7, R7, R11, 0x1f ;  /* 0x00001f0b07077589 */ /* 0x00066400000e0000 */
.L_x_3268:
[----:B------:R-:W-:Y:S01]  /*c4a0*/  ISETP.NE.AND P0, PT, R0, RZ, PT ;  /* 0x000000ff0000720c */ /* 0x000fe20003f05270 */
[----:B------:R-:W-:-:S12]  /*c4b0*/  BSSY B0, `(.L_x_3221) ;  /* 0x0000005000007945 */ /* 0x000fd80003800000 */
[----:B------:R-:W-:Y:S05]  /*c4c0*/  @!P0 BRA `(.L_x_3222) ;  /* 0x0000003000008947 */ /* 0x000fea0003800000 */
[----:B--2---:R-:W-:Y:S01]  /*c4d0*/  IADD3 R0, R11, -0x1, RZ ;  /* 0xffffffff0b007810 */ /* 0x004fe20007ffe0ff */
[----:B------:R-:W-:Y:S05]  /*c4e0*/  BRA.DIV ~URZ, `(.L_x_3223) ;  /* 0x000023727f007947 */ /* 0x000fea000b800000 */
[----:B------:R2:W3:Y:S02]  /*c4f0*/  SHFL.IDX PT, R10, R4, R0, 0x1f ;  /* 0x00001f00040a7589 */ /* 0x0004e400000e0000 */
.L_x_3222:
[----:B------:R-:W-:Y:S05]  /*c500*/  BSYNC B0 ;  /* 0x0000000000007941 */ /* 0x000fea0003800000 */
.L_x_3221:
        /* <DEDUP_REMOVED lines=64> */
.L_x_3215:
[----:B------:R-:W-:Y:S01]  /*c910*/  IMAD.MOV.U32 R212, RZ, RZ, R9 ;  /* 0x000000ffffd47224 */ /* 0x000fe200078e0009 */
[----:B------:R-:W-:Y:S01]  /*c920*/  MOV R214, RZ ;  /* 0x000000ff00d67202 */ /* 0x000fe20000000f00 */
[----:B------:R-:W-:Y:S01]  /*c930*/  IMAD.MOV.U32 R213, RZ, RZ, RZ ;  /* 0x000000ffffd57224 */ /* 0x000fe200078e00ff */
[----:B------:R-:W-:Y:S02]  /*c940*/  MOV R215, c[0x0][0x53c] ;  /* 0x00014f0000d77a02 */ /* 0x000fe40000000f00 */
.L_x_3224:
[----:B------:R-:W-:Y:S05]  /*c950*/  BSYNC B1 ;  /* 0x0000000000017941 */ /* 0x000fea0003800000 */
.L_x_3213:
[----:B------:R-:W-:Y:S01]  /*c960*/  WARPSYNC 0xffffffff ;  /* 0xffffffff00007948 */ /* 0x000fe20003800000 */
[----:B------:R-:W-:Y:S01]  /*c970*/  BAR.SYNC.DEFER_BLOCKING 0x4, 0x100 ;  /* 0x0104000000007b1d */ /* 0x000fe20000010000 */
[----:B------:R-:W-:-:S13]  /*c980*/  ISETP.NE.AND P0, PT, R13, RZ, PT ;  /* 0x000000ff0d00720c */ /* 0x000fda0003f05270 */
[----:B------:R2:W-:Y:S04]  /*c990*/  @!P0 STS.128 [0x18100], R212 ;  /* 0x018100d4ff008388 */ /* 0x0005e80000000c00 */
[----:B------:R-:W-:Y:S06]  /*c9a0*/  BAR.ARV 0x5, 0x100 ;  /* 0x0144000000007b1d */ /* 0x000fec0000002000 */
.L_x_3208:
[----:B-1----:R-:W-:-:S13]  /*c9b0*/  ISETP.GE.AND P0, PT, R215, c[0x0][0x53c], PT ;  /* 0x00014f00d7007a0c */ /* 0x002fda0003f06270 */
[----:B--23--:R-:W-:Y:S01]  /*c9c0*/  @P0 CALL.REL.NOINC `(.L_x_3225) ;  /* 0x0000001000000944 */ /* 0x00cfe20003c00000 */
[----:B------:R-:W-:Y:S05]  /*c9d0*/  BRA `(.L_x_3226) ;  /* 0xffff4b9000007947 */ /* 0x000fea000383ffff */
.L_x_3225:
[----:B------:R-:W-:Y:S05]  /*c9e0*/  EXIT ;  /* 0x000000000000794d */ /* 0x000fea0003800000 */
.L_x_3127:
[----:B------:R-:W-:Y:S01]  /*c9f0*/  IMAD.MOV.U32 R0, RZ, RZ, R5 ;  /* 0x000000ffff007224 */ /* 0x000fe200078e0005 */
[----:B------:R-:W-:Y:S02]  /*ca00*/  MOV R2, 0x1 ;  /* 0x0000000100027802 */ /* 0x000fe40000000f00 */
[----:B------:R-:W-:Y:S02]  /*ca10*/  MOV R3, 0xca30 ;  /* 0x0000ca3000037802 */ /* 0x000fe40000000f00 */
[----:B--2---:R-:W-:Y:S05]  /*ca20*/  CALL.REL.NOINC `($__internal_54_$__cuda_sm70_shflsync_up_p) ;  /* 0x00001f7000007944 */ /* 0x004fea0003c00000 */
[----:B------:R-:W-:Y:S01]  /*ca30*/  MOV R0, R4 ;  /* 0x0000000400007202 */ /* 0x000fe20000000f00 */
[----:B------:R-:W-:Y:S05]  /*ca40*/  BRA `(.L_x_3227) ;  /* 0xffff3a0000007947 */ /* 0x000fea000383ffff */
.L_x_3128:
[----:B------:R-:W-:Y:S01]  /*ca50*/  IMAD.MOV.U32 R0, RZ, RZ, R5 ;  /* 0x000000ffff007224 */ /* 0x000fe200078e0005 */
[----:B------:R-:W-:Y:S02]  /*ca60*/  MOV R2, 0x2 ;  /* 0x0000000200027802 */ /* 0x000fe40000000f00 */
[----:B------:R-:W-:Y:S02]  /*ca70*/  MOV R3, 0xca90 ;  /* 0x0000ca9000037802 */ /* 0x000fe40000000f00 */
[----:B--2---:R-:W-:Y:S05]  /*ca80*/  CALL.REL.NOINC `($__internal_54_$__cuda_sm70_shflsync_up_p) ;  /* 0x00001f1000007944 */ /* 0x004fea0003c00000 */
[----:B------:R-:W-:Y:S01]  /*ca90*/  SEL R0, R4, RZ, P4 ;  /* 0x000000ff04007207 */ /* 0x000fe20002000000 */
[----:B------:R-:W-:Y:S01]  /*caa0*/  IMAD.MOV.U32 R2, RZ, RZ, 0x4 ;  /* 0x00000004ff027424 */ /* 0x000fe200078e00ff */
[----:B------:R-:W-:-:S03]  /*cab0*/  MOV R3, 0xcae0 ;  /* 0x0000cae000037802 */ /* 0x000fc60000000f00 */
[----:B------:R-:W-:Y:S02]  /*cac0*/  IMAD.IADD R0, R5, 0x1, R0 ;  /* 0x0000000105007824 */ /* 0x000fe400078e0200 */
[----:B------:R-:W-:Y:S05]  /*cad0*/  CALL.REL.NOINC `($__internal_54_$__cuda_sm70_shflsync_up_p) ;  /* 0x00001ec000007944 */ /* 0x000fea0003c00000 */
        /* <DEDUP_REMOVED lines=12> */
[----:B------:R-:W-:Y:S02]  /*cba0*/  MOV R3, 0x1f ;  /* 0x0000001f00037802 */ /* 0x000fe40000000f00 */
[----:B------:R-:W-:Y:S01]  /*cbb0*/  MOV R2, 0xcbf0 ;  /* 0x0000cbf000027802 */ /* 0x000fe20000000f00 */
[----:B------:R-:W-:-:S04]  /*cbc0*/  IMAD.IADD R4, R0, 0x1, R4 ;  /* 0x0000000100047824 */ /* 0x000fc800078e0204 */
[----:B------:R-:W-:Y:S02]  /*cbd0*/  IMAD.MOV.U32 R191, RZ, RZ, R4 ;  /* 0x000000ffffbf7224 */ /* 0x000fe400078e0004 */
[----:B------:R-:W-:Y:S05]  /*cbe0*/  CALL.REL.NOINC `($__internal_53_$__cuda_sm70_shflsync_idx_p) ;  /* 0x00001d4000007944 */ /* 0x000fea0003c00000 */
[----:B-----5:R-:W-:Y:S01]  /*cbf0*/  MOV R0, R191 ;  /* 0x000000bf00007202 */ /* 0x020fe20000000f00 */
[----:B-1----:R-:W-:Y:S05]  /*cc00*/  BRA `(.L_x_3228) ;  /* 0xffff394000007947 */ /* 0x002fea000383ffff */
.L_x_3130:
[----:B------:R-:W-:Y:S02]  /*cc10*/  SEL R0, RZ, 0x1, P0 ;  /* 0x00000001ff007807 */ /* 0x000fe40000000000 */
[----:B------:R-:W-:Y:S02]  /*cc20*/  MOV R2, 0xcc40 ;  /* 0x0000cc4000027802 */ /* 0x000fe40000000f00 */
[----:B------:R-:W-:Y:S05]  /*cc30*/  CALL.REL.NOINC `($__internal_55_$__cuda_sm70_votesync_ballot) ;  /* 0x00001dd000007944 */ /* 0x000fea0003c00000 */
[----:B------:R-:W-:Y:S05]  /*cc40*/  BRA `(.L_x_3229) ;  /* 0xffff399000007947 */ /* 0x000fea000383ffff */
.L_x_3131:
[----:B------:R-:W-:Y:S01]  /*cc50*/  IMAD.MOV.U32 R191, RZ, RZ, R8 ;  /* 0x000000ffffbf7224 */ /* 0x000fe200078e0008 */
[----:B--2---:R-:W-:Y:S01]  /*cc60*/  MOV R190, R215 ;  /* 0x000000d700be7202 */ /* 0x004fe20000000f00 */
[----:B------:R-:W-:Y:S01]  /*cc70*/  IMAD.MOV.U32 R3, RZ, RZ, 0x1f ;  /* 0x0000001fff037424 */ /* 0x000fe200078e00ff */
[----:B------:R-:W-:Y:S02]  /*cc80*/  MOV R2, 0xcca0 ;  /* 0x0000cca000027802 */ /* 0x000fe40000000f00 */
[----:B-1----:R-:W-:Y:S05]  /*cc90*/  CALL.REL.NOINC `($__internal_53_$__cuda_sm70_shflsync_idx_p) ;  /* 0x00001c9000007944 */ /* 0x002fea0003c00000 */
[----:B------:R-:W-:Y:S01]  /*cca0*/  IMAD.MOV.U32 R11, RZ, RZ, R191 ;  /* 0x000000ffff0b7224 */ /* 0x000fe200078e00bf */
[----:B------:R-:W-:Y:S01]  /*ccb0*/  MOV R191, R7 ;  /* 0x0000000700bf7202 */ /* 0x000fe20000000f00 */
[----:B------:R-:W-:Y:S01]  /*ccc0*/  IMAD.MOV.U32 R6, RZ, RZ, RZ ;  /* 0x000000ffff067224 */ /* 0x000fe200078e00ff */
[----:B------:R-:W-:Y:S01]  /*ccd0*/  MOV R190, R215 ;  /* 0x000000d700be7202 */ /* 0x000fe20000000f00 */
[----:B------:R-:W-:Y:S01]  /*cce0*/  IMAD.MOV.U32 R3, RZ, RZ, 0x1f ;  /* 0x0000001fff037424 */ /* 0x000fe200078e00ff */
[----:B------:R-:W-:-:S02]  /*ccf0*/  MOV R2, 0xcd10 ;  /* 0x0000cd1000027802 */ /* 0x000fc40000000f00 */
[----:B-1---5:R-:W-:Y:S05]  /*cd00*/  CALL.REL.NOINC `($__internal_53_$__cuda_sm70_shflsync_idx_p) ;  /* 0x00001c2000007944 */ /* 0x022fea0003c00000 */
[----:B------:R-:W-:Y:S01]  /*cd10*/  MOV R10, R191 ;  /* 0x000000bf000a7202 */ /* 0x000fe20000000f00 */
[----:B-1---5:R-:W-:Y:S05]  /*cd20*/  BRA `(.L_x_3230) ;  /* 0xffff390000007947 */ /* 0x022fea000383ffff */
.L_x_3134:
[----:B------:R-:W-:Y:S01]  /*cd30*/  IMAD.MOV.U32 R191, RZ, RZ, R4 ;  /* 0x000000ffffbf7224 */ /* 0x000fe200078e0004 */
[----:B------:R-:W-:-:S02]  /*cd40*/  MOV R3, 0x1f ;  /* 0x0000001f00037802 */ /* 0x000fc40000000f00 */
[----:B------:R-:W-:Y:S02]  /*cd50*/  MOV R2, 0xcd70 ;  /* 0x0000cd7000027802 */ /* 0x000fe40000000f00 */
[----:B-1234-:R-:W-:Y:S05]  /*cd60*/  CALL.REL.NOINC `($__internal_53_$__cuda_sm70_shflsync_idx_p) ;  /* 0x00001bc000007944 */ /* 0x01efea0003c00000 */
[----:B------:R-:W-:Y:S01]  /*cd70*/  MOV R6, R191 ;  /* 0x000000bf00067202 */ /* 0x000fe20000000f00 */
[----:B-1---5:R-:W-:Y:S05]  /*cd80*/  BRA `(.L_x_3133) ;  /* 0xffff390000007947 */ /* 0x022fea000383ffff */
.L_x_3142:
[----:B------:R-:W-:Y:S01]  /*cd90*/  IMAD.MOV.U32 R191, RZ, RZ, R9 ;  /* 0x000000ffffbf7224 */ /* 0x000fe200078e0009 */
[----:B------:R-:W-:Y:S01]  /*cda0*/  MOV R190, RZ ;  /* 0x000000ff00be7202 */ /* 0x000fe20000000f00 */
[----:B------:R-:W-:Y:S01]  /*cdb0*/  IMAD.MOV.U32 R3, RZ, RZ, 0x181f ;  /* 0x0000181fff037424 */ /* 0x000fe200078e00ff */
[----:B------:R-:W-:Y:S02]  /*cdc0*/  MOV R2, 0xcde0 ;  /* 0x0000cde000027802 */ /* 0x000fe40000000f00 */
[----:B-----5:R-:W-:Y:S05]  /*cdd0*/  CALL.REL.NOINC `($__internal_53_$__cuda_sm70_shflsync_idx_p) ;  /* 0x00001b5000007944 */ /* 0x020fea0003c00000 */
[----:B------:R-:W-:Y:S01]  /*cde0*/  MOV R8, R191 ;  /* 0x000000bf00087202 */ /* 0x000fe20000000f00 */
[----:B-1---5:R-:W-:Y:S05]  /*cdf0*/  BRA `(.L_x_3231) ;  /* 0xffff538000007947 */ /* 0x022fea000383ffff */
.L_x_3143:
[----:B------:R-:W-:Y:S01]  /*ce00*/  IMAD.MOV.U32 R191, RZ, RZ, R12 ;  /* 0x000000ffffbf7224 */ /* 0x000fe200078e000c */
[----:B------:R-:W-:Y:S01]  /*ce10*/  MOV R190, RZ ;  /* 0x000000ff00be7202 */ /* 0x000fe20000000f00 */
[----:B------:R-:W-:Y:S01]  /*ce20*/  IMAD.MOV.U32 R3, RZ, RZ, 0x181f ;  /* 0x0000181fff037424 */ /* 0x000fe200078e00ff */
[----:B------:R-:W-:Y:S02]  /*ce30*/  MOV R2, 0xce50 ;  /* 0x0000ce5000027802 */ /* 0x000fe40000000f00 */
[----:B-12--5:R-:W-:Y:S05]  /*ce40*/  CALL.REL.NOINC `($__internal_53_$__cuda_sm70_shflsync_idx_p) ;  /* 0x00001ae000007944 */ /* 0x026fea0003c00000 */
[----:B-----5:R-:W-:Y:S01]  /*ce50*/  MOV R0, R191 ;  /* 0x000000bf00007202 */ /* 0x020fe20000000f00 */
[----:B-1----:R-:W-:Y:S05]  /*ce60*/  BRA `(.L_x_3232) ;  /* 0xffff533000007947 */ /* 0x002fea000383ffff */
.L_x_3146:
[----:B------:R-:W-:Y:S01]  /*ce70*/  IMAD.MOV.U32 R191, RZ, RZ, R9 ;  /* 0x000000ffffbf7224 */ /* 0x000fe200078e0009 */
[----:B------:R-:W-:Y:S01]  /*ce80*/  MOV R190, 0x1 ;  /* 0x0000000100be7802 */ /* 0x000fe20000000f00 */
[----:B--2---:R-:W-:Y:S01]  /*ce90*/  IMAD.MOV.U32 R3, RZ, RZ, 0x181f ;  /* 0x0000181fff037424 */ /* 0x004fe200078e00ff */
[----:B------:R-:W-:-:S02]  /*cea0*/  MOV R2, 0xcec0 ;  /* 0x0000cec000027802 */ /* 0x000fc40000000f00 */
[----:B-1-345:R-:W-:Y:S05]  /*ceb0*/  CALL.REL.NOINC `($__internal_53_$__cuda_sm70_shflsync_idx_p) ;  /* 0x00001a7000007944 */ /* 0x03afea0003c00000 */
[----:B------:R-:W-:Y:S01]  /*cec0*/  IMAD.MOV.U32 R8, RZ, RZ, R191 ;  /* 0x000000ffff087224 */ /* 0x000fe200078e00bf */
[----:B------:R-:W-:Y:S01]  /*ced0*/  MOV R190, 0x1 ;  /* 0x0000000100be7802 */ /* 0x000fe20000000f00 */
[----:B------:R-:W-:Y:S01]  /*cee0*/  IMAD.MOV.U32 R191, RZ, RZ, R12 ;  /* 0x000000ffffbf7224 */ /* 0x000fe200078e000c */
[----:B------:R-:W-:-:S02]  /*cef0*/  MOV R3, 0x181f ;  /* 0x0000181f00037802 */ /* 0x000fc40000000f00 */
[----:B------:R-:W-:Y:S02]  /*cf00*/  MOV R2, 0xcf20 ;  /* 0x0000cf2000027802 */ /* 0x000fe40000000f00 */
[----:B-1---5:R-:W-:Y:S05]  /*cf10*/  CALL.REL.NOINC `($__internal_53_$__cuda_sm70_shflsync_idx_p) ;  /* 0x00001a1000007944 */ /* 0x022fea0003c00000 */
[----:B-----5:R-:W-:Y:S01]  /*cf20*/  MOV R0, R191 ;  /* 0x000000bf00007202 */ /* 0x020fe20000000f00 */
[----:B-1----:R-:W-:Y:S05]  /*cf30*/  BRA `(.L_x_3233) ;  /* 0xffff53e000007947 */ /* 0x002fea000383ffff */
.L_x_3149:
[----:B------:R-:W-:Y:S01]  /*cf40*/  IMAD.MOV.U32 R191, RZ, RZ, R9 ;  /* 0x000000ffffbf7224 */ /* 0x000fe200078e0009 */
[----:B------:R-:W-:Y:S01]  /*cf50*/  MOV R190, 0x2 ;  /* 0x0000000200be7802 */ /* 0x000fe20000000f00 */
[----:B-1----:R-:W-:Y:S01]  /*cf60*/  IMAD.MOV.U32 R3, RZ, RZ, 0x181f ;  /* 0x0000181fff037424 */ /* 0x002fe200078e00ff */
[----:B------:R-:W-:Y:S02]  /*cf70*/  MOV R2, 0xcf90 ;  /* 0x0000cf9000027802 */ /* 0x000fe40000000f00 */
[----:B--2345:R-:W-:Y:S05]  /*cf80*/  CALL.REL.NOINC `($__internal_53_$__cuda_sm70_shflsync_idx_p) ;  /* 0x000019a000007944 */ /* 0x03cfea0003c00000 */
[----:B------:R-:W-:Y:S01]  /*cf90*/  MOV R8, R191 ;  /* 0x000000bf00087202 */ /* 0x000fe20000000f00 */
[----:B-1---5:R-:W-:Y:S05]  /*cfa0*/  BRA `(.L_x_3234) ;  /* 0xffff54d000007947 */ /* 0x022fea000383ffff */
.L_x_3150:
[----:B------:R-:W-:Y:S01]  /*cfb0*/  IMAD.MOV.U32 R191, RZ, RZ, R12 ;  /* 0x000000ffffbf7224 */ /* 0x000fe200078e000c */
[----:B------:R-:W-:Y:S01]  /*cfc0*/  MOV R190, 0x2 ;  /* 0x0000000200be7802 */ /* 0x000fe20000000f00 */
[----:B------:R-:W-:Y:S01]  /*cfd0*/  IMAD.MOV.U32 R3, RZ, RZ, 0x181f ;  /* 0x0000181fff037424 */ /* 0x000fe200078e00ff */
[----:B------:R-:W-:Y:S02]  /*cfe0*/  MOV R2, 0xd000 ;  /* 0x0000d00000027802 */ /* 0x000fe40000000f00 */
[----:B-12345:R-:W-:Y:S05]  /*cff0*/  CALL.REL.NOINC `($__internal_53_$__cuda_sm70_shflsync_idx_p) ;  /* 0x0000193000007944 */ /* 0x03efea0003c00000 */
[----:B-----5:R-:W-:Y:S01]  /*d000*/  MOV R0, R191 ;  /* 0x000000bf00007202 */ /* 0x020fe20000000f00 */
[----:B-1----:R-:W-:Y:S05]  /*d010*/  BRA `(.L_x_3235) ;  /* 0xffff548000007947 */ /* 0x002fea000383ffff */
.L_x_3153:
[----:B------:R-:W-:Y:S01]  /*d020*/  IMAD.MOV.U32 R191, RZ, RZ, R9 ;  /* 0x000000ffffbf7224 */ /* 0x000fe200078e0009 */
[----:B------:R-:W-:Y:S01]  /*d030*/  MOV R190, 0x3 ;  /* 0x0000000300be7802 */ /* 0x000fe20000000f00 */
[----:B-1----:R-:W-:Y:S01]  /*d040*/  IMAD.MOV.U32 R3, RZ, RZ, 0x181f ;  /* 0x0000181fff037424 */ /* 0x002fe200078e00ff */
[----:B------:R-:W-:-:S02]  /*d050*/  MOV R2, 0xd070 ;  /* 0x0000d07000027802 */ /* 0x000fc40000000f00 */
[----:B--2345:R-:W-:Y:S05]  /*d060*/  CALL.REL.NOINC `($__internal_53_$__cuda_sm70_shflsync_idx_p) ;  /* 0x000018c000007944 */ /* 0x03cfea0003c00000 */
        /* <DEDUP_REMOVED lines=8> */
.L_x_3156:
[----:B------:R-:W-:Y:S01]  /*d0f0*/  IMAD.MOV.U32 R191, RZ, RZ, R5 ;  /* 0x000000ffffbf7224 */ /* 0x000fe200078e0005 */
[----:B------:R-:W-:Y:S01]  /*d100*/  MOV R190, RZ ;  /* 0x000000ff00be7202 */ /* 0x000fe20000000f00 */
[----:B------:R-:W-:Y:S01]  /*d110*/  IMAD.MOV.U32 R3, RZ, RZ, 0x181f ;  /* 0x0000181fff037424 */ /* 0x000fe200078e00ff */
[----:B------:R-:W-:Y:S02]  /*d120*/  MOV R2, 0xd140 ;  /* 0x0000d14000027802 */ /* 0x000fe40000000f00 */
[----:B------:R-:W-:Y:S05]  /*d130*/  CALL.REL.NOINC `($__internal_53_$__cuda_sm70_shflsync_idx_p) ;  /* 0x000017f000007944 */ /* 0x000fea0003c00000 */
[----:B------:R-:W-:Y:S01]  /*d140*/  MOV R4, R191 ;  /* 0x000000bf00047202 */ /* 0x000fe20000000f00 */
[----:B-1---5:R-:W-:Y:S05]  /*d150*/  BRA `(.L_x_3237) ;  /* 0xffff6a8000007947 */ /* 0x022fea000383ffff */
.L_x_3157:
[----:B------:R-:W-:Y:S01]  /*d160*/  IMAD.MOV.U32 R191, RZ, RZ, R10 ;  /* 0x000000ffffbf7224 */ /* 0x000fe200078e000a */
[----:B------:R-:W-:Y:S01]  /*d170*/  MOV R190, RZ ;  /* 0x000000ff00be7202 */ /* 0x000fe20000000f00 */
[----:B------:R-:W-:Y:S01]  /*d180*/  IMAD.MOV.U32 R3, RZ, RZ, 0x181f ;  /* 0x0000181fff037424 */ /* 0x000fe200078e00ff */
[----:B------:R-:W-:Y:S02]  /*d190*/  MOV R2, 0xd1b0 ;  /* 0x0000d1b000027802 */ /* 0x000fe40000000f00 */
[----:B-12---:R-:W-:Y:S05]  /*d1a0*/  CALL.REL.NOINC `($__internal_53_$__cuda_sm70_shflsync_idx_p) ;  /* 0x0000178000007944 */ /* 0x006fea0003c00000 */
        /* <DEDUP_REMOVED lines=17> */
[----:B---3--:R-:W-:Y:S02]  /*d2c0*/  MOV R3, 0x181f ;  /* 0x0000181f00037802 */ /* 0x008fe40000000f00 */
[----:B------:R-:W-:Y:S02]  /*d2d0*/  MOV R2, 0xd2f0 ;  /* 0x0000d2f000027802 */ /* 0x000fe40000000f00 */
[----:B-12--5:R-:W-:Y:S05]  /*d2e0*/  CALL.REL.NOINC `($__internal_53_$__cuda_sm70_shflsync_idx_p) ;  /* 0x0000164000007944 */ /* 0x026fea0003c00000 */
[----:B------:R-:W-:Y:S01]  /*d2f0*/  IMAD.MOV.U32 R8, RZ, RZ, R191 ;  /* 0x000000ffff087224 */ /* 0x000fe200078e00bf */
[----:B------:R-:W-:Y:S01]  /*d300*/  MOV R190, 0x1 ;  /* 0x0000000100be7802 */ /* 0x000fe20000000f00 */
[----:B------:R-:W-:Y:S01]  /*d310*/  IMAD.MOV.U32 R191, RZ, RZ, R10 ;  /* 0x000000ffffbf7224 */ /* 0x000fe200078e000a */
[----:B------:R-:W-:Y:S02]  /*d320*/  MOV R3, 0x181f ;  /* 0x0000181f00037802 */ /* 0x000fe40000000f00 */
[----:B------:R-:W-:Y:S02]  /*d330*/  MOV R2, 0xd350 ;  /* 0x0000d35000027802 */ /* 0x000fe40000000f00 */
[----:B-1---5:R-:W-:Y:S05]  /*d340*/  CALL.REL.NOINC `($__internal_53_$__cuda_sm70_shflsync_idx_p) ;  /* 0x000015e000007944 */ /* 0x022fea0003c00000 */
[----:B-----5:R-:W-:Y:S01]  /*d350*/  MOV R0, R191 ;  /* 0x000000bf00007202 */ /* 0x020fe20000000f00 */
[----:B-1----:R-:W-:Y:S05]  /*d360*/  BRA `(.L_x_3238) ;  /* 0xffff698000007947 */ /* 0x002fea000383ffff */
.L_x_3158:
[----:B------:R-:W-:Y:S01]  /*d370*/  IMAD.MOV.U32 R124, RZ, RZ, R4 ;  /* 0x000000ffff7c7224 */ /* 0x000fe200078e0004 */
[----:B------:R-:W-:-:S02]  /*d380*/  MOV R0, 0x2 ;  /* 0x0000000200007802 */ /* 0x000fc40000000f00 */
[----:B------:R-:W-:Y:S02]  /*d390*/  MOV R2, 0xd3b0 ;  /* 0x0000d3b000027802 */ /* 0x000fe40000000f00 */
[----:B------:R-:W-:Y:S05]  /*d3a0*/  CALL.REL.NOINC `($__internal_52_$__cuda_sm70_shflsync_bfly_p) ;  /* 0x0000152000007944 */ /* 0x000fea0003c00000 */
[----:B------:R-:W-:Y:S01]  /*d3b0*/  FMNMX.FTZ R4, R4, R0, !PT ;  /* 0x0000000004047209 */ /* 0x000fe20007810000 */
[----:B------:R-:W-:Y:S01]  /*d3c0*/  IMAD.MOV.U32 R0, RZ, RZ, 0x1 ;  /* 0x00000001ff007424 */ /* 0x000fe200078e00ff */
[----:B------:R-:W-:-:S03]  /*d3d0*/  MOV R2, 0xd400 ;  /* 0x0000d40000027802 */ /* 0x000fc60000000f00 */
[----:B------:R-:W-:Y:S02]  /*d3e0*/  IMAD.MOV.U32 R124, RZ, RZ, R4 ;  /* 0x000000ffff7c7224 */ /* 0x000fe400078e0004 */
[----:B------:R-:W-:Y:S05]  /*d3f0*/  CALL.REL.NOINC `($__internal_52_$__cuda_sm70_shflsync_bfly_p) ;  /* 0x000014d000007944 */ /* 0x000fea0003c00000 */
[----:B------:R-:W-:Y:S01]  /*d400*/  FMNMX.FTZ R125, R4, R0, !PT ;  /* 0x00000000047d7209 */ /* 0x000fe20007810000 */
[----:B------:R-:W-:Y:S01]  /*d410*/  IMAD.MOV.U32 R124, RZ, RZ, R5 ;  /* 0x000000ffff7c7224 */ /* 0x000fe200078e0005 */
[----:B------:R-:W-:Y:S01]  /*d420*/  MOV R2, 0xd450 ;  /* 0x0000d45000027802 */ /* 0x000fe20000000f00 */
[----:B------:R-:W-:Y:S02]  /*d430*/  IMAD.MOV.U32 R0, RZ, RZ, 0x2 ;  /* 0x00000002ff007424 */ /* 0x000fe400078e00ff */
[----:B------:R-:W-:Y:S05]  /*d440*/  CALL.REL.NOINC `($__internal_52_$__cuda_sm70_shflsync_bfly_p) ;  /* 0x0000148000007944 */ /* 0x000fea0003c00000 */
[----:B------:R-:W-:Y:S01]  /*d450*/  FMNMX.FTZ R5, R5, R0, !PT ;  /* 0x0000000005057209 */ /* 0x000fe20007810000 */
[----:B------:R-:W-:Y:S01]  /*d460*/  IMAD.MOV.U32 R0, RZ, RZ, 0x1 ;  /* 0x00000001ff007424 */ /* 0x000fe200078e00ff */
[----:B------:R-:W-:-:S03]  /*d470*/  MOV R2, 0xd4a0 ;  /* 0x0000d4a000027802 */ /* 0x000fc60000000f00 */
[----:B------:R-:W-:Y:S02]  /*d480*/  IMAD.MOV.U32 R124, RZ, RZ, R5 ;  /* 0x000000ffff7c7224 */ /* 0x000fe400078e0005 */
[----:B------:R-:W-:Y:S05]  /*d490*/  CALL.REL.NOINC `($__internal_52_$__cuda_sm70_shflsync_bfly_p) ;  /* 0x0000143000007944 */ /* 0x000fea0003c00000 */
[----:B------:R-:W-:Y:S01]  /*d4a0*/  MOV R3, R0 ;  /* 0x0000000000037202 */ /* 0x000fe20000000f00 */
[----:B------:R-:W-:Y:S05]  /*d4b0*/  BRA `(.L_x_3239) ;  /* 0xffff6f1000007947 */ /* 0x000fea000383ffff */
.L_x_3160:
[----:B--234-:R-:W-:Y:S01]  /*d4c0*/  MOV R190, RZ ;  /* 0x000000ff00be7202 */ /* 0x01cfe20000000f00 */
[----:B------:R-:W-:Y:S01]  /*d4d0*/  IMAD.MOV.U32 R191, RZ, RZ, R7 ;  /* 0x000000ffffbf7224 */ /* 0x000fe200078e0007 */
[----:B------:R-:W-:Y:S01]  /*d4e0*/  MOV R2, 0xd510 ;  /* 0x0000d51000027802 */ /* 0x000fe20000000f00 */
[----:B------:R-:W-:Y:S02]  /*d4f0*/  IMAD.MOV.U32 R3, RZ, RZ, 0x181f ;  /* 0x0000181fff037424 */ /* 0x000fe400078e00ff */
[----:B-1----:R-:W-:Y:S05]  /*d500*/  CALL.REL.NOINC `($__internal_53_$__cuda_sm70_shflsync_idx_p) ;  /* 0x0000142000007944 */ /* 0x002fea0003c00000 */
[----:B------:R-:W-:Y:S01]  /*d510*/  MOV R2, R191 ;  /* 0x000000bf00027202 */ /* 0x000fe20000000f00 */
[----:B-1---5:R-:W-:-:S05]  /*d520*/  BRA `(.L_x_3240) ;  /* 0xffff836000007947 */ /* 0x022fca000383ffff */
.L_x_3163:
[----:B------:R-:W-:Y:S01]  /*d530*/  MOV R190, RZ ;  /* 0x000000ff00be7202 */ /* 0x000fe20000000f00 */
[----:B------:R-:W-:Y:S01]  /*d540*/  IMAD.MOV.U32 R191, RZ, RZ, R125 ;  /* 0x000000ffffbf7224 */ /* 0x000fe200078e007d */
[----:B------:R-:W-:Y:S01]  /*d550*/  MOV R2, 0xd580 ;  /* 0x0000d58000027802 */ /* 0x000fe20000000f00 */
[----:B------:R-:W-:Y:S02]  /*d560*/  IMAD.MOV.U32 R3, RZ, RZ, 0x181f ;  /* 0x0000181fff037424 */ /* 0x000fe400078e00ff */
[----:B------:R-:W-:Y:S05]  /*d570*/  CALL.REL.NOINC `($__internal_53_$__cuda_sm70_shflsync_idx_p) ;  /* 0x000013b000007944 */ /* 0x000fea0003c00000 */
[----:B------:R-:W-:Y:S01]  /*d580*/  MOV R124, R191 ;  /* 0x000000bf007c7202 */ /* 0x000fe20000000f00 */
[----:B-1---5:R-:W-:-:S05]  /*d590*/  BRA `(.L_x_3241) ;  /* 0xffff911000007947 */ /* 0x022fca000383ffff */
.L_x_3164:
[----:B------:R-:W-:Y:S01]  /*d5a0*/  MOV R190, RZ ;  /* 0x000000ff00be7202 */ /* 0x000fe20000000f00 */
[----:B------:R-:W-:Y:S01]  /*d5b0*/  IMAD.MOV.U32 R191, RZ, RZ, R138 ;  /* 0x000000ffffbf7224 */ /* 0x000fe200078e008a */
[----:B------:R-:W-:Y:S01]  /*d5c0*/  MOV R2, 0xd5f0 ;  /* 0x0000d5f000027802 */ /* 0x000fe20000000f00 */
[----:B------:R-:W-:Y:S02]  /*d5d0*/  IMAD.MOV.U32 R3, RZ, RZ, 0x181f ;  /* 0x0000181fff037424 */ /* 0x000fe400078e00ff */
[----:B-12---:R-:W-:Y:S05]  /*d5e0*/  CALL.REL.NOINC `($__internal_53_$__cuda_sm70_shflsync_idx_p) ;  /* 0x0000134000007944 */ /* 0x006fea0003c00000 */
        /* <DEDUP_REMOVED lines=13> */
[----:B--2---:R-:W-:Y:S01]  /*d6c0*/  IADD3 R2, P2, R191, R144, RZ ;  /* 0x00000090bf027210 */ /* 0x004fe20007f5e0ff */
[----:B------:R-:W-:Y:S04]  /*d6d0*/  IMAD.MOV.U32 R191, RZ, RZ, R125 ;  /* 0x000000ffffbf7224 */ /* 0x000fe800078e007d */
[----:B------:R-:W-:Y:S05]  /*d6e0*/  IMAD.X R3, R124, 0x1, R141, P2 ;  /* 0x000000017c037824 */ /* 0x000fea00010e068d */
[----:B------:R2:W-:Y:S02]  /*d6f0*/  LDGSTS.E.BYPASS.LTC128B.128 [R187+0xa100], [R2.64], !P1 ;  /* 0x0a10000002bb7fae */ /* 0x0005e4000c901d46 */
[----:B--2---:R-:W-:Y:S01]  /*d700*/  MOV R2, 0xd730 ;  /* 0x0000d73000027802 */ /* 0x004fe20000000f00 */
[----:B------:R-:W-:Y:S02]  /*d710*/  IMAD.MOV.U32 R3, RZ, RZ, 0x181f ;  /* 0x0000181fff037424 */ /* 0x000fe400078e00ff */
[----:B-1-3-5:R-:W-:Y:S05]  /*d720*/  CALL.REL.NOINC `($__internal_53_$__cuda_sm70_shflsync_idx_p) ;  /* 0x0000120000007944 */ /* 0x02afea0003c00000 */
[----:B------:R-:W-:Y:S01]  /*d730*/  MOV R190, 0x1 ;  /* 0x0000000100be7802 */ /* 0x000fe20000000f00 */
[----:B------:R-:W-:Y:S01]  /*d740*/  IMAD.MOV.U32 R124, RZ, RZ, R191 ;  /* 0x000000ffff7c7224 */ /* 0x000fe200078e00bf */
[----:B------:R-:W-:Y:S01]  /*d750*/  MOV R3, 0x181f ;  /* 0x0000181f00037802 */ /* 0x000fe20000000f00 */
[----:B------:R-:W-:Y:S01]  /*d760*/  IMAD.MOV.U32 R191, RZ, RZ, R138 ;  /* 0x000000ffffbf7224 */ /* 0x000fe200078e008a */
[----:B------:R-:W-:Y:S02]  /*d770*/  MOV R2, 0xd790 ;  /* 0x0000d79000027802 */ /* 0x000fe40000000f00 */
[----:B-1---5:R-:W-:Y:S05]  /*d780*/  CALL.REL.NOINC `($__internal_53_$__cuda_sm70_shflsync_idx_p) ;  /* 0x000011a000007944 */ /* 0x022fea0003c00000 */
[----:B-----5:R-:W-:Y:S01]  /*d790*/  MOV R0, R191 ;  /* 0x000000bf00007202 */ /* 0x020fe20000000f00 */
[----:B-1----:R-:W-:-:S05]  /*d7a0*/  BRA `(.L_x_3242) ;  /* 0xffff902000007947 */ /* 0x002fca000383ffff */
.L_x_3165:
[----:B------:R-:W-:Y:S02]  /*d7b0*/  MOV R0, 0x2 ;  /* 0x0000000200007802 */ /* 0x000fe40000000f00 */
[----:B------:R-:W-:Y:S02]  /*d7c0*/  MOV R2, 0xd7e0 ;  /* 0x0000d7e000027802 */ /* 0x000fe40000000f00 */
[----:B-1----:R-:W-:Y:S05]  /*d7d0*/  CALL.REL.NOINC `($__internal_52_$__cuda_sm70_shflsync_bfly_p) ;  /* 0x000010f000007944 */ /* 0x002fea0003c00000 */
[----:B------:R-:W-:Y:S01]  /*d7e0*/  FMNMX.FTZ R124, R124, R0, !PT ;  /* 0x000000007c7c7209 */ /* 0x000fe20007810000 */
[----:B------:R-:W-:Y:S01]  /*d7f0*/  IMAD.MOV.U32 R0, RZ, RZ, 0x1 ;  /* 0x00000001ff007424 */ /* 0x000fe200078e00ff */
[----:B------:R-:W-:Y:S02]  /*d800*/  MOV R2, 0xd820 ;  /* 0x0000d82000027802 */ /* 0x000fe40000000f00 */
        /* <DEDUP_REMOVED lines=8> */
[----:B------:R-:W-:Y:S02]  /*d890*/  MOV R2, 0xd8b0 ;  /* 0x0000d8b000027802 */ /* 0x000fe40000000f00 */
[----:B------:R-:W-:Y:S05]  /*d8a0*/  CALL.REL.NOINC `($__internal_52_$__cuda_sm70_shflsync_bfly_p) ;  /* 0x0000102000007944 */ /* 0x000fea0003c00000 */
[----:B------:R-:W-:-:S05]  /*d8b0*/  BRA `(.L_x_3243) ;  /* 0xffff92b000007947 */ /* 0x000fca000383ffff */
.L_x_3167:
[----:B------:R-:W-:Y:S01]  /*d8c0*/  IMAD.MOV.U32 R124, RZ, RZ, R195 ;  /* 0x000000ffff7c7224 */ /* 0x000fe200078e00c3 */
[----:B------:R-:W-:-:S02]  /*d8d0*/  MOV R0, 0x2 ;  /* 0x0000000200007802 */ /* 0x000fc40000000f00 */
[----:B------:R-:W-:Y:S02]  /*d8e0*/  MOV R2, 0xd900 ;  /* 0x0000d90000027802 */ /* 0x000fe40000000f00 */
[----:B------:R-:W-:Y:S05]  /*d8f0*/  CALL.REL.NOINC `($__internal_52_$__cuda_sm70_shflsync_bfly_p) ;  /* 0x00000fd000007944 */ /* 0x000fea0003c00000 */
[----:B------:R-:W-:Y:S05]  /*d900*/  BRA `(.L_x_3244) ;  /* 0xffffa99000007947 */ /* 0x000fea000383ffff */
.L_x_3168:
[----:B------:R-:W-:Y:S01]  /*d910*/  IMAD.MOV.U32 R124, RZ, RZ, R4 ;  /* 0x000000ffff7c7224 */ /* 0x000fe200078e0004 */
[----:B------:R-:W-:Y:S02]  /*d920*/  MOV R0, 0x1 ;  /* 0x0000000100007802 */ /* 0x000fe40000000f00 */
[----:B------:R-:W-:Y:S02]  /*d930*/  MOV R2, 0xd950 ;  /* 0x0000d95000027802 */ /* 0x000fe40000000f00 */
[----:B-1----:R-:W-:Y:S05]  /*d940*/  CALL.REL.NOINC `($__internal_52_$__cuda_sm70_shflsync_bfly_p) ;  /* 0x00000f8000007944 */ /* 0x002fea0003c00000 */
[----:B------:R-:W-:Y:S01]  /*d950*/  FADD.FTZ R4, R4, R0 ;  /* 0x0000000004047221 */ /* 0x000fe20000010000 */
[----:B------:R-:W-:Y:S02]  /*d960*/  MOV R124, R196 ;  /* 0x000000c4007c7202 */ /* 0x000fe40000000f00 */
[----:B------:R-:W-:Y:S02]  /*d970*/  MOV R0, 0x2 ;  /* 0x0000000200007802 */ /* 0x000fe40000000f00 */
[----:B------:R-:W-:Y:S02]  /*d980*/  MOV R2, 0xd9a0 ;  /* 0x0000d9a000027802 */ /* 0x000fe40000000f00 */
[----:B------:R-:W-:Y:S05]  /*d990*/  CALL.REL.NOINC `($__internal_52_$__cuda_sm70_shflsync_bfly_p) ;  /* 0x00000f3000007944 */ /* 0x000fea0003c00000 */
[----:B------:R-:W-:Y:S01]  /*d9a0*/  FADD.FTZ R5, R196, R0 ;  /* 0x00000000c4057221 */ /* 0x000fe20000010000 */
[----:B------:R-:W-:Y:S02]  /*d9b0*/  MOV R0, 0x1 ;  /* 0x0000000100007802 */ /* 0x000fe40000000f00 */
[----:B------:R-:W-:-:S02]  /*d9c0*/  MOV R2, 0xd9f0 ;  /* 0x0000d9f000027802 */ /* 0x000fc40000000f00 */
[----:B------:R-:W-:Y:S02]  /*d9d0*/  MOV R124, R5 ;  /* 0x00000005007c7202 */ /* 0x000fe40000000f00 */
[----:B------:R-:W-:Y:S05]  /*d9e0*/  CALL.REL.NOINC `($__internal_52_$__cuda_sm70_shflsync_bfly_p) ;  /* 0x00000ee000007944 */ /* 0x000fea0003c00000 */
[----:B------:R-:W-:Y:S01]  /*d9f0*/  MOV R3, R0 ;  /* 0x0000000000037202 */ /* 0x000fe20000000f00 */
[----:B------:R-:W-:Y:S05]  /*da00*/  BRA `(.L_x_3245) ;  /* 0xffffa90000007947 */ /* 0x000fea000383ffff */
.L_x_3175:
[----:B--234-:R-:W-:Y:S01]  /*da10*/  IMAD.MOV.U32 R191, RZ, RZ, R9 ;  /* 0x000000ffffbf7224 */ /* 0x01cfe200078e0009 */
[----:B------:R-:W-:Y:S01]  /*da20*/  MOV R190, RZ ;  /* 0x000000ff00be7202 */ /* 0x000fe20000000f00 */
[----:B------:R-:W-:Y:S01]  /*da30*/  IMAD.MOV.U32 R3, RZ, RZ, 0x181f ;  /* 0x0000181fff037424 */ /* 0x000fe200078e00ff */
[----:B------:R-:W-:Y:S02]  /*da40*/  MOV R2, 0xda60 ;  /* 0x0000da6000027802 */ /* 0x000fe40000000f00 */
[----:B-1----:R-:W-:Y:S05]  /*da50*/  CALL.REL.NOINC `($__internal_53_$__cuda_sm70_shflsync_idx_p) ;  /* 0x00000ed000007944 */ /* 0x002fea0003c00000 */
[----:B------:R-:W-:Y:S01]  /*da60*/  MOV R8, R191 ;  /* 0x000000bf00087202 */ /* 0x000fe20000000f00 */
[----:B-1---5:R-:W-:Y:S05]  /*da70*/  BRA `(.L_x_3246) ;  /* 0xffffbfe000007947 */ /* 0x022fea000383ffff */
.L_x_3176:
[----:B------:R-:W-:Y:S01]  /*da80*/  IMAD.MOV.U32 R191, RZ, RZ, R12 ;  /* 0x000000ffffbf7224 */ /* 0x000fe200078e000c */
[----:B------:R-:W-:Y:S01]  /*da90*/  MOV R190, RZ ;  /* 0x000000ff00be7202 */ /* 0x000fe20000000f00 */
[----:B------:R-:W-:Y:S01]  /*daa0*/  IMAD.MOV.U32 R3, RZ, RZ, 0x181f ;  /* 0x0000181fff037424 */ /* 0x000fe200078e00ff */
[----:B------:R-:W-:Y:S02]  /*dab0*/  MOV R2, 0xdad0 ;  /* 0x0000dad000027802 */ /* 0x000fe40000000f00 */
[----:B-123--:R-:W-:Y:S05]  /*dac0*/  CALL.REL.NOINC `($__internal_53_$__cuda_sm70_shflsync_idx_p) ;  /* 0x00000e6000007944 */ /* 0x00efea0003c00000 */
[----:B-----5:R-:W-:Y:S01]  /*dad0*/  MOV R0, R191 ;  /* 0x000000bf00007202 */ /* 0x020fe20000000f00 */
[----:B-1----:R-:W-:Y:S05]  /*dae0*/  BRA `(.L_x_3247) ;  /* 0xffffbf9000007947 */ /* 0x002fea000383ffff */
.L_x_3179:
[----:B------:R-:W-:Y:S01]  /*daf0*/  IMAD.MOV.U32 R191, RZ, RZ, R9 ;  /* 0x000000ffffbf7224 */ /* 0x000fe200078e0009 */
[----:B------:R-:W-:Y:S01]  /*db00*/  MOV R190, 0x1 ;  /* 0x0000000100be7802 */ /* 0x000fe20000000f00 */
[----:B--2---:R-:W-:Y:S01]  /*db10*/  IMAD.MOV.U32 R3, RZ, RZ, 0x181f ;  /* 0x0000181fff037424 */ /* 0x004fe200078e00ff */
[----:B------:R-:W-:-:S02]  /*db20*/  MOV R2, 0xdb40 ;  /* 0x0000db4000027802 */ /* 0x000fc40000000f00 */
[----:B-1-34-:R-:W-:Y:S05]  /*db30*/  CALL.REL.NOINC `($__internal_53_$__cuda_sm70_shflsync_idx_p) ;  /* 0x00000df000007944 */ /* 0x01afea0003c00000 */
        /* <DEDUP_REMOVED lines=8> */
.L_x_3182:
[----:B------:R-:W-:Y:S01]  /*dbc0*/  IMAD.MOV.U32 R191, RZ, RZ, R9 ;  /* 0x000000ffffbf7224 */ /* 0x000fe200078e0009 */
[----:B------:R-:W-:Y:S01]  /*dbd0*/  MOV R190, 0x2 ;  /* 0x0000000200be7802 */ /* 0x000fe20000000f00 */
[----:B--2---:R-:W-:Y:S01]  /*dbe0*/  IMAD.MOV.U32 R3, RZ, RZ, 0x181f ;  /* 0x0000181fff037424 */ /* 0x004fe200078e00ff */
[----:B------:R-:W-:Y:S02]  /*dbf0*/  MOV R2, 0xdc10 ;  /* 0x0000dc1000027802 */ /* 0x000fe40000000f00 */
[----:B-1-34-:R-:W-:Y:S05]  /*dc00*/  CALL.REL.NOINC `($__internal_53_$__cuda_sm70_shflsync_idx_p) ;  /* 0x00000d2000007944 */ /* 0x01afea0003c00000 */
[----:B------:R-:W-:Y:S01]  /*dc10*/  MOV R8, R191 ;  /* 0x000000bf00087202 */ /* 0x000fe20000000f00 */
[----:B-1---5:R-:W-:Y:S05]  /*dc20*/  BRA `(.L_x_3249) ;  /* 0xffffc12000007947 */ /* 0x022fea000383ffff */
.L_x_3183:
[----:B------:R-:W-:Y:S01]  /*dc30*/  IMAD.MOV.U32 R191, RZ, RZ, R12 ;  /* 0x000000ffffbf7224 */ /* 0x000fe200078e000c */
[----:B------:R-:W-:Y:S01]  /*dc40*/  MOV R190, 0x2 ;  /* 0x0000000200be7802 */ /* 0x000fe20000000f00 */
[----:B--2---:R-:W-:Y:S01]  /*dc50*/  IMAD.MOV.U32 R3, RZ, RZ, 0x181f ;  /* 0x0000181fff037424 */ /* 0x004fe200078e00ff */
[----:B------:R-:W-:Y:S02]  /*dc60*/  MOV R2, 0xdc80 ;  /* 0x0000dc8000027802 */ /* 0x000fe40000000f00 */
[----:B-1-34-:R-:W-:Y:S05]  /*dc70*/  CALL.REL.NOINC `($__internal_53_$__cuda_sm70_shflsync_idx_p) ;  /* 0x00000cb000007944 */ /* 0x01afea0003c00000 */
[----:B-----5:R-:W-:Y:S01]  /*dc80*/  MOV R0, R191 ;  /* 0x000000bf00007202 */ /* 0x020fe20000000f00 */
[----:B-1----:R-:W-:Y:S05]  /*dc90*/  BRA `(.L_x_3250) ;  /* 0xffffc0d000007947 */ /* 0x002fea000383ffff */
.L_x_3186:
[----:B------:R-:W-:Y:S01]  /*dca0*/  IMAD.MOV.U32 R191, RZ, RZ, R9 ;  /* 0x000000ffffbf7224 */ /* 0x000fe200078e0009 */
[----:B------:R-:W-:Y:S01]  /*dcb0*/  MOV R190, 0x3 ;  /* 0x0000000300be7802 */ /* 0x000fe20000000f00 */
[----:B---3--:R-:W-:Y:S01]  /*dcc0*/  IMAD.MOV.U32 R3, RZ, RZ, 0x181f ;  /* 0x0000181fff037424 */ /* 0x008fe200078e00ff */
        /* <DEDUP_REMOVED lines=10> */
.L_x_3188:
[----:B------:R-:W-:Y:S01]  /*dd70*/  IMAD.MOV.U32 R191, RZ, RZ, R5 ;  /* 0x000000ffffbf7224 */ /* 0x000fe200078e0005 */
[----:B------:R-:W-:Y:S01]  /*dd80*/  MOV R190, RZ ;  /* 0x000000ff00be7202 */ /* 0x000fe20000000f00 */
[----:B------:R-:W-:Y:S01]  /*dd90*/  IMAD.MOV.U32 R3, RZ, RZ, 0x1c1f ;  /* 0x00001c1fff037424 */ /* 0x000fe200078e00ff */
[----:B------:R-:W-:Y:S02]  /*dda0*/  MOV R2, 0xddc0 ;  /* 0x0000ddc000027802 */ /* 0x000fe40000000f00 */
[----:B------:R-:W-:Y:S05]  /*ddb0*/  CALL.REL.NOINC `($__internal_53_$__cuda_sm70_shflsync_idx_p) ;  /* 0x00000b7000007944 */ /* 0x000fea0003c00000 */
[----:B------:R-:W-:Y:S01]  /*ddc0*/  MOV R4, R191 ;  /* 0x000000bf00047202 */ /* 0x000fe20000000f00 */
[----:B-1---5:R-:W-:Y:S05]  /*ddd0*/  BRA `(.L_x_3252) ;  /* 0xffffc44000007947 */ /* 0x022fea000383ffff */
.L_x_3189:
[----:B------:R-:W-:Y:S01]  /*dde0*/  IMAD.MOV.U32 R191, RZ, RZ, R12 ;  /* 0x000000ffffbf7224 */ /* 0x000fe200078e000c */
[----:B------:R-:W-:Y:S01]  /*ddf0*/  MOV R190, RZ ;  /* 0x000000ff00be7202 */ /* 0x000fe20000000f00 */
[----:B------:R-:W-:Y:S01]  /*de00*/  IMAD.MOV.U32 R3, RZ, RZ, 0x1c1f ;  /* 0x00001c1fff037424 */ /* 0x000fe200078e00ff */
[----:B------:R-:W-:Y:S02]  /*de10*/  MOV R2, 0xde30 ;  /* 0x0000de3000027802 */ /* 0x000fe40000000f00 */
[----:B-12---:R-:W-:Y:S05]  /*de20*/  CALL.REL.NOINC `($__internal_53_$__cuda_sm70_shflsync_idx_p) ;  /* 0x00000b0000007944 */ /* 0x006fea0003c00000 */
[----:B-----5:R-:W-:Y:S01]  /*de30*/  MOV R0, R191 ;  /* 0x000000bf00007202 */ /* 0x020fe20000000f00 */
[----:B-1----:R-:W-:Y:S05]  /*de40*/  BRA `(.L_x_3253) ;  /* 0xffffc3f000007947 */ /* 0x002fea000383ffff */
.L_x_3192:
[----:B------:R-:W-:Y:S01]  /*de50*/  IMAD.MOV.U32 R191, RZ, RZ, R5 ;  /* 0x000000ffffbf7224 */ /* 0x000fe200078e0005 */
[----:B------:R-:W-:Y:S01]  /*de60*/  MOV R190, 0x1 ;  /* 0x0000000100be7802 */ /* 0x000fe20000000f00 */
[----:B----4-:R-:W-:Y:S01]  /*de70*/  IMAD.MOV.U32 R3, RZ, RZ, 0x1c1f ;  /* 0x00001c1fff037424 */ /* 0x010fe200078e00ff */
[----:B------:R-:W-:-:S02]  /*de80*/  MOV R2, 0xdea0 ;  /* 0x0000dea000027802 */ /* 0x000fc40000000f00 */
[----:B-123--:R-:W-:Y:S05]  /*de90*/  CALL.REL.NOINC `($__internal_53_$__cuda_sm70_shflsync_idx_p) ;  /* 0x00000a9000007944 */ /* 0x00efea0003c00000 */
        /* <DEDUP_REMOVED lines=8> */
.L_x_3196:
[----:B------:R-:W-:Y:S01]  /*df20*/  IMAD.MOV.U32 R191, RZ, RZ, R9 ;  /* 0x000000ffffbf7224 */ /* 0x000fe200078e0009 */
[----:B------:R-:W-:Y:S01]  /*df30*/  MOV R190, RZ ;  /* 0x000000ff00be7202 */ /* 0x000fe20000000f00 */
[----:B------:R-:W-:Y:S01]  /*df40*/  IMAD.MOV.U32 R3, RZ, RZ, 0x181f ;  /* 0x0000181fff037424 */ /* 0x000fe200078e00ff */
[----:B------:R-:W-:Y:S02]  /*df50*/  MOV R2, 0xdf70 ;  /* 0x0000df7000027802 */ /* 0x000fe40000000f00 */
[----:B------:R-:W-:Y:S05]  /*df60*/  CALL.REL.NOINC `($__internal_53_$__cuda_sm70_shflsync_idx_p) ;  /* 0x000009c000007944 */ /* 0x000fea0003c00000 */
[----:B------:R-:W-:Y:S01]  /*df70*/  MOV R8, R191 ;  /* 0x000000bf00087202 */ /* 0x000fe20000000f00 */
[----:B-1---5:R-:W-:Y:S05]  /*df80*/  BRA `(.L_x_3255) ;  /* 0xffffd92000007947 */ /* 0x022fea000383ffff */
.L_x_3197:
[----:B------:R-:W-:Y:S01]  /*df90*/  IMAD.MOV.U32 R191, RZ, RZ, R12 ;  /* 0x000000ffffbf7224 */ /* 0x000fe200078e000c */
[----:B------:R-:W-:Y:S01]  /*dfa0*/  MOV R190, RZ ;  /* 0x000000ff00be7202 */ /* 0x000fe20000000f00 */
[----:B------:R-:W-:Y:S01]  /*dfb0*/  IMAD.MOV.U32 R3, RZ, RZ, 0x181f ;  /* 0x0000181fff037424 */ /* 0x000fe200078e00ff */
[----:B------:R-:W-:Y:S02]  /*dfc0*/  MOV R2, 0xdfe0 ;  /* 0x0000dfe000027802 */ /* 0x000fe40000000f00 */
[----:B-12---:R-:W-:Y:S05]  /*dfd0*/  CALL.REL.NOINC `($__internal_53_$__cuda_sm70_shflsync_idx_p) ;  /* 0x0000095000007944 */ /* 0x006fea0003c00000 */
[----:B-----5:R-:W-:Y:S01]  /*dfe0*/  MOV R0, R191 ;  /* 0x000000bf00007202 */ /* 0x020fe20000000f00 */
[----:B-1----:R-:W-:Y:S05]  /*dff0*/  BRA `(.L_x_3256) ;  /* 0xffffd8d000007947 */ /* 0x002fea000383ffff */
.L_x_3200:
        /* <DEDUP_REMOVED lines=13> */
.L_x_3203:
[----:B------:R-:W-:Y:S01]  /*e0d0*/  IMAD.MOV.U32 R191, RZ, RZ, R9 ;  /* 0x000000ffffbf7224 */ /* 0x000fe200078e0009 */
[----:B------:R-:W-:Y:S01]  /*e0e0*/  MOV R190, 0x2 ;  /* 0x0000000200be7802 */ /* 0x000fe20000000f00 */
[----:B-1----:R-:W-:Y:S01]  /*e0f0*/  IMAD.MOV.U32 R3, RZ, RZ, 0x181f ;  /* 0x0000181fff037424 */ /* 0x002fe200078e00ff */
[----:B------:R-:W-:Y:S02]  /*e100*/  MOV R2, 0xe120 ;  /* 0x0000e12000027802 */ /* 0x000fe40000000f00 */
[----:B--234-:R-:W-:Y:S05]  /*e110*/  CALL.REL.NOINC `($__internal_53_$__cuda_sm70_shflsync_idx_p) ;  /* 0x0000081000007944 */ /* 0x01cfea0003c00000 */
[----:B------:R-:W-:Y:S01]  /*e120*/  MOV R8, R191 ;  /* 0x000000bf00087202 */ /* 0x000fe20000000f00 */
[----:B-1---5:R-:W-:Y:S05]  /*e130*/  BRA `(.L_x_3258) ;  /* 0xffffda7000007947 */ /* 0x022fea000383ffff */
.L_x_3204:
[----:B------:R-:W-:Y:S01]  /*e140*/  IMAD.MOV.U32 R191, RZ, RZ, R12 ;  /* 0x000000ffffbf7224 */ /* 0x000fe200078e000c */
[----:B------:R-:W-:Y:S01]  /*e150*/  MOV R190, 0x2 ;  /* 0x0000000200be7802 */ /* 0x000fe20000000f00 */
[----:B------:R-:W-:Y:S01]  /*e160*/  IMAD.MOV.U32 R3, RZ, RZ, 0x181f ;  /* 0x0000181fff037424 */ /* 0x000fe200078e00ff */
[----:B------:R-:W-:Y:S02]  /*e170*/  MOV R2, 0xe190 ;  /* 0x0000e19000027802 */ /* 0x000fe40000000f00 */
[----:B-1234-:R-:W-:Y:S05]  /*e180*/  CALL.REL.NOINC `($__internal_53_$__cuda_sm70_shflsync_idx_p) ;  /* 0x000007a000007944 */ /* 0x01efea0003c00000 */
[----:B-----5:R-:W-:Y:S01]  /*e190*/  MOV R0, R191 ;  /* 0x000000bf00007202 */ /* 0x020fe20000000f00 */
[----:B-1----:R-:W-:Y:S05]  /*e1a0*/  BRA `(.L_x_3259) ;  /* 0xffffda2000007947 */ /* 0x002fea000383ffff */
.L_x_3207:
[----:B------:R-:W-:Y:S01]  /*e1b0*/  IMAD.MOV.U32 R191, RZ, RZ, R9 ;  /* 0x000000ffffbf7224 */ /* 0x000fe200078e0009 */
[----:B------:R-:W-:Y:S01]  /*e1c0*/  MOV R190, 0x3 ;  /* 0x0000000300be7802 */ /* 0x000fe20000000f00 */
[----:B-1----:R-:W-:Y:S01]  /*e1d0*/  IMAD.MOV.U32 R3, RZ, RZ, 0x181f ;  /* 0x0000181fff037424 */ /* 0x002fe200078e00ff */
[----:B------:R-:W-:-:S02]  /*e1e0*/  MOV R2, 0xe200 ;  /* 0x0000e20000027802 */ /* 0x000fc40000000f00 */
[----:B--234-:R-:W-:Y:S05]  /*e1f0*/  CALL.REL.NOINC `($__internal_53_$__cuda_sm70_shflsync_idx_p) ;  /* 0x0000073000007944 */ /* 0x01cfea0003c00000 */
        /* <DEDUP_REMOVED lines=8> */
.L_x_3209:
[----:B------:R-:W-:Y:S01]  /*e280*/  IMAD.MOV.U32 R191, RZ, RZ, R94 ;  /* 0x000000ffffbf7224 */ /* 0x000fe200078e005e */
[----:B------:R-:W-:Y:S01]  /*e290*/  MOV R190, RZ ;  /* 0x000000ff00be7202 */ /* 0x000fe20000000f00 */
[----:B------:R-:W-:Y:S01]  /*e2a0*/  IMAD.MOV.U32 R3, RZ, RZ, 0x1f ;  /* 0x0000001fff037424 */ /* 0x000fe200078e00ff */
[----:B------:R-:W-:Y:S02]  /*e2b0*/  MOV R2, 0xe2d0 ;  /* 0x0000e2d000027802 */ /* 0x000fe40000000f00 */
[----:B-12---:R-:W-:Y:S05]  /*e2c0*/  CALL.REL.NOINC `($__internal_53_$__cuda_sm70_shflsync_idx_p) ;  /* 0x0000066000007944 */ /* 0x006fea0003c00000 */
[----:B------:R-:W-:Y:S01]  /*e2d0*/  MOV R9, R191 ;  /* 0x000000bf00097202 */ /* 0x000fe20000000f00 */
[----:B-1---5:R-:W-:Y:S05]  /*e2e0*/  BRA `(.L_x_3261) ;  /* 0xffffdc5000007947 */ /* 0x022fea000383ffff */
.L_x_3210:
[----:B------:R-:W-:Y:S01]  /*e2f0*/  IMAD.MOV.U32 R191, RZ, RZ, R94 ;  /* 0x000000ffffbf7224 */ /* 0x000fe200078e005e */
[----:B------:R-:W-:Y:S01]  /*e300*/  MOV R190, 0x1 ;  /* 0x0000000100be7802 */ /* 0x000fe20000000f00 */
[----:B------:R-:W-:Y:S01]  /*e310*/  IMAD.MOV.U32 R3, RZ, RZ, 0x1f ;  /* 0x0000001fff037424 */ /* 0x000fe200078e00ff */
[----:B------:R-:W-:Y:S02]  /*e320*/  MOV R2, 0xe340 ;  /* 0x0000e34000027802 */ /* 0x000fe40000000f00 */
[----:B-123--:R-:W-:Y:S05]  /*e330*/  CALL.REL.NOINC `($__internal_53_$__cuda_sm70_shflsync_idx_p) ;  /* 0x000005f000007944 */ /* 0x00efea0003c00000 */
[----:B------:R-:W-:Y:S01]  /*e340*/  MOV R8, R191 ;  /* 0x000000bf00087202 */ /* 0x000fe20000000f00 */
[----:B-1---5:R-:W-:Y:S05]  /*e350*/  BRA `(.L_x_3262) ;  /* 0xffffdc0000007947 */ /* 0x022fea000383ffff */
.L_x_3211:
[----:B------:R-:W-:Y:S02]  /*e360*/  MOV R2, 0x1 ;  /* 0x0000000100027802 */ /* 0x000fe40000000f00 */
[----:B------:R-:W-:-:S02]  /*e370*/  MOV R3, 0xe390 ;  /* 0x0000e39000037802 */ /* 0x000fc40000000f00 */
[----:B--234-:R-:W-:Y:S05]  /*e380*/  CALL.REL.NOINC `($__internal_54_$__cuda_sm70_shflsync_up_p) ;  /* 0x0000061000007944 */ /* 0x01cfea0003c00000 */
[----:B------:R-:W-:Y:S05]  /*e390*/  BRA `(.L_x_3263) ;  /* 0xffffdce000007947 */ /* 0x000fea000383ffff */
.L_x_3212:
[----:B------:R-:W-:Y:S02]  /*e3a0*/  MOV R2, 0x2 ;  /* 0x0000000200027802 */ /* 0x000fe40000000f00 */
[----:B------:R-:W-:-:S02]  /*e3b0*/  MOV R3, 0xe3d0 ;  /* 0x0000e3d000037802 */ /* 0x000fc40000000f00 */
[----:B--23--:R-:W-:Y:S05]  /*e3c0*/  CALL.REL.NOINC `($__internal_54_$__cuda_sm70_shflsync_up_p) ;  /* 0x000005d000007944 */ /* 0x00cfea0003c00000 */
        /* <DEDUP_REMOVED lines=24> */
.L_x_3216:
[----:B------:R-:W-:Y:S02]  /*e550*/  MOV R2, 0x1 ;  /* 0x0000000100027802 */ /* 0x000fe40000000f00 */
[----:B------:R-:W-:Y:S02]  /*e560*/  MOV R3, 0xe580 ;  /* 0x0000e58000037802 */ /* 0x000fe40000000f00 */
[----:B------:R-:W-:Y:S05]  /*e570*/  CALL.REL.NOINC `($__internal_54_$__cuda_sm70_shflsync_up_p) ;  /* 0x0000042000007944 */ /* 0x000fea0003c00000 */
[----:B------:R-:W-:Y:S01]  /*e580*/  MOV R2, R4 ;  /* 0x0000000400027202 */ /* 0x000fe20000000f00 */
[----:B------:R-:W-:Y:S05]  /*e590*/  BRA `(.L_x_3265) ;  /* 0xffffdd3000007947 */ /* 0x000fea000383ffff */
.L_x_3217:
[----:B------:R-:W-:Y:S02]  /*e5a0*/  MOV R2, 0x2 ;  /* 0x0000000200027802 */ /* 0x000fe40000000f00 */
[----:B------:R-:W-:Y:S02]  /*e5b0*/  MOV R3, 0xe5d0 ;  /* 0x0000e5d000037802 */ /* 0x000fe40000000f00 */
        /* <DEDUP_REMOVED lines=25> */
.L_x_3219:
[----:B------:R-:W-:Y:S02]  /*e750*/  SEL R0, RZ, 0x1, P0 ;  /* 0x00000001ff007807 */ /* 0x000fe40000000000 */
[----:B------:R-:W-:Y:S02]  /*e760*/  MOV R2, 0xe780 ;  /* 0x0000e78000027802 */ /* 0x000fe40000000f00 */
[----:B-1----:R-:W-:Y:S05]  /*e770*/  CALL.REL.NOINC `($__internal_55_$__cuda_sm70_votesync_ballot) ;  /* 0x0000029000007944 */ /* 0x002fea0003c00000 */
[----:B------:R-:W-:Y:S05]  /*e780*/  BRA `(.L_x_3267) ;  /* 0xffffdcd000007947 */ /* 0x000fea000383ffff */
.L_x_3220:
[----:B------:R-:W-:Y:S01]  /*e790*/  IMAD.MOV.U32 R191, RZ, RZ, R6 ;  /* 0x000000ffffbf7224 */ /* 0x000fe200078e0006 */
[----:B---3--:R-:W-:Y:S01]  /*e7a0*/  MOV R190, R11 ;  /* 0x0000000b00be7202 */ /* 0x008fe20000000f00 */
[----:B------:R-:W-:Y:S01]  /*e7b0*/  IMAD.MOV.U32 R3, RZ, RZ, 0x1f ;  /* 0x0000001fff037424 */ /* 0x000fe200078e00ff */
[----:B------:R-:W-:Y:S02]  /*e7c0*/  MOV R2, 0xe7e0 ;  /* 0x0000e7e000027802 */ /* 0x000fe40000000f00 */
[----:B-12---:R-:W-:Y:S05]  /*e7d0*/  CALL.REL.NOINC `($__internal_53_$__cuda_sm70_shflsync_idx_p) ;  /* 0x0000015000007944 */ /* 0x006fea0003c00000 */
[----:B------:R-:W-:Y:S01]  /*e7e0*/  IMAD.MOV.U32 R6, RZ, RZ, R191 ;  /* 0x000000ffff067224 */ /* 0x000fe200078e00bf */
[----:B------:R-:W-:Y:S01]  /*e7f0*/  MOV R190, R11 ;  /* 0x0000000b00be7202 */ /* 0x000fe20000000f00 */
[----:B------:R-:W-:Y:S01]  /*e800*/  IMAD.MOV.U32 R191, RZ, RZ, R7 ;  /* 0x000000ffffbf7224 */ /* 0x000fe200078e0007 */
[----:B------:R-:W-:Y:S02]  /*e810*/  MOV R3, 0x1f ;  /* 0x0000001f00037802 */ /* 0x000fe40000000f00 */
[----:B------:R-:W-:-:S02]  /*e820*/  MOV R2, 0xe840 ;  /* 0x0000e84000027802 */ /* 0x000fc40000000f00 */
[----:B-1---5:R-:W-:Y:S05]  /*e830*/  CALL.REL.NOINC `($__internal_53_$__cuda_sm70_shflsync_idx_p) ;  /* 0x000000f000007944 */ /* 0x022fea0003c00000 */
[----:B------:R-:W-:Y:S01]  /*e840*/  MOV R7, R191 ;  /* 0x000000bf00077202 */ /* 0x000fe20000000f00 */
[----:B-1---5:R-:W-:Y:S05]  /*e850*/  BRA `(.L_x_3268) ;  /* 0xffffdc4000007947 */ /* 0x022fea000383ffff */
.L_x_3223:
[----:B------:R-:W-:Y:S01]  /*e860*/  IMAD.MOV.U32 R191, RZ, RZ, R4 ;  /* 0x000000ffffbf7224 */ /* 0x000fe200078e0004 */
[----:B------:R-:W-:Y:S01]  /*e870*/  MOV R190, R0 ;  /* 0x0000000000be7202 */ /* 0x000fe20000000f00 */
[----:B------:R-:W-:Y:S01]  /*e880*/  IMAD.MOV.U32 R3, RZ, RZ, 0x1f ;  /* 0x0000001fff037424 */ /* 0x000fe200078e00ff */
[----:B------:R-:W-:-:S02]  /*e890*/  MOV R2, 0xe8b0 ;  /* 0x0000e8b000027802 */ /* 0x000fc40000000f00 */
[----:B-1-34-:R-:W-:Y:S05]  /*e8a0*/  CALL.REL.NOINC `($__internal_53_$__cuda_sm70_shflsync_idx_p) ;  /* 0x0000008000007944 */ /* 0x01afea0003c00000 */
[----:B------:R-:W-:Y:S01]  /*e8b0*/  MOV R10, R191 ;  /* 0x000000bf000a7202 */ /* 0x000fe20000000f00 */
[----:B-1---5:R-:W-:Y:S05]  /*e8c0*/  BRA `(.L_x_3222) ;  /* 0xffffdc3000007947 */ /* 0x022fea000383ffff */
        .weak           $__internal_52_$__cuda_sm70_shflsync_bfly_p
        .type           $__internal_52_$__cuda_sm70_shflsync_bfly_p,@function
        .size           $__internal_52_$__cuda_sm70_shflsync_bfly_p,($__internal_53_$__cuda_sm70_shflsync_idx_p - $__internal_52_$__cuda_sm70_shflsync_bfly_p)
$__internal_52_$__cuda_sm70_shflsync_bfly_p:
[----:B------:R-:W-:Y:S02]  /*e8d0*/  MOV R137, 0xffffffff ;  /* 0xffffffff00897802 */ /* 0x000fe40000000f00 */
[----:B------:R-:W-:-:S02]  /*e8e0*/  MOV R3, 0x1f ;  /* 0x0000001f00037802 */ /* 0x000fc40000000f00 */
[----:B------:R-:W-:Y:S04]  /*e8f0*/  WARPSYNC R137 ;  /* 0x0000008900007348 */ /* 0x000fe80003800000 */
[----:B------:R1:W2:Y:S02]  /*e900*/  SHFL.BFLY PT, R0, R124, R0, R3 ;  /* 0x0c0000007c007389 */ /* 0x0002a400000e0003 */
[----:B-1----:R-:W-:-:S04]  /*e910*/  MOV R3, 0x0 ;  /* 0x0000000000037802 */ /* 0x002fc80000000f00 */
[----:B--2---:R-:W-:Y:S05]  /*e920*/  RET.REL.NODEC R2 `(_ZN7cutlass13device_kernelIN5flash19enable_sm80_to_sm89INS1_16FlashAttnFwdSm80INS1_25CollectiveMainloopFwdSm80ILi8ELi1ELb0EN4cute5tupleIJNS5_1CILi128EEENS7_ILi64EEENS7_ILi192EEEEEELi192ENS_10bfloat16_tEfNS_4arch4Sm80ELb0ELb0ELb0ELb1ELb1ELb0ELb1ELb1EEENS1_21CollectiveEpilogueFwdINS6_IJS8_SA_S9_EEENS6_IJNS7_ILi1EEESI_SI_EEESC_SE_Li256ELb1ELb1ELb1ELb0EEENS1_36VarlenDynamicPersistentTileSchedulerILi128ELi64ELi256ELi256ELb1ELb1ELb0ELb0ELb1ELb1EEEEEEEEEvNT_6ParamsE) ;  /* 0xffff16d002007950 */ /* 0x004fea0003c3ffff */
        .weak           $__internal_53_$__cuda_sm70_shflsync_idx_p
        .type           $__internal_53_$__cuda_sm70_shflsync_idx_p,@function
        .size           $__internal_53_$__cuda_sm70_shflsync_idx_p,($__internal_54_$__cuda_sm70_shflsync_up_p - $__internal_53_$__cuda_sm70_shflsync_idx_p)
$__internal_53_$__cuda_sm70_shflsync_idx_p:
[----:B------:R1:W-:Y:S02]  /*e930*/  STL [R1+0x10], R0 ;  /* 0x0000100001007387 */ /* 0x0003e40000100800 */
[----:B-1----:R-:W-:-:S04]  /*e940*/  MOV R0, 0xffffffff ;  /* 0xffffffff00007802 */ /* 0x002fc80000000f00 */
[----:B------:R-:W-:Y:S04]  /*e950*/  WARPSYNC R0 ;  /* 0x0000000000007348 */ /* 0x000fe80003800000 */
[----:B------:R1:W2:Y:S04]  /*e960*/  SHFL.IDX PT, R191, R191, R190, R3 ;  /* 0x000000bebfbf7389 */ /* 0x0002a800000e0003 */
[----:B-1----:R1:W5:Y:S01]  /*e970*/  LDL.LU R0, [R1+0x10] ;  /* 0x0000100001007983 */ /* 0x0023620000300800 */
[----:B------:R-:W-:-:S04]  /*e980*/  MOV R3, 0x0 ;  /* 0x0000000000037802 */ /* 0x000fc80000000f00 */
[----:B--2---:R-:W-:Y:S05]  /*e990*/  RET.REL.NODEC R2 `(_ZN7cutlass13device_kernelIN5flash19enable_sm80_to_sm89INS1_16FlashAttnFwdSm80INS1_25CollectiveMainloopFwdSm80ILi8ELi1ELb0EN4cute5tupleIJNS5_1CILi128EEENS7_ILi64EEENS7_ILi192EEEEEELi192ENS_10bfloat16_tEfNS_4arch4Sm80ELb0ELb0ELb0ELb1ELb1ELb0ELb1ELb1EEENS1_21CollectiveEpilogueFwdINS6_IJS8_SA_S9_EEENS6_IJNS7_ILi1EEESI_SI_EEESC_SE_Li256ELb1ELb1ELb1ELb0EEENS1_36VarlenDynamicPersistentTileSchedulerILi128ELi64ELi256ELi256ELb1ELb1ELb0ELb0ELb1ELb1EEEEEEEEEvNT_6ParamsE) ;  /* 0xffff166002007950 */ /* 0x004fea0003c3ffff */
        .weak           $__internal_54_$__cuda_sm70_shflsync_up_p
        .type           $__internal_54_$__cuda_sm70_shflsync_up_p,@function
        .size           $__internal_54_$__cuda_sm70_shflsync_up_p,($__internal_55_$__cuda_sm70_votesync_ballot - $__internal_54_$__cuda_sm70_shflsync_up_p)
$__internal_54_$__cuda_sm70_shflsync_up_p:
[----:B------:R-:W-:Y:S02]  /*e9a0*/  IMAD.MOV.U32 R4, RZ, RZ, RZ ;  /* 0x000000ffff047224 */ /* 0x000fe400078e00ff */
[----:B------:R-:W-:-:S04]  /*e9b0*/  IMAD.MOV.U32 R11, RZ, RZ, -0x1 ;  /* 0xffffffffff0b7424 */ /* 0x000fc800078e00ff */
[----:B------:R-:W-:Y:S04]  /*e9c0*/  WARPSYNC R11 ;  /* 0x0000000b00007348 */ /* 0x000fe80003800000 */
[----:B------:R1:W2:Y:S02]  /*e9d0*/  SHFL.UP PT, R4, R0, R2, R4 ;  /* 0x0400000200047389 */ /* 0x0002a400000e0004 */
[----:B-1----:R-:W-:Y:S02]  /*e9e0*/  MOV R2, R3 ;  /* 0x0000000300027202 */ /* 0x002fe40000000f00 */
[----:B------:R-:W-:-:S04]  /*e9f0*/  MOV R3, 0x0 ;  /* 0x0000000000037802 */ /* 0x000fc80000000f00 */
[----:B--2---:R-:W-:Y:S05]  /*ea00*/  RET.REL.NODEC R2 `(_ZN7cutlass13device_kernelIN5flash19enable_sm80_to_sm89INS1_16FlashAttnFwdSm80INS1_25CollectiveMainloopFwdSm80ILi8ELi1ELb0EN4cute5tupleIJNS5_1CILi128EEENS7_ILi64EEENS7_ILi192EEEEEELi192ENS_10bfloat16_tEfNS_4arch4Sm80ELb0ELb0ELb0ELb1ELb1ELb0ELb1ELb1EEENS1_21CollectiveEpilogueFwdINS6_IJS8_SA_S9_EEENS6_IJNS7_ILi1EEESI_SI_EEESC_SE_Li256ELb1ELb1ELb1ELb0EEENS1_36VarlenDynamicPersistentTileSchedulerILi128ELi64ELi256ELi256ELb1ELb1ELb0ELb0ELb1ELb1EEEEEEEEEvNT_6ParamsE) ;  /* 0xffff15f002007950 */ /* 0x004fea0003c3ffff */
        .weak           $__internal_55_$__cuda_sm70_votesync_ballot
        .type           $__internal_55_$__cuda_sm70_votesync_ballot,@function
        .size           $__internal_55_$__cuda_sm70_votesync_ballot,(.L_x_6283 - $__internal_55_$__cuda_sm70_votesync_ballot)
$__internal_55_$__cuda_sm70_votesync_ballot:
[----:B------:R-:W-:Y:S01]  /*ea10*/  ISETP.NE.U32.AND P0, PT, R0, 0x1, PT ;  /* 0x000000010000780c */ /* 0x000fe20003f05070 */
[----:B------:R-:W-:-:S04]  /*ea20*/  IMAD.MOV.U32 R3, RZ, RZ, -0x1 ;  /* 0xffffffffff037424 */ /* 0x000fc800078e00ff */
[----:B------:R-:W-:Y:S08]  /*ea30*/  WARPSYNC R3 ;  /* 0x0000000300007348 */ /* 0x000ff00003800000 */
[----:B------:R-:W-:-:S04]  /*ea40*/  VOTE.ANY R0, PT, !P0 ;  /* 0x0000000000007806 */ /* 0x000fc800040e0100 */
[----:B------:R-:W-:Y:S01]  /*ea50*/  LOP3.LUT R0, R0, R3, RZ, 0xc0, !PT ;  /* 0x0000000300007212 */ /* 0x000fe200078ec0ff */
[----:B------:R-:W-:-:S04]  /*ea60*/  IMAD.MOV.U32 R3, RZ, RZ, 0x0 ;  /* 0x00000000ff037424 */ /* 0x000fc800078e00ff */
[----:B------:R-:W-:Y:S05]  /*ea70*/  RET.REL.NODEC R2 `(_ZN7cutlass13device_kernelIN5flash19enable_sm80_to_sm89INS1_16FlashAttnFwdSm80INS1_25CollectiveMainloopFwdSm80ILi8ELi1ELb0EN4cute5tupleIJNS5_1CILi128EEENS7_ILi64EEENS7_ILi192EEEEEELi192ENS_10bfloat16_tEfNS_4arch4Sm80ELb0ELb0ELb0ELb1ELb1ELb0ELb1ELb1EEENS1_21CollectiveEpilogueFwdINS6_IJS8_SA_S9_EEENS6_IJNS7_ILi1EEESI_SI_EEESC_SE_Li256ELb1ELb1ELb1ELb0EEENS1_36VarlenDynamicPersistentTileSchedulerILi128ELi64ELi256ELi256ELb1ELb1ELb0ELb0ELb1ELb1EEEEEEEEEvNT_6ParamsE) ;  /* 0xffff158002007950 */ /* 0x000fea0003c3ffff */
.L_x_3269:
        /* <DEDUP_REMOVED lines=16> */
.L_x_6283:


//--------------------- .text._ZN7cutlass13device_kernelIN5flash19enable_sm80_to_sm89INS1_16FlashAttnFwdSm80INS1_25CollectiveMainloopFwdSm80ILi8ELi1ELb0EN4cute5tupleIJNS5_1CILi128EEENS7_ILi64EEENS7_ILi192EEEEEELi192ENS_10bfloat16_tEfNS_4arch4Sm80ELb0ELb0ELb0ELb1ELb1ELb1ELb1ELb1EEENS1_21CollectiveEpilogueFwdINS6_IJS8_SA_S9_EEENS6_IJNS7_ILi1EEESI_SI_EEESC_SE_Li256ELb1ELb1ELb1ELb0EEENS1_36VarlenDynamicPersistentTileSchedulerILi128ELi64ELi256ELi256ELb1ELb1ELb0ELb0ELb1ELb1EEEEEEEEEvNT_6ParamsE --------------------------
	.section	.text._ZN7cutlass13device_kernelIN5flash19enable_sm80_to_sm89INS1_16FlashAttnFwdSm80INS1_25CollectiveMainloopFwdSm80ILi8ELi1ELb0EN4cute5tupleIJNS5_1CILi128EEENS7_ILi64EEENS7_ILi192EEEEEELi192ENS_10bfloat16_tEfNS_4arch4Sm80ELb0ELb0ELb0ELb1ELb1ELb1ELb1ELb1EEENS1_21CollectiveEpilogueFwdINS6_IJS8_SA_S9_EEENS6_IJNS7_ILi1EEESI_SI_EEESC_SE_Li256ELb1ELb1ELb1ELb0EEENS1_36VarlenDynamicPersistentTileSchedulerILi128ELi64ELi256ELi256ELb1ELb1ELb0ELb0ELb1ELb1EEEEEEEEEvNT_6ParamsE,"ax",@progbits
	.sectioninfo	@"SHI_REGISTERS=255"
	.align	128
.text._ZN7cutlass13device_kernelIN5flash19enable_sm80_to_sm89INS1_16FlashAttnFwdSm80INS1_25CollectiveMainloopFwdSm80ILi8ELi1ELb0EN4cute5tupleIJNS5_1CILi128EEENS7_ILi64EEENS7_ILi192EEEEEELi192ENS_10bfloat16_tEfNS_4arch4Sm80ELb0ELb0ELb0ELb1ELb1ELb1ELb1ELb1EEENS1_21CollectiveEpilogueFwdINS6_IJS8_SA_S9_EEENS6_IJNS7_ILi1EEESI_SI_EEESC_SE_Li256ELb1ELb1ELb1ELb0EEENS1_36VarlenDynamicPersistentTileSchedulerILi128ELi64ELi256ELi256ELb1ELb1ELb0ELb0ELb1ELb1EEEEEEEEEvNT_6ParamsE:
        .type           _ZN7cutlass13device_kernelIN5flash19enable_sm80_to_sm89INS1_16FlashAttnFwdSm80INS1_25CollectiveMainloopFwdSm80ILi8ELi1ELb0EN4cute5tupleIJNS5_1CILi128EEENS7_ILi64EEENS7_ILi192EEEEEELi192ENS_10bfloat16_tEfNS_4arch4Sm80ELb0ELb0ELb0ELb1ELb1ELb1ELb1ELb1EEENS1_21CollectiveEpilogueFwdINS6_IJS8_SA_S9_EEENS6_IJNS7_ILi1EEESI_SI_EEESC_SE_Li256ELb1ELb1ELb1ELb0EEENS1_36VarlenDynamicPersistentTileSchedulerILi128ELi64ELi256ELi256ELb1ELb1ELb0ELb0ELb1ELb1EEEEEEEEEvNT_6ParamsE,@function
        .size           _ZN7cutlass13device_kernelIN5flash19enable_sm80_to_sm89INS1_16FlashAttnFwdSm80INS1_25CollectiveMainloopFwdSm80ILi8ELi1ELb0EN4cute5tupleIJNS5_1CILi128EEENS7_ILi64EEENS7_ILi192EEEEEELi192ENS_10bfloat16_tEfNS_4arch4Sm80ELb0ELb0ELb0ELb1ELb1ELb1ELb1ELb1EEENS1_21CollectiveEpilogueFwdINS6_IJS8_SA_S9_EEENS6_IJNS7_ILi1EEESI_SI_EEESC_SE_Li256ELb1ELb1ELb1ELb0EEENS1_36VarlenDynamicPersistentTileSchedulerILi128ELi64ELi256ELi256ELb1ELb1ELb0ELb0ELb1ELb1EEEEEEEEEvNT_6ParamsE,(.L_x_6288 - _ZN7cutlass13device_kernelIN5flash19enable_sm80_to_sm89INS1_16FlashAttnFwdSm80INS1_25CollectiveMainloopFwdSm80ILi8ELi1ELb0EN4cute5tupleIJNS5_1CILi128EEENS7_ILi64EEENS7_ILi192EEEEEELi192ENS_10bfloat16_tEfNS_4arch4Sm80ELb0ELb0ELb0ELb1ELb1ELb1ELb1ELb1EEENS1_21CollectiveEpilogueFwdINS6_IJS8_SA_S9_EEENS6_IJNS7_ILi1EEESI_SI_EEESC_SE_Li256ELb1ELb1ELb1ELb0EEENS1_36VarlenDynamicPersistentTileSchedulerILi128ELi64ELi256ELi256ELb1ELb1ELb0ELb0ELb1ELb1EEEEEEEEEvNT_6ParamsE)
        .other          _ZN7cutlass13device_kernelIN5flash19enable_sm80_to_sm89INS1_16FlashAttnFwdSm80INS1_25CollectiveMainloopFwdSm80ILi8ELi1ELb0EN4cute5tupleIJNS5_1CILi128EEENS7_ILi64EEENS7_ILi192EEEEEELi192ENS_10bfloat16_tEfNS_4arch4Sm80ELb0ELb0ELb0ELb1ELb1ELb1ELb1ELb1EEENS1_21CollectiveEpilogueFwdINS6_IJS8_SA_S9_EEENS6_IJNS7_ILi1EEESI_SI_EEESC_SE_Li256ELb1ELb1ELb1ELb0EEENS1_36VarlenDynamicPersistentTileSchedulerILi128ELi64ELi256ELi256ELb1ELb1ELb0ELb0ELb1ELb1EEEEEEEEEvNT_6ParamsE,@"STO_CUDA_ENTRY STV_DEFAULT"
_ZN7cutlass13device_kernelIN5flash19enable_sm80_to_sm89INS1_16FlashAttnFwdSm80INS1_25CollectiveMainloopFwdSm80ILi8ELi1ELb0EN4cute5tupleIJNS5_1CILi128EEENS7_ILi64EEENS7_ILi192EEEEEELi192ENS_10bfloat16_tEfNS_4arch4Sm80ELb0ELb0ELb0ELb1ELb1ELb1ELb1ELb1EEENS1_21CollectiveEpilogueFwdINS6_IJS8_SA_S9_EEENS6_IJNS7_ILi1EEESI_SI_EEESC_SE_Li256ELb1ELb1ELb1ELb0EEENS1_36VarlenDynamicPersistentTileSchedulerILi128ELi64ELi256ELi256ELb1ELb1ELb0ELb0ELb1ELb1EEEEEEEEEvNT_6ParamsE:
        /* <DEDUP_REMOVED lines=52> */
.L_x_3275:
        /* <DEDUP_REMOVED lines=17> */
.L_x_3441:
        /* <DEDUP_REMOVED lines=16> */
.L_x_3442:
[----:B---3--:R-:W-:-:S05]  /*0550*/  IMAD R0, R0, c[0x0][0x538], RZ ;  /* 0x00014e0000007a24 */ /* 0x008fca00078e02ff */
[----:B------:R-:W-:-:S04]  /*0560*/  IADD3 R6, R0, R6, RZ ;  /* 0x0000000600067210 */ /* 0x000fc80007ffe0ff */
[----:B------:R-:W-:-:S13]  /*0570*/  ISETP.GT.AND P0, PT, R6, UR4, PT ;  /* 0x0000000406007c0c */ /* 0x000fda000bf04270 */
[----:B-12---:R-:W-:Y:S05]  /*0580*/  @!P0 BRA `(.L_x_3275) ;  /* 0xfffffdb000008947 */ /* 0x006fea000383ffff */
.L_x_3271:
[----:B------:R-:W-:-:S05]  /*0590*/  IADD3 R12, -R0, R6, RZ ;  /* 0x00000006000c7210 */ /* 0x000fca0007ffe1ff */
[----:B------:R-:W-:-:S05]  /*05a0*/  IMAD R0, R4, c[0x0][0x538], R12 ;  /* 0x00014e0004007a24 */ /* 0x000fca00078e020c */
[----:B------:R-:W-:Y:S01]  /*05b0*/  ISETP.GT.AND P0, PT, R0, UR4, PT ;  /* 0x0000000400007c0c */ /* 0x000fe2000bf04270 */
[----:B------:R-:W-:-:S12]  /*05c0*/  BRA.DIV ~URZ, `(.L_x_3276) ;  /* 0x00017c227f007947 */ /* 0x000fd8000b800000 */
[----:B------:R-:W-:-:S04]  /*05d0*/  VOTE.ANY R5, PT, !P0 ;  /* 0x0000000000057806 */ /* 0x000fc800040e0100 */
.L_x_3443:
[----:B------:R2:W3:Y:S01]  /*05e0*/  POPC R13, R5 ;  /* 0x00000005000d7309 */ /* 0x0004e20000000000 */
[----:B------:R-:W-:Y:S05]  /*05f0*/  BRA.DIV ~URZ, `(.L_x_3277) ;  /* 0x00017c427f007947 */ /* 0x000fea000b800000 */
[----:B---3--:R3:W4:Y:S01]  /*0600*/  SHFL.IDX PT, R11, R8, R13, 0x1f ;  /* 0x00001f0d080b7589 */ /* 0x00872200000e0000 */
[----:B------:R-:W-:-:S03]  /*0610*/  MOV R6, RZ ;  /* 0x000000ff00067202 */ /* 0x000fc60000000f00 */
[----:B------:R3:W2:Y:S04]  /*0620*/  SHFL.IDX PT, R10, R7, R13, 0x1f ;  /* 0x00001f0d070a7589 */ /* 0x0006a800000e0000 */
.L_x_3444:
[----:B------:R-:W-:Y:S01]  /*0630*/  ISETP.NE.AND P0, PT, R5, RZ, PT ;  /* 0x000000ff0500720c */ /* 0x000fe20003f05270 */
[----:B------:R-:W-:-:S12]  /*0640*/  BSSY B0, `(.L_x_3278) ;  /* 0x0000005000007945 */ /* 0x000fd80003800000 */
[----:B------:R-:W-:Y:S05]  /*0650*/  @!P0 BRA `(.L_x_3279) ;  /* 0x0000003000008947 */ /* 0x000fea0003800000 */
[----:B------:R-:W-:Y:S01]  /*0660*/  IADD3 R195, R13, -0x1, RZ ;  /* 0xffffffff0dc37810 */ /* 0x000fe20007ffe0ff */
[----:B------:R-:W-:Y:S05]  /*0670*/  BRA.DIV ~URZ, `(.L_x_3280) ;  /* 0x00017ca27f007947 */ /* 0x000fea000b800000 */
[----:B------:R3:W4:Y:S02]  /*0680*/  SHFL.IDX PT, R6, R4, R195, 0x1f ;  /* 0x00001fc304067589 */ /* 0x00072400000e0000 */
.L_x_3279:
[----:B------:R-:W-:Y:S05]  /*0690*/  BSYNC B0 ;  /* 0x0000000000007941 */ /* 0x000fea0003800000 */
.L_x_3278:
        /* <DEDUP_REMOVED lines=65> */
.L_x_3272:
[----:B-1----:R-:W-:Y:S01]  /*0ab0*/  IMAD.MOV.U32 R237, RZ, RZ, RZ ;  /* 0x000000ffffed7224 */ /* 0x002fe200078e00ff */
[----:B------:R-:W-:Y:S01]  /*0ac0*/  MOV R238, RZ ;  /* 0x000000ff00ee7202 */ /* 0x000fe20000000f00 */
[----:B------:R-:W-:Y:S01]  /*0ad0*/  IMAD.U32 R236, RZ, RZ, UR4 ;  /* 0x00000004ffec7e24 */ /* 0x000fe2000f8e00ff */
[----:B------:R-:W-:Y:S02]  /*0ae0*/  MOV R239, c[0x0][0x53c] ;  /* 0x00014f0000ef7a02 */ /* 0x000fe40000000f00 */
.L_x_3281:
[----:B------:R-:W-:Y:S01]  /*0af0*/  ISETP.NE.AND P0, PT, R14, RZ, PT ;  /* 0x000000ff0e00720c */ /* 0x000fe20003f05270 */
[----:B------:R-:W-:-:S12]  /*0b00*/  WARPSYNC 0xffffffff ;  /* 0xffffffff00007948 */ /* 0x000fd80003800000 */
[----:B------:R1:W-:Y:S04]  /*0b10*/  @!P0 STS.128 [0x18100], R236 ;  /* 0x018100ecff008388 */ /* 0x0003e80000000c00 */
[----:B------:R-:W-:Y:S06]  /*0b20*/  BAR.ARV 0x5, 0x100 ;  /* 0x0144000000007b1d */ /* 0x000fec0000002000 */
.L_x_3270:
        /* <DEDUP_REMOVED lines=51> */
[C---:B------:R-:W-:Y:S01]  /*0e60*/  IMAD.SHL.U32 R106, R240.reuse, 0x4, RZ ;  /* 0x00000004f06a7824 */ /* 0x040fe200078e00ff */
        /* <DEDUP_REMOVED lines=60> */
[-C--:B------:R-:W-:Y:S02]  /*1230*/  LOP3.LUT R4, R4, R22.reuse, RZ, 0x3c, !PT ;  /* 0x0000001604047212 */ /* 0x080fe400078e3cff */
        /* <DEDUP_REMOVED lines=24> */
[----:B------:R-:W-:Y:S01]  /*13c0*/  STL [R1+0x48], R26 ;  /* 0x0000481a01007387 */ /* 0x000fe20000100800 */
        /* <DEDUP_REMOVED lines=22> */
[----:B------:R-:W-:Y:S01]  /*1530*/  IADD3 R27, R248, 0x58, RZ ;  /* 0x00000058f81b7810 */ /* 0x000fe20007ffe0ff */
[----:B------:R2:W-:Y:S01]  /*1540*/  STL [R1+0x38], R8 ;  /* 0x0000380801007387 */ /* 0x0005e20000100800 */
[----:B------:R-:W-:Y:S02]  /*1550*/  LEA R145, R0, 0x6100, 0x1 ;  /* 0x0000610000917811 */ /* 0x000fe400078e08ff */
[C---:B------:R-:W-:Y:S01]  /*1560*/  IADD3 R24, R248.reuse, 0x70, RZ ;  /* 0x00000070f8187810 */ /* 0x040fe20007ffe0ff */
[----:B------:R3:W-:Y:S01]  /*1570*/  STL [R1+0x34], R7 ;  /* 0x0000340701007387 */ /* 0x0007e20000100800 */
[C---:B------:R-:W-:Y:S02]  /*1580*/  SEL R2, R13.reuse, 0xffffffc0, !P3 ;  /* 0xffffffc00d027807 */ /* 0x040fe40005800000 */
[----:B------:R-:W-:Y:S01]  /*1590*/  SEL R0, R13, 0xffffffc0, !P5 ;  /* 0xffffffc00d007807 */ /* 0x000fe20006800000 */
[----:B------:R4:W-:Y:S01]  /*15a0*/  STL [R1+0x30], R6 ;  /* 0x0000300601007387 */ /* 0x0009e20000100800 */
[C---:B------:R-:W-:Y:S01]  /*15b0*/  IADD3 R21, R248.reuse, 0x88, RZ ;  /* 0x00000088f8157810 */ /* 0x040fe20007ffe0ff */
[C---:B------:R-:W-:Y:S01]  /*15c0*/  IMAD.IADD R175, R145.reuse, 0x1, R2 ;  /* 0x0000000191af7824 */ /* 0x040fe200078e0202 */
[----:B------:R-:W-:Y:S01]  /*15d0*/  IADD3 R10, R248, 0xb0, RZ ;  /* 0x000000b0f80a7810 */ /* 0x000fe20007ffe0ff */
[----:B------:R5:W-:Y:S01]  /*15e0*/  STL [R1+0x2c], R3 ;  /* 0x00002c0301007387 */ /* 0x000be20000100800 */
[----:B------:R-:W-:-:S02]  /*15f0*/  IADD3 R180, R145, 0x20, RZ ;  /* 0x0000002091b47810 */ /* 0x000fc40007ffe0ff */
[----:B------:R-:W-:Y:S02]  /*1600*/  @P4 IADD3 R180, R145, -0x20, RZ ;  /* 0xffffffe091b44810 */ /* 0x000fe40007ffe0ff */
[----:B------:R-:W-:Y:S02]  /*1610*/  LEA R249, R19, 0x80, 0x1 ;  /* 0x0000008013f97811 */ /* 0x000fe400078e08ff */
[----:B------:R-:W-:Y:S01]  /*1620*/  SHF.R.S32.HI R10, RZ, 0x1f, R10 ;  /* 0x0000001fff0a7819 */ /* 0x000fe2000001140a */
[----:B------:R-:W-:Y:S01]  /*1630*/  IMAD.IADD R172, R2, 0x1, R180 ;  /* 0x0000000102ac7824 */ /* 0x000fe200078e02b4 */
[----:B-1----:R-:W-:Y:S02]  /*1640*/  LEA R9, R11, 0xc100, 0x1 ;  /* 0x0000c1000b097811 */ /* 0x002fe400078e08ff */
[----:B------:R-:W-:Y:S02]  /*1650*/  LEA R10, R17, 0xc100, 0x1 ;  /* 0x0000c100110a7811 */ /* 0x000fe400078e08ff */
[----:B--2---:R-:W-:-:S02]  /*1660*/  SEL R8, R20, 0xffffffe0, !P1 ;  /* 0xffffffe014087807 */ /* 0x004fc40004800000 */
[C---:B------:R-:W-:Y:S02]  /*1670*/  IADD3 R250, R249.reuse, -0x10, RZ ;  /* 0xfffffff0f9fa7810 */ /* 0x040fe40007ffe0ff */
[----:B---3--:R-:W-:Y:S01]  /*1680*/  LOP3.LUT R7, R218, 0x38, R102, 0xf8, !PT ;  /* 0x00000038da077812 */ /* 0x008fe200078ef866 */
[----:B------:R-:W-:Y:S01]  /*1690*/  IMAD.IADD R252, R249, 0x1, R8 ;  /* 0x00000001f9fc7824 */ /* 0x000fe200078e0208 */
[----:B------:R-:W-:Y:S02]  /*16a0*/  LEA R176, R4, 0xc100, 0x1 ;  /* 0x0000c10004b07811 */ /* 0x000fe400078e08ff */
[----:B------:R-:W-:Y:S02]  /*16b0*/  LOP3.LUT R7, R220, R7, R219, 0xf6, !PT ;  /* 0x00000007dc077212 */ /* 0x000fe400078ef6db */
[----:B----4-:R-:W-:Y:S01]  /*16c0*/  SEL R6, R13, 0xffffffc0, !P2 ;  /* 0xffffffc00d067807 */ /* 0x010fe20005000000 */
[----:B------:R-:W-:Y:S01]  /*16d0*/  IMAD.IADD R179, R176, 0x1, R0 ;  /* 0x00000001b0b37824 */ /* 0x000fe200078e0200 */
[----:B------:R-:W-:Y:S01]  /*16e0*/  LEA R7, R7, 0xc100, 0x1 ;  /* 0x0000c10007077811 */ /* 0x000fe200078e08ff */
[----:B-----5:R-:W-:Y:S01]  /*16f0*/  IMAD R3, R12, 0x8, R23 ;  /* 0x000000080c037824 */ /* 0x020fe200078e0217 */
[----:B------:R-:W-:Y:S01]  /*1700*/  IADD3 R13, R248, 0xa0, RZ ;  /* 0x000000a0f80d7810 */ /* 0x000fe20007ffe0ff */
[----:B------:R-:W-:Y:S01]  /*1710*/  IMAD.IADD R2, R249, 0x1, R6 ;  /* 0x00000001f9027824 */ /* 0x000fe200078e0206 */
[----:B------:R-:W-:-:S02]  /*1720*/  LEA R146, R5, 0x100, 0x1 ;  /* 0x0000010005927811 */ /* 0x000fc400078e08ff */
[----:B------:R1:W-:Y:S01]  /*1730*/  STL [R1+0x58], R3 ;  /* 0x0000580301007387 */ /* 0x0003e20000100800 */
[----:B------:R-:W-:Y:S02]  /*1740*/  @P0 IADD3 R250, R249, 0x10, RZ ;  /* 0x00000010f9fa0810 */ /* 0x000fe40007ffe0ff */
[----:B------:R-:W-:Y:S01]  /*1750*/  IMAD.IADD R174, R0, 0x1, R146 ;  /* 0x0000000100ae7824 */ /* 0x000fe200078e0292 */
[----:B------:R2:W-:Y:S01]  /*1760*/  STL [R1+0x28], R9 ;  /* 0x0000280901007387 */ /* 0x0005e20000100800 */
[----:B------:R-:W-:Y:S01]  /*1770*/  LOP3.LUT R202, R218, 0x18, R102, 0xf8, !PT ;  /* 0x00000018daca7812 */ /* 0x000fe200078ef866 */
[----:B------:R-:W-:Y:S01]  /*1780*/  IMAD.IADD R251, R8, 0x1, R250 ;  /* 0x0000000108fb7824 */ /* 0x000fe200078e02fa */
[----:B------:R-:W-:Y:S01]  /*1790*/  IADD3 R35, R248, 0x18, RZ ;  /* 0x00000018f8237810 */ /* 0x000fe20007ffe0ff */
[----:B------:R3:W-:Y:S01]  /*17a0*/  STL [R1+0x24], R7 ;  /* 0x0000240701007387 */ /* 0x0007e20000100800 */
[----:B------:R-:W-:Y:S02]  /*17b0*/  LOP3.LUT R202, R220, R202, R219, 0xf6, !PT ;  /* 0x000000cadcca7212 */ /* 0x000fe400078ef6db */
[----:B------:R-:W-:-:S02]  /*17c0*/  IADD3 R32, R248, 0x30, RZ ;  /* 0x00000030f8207810 */ /* 0x000fc40007ffe0ff */
[C---:B------:R-:W-:Y:S02]  /*17d0*/  IADD3 R29, R248.reuse, 0x48, RZ ;  /* 0x00000048f81d7810 */ /* 0x040fe40007ffe0ff */
[C---:B------:R-:W-:Y:S02]  /*17e0*/  IADD3 R26, R248.reuse, 0x60, RZ ;  /* 0x00000060f81a7810 */ /* 0x040fe40007ffe0ff */
[----:B------:R-:W-:Y:S02]  /*17f0*/  IADD3 R23, R248, 0x78, RZ ;  /* 0x00000078f8177810 */ /* 0x000fe40007ffe0ff */
[----:B------:R-:W-:Y:S02]  /*1800*/  SHF.R.S32.HI R11, RZ, 0x1f, R35 ;  /* 0x0000001fff0b7819 */ /* 0x000fe40000011423 */
[----:B------:R-:W-:Y:S02]  /*1810*/  LEA R202, R202, 0x100, 0x1 ;  /* 0x00000100caca7811 */ /* 0x000fe400078e08ff */
[----:B------:R-:W-:-:S02]  /*1820*/  SHF.R.S32.HI R11, RZ, 0x1f, R32 ;  /* 0x0000001fff0b7819 */ /* 0x000fc40000011420 */
        /* <DEDUP_REMOVED lines=19> */
[----:B------:R-:W-:-:S02]  /*1960*/  LEA R9, R15, 0xc100, 0x1 ;  /* 0x0000c1000f097811 */ /* 0x000fc400078e08ff */
[C---:B------:R-:W-:Y:S01]  /*1970*/  IADD3 R206, R102.reuse, 0x60, RZ ;  /* 0x0000006066ce7810 */ /* 0x040fe20007ffe0ff */
[----:B------:R1:W-:Y:S01]  /*1980*/  STL [R1+0x20], R7 ;  /* 0x0000200701007387 */ /* 0x0003e20000100800 */
[C---:B------:R-:W-:Y:S02]  /*1990*/  IADD3 R205, R102.reuse, 0x80, RZ ;  /* 0x0000008066cd7810 */ /* 0x040fe40007ffe0ff */
[----:B------:R-:W-:Y:S01]  /*19a0*/  IADD3 R204, R102, 0xa0, RZ ;  /* 0x000000a066cc7810 */ /* 0x000fe20007ffe0ff */
[----:B------:R-:W-:Y:S01]  /*19b0*/  STL [R1+0x1c], R10 ;  /* 0x00001c0a01007387 */ /* 0x000fe20000100800 */
[C---:B------:R-:W-:Y:S02]  /*19c0*/  IADD3 R37, R248.reuse, 0x8, RZ ;  /* 0x00000008f8257810 */ /* 0x040fe40007ffe0ff */
        /* <DEDUP_REMOVED lines=33> */
[----:B------:R-:W-:Y:S02]  /*1be0*/  SHF.R.S32.HI R11, RZ, 0x1f, R12 ;  /* 0x0000001fff0b7819 */ /* 0x000fe4000001140c */
        /* <DEDUP_REMOVED lines=10> */
[----:B------:R-:W-:Y:S01]  /*1c90*/  IADD3 R181, R180, 0x5800, RZ ;  /* 0x00005800b4b57810 */ /* 0x000fe20007ffe0ff */
[----:B-1----:R-:W-:-:S05]  /*1ca0*/  IMAD.IADD R2, R6, 0x1, R250 ;  /* 0x0000000106027824 */ /* 0x002fca00078e02fa */
[----:B------:R1:W-:Y:S04]  /*1cb0*/  STL [R1+0x4], R2 ;  /* 0x0000040201007387 */ /* 0x0003e80000100800 */
[----:B------:R1:W-:Y:S02]  /*1cc0*/  STL [R1], R0 ;  /* 0x0000000001007387 */ /* 0x0003e40000100800 */
.L_x_3440:
        /* <DEDUP_REMOVED lines=42> */
.L_x_3282:
[----:B------:R-:W-:-:S04]  /*1f70*/  ISETP.NE.U32.AND P0, PT, RZ, c[0x0][0x368], PT ;  /* 0x0000da00ff007a0c */ /* 0x000fc80003f05070 */
[----:B------:R-:W-:-:S13]  /*1f80*/  ISETP.NE.AND.EX P0, PT, RZ, c[0x0][0x36c], PT, P0 ;  /* 0x0000db00ff007a0c */ /* 0x000fda0003f05300 */
[----:B------:R-:W-:Y:S05]  /*1f90*/  @!P0 BRA `(.L_x_3283) ;  /* 0x0000004000008947 */ /* 0x000fea0003800000 */
[----:B---3--:R-:W-:-:S04]  /*1fa0*/  IADD3 R4, P0, R241, c[0x0][0x368], RZ ;  /* 0x0000da00f1047a10 */ /* 0x008fc80007f1e0ff */
[----:B------:R-:W-:-:S05]  /*1fb0*/  IADD3.X R5, R242, c[0x0][0x36c], RZ, P0, !PT ;  /* 0x0000db00f2057a10 */ /* 0x000fca00007fe4ff */
[----:B------:R1:W5:Y:S01]  /*1fc0*/  LDG.E R8, [R4.64] ;  /* 0x0000000a04087981 */ /* 0x000362000c1e1900 */
[----:B------:R-:W-:Y:S05]  /*1fd0*/  BRA `(.L_x_3284) ;  /* 0x0000005000007947 */ /* 0x000fea0003800000 */
.L_x_3283:
[----:B------:R-:W-:Y:S01]  /*1fe0*/  MOV R8, UR8 ;  /* 0x0000000800087c02 */ /* 0x000fe20008000f00 */
[----:B------:R-:W-:Y:S05]  /*1ff0*/  @!P5 BRA `(.L_x_3284) ;  /* 0x000000300000d947 */ /* 0x000fea0003800000 */
[----:B---3--:R-:W2:Y:S04]  /*2000*/  LDG.E R6, [R4.64] ;  /* 0x0000000a04067981 */ /* 0x008ea8000c1e1900 */
[----:B------:R-:W2:Y:S02]  /*2010*/  LDG.E R0, [R4.64+0x4] ;  /* 0x0000040a04007981 */ /* 0x000ea4000c1e1900 */
[----:B--2---:R-:W-:Y:S02]  /*2020*/  IADD3 R8, -R6, R0, RZ ;  /* 0x0000000006087210 */ /* 0x004fe40007ffe1ff */
.L_x_3284:
        /* <DEDUP_REMOVED lines=56> */
.L_x_3286:
[----:B------:R-:W-:Y:S05]  /*23b0*/  BSYNC B0 ;  /* 0x0000000000007941 */ /* 0x000fea0003800000 */
.L_x_3285:
        /* <DEDUP_REMOVED lines=18> */
[C---:B------:R-:W-:Y:S01]  /*24e0*/  IADD3 R64, P0, R247.reuse, R11, RZ ;  /* 0x0000000bf7407210 */ /* 0x040fe20007f1e0ff */
        /* <DEDUP_REMOVED lines=104> */
[C---:B------:R-:W-:Y:S02]  /*2b70*/  IMAD R15, R212.reuse, c[0x0][0x294], R8 ;  /* 0x0000a500d40f7a24 */ /* 0x040fe400078e0208 */
        /* <DEDUP_REMOVED lines=46> */
[--C-:B------:R-:W-:Y:S01]  /*2e60*/  IADD3 R21, R19, R21, R220.reuse ;  /* 0x0000001513157210 */ /* 0x100fe20007ffe0dc */
        /* <DEDUP_REMOVED lines=29> */
.L_x_3312:
        /* <DEDUP_REMOVED lines=108> */
.L_x_3292:
[----:B------:R-:W-:Y:S05]  /*3700*/  BSYNC B0 ;  /* 0x0000000000007941 */ /* 0x000fea0003800000 */
.L_x_3291:
        /* <DEDUP_REMOVED lines=96> */
.L_x_3295:
[----:B------:R-:W-:Y:S05]  /*3d10*/  BSYNC B0 ;  /* 0x0000000000007941 */ /* 0x000fea0003800000 */
.L_x_3294:
        /* <DEDUP_REMOVED lines=59> */
.L_x_3297:
[----:B------:R-:W-:Y:S05]  /*40d0*/  BSYNC B0 ;  /* 0x0000000000007941 */ /* 0x000fea0003800000 */
.L_x_3296:
        /* <DEDUP_REMOVED lines=61> */
.L_x_3299:
[----:B------:R-:W-:Y:S05]  /*44b0*/  BSYNC B0 ;  /* 0x0000000000007941 */ /* 0x000fea0003800000 */
.L_x_3298:
        /* <DEDUP_REMOVED lines=58> */
.L_x_3301:
[----:B------:R-:W-:Y:S05]  /*4860*/  BSYNC B0 ;  /* 0x0000000000007941 */ /* 0x000fea0003800000 */
.L_x_3300:
        /* <DEDUP_REMOVED lines=58> */
.L_x_3303:
[----:B------:R-:W-:Y:S05]  /*4c10*/  BSYNC B0 ;  /* 0x0000000000007941 */ /* 0x000fea0003800000 */
.L_x_3302:
        /* <DEDUP_REMOVED lines=58> */
.L_x_3290:
        /* <DEDUP_REMOVED lines=47> */
.L_x_3305:
[----:B------:R-:W-:Y:S05]  /*52b0*/  BSYNC B0 ;  /* 0x0000000000007941 */ /* 0x000fea0003800000 */
.L_x_3304:
        /* <DEDUP_REMOVED lines=54> */
[--C-:B------:R-:W-:Y:S02]  /*5620*/  @!P0 SHF.R.U64 R2, R4, 0x10, R5.reuse ;  /* 0x0000001004028819 */ /* 0x100fe40000001205 */
        /* <DEDUP_REMOVED lines=104> */
.L_x_3307:
[----:B------:R-:W-:Y:S05]  /*5cb0*/  BSYNC B0 ;  /* 0x0000000000007941 */ /* 0x000fea0003800000 */
.L_x_3306:
        /* <DEDUP_REMOVED lines=123> */
.L_x_3309:
[----:B------:R-:W-:Y:S05]  /*6470*/  BSYNC B0 ;  /* 0x0000000000007941 */ /* 0x000fea0003800000 */
.L_x_3308:
        /* <DEDUP_REMOVED lines=126> */
.L_x_3289:
        /* <DEDUP_REMOVED lines=9> */
[C---:B------:R-:W-:Y:S09]  /*6cf0*/  ISETP.GE.AND P2, PT, R205.reuse, c[0x0][0x1d4], PT ;  /* 0x00007500cd007a0c */ /* 0x040ff20003f46270 */
        /* <DEDUP_REMOVED lines=29> */
.L_x_3293:
[----:B------:R-:W-:Y:S05]  /*6ed0*/  BSYNC B1 ;  /* 0x0000000000017941 */ /* 0x000fea0003800000 */
.L_x_3288:
        /* <DEDUP_REMOVED lines=84> */
.L_x_3311:
[----:B-123--:R-:W-:Y:S05]  /*7420*/  BSYNC B0 ;  /* 0x0000000000007941 */ /* 0x00efea0003800000 */
.L_x_3310:
        /* <DEDUP_REMOVED lines=26> */
.L_x_3287:
        /* <DEDUP_REMOVED lines=32> */
.L_x_3314:
[----:B------:R-:W-:Y:S05]  /*77d0*/  BSYNC B0 ;  /* 0x0000000000007941 */ /* 0x000fea0003800000 */
.L_x_3313:
        /* <DEDUP_REMOVED lines=105> */
.L_x_3445:
[----:B------:R-:W-:Y:S05]  /*7e70*/  BRA.DIV ~URZ, `(.L_x_3317) ;  /* 0x000105727f007947 */ /* 0x000fea000b800000 */
[----:B------:R3:W4:Y:S02]  /*7e80*/  SHFL.IDX PT, R0, R7, RZ, 0x181f ;  /* 0x00181fff07007589 */ /* 0x00072400000e0000 */
.L_x_3446:
        /* <DEDUP_REMOVED lines=16> */
.L_x_3319:
[----:B------:R-:W-:Y:S05]  /*7f90*/  BSYNC B0 ;  /* 0x0000000000007941 */ /* 0x000fea0003800000 */
.L_x_3318:
[----:B------:R-:W-:Y:S05]  /*7fa0*/  BRA.DIV ~URZ, `(.L_x_3320) ;  /* 0x000104a27f007947 */ /* 0x000fea000b800000 */
[----:B--2---:R2:W1:Y:S04]  /*7fb0*/  SHFL.IDX PT, R6, R5, 0x1, 0x181f ;  /* 0x00381f0005067f89 */ /* 0x00446800000e0000 */
[----:B----4-:R2:W4:Y:S02]  /*7fc0*/  SHFL.IDX PT, R0, R7, 0x1, 0x181f ;  /* 0x00381f0007007f89 */ /* 0x01052400000e0000 */
.L_x_3447:
        /* <DEDUP_REMOVED lines=16> */
.L_x_3322:
[----:B------:R-:W-:Y:S05]  /*80d0*/  BSYNC B0 ;  /* 0x0000000000007941 */ /* 0x000fea0003800000 */
.L_x_3321:
[----:B------:R-:W-:Y:S05]  /*80e0*/  BRA.DIV ~URZ, `(.L_x_3323) ;  /* 0x000104227f007947 */ /* 0x000fea000b800000 */
[----:B-1----:R1:W2:Y:S02]  /*80f0*/  SHFL.IDX PT, R6, R5, 0x2, 0x181f ;  /* 0x00581f0005067f89 */ /* 0x0022a400000e0000 */
.L_x_3448:
[----:B------:R-:W-:Y:S05]  /*8100*/  BRA.DIV ~URZ, `(.L_x_3324) ;  /* 0x000104727f007947 */ /* 0x000fea000b800000 */
[----:B----4-:R4:W1:Y:S02]  /*8110*/  SHFL.IDX PT, R0, R7, 0x2, 0x181f ;  /* 0x00581f0007007f89 */ /* 0x01086400000e0000 */
.L_x_3449:
        /* <DEDUP_REMOVED lines=16> */
.L_x_3326:
[----:B------:R-:W-:Y:S05]  /*8220*/  BSYNC B0 ;  /* 0x0000000000007941 */ /* 0x000fea0003800000 */
.L_x_3325:
[----:B------:R-:W-:Y:S05]  /*8230*/  BRA.DIV ~URZ, `(.L_x_3327) ;  /* 0x000103a27f007947 */ /* 0x000fea000b800000 */
[----:B-12---:R-:W1:Y:S04]  /*8240*/  SHFL.IDX PT, R5, R5, 0x3, 0x181f ;  /* 0x00781f0005057f89 */ /* 0x006e6800000e0000 */
[----:B------:R2:W3:Y:S02]  /*8250*/  SHFL.IDX PT, R0, R7, 0x3, 0x181f ;  /* 0x00781f0007007f89 */ /* 0x0004e400000e0000 */
.L_x_3450:
[----:B------:R-:W-:Y:S01]  /*8260*/  IADD3 R2, R4, 0x60, RZ ;  /* 0x0000006004027810 */ /* 0x000fe20007ffe0ff */
[----:B-----5:R-:W-:-:S03]  /*8270*/  IMAD.WIDE.U32 R232, R12, c[0x0][0x2b0], RZ ;  /* 0x0000ac000ce87a25 */ /* 0x020fc600078e00ff */
[----:B------:R-:W-:-:S13]  /*8280*/  ISETP.GE.AND P0, PT, R2, R34, PT ;  /* 0x000000220200720c */ /* 0x000fda0003f06270 */
[-C--:B---3--:R-:W-:Y:S02]  /*8290*/  @!P0 LEA R8, P3, R210, R0.reuse, 0x1 ;  /* 0x00000000d2088211 */ /* 0x088fe400078608ff */
[-C--:B------:R-:W-:Y:S02]  /*82a0*/  @!P0 LEA R6, P2, R208, R0.reuse, 0x1 ;  /* 0x00000000d0068211 */ /* 0x080fe400078408ff */
[C---:B------:R-:W-:Y:S02]  /*82b0*/  @!P0 LEA R2, P1, R209.reuse, R0, 0x1 ;  /* 0x00000000d1028211 */ /* 0x040fe400078208ff */
[----:B------:R-:W-:Y:S02]  /*82c0*/  SHF.R.S32.HI R0, RZ, 0x1f, R12 ;  /* 0x0000001fff007819 */ /* 0x000fe4000001140c */
[-C--:B-1----:R-:W-:Y:S02]  /*82d0*/  @!P0 LEA.HI.X R9, R210, R5.reuse, R211, 0x1, P3 ;  /* 0x00000005d2098211 */ /* 0x082fe400018f0cd3 */
[-C--:B--2-4-:R-:W-:Y:S01]  /*82e0*/  @!P0 LEA.HI.X R7, R208, R5.reuse, R225, 0x1, P2 ;  /* 0x00000005d0078211 */ /* 0x094fe200010f0ce1 */
[----:B------:R-:W-:Y:S01]  /*82f0*/  IMAD R0, R0, c[0x0][0x2b0], RZ ;  /* 0x0000ac0000007a24 */ /* 0x000fe200078e02ff */
[----:B------:R-:W-:Y:S01]  /*8300*/  @!P0 LEA.HI.X R3, R209, R5, R224, 0x1, P1 ;  /* 0x00000005d1038211 */ /* 0x000fe200008f0ce0 */
        /* <DEDUP_REMOVED lines=8> */
[----:B------:R-:W-:Y:S02]  /*8390*/  IMAD.IADD R234, R233, 0x1, R0 ;  /* 0x00000001e9ea7824 */ /* 0x000fe400078e0200 */
[----:B------:R1:W-:Y:S01]  /*83a0*/  @!P0 LDGSTS.E.BYPASS.LTC128B.128 [R192+0x17100], [R2.64], !P4 ;  /* 0x1710000002c08fae */ /* 0x0003e2000e101d4a */
[----:B------:R-:W-:Y:S02]  /*83b0*/  ISETP.GE.AND P4, PT, R208, c[0x0][0x1d4], PT ;  /* 0x00007500d0007a0c */ /* 0x000fe40003f86270 */
[----:B------:R-:W-:Y:S01]  /*83c0*/  SEL R95, RZ, 0x10, P5 ;  /* 0x00000010ff5f7807 */ /* 0x000fe20002800000 */
        /* <DEDUP_REMOVED lines=66> */
.L_x_3328:
        /* <DEDUP_REMOVED lines=99> */
.L_x_3332:
[----:B-12-4-:R-:W-:Y:S05]  /*8e20*/  BSYNC B0 ;  /* 0x0000000000007941 */ /* 0x016fea0003800000 */
.L_x_3331:
        /* <DEDUP_REMOVED lines=120> */
.L_x_3336:
[----:B------:R-:W-:Y:S05]  /*95b0*/  BSYNC B0 ;  /* 0x0000000000007941 */ /* 0x000fea0003800000 */
.L_x_3335:
        /* <DEDUP_REMOVED lines=41> */
.L_x_3338:
[----:B------:R-:W-:Y:S05]  /*9850*/  BSYNC B0 ;  /* 0x0000000000007941 */ /* 0x000fea0003800000 */
.L_x_3337:
        /* <DEDUP_REMOVED lines=41> */
.L_x_3340:
[----:B------:R-:W-:Y:S05]  /*9af0*/  BSYNC B0 ;  /* 0x0000000000007941 */ /* 0x000fea0003800000 */
.L_x_3339:
        /* <DEDUP_REMOVED lines=41> */
.L_x_3342:
[----:B------:R-:W-:Y:S05]  /*9d90*/  BSYNC B0 ;  /* 0x0000000000007941 */ /* 0x000fea0003800000 */
.L_x_3341:
        /* <DEDUP_REMOVED lines=41> */
.L_x_3344:
[----:B------:R-:W-:Y:S05]  /*a030*/  BSYNC B0 ;  /* 0x0000000000007941 */ /* 0x000fea0003800000 */
.L_x_3343:
        /* <DEDUP_REMOVED lines=40> */
.L_x_3334:
[----:B------:R-:W-:Y:S05]  /*a2c0*/  BSYNC B1 ;  /* 0x0000000000017941 */ /* 0x000fea0003800000 */
.L_x_3333:
        /* <DEDUP_REMOVED lines=44> */
.L_x_3347:
[----:B------:R-:W-:Y:S05]  /*a590*/  BSYNC B0 ;  /* 0x0000000000007941 */ /* 0x000fea0003800000 */
.L_x_3346:
        /* <DEDUP_REMOVED lines=41> */
.L_x_3349:
[----:B------:R-:W-:Y:S05]  /*a830*/  BSYNC B0 ;  /* 0x0000000000007941 */ /* 0x000fea0003800000 */
.L_x_3348:
        /* <DEDUP_REMOVED lines=41> */
.L_x_3351:
[----:B------:R-:W-:Y:S05]  /*aad0*/  BSYNC B0 ;  /* 0x0000000000007941 */ /* 0x000fea0003800000 */
.L_x_3350:
        /* <DEDUP_REMOVED lines=41> */
.L_x_3353:
[----:B------:R-:W-:Y:S05]  /*ad70*/  BSYNC B0 ;  /* 0x0000000000007941 */ /* 0x000fea0003800000 */
.L_x_3352:
        /* <DEDUP_REMOVED lines=41> */
.L_x_3355:
[----:B------:R-:W-:Y:S05]  /*b010*/  BSYNC B0 ;  /* 0x0000000000007941 */ /* 0x000fea0003800000 */
.L_x_3354:
        /* <DEDUP_REMOVED lines=41> */
.L_x_3330:
        /* <DEDUP_REMOVED lines=54> */
.L_x_3357:
[----:B-12-4-:R-:W-:Y:S05]  /*b610*/  BSYNC B0 ;  /* 0x0000000000007941 */ /* 0x016fea0003800000 */
.L_x_3356:
        /* <DEDUP_REMOVED lines=170> */
.L_x_3361:
[----:B------:R-:W-:Y:S05]  /*c0c0*/  BSYNC B0 ;  /* 0x0000000000007941 */ /* 0x000fea0003800000 */
.L_x_3360:
        /* <DEDUP_REMOVED lines=92> */
.L_x_3363:
[----:B------:R-:W-:Y:S05]  /*c690*/  BSYNC B0 ;  /* 0x0000000000007941 */ /* 0x000fea0003800000 */
.L_x_3362:
        /* <DEDUP_REMOVED lines=91> */
.L_x_3359:
[----:B------:R-:W-:Y:S05]  /*cc50*/  BSYNC B1 ;  /* 0x0000000000017941 */ /* 0x000fea0003800000 */
.L_x_3358:
        /* <DEDUP_REMOVED lines=102> */
.L_x_3365:
[----:B------:R-:W-:Y:S05]  /*d2c0*/  BSYNC B0 ;  /* 0x0000000000007941 */ /* 0x000fea0003800000 */
.L_x_3364:
        /* <DEDUP_REMOVED lines=92> */
.L_x_3367:
[----:B------:R-:W-:Y:S05]  /*d890*/  BSYNC B0 ;  /* 0x0000000000007941 */ /* 0x000fea0003800000 */
.L_x_3366:
        /* <DEDUP_REMOVED lines=91> */
.L_x_3345:
[----:B------:R-:W-:Y:S05]  /*de50*/  BSYNC B2 ;  /* 0x0000000000027941 */ /* 0x000fea0003800000 */
.L_x_3329:
[----:B------:R-:W-:Y:S01]  /*de60*/  IMAD R0, R56, c[0x0][0x208], RZ ;  /* 0x0000820038007a24 */ /* 0x000fe200078e02ff */
[----:B------:R-:W-:-:S04]  /*de70*/  DEPBAR.LE SB0, 0x0 ;  /* 0x000080000000791a */ /* 0x000fc80000000000 */
[----:B------:R-:W-:Y:S01]  /*de80*/  IMAD.WIDE.U32 R2, R196, c[0x0][0x208], RZ ;  /* 0x00008200c4027a25 */ /* 0x000fe200078e00ff */
[----:B------:R-:W-:Y:S01]  /*de90*/  BAR.SYNC.DEFER_BLOCKING 0x0 ;  /* 0x0000000000007b1d */ /* 0x000fe20000010000 */
[----:B------:R-:W-:Y:S02]  /*dea0*/  SHF.L.U64.HI R90, R210, 0x1, R211 ;  /* 0x00000001d25a7819 */ /* 0x000fe400000102d3 */
[----:B------:R-:W-:Y:S01]  /*deb0*/  IMAD R0, R196, c[0x0][0x20c], R0 ;  /* 0x00008300c4007a24 */ /* 0x000fe200078e0200 */
[----:B------:R-:W-:Y:S01]  /*dec0*/  SHF.L.U64.HI R91, R208, 0x1, R225 ;  /* 0x00000001d05b7819 */ /* 0x000fe200000102e1 */
[----:B------:R-:W-:Y:S01]  /*ded0*/  IMAD.WIDE.U32 R226, R55, c[0x0][0x210], RZ ;  /* 0x0000840037e27a25 */ /* 0x000fe200078e00ff */
[----:B------:R-:W-:Y:S01]  /*dee0*/  ISETP.GE.AND P3, PT, R210, c[0x0][0x1d4], PT ;  /* 0x00007500d2007a0c */ /* 0x000fe20003f66270 */
[----:B------:R-:W-:Y:S01]  /*def0*/  BSSY B0, `(.L_x_3368) ;  /* 0x0000115000007945 */ /* 0x000fe20003800000 */
[----:B------:R-:W-:Y:S01]  /*df00*/  SHF.L.U64.HI R93, R209, 0x1, R224 ;  /* 0x00000001d15d7819 */ /* 0x000fe200000102e0 */
[----:B------:R-:W-:-:S02]  /*df10*/  IMAD.IADD R3, R3, 0x1, R0 ;  /* 0x0000000103037824 */ /* 0x000fc400078e0200 */
[----:B------:R-:W-:Y:S02]  /*df20*/  IMAD R0, R57, c[0x0][0x218], RZ ;  /* 0x0000860039007a24 */ /* 0x000fe400078e02ff */
[----:B------:R-:W-:-:S04]  /*df30*/  IMAD.WIDE.U32 R2, R194, c[0x0][0x218], R2 ;  /* 0x00008600c2027a25 */ /* 0x000fc800078e0002 */
[----:B-12---:R-:W-:Y:S01]  /*df40*/  IMAD R4, R194, c[0x0][0x21c], R0 ;  /* 0x00008700c2047a24 */ /* 0x006fe200078e0200 */
[----:B------:R-:W-:Y:S01]  /*df50*/  IADD3 R0, P0, R2, R226, RZ ;  /* 0x000000e202007210 */ /* 0x000fe20007f1e0ff */
[----:B------:R-:W-:Y:S02]  /*df60*/  IMAD R228, R55, c[0x0][0x214], R227 ;  /* 0x0000850037e47a24 */ /* 0x000fe400078e02e3 */
[----:B------:R-:W-:Y:S02]  /*df70*/  IMAD.SHL.U32 R88, R210, 0x2, RZ ;  /* 0x00000002d2587824 */ /* 0x000fe400078e00ff */
[----:B------:R-:W-:Y:S01]  /*df80*/  IMAD.SHL.U32 R89, R208, 0x2, RZ ;  /* 0x00000002d0597824 */ /* 0x000fe200078e00ff */
[----:B------:R-:W-:Y:S01]  /*df90*/  IADD3.X R2, R228, R3, R4, P0, !PT ;  /* 0x00000003e4027210 */ /* 0x000fe200007fe404 */
[----:B------:R-:W-:Y:S01]  /*dfa0*/  IMAD.SHL.U32 R92, R209, 0x2, RZ ;  /* 0x00000002d15c7824 */ /* 0x000fe200078e00ff */
[C---:B------:R-:W-:Y:S01]  /*dfb0*/  LEA R3, P0, R0.reuse, c[0x0][0x1f8], 0x1 ;  /* 0x00007e0000037a11 */ /* 0x040fe200078008ff */
[----:B------:R-:W-:Y:S03]  /*dfc0*/  LDSM.16.M88.4 R24, [R145] ;  /* 0x000000009118783b */ /* 0x000fe60000000200 */
[----:B------:R-:W-:Y:S01]  /*dfd0*/  LEA.HI.X R4, R0, c[0x0][0x1fc], R2, 0x1, P0 ;  /* 0x00007f0000047a11 */ /* 0x000fe200000f0c02 */
[----:B------:R-:W-:Y:S04]  /*dfe0*/  LDSM.16.M88.4 R32, [R145+0x800] ;  /* 0x000800009120783b */ /* 0x000fe80000000200 */
        /* <DEDUP_REMOVED lines=8> */
[C---:B------:R-:W-:Y:S02]  /*e070*/  IADD3 R16, P1, R0.reuse, R92, RZ ;  /* 0x0000005c00107210 */ /* 0x040fe40007f3e0ff */
[-C--:B------:R-:W-:Y:S01]  /*e080*/  IADD3 R20, P2, R0, R89.reuse, RZ ;  /* 0x0000005900147210 */ /* 0x080fe20007f5e0ff */
[C-C-:B--2---:R-:W-:Y:S01]  /*e090*/  IMAD.X R23, R2.reuse, 0x1, R90.reuse, P0 ;  /* 0x0000000102177824 */ /* 0x144fe200000e065a */
[----:B------:R-:W-:Y:S01]  /*e0a0*/  LDSM.16.M88.4 R8, [R177] ;  /* 0x00000000b108783b */ /* 0x000fe20000000200 */
[C---:B------:R-:W-:Y:S01]  /*e0b0*/  IMAD.X R17, R2.reuse, 0x1, R93, P1 ;  /* 0x0000000102117824 */ /* 0x040fe200008e065d */
[----:B---3--:R-:W-:Y:S01]  /*e0c0*/  IADD3 R18, P0, R3, R88, RZ ;  /* 0x0000005803127210 */ /* 0x008fe20007f1e0ff */
[--C-:B------:R-:W-:Y:S01]  /*e0d0*/  IMAD.X R21, R2, 0x1, R91.reuse, P2 ;  /* 0x0000000102157824 */ /* 0x100fe200010e065b */
[----:B------:R-:W-:Y:S01]  /*e0e0*/  ISETP.GE.AND P1, PT, R208, c[0x0][0x1d4], PT ;  /* 0x00007500d0007a0c */ /* 0x000fe20003f26270 */
[----:B------:R-:W2:Y:S01]  /*e0f0*/  LDSM.16.M88.4 R36, [R180] ;  /* 0x00000000b424783b */ /* 0x000ea20000000200 */
[----:B------:R-:W-:Y:S01]  /*e100*/  ISETP.GE.AND P2, PT, R209, c[0x0][0x1d4], PT ;  /* 0x00007500d1007a0c */ /* 0x000fe20003f46270 */
[C---:B----4-:R-:W-:Y:S01]  /*e110*/  IMAD.X R19, R12.reuse, 0x1, R90, P0 ;  /* 0x000000010c137824 */ /* 0x050fe200000e065a */
[----:B------:R-:W-:Y:S01]  /*e120*/  IADD3 R14, P0, R3, R89, RZ ;  /* 0x00000059030e7210 */ /* 0x000fe20007f1e0ff */
[----:B------:R-:W3:Y:S04]  /*e130*/  LDSM.16.M88.4 R76, [R191] ;  /* 0x00000000bf4c783b */ /* 0x000ee80000000200 */
[----:B------:R-:W-:Y:S01]  /*e140*/  IMAD.X R15, R12, 0x1, R91, P0 ;  /* 0x000000010c0f7824 */ /* 0x000fe200000e065b */
[C---:B------:R-:W-:Y:S01]  /*e150*/  ISETP.LT.OR P0, PT, R72.reuse, 0x1, P3 ;  /* 0x000000014800780c */ /* 0x040fe20001f01670 */
[----:B------:R-:W4:Y:S01]  /*e160*/  LDSM.16.M88.4 R80, [R190] ;  /* 0x00000000be50783b */ /* 0x000f220000000200 */
[----:B------:R-:W-:-:S03]  /*e170*/  ISETP.LT.OR P3, PT, R72, 0x21, P3 ;  /* 0x000000214800780c */ /* 0x000fc60001f61670 */
[----:B------:R-:W1:Y:S01]  /*e180*/  LDSM.16.M88.4 R84, [R189] ;  /* 0x00000000bd54783b */ /* 0x000e620000000200 */
[C---:B------:R-:W-:Y:S07]  /*e190*/  HMMA.16816.F32.BF16 R28, R4.reuse, R24, RZ ;  /* 0x00000018041c723c */ /* 0x040fee00000418ff */
[----:B------:R-:W-:Y:S01]  /*e1a0*/  @!PT LDS RZ, [RZ] ;  /* 0x00000000fffff984 */ /* 0x000fe20000000800 */
[----:B------:R-:W-:Y:S01]  /*e1b0*/  @!PT LDS RZ, [RZ] ;  /* 0x00000000fffff984 */ /* 0x000fe20000000800 */
[----:B------:R-:W-:Y:S01]  /*e1c0*/  @!PT LDS RZ, [RZ] ;  /* 0x00000000fffff984 */ /* 0x000fe20000000800 */
[----:B------:R1:W-:Y:S01]  /*e1d0*/  LDGSTS.E.BYPASS.LTC128B.128 [R192+0x100], [R22.64], !P0 ;  /* 0x0010000016c07fae */ /* 0x0003e2000c101d4a */
[C---:B------:R-:W-:Y:S02]  /*e1e0*/  ISETP.LT.OR P0, PT, R72.reuse, 0x1, P1 ;  /* 0x000000014800780c */ /* 0x040fe40000f01670 */
        /* <DEDUP_REMOVED lines=9> */
[C---:B------:R-:W-:Y:S01]  /*e280*/  HMMA.16816.F32.BF16 R60, R4.reuse, R46, RZ ;  /* 0x0000002e043c723c */ /* 0x040fe200000418ff */
[----:B------:R-:W-:Y:S01]  /*e290*/  IMAD.X R3, R12, 0x1, R93, P0 ;  /* 0x000000010c037824 */ /* 0x000fe200000e065d */
[----:B------:R-:W-:Y:S01]  /*e2a0*/  ISETP.LT.OR P0, PT, R72, 0x21, P2 ;  /* 0x000000214800780c */ /* 0x000fe20001701670 */
[----:B------:R2:W-:Y:S05]  /*e2b0*/  LDGSTS.E.BYPASS.LTC128B.128 [R192+0x3100], [R14.64], !P1 ;  /* 0x031000000ec07fae */ /* 0x0005ea000c901d4a */
[C---:B-1----:R-:W-:Y:S07]  /*e2c0*/  HMMA.16816.F32.BF16 R20, R4.reuse, R32, RZ ;  /* 0x000000200414723c */ /* 0x042fee00000418ff */
[----:B------:R1:W-:Y:S01]  /*e2d0*/  LDGSTS.E.BYPASS.LTC128B.128 [R192+0x5100], [R2.64], !P0 ;  /* 0x0510000002c07fae */ /* 0x0003e2000c101d4a */
[----:B------:R-:W-:Y:S01]  /*e2e0*/  HMMA.16816.F32.BF16 R68, R4, R40, RZ ;  /* 0x000000280444723c */ /* 0x000fe200000418ff */
[----:B------:R-:W-:-:S02]  /*e2f0*/  ISETP.GT.AND P0, PT, R94, R217, PT ;  /* 0x000000d95e00720c */ /* 0x000fc40003f04270 */
[----:B------:R-:W-:Y:S04]  /*e300*/  LDSM.16.M88.4 R32, [R175+0x800] ;  /* 0x00080000af20783b */ /* 0x000fe80000000200 */
[----:B------:R-:W-:Y:S01]  /*e310*/  LDSM.16.M88.4 R72, [R175+0x1000] ;  /* 0x00100000af48783b */ /* 0x000fe20000000200 */
[----:B-----5:R-:W-:Y:S03]  /*e320*/  HMMA.16816.F32.BF16 R56, R4, R42, RZ ;  /* 0x0000002a0438723c */ /* 0x020fe600000418ff */
[----:B------:R-:W1:Y:S04]  /*e330*/  LDSM.16.M88.4 R4, [R179] ;  /* 0x00000000b304783b */ /* 0x000e680000000200 */
[----:B------:R-:W0:Y:S01]  /*e340*/  LDGDEPBAR ;  /* 0x00000000000079af */ /* 0x000e220000000000 */
[C---:B--2---:R-:W-:Y:S08]  /*e350*/  HMMA.16816.F32.BF16 R64, R8.reuse, R36, R28 ;  /* 0x000000240840723c */ /* 0x044ff0000004181c */
[C---:B------:R-:W-:Y:S01]  /*e360*/  HMMA.16816.F32.BF16 R44, R8.reuse, R38, R24 ;  /* 0x00000026082c723c */ /* 0x040fe20000041818 */
[----:B------:R-:W2:Y:S07]  /*e370*/  LDSM.16.M88.4 R36, [R175] ;  /* 0x00000000af24783b */ /* 0x000eae0000000200 */
[C---:B---3--:R-:W-:Y:S08]  /*e380*/  HMMA.16816.F32.BF16 R40, R8.reuse, R76, R20 ;  /* 0x0000004c0828723c */ /* 0x048ff00000041814 */
[C---:B------:R-:W-:Y:S01]  /*e390*/  HMMA.16816.F32.BF16 R28, R8.reuse, R78, R48 ;  /* 0x0000004e081c723c */ /* 0x040fe20000041830 */
[----:B------:R-:W3:Y:S07]  /*e3a0*/  LDSM.16.M88.4 R76, [R175+0x1800] ;  /* 0x00180000af4c783b */ /* 0x000eee0000000200 */
[C---:B----4-:R-:W-:Y:S08]  /*e3b0*/  HMMA.16816.F32.BF16 R24, R8.reuse, R80, R52 ;  /* 0x000000500818723c */ /* 0x050ff00000041834 */
[C---:B------:R-:W-:Y:S01]  /*e3c0*/  HMMA.16816.F32.BF16 R20, R8.reuse, R82, R60 ;  /* 0x000000520814723c */ /* 0x040fe2000004183c */
[----:B------:R-:W-:Y:S07]  /*e3d0*/  LDSM.16.M88.4 R80, [R172+0x800] ;  /* 0x00080000ac50783b */ /* 0x000fee0000000200 */
[C---:B------:R-:W-:Y:S01]  /*e3e0*/  HMMA.16816.F32.BF16 R16, R8.reuse, R84, R68 ;  /* 0x000000540810723c */ /* 0x040fe20000041844 */
[----:B------:R-:W-:Y:S07]  /*e3f0*/  LDSM.16.M88.4 R68, [R172] ;  /* 0x00000000ac44783b */ /* 0x000fee0000000200 */
[----:B------:R-:W-:Y:S01]  /*e400*/  HMMA.16816.F32.BF16 R12, R8, R86, R56 ;  /* 0x00000056080c723c */ /* 0x000fe20000041838 */
[----:B------:R-:W4:Y:S04]  /*e410*/  LDSM.16.M88.4 R8, [R178] ;  /* 0x00000000b208783b */ /* 0x000f280000000200 */
[----:B------:R-:W-:Y:S03]  /*e420*/  LDSM.16.M88.4 R84, [R175+0x2800] ;  /* 0x00280000af54783b */ /* 0x000fe60000000200 */
[C---:B-1----:R-:W-:Y:S01]  /*e430*/  HMMA.16816.F32.BF16 R56, R4.reuse, R32, R40 ;  /* 0x000000200438723c */ /* 0x042fe20000041828 */
[----:B------:R-:W1:Y:S07]  /*e440*/  LDSM.16.M88.4 R40, [R172+0x1000] ;  /* 0x00100000ac28783b */ /* 0x000e6e0000000200 */
[C---:B--2---:R-:W-:Y:S08]  /*e450*/  HMMA.16816.F32.BF16 R64, R4.reuse, R36, R64 ;  /* 0x000000240440723c */ /* 0x044ff00000041840 */
[C---:B------:R-:W-:Y:S08]  /*e460*/  HMMA.16816.F32.BF16 R60, R4.reuse, R38, R44 ;  /* 0x00000026043c723c */ /* 0x040ff0000004182c */
[C---:B------:R-:W-:Y:S01]  /*e470*/  HMMA.16816.F32.BF16 R52, R4.reuse, R34, R28 ;  /* 0x000000220434723c */ /* 0x040fe2000004181c */
[----:B------:R-:W2:Y:S07]  /*e480*/  LDSM.16.M88.4 R32, [R172+0x1800] ;  /* 0x00180000ac20783b */ /* 0x000eae0000000200 */
[C---:B------:R-:W-:Y:S01]  /*e490*/  HMMA.16816.F32.BF16 R48, R4.reuse, R72, R24 ;  /* 0x000000480430723c */ /* 0x040fe20000041818 */
[----:B------:R-:W-:Y:S07]  /*e4a0*/  LDSM.16.M88.4 R24, [R145+0x2000] ;  /* 0x002000009118783b */ /* 0x000fee0000000200 */
[C---:B------:R-:W-:Y:S01]  /*e4b0*/  HMMA.16816.F32.BF16 R44, R4.reuse, R74, R20 ;  /* 0x0000004a042c723c */ /* 0x040fe20000041814 */
[----:B------:R-:W-:Y:S07]  /*e4c0*/  LDSM.16.M88.4 R72, [R145+0x2800] ;  /* 0x002800009148783b */ /* 0x000fee0000000200 */
[C---:B---3--:R-:W-:Y:S08]  /*e4d0*/  HMMA.16816.F32.BF16 R36, R4.reuse, R76, R16 ;  /* 0x0000004c0424723c */ /* 0x048ff00000041810 */
[----:B------:R-:W-:Y:S01]  /*e4e0*/  HMMA.16816.F32.BF16 R28, R4, R78, R12 ;  /* 0x0000004e041c723c */ /* 0x000fe2000004180c */
[----:B------:R-:W3:Y:S04]  /*e4f0*/  LDSM.16.M88.4 R4, [R176+0x4000] ;  /* 0x00400000b004783b */ /* 0x000ee80000000200 */
[----:B------:R-:W2:Y:S03]  /*e500*/  LDSM.16.M88.4 R76, [R145+0x3000] ;  /* 0x00300000914c783b */ /* 0x000ea60000000200 */
[C---:B----4-:R-:W-:Y:S08]  /*e510*/  HMMA.16816.F32.BF16 R20, R8.reuse, R68, R64 ;  /* 0x000000440814723c */ /* 0x050ff00000041840 */
[C---:B------:R-:W-:Y:S08]  /*e520*/  HMMA.16816.F32.BF16 R16, R8.reuse, R70, R60 ;  /* 0x000000460810723c */ /* 0x040ff0000004183c */
[C---:B------:R-:W-:Y:S08]  /*e530*/  HMMA.16816.F32.BF16 R12, R8.reuse, R80, R56 ;  /* 0x00000050080c723c */ /* 0x040ff00000041838 */
[C---:B------:R-:W-:Y:S01]  /*e540*/  HMMA.16816.F32.BF16 R68, R8.reuse, R82, R52 ;  /* 0x000000520844723c */ /* 0x040fe20000041834 */
[----:B------:R-:W4:Y:S07]  /*e550*/  LDSM.16.M88.4 R80, [R145+0x3800] ;  /* 0x003800009150783b */ /* 0x000f2e0000000200 */
[C---:B-1----:R-:W-:Y:S08]  /*e560*/  HMMA.16816.F32.BF16 R64, R8.reuse, R40, R48 ;  /* 0x000000280840723c */ /* 0x042ff00000041830 */
[C---:B------:R-:W-:Y:S01]  /*e570*/  HMMA.16816.F32.BF16 R60, R8.reuse, R42, R44 ;  /* 0x0000002a083c723c */ /* 0x040fe2000004182c */
[----:B------:R-:W-:Y:S07]  /*e580*/  LDSM.16.M88.4 R40, [R188] ;  /* 0x00000000bc28783b */ /* 0x000fee0000000200 */
[C---:B--2---:R-:W-:Y:S01]  /*e590*/  HMMA.16816.F32.BF16 R56, R8.reuse, R32, R36 ;  /* 0x000000200838723c */ /* 0x044fe20000041824 */
[----:B------:R-:W-:Y:S07]  /*e5a0*/  LDSM.16.M88.4 R36, [R187] ;  /* 0x00000000bb24783b */ /* 0x000fee0000000200 */
[----:B------:R-:W-:Y:S01]  /*e5b0*/  HMMA.16816.F32.BF16 R48, R8, R34, R28 ;  /* 0x000000220830723c */ /* 0x000fe2000004181c */
[----:B------:R-:W1:Y:S04]  /*e5c0*/  LDSM.16.M88.4 R8, [R177+0x4000] ;  /* 0x00400000b108783b */ /* 0x000e680000000200 */
[----:B------:R-:W2:Y:S03]  /*e5d0*/  LDSM.16.M88.4 R32, [R186] ;  /* 0x00000000ba20783b */ /* 0x000ea60000000200 */
[C---:B---3--:R-:W-:Y:S08]  /*e5e0*/  HMMA.16816.F32.BF16 R52, R4.reuse, R24, R20 ;  /* 0x000000180434723c */ /* 0x048ff00000041814 */
[C---:B------:R-:W-:Y:S08]  /*e5f0*/  HMMA.16816.F32.BF16 R44, R4.reuse, R26, R16 ;  /* 0x0000001a042c723c */ /* 0x040ff00000041810 */
[C---:B------:R-:W-:Y:S08]  /*e600*/  HMMA.16816.F32.BF16 R28, R4.reuse, R72, R12 ;  /* 0x00000048041c723c */ /* 0x040ff0000004180c */
[C---:B------:R-:W-:Y:S01]  /*e610*/  HMMA.16816.F32.BF16 R24, R4.reuse, R74, R68 ;  /* 0x0000004a0418723c */ /* 0x040fe20000041844 */
[----:B------:R-:W3:Y:S07]  /*e620*/  LDSM.16.M88.4 R72, [R185] ;  /* 0x00000000b948783b */ /* 0x000eee0000000200 */
[C---:B------:R-:W-:Y:S08]  /*e630*/  HMMA.16816.F32.BF16 R20, R4.reuse, R76, R64 ;  /* 0x0000004c0414723c */ /* 0x040ff00000041840 */
[C---:B------:R-:W-:Y:S01]  /*e640*/  HMMA.16816.F32.BF16 R16, R4.reuse, R78, R60 ;  /* 0x0000004e0410723c */ /* 0x040fe2000004183c */
[----:B------:R-:W-:Y:S07]  /*e650*/  LDSM.16.M88.4 R76, [R172+0x2800] ;  /* 0x00280000ac4c783b */ /* 0x000fee0000000200 */
        /* <DEDUP_REMOVED lines=12> */
[----:B------:R-:W2:Y:S07]  /*e720*/  LDSM.16.M88.4 R32, [R175+0x3800] ;  /* 0x00380000af20783b */ /* 0x000eae0000000200 */
[C---:B---3--:R-:W-:Y:S08]  /*e730*/  HMMA.16816.F32.BF16 R36, R8.reuse, R72, R12 ;  /* 0x000000480824723c */ /* 0x048ff0000004180c */
[----:B------:R-:W-:Y:S01]  /*e740*/  HMMA.16816.F32.BF16 R28, R8, R74, R48 ;  /* 0x0000004a081c723c */ /* 0x000fe20000041830 */
[----:B------:R-:W3:Y:S07]  /*e750*/  LDSM.16.M88.4 R8, [R178+0x4000] ;  /* 0x00400000b208783b */ /* 0x000eee0000000200 */
[C---:B----4-:R-:W-:Y:S08]  /*e760*/  HMMA.16816.F32.BF16 R20, R4.reuse, R80, R68 ;  /* 0x000000500414723c */ /* 0x050ff00000041844 */
[C---:B------:R-:W-:Y:S01]  /*e770*/  HMMA.16816.F32.BF16 R16, R4.reuse, R82, R64 ;  /* 0x000000520410723c */ /* 0x040fe20000041840 */
[----:B------:R-:W4:Y:S07]  /*e780*/  LDSM.16.M88.4 R80, [R172+0x3000] ;  /* 0x00300000ac50783b */ /* 0x000f2e0000000200 */
[C---:B------:R-:W-:Y:S08]  /*e790*/  HMMA.16816.F32.BF16 R12, R4.reuse, R84, R60 ;  /* 0x00000054040c723c */ /* 0x040ff0000004183c */
[C---:B------:R-:W-:Y:S01]  /*e7a0*/  HMMA.16816.F32.BF16 R72, R4.reuse, R86, R56 ;  /* 0x000000560448723c */ /* 0x040fe20000041838 */
[----:B------:R-:W4:Y:S07]  /*e7b0*/  LDSM.16.M88.4 R84, [R172+0x3800] ;  /* 0x00380000ac54783b */ /* 0x000f2e0000000200 */
[C---:B-1----:R-:W-:Y:S08]  /*e7c0*/  HMMA.16816.F32.BF16 R68, R4.reuse, R40, R52 ;  /* 0x000000280444723c */ /* 0x042ff00000041834 */
[C---:B------:R-:W-:Y:S01]  /*e7d0*/  HMMA.16816.F32.BF16 R64, R4.reuse, R42, R44 ;  /* 0x0000002a0440723c */ /* 0x040fe2000004182c */
[----:B------:R-:W-:Y:S04]  /*e7e0*/  LDSM.16.M88.4 R44, [R145+0x4000] ;  /* 0x00400000912c783b */ /* 0x000fe80000000200 */
[----:B------:R-:W-:Y:S03]  /*e7f0*/  LDSM.16.M88.4 R40, [R145+0x4800] ;  /* 0x004800009128783b */ /* 0x000fe60000000200 */
[C---:B--2---:R-:W-:Y:S01]  /*e800*/  HMMA.16816.F32.BF16 R60, R4.reuse, R32, R36 ;  /* 0x00000020043c723c */ /* 0x044fe20000041824 */
[----:B------:R-:W-:Y:S07]  /*e810*/  LDSM.16.M88.4 R36, [R145+0x5000] ;  /* 0x005000009124783b */ /* 0x000fee0000000200 */
[----:B------:R-:W-:Y:S01]  /*e820*/  HMMA.16816.F32.BF16 R52, R4, R34, R28 ;  /* 0x000000220434723c */ /* 0x000fe2000004181c */
[----:B------:R-:W1:Y:S07]  /*e830*/  LDSM.16.M88.4 R4, [R176+0x8000] ;  /* 0x00800000b004783b */ /* 0x000e6e0000000200 */
[C---:B---3--:R-:W-:Y:S01]  /*e840*/  HMMA.16816.F32.BF16 R28, R8.reuse, R78, R72 ;  /* 0x0000004e081c723c */ /* 0x048fe20000041848 */
[----:B------:R-:W2:Y:S07]  /*e850*/  LDSM.16.M88.4 R72, [R145+0x5800] ;  /* 0x005800009148783b */ /* 0x000eae0000000200 */
[C---:B------:R-:W-:Y:S08]  /*e860*/  HMMA.16816.F32.BF16 R56, R8.reuse, R24, R20 ;  /* 0x000000180838723c */ /* 0x040ff00000041814 */
[C---:B------:R-:W-:Y:S01]  /*e870*/  HMMA.16816.F32.BF16 R32, R8.reuse, R76, R12 ;  /* 0x0000004c0820723c */ /* 0x040fe2000004180c */
[----:B------:R-:W-:Y:S04]  /*e880*/  LDSM.16.M88.4 R12, [R177+0x8000] ;  /* 0x00800000b10c783b */ /* 0x000fe80000000200 */
[----:B------:R-:W-:Y:S03]  /*e890*/  LDSM.16.M88.4 R76, [R175+0x4800] ;  /* 0x00480000af4c783b */ /* 0x000fe60000000200 */
[C---:B------:R-:W-:Y:S08]  /*e8a0*/  HMMA.16816.F32.BF16 R48, R8.reuse, R26, R16 ;  /* 0x0000001a0830723c */ /* 0x040ff00000041810 */
[C---:B----4-:R-:W-:Y:S01]  /*e8b0*/  HMMA.16816.F32.BF16 R24, R8.reuse, R80, R68 ;  /* 0x000000500818723c */ /* 0x050fe20000041844 */
[----:B------:R-:W-:Y:S07]  /*e8c0*/  LDSM.16.M88.4 R68, [R184] ;  /* 0x00000000b844783b */ /* 0x000fee0000000200 */
[C---:B------:R-:W-:Y:S01]  /*e8d0*/  HMMA.16816.F32.BF16 R20, R8.reuse, R82, R64 ;  /* 0x000000520814723c */ /* 0x040fe20000041840 */
[----:B------:R-:W-:Y:S07]  /*e8e0*/  LDSM.16.M88.4 R80, [R175+0x5000] ;  /* 0x00500000af50783b */ /* 0x000fee0000000200 */
[C---:B------:R-:W-:Y:S08]  /*e8f0*/  HMMA.16816.F32.BF16 R16, R8.reuse, R84, R60 ;  /* 0x000000540810723c */ /* 0x040ff0000004183c */
[----:B------:R-:W-:Y:S01]  /*e900*/  HMMA.16816.F32.BF16 R8, R8, R86, R52 ;  /* 0x000000560808723c */ /* 0x000fe20000041834 */
[----:B------:R-:W3:Y:S07]  /*e910*/  LDSM.16.M88.4 R84, [R183] ;  /* 0x00000000b754783b */ /* 0x000eee0000000200 */
[C---:B-1----:R-:W-:Y:S08]  /*e920*/  HMMA.16816.F32.BF16 R64, R4.reuse, R44, R56 ;  /* 0x0000002c0440723c */ /* 0x042ff00000041838 */
[C---:B------:R-:W-:Y:S01]  /*e930*/  HMMA.16816.F32.BF16 R56, R4.reuse, R40, R32 ;  /* 0x000000280438723c */ /* 0x040fe20000041820 */
[----:B------:R-:W-:Y:S07]  /*e940*/  LDSM.16.M88.4 R32, [R181] ;  /* 0x00000000b520783b */ /* 0x000fee0000000200 */
[C---:B------:R-:W-:Y:S08]  /*e950*/  HMMA.16816.F32.BF16 R60, R4.reuse, R46, R48 ;  /* 0x0000002e043c723c */ /* 0x040ff00000041830 */
[C---:B------:R-:W-:Y:S01]  /*e960*/  HMMA.16816.F32.BF16 R52, R4.reuse, R42, R28 ;  /* 0x0000002a0434723c */ /* 0x040fe2000004181c */
[----:B------:R-:W1:Y:S07]  /*e970*/  LDSM.16.M88.4 R40, [R182] ;  /* 0x00000000b628783b */ /* 0x000e6e0000000200 */
[C---:B--2---:R-:W-:Y:S01]  /*e980*/  HMMA.16816.F32.BF16 R28, R4.reuse, R74, R8 ;  /* 0x0000004a041c723c */ /* 0x044fe20000041808 */
[----:B------:R-:W2:Y:S07]  /*e990*/  LDSM.16.M88.4 R8, [R179+0x8000] ;  /* 0x00800000b308783b */ /* 0x000eae0000000200 */
[C---:B------:R-:W-:Y:S01]  /*e9a0*/  HMMA.16816.F32.BF16 R48, R4.reuse, R36, R24 ;  /* 0x000000240430723c */ /* 0x040fe20000041818 */
[----:B------:R-:W4:Y:S07]  /*e9b0*/  LDSM.16.M88.4 R24, [R175+0x4000] ;  /* 0x00400000af18783b */ /* 0x000f2e0000000200 */
[C---:B------:R-:W-:Y:S08]  /*e9c0*/  HMMA.16816.F32.BF16 R44, R4.reuse, R38, R20 ;  /* 0x00000026042c723c */ /* 0x040ff00000041814 */
[----:B------:R-:W-:Y:S08]  /*e9d0*/  HMMA.16816.F32.BF16 R36, R4, R72, R16 ;  /* 0x000000480424723c */ /* 0x000ff00000041810 */
[C---:B---3--:R-:W-:Y:S08]  /*e9e0*/  HMMA.16816.F32.BF16 R4, R12.reuse, R84, R56 ;  /* 0x000000540c04723c */ /* 0x048ff00000041838 */
[C---:B------:R-:W-:Y:S08]  /*e9f0*/  HMMA.16816.F32.BF16 R20, R12.reuse, R68, R64 ;  /* 0x000000440c14723c */ /* 0x040ff00000041840 */
[C---:B------:R-:W-:Y:S08]  /*ea00*/  HMMA.16816.F32.BF16 R16, R12.reuse, R70, R60 ;  /* 0x000000460c10723c */ /* 0x040ff0000004183c */
[C---:B------:R-:W-:Y:S01]  /*ea10*/  HMMA.16816.F32.BF16 R68, R12.reuse, R86, R52 ;  /* 0x000000560c44723c */ /* 0x040fe20000041834 */
[----:B------:R-:W3:Y:S07]  /*ea20*/  LDSM.16.M88.4 R84, [R175+0x5800] ;  /* 0x00580000af54783b */ /* 0x000eee0000000200 */
[C---:B-1----:R-:W-:Y:S08]  /*ea30*/  HMMA.16816.F32.BF16 R72, R12.reuse, R40, R48 ;  /* 0x000000280c48723c */ /* 0x042ff00000041830 */
[C---:B------:R-:W-:Y:S01]  /*ea40*/  HMMA.16816.F32.BF16 R64, R12.reuse, R42, R44 ;  /* 0x0000002a0c40723c */ /* 0x040fe2000004182c */
[----:B------:R-:W-:Y:S04]  /*ea50*/  LDSM.16.M88.4 R44, [R172+0x4000] ;  /* 0x00400000ac2c783b */ /* 0x000fe80000000200 */
[----:B------:R-:W-:Y:S03]  /*ea60*/  LDSM.16.M88.4 R40, [R172+0x4800] ;  /* 0x00480000ac28783b */ /* 0x000fe60000000200 */
[C---:B------:R-:W-:Y:S01]  /*ea70*/  HMMA.16816.F32.BF16 R60, R12.reuse, R32, R36 ;  /* 0x000000200c3c723c */ /* 0x040fe20000041824 */
[----:B------:R-:W-:Y:S07]  /*ea80*/  LDSM.16.M88.4 R36, [R172+0x5000] ;  /* 0x00500000ac24783b */ /* 0x000fee0000000200 */
[----:B------:R-:W-:Y:S01]  /*ea90*/  HMMA.16816.F32.BF16 R56, R12, R34, R28 ;  /* 0x000000220c38723c */ /* 0x000fe2000004181c */
[----:B------:R-:W-:Y:S07]  /*eaa0*/  LDSM.16.M88.4 R32, [R172+0x5800] ;  /* 0x00580000ac20783b */ /* 0x000fee0000000200 */
[----:B--2---:R-:W-:Y:S01]  /*eab0*/  HMMA.16816.F32.BF16 R28, R8, R76, R4 ;  /* 0x0000004c081c723c */ /* 0x004fe20000041804 */
[----:B------:R-:W1:Y:S01]  /*eac0*/  LDSM.16.M88.4 R4, [R178+0x8000] ;  /* 0x00800000b204783b */ /* 0x000e620000000200 */
[----:B------:R-:W-:-:S06]  /*ead0*/  DEPBAR.LE SB0, 0x0 ;  /* 0x000080000000791a */ /* 0x000fcc0000000000 */
[C---:B----4-:R-:W-:Y:S08]  /*eae0*/  HMMA.16816.F32.BF16 R52, R8.reuse, R24, R20 ;  /* 0x000000180834723c */ /* 0x050ff00000041814 */
[C---:B------:R-:W-:Y:S08]  /*eaf0*/  HMMA.16816.F32.BF16 R48, R8.reuse, R26, R16 ;  /* 0x0000001a0830723c */ /* 0x040ff00000041810 */
[C---:B------:R-:W-:Y:S08]  /*eb00*/  HMMA.16816.F32.BF16 R24, R8.reuse, R78, R68 ;  /* 0x0000004e0818723c */ /* 0x040ff00000041844 */
[C---:B------:R-:W-:Y:S08]  /*eb10*/  HMMA.16816.F32.BF16 R20, R8.reuse, R80, R72 ;  /* 0x000000500814723c */ /* 0x040ff00000041848 */
[C---:B------:R-:W-:Y:S08]  /*eb20*/  HMMA.16816.F32.BF16 R16, R8.reuse, R82, R64 ;  /* 0x000000520810723c */ /* 0x040ff00000041840 */
[C---:B---3--:R-:W-:Y:S08]  /*eb30*/  HMMA.16816.F32.BF16 R12, R8.reuse, R84, R60 ;  /* 0x00000054080c723c */ /* 0x048ff0000004183c */
        /* <DEDUP_REMOVED lines=12> */
[----:B------:R-:W-:Y:S01]  /*ec00*/  ISETP.NE.AND P2, PT, R96, 0x1, PT ;  /* 0x000000016000780c */ /* 0x000fe20003f45270 */
[----:B------:R-:W-:Y:S01]  /*ec10*/  IMAD R2, R94, 0x40, R235 ;  /* 0x000000405e027824 */ /* 0x000fe200078e02eb */
[----:B------:R-:W-:Y:S01]  /*ec20*/  ISETP.GT.AND P0, PT, R213, 0x3f, PT ;  /* 0x0000003fd500780c */ /* 0x000fe20003f04270 */
        /* <DEDUP_REMOVED lines=27> */
.L_x_3451:
        /* <DEDUP_REMOVED lines=17> */
.L_x_3452:
        /* <DEDUP_REMOVED lines=21> */
.L_x_3369:
[----:B------:R-:W-:Y:S05]  /*f040*/  BSYNC B0 ;  /* 0x0000000000007941 */ /* 0x000fea0003800000 */
.L_x_3368:
[----:B------:R-:W-:Y:S01]  /*f050*/  IMAD.IADD R0, R127, 0x1, -R248 ;  /* 0x000000017f007824 */ /* 0x000fe200078e0af8 */
[----:B------:R-:W0:Y:S04]  /*f060*/  LDGDEPBAR ;  /* 0x00000000000079af */ /* 0x000e280000000000 */
[C---:B------:R-:W-:Y:S02]  /*f070*/  ISETP.GT.AND P3, PT, R0.reuse, RZ, PT ;  /* 0x000000ff0000720c */ /* 0x040fe40003f64270 */
[C---:B------:R-:W-:Y:S02]  /*f080*/  ISETP.GT.AND P2, PT, R0.reuse, 0x1, PT ;  /* 0x000000010000780c */ /* 0x040fe40003f44270 */
[----:B------:R-:W-:Y:S02]  /*f090*/  ISETP.GT.AND P1, PT, R0, 0x8, PT ;  /* 0x000000080000780c */ /* 0x000fe40003f24270 */
[----:B-1----:R-:W-:-:S02]  /*f0a0*/  FSEL R6, R52, -INF , P3 ;  /* 0xff80000034067808 */ /* 0x002fc40001800000 */
        /* <DEDUP_REMOVED lines=8> */
[----:B------:R-:W-:Y:S02]  /*f130*/  FSEL R9, R49, -INF , P0 ;  /* 0xff80000031097808 */ /* 0x000fe40000000000 */
[----:B------:R-:W-:Y:S02]  /*f140*/  ISETP.GT.AND P3, PT, R0, 0x10, PT ;  /* 0x000000100000780c */ /* 0x000fe40003f64270 */
        /* <DEDUP_REMOVED lines=8> */
[C---:B------:R-:W-:Y:S02]  /*f1d0*/  ISETP.GT.AND P1, PT, R0.reuse, 0x18, PT ;  /* 0x000000180000780c */ /* 0x040fe40003f24270 */
        /* <DEDUP_REMOVED lines=19> */
[----:B------:R-:W-:Y:S02]  /*f310*/  FSEL R82, R43, -INF , P0 ;  /* 0xff8000002b527808 */ /* 0x000fe40000000000 */
[----:B------:R-:W-:Y:S02]  /*f320*/  FSEL R74, R41, -INF , P0 ;  /* 0xff800000294a7808 */ /* 0x000fe40000000000 */
[C---:B------:R-:W-:Y:S02]  /*f330*/  ISETP.GT.AND P5, PT, R0.reuse, 0x28, PT ;  /* 0x000000280000780c */ /* 0x040fe40003fa4270 */
        /* <DEDUP_REMOVED lines=41> */
.L_x_3453:
        /* <DEDUP_REMOVED lines=35> */
[----:B---3--:R-:W-:Y:S01]  /*f800*/  FFMA.FTZ R3, R14, c[0x0][0x2d0], -R0 ;  /* 0x0000b4000e037a23 */ /* 0x008fe20000010800 */
[----:B------:R-:W-:-:S05]  /*f810*/  F2FP.BF16.PACK_AB R14, R90, R88 ;  /* 0x000000585a0e723e */ /* 0x000fca00000010ff */
[----:B------:R3:W4:Y:S02]  /*f820*/  MUFU.EX2 R92, R3 ;  /* 0x00000003005c7308 */ /* 0x0007240000000800 */
[----:B---3--:R-:W-:Y:S01]  /*f830*/  FFMA.FTZ R3, R15, c[0x0][0x2d0], -R2 ;  /* 0x0000b4000f037a23 */ /* 0x008fe20000010802 */
[----:B----4-:R-:W-:-:S05]  /*f840*/  F2FP.BF16.PACK_AB R15, R92, R89 ;  /* 0x000000595c0f723e */ /* 0x010fca00000010ff */
[----:B------:R3:W4:Y:S02]  /*f850*/  MUFU.EX2 R93, R3 ;  /* 0x00000003005d7308 */ /* 0x0007240000000800 */
[C---:B-1----:R-:W-:Y:S08]  /*f860*/  HMMA.16816.F32.BF16 R24, R12.reuse, R4, RZ ;  /* 0x000000040c18723c */ /* 0x042ff000000418ff */
[----:B--2---:R-:W-:Y:S01]  /*f870*/  HMMA.16816.F32.BF16 R44, R12, R8, RZ ;  /* 0x000000080c2c723c */ /* 0x004fe200000418ff */
[----:B---3--:R-:W-:-:S02]  /*f880*/  FFMA.FTZ R3, R17, c[0x0][0x2d0], -R2 ;  /* 0x0000b40011037a23 */ /* 0x008fc40000010802 */
[----:B------:R-:W-:-:S04]  /*f890*/  FADD.FTZ R17, R87, R85 ;  /* 0x0000005557117221 */ /* 0x000fc80000010000 */
[----:B----4-:R-:W-:Y:S01]  /*f8a0*/  F2FP.BF16.PACK_AB R8, R93, R95 ;  /* 0x0000005f5d08723e */ /* 0x010fe200000010ff */
[----:B------:R1:W-:Y:S01]  /*f8b0*/  MUFU.EX2 R96, R3 ;  /* 0x0000000300607308 */ /* 0x0003e20000000800 */
[----:B------:R-:W-:Y:S01]  /*f8c0*/  HMMA.16816.F32.BF16 R28, R12, R10, RZ ;  /* 0x0000000a0c1c723c */ /* 0x000fe200000418ff */
[----:B------:R-:W-:Y:S02]  /*f8d0*/  FADD.FTZ R17, R89, R17 ;  /* 0x0000001159117221 */ /* 0x000fe40000010000 */
[--C-:B-1----:R-:W-:Y:S02]  /*f8e0*/  FFMA.FTZ R3, R18, c[0x0][0x2d0], -R2.reuse ;  /* 0x0000b40012037a23 */ /* 0x102fe40000010802 */
[----:B------:R-:W-:Y:S02]  /*f8f0*/  FFMA.FTZ R18, R73, c[0x0][0x2d0], -R2 ;  /* 0x0000b40049127a23 */ /* 0x000fe40000010802 */
[----:B------:R1:W2:Y:S02]  /*f900*/  MUFU.EX2 R99, R3 ;  /* 0x0000000300637308 */ /* 0x0002a40000000800 */
[----:B-1----:R-:W-:Y:S01]  /*f910*/  FFMA.FTZ R3, R19, c[0x0][0x2d0], -R0 ;  /* 0x0000b40013037a23 */ /* 0x002fe20000010800 */
[----:B--2---:R-:W-:Y:S01]  /*f920*/  F2FP.BF16.PACK_AB R10, R99, R96 ;  /* 0x00000060630a723e */ /* 0x004fe200000010ff */
[----:B------:R-:W-:-:S04]  /*f930*/  FFMA.FTZ R19, R74, c[0x0][0x2d0], -R2 ;  /* 0x0000b4004a137a23 */ /* 0x000fc80000010802 */
        /* <DEDUP_REMOVED lines=220> */
.L_x_3380:
[----:B------:R-:W-:Y:S04]  /*10700*/  DEPBAR.LE SB0, 0x0 ;  /* 0x000080000000791a */ /* 0x000fe80000000000 */
[----:B------:R-:W-:Y:S01]  /*10710*/  WARPSYNC 0xffffffff ;  /* 0xffffffff00007948 */ /* 0x000fe20003800000 */
[----:B------:R-:W-:Y:S01]  /*10720*/  BAR.SYNC.DEFER_BLOCKING 0x0 ;  /* 0x0000000000007b1d */ /* 0x000fe20000010000 */
[----:B------:R-:W-:Y:S01]  /*10730*/  SHF.R.S32.HI R0, RZ, 0x1f, R196 ;  /* 0x0000001fff007819 */ /* 0x000fe200000114c4 */
[----:B------:R-:W-:Y:S01]  /*10740*/  IMAD.WIDE.U32 R2, R196, c[0x0][0x208], RZ ;  /* 0x00008200c4027a25 */ /* 0x000fe200078e00ff */
[C---:B------:R-:W-:Y:S02]  /*10750*/  ISETP.GE.AND P4, PT, R209.reuse, c[0x0][0x1d4], PT ;  /* 0x00007500d1007a0c */ /* 0x040fe40003f86270 */
[----:B------:R-:W-:Y:S01]  /*10760*/  ISETP.GE.AND P3, PT, R208, c[0x0][0x1d4], PT ;  /* 0x00007500d0007a0c */ /* 0x000fe20003f66270 */
[----:B------:R-:W-:Y:S01]  /*10770*/  IMAD R0, R0, c[0x0][0x208], RZ ;  /* 0x0000820000007a24 */ /* 0x000fe200078e02ff */
[C---:B------:R-:W-:Y:S01]  /*10780*/  SHF.L.U64.HI R30, R209.reuse, 0x1, R224 ;  /* 0x00000001d11e7819 */ /* 0x040fe200000102e0 */
[----:B------:R-:W-:Y:S01]  /*10790*/  IMAD.SHL.U32 R23, R209, 0x2, RZ ;  /* 0x00000002d1177824 */ /* 0x000fe200078e00ff */
[----:B------:R-:W-:Y:S01]  /*107a0*/  SHF.L.U64.HI R22, R208, 0x1, R225 ;  /* 0x00000001d0167819 */ /* 0x000fe200000102e1 */
[----:B------:R-:W-:Y:S01]  /*107b0*/  IMAD R0, R196, c[0x0][0x20c], R0 ;  /* 0x00008300c4007a24 */ /* 0x000fe200078e0200 */
[----:B------:R-:W-:Y:S01]  /*107c0*/  SHF.L.U64.HI R14, R210, 0x1, R211 ;  /* 0x00000001d20e7819 */ /* 0x000fe200000102d3 */
        /* <DEDUP_REMOVED lines=23> */
.L_x_3454:
[----:B------:R-:W5:Y:S01]  /*10940*/  SHFL.IDX PT, R3, R5, RZ, 0x181f ;  /* 0x00181fff05037589 */ /* 0x000f6200000e0000 */
[----:B------:R-:W-:Y:S01]  /*10950*/  SEL R193, RZ, 0x10, P6 ;  /* 0x00000010ffc17807 */ /* 0x000fe20003000000 */
[----:B------:R-:W-:Y:S03]  /*10960*/  BSSY B0, `(.L_x_3375) ;  /* 0x00000fe000007945 */ /* 0x000fe60003800000 */
[----:B------:R4:W-:Y:S05]  /*10970*/  SHFL.IDX PT, R12, R4, 0x1, 0x181f ;  /* 0x00381f00040c7f89 */ /* 0x0009ea00000e0000 */
[----:B------:R3:W2:Y:S01]  /*10980*/  SHFL.IDX PT, R2, R5, 0x1, 0x181f ;  /* 0x00381f0005027f89 */ /* 0x0006a200000e0000 */
[C---:B-----5:R-:W-:Y:S05]  /*10990*/  IADD3 R6, P0, R3.reuse, R13, RZ ;  /* 0x0000000d03067210 */ /* 0x060fea0007f1e0ff */
[C---:B---3--:R-:W-:Y:S01]  /*109a0*/  IMAD.X R7, R0.reuse, 0x1, R14, P0 ;  /* 0x0000000100077824 */ /* 0x048fe200000e060e */
[----:B----4-:R-:W-:Y:S04]  /*109b0*/  IADD3 R4, P0, R3, R15, RZ ;  /* 0x0000000f03047210 */ /* 0x010fe80007f1e0ff */
[----:B------:R3:W-:Y:S01]  /*109c0*/  LDGSTS.E.BYPASS.LTC128B.128 [R192+0x100], [R6.64], !P6 ;  /* 0x0010000006c07fae */ /* 0x0007e2000f101d4a */
[----:B------:R-:W-:Y:S05]  /*109d0*/  IMAD.X R5, R0, 0x1, R22, P0 ;  /* 0x0000000100057824 */ /* 0x000fea00000e0616 */
        /* <DEDUP_REMOVED lines=11> */
[----:B------:R-:W-:Y:S01]  /*10a90*/  IADD3 R28, P1, P0, R4, R2, R15 ;  /* 0x00000002041c7210 */ /* 0x000fe2000783e00f */
[----:B------:R-:W-:Y:S01]  /*10aa0*/  IMAD.X R15, R0, 0x1, R30, P2 ;  /* 0x00000001000f7824 */ /* 0x000fe200010e061e */
[----:B------:R-:W-:Y:S02]  /*10ab0*/  IADD3 R4, -R13, 0x10, RZ ;  /* 0x000000100d047810 */ /* 0x000fe40007ffe1ff */
[----:B------:R-:W-:Y:S02]  /*10ac0*/  ISETP.NE.U32.AND P2, PT, R193, RZ, PT ;  /* 0x000000ffc100720c */ /* 0x000fe40003f45070 */
[----:B------:R2:W-:Y:S01]  /*10ad0*/  LDGSTS.E.BYPASS.LTC128B.128 [R192+0x4100], [R14.64], !P4 ;  /* 0x041000000ec07fae */ /* 0x0005e2000e101d4a */
[----:B------:R-:W-:Y:S02]  /*10ae0*/  LOP3.LUT R4, R4, 0xf, RZ, 0xc0, !PT ;  /* 0x0000000f04047812 */ /* 0x000fe400078ec0ff */
[----:B------:R-:W-:Y:S02]  /*10af0*/  IADD3.X R29, RZ, R12, R22, P1, P0 ;  /* 0x0000000cff1d7210 */ /* 0x000fe40000fe0416 */
[----:B------:R-:W-:Y:S02]  /*10b00*/  IADD3 R2, P1, P0, R4, R2, R23 ;  /* 0x0000000204027210 */ /* 0x000fe4000783e017 */
[C---:B---3--:R-:W-:Y:S03]  /*10b10*/  HMMA.16816.F32.BF16 R4, R32.reuse, R8, RZ ;  /* 0x000000082004723c */ /* 0x048fe600000418ff */
[----:B------:R-:W-:Y:S01]  /*10b20*/  IADD3.X R3, RZ, R12, R30, P1, P0 ;  /* 0x0000000cff037210 */ /* 0x000fe20000fe041e */
[----:B------:R3:W-:Y:S01]  /*10b30*/  LDGSTS.E.BYPASS.LTC128B.128.ZFILL [R192+0x1100], [R20.64], P2 ;  /* 0x0110000014c07fae */ /* 0x0007e20009141d4a */
[----:B------:R-:W-:Y:S03]  /*10b40*/  ISETP.NE.U32.AND P0, PT, R13, RZ, PT ;  /* 0x000000ff0d00720c */ /* 0x000fe60003f05070 */
[C---:B------:R-:W-:Y:S01]  /*10b50*/  HMMA.16816.F32.BF16 R8, R32.reuse, R10, RZ ;  /* 0x0000000a2008723c */ /* 0x040fe200000418ff */
[----:B------:R4:W-:Y:S09]  /*10b60*/  LDGSTS.E.BYPASS.LTC128B.128.ZFILL [R192+0x3100], [R28.64], P5 ;  /* 0x031000001cc07fae */ /* 0x0009f2000a941d4a */
[----:B------:R1:W-:Y:S01]  /*10b70*/  LDGSTS.E.BYPASS.LTC128B.128.ZFILL [R192+0x5100], [R2.64], P0 ;  /* 0x0510000002c07fae */ /* 0x0003e20008141d4a */
[----:B------:R-:W-:Y:S01]  /*10b80*/  ISETP.GT.AND P0, PT, R197, R217, PT ;  /* 0x000000d9c500720c */ /* 0x000fe20003f04270 */
[C---:B--2---:R-:W-:Y:S03]  /*10b90*/  HMMA.16816.F32.BF16 R12, R32.reuse, R16, RZ ;  /* 0x00000010200c723c */ /* 0x044fe600000418ff */
[----:B------:R-:W0:Y:S05]  /*10ba0*/  LDGDEPBAR ;  /* 0x00000000000079af */ /* 0x000e2a0000000000 */
        /* <DEDUP_REMOVED lines=29> */
[----:B------:R-:W2:Y:S05]  /*10d80*/  LDSM.16.M88.4 R148, [R172+0x1000] ;  /* 0x00100000ac94783b */ /* 0x000eaa0000000200 */
[----:B------:R-:W3:Y:S02]  /*10d90*/  LDSM.16.M88.4 R164, [R172+0x1800] ;  /* 0x00180000aca4783b */ /* 0x000ee40000000200 */
        /* <DEDUP_REMOVED lines=11> */
[----:B------:R-:W2:Y:S05]  /*10e50*/  LDSM.16.M88.4 R152, [R145+0x3000] ;  /* 0x003000009198783b */ /* 0x000eaa0000000200 */
[----:B------:R-:W3:Y:S02]  /*10e60*/  LDSM.16.M88.4 R164, [R145+0x3800] ;  /* 0x0038000091a4783b */ /* 0x000ee40000000200 */
        /* <DEDUP_REMOVED lines=11> */
[----:B------:R-:W2:Y:S05]  /*10f20*/  LDSM.16.M88.4 R148, [R186] ;  /* 0x00000000ba94783b */ /* 0x000eaa0000000200 */
[----:B------:R-:W3:Y:S02]  /*10f30*/  LDSM.16.M88.4 R164, [R185] ;  /* 0x00000000b9a4783b */ /* 0x000ee40000000200 */
        /* <DEDUP_REMOVED lines=78> */
[----:B------:R-:W-:Y:S04]  /*11420*/  DEPBAR.LE SB0, 0x0 ;  /* 0x000080000000791a */ /* 0x000fe80000000000 */
[----:B------:R-:W-:Y:S01]  /*11430*/  BAR.SYNC.DEFER_BLOCKING 0x0 ;  /* 0x0000000000007b1d */ /* 0x000fe20000010000 */
[C---:B-1----:R-:W-:Y:S08]  /*11440*/  HMMA.16816.F32.BF16 R4, R152.reuse, R156, R4 ;  /* 0x0000009c9804723c */ /* 0x042ff00000041804 */
[C---:B------:R-:W-:Y:S08]  /*11450*/  HMMA.16816.F32.BF16 R8, R152.reuse, R158, R8 ;  /* 0x0000009e9808723c */ /* 0x040ff00000041808 */
[C---:B------:R-:W-:Y:S08]  /*11460*/  HMMA.16816.F32.BF16 R12, R152.reuse, R160, R12 ;  /* 0x000000a0980c723c */ /* 0x040ff0000004180c */
[C---:B------:R-:W-:Y:S08]  /*11470*/  HMMA.16816.F32.BF16 R16, R152.reuse, R162, R16 ;  /* 0x000000a29810723c */ /* 0x040ff00000041810 */
[C---:B--2---:R-:W-:Y:S08]  /*11480*/  HMMA.16816.F32.BF16 R20, R152.reuse, R148, R20 ;  /* 0x000000949814723c */ /* 0x044ff00000041814 */
[C---:B------:R-:W-:Y:S08]  /*11490*/  HMMA.16816.F32.BF16 R24, R152.reuse, R150, R24 ;  /* 0x000000969818723c */ /* 0x040ff00000041818 */
[C---:B---3--:R-:W-:Y:S08]  /*114a0*/  HMMA.16816.F32.BF16 R28, R152.reuse, R164, R28 ;  /* 0x000000a4981c723c */ /* 0x048ff0000004181c */
[----:B------:R-:W-:Y:S01]  /*114b0*/  HMMA.16816.F32.BF16 R32, R152, R166, R32 ;  /* 0x000000a69820723c */ /* 0x000fe20000041820 */
[----:B------:R-:W-:Y:S07]  /*114c0*/  @!UPT UIADD3 URZ, URZ, URZ, URZ ;  /* 0x0000003f3f3ff290 */ /* 0x000fee000fffe03f */
[----:B------:R-:W-:-:S11]  /*114d0*/  @!P0 BRA `(.L_x_3376) ;  /* 0x0000046000008947 */ /* 0x000fd60003800000 */
[----:B------:R-:W-:Y:S01]  /*114e0*/  IMAD.MOV.U32 R0, RZ, RZ, 0x1 ;  /* 0x00000001ff007424 */ /* 0x000fe200078e00ff */
[----:B------:R-:W-:Y:S01]  /*114f0*/  ISETP.GT.AND P0, PT, R213, 0x3f, PT ;  /* 0x0000003fd500780c */ /* 0x000fe20003f04270 */
[----:B------:R-:W-:Y:S01]  /*11500*/  IMAD R2, R197, 0x40, R235 ;  /* 0x00000040c5027824 */ /* 0x000fe200078e02eb */
[C---:B------:R-:W-:Y:S01]  /*11510*/  SHF.L.U64.HI R156, R209.reuse, 0x1, R224 ;  /* 0x00000001d19c7819 */ /* 0x040fe200000102e0 */
        /* <DEDUP_REMOVED lines=33> */
.L_x_3455:
        /* <DEDUP_REMOVED lines=18> */
.L_x_3456:
        /* <DEDUP_REMOVED lines=15> */
.L_x_3376:
[----:B------:R-:W-:Y:S05]  /*11940*/  BSYNC B0 ;  /* 0x0000000000007941 */ /* 0x000fea0003800000 */
.L_x_3375:
        /* <DEDUP_REMOVED lines=34> */
[----:B------:R-:W2:Y:S02]  /*11b70*/  SHFL.BFLY PT, R0, R100, 0x2, 0x1f ;  /* 0x0c401f0064007f89 */ /* 0x000ea400000e0000 */
[----:B--2---:R-:W-:Y:S05]  /*11b80*/  FMNMX.FTZ R0, R100, R0, !PT ;  /* 0x0000000064007209 */ /* 0x004fea0007810000 */
[----:B------:R-:W2:Y:S02]  /*11b90*/  SHFL.BFLY PT, R2, R0, 0x1, 0x1f ;  /* 0x0c201f0000027f89 */ /* 0x000ea400000e0000 */
[----:B-12---:R-:W-:Y:S02]  /*11ba0*/  FMNMX.FTZ R101, R0, R2, !PT ;  /* 0x0000000200657209 */ /* 0x006fe40007810000 */
[----:B------:R-:W1:Y:S02]  /*11bb0*/  SHFL.BFLY PT, R0, R148, 0x2, 0x1f ;  /* 0x0c401f0094007f89 */ /* 0x000e6400000e0000 */
[----:B-1----:R-:W-:Y:S05]  /*11bc0*/  FMNMX.FTZ R100, R148, R0, !PT ;  /* 0x0000000094647209 */ /* 0x002fea0007810000 */
[----:B------:R1:W2:Y:S02]  /*11bd0*/  SHFL.BFLY PT, R0, R100, 0x1, 0x1f ;  /* 0x0c201f0064007f89 */ /* 0x0002a400000e0000 */
.L_x_3457:
[----:B--2---:R-:W-:Y:S01]  /*11be0*/  FMNMX.FTZ R3, R0, R100, !PT ;  /* 0x0000006400037209 */ /* 0x004fe20007810000 */
[C---:B-1----:R-:W-:Y:S01]  /*11bf0*/  FMUL.FTZ R100, R101.reuse, c[0x0][0x2d0] ;  /* 0x0000b40065647a20 */ /* 0x042fe20000410000 */
[----:B------:R-:W-:Y:S01]  /*11c00*/  WARPSYNC 0xffffffff ;  /* 0xffffffff00007948 */ /* 0x000fe20003800000 */
[----:B------:R-:W-:Y:S01]  /*11c10*/  FADD.FTZ R0, -R101, R104 ;  /* 0x0000006865007221 */ /* 0x000fe20000010100 */
[----:B------:R-:W-:Y:S01]  /*11c20*/  ISETP.GT.AND P0, PT, R197, R217, PT ;  /* 0x000000d9c500720c */ /* 0x000fe20003f04270 */
[--C-:B------:R-:W-:Y:S02]  /*11c30*/  FFMA.FTZ R104, R4, c[0x0][0x2d0], -R100.reuse ;  /* 0x0000b40004687a23 */ /* 0x100fe40000010864 */
        /* <DEDUP_REMOVED lines=20> */
[----:B------:R-:W4:Y:S10]  /*11d80*/  MUFU.EX2 R9, R9 ;  /* 0x0000000900097308 */ /* 0x000f340000000800 */
[----:B------:R-:W-:Y:S01]  /*11d90*/  MUFU.EX2 R100, R100 ;  /* 0x0000006400647308 */ /* 0x000fe20000000800 */
[----:B---3--:R-:W-:Y:S04]  /*11da0*/  FMUL.FTZ R4, R3, c[0x0][0x2d0] ;  /* 0x0000b40003047a20 */ /* 0x008fe80000410000 */
        /* <DEDUP_REMOVED lines=16> */
[----:B------:R-:W-:Y:S02]  /*11eb0*/  FFMA.FTZ R152, R15, c[0x0][0x2d0], -R4 ;  /* 0x0000b4000f987a23 */ /* 0x000fe40000010804 */
[----:B------:R-:W-:Y:S10]  /*11ec0*/  MUFU.EX2 R201, R153 ;  /* 0x0000009900c97308 */ /* 0x000ff40000000800 */
[----:B------:R-:W-:Y:S01]  /*11ed0*/  MUFU.EX2 R153, R169 ;  /* 0x000000a900997308 */ /* 0x000fe20000000800 */
[----:B-1----:R-:W-:Y:S01]  /*11ee0*/  FFMA.FTZ R0, R2, R207, R12 ;  /* 0x000000cf02007223 */ /* 0x002fe2000001000c */
[----:B--2---:R-:W-:Y:S01]  /*11ef0*/  F2FP.BF16.PACK_AB R148, R8, R12 ;  /* 0x0000000c0894723e */ /* 0x004fe200000010ff */
[----:B------:R-:W-:Y:S01]  /*11f00*/  FMUL.FTZ R32, R2, R108 ;  /* 0x0000006c02207220 */ /* 0x000fe20000410000 */
[----:B----4-:R-:W-:Y:S01]  /*11f10*/  F2FP.BF16.PACK_AB R150, R9, R13 ;  /* 0x0000000d0996723e */ /* 0x010fe200000010ff */
[----:B------:R-:W-:Y:S01]  /*11f20*/  FADD.FTZ R5, R8, R0 ;  /* 0x0000000008057221 */ /* 0x000fe20000010000 */
[----:B---3--:R-:W-:Y:S01]  /*11f30*/  F2FP.BF16.PACK_AB R149, R7, R10 ;  /* 0x0000000a0795723e */ /* 0x008fe200000010ff */
[----:B------:R-:W-:Y:S02]  /*11f40*/  FADD.FTZ R0, -R3, R105 ;  /* 0x0000006903007221 */ /* 0x000fe40000010100 */
[----:B------:R-:W-:Y:S02]  /*11f50*/  FMUL.FTZ R33, R2, R109 ;  /* 0x0000006d02217220 */ /* 0x000fe40000410000 */
[----:B------:R-:W-:Y:S02]  /*11f60*/  FMUL.FTZ R0, R0, c[0x0][0x2d0] ;  /* 0x0000b40000007a20 */ /* 0x000fe40000410000 */
[----:B------:R-:W-:Y:S02]  /*11f70*/  FFMA.FTZ R105, R11, c[0x0][0x2d0], -R4 ;  /* 0x0000b4000b697a23 */ /* 0x000fe40000010804 */
[C---:B------:R-:W-:Y:S02]  /*11f80*/  FMUL.FTZ R17, R2.reuse, R125 ;  /* 0x0000007d02117220 */ /* 0x040fe40000410000 */
[----:B------:R-:W1:Y:S01]  /*11f90*/  MUFU.EX2 R0, R0 ;  /* 0x0000000000007308 */ /* 0x000e620000000800 */
        /* <DEDUP_REMOVED lines=19> */
[C---:B------:R-:W-:Y:S02]  /*120d0*/  FFMA.FTZ R6, R0.reuse, R200, R10 ;  /* 0x000000c800067223 */ /* 0x040fe4000001000a */
[C---:B------:R-:W-:Y:S02]  /*120e0*/  FMUL.FTZ R10, R0.reuse, R134 ;  /* 0x00000086000a7220 */ /* 0x040fe40000410000 */
[----:B------:R-:W-:Y:S02]  /*120f0*/  FADD.FTZ R124, R7, R6 ;  /* 0x00000006077c7221 */ /* 0x000fe40000010000 */
[C---:B------:R-:W-:Y:S02]  /*12100*/  FMUL.FTZ R6, R0.reuse, R138 ;  /* 0x0000008a00067220 */ /* 0x040fe40000410000 */
[C---:B------:R-:W-:Y:S01]  /*12110*/  FMUL.FTZ R7, R0.reuse, R139 ;  /* 0x0000008b00077220 */ /* 0x040fe20000410000 */
[----:B------:R-:W2:Y:S01]  /*12120*/  MUFU.EX2 R126, R105 ;  /* 0x00000069007e7308 */ /* 0x000ea20000000800 */
[C---:B------:R-:W-:Y:S02]  /*12130*/  FMUL.FTZ R11, R0.reuse, R135 ;  /* 0x00000087000b7220 */ /* 0x040fe40000410000 */
[C---:B------:R-:W-:Y:S01]  /*12140*/  FMUL.FTZ R14, R0.reuse, R130 ;  /* 0x00000082000e7220 */ /* 0x040fe20000410000 */
[----:B------:R-:W-:Y:S01]  /*12150*/  LDSM.16.MT88.4 R132, [R146+0x1800] ;  /* 0x001800009284783b */ /* 0x000fe20000004200 */
[C---:B------:R-:W-:Y:S02]  /*12160*/  FMUL.FTZ R15, R0.reuse, R131 ;  /* 0x00000083000f7220 */ /* 0x040fe40000410000 */
[C---:B------:R-:W-:Y:S02]  /*12170*/  FMUL.FTZ R19, R0.reuse, R127 ;  /* 0x0000007f00137220 */ /* 0x040fe40000410000 */
[C---:B------:R-:W-:Y:S01]  /*12180*/  FMUL.FTZ R22, R0.reuse, R122 ;  /* 0x0000007a00167220 */ /* 0x040fe20000410000 */
[----:B------:R-:W-:Y:S01]  /*12190*/  MUFU.EX2 R105, R156 ;  /* 0x0000009c00697308 */ /* 0x000fe20000000800 */
[C---:B------:R-:W-:Y:S02]  /*121a0*/  FMUL.FTZ R23, R0.reuse, R123 ;  /* 0x0000007b00177220 */ /* 0x040fe40000410000 */
[C---:B------:R-:W-:Y:S02]  /*121b0*/  FMUL.FTZ R26, R0.reuse, R118 ;  /* 0x00000076001a7220 */ /* 0x040fe40000410000 */
[----:B------:R-:W-:Y:S02]  /*121c0*/  FMUL.FTZ R27, R0, R119 ;  /* 0x00000077001b7220 */ /* 0x000fe40000410000 */
[C---:B------:R-:W-:Y:S02]  /*121d0*/  FMUL.FTZ R24, R2.reuse, R116 ;  /* 0x0000007402187220 */ /* 0x040fe40000410000 */
[C---:B------:R-:W-:Y:S01]  /*121e0*/  FMUL.FTZ R28, R2.reuse, R112 ;  /* 0x00000070021c7220 */ /* 0x040fe20000410000 */
[----:B------:R-:W-:Y:S01]  /*121f0*/  MUFU.EX2 R116, R157 ;  /* 0x0000009d00747308 */ /* 0x000fe20000000800 */
[----:B------:R-:W-:Y:S02]  /*12200*/  FMUL.FTZ R29, R2, R113 ;  /* 0x00000071021d7220 */ /* 0x000fe40000410000 */
[----:B------:R-:W-:Y:S01]  /*12210*/  FMUL.FTZ R30, R0, R114 ;  /* 0x00000072001e7220 */ /* 0x000fe20000410000 */
[----:B--2---:R-:W-:Y:S01]  /*12220*/  F2FP.BF16.PACK_AB R151, R126, R125 ;  /* 0x0000007d7e97723e */ /* 0x004fe200000010ff */
[----:B------:R-:W-:Y:S02]  /*12230*/  FMUL.FTZ R31, R0, R115 ;  /* 0x00000073001f7220 */ /* 0x000fe40000410000 */
[----:B------:R-:W-:Y:S01]  /*12240*/  LDSM.16.MT88.4 R112, [R146+0x800] ;  /* 0x000800009270783b */ /* 0x000fe20000004200 */
[C---:B------:R-:W-:Y:S02]  /*12250*/  FMUL.FTZ R36, R2.reuse, R36 ;  /* 0x0000002402247220 */ /* 0x040fe40000410000 */
[----:B------:R-:W-:Y:S01]  /*12260*/  FMUL.FTZ R37, R2, R37 ;  /* 0x0000002502257220 */ /* 0x000fe20000410000 */
        /* <DEDUP_REMOVED lines=9> */
[C---:B------:R-:W-:Y:S04]  /*12300*/  FMUL.FTZ R42, R0.reuse, R42 ;  /* 0x0000002a002a7220 */ /* 0x040fe80000410000 */
        /* <DEDUP_REMOVED lines=62> */
[----:B------:R-:W-:Y:S02]  /*126f0*/  FMUL.FTZ R97, R2, R97 ;  /* 0x0000006102617220 */ /* 0x000fe40000410000 */
[----:B------:R-:W2:Y:S01]  /*12700*/  MUFU.EX2 R2, R158 ;  /* 0x0000009e00027308 */ /* 0x000ea20000000800 */
[C---:B------:R-:W-:Y:S02]  /*12710*/  FMUL.FTZ R94, R0.reuse, R94 ;  /* 0x0000005e005e7220 */ /* 0x040fe40000410000 */
[C---:B------:R-:W-:Y:S02]  /*12720*/  FMUL.FTZ R95, R0.reuse, R95 ;  /* 0x0000005f005f7220 */ /* 0x040fe40000410000 */
[C---:B------:R-:W-:Y:S01]  /*12730*/  FMUL.FTZ R98, R0.reuse, R98 ;  /* 0x0000006200627220 */ /* 0x040fe20000410000 */
[C---:B-1----:R-:W-:Y:S03]  /*12740*/  HMMA.16816.F32.BF16 R28, R148.reuse, R108, R28 ;  /* 0x0000006c941c723c */ /* 0x042fe6000004181c */
[----:B------:R-:W-:Y:S01]  /*12750*/  FMUL.FTZ R99, R0, R99 ;  /* 0x0000006300637220 */ /* 0x000fe20000410000 */
[----:B------:R-:W1:Y:S01]  /*12760*/  MUFU.EX2 R158, R155 ;  /* 0x0000009b009e7308 */ /* 0x000e620000000800 */
[----:B------:R-:W-:Y:S03]  /*12770*/  FADD.FTZ R0, R104, R160 ;  /* 0x000000a068007221 */ /* 0x000fe60000010000 */
[C---:B------:R-:W-:Y:S01]  /*12780*/  HMMA.16816.F32.BF16 R32, R148.reuse, R110, R32 ;  /* 0x0000006e9420723c */ /* 0x040fe20000041820 */
[----:B------:R-:W3:Y:S05]  /*12790*/  LDSM.16.MT88.4 R108, [R146+0x2000] ;  /* 0x00200000926c783b */ /* 0x000eea0000004200 */
[----:B------:R-:W-:Y:S01]  /*127a0*/  MUFU.EX2 R155, R163 ;  /* 0x000000a3009b7308 */ /* 0x000fe20000000800 */
[----:B--2---:R-:W-:Y:S05]  /*127b0*/  FADD.FTZ R0, R2, R0 ;  /* 0x0000000002007221 */ /* 0x004fea0000010000 */
[----:B------:R-:W-:Y:S04]  /*127c0*/  FADD.FTZ R0, R116, R0 ;  /* 0x0000000074007221 */ /* 0x000fe80000010000 */
[C---:B------:R-:W-:Y:S01]  /*127d0*/  FADD.FTZ R0, R105.reuse, R0 ;  /* 0x0000000069007221 */ /* 0x040fe20000010000 */
[C---:B---3--:R-:W-:Y:S08]  /*127e0*/  HMMA.16816.F32.BF16 R36, R148.reuse, R108, R36 ;  /* 0x0000006c9424723c */ /* 0x048ff00000041824 */
        /* <DEDUP_REMOVED lines=24> */
[----:B------:R-:W-:Y:S03]  /*12970*/  F2FP.BF16.PACK_AB R109, R200, R201 ;  /* 0x000000c9c86d723e */ /* 0x000fe600000010ff */
[----:B------:R-:W-:Y:S02]  /*12980*/  F2FP.BF16.PACK_AB R110, R105, R116 ;  /* 0x00000074696e723e */ /* 0x000fe400000010ff */
[----:B------:R-:W3:Y:S02]  /*12990*/  LDSM.16.MT88.4 R116, [R147+0x800] ;  /* 0x000800009374783b */ /* 0x000ee40000004200 */
[----:B------:R-:W4:Y:S01]  /*129a0*/  MUFU.EX2 R2, R167 ;  /* 0x000000a700027308 */ /* 0x000f220000000800 */
[----:B-1----:R-:W-:Y:S02]  /*129b0*/  F2FP.BF16.PACK_AB R111, R158, R159 ;  /* 0x0000009f9e6f723e */ /* 0x002fe400000010ff */
[----:B------:R-:W-:Y:S05]  /*129c0*/  F2FP.BF16.PACK_AB R149, R152, R153 ;  /* 0x000000999895723e */ /* 0x000fea00000010ff */
[C---:B------:R-:W-:Y:S02]  /*129d0*/  HMMA.16816.F32.BF16 R4, R108.reuse, R112, R4 ;  /* 0x000000706c04723c */ /* 0x040fe40000041804 */
[----:B------:R-:W1:Y:S03]  /*129e0*/  MUFU.EX2 R105, R165 ;  /* 0x000000a500697308 */ /* 0x000e660000000800 */
[----:B--2---:R-:W-:Y:S03]  /*129f0*/  FADD.FTZ R0, R104, R0 ;  /* 0x0000000068007221 */ /* 0x004fe60000010000 */
[C---:B------:R-:W-:Y:S01]  /*12a00*/  HMMA.16816.F32.BF16 R8, R108.reuse, R114, R8 ;  /* 0x000000726c08723c */ /* 0x040fe20000041808 */
[----:B------:R-:W2:Y:S03]  /*12a10*/  LDSM.16.MT88.4 R112, [R174+0x800] ;  /* 0x00080000ae70783b */ /* 0x000ea60000004200 */
[----:B----4-:R-:W-:Y:S04]  /*12a20*/  FADD.FTZ R0, R2, R0 ;  /* 0x0000000002007221 */ /* 0x010fe80000010000 */
[----:B------:R-:W-:Y:S04]  /*12a30*/  FADD.FTZ R0, R120, R0 ;  /* 0x0000000078007221 */ /* 0x000fe80000010000 */
[C---:B-1----:R-:W-:Y:S01]  /*12a40*/  FADD.FTZ R0, R105.reuse, R0 ;  /* 0x0000000069007221 */ /* 0x042fe20000010000 */
[C---:B---3--:R-:W-:Y:S08]  /*12a50*/  HMMA.16816.F32.BF16 R12, R108.reuse, R116, R12 ;  /* 0x000000746c0c723c */ /* 0x048ff0000004180c */
        /* <DEDUP_REMOVED lines=33> */
[----:B------:R-:W3:Y:S01]  /*12c70*/  LDSM.16.MT88.4 R120, [R174+0x1000] ;  /* 0x00100000ae78783b */ /* 0x000ee20000004200 */
[----:B------:R-:W4:Y:S02]  /*12c80*/  MUFU.EX2 R105, R171 ;  /* 0x000000ab00697308 */ /* 0x000f240000000800 */
[----:B------:R-:W-:Y:S02]  /*12c90*/  F2FP.BF16.PACK_AB R108, R2, R104 ;  /* 0x00000068026c723e */ /* 0x000fe400000010ff */
[----:B------:R-:W-:Y:S02]  /*12ca0*/  F2FP.BF16.PACK_AB R109, R156, R157 ;  /* 0x0000009d9c6d723e */ /* 0x000fe400000010ff */
[----:B------:R-:W-:Y:S04]  /*12cb0*/  F2FP.BF16.PACK_AB R111, R154, R155 ;  /* 0x0000009b9a6f723e */ /* 0x000fe800000010ff */
[----:B------:R-:W5:Y:S03]  /*12cc0*/  MUFU.EX2 R2, R193 ;  /* 0x000000c100027308 */ /* 0x000f660000000800 */
[C---:B--2---:R-:W-:Y:S07]  /*12cd0*/  HMMA.16816.F32.BF16 R4, R108.reuse, R112, R4 ;  /* 0x000000706c04723c */ /* 0x044fee0000041804 */
[----:B------:R-:W2:Y:S01]  /*12ce0*/  MUFU.EX2 R104, R198 ;  /* 0x000000c600687308 */ /* 0x000ea20000000800 */
[C---:B------:R-:W-:Y:S01]  /*12cf0*/  HMMA.16816.F32.BF16 R8, R108.reuse, R114, R8 ;  /* 0x000000726c08723c */ /* 0x040fe20000041808 */
[----:B------:R-:W3:Y:S03]  /*12d00*/  LDSM.16.MT88.4 R112, [R173+0x1000] ;  /* 0x00100000ad70783b */ /* 0x000ee60000004200 */
[----:B----4-:R-:W-:Y:S04]  /*12d10*/  FADD.FTZ R0, R105, R0 ;  /* 0x0000000069007221 */ /* 0x010fe80000010000 */
[C---:B-1----:R-:W-:Y:S04]  /*12d20*/  HMMA.16816.F32.BF16 R12, R108.reuse, R116, R12 ;  /* 0x000000746c0c723c */ /* 0x042fe8000004180c */
[C---:B-----5:R-:W-:Y:S01]  /*12d30*/  FADD.FTZ R0, R2.reuse, R0 ;  /* 0x0000000002007221 */ /* 0x060fe20000010000 */
[----:B------:R-:W-:Y:S01]  /*12d40*/  F2FP.BF16.PACK_AB R148, R2, R105 ;  /* 0x000000690294723e */ /* 0x000fe200000010ff */
[----:B------:R-:W-:Y:S01]  /*12d50*/  FADD.FTZ R2, R125, R124 ;  /* 0x0000007c7d027221 */ /* 0x000fe20000010000 */
[----:B------:R-:W-:Y:S01]  /*12d60*/  MOV R105, R3 ;  /* 0x0000000300697202 */ /* 0x000fe20000000f00 */
[C---:B------:R-:W-:Y:S01]  /*12d70*/  HMMA.16816.F32.BF16 R16, R108.reuse, R118, R16 ;  /* 0x000000766c10723c */ /* 0x040fe20000041810 */
[----:B------:R-:W1:Y:S03]  /*12d80*/  LDSM.16.MT88.4 R116, [R146+0x3000] ;  /* 0x003000009274783b */ /* 0x000e660000004200 */
[----:B--2---:R-:W-:Y:S01]  /*12d90*/  F2FP.BF16.PACK_AB R150, R100, R104 ;  /* 0x000000686496723e */ /* 0x004fe200000010ff */
[----:B------:R-:W-:Y:S03]  /*12da0*/  FADD.FTZ R0, R104, R0 ;  /* 0x0000000068007221 */ /* 0x000fe60000010000 */
[C---:B---3--:R-:W-:Y:S01]  /*12db0*/  HMMA.16816.F32.BF16 R20, R108.reuse, R120, R20 ;  /* 0x000000786c14723c */ /* 0x048fe20000041814 */
[----:B------:R-:W-:Y:S03]  /*12dc0*/  MUFU.EX2 R104, R195 ;  /* 0x000000c300687308 */ /* 0x000fe60000000800 */
[----:B------:R-:W-:Y:S02]  /*12dd0*/  FADD.FTZ R207, R100, R0 ;  /* 0x0000000064cf7221 */ /* 0x000fe40000010000 */
[----:B------:R-:W-:Y:S02]  /*12de0*/  FADD.FTZ R0, R126, R2 ;  /* 0x000000027e007221 */ /* 0x000fe40000010000 */
[C---:B------:R-:W-:Y:S01]  /*12df0*/  HMMA.16816.F32.BF16 R24, R108.reuse, R122, R24 ;  /* 0x0000007a6c18723c */ /* 0x040fe20000041818 */
[----:B------:R-:W2:Y:S02]  /*12e00*/  LDSM.16.MT88.4 R120, [R147+0x3000] ;  /* 0x003000009378783b */ /* 0x000ea40000004200 */
[----:B------:R-:W3:Y:S01]  /*12e10*/  MUFU.EX2 R100, R199 ;  /* 0x000000c700647308 */ /* 0x000ee20000000800 */
[----:B------:R-:W-:Y:S04]  /*12e20*/  FADD.FTZ R0, R201, R0 ;  /* 0x00000000c9007221 */ /* 0x000fe80000010000 */
[C---:B------:R-:W-:Y:S01]  /*12e30*/  HMMA.16816.F32.BF16 R28, R108.reuse, R112, R28 ;  /* 0x000000706c1c723c */ /* 0x040fe2000004181c */
[----:B------:R-:W-:Y:S03]  /*12e40*/  LDSM.16.MT88.4 R124, [R147+0x1800] ;  /* 0x00180000937c783b */ /* 0x000fe60000004200 */
[----:B------:R-:W-:Y:S04]  /*12e50*/  FADD.FTZ R0, R200, R0 ;  /* 0x00000000c8007221 */ /* 0x000fe80000010000 */
[C---:B------:R-:W-:Y:S01]  /*12e60*/  HMMA.16816.F32.BF16 R32, R108.reuse, R114, R32 ;  /* 0x000000726c20723c */ /* 0x040fe20000041820 */
[----:B------:R-:W4:Y:S03]  /*12e70*/  LDSM.16.MT88.4 R112, [R174+0x3000] ;  /* 0x00300000ae70783b */ /* 0x000f260000004200 */
[----:B------:R-:W-:Y:S04]  /*12e80*/  FADD.FTZ R0, R159, R0 ;  /* 0x000000009f007221 */ /* 0x000fe80000010000 */
[----:B------:R-:W-:Y:S01]  /*12e90*/  FADD.FTZ R0, R158, R0 ;  /* 0x000000009e007221 */ /* 0x000fe20000010000 */
[C---:B-1----:R-:W-:Y:S03]  /*12ea0*/  HMMA.16816.F32.BF16 R36, R108.reuse, R116, R36 ;  /* 0x000000746c24723c */ /* 0x042fe60000041824 */
[----:B---3--:R-:W-:Y:S01]  /*12eb0*/  F2FP.BF16.PACK_AB R151, R100, R104 ;  /* 0x000000686497723e */ /* 0x008fe200000010ff */
[----:B------:R-:W-:Y:S04]  /*12ec0*/  FADD.FTZ R0, R157, R0 ;  /* 0x000000009d007221 */ /* 0x000fe80000010000 */
[C---:B------:R-:W-:Y:S01]  /*12ed0*/  HMMA.16816.F32.BF16 R40, R108.reuse, R118, R40 ;  /* 0x000000766c28723c */ /* 0x040fe20000041828 */
[----:B------:R-:W1:Y:S03]  /*12ee0*/  LDSM.16.MT88.4 R116, [R173+0x3000] ;  /* 0x00300000ad74783b */ /* 0x000e660000004200 */
[----:B------:R-:W-:Y:S04]  /*12ef0*/  FADD.FTZ R0, R156, R0 ;  /* 0x000000009c007221 */ /* 0x000fe80000010000 */
[C---:B--2---:R-:W-:Y:S04]  /*12f00*/  HMMA.16816.F32.BF16 R44, R108.reuse, R120, R44 ;  /* 0x000000786c2c723c */ /* 0x044fe8000004182c */
[----:B------:R-:W-:Y:S04]  /*12f10*/  FADD.FTZ R0, R155, R0 ;  /* 0x000000009b007221 */ /* 0x000fe80000010000 */
[C---:B------:R-:W-:Y:S01]  /*12f20*/  HMMA.16816.F32.BF16 R48, R108.reuse, R122, R48 ;  /* 0x0000007a6c30723c */ /* 0x040fe20000041830 */
[----:B------:R-:W2:Y:S03]  /*12f30*/  LDSM.16.MT88.4 R120, [R146+0x5000] ;  /* 0x005000009278783b */ /* 0x000ea60000004200 */
[----:B------:R-:W-:Y:S04]  /*12f40*/  FADD.FTZ R0, R154, R0 ;  /* 0x000000009a007221 */ /* 0x000fe80000010000 */
[C---:B----4-:R-:W-:Y:S04]  /*12f50*/  HMMA.16816.F32.BF16 R52, R108.reuse, R112, R52 ;  /* 0x000000706c34723c */ /* 0x050fe80000041834 */
[----:B------:R-:W-:Y:S04]  /*12f60*/  FADD.FTZ R0, R153, R0 ;  /* 0x0000000099007221 */ /* 0x000fe80000010000 */
[C---:B------:R-:W-:Y:S01]  /*12f70*/  HMMA.16816.F32.BF16 R56, R108.reuse, R114, R56 ;  /* 0x000000726c38723c */ /* 0x040fe20000041838 */
[----:B------:R-:W3:Y:S03]  /*12f80*/  LDSM.16.MT88.4 R112, [R147+0x5000] ;  /* 0x005000009370783b */ /* 0x000ee60000004200 */
[----:B------:R-:W-:Y:S04]  /*12f90*/  FADD.FTZ R0, R152, R0 ;  /* 0x0000000098007221 */ /* 0x000fe80000010000 */
[----:B------:R-:W-:Y:S01]  /*12fa0*/  FADD.FTZ R2, R104, R0 ;  /* 0x0000000068027221 */ /* 0x000fe20000010000 */
[C---:B-1----:R-:W-:Y:S03]  /*12fb0*/  HMMA.16816.F32.BF16 R60, R108.reuse, R116, R60 ;  /* 0x000000746c3c723c */ /* 0x042fe6000004183c */
[----:B------:R-:W-:Y:S01]  /*12fc0*/  IADD3 R0, R197, -0x1, RZ ;  /* 0xffffffffc5007810 */ /* 0x000fe20007ffe0ff */
[----:B------:R-:W-:Y:S01]  /*12fd0*/  FADD.FTZ R200, R100, R2 ;  /* 0x0000000264c87221 */ /* 0x000fe20000010000 */
[----:B------:R-:W-:Y:S02]  /*12fe0*/  MOV R104, R101 ;  /* 0x0000006500687202 */ /* 0x000fe40000000f00 */
[----:B------:R-:W-:Y:S01]  /*12ff0*/  MOV R197, R0 ;  /* 0x0000000000c57202 */ /* 0x000fe20000000f00 */
        /* <DEDUP_REMOVED lines=48> */
.L_x_3373:
[----:B------:R-:W-:Y:S05]  /*13300*/  BRA.DIV ~URZ, `(.L_x_3381) ;  /* 0x00005b327f007947 */ /* 0x000fea000b800000 */
[----:B------:R1:W2:Y:S02]  /*13310*/  SHFL.BFLY PT, R0, R207, 0x2, 0x1f ;  /* 0x0c401f00cf007f89 */ /* 0x0002a400000e0000 */
.L_x_3458:
[----:B--2---:R-:W-:Y:S01]  /*13320*/  FADD.FTZ R4, R0, R207 ;  /* 0x000000cf00047221 */ /* 0x004fe20000010000 */
[----:B------:R-:W-:Y:S05]  /*13330*/  BRA.DIV ~URZ, `(.L_x_3382) ;  /* 0x00005b527f007947 */ /* 0x000fea000b800000 */
[----:B------:R-:W2:Y:S02]  /*13340*/  SHFL.BFLY PT, R0, R4, 0x1, 0x1f ;  /* 0x0c201f0004007f89 */ /* 0x000ea400000e0000 */
[----:B--2---:R-:W-:-:S02]  /*13350*/  FADD.FTZ R4, R4, R0 ;  /* 0x0000000004047221 */ /* 0x004fc40000010000 */
[----:B------:R-:W2:Y:S02]  /*13360*/  SHFL.BFLY PT, R0, R200, 0x2, 0x1f ;  /* 0x0c401f00c8007f89 */ /* 0x000ea400000e0000 */
[----:B--2---:R-:W-:-:S05]  /*13370*/  FADD.FTZ R5, R0, R200 ;  /* 0x000000c800057221 */ /* 0x004fca0000010000 */
[----:B------:R2:W3:Y:S02]  /*13380*/  SHFL.BFLY PT, R3, R5, 0x1, 0x1f ;  /* 0x0c201f0005037f89 */ /* 0x0004e400000e0000 */
.L_x_3459:
[----:B------:R-:W-:Y:S01]  /*13390*/  FSETP.NE.FTZ.AND P0, PT, R4, RZ, PT ;  /* 0x000000ff0400720b */ /* 0x000fe20003f15000 */
[----:B---3--:R-:W-:Y:S01]  /*133a0*/  FADD.FTZ R3, R3, R5 ;  /* 0x0000000503037221 */ /* 0x008fe20000010000 */
[----:B------:R-:W-:Y:S02]  /*133b0*/  MOV R2, RZ ;  /* 0x000000ff00027202 */ /* 0x000fe40000000f00 */
[----:B------:R-:W-:Y:S02]  /*133c0*/  MOV R18, 0xff800000 ;  /* 0xff80000000127802 */ /* 0x000fe40000000f00 */
[----:B------:R-:W-:-:S07]  /*133d0*/  MOV R15, 0xff800000 ;  /* 0xff800000000f7802 */ /* 0x000fce0000000f00 */
[----:B------:R-:W3:Y:S01]  /*133e0*/  @P0 MUFU.LG2 R0, R4 ;  /* 0x0000000400000308 */ /* 0x000ee20000000c00 */
[----:B--2---:R-:W-:-:S07]  /*133f0*/  @P0 MOV R5, 0x3f317218 ;  /* 0x3f31721800050802 */ /* 0x004fce0000000f00 */
[----:B------:R3:W2:Y:S02]  /*13400*/  @P0 MUFU.RCP R2, R4 ;  /* 0x0000000400020308 */ /* 0x0006a40000001000 */
[----:B---3--:R-:W-:Y:S02]  /*13410*/  @P0 FMUL.FTZ R4, R0, 0.69314718246459960938 ;  /* 0x3f31721800040820 */ /* 0x008fe40000410000 */
[----:B------:R-:W-:Y:S02]  /*13420*/  @P0 FMUL.FTZ R0, R5, c[0x0][0x2d0] ;  /* 0x0000b40005000a20 */ /* 0x000fe40000410000 */
[----:B--2---:R-:W-:Y:S02]  /*13430*/  FMUL.FTZ R100, R2, R108 ;  /* 0x0000006c02647220 */ /* 0x004fe40000410000 */
        /* <DEDUP_REMOVED lines=83> */
[----:B------:R-:W-:Y:S01]  /*13970*/  MOV R0, 0x1 ;  /* 0x0000000100007802 */ /* 0x000fe20000000f00 */
[----:B------:R-:W-:Y:S02]  /*13980*/  @P0 FFMA.FTZ R15, R4, R16, R3 ;  /* 0x00000010040f0223 */ /* 0x000fe40000010003 */
        /* <DEDUP_REMOVED lines=20> */
.L_x_3315:
        /* <DEDUP_REMOVED lines=17> */
.L_x_3384:
[----:B------:R-:W-:Y:S05]  /*13be0*/  BSYNC B0 ;  /* 0x0000000000007941 */ /* 0x000fea0003800000 */
.L_x_3383:
        /* <DEDUP_REMOVED lines=127> */
.L_x_3387:
        /* <DEDUP_REMOVED lines=116> */
.L_x_3460:
[----:B------:R-:W-:Y:S05]  /*14b20*/  BRA.DIV ~URZ, `(.L_x_3390) ;  /* 0x000044d27f007947 */ /* 0x000fea000b800000 */
[----:B------:R4:W2:Y:S02]  /*14b30*/  SHFL.IDX PT, R0, R12, RZ, 0x181f ;  /* 0x00181fff0c007589 */ /* 0x0008a400000e0000 */
.L_x_3461:
        /* <DEDUP_REMOVED lines=15> */
.L_x_3392:
[----:B------:R-:W-:Y:S05]  /*14c30*/  BSYNC B0 ;  /* 0x0000000000007941 */ /* 0x000fea0003800000 */
.L_x_3391:
[----:B------:R-:W-:Y:S05]  /*14c40*/  BRA.DIV ~URZ, `(.L_x_3393) ;  /* 0x000044127f007947 */ /* 0x000fea000b800000 */
[----:B---3--:R3:W4:Y:S04]  /*14c50*/  SHFL.IDX PT, R7, R6, 0x1, 0x181f ;  /* 0x00381f0006077f89 */ /* 0x00872800000e0000 */
[----:B--2---:R3:W2:Y:S02]  /*14c60*/  SHFL.IDX PT, R0, R12, 0x1, 0x181f ;  /* 0x00381f000c007f89 */ /* 0x0046a400000e0000 */
.L_x_3462:
        /* <DEDUP_REMOVED lines=16> */
.L_x_3395:
[----:B------:R-:W-:Y:S05]  /*14d70*/  BSYNC B0 ;  /* 0x0000000000007941 */ /* 0x000fea0003800000 */
.L_x_3394:
[----:B------:R-:W-:Y:S05]  /*14d80*/  BRA.DIV ~URZ, `(.L_x_3396) ;  /* 0x000043927f007947 */ /* 0x000fea000b800000 */
[----:B----4-:R4:W3:Y:S02]  /*14d90*/  SHFL.IDX PT, R7, R6, 0x2, 0x181f ;  /* 0x00581f0006077f89 */ /* 0x0108e400000e0000 */
.L_x_3463:
[----:B------:R-:W-:Y:S05]  /*14da0*/  BRA.DIV ~URZ, `(.L_x_3397) ;  /* 0x000043e27f007947 */ /* 0x000fea000b800000 */
[----:B--2---:R2:W4:Y:S02]  /*14db0*/  SHFL.IDX PT, R0, R12, 0x2, 0x181f ;  /* 0x00581f000c007f89 */ /* 0x00452400000e0000 */
.L_x_3464:
        /* <DEDUP_REMOVED lines=16> */
.L_x_3399:
[----:B------:R-:W-:Y:S05]  /*14ec0*/  BSYNC B0 ;  /* 0x0000000000007941 */ /* 0x000fea0003800000 */
.L_x_3398:
[----:B------:R-:W-:Y:S05]  /*14ed0*/  BRA.DIV ~URZ, `(.L_x_3400) ;  /* 0x000043127f007947 */ /* 0x000fea000b800000 */
[----:B---34-:R-:W3:Y:S04]  /*14ee0*/  SHFL.IDX PT, R6, R6, 0x3, 0x181f ;  /* 0x00781f0006067f89 */ /* 0x018ee800000e0000 */
[----:B------:R4:W2:Y:S02]  /*14ef0*/  SHFL.IDX PT, R0, R12, 0x3, 0x181f ;  /* 0x00781f000c007f89 */ /* 0x0008a400000e0000 */
.L_x_3465:
[----:B------:R-:W-:-:S04]  /*14f00*/  IADD3 R2, R5, 0x60, RZ ;  /* 0x0000006005027810 */ /* 0x000fc80007ffe0ff */
[----:B------:R-:W-:-:S13]  /*14f10*/  ISETP.GE.AND P0, PT, R2, R4, PT ;  /* 0x000000040200720c */ /* 0x000fda0003f06270 */
[----:B------:R-:W-:Y:S05]  /*14f20*/  @P0 BRA `(.L_x_3401) ;  /* 0x0000252000000947 */ /* 0x000fea0003800000 */
[----:B------:R-:W-:Y:S02]  /*14f30*/  ISETP.GE.AND P1, PT, R210, c[0x0][0x3c8], PT ;  /* 0x0000f200d2007a0c */ /* 0x000fe40003f26270 */
[----:B------:R-:W-:-:S11]  /*14f40*/  ISETP.GE.AND P0, PT, R208, c[0x0][0x3c8], PT ;  /* 0x0000f200d0007a0c */ /* 0x000fd60003f06270 */
[-C--:B--2---:R-:W-:Y:S02]  /*14f50*/  @!P1 LEA R4, P3, R210, R0.reuse, 0x1 ;  /* 0x00000000d2049211 */ /* 0x084fe400078608ff */
[----:B------:R-:W-:Y:S02]  /*14f60*/  @!P0 LEA R2, P2, R208, R0, 0x1 ;  /* 0x00000000d0028211 */ /* 0x000fe400078408ff */
        /* <DEDUP_REMOVED lines=10> */
.L_x_3388:
        /* <DEDUP_REMOVED lines=34> */
.L_x_3466:
[----:B------:R-:W-:Y:S05]  /*15230*/  BRA.DIV ~URZ, `(.L_x_3403) ;  /* 0x000040e27f007947 */ /* 0x000fea000b800000 */
[----:B------:R4:W1:Y:S02]  /*15240*/  SHFL.IDX PT, R0, R12, RZ, 0x1c1f ;  /* 0x001c1fff0c007589 */ /* 0x00086400000e0000 */
.L_x_3467:
[----:B------:R-:W-:Y:S01]  /*15250*/  BSSY B0, `(.L_x_3404) ;  /* 0x00000a8000007945 */ /* 0x000fe20003800000 */
[----:B------:R-:W-:Y:S05]  /*15260*/  @P0 BRA `(.L_x_3405) ;  /* 0x00000a6000000947 */ /* 0x000fea0003800000 */
[C---:B------:R-:W-:Y:S02]  /*15270*/  ISETP.GE.AND P0, PT, R248.reuse, c[0x0][0x3c8], PT ;  /* 0x0000f200f8007a0c */ /* 0x040fe40003f06270 */
[C---:B------:R-:W-:Y:S02]  /*15280*/  IADD3 R7, R248.reuse, 0x8, RZ ;  /* 0x00000008f8077810 */ /* 0x040fe40007ffe0ff */
[C---:B------:R-:W-:Y:S02]  /*15290*/  IADD3 R6, R248.reuse, 0x10, RZ ;  /* 0x00000010f8067810 */ /* 0x040fe40007ffe0ff */
        /* <DEDUP_REMOVED lines=11> */
[----:B------:R-:W-:Y:S02]  /*15350*/  IADD3 R15, R248, 0x30, RZ ;  /* 0x00000030f80f7810 */ /* 0x000fe40007ffe0ff */
        /* <DEDUP_REMOVED lines=112> */
[C---:B------:R-:W-:Y:S02]  /*15a60*/  IADD3 R15, R248.reuse, 0xa0, RZ ;  /* 0x000000a0f80f7810 */ /* 0x040fe40007ffe0ff */
[----:B--2---:R-:W-:Y:S01]  /*15a70*/  @!P6 LEA R6, P0, R11, R0, 0x2 ;  /* 0x000000000b06e211 */ /* 0x004fe200078010ff */
[----:B------:R-:W-:Y:S01]  /*15a80*/  @!P4 ST.E.64 [R8.64], R104 ;  /* 0x000000680800c985 */ /* 0x000fe2000c101b0a */
        /* <DEDUP_REMOVED lines=36> */
.L_x_3405:
[----:B------:R-:W-:Y:S05]  /*15cd0*/  BSYNC B0 ;  /* 0x0000000000007941 */ /* 0x000fea0003800000 */
.L_x_3404:
[----:B------:R-:W-:Y:S05]  /*15ce0*/  BRA.DIV ~URZ, `(.L_x_3406) ;  /* 0x000036927f007947 */ /* 0x000fea000b800000 */
[----:B---3--:R3:W2:Y:S04]  /*15cf0*/  SHFL.IDX PT, R4, R5, 0x1, 0x1c1f ;  /* 0x003c1f0005047f89 */ /* 0x0086a800000e0000 */
[----:B-1----:R3:W1:Y:S02]  /*15d00*/  SHFL.IDX PT, R0, R12, 0x1, 0x1c1f ;  /* 0x003c1f000c007f89 */ /* 0x00266400000e0000 */
.L_x_3468:
        /* <DEDUP_REMOVED lines=182> */
.L_x_3386:
        /* <DEDUP_REMOVED lines=19> */
.L_x_3407:
        /* <DEDUP_REMOVED lines=55> */
.L_x_3409:
[----:B------:R-:W-:Y:S05]  /*16d10*/  BSYNC B0 ;  /* 0x0000000000007941 */ /* 0x000fea0003800000 */
.L_x_3408:
        /* <DEDUP_REMOVED lines=37> */
.L_x_3469:
[----:B------:R-:W-:Y:S05]  /*16f70*/  BRA.DIV ~URZ, `(.L_x_3411) ;  /* 0x000025327f007947 */ /* 0x000fea000b800000 */
[----:B------:R3:W4:Y:S02]  /*16f80*/  SHFL.IDX PT, R0, R12, RZ, 0x181f ;  /* 0x00181fff0c007589 */ /* 0x00072400000e0000 */
.L_x_3470:
        /* <DEDUP_REMOVED lines=16> */
.L_x_3413:
[----:B------:R-:W-:Y:S05]  /*17090*/  BSYNC B0 ;  /* 0x0000000000007941 */ /* 0x000fea0003800000 */
.L_x_3412:
[----:B------:R-:W-:Y:S05]  /*170a0*/  BRA.DIV ~URZ, `(.L_x_3414) ;  /* 0x000024627f007947 */ /* 0x000fea000b800000 */
[----:B--2---:R2:W1:Y:S04]  /*170b0*/  SHFL.IDX PT, R4, R5, 0x1, 0x181f ;  /* 0x00381f0005047f89 */ /* 0x00446800000e0000 */
[----:B----4-:R2:W4:Y:S02]  /*170c0*/  SHFL.IDX PT, R0, R12, 0x1, 0x181f ;  /* 0x00381f000c007f89 */ /* 0x01052400000e0000 */
.L_x_3471:
        /* <DEDUP_REMOVED lines=16> */
.L_x_3416:
[----:B------:R-:W-:Y:S05]  /*171d0*/  BSYNC B0 ;  /* 0x0000000000007941 */ /* 0x000fea0003800000 */
.L_x_3415:
[----:B------:R-:W-:Y:S05]  /*171e0*/  BRA.DIV ~URZ, `(.L_x_3417) ;  /* 0x000023e27f007947 */ /* 0x000fea000b800000 */
[----:B-1----:R1:W2:Y:S02]  /*171f0*/  SHFL.IDX PT, R4, R5, 0x2, 0x181f ;  /* 0x00581f0005047f89 */ /* 0x0022a400000e0000 */
.L_x_3472:
[----:B------:R-:W-:Y:S05]  /*17200*/  BRA.DIV ~URZ, `(.L_x_3418) ;  /* 0x000024327f007947 */ /* 0x000fea000b800000 */
[----:B----4-:R4:W1:Y:S02]  /*17210*/  SHFL.IDX PT, R0, R12, 0x2, 0x181f ;  /* 0x00581f000c007f89 */ /* 0x01086400000e0000 */
.L_x_3473:
        /* <DEDUP_REMOVED lines=16> */
.L_x_3420:
[----:B------:R-:W-:Y:S05]  /*17320*/  BSYNC B0 ;  /* 0x0000000000007941 */ /* 0x000fea0003800000 */
.L_x_3419:
[----:B------:R-:W-:Y:S05]  /*17330*/  BRA.DIV ~URZ, `(.L_x_3421) ;  /* 0x000023627f007947 */ /* 0x000fea000b800000 */
[----:B--2---:R2:W3:Y:S04]  /*17340*/  SHFL.IDX PT, R4, R5, 0x3, 0x181f ;  /* 0x00781f0005047f89 */ /* 0x0044e800000e0000 */
[----:B-1----:R2:W1:Y:S02]  /*17350*/  SHFL.IDX PT, R0, R12, 0x3, 0x181f ;  /* 0x00781f000c007f89 */ /* 0x00246400000e0000 */
.L_x_3474:
        /* <DEDUP_REMOVED lines=15> */
.L_x_3401:
[----:B------:R-:W-:Y:S05]  /*17450*/  BSYNC B1 ;  /* 0x0000000000017941 */ /* 0x000fea0003800000 */
.L_x_3385:
        /* <DEDUP_REMOVED lines=12> */
.L_x_3475:
[----:B------:R-:W-:Y:S05]  /*17520*/  BRA.DIV ~URZ, `(.L_x_3424) ;  /* 0x000022a27f007947 */ /* 0x000fea000b800000 */
[----:B---3--:R3:W1:Y:S02]  /*17530*/  SHFL.IDX PT, R6, R86, 0x1, 0x1f ;  /* 0x00201f0056067f89 */ /* 0x00866400000e0000 */
.L_x_3476:
        /* <DEDUP_REMOVED lines=18> */
.L_x_3477:
        /* <DEDUP_REMOVED lines=16> */
.L_x_3478:
[----:B----4-:R-:W-:Y:S01]  /*17760*/  IMAD R0, R0, c[0x0][0x538], RZ ;  /* 0x00014e0000007a24 */ /* 0x010fe200078e02ff */
[----:B------:R-:W-:Y:S04]  /*17770*/  BSSY B1, `(.L_x_3427) ;  /* 0x000007d000017945 */ /* 0x000fe80003800000 */
[----:B-1----:R-:W-:-:S04]  /*17780*/  IADD3 R6, R0, R6, RZ ;  /* 0x0000000600067210 */ /* 0x002fc80007ffe0ff */
[----:B--2---:R-:W-:-:S13]  /*17790*/  ISETP.GT.AND P0, PT, R6, R9, PT ;  /* 0x000000090600720c */ /* 0x004fda0003f04270 */
[----:B------:R-:W-:Y:S05]  /*177a0*/  @P0 BRA `(.L_x_3428) ;  /* 0x0000025000000947 */ /* 0x000fea0003800000 */
.L_x_3432:
        /* <DEDUP_REMOVED lines=17> */
.L_x_3479:
        /* <DEDUP_REMOVED lines=16> */
.L_x_3480:
[----:B--2---:R-:W-:-:S05]  /*179c0*/  IMAD R0, R0, c[0x0][0x538], RZ ;  /* 0x00014e0000007a24 */ /* 0x004fca00078e02ff */
[----:B------:R-:W-:-:S04]  /*179d0*/  IADD3 R6, R0, R6, RZ ;  /* 0x0000000600067210 */ /* 0x000fc80007ffe0ff */
[----:B------:R-:W-:-:S13]  /*179e0*/  ISETP.GT.AND P0, PT, R6, R9, PT ;  /* 0x000000090600720c */ /* 0x000fda0003f04270 */
[----:B-1----:R-:W-:Y:S05]  /*179f0*/  @!P0 BRA `(.L_x_3432) ;  /* 0xfffffdb000008947 */ /* 0x002fea000383ffff */
.L_x_3428:
[----:B------:R-:W-:-:S05]  /*17a00*/  IADD3 R12, -R0, R6, RZ ;  /* 0x00000006000c7210 */ /* 0x000fca0007ffe1ff */
[----:B------:R-:W-:-:S05]  /*17a10*/  IMAD R0, R4, c[0x0][0x538], R12 ;  /* 0x00014e0004007a24 */ /* 0x000fca00078e020c */
[----:B------:R-:W-:Y:S01]  /*17a20*/  ISETP.GT.AND P0, PT, R0, R9, PT ;  /* 0x000000090000720c */ /* 0x000fe20003f04270 */
[----:B------:R-:W-:-:S12]  /*17a30*/  BRA.DIV ~URZ, `(.L_x_3433) ;  /* 0x000021d27f007947 */ /* 0x000fd8000b800000 */
[----:B------:R-:W-:-:S04]  /*17a40*/  VOTE.ANY R10, PT, !P0 ;  /* 0x00000000000a7806 */ /* 0x000fc800040e0100 */
.L_x_3481:
[----:B------:R1:W2:Y:S01]  /*17a50*/  POPC R6, R10 ;  /* 0x0000000a00067309 */ /* 0x0002a20000000000 */
[----:B------:R-:W-:Y:S05]  /*17a60*/  BRA.DIV ~URZ, `(.L_x_3434) ;  /* 0x000021f27f007947 */ /* 0x000fea000b800000 */
[----:B--2---:R2:W4:Y:S04]  /*17a70*/  SHFL.IDX PT, R7, R7, R6, 0x1f ;  /* 0x00001f0607077589 */ /* 0x00452800000e0000 */
[----:B------:R2:W1:Y:S02]  /*17a80*/  SHFL.IDX PT, R5, R8, R6, 0x1f ;  /* 0x00001f0608057589 */ /* 0x00046400000e0000 */
.L_x_3482:
[----:B------:R-:W-:Y:S01]  /*17a90*/  ISETP.NE.AND P0, PT, R10, RZ, PT ;  /* 0x000000ff0a00720c */ /* 0x000fe20003f05270 */
[----:B------:R-:W-:-:S12]  /*17aa0*/  BSSY B0, `(.L_x_3435) ;  /* 0x0000005000007945 */ /* 0x000fd80003800000 */
[----:B------:R-:W-:Y:S05]  /*17ab0*/  @!P0 BRA `(.L_x_3436) ;  /* 0x0000003000008947 */ /* 0x000fea0003800000 */
[----:B------:R-:W-:Y:S01]  /*17ac0*/  IADD3 R195, R6, -0x1, RZ ;  /* 0xffffffff06c37810 */ /* 0x000fe20007ffe0ff */
[----:B------:R-:W-:Y:S05]  /*17ad0*/  BRA.DIV ~URZ, `(.L_x_3437) ;  /* 0x000022527f007947 */ /* 0x000fea000b800000 */
[----:B------:R2:W3:Y:S02]  /*17ae0*/  SHFL.IDX PT, R13, R4, R195, 0x1f ;  /* 0x00001fc3040d7589 */ /* 0x0004e400000e0000 */
.L_x_3436:
[----:B------:R-:W-:Y:S05]  /*17af0*/  BSYNC B0 ;  /* 0x0000000000007941 */ /* 0x000fea0003800000 */
.L_x_3435:
        /* <DEDUP_REMOVED lines=64> */
.L_x_3429:
[----:B------:R-:W-:Y:S01]  /*17f00*/  IMAD.MOV.U32 R236, RZ, RZ, R9 ;  /* 0x000000ffffec7224 */ /* 0x000fe200078e0009 */
[----:B------:R-:W-:Y:S01]  /*17f10*/  MOV R238, RZ ;  /* 0x000000ff00ee7202 */ /* 0x000fe20000000f00 */
[----:B------:R-:W-:Y:S01]  /*17f20*/  IMAD.MOV.U32 R237, RZ, RZ, RZ ;  /* 0x000000ffffed7224 */ /* 0x000fe200078e00ff */
[----:B------:R-:W-:Y:S02]  /*17f30*/  MOV R239, c[0x0][0x53c] ;  /* 0x00014f0000ef7a02 */ /* 0x000fe40000000f00 */
.L_x_3438:
[----:B------:R-:W-:Y:S05]  /*17f40*/  BSYNC B1 ;  /* 0x0000000000017941 */ /* 0x000fea0003800000 */
.L_x_3427:
[----:B------:R-:W-:Y:S01]  /*17f50*/  WARPSYNC 0xffffffff ;  /* 0xffffffff00007948 */ /* 0x000fe20003800000 */
[----:B------:R-:W-:Y:S01]  /*17f60*/  BAR.SYNC.DEFER_BLOCKING 0x4, 0x100 ;  /* 0x0104000000007b1d */ /* 0x000fe20000010000 */
[----:B------:R-:W-:-:S13]  /*17f70*/  ISETP.NE.AND P0, PT, R14, RZ, PT ;  /* 0x000000ff0e00720c */ /* 0x000fda0003f05270 */
[----:B------:R1:W-:Y:S04]  /*17f80*/  @!P0 STS.128 [0x18100], R236 ;  /* 0x018100ecff008388 */ /* 0x0003e80000000c00 */
[----:B------:R-:W-:Y:S06]  /*17f90*/  BAR.ARV 0x5, 0x100 ;  /* 0x0144000000007b1d */ /* 0x000fec0000002000 */
.L_x_3422:
[----:B----4-:R-:W-:-:S13]  /*17fa0*/  ISETP.GE.AND P0, PT, R239, c[0x0][0x53c], PT ;  /* 0x00014f00ef007a0c */ /* 0x010fda0003f06270 */
[----:B-123--:R-:W-:Y:S01]  /*17fb0*/  @P0 CALL.REL.NOINC `(.L_x_3439) ;  /* 0x0000001000000944 */ /* 0x00efe20003c00000 */
[----:B------:R-:W-:Y:S05]  /*17fc0*/  BRA `(.L_x_3440) ;  /* 0xfffe9d0000007947 */ /* 0x000fea000383ffff */
.L_x_3439:
[----:B------:R-:W-:Y:S05]  /*17fd0*/  EXIT ;  /* 0x000000000000794d */ /* 0x000fea0003800000 */
.L_x_3273:
[----:B------:R-:W-:Y:S01]  /*17fe0*/  IMAD.MOV.U32 R0, RZ, RZ, R5 ;  /* 0x000000ffff007224 */ /* 0x000fe200078e0005 */
[----:B------:R-:W-:Y:S02]  /*17ff0*/  MOV R3, 0x1 ;  /* 0x0000000100037802 */ /* 0x000fe40000000f00 */
[----:B------:R-:W-:Y:S02]  /*18000*/  MOV R2, 0x18020 ;  /* 0x0001802000027802 */ /* 0x000fe40000000f00 */
[----:B-1----:R-:W-:Y:S05]  /*18010*/  CALL.REL.NOINC `($__internal_58_$__cuda_sm70_shflsync_up_p) ;  /* 0x00001e2000007944 */ /* 0x002fea0003c00000 */
[----:B------:R-:W-:Y:S01]  /*18020*/  MOV R0, R4 ;  /* 0x0000000400007202 */ /* 0x000fe20000000f00 */
[----:B------:R-:W-:Y:S05]  /*18030*/  BRA `(.L_x_3441) ;  /* 0xfffe841000007947 */ /* 0x000fea000383ffff */
.L_x_3274:
[----:B------:R-:W-:Y:S01]  /*18040*/  IMAD.MOV.U32 R0, RZ, RZ, R5 ;  /* 0x000000ffff007224 */ /* 0x000fe200078e0005 */
[----:B------:R-:W-:Y:S02]  /*18050*/  MOV R3, 0x2 ;  /* 0x0000000200037802 */ /* 0x000fe40000000f00 */
[----:B------:R-:W-:Y:S02]  /*18060*/  MOV R2, 0x18080 ;  /* 0x0001808000027802 */ /* 0x000fe40000000f00 */
[----:B-1----:R-:W-:Y:S05]  /*18070*/  CALL.REL.NOINC `($__internal_58_$__cuda_sm70_shflsync_up_p) ;  /* 0x00001dc000007944 */ /* 0x002fea0003c00000 */
[----:B------:R-:W-:Y:S01]  /*18080*/  SEL R4, R4, RZ, P4 ;  /* 0x000000ff04047207 */ /* 0x000fe20002000000 */
[----:B------:R-:W-:Y:S01]  /*18090*/  IMAD.MOV.U32 R3, RZ, RZ, 0x4 ;  /* 0x00000004ff037424 */ /* 0x000fe200078e00ff */
[----:B------:R-:W-:-:S03]  /*180a0*/  MOV R2, 0x180d0 ;  /* 0x000180d000027802 */ /* 0x000fc60000000f00 */
[----:B------:R-:W-:Y:S02]  /*180b0*/  IMAD.IADD R0, R5, 0x1, R4 ;  /* 0x0000000105007824 */ /* 0x000fe400078e0204 */
[----:B------:R-:W-:Y:S05]  /*180c0*/  CALL.REL.NOINC `($__internal_58_$__cuda_sm70_shflsync_up_p) ;  /* 0x00001d7000007944 */ /* 0x000fea0003c00000 */
        /* <DEDUP_REMOVED lines=12> */
[----:B------:R-:W-:Y:S02]  /*18190*/  MOV R3, 0x1f ;  /* 0x0000001f00037802 */ /* 0x000fe40000000f00 */
[----:B------:R-:W-:Y:S01]  /*181a0*/  MOV R2, 0x181e0 ;  /* 0x000181e000027802 */ /* 0x000fe20000000f00 */
[----:B------:R-:W-:-:S04]  /*181b0*/  IMAD.IADD R4, R0, 0x1, R4 ;  /* 0x0000000100047824 */ /* 0x000fc800078e0204 */
[----:B------:R-:W-:Y:S02]  /*181c0*/  IMAD.MOV.U32 R0, RZ, RZ, R4 ;  /* 0x000000ffff007224 */ /* 0x000fe400078e0004 */
[----:B------:R-:W-:Y:S05]  /*181d0*/  CALL.REL.NOINC `($__internal_57_$__cuda_sm70_shflsync_idx_p) ;  /* 0x00001c1000007944 */ /* 0x000fea0003c00000 */
[----:B------:R-:W-:Y:S05]  /*181e0*/  BRA `(.L_x_3442) ;  /* 0xfffe836000007947 */ /* 0x000fea000383ffff */
.L_x_3276:
[----:B------:R-:W-:Y:S02]  /*181f0*/  SEL R0, RZ, 0x1, P0 ;  /* 0x00000001ff007807 */ /* 0x000fe40000000000 */
[----:B------:R-:W-:Y:S02]  /*18200*/  MOV R2, 0x18220 ;  /* 0x0001822000027802 */ /* 0x000fe40000000f00 */
[----:B-1----:R-:W-:Y:S05]  /*18210*/  CALL.REL.NOINC `($__internal_59_$__cuda_sm70_votesync_ballot) ;  /* 0x00001c8000007944 */ /* 0x002fea0003c00000 */
[----:B------:R-:W-:Y:S01]  /*18220*/  MOV R5, R0 ;  /* 0x0000000000057202 */ /* 0x000fe20000000f00 */
[----:B------:R-:W-:Y:S05]  /*18230*/  BRA `(.L_x_3443) ;  /* 0xfffe83a000007947 */ /* 0x000fea000383ffff */
.L_x_3277:
[----:B------:R-:W-:Y:S01]  /*18240*/  IMAD.MOV.U32 R0, RZ, RZ, R8 ;  /* 0x000000ffff007224 */ /* 0x000fe200078e0008 */
[----:B---3--:R-:W-:Y:S01]  /*18250*/  MOV R195, R13 ;  /* 0x0000000d00c37202 */ /* 0x008fe20000000f00 */
[----:B------:R-:W-:Y:S01]  /*18260*/  IMAD.MOV.U32 R3, RZ, RZ, 0x1f ;  /* 0x0000001fff037424 */ /* 0x000fe200078e00ff */
[----:B------:R-:W-:Y:S02]  /*18270*/  MOV R2, 0x18290 ;  /* 0x0001829000027802 */ /* 0x000fe40000000f00 */
[----:B-12---:R-:W-:Y:S05]  /*18280*/  CALL.REL.NOINC `($__internal_57_$__cuda_sm70_shflsync_idx_p) ;  /* 0x00001b6000007944 */ /* 0x006fea0003c00000 */
[----:B------:R-:W-:Y:S01]  /*18290*/  IMAD.MOV.U32 R11, RZ, RZ, R0 ;  /* 0x000000ffff0b7224 */ /* 0x000fe200078e0000 */
[----:B------:R-:W-:Y:S01]  /*182a0*/  MOV R0, R7 ;  /* 0x0000000700007202 */ /* 0x000fe20000000f00 */
[----:B------:R-:W-:Y:S01]  /*182b0*/  IMAD.MOV.U32 R6, RZ, RZ, RZ ;  /* 0x000000ffff067224 */ /* 0x000fe200078e00ff */
[----:B------:R-:W-:Y:S01]  /*182c0*/  MOV R195, R13 ;  /* 0x0000000d00c37202 */ /* 0x000fe20000000f00 */
[----:B------:R-:W-:Y:S01]  /*182d0*/  IMAD.MOV.U32 R3, RZ, RZ, 0x1f ;  /* 0x0000001fff037424 */ /* 0x000fe200078e00ff */
[----:B------:R-:W-:-:S02]  /*182e0*/  MOV R2, 0x18300 ;  /* 0x0001830000027802 */ /* 0x000fc40000000f00 */
[----:B------:R-:W-:Y:S05]  /*182f0*/  CALL.REL.NOINC `($__internal_57_$__cuda_sm70_shflsync_idx_p) ;  /* 0x00001af000007944 */ /* 0x000fea0003c00000 */
[----:B------:R-:W-:Y:S01]  /*18300*/  MOV R10, R0 ;  /* 0x00000000000a7202 */ /* 0x000fe20000000f00 */
[----:B------:R-:W-:Y:S05]  /*18310*/  BRA `(.L_x_3444) ;  /* 0xfffe831000007947 */ /* 0x000fea000383ffff */
.L_x_3280:
[----:B------:R-:W-:Y:S01]  /*18320*/  IMAD.MOV.U32 R0, RZ, RZ, R4 ;  /* 0x000000ffff007224 */ /* 0x000fe200078e0004 */
[----:B------:R-:W-:-:S02]  /*18330*/  MOV R3, 0x1f ;  /* 0x0000001f00037802 */ /* 0x000fc40000000f00 */
[----:B------:R-:W-:Y:S02]  /*18340*/  MOV R2, 0x18360 ;  /* 0x0001836000027802 */ /* 0x000fe40000000f00 */
[----:B-1234-:R-:W-:Y:S05]  /*18350*/  CALL.REL.NOINC `($__internal_57_$__cuda_sm70_shflsync_idx_p) ;  /* 0x00001a9000007944 */ /* 0x01efea0003c00000 */
[----:B------:R-:W-:Y:S01]  /*18360*/  MOV R6, R0 ;  /* 0x0000000000067202 */ /* 0x000fe20000000f00 */
[----:B------:R-:W-:Y:S05]  /*18370*/  BRA `(.L_x_3279) ;  /* 0xfffe831000007947 */ /* 0x000fea000383ffff */
.L_x_3316:
[----:B------:R-:W-:Y:S01]  /*18380*/  IMAD.MOV.U32 R0, RZ, RZ, R5 ;  /* 0x000000ffff007224 */ /* 0x000fe200078e0005 */
[----:B------:R-:W-:Y:S01]  /*18390*/  MOV R195, RZ ;  /* 0x000000ff00c37202 */ /* 0x000fe20000000f00 */
[----:B------:R-:W-:Y:S01]  /*183a0*/  IMAD.MOV.U32 R3, RZ, RZ, 0x181f ;  /* 0x0000181fff037424 */ /* 0x000fe200078e00ff */
[----:B------:R-:W-:Y:S02]  /*183b0*/  MOV R2, 0x183d0 ;  /* 0x000183d000027802 */ /* 0x000fe40000000f00 */
[----:B-----5:R-:W-:Y:S05]  /*183c0*/  CALL.REL.NOINC `($__internal_57_$__cuda_sm70_shflsync_idx_p) ;  /* 0x00001a2000007944 */ /* 0x020fea0003c00000 */
[----:B------:R-:W-:Y:S01]  /*183d0*/  MOV R6, R0 ;  /* 0x0000000000067202 */ /* 0x000fe20000000f00 */
[----:B------:R-:W-:Y:S05]  /*183e0*/  BRA `(.L_x_3445) ;  /* 0xfffefa8000007947 */ /* 0x000fea000383ffff */
.L_x_3317:
[----:B------:R-:W-:Y:S01]  /*183f0*/  IMAD.MOV.U32 R0, RZ, RZ, R7 ;  /* 0x000000ffff007224 */ /* 0x000fe200078e0007 */
[----:B------:R-:W-:Y:S01]  /*18400*/  MOV R195, RZ ;  /* 0x000000ff00c37202 */ /* 0x000fe20000000f00 */
[----:B------:R-:W-:Y:S01]  /*18410*/  IMAD.MOV.U32 R3, RZ, RZ, 0x181f ;  /* 0x0000181fff037424 */ /* 0x000fe200078e00ff */
[----:B------:R-:W-:Y:S02]  /*18420*/  MOV R2, 0x18440 ;  /* 0x0001844000027802 */ /* 0x000fe40000000f00 */
[----:B-12--5:R-:W-:Y:S05]  /*18430*/  CALL.REL.NOINC `($__internal_57_$__cuda_sm70_shflsync_idx_p) ;  /* 0x000019b000007944 */ /* 0x026fea0003c00000 */
[----:B------:R-:W-:Y:S05]  /*18440*/  BRA `(.L_x_3446) ;  /* 0xfffefa4000007947 */ /* 0x000fea000383ffff */
.L_x_3320:
[----:B----4-:R-:W-:Y:S01]  /*18450*/  IMAD.MOV.U32 R0, RZ, RZ, R5 ;  /* 0x000000ffff007224 */ /* 0x010fe200078e0005 */
[----:B------:R-:W-:Y:S01]  /*18460*/  MOV R195, 0x1 ;  /* 0x0000000100c37802 */ /* 0x000fe20000000f00 */
[----:B--2---:R-:W-:Y:S01]  /*18470*/  IMAD.MOV.U32 R3, RZ, RZ, 0x181f ;  /* 0x0000181fff037424 */ /* 0x004fe200078e00ff */
[----:B------:R-:W-:-:S02]  /*18480*/  MOV R2, 0x184a0 ;  /* 0x000184a000027802 */ /* 0x000fc40000000f00 */
[----:B-1-3-5:R-:W-:Y:S05]  /*18490*/  CALL.REL.NOINC `($__internal_57_$__cuda_sm70_shflsync_idx_p) ;  /* 0x0000195000007944 */ /* 0x02afea0003c00000 */
[----:B------:R-:W-:Y:S01]  /*184a0*/  IMAD.MOV.U32 R6, RZ, RZ, R0 ;  /* 0x000000ffff067224 */ /* 0x000fe200078e0000 */
[----:B------:R-:W-:Y:S01]  /*184b0*/  MOV R195, 0x1 ;  /* 0x0000000100c37802 */ /* 0x000fe20000000f00 */
[----:B------:R-:W-:Y:S01]  /*184c0*/  IMAD.MOV.U32 R0, RZ, RZ, R7 ;  /* 0x000000ffff007224 */ /* 0x000fe200078e0007 */
[----:B------:R-:W-:-:S02]  /*184d0*/  MOV R3, 0x181f ;  /* 0x0000181f00037802 */ /* 0x000fc40000000f00 */
[----:B------:R-:W-:Y:S02]  /*184e0*/  MOV R2, 0x18500 ;  /* 0x0001850000027802 */ /* 0x000fe40000000f00 */
[----:B------:R-:W-:Y:S05]  /*184f0*/  CALL.REL.NOINC `($__internal_57_$__cuda_sm70_shflsync_idx_p) ;  /* 0x000018f000007944 */ /* 0x000fea0003c00000 */
[----:B------:R-:W-:Y:S05]  /*18500*/  BRA `(.L_x_3447) ;  /* 0xfffefac000007947 */ /* 0x000fea000383ffff */
.L_x_3323:
[----:B----4-:R-:W-:Y:S01]  /*18510*/  IMAD.MOV.U32 R0, RZ, RZ, R5 ;  /* 0x000000ffff007224 */ /* 0x010fe200078e0005 */
[----:B------:R-:W-:Y:S01]  /*18520*/  MOV R195, 0x2 ;  /* 0x0000000200c37802 */ /* 0x000fe20000000f00 */
[----:B-1----:R-:W-:Y:S01]  /*18530*/  IMAD.MOV.U32 R3, RZ, RZ, 0x181f ;  /* 0x0000181fff037424 */ /* 0x002fe200078e00ff */
[----:B------:R-:W-:Y:S02]  /*18540*/  MOV R2, 0x18560 ;  /* 0x0001856000027802 */ /* 0x000fe40000000f00 */
[----:B--23-5:R-:W-:Y:S05]  /*18550*/  CALL.REL.NOINC `($__internal_57_$__cuda_sm70_shflsync_idx_p) ;  /* 0x0000189000007944 */ /* 0x02cfea0003c00000 */
[----:B------:R-:W-:Y:S01]  /*18560*/  MOV R6, R0 ;  /* 0x0000000000067202 */ /* 0x000fe20000000f00 */
[----:B------:R-:W-:Y:S05]  /*18570*/  BRA `(.L_x_3448) ;  /* 0xfffefb8000007947 */ /* 0x000fea000383ffff */
.L_x_3324:
[----:B----4-:R-:W-:Y:S01]  /*18580*/  IMAD.MOV.U32 R0, RZ, RZ, R7 ;  /* 0x000000ffff007224 */ /* 0x010fe200078e0007 */
[----:B------:R-:W-:Y:S01]  /*18590*/  MOV R195, 0x2 ;  /* 0x0000000200c37802 */ /* 0x000fe20000000f00 */
[----:B------:R-:W-:Y:S01]  /*185a0*/  IMAD.MOV.U32 R3, RZ, RZ, 0x181f ;  /* 0x0000181fff037424 */ /* 0x000fe200078e00ff */
[----:B------:R-:W-:Y:S02]  /*185b0*/  MOV R2, 0x185d0 ;  /* 0x000185d000027802 */ /* 0x000fe40000000f00 */
[----:B-123-5:R-:W-:Y:S05]  /*185c0*/  CALL.REL.NOINC `($__internal_57_$__cuda_sm70_shflsync_idx_p) ;  /* 0x0000182000007944 */ /* 0x02efea0003c00000 */
[----:B------:R-:W-:Y:S05]  /*185d0*/  BRA `(.L_x_3449) ;  /* 0xfffefb4000007947 */ /* 0x000fea000383ffff */
.L_x_3327:
[----:B-1----:R-:W-:Y:S01]  /*185e0*/  IMAD.MOV.U32 R0, RZ, RZ, R5 ;  /* 0x000000ffff007224 */ /* 0x002fe200078e0005 */
[----:B------:R-:W-:Y:S01]  /*185f0*/  MOV R195, 0x3 ;  /* 0x0000000300c37802 */ /* 0x000fe20000000f00 */
[----:B------:R-:W-:Y:S01]  /*18600*/  IMAD.MOV.U32 R3, RZ, RZ, 0x181f ;  /* 0x0000181fff037424 */ /* 0x000fe200078e00ff */
[----:B------:R-:W-:-:S02]  /*18610*/  MOV R2, 0x18630 ;  /* 0x0001863000027802 */ /* 0x000fc40000000f00 */
[----:B--2345:R-:W-:Y:S05]  /*18620*/  CALL.REL.NOINC `($__internal_57_$__cuda_sm70_shflsync_idx_p) ;  /* 0x000017c000007944 */ /* 0x03cfea0003c00000 */
[----:B------:R-:W-:Y:S01]  /*18630*/  IMAD.MOV.U32 R5, RZ, RZ, R0 ;  /* 0x000000ffff057224 */ /* 0x000fe200078e0000 */
[----:B------:R-:W-:Y:S01]  /*18640*/  MOV R195, 0x3 ;  /* 0x0000000300c37802 */ /* 0x000fe20000000f00 */
[----:B------:R-:W-:Y:S01]  /*18650*/  IMAD.MOV.U32 R0, RZ, RZ, R7 ;  /* 0x000000ffff007224 */ /* 0x000fe200078e0007 */
[----:B------:R-:W-:-:S02]  /*18660*/  MOV R3, 0x181f ;  /* 0x0000181f00037802 */ /* 0x000fc40000000f00 */
[----:B------:R-:W-:Y:S02]  /*18670*/  MOV R2, 0x18690 ;  /* 0x0001869000027802 */ /* 0x000fe40000000f00 */
[----:B------:R-:W-:Y:S05]  /*18680*/  CALL.REL.NOINC `($__internal_57_$__cuda_sm70_shflsync_idx_p) ;  /* 0x0000176000007944 */ /* 0x000fea0003c00000 */
[----:B------:R-:W-:Y:S05]  /*18690*/  BRA `(.L_x_3450) ;  /* 0xfffefbc000007947 */ /* 0x000fea000383ffff */
.L_x_3370:
[----:B------:R-:W-:Y:S01]  /*186a0*/  IMAD.MOV.U32 R0, RZ, RZ, R5 ;  /* 0x000000ffff007224 */ /* 0x000fe200078e0005 */
[----:B------:R-:W-:Y:S01]  /*186b0*/  MOV R195, RZ ;  /* 0x000000ff00c37202 */ /* 0x000fe20000000f00 */
[----:B------:R-:W-:Y:S01]  /*186c0*/  IMAD.MOV.U32 R3, RZ, RZ, 0x181f ;  /* 0x0000181fff037424 */ /* 0x000fe200078e00ff */
[----:B------:R-:W-:Y:S02]  /*186d0*/  MOV R2, 0x186f0 ;  /* 0x000186f000027802 */ /* 0x000fe40000000f00 */
[----:B------:R-:W-:Y:S05]  /*186e0*/  CALL.REL.NOINC `($__internal_57_$__cuda_sm70_shflsync_idx_p) ;  /* 0x0000170000007944 */ /* 0x000fea0003c00000 */
[----:B------:R-:W-:Y:S01]  /*186f0*/  MOV R4, R0 ;  /* 0x0000000000047202 */ /* 0x000fe20000000f00 */
[----:B------:R-:W-:Y:S05]  /*18700*/  BRA `(.L_x_3451) ;  /* 0xffff66d000007947 */ /* 0x000fea000383ffff */
.L_x_3371:
[----:B------:R-:W-:Y:S01]  /*18710*/  IMAD.MOV.U32 R0, RZ, RZ, R10 ;  /* 0x000000ffff007224 */ /* 0x000fe200078e000a */
[----:B------:R-:W-:Y:S01]  /*18720*/  MOV R195, RZ ;  /* 0x000000ff00c37202 */ /* 0x000fe20000000f00 */
[----:B------:R-:W-:Y:S01]  /*18730*/  IMAD.MOV.U32 R3, RZ, RZ, 0x181f ;  /* 0x0000181fff037424 */ /* 0x000fe200078e00ff */
[----:B------:R-:W-:Y:S02]  /*18740*/  MOV R2, 0x18760 ;  /* 0x0001876000027802 */ /* 0x000fe40000000f00 */
[----:B-12---:R-:W-:Y:S05]  /*18750*/  CALL.REL.NOINC `($__internal_57_$__cuda_sm70_shflsync_idx_p) ;  /* 0x0000169000007944 */ /* 0x006fea0003c00000 */
[----:B------:R-:W-:Y:S01]  /*18760*/  IADD3 R2, P0, R0, R88, RZ ;  /* 0x0000005800027210 */ /* 0x000fe20007f1e0ff */
[----:B------:R-:W-:Y:S01]  /*18770*/  IMAD.MOV.U32 R195, RZ, RZ, 0x1 ;  /* 0x00000001ffc37424 */ /* 0x000fe200078e00ff */
[----:B------:R-:W-:Y:S02]  /*18780*/  MOV R7, R95 ;  /* 0x0000005f00077202 */ /* 0x000fe40000000f00 */
[----:B------:R-:W-:Y:S01]  /*18790*/  SEL R6, RZ, 0x10, P4 ;  /* 0x00000010ff067807 */ /* 0x000fe20002000000 */
[----:B------:R-:W-:-:S05]  /*187a0*/  IMAD.X R3, R4, 0x1, R90, P0 ;  /* 0x0000000104037824 */ /* 0x000fca00000e065a */
        /* <DEDUP_REMOVED lines=12> */
[----:B-1----:R-:W-:Y:S02]  /*18870*/  MOV R3, 0x181f ;  /* 0x0000181f00037802 */ /* 0x002fe40000000f00 */
[----:B------:R-:W-:Y:S02]  /*18880*/  MOV R2, 0x188a0 ;  /* 0x000188a000027802 */ /* 0x000fe40000000f00 */
[----:B------:R-:W-:Y:S05]  /*18890*/  CALL.REL.NOINC `($__internal_57_$__cuda_sm70_shflsync_idx_p) ;  /* 0x0000155000007944 */ /* 0x000fea0003c00000 */
[----:B------:R-:W-:Y:S01]  /*188a0*/  IMAD.MOV.U32 R4, RZ, RZ, R0 ;  /* 0x000000ffff047224 */ /* 0x000fe200078e0000 */
[----:B------:R-:W-:Y:S01]  /*188b0*/  MOV R195, 0x1 ;  /* 0x0000000100c37802 */ /* 0x000fe20000000f00 */
[----:B------:R-:W-:Y:S01]  /*188c0*/  IMAD.MOV.U32 R0, RZ, RZ, R10 ;  /* 0x000000ffff007224 */ /* 0x000fe200078e000a */
[----:B------:R-:W-:Y:S02]  /*188d0*/  MOV R3, 0x181f ;  /* 0x0000181f00037802 */ /* 0x000fe40000000f00 */
[----:B------:R-:W-:Y:S02]  /*188e0*/  MOV R2, 0x18900 ;  /* 0x0001890000027802 */ /* 0x000fe40000000f00 */
[----:B------:R-:W-:Y:S05]  /*188f0*/  CALL.REL.NOINC `($__internal_57_$__cuda_sm70_shflsync_idx_p) ;  /* 0x000014f000007944 */ /* 0x000fea0003c00000 */
[----:B------:R-:W-:Y:S05]  /*18900*/  BRA `(.L_x_3452) ;  /* 0xffff65e000007947 */ /* 0x000fea000383ffff */
.L_x_3372:
[----:B------:R-:W-:Y:S01]  /*18910*/  IMAD.MOV.U32 R100, RZ, RZ, R4 ;  /* 0x000000ffff647224 */ /* 0x000fe200078e0004 */
[----:B------:R-:W-:-:S02]  /*18920*/  MOV R0, 0x2 ;  /* 0x0000000200007802 */ /* 0x000fc40000000f00 */
[----:B------:R-:W-:Y:S02]  /*18930*/  MOV R2, 0x18950 ;  /* 0x0001895000027802 */ /* 0x000fe40000000f00 */
[----:B------:R-:W-:Y:S05]  /*18940*/  CALL.REL.NOINC `($__internal_56_$__cuda_sm70_shflsync_bfly_p) ;  /* 0x0000144000007944 */ /* 0x000fea0003c00000 */
[----:B------:R-:W-:Y:S01]  /*18950*/  FMNMX.FTZ R4, R4, R0, !PT ;  /* 0x0000000004047209 */ /* 0x000fe20007810000 */
[----:B------:R-:W-:Y:S01]  /*18960*/  IMAD.MOV.U32 R0, RZ, RZ, 0x1 ;  /* 0x00000001ff007424 */ /* 0x000fe200078e00ff */
[----:B------:R-:W-:-:S03]  /*18970*/  MOV R2, 0x189a0 ;  /* 0x000189a000027802 */ /* 0x000fc60000000f00 */
[----:B------:R-:W-:Y:S02]  /*18980*/  IMAD.MOV.U32 R100, RZ, RZ, R4 ;  /* 0x000000ffff647224 */ /* 0x000fe400078e0004 */
[----:B------:R-:W-:Y:S05]  /*18990*/  CALL.REL.NOINC `($__internal_56_$__cuda_sm70_shflsync_bfly_p) ;  /* 0x000013f000007944 */ /* 0x000fea0003c00000 */
[----:B------:R-:W-:Y:S01]  /*189a0*/  FMNMX.FTZ R101, R4, R0, !PT ;  /* 0x0000000004657209 */ /* 0x000fe20007810000 */
[----:B------:R-:W-:Y:S01]  /*189b0*/  IMAD.MOV.U32 R100, RZ, RZ, R5 ;  /* 0x000000ffff647224 */ /* 0x000fe200078e0005 */
[----:B------:R-:W-:Y:S01]  /*189c0*/  MOV R2, 0x189f0 ;  /* 0x000189f000027802 */ /* 0x000fe20000000f00 */
[----:B------:R-:W-:Y:S02]  /*189d0*/  IMAD.MOV.U32 R0, RZ, RZ, 0x2 ;  /* 0x00000002ff007424 */ /* 0x000fe400078e00ff */
[----:B------:R-:W-:Y:S05]  /*189e0*/  CALL.REL.NOINC `($__internal_56_$__cuda_sm70_shflsync_bfly_p) ;  /* 0x000013a000007944 */ /* 0x000fea0003c00000 */
[----:B------:R-:W-:Y:S01]  /*189f0*/  FMNMX.FTZ R4, R5, R0, !PT ;  /* 0x0000000005047209 */ /* 0x000fe20007810000 */
[----:B------:R-:W-:Y:S01]  /*18a00*/  IMAD.MOV.U32 R0, RZ, RZ, 0x1 ;  /* 0x00000001ff007424 */ /* 0x000fe200078e00ff */
[----:B------:R-:W-:-:S03]  /*18a10*/  MOV R2, 0x18a40 ;  /* 0x00018a4000027802 */ /* 0x000fc60000000f00 */
[----:B------:R-:W-:Y:S02]  /*18a20*/  IMAD.MOV.U32 R100, RZ, RZ, R4 ;  /* 0x000000ffff647224 */ /* 0x000fe400078e0004 */
[----:B------:R-:W-:Y:S05]  /*18a30*/  CALL.REL.NOINC `($__internal_56_$__cuda_sm70_shflsync_bfly_p) ;  /* 0x0000135000007944 */ /* 0x000fea0003c00000 */
[----:B------:R-:W-:Y:S01]  /*18a40*/  MOV R3, R0 ;  /* 0x0000000000037202 */ /* 0x000fe20000000f00 */
[----:B------:R-:W-:Y:S05]  /*18a50*/  BRA `(.L_x_3453) ;  /* 0xffff6b7000007947 */ /* 0x000fea000383ffff */
.L_x_3374:
[----:B------:R-:W-:Y:S01]  /*18a60*/  MOV R195, RZ ;  /* 0x000000ff00c37202 */ /* 0x000fe20000000f00 */
[----:B------:R-:W-:Y:S01]  /*18a70*/  IMAD.MOV.U32 R0, RZ, RZ, R4 ;  /* 0x000000ffff007224 */ /* 0x000fe200078e0004 */
[----:B------:R-:W-:Y:S01]  /*18a80*/  MOV R2, 0x18ab0 ;  /* 0x00018ab000027802 */ /* 0x000fe20000000f00 */
[----:B------:R-:W-:Y:S02]  /*18a90*/  IMAD.MOV.U32 R3, RZ, RZ, 0x181f ;  /* 0x0000181fff037424 */ /* 0x000fe400078e00ff */
[----:B-1234-:R-:W-:Y:S05]  /*18aa0*/  CALL.REL.NOINC `($__internal_57_$__cuda_sm70_shflsync_idx_p) ;  /* 0x0000134000007944 */ /* 0x01efea0003c00000 */
[----:B------:R-:W-:-:S05]  /*18ab0*/  BRA `(.L_x_3454) ;  /* 0xffff7e8000007947 */ /* 0x000fca000383ffff */
.L_x_3377:
[----:B------:R-:W-:Y:S01]  /*18ac0*/  MOV R195, RZ ;  /* 0x000000ff00c37202 */ /* 0x000fe20000000f00 */
[----:B------:R-:W-:Y:S01]  /*18ad0*/  IMAD.MOV.U32 R0, RZ, RZ, R101 ;  /* 0x000000ffff007224 */ /* 0x000fe200078e0065 */
[----:B------:R-:W-:Y:S01]  /*18ae0*/  MOV R2, 0x18b10 ;  /* 0x00018b1000027802 */ /* 0x000fe20000000f00 */
[----:B------:R-:W-:Y:S02]  /*18af0*/  IMAD.MOV.U32 R3, RZ, RZ, 0x181f ;  /* 0x0000181fff037424 */ /* 0x000fe400078e00ff */
[----:B------:R-:W-:Y:S05]  /*18b00*/  CALL.REL.NOINC `($__internal_57_$__cuda_sm70_shflsync_idx_p) ;  /* 0x000012e000007944 */ /* 0x000fea0003c00000 */
[----:B------:R-:W-:Y:S01]  /*18b10*/  MOV R100, R0 ;  /* 0x0000000000647202 */ /* 0x000fe20000000f00 */
[----:B------:R-:W-:-:S05]  /*18b20*/  BRA `(.L_x_3455) ;  /* 0xffff8c0000007947 */ /* 0x000fca000383ffff */
.L_x_3378:
[----:B------:R-:W-:Y:S01]  /*18b30*/  MOV R195, RZ ;  /* 0x000000ff00c37202 */ /* 0x000fe20000000f00 */
[----:B------:R-:W-:Y:S01]  /*18b40*/  IMAD.MOV.U32 R0, RZ, RZ, R150 ;  /* 0x000000ffff007224 */ /* 0x000fe200078e0096 */
[----:B------:R-:W-:Y:S01]  /*18b50*/  MOV R2, 0x18b80 ;  /* 0x00018b8000027802 */ /* 0x000fe20000000f00 */
[----:B------:R-:W-:Y:S02]  /*18b60*/  IMAD.MOV.U32 R3, RZ, RZ, 0x181f ;  /* 0x0000181fff037424 */ /* 0x000fe400078e00ff */
[----:B-12---:R-:W-:Y:S05]  /*18b70*/  CALL.REL.NOINC `($__internal_57_$__cuda_sm70_shflsync_idx_p) ;  /* 0x0000127000007944 */ /* 0x006fea0003c00000 */
        /* <DEDUP_REMOVED lines=19> */
[----:B--2---:R-:W-:Y:S05]  /*18cb0*/  CALL.REL.NOINC `($__internal_57_$__cuda_sm70_shflsync_idx_p) ;  /* 0x0000113000007944 */ /* 0x004fea0003c00000 */
[----:B------:R-:W-:Y:S01]  /*18cc0*/  MOV R195, 0x1 ;  /* 0x0000000100c37802 */ /* 0x000fe20000000f00 */
[----:B------:R-:W-:Y:S01]  /*18cd0*/  IMAD.MOV.U32 R100, RZ, RZ, R0 ;  /* 0x000000ffff647224 */ /* 0x000fe200078e0000 */
[----:B------:R-:W-:Y:S01]  /*18ce0*/  MOV R3, 0x181f ;  /* 0x0000181f00037802 */ /* 0x000fe20000000f00 */
[----:B------:R-:W-:Y:S01]  /*18cf0*/  IMAD.MOV.U32 R0, RZ, RZ, R150 ;  /* 0x000000ffff007224 */ /* 0x000fe200078e0096 */
[----:B------:R-:W-:Y:S02]  /*18d00*/  MOV R2, 0x18d20 ;  /* 0x00018d2000027802 */ /* 0x000fe40000000f00 */
[----:B------:R-:W-:Y:S05]  /*18d10*/  CALL.REL.NOINC `($__internal_57_$__cuda_sm70_shflsync_idx_p) ;  /* 0x000010d000007944 */ /* 0x000fea0003c00000 */
[----:B------:R-:W-:-:S05]  /*18d20*/  BRA `(.L_x_3456) ;  /* 0xffff8b2000007947 */ /* 0x000fca000383ffff */
.L_x_3379:
[----:B------:R-:W-:Y:S02]  /*18d30*/  MOV R0, 0x2 ;  /* 0x0000000200007802 */ /* 0x000fe40000000f00 */
[----:B------:R-:W-:Y:S02]  /*18d40*/  MOV R2, 0x18d60 ;  /* 0x00018d6000027802 */ /* 0x000fe40000000f00 */
[----:B-1----:R-:W-:Y:S05]  /*18d50*/  CALL.REL.NOINC `($__internal_56_$__cuda_sm70_shflsync_bfly_p) ;  /* 0x0000103000007944 */ /* 0x002fea0003c00000 */
[----:B------:R-:W-:Y:S01]  /*18d60*/  FMNMX.FTZ R100, R100, R0, !PT ;  /* 0x0000000064647209 */ /* 0x000fe20007810000 */
[----:B------:R-:W-:Y:S01]  /*18d70*/  IMAD.MOV.U32 R0, RZ, RZ, 0x1 ;  /* 0x00000001ff007424 */ /* 0x000fe200078e00ff */
[----:B------:R-:W-:Y:S02]  /*18d80*/  MOV R2, 0x18da0 ;  /* 0x00018da000027802 */ /* 0x000fe40000000f00 */
        /* <DEDUP_REMOVED lines=8> */
[----:B------:R-:W-:Y:S02]  /*18e10*/  MOV R2, 0x18e30 ;  /* 0x00018e3000027802 */ /* 0x000fe40000000f00 */
[----:B------:R-:W-:Y:S05]  /*18e20*/  CALL.REL.NOINC `($__internal_56_$__cuda_sm70_shflsync_bfly_p) ;  /* 0x00000f6000007944 */ /* 0x000fea0003c00000 */
[----:B------:R-:W-:-:S05]  /*18e30*/  BRA `(.L_x_3457) ;  /* 0xffff8da000007947 */ /* 0x000fca000383ffff */
.L_x_3381:
[----:B------:R-:W-:Y:S01]  /*18e40*/  IMAD.MOV.U32 R100, RZ, RZ, R207 ;  /* 0x000000ffff647224 */ /* 0x000fe200078e00cf */
[----:B------:R-:W-:-:S02]  /*18e50*/  MOV R0, 0x2 ;  /* 0x0000000200007802 */ /* 0x000fc40000000f00 */
[----:B------:R-:W-:Y:S02]  /*18e60*/  MOV R2, 0x18e80 ;  /* 0x00018e8000027802 */ /* 0x000fe40000000f00 */
[----:B------:R-:W-:Y:S05]  /*18e70*/  CALL.REL.NOINC `($__internal_56_$__cuda_sm70_shflsync_bfly_p) ;  /* 0x00000f1000007944 */ /* 0x000fea0003c00000 */
[----:B------:R-:W-:Y:S05]  /*18e80*/  BRA `(.L_x_3458) ;  /* 0xffffa49000007947 */ /* 0x000fea000383ffff */
.L_x_3382:
[----:B------:R-:W-:Y:S01]  /*18e90*/  IMAD.MOV.U32 R100, RZ, RZ, R4 ;  /* 0x000000ffff647224 */ /* 0x000fe200078e0004 */
[----:B------:R-:W-:Y:S02]  /*18ea0*/  MOV R0, 0x1 ;  /* 0x0000000100007802 */ /* 0x000fe40000000f00 */
[----:B------:R-:W-:Y:S02]  /*18eb0*/  MOV R2, 0x18ed0 ;  /* 0x00018ed000027802 */ /* 0x000fe40000000f00 */
[----:B-1----:R-:W-:Y:S05]  /*18ec0*/  CALL.REL.NOINC `($__internal_56_$__cuda_sm70_shflsync_bfly_p) ;  /* 0x00000ec000007944 */ /* 0x002fea0003c00000 */
[----:B------:R-:W-:Y:S01]  /*18ed0*/  FADD.FTZ R4, R4, R0 ;  /* 0x0000000004047221 */ /* 0x000fe20000010000 */
[----:B------:R-:W-:Y:S02]  /*18ee0*/  MOV R100, R200 ;  /* 0x000000c800647202 */ /* 0x000fe40000000f00 */
[----:B------:R-:W-:Y:S02]  /*18ef0*/  MOV R0, 0x2 ;  /* 0x0000000200007802 */ /* 0x000fe40000000f00 */
[----:B------:R-:W-:Y:S02]  /*18f00*/  MOV R2, 0x18f20 ;  /* 0x00018f2000027802 */ /* 0x000fe40000000f00 */
[----:B------:R-:W-:Y:S05]  /*18f10*/  CALL.REL.NOINC `($__internal_56_$__cuda_sm70_shflsync_bfly_p) ;  /* 0x00000e7000007944 */ /* 0x000fea0003c00000 */
[----:B------:R-:W-:Y:S01]  /*18f20*/  FADD.FTZ R5, R200, R0 ;  /* 0x00000000c8057221 */ /* 0x000fe20000010000 */
[----:B------:R-:W-:Y:S02]  /*18f30*/  MOV R0, 0x1 ;  /* 0x0000000100007802 */ /* 0x000fe40000000f00 */
[----:B------:R-:W-:-:S02]  /*18f40*/  MOV R2, 0x18f70 ;  /* 0x00018f7000027802 */ /* 0x000fc40000000f00 */
[----:B------:R-:W-:Y:S02]  /*18f50*/  MOV R100, R5 ;  /* 0x0000000500647202 */ /* 0x000fe40000000f00 */
[----:B------:R-:W-:Y:S05]  /*18f60*/  CALL.REL.NOINC `($__internal_56_$__cuda_sm70_shflsync_bfly_p) ;  /* 0x00000e2000007944 */ /* 0x000fea0003c00000 */
[----:B------:R-:W-:Y:S01]  /*18f70*/  MOV R3, R0 ;  /* 0x0000000000037202 */ /* 0x000fe20000000f00 */
[----:B------:R-:W-:Y:S05]  /*18f80*/  BRA `(.L_x_3459) ;  /* 0xffffa40000007947 */ /* 0x000fea000383ffff */
.L_x_3389:
[----:B--234-:R-:W-:Y:S01]  /*18f90*/  IMAD.MOV.U32 R0, RZ, RZ, R6 ;  /* 0x000000ffff007224 */ /* 0x01cfe200078e0006 */
[----:B------:R-:W-:Y:S01]  /*18fa0*/  MOV R195, RZ ;  /* 0x000000ff00c37202 */ /* 0x000fe20000000f00 */
[----:B------:R-:W-:Y:S01]  /*18fb0*/  IMAD.MOV.U32 R3, RZ, RZ, 0x181f ;  /* 0x0000181fff037424 */ /* 0x000fe200078e00ff */
[----:B------:R-:W-:Y:S02]  /*18fc0*/  MOV R2, 0x18fe0 ;  /* 0x00018fe000027802 */ /* 0x000fe40000000f00 */
[----:B-1----:R-:W-:Y:S05]  /*18fd0*/  CALL.REL.NOINC `($__internal_57_$__cuda_sm70_shflsync_idx_p) ;  /* 0x00000e1000007944 */ /* 0x002fea0003c00000 */
[----:B------:R-:W-:Y:S01]  /*18fe0*/  MOV R7, R0 ;  /* 0x0000000000077202 */ /* 0x000fe20000000f00 */
[----:B------:R-:W-:Y:S05]  /*18ff0*/  BRA `(.L_x_3460) ;  /* 0xffffbb2000007947 */ /* 0x000fea000383ffff */
.L_x_3390:
[----:B------:R-:W-:Y:S01]  /*19000*/  IMAD.MOV.U32 R0, RZ, RZ, R12 ;  /* 0x000000ffff007224 */ /* 0x000fe200078e000c */
[----:B------:R-:W-:Y:S01]  /*19010*/  MOV R195, RZ ;  /* 0x000000ff00c37202 */ /* 0x000fe20000000f00 */
[----:B------:R-:W-:Y:S01]  /*19020*/  IMAD.MOV.U32 R3, RZ, RZ, 0x181f ;  /* 0x0000181fff037424 */ /* 0x000fe200078e00ff */
[----:B------:R-:W-:Y:S02]  /*19030*/  MOV R2, 0x19050 ;  /* 0x0001905000027802 */ /* 0x000fe40000000f00 */
[----:B-123--:R-:W-:Y:S05]  /*19040*/  CALL.REL.NOINC `($__internal_57_$__cuda_sm70_shflsync_idx_p) ;  /* 0x00000da000007944 */ /* 0x00efea0003c00000 */
[----:B------:R-:W-:Y:S05]  /*19050*/  BRA `(.L_x_3461) ;  /* 0xffffbae000007947 */ /* 0x000fea000383ffff */
.L_x_3393:
[----:B--2---:R-:W-:Y:S01]  /*19060*/  IMAD.MOV.U32 R0, RZ, RZ, R6 ;  /* 0x000000ffff007224 */ /* 0x004fe200078e0006 */
[----:B------:R-:W-:Y:S01]  /*19070*/  MOV R195, 0x1 ;  /* 0x0000000100c37802 */ /* 0x000fe20000000f00 */
[----:B------:R-:W-:Y:S01]  /*19080*/  IMAD.MOV.U32 R3, RZ, RZ, 0x181f ;  /* 0x0000181fff037424 */ /* 0x000fe200078e00ff */
[----:B------:R-:W-:-:S02]  /*19090*/  MOV R2, 0x190b0 ;  /* 0x000190b000027802 */ /* 0x000fc40000000f00 */
[----:B-1-34-:R-:W-:Y:S05]  /*190a0*/  CALL.REL.NOINC `($__internal_57_$__cuda_sm70_shflsync_idx_p) ;  /* 0x00000d4000007944 */ /* 0x01afea0003c00000 */
[----:B------:R-:W-:Y:S01]  /*190b0*/  IMAD.MOV.U32 R7, RZ, RZ, R0 ;  /* 0x000000ffff077224 */ /* 0x000fe200078e0000 */
[----:B------:R-:W-:Y:S01]  /*190c0*/  MOV R195, 0x1 ;  /* 0x0000000100c37802 */ /* 0x000fe20000000f00 */
[----:B------:R-:W-:Y:S01]  /*190d0*/  IMAD.MOV.U32 R0, RZ, RZ, R12 ;  /* 0x000000ffff007224 */ /* 0x000fe200078e000c */
[----:B------:R-:W-:-:S02]  /*190e0*/  MOV R3, 0x181f ;  /* 0x0000181f00037802 */ /* 0x000fc40000000f00 */
[----:B------:R-:W-:Y:S02]  /*190f0*/  MOV R2, 0x19110 ;  /* 0x0001911000027802 */ /* 0x000fe40000000f00 */
[----:B------:R-:W-:Y:S05]  /*19100*/  CALL.REL.NOINC `($__internal_57_$__cuda_sm70_shflsync_idx_p) ;  /* 0x00000ce000007944 */ /* 0x000fea0003c00000 */
[----:B------:R-:W-:Y:S05]  /*19110*/  BRA `(.L_x_3462) ;  /* 0xffffbb5000007947 */ /* 0x000fea000383ffff */
.L_x_3396:
[----:B--2---:R-:W-:Y:S01]  /*19120*/  IMAD.MOV.U32 R0, RZ, RZ, R6 ;  /* 0x000000ffff007224 */ /* 0x004fe200078e0006 */
[----:B------:R-:W-:Y:S01]  /*19130*/  MOV R195, 0x2 ;  /* 0x0000000200c37802 */ /* 0x000fe20000000f00 */
[----:B------:R-:W-:Y:S01]  /*19140*/  IMAD.MOV.U32 R3, RZ, RZ, 0x181f ;  /* 0x0000181fff037424 */ /* 0x000fe200078e00ff */
[----:B------:R-:W-:Y:S02]  /*19150*/  MOV R2, 0x19170 ;  /* 0x0001917000027802 */ /* 0x000fe40000000f00 */
[----:B-1-34-:R-:W-:Y:S05]  /*19160*/  CALL.REL.NOINC `($__internal_57_$__cuda_sm70_shflsync_idx_p) ;  /* 0x00000c8000007944 */ /* 0x01afea0003c00000 */
[----:B------:R-:W-:Y:S01]  /*19170*/  MOV R7, R0 ;  /* 0x0000000000077202 */ /* 0x000fe20000000f00 */
[----:B------:R-:W-:Y:S05]  /*19180*/  BRA `(.L_x_3463) ;  /* 0xffffbc1000007947 */ /* 0x000fea000383ffff */
.L_x_3397:
[----:B--2---:R-:W-:Y:S01]  /*19190*/  IMAD.MOV.U32 R0, RZ, RZ, R12 ;  /* 0x000000ffff007224 */ /* 0x004fe200078e000c */
[----:B------:R-:W-:Y:S01]  /*191a0*/  MOV R195, 0x2 ;  /* 0x0000000200c37802 */ /* 0x000fe20000000f00 */
[----:B------:R-:W-:Y:S01]  /*191b0*/  IMAD.MOV.U32 R3, RZ, RZ, 0x181f ;  /* 0x0000181fff037424 */ /* 0x000fe200078e00ff */
[----:B------:R-:W-:Y:S02]  /*191c0*/  MOV R2, 0x191e0 ;  /* 0x000191e000027802 */ /* 0x000fe40000000f00 */
[----:B-1-34-:R-:W-:Y:S05]  /*191d0*/  CALL.REL.NOINC `($__internal_57_$__cuda_sm70_shflsync_idx_p) ;  /* 0x00000c1000007944 */ /* 0x01afea0003c00000 */
[----:B------:R-:W-:Y:S05]  /*191e0*/  BRA `(.L_x_3464) ;  /* 0xffffbbd000007947 */ /* 0x000fea000383ffff */
.L_x_3400:
[----:B----4-:R-:W-:Y:S01]  /*191f0*/  IMAD.MOV.U32 R0, RZ, RZ, R6 ;  /* 0x000000ffff007224 */ /* 0x010fe200078e0006 */
[----:B------:R-:W-:Y:S01]  /*19200*/  MOV R195, 0x3 ;  /* 0x0000000300c37802 */ /* 0x000fe20000000f00 */
[----:B---3--:R-:W-:Y:S01]  /*19210*/  IMAD.MOV.U32 R3, RZ, RZ, 0x181f ;  /* 0x0000181fff037424 */ /* 0x008fe200078e00ff */
[----:B------:R-:W-:-:S02]  /*19220*/  MOV R2, 0x19240 ;  /* 0x0001924000027802 */ /* 0x000fc40000000f00 */
[----:B-12---:R-:W-:Y:S05]  /*19230*/  CALL.REL.NOINC `($__internal_57_$__cuda_sm70_shflsync_idx_p) ;  /* 0x00000bb000007944 */ /* 0x006fea0003c00000 */
[----:B------:R-:W-:Y:S01]  /*19240*/  IMAD.MOV.U32 R6, RZ, RZ, R0 ;  /* 0x000000ffff067224 */ /* 0x000fe200078e0000 */
[----:B------:R-:W-:Y:S01]  /*19250*/  MOV R195, 0x3 ;  /* 0x0000000300c37802 */ /* 0x000fe20000000f00 */
[----:B------:R-:W-:Y:S01]  /*19260*/  IMAD.MOV.U32 R0, RZ, RZ, R12 ;  /* 0x000000ffff007224 */ /* 0x000fe200078e000c */
[----:B------:R-:W-:-:S02]  /*19270*/  MOV R3, 0x181f ;  /* 0x0000181f00037802 */ /* 0x000fc40000000f00 */
[----:B------:R-:W-:Y:S02]  /*19280*/  MOV R2, 0x192a0 ;  /* 0x000192a000027802 */ /* 0x000fe40000000f00 */
[----:B------:R-:W-:Y:S05]  /*19290*/  CALL.REL.NOINC `($__internal_57_$__cuda_sm70_shflsync_idx_p) ;  /* 0x00000b5000007944 */ /* 0x000fea0003c00000 */
[----:B------:R-:W-:Y:S05]  /*192a0*/  BRA `(.L_x_3465) ;  /* 0xffffbc5000007947 */ /* 0x000fea000383ffff */
.L_x_3402:
[----:B------:R-:W-:Y:S01]  /*192b0*/  IMAD.MOV.U32 R0, RZ, RZ, R5 ;  /* 0x000000ffff007224 */ /* 0x000fe200078e0005 */
[----:B------:R-:W-:Y:S01]  /*192c0*/  MOV R195, RZ ;  /* 0x000000ff00c37202 */ /* 0x000fe20000000f00 */
[----:B------:R-:W-:Y:S01]  /*192d0*/  IMAD.MOV.U32 R3, RZ, RZ, 0x1c1f ;  /* 0x00001c1fff037424 */ /* 0x000fe200078e00ff */
[----:B------:R-:W-:Y:S02]  /*192e0*/  MOV R2, 0x19300 ;  /* 0x0001930000027802 */ /* 0x000fe40000000f00 */
[----:B--2---:R-:W-:Y:S05]  /*192f0*/  CALL.REL.NOINC `($__internal_57_$__cuda_sm70_shflsync_idx_p) ;  /* 0x00000af000007944 */ /* 0x004fea0003c00000 */
[----:B------:R-:W-:Y:S01]  /*19300*/  MOV R4, R0 ;  /* 0x0000000000047202 */ /* 0x000fe20000000f00 */
[----:B------:R-:W-:Y:S05]  /*19310*/  BRA `(.L_x_3466) ;  /* 0xffffbf1000007947 */ /* 0x000fea000383ffff */
.L_x_3403:
[----:B------:R-:W-:Y:S01]  /*19320*/  IMAD.MOV.U32 R0, RZ, RZ, R12 ;  /* 0x000000ffff007224 */ /* 0x000fe200078e000c */
[----:B------:R-:W-:Y:S01]  /*19330*/  MOV R195, RZ ;  /* 0x000000ff00c37202 */ /* 0x000fe20000000f00 */
[----:B------:R-:W-:Y:S01]  /*19340*/  IMAD.MOV.U32 R3, RZ, RZ, 0x1c1f ;  /* 0x00001c1fff037424 */ /* 0x000fe200078e00ff */
[----:B------:R-:W-:Y:S02]  /*19350*/  MOV R2, 0x19370 ;  /* 0x0001937000027802 */ /* 0x000fe40000000f00 */
[----:B-123--:R-:W-:Y:S05]  /*19360*/  CALL.REL.NOINC `($__internal_57_$__cuda_sm70_shflsync_idx_p) ;  /* 0x00000a8000007944 */ /* 0x00efea0003c00000 */
[----:B------:R-:W-:Y:S05]  /*19370*/  BRA `(.L_x_3467) ;  /* 0xffffbed000007947 */ /* 0x000fea000383ffff */
.L_x_3406:
[----:B-1----:R-:W-:Y:S01]  /*19380*/  IMAD.MOV.U32 R0, RZ, RZ, R5 ;  /* 0x000000ffff007224 */ /* 0x002fe200078e0005 */
[----:B------:R-:W-:Y:S01]  /*19390*/  MOV R195, 0x1 ;  /* 0x0000000100c37802 */ /* 0x000fe20000000f00 */
[----:B---3--:R-:W-:Y:S01]  /*193a0*/  IMAD.MOV.U32 R3, RZ, RZ, 0x1c1f ;  /* 0x00001c1fff037424 */ /* 0x008fe200078e00ff */
[----:B------:R-:W-:-:S02]  /*193b0*/  MOV R2, 0x193d0 ;  /* 0x000193d000027802 */ /* 0x000fc40000000f00 */
[----:B--2-4-:R-:W-:Y:S05]  /*193c0*/  CALL.REL.NOINC `($__internal_57_$__cuda_sm70_shflsync_idx_p) ;  /* 0x00000a2000007944 */ /* 0x014fea0003c00000 */
[----:B------:R-:W-:Y:S01]  /*193d0*/  IMAD.MOV.U32 R4, RZ, RZ, R0 ;  /* 0x000000ffff047224 */ /* 0x000fe200078e0000 */
[----:B------:R-:W-:Y:S01]  /*193e0*/  MOV R195, 0x1 ;  /* 0x0000000100c37802 */ /* 0x000fe20000000f00 */
[----:B------:R-:W-:Y:S01]  /*193f0*/  IMAD.MOV.U32 R0, RZ, RZ, R12 ;  /* 0x000000ffff007224 */ /* 0x000fe200078e000c */
[----:B------:R-:W-:-:S02]  /*19400*/  MOV R3, 0x1c1f ;  /* 0x00001c1f00037802 */ /* 0x000fc40000000f00 */
[----:B------:R-:W-:Y:S02]  /*19410*/  MOV R2, 0x19430 ;  /* 0x0001943000027802 */ /* 0x000fe40000000f00 */
[----:B------:R-:W-:Y:S05]  /*19420*/  CALL.REL.NOINC `($__internal_57_$__cuda_sm70_shflsync_idx_p) ;  /* 0x000009c000007944 */ /* 0x000fea0003c00000 */
[----:B------:R-:W-:Y:S05]  /*19430*/  BRA `(.L_x_3468) ;  /* 0xffffc8d000007947 */ /* 0x000fea000383ffff */
.L_x_3410:
[----:B------:R-:W-:Y:S01]  /*19440*/  IMAD.MOV.U32 R0, RZ, RZ, R5 ;  /* 0x000000ffff007224 */ /* 0x000fe200078e0005 */
[----:B------:R-:W-:Y:S01]  /*19450*/  MOV R195, RZ ;  /* 0x000000ff00c37202 */ /* 0x000fe20000000f00 */
[----:B------:R-:W-:Y:S01]  /*19460*/  IMAD.MOV.U32 R3, RZ, RZ, 0x181f ;  /* 0x0000181fff037424 */ /* 0x000fe200078e00ff */
[----:B------:R-:W-:Y:S02]  /*19470*/  MOV R2, 0x19490 ;  /* 0x0001949000027802 */ /* 0x000fe40000000f00 */
[----:B------:R-:W-:Y:S05]  /*19480*/  CALL.REL.NOINC `($__internal_57_$__cuda_sm70_shflsync_idx_p) ;  /* 0x0000096000007944 */ /* 0x000fea0003c00000 */
[----:B------:R-:W-:Y:S01]  /*19490*/  MOV R4, R0 ;  /* 0x0000000000047202 */ /* 0x000fe20000000f00 */
[----:B------:R-:W-:Y:S05]  /*194a0*/  BRA `(.L_x_3469) ;  /* 0xffffdac000007947 */ /* 0x000fea000383ffff */
.L_x_3411:
[----:B------:R-:W-:Y:S01]  /*194b0*/  IMAD.MOV.U32 R0, RZ, RZ, R12 ;  /* 0x000000ffff007224 */ /* 0x000fe200078e000c */
[----:B------:R-:W-:Y:S01]  /*194c0*/  MOV R195, RZ ;  /* 0x000000ff00c37202 */ /* 0x000fe20000000f00 */
[----:B------:R-:W-:Y:S01]  /*194d0*/  IMAD.MOV.U32 R3, RZ, RZ, 0x181f ;  /* 0x0000181fff037424 */ /* 0x000fe200078e00ff */
[----:B------:R-:W-:Y:S02]  /*194e0*/  MOV R2, 0x19500 ;  /* 0x0001950000027802 */ /* 0x000fe40000000f00 */
[----:B-12---:R-:W-:Y:S05]  /*194f0*/  CALL.REL.NOINC `($__internal_57_$__cuda_sm70_shflsync_idx_p) ;  /* 0x000008f000007944 */ /* 0x006fea0003c00000 */
[----:B------:R-:W-:Y:S05]  /*19500*/  BRA `(.L_x_3470) ;  /* 0xffffda8000007947 */ /* 0x000fea000383ffff */
.L_x_3414:
[----:B----4-:R-:W-:Y:S01]  /*19510*/  IMAD.MOV.U32 R0, RZ, RZ, R5 ;  /* 0x000000ffff007224 */ /* 0x010fe200078e0005 */
[----:B------:R-:W-:Y:S01]  /*19520*/  MOV R195, 0x1 ;  /* 0x0000000100c37802 */ /* 0x000fe20000000f00 */
[----:B--2---:R-:W-:Y:S01]  /*19530*/  IMAD.MOV.U32 R3, RZ, RZ, 0x181f ;  /* 0x0000181fff037424 */ /* 0x004fe200078e00ff */
[----:B------:R-:W-:-:S02]  /*19540*/  MOV R2, 0x19560 ;  /* 0x0001956000027802 */ /* 0x000fc40000000f00 */
[----:B-1-3--:R-:W-:Y:S05]  /*19550*/  CALL.REL.NOINC `($__internal_57_$__cuda_sm70_shflsync_idx_p) ;  /* 0x0000089000007944 */ /* 0x00afea0003c00000 */
[----:B------:R-:W-:Y:S01]  /*19560*/  IMAD.MOV.U32 R4, RZ, RZ, R0 ;  /* 0x000000ffff047224 */ /* 0x000fe200078e0000 */
[----:B------:R-:W-:Y:S01]  /*19570*/  MOV R195, 0x1 ;  /* 0x0000000100c37802 */ /* 0x000fe20000000f00 */
[----:B------:R-:W-:Y:S01]  /*19580*/  IMAD.MOV.U32 R0, RZ, RZ, R12 ;  /* 0x000000ffff007224 */ /* 0x000fe200078e000c */
[----:B------:R-:W-:-:S02]  /*19590*/  MOV R3, 0x181f ;  /* 0x0000181f00037802 */ /* 0x000fc40000000f00 */
[----:B------:R-:W-:Y:S02]  /*195a0*/  MOV R2, 0x195c0 ;  /* 0x000195c000027802 */ /* 0x000fe40000000f00 */
[----:B------:R-:W-:Y:S05]  /*195b0*/  CALL.REL.NOINC `($__internal_57_$__cuda_sm70_shflsync_idx_p) ;  /* 0x0000083000007944 */ /* 0x000fea0003c00000 */
[----:B------:R-:W-:Y:S05]  /*195c0*/  BRA `(.L_x_3471) ;  /* 0xffffdb0000007947 */ /* 0x000fea000383ffff */
.L_x_3417:
[----:B----4-:R-:W-:Y:S01]  /*195d0*/  IMAD.MOV.U32 R0, RZ, RZ, R5 ;  /* 0x000000ffff007224 */ /* 0x010fe200078e0005 */
[----:B------:R-:W-:Y:S01]  /*195e0*/  MOV R195, 0x2 ;  /* 0x0000000200c37802 */ /* 0x000fe20000000f00 */
[----:B-1----:R-:W-:Y:S01]  /*195f0*/  IMAD.MOV.U32 R3, RZ, RZ, 0x181f ;  /* 0x0000181fff037424 */ /* 0x002fe200078e00ff */
[----:B------:R-:W-:Y:S02]  /*19600*/  MOV R2, 0x19620 ;  /* 0x0001962000027802 */ /* 0x000fe40000000f00 */
[----:B--23--:R-:W-:Y:S05]  /*19610*/  CALL.REL.NOINC `($__internal_57_$__cuda_sm70_shflsync_idx_p) ;  /* 0x000007d000007944 */ /* 0x00cfea0003c00000 */
[----:B------:R-:W-:Y:S01]  /*19620*/  MOV R4, R0 ;  /* 0x0000000000047202 */ /* 0x000fe20000000f00 */
[----:B------:R-:W-:Y:S05]  /*19630*/  BRA `(.L_x_3472) ;  /* 0xffffdbc000007947 */ /* 0x000fea000383ffff */
.L_x_3418:
[----:B----4-:R-:W-:Y:S01]  /*19640*/  IMAD.MOV.U32 R0, RZ, RZ, R12 ;  /* 0x000000ffff007224 */ /* 0x010fe200078e000c */
[----:B------:R-:W-:Y:S01]  /*19650*/  MOV R195, 0x2 ;  /* 0x0000000200c37802 */ /* 0x000fe20000000f00 */
[----:B------:R-:W-:Y:S01]  /*19660*/  IMAD.MOV.U32 R3, RZ, RZ, 0x181f ;  /* 0x0000181fff037424 */ /* 0x000fe200078e00ff */
[----:B------:R-:W-:Y:S02]  /*19670*/  MOV R2, 0x19690 ;  /* 0x0001969000027802 */ /* 0x000fe40000000f00 */
[----:B-123--:R-:W-:Y:S05]  /*19680*/  CALL.REL.NOINC `($__internal_57_$__cuda_sm70_shflsync_idx_p) ;  /* 0x0000076000007944 */ /* 0x00efea0003c00000 */
[----:B------:R-:W-:Y:S05]  /*19690*/  BRA `(.L_x_3473) ;  /* 0xffffdb8000007947 */ /* 0x000fea000383ffff */
.L_x_3421:
[----:B-1----:R-:W-:Y:S01]  /*196a0*/  IMAD.MOV.U32 R0, RZ, RZ, R5 ;  /* 0x000000ffff007224 */ /* 0x002fe200078e0005 */
[----:B------:R-:W-:Y:S01]  /*196b0*/  MOV R195, 0x3 ;  /* 0x0000000300c37802 */ /* 0x000fe20000000f00 */
[----:B------:R-:W-:Y:S01]  /*196c0*/  IMAD.MOV.U32 R3, RZ, RZ, 0x181f ;  /* 0x0000181fff037424 */ /* 0x000fe200078e00ff */
[----:B------:R-:W-:-:S02]  /*196d0*/  MOV R2, 0x196f0 ;  /* 0x000196f000027802 */ /* 0x000fc40000000f00 */
[----:B--234-:R-:W-:Y:S05]  /*196e0*/  CALL.REL.NOINC `($__internal_57_$__cuda_sm70_shflsync_idx_p) ;  /* 0x0000070000007944 */ /* 0x01cfea0003c00000 */
[----:B------:R-:W-:Y:S01]  /*196f0*/  IMAD.MOV.U32 R4, RZ, RZ, R0 ;  /* 0x000000ffff047224 */ /* 0x000fe200078e0000 */
[----:B------:R-:W-:Y:S01]  /*19700*/  MOV R195, 0x3 ;  /* 0x0000000300c37802 */ /* 0x000fe20000000f00 */
[----:B------:R-:W-:Y:S01]  /*19710*/  IMAD.MOV.U32 R0, RZ, RZ, R12 ;  /* 0x000000ffff007224 */ /* 0x000fe200078e000c */
[----:B------:R-:W-:-:S02]  /*19720*/  MOV R3, 0x181f ;  /* 0x0000181f00037802 */ /* 0x000fc40000000f00 */
[----:B------:R-:W-:Y:S02]  /*19730*/  MOV R2, 0x19750 ;  /* 0x0001975000027802 */ /* 0x000fe40000000f00 */
[----:B------:R-:W-:Y:S05]  /*19740*/  CALL.REL.NOINC `($__internal_57_$__cuda_sm70_shflsync_idx_p) ;  /* 0x000006a000007944 */ /* 0x000fea0003c00000 */
[----:B------:R-:W-:Y:S05]  /*19750*/  BRA `(.L_x_3474) ;  /* 0xffffdc0000007947 */ /* 0x000fea000383ffff */
.L_x_3423:
[----:B------:R-:W-:Y:S01]  /*19760*/  IMAD.MOV.U32 R0, RZ, RZ, R86 ;  /* 0x000000ffff007224 */ /* 0x000fe200078e0056 */
[----:B------:R-:W-:Y:S01]  /*19770*/  MOV R195, RZ ;  /* 0x000000ff00c37202 */ /* 0x000fe20000000f00 */
[----:B------:R-:W-:Y:S01]  /*19780*/  IMAD.MOV.U32 R3, RZ, RZ, 0x1f ;  /* 0x0000001fff037424 */ /* 0x000fe200078e00ff */
[----:B------:R-:W-:Y:S02]  /*19790*/  MOV R2, 0x197b0 ;  /* 0x000197b000027802 */ /* 0x000fe40000000f00 */
[----:B---34-:R-:W-:Y:S05]  /*197a0*/  CALL.REL.NOINC `($__internal_57_$__cuda_sm70_shflsync_idx_p) ;  /* 0x0000064000007944 */ /* 0x018fea0003c00000 */
[----:B------:R-:W-:Y:S01]  /*197b0*/  MOV R9, R0 ;  /* 0x0000000000097202 */ /* 0x000fe20000000f00 */
[----:B------:R-:W-:Y:S05]  /*197c0*/  BRA `(.L_x_3475) ;  /* 0xffffdd5000007947 */ /* 0x000fea000383ffff */
.L_x_3424:
[----:B------:R-:W-:Y:S01]  /*197d0*/  IMAD.MOV.U32 R0, RZ, RZ, R86 ;  /* 0x000000ffff007224 */ /* 0x000fe200078e0056 */
[----:B------:R-:W-:Y:S01]  /*197e0*/  MOV R195, 0x1 ;  /* 0x0000000100c37802 */ /* 0x000fe20000000f00 */
[----:B------:R-:W-:Y:S01]  /*197f0*/  IMAD.MOV.U32 R3, RZ, RZ, 0x1f ;  /* 0x0000001fff037424 */ /* 0x000fe200078e00ff */
[----:B------:R-:W-:Y:S02]  /*19800*/  MOV R2, 0x19820 ;  /* 0x0001982000027802 */ /* 0x000fe40000000f00 */
[----:B-1234-:R-:W-:Y:S05]  /*19810*/  CALL.REL.NOINC `($__internal_57_$__cuda_sm70_shflsync_idx_p) ;  /* 0x000005d000007944 */ /* 0x01efea0003c00000 */
[----:B------:R-:W-:Y:S01]  /*19820*/  MOV R6, R0 ;  /* 0x0000000000067202 */ /* 0x000fe20000000f00 */
[----:B------:R-:W-:Y:S05]  /*19830*/  BRA `(.L_x_3476) ;  /* 0xffffdd0000007947 */ /* 0x000fea000383ffff */
.L_x_3425:
[----:B------:R-:W-:Y:S02]  /*19840*/  MOV R3, 0x1 ;  /* 0x0000000100037802 */ /* 0x000fe40000000f00 */
[----:B------:R-:W-:-:S02]  /*19850*/  MOV R2, 0x19870 ;  /* 0x0001987000027802 */ /* 0x000fc40000000f00 */
[----:B-123--:R-:W-:Y:S05]  /*19860*/  CALL.REL.NOINC `($__internal_58_$__cuda_sm70_shflsync_up_p) ;  /* 0x000005d000007944 */ /* 0x00efea0003c00000 */
[----:B------:R-:W-:Y:S05]  /*19870*/  BRA `(.L_x_3477) ;  /* 0xffffdde000007947 */ /* 0x000fea000383ffff */
.L_x_3426:
[----:B------:R-:W-:Y:S02]  /*19880*/  MOV R3, 0x2 ;  /* 0x0000000200037802 */ /* 0x000fe40000000f00 */
[----:B------:R-:W-:-:S02]  /*19890*/  MOV R2, 0x198b0 ;  /* 0x000198b000027802 */ /* 0x000fc40000000f00 */
[----:B-12---:R-:W-:Y:S05]  /*198a0*/  CALL.REL.NOINC `($__internal_58_$__cuda_sm70_shflsync_up_p) ;  /* 0x0000059000007944 */ /* 0x006fea0003c00000 */
[----:B------:R-:W-:Y:S02]  /*198b0*/  SEL R3, R4, RZ, P1 ;  /* 0x000000ff04037207 */ /* 0x000fe40000800000 */
[----:B------:R-:W-:-:S03]  /*198c0*/  MOV R2, 0x19900 ;  /* 0x0001990000027802 */ /* 0x000fc60000000f00 */
[----:B------:R-:W-:Y:S02]  /*198d0*/  IMAD.IADD R0, R0, 0x1, R3 ;  /* 0x0000000100007824 */ /* 0x000fe400078e0203 */
[----:B------:R-:W-:Y:S02]  /*198e0*/  IMAD.MOV.U32 R3, RZ, RZ, 0x4 ;  /* 0x00000004ff037424 */ /* 0x000fe400078e00ff */
        /* <DEDUP_REMOVED lines=19> */
.L_x_3430:
[----:B------:R-:W-:Y:S02]  /*19a20*/  MOV R3, 0x1 ;  /* 0x0000000100037802 */ /* 0x000fe40000000f00 */
[----:B------:R-:W-:Y:S02]  /*19a30*/  MOV R2, 0x19a50 ;  /* 0x00019a5000027802 */ /* 0x000fe40000000f00 */
[----:B------:R-:W-:Y:S05]  /*19a40*/  CALL.REL.NOINC `($__internal_58_$__cuda_sm70_shflsync_up_p) ;  /* 0x000003f000007944 */ /* 0x000fea0003c00000 */
[----:B------:R-:W-:Y:S01]  /*19a50*/  MOV R2, R4 ;  /* 0x0000000400027202 */ /* 0x000fe20000000f00 */
[----:B------:R-:W-:Y:S05]  /*19a60*/  BRA `(.L_x_3479) ;  /* 0xffffde5000007947 */ /* 0x000fea000383ffff */
.L_x_3431:
[----:B------:R-:W-:Y:S02]  /*19a70*/  MOV R3, 0x2 ;  /* 0x0000000200037802 */ /* 0x000fe40000000f00 */
[----:B------:R-:W-:Y:S02]  /*19a80*/  MOV R2, 0x19aa0 ;  /* 0x00019aa000027802 */ /* 0x000fe40000000f00 */
        /* <DEDUP_REMOVED lines=24> */
.L_x_3433:
[----:B------:R-:W-:Y:S02]  /*19c10*/  SEL R0, RZ, 0x1, P0 ;  /* 0x00000001ff007807 */ /* 0x000fe40000000000 */
[----:B------:R-:W-:Y:S02]  /*19c20*/  MOV R2, 0x19c40 ;  /* 0x00019c4000027802 */ /* 0x000fe40000000f00 */
[----:B---3--:R-:W-:Y:S05]  /*19c30*/  CALL.REL.NOINC `($__internal_59_$__cuda_sm70_votesync_ballot) ;  /* 0x0000026000007944 */ /* 0x008fea0003c00000 */
[----:B------:R-:W-:Y:S01]  /*19c40*/  MOV R10, R0 ;  /* 0x00000000000a7202 */ /* 0x000fe20000000f00 */
[----:B------:R-:W-:Y:S05]  /*19c50*/  BRA `(.L_x_3481) ;  /* 0xffffddf000007947 */ /* 0x000fea000383ffff */
.L_x_3434:
[----:B------:R-:W-:Y:S01]  /*19c60*/  IMAD.MOV.U32 R0, RZ, RZ, R7 ;  /* 0x000000ffff007224 */ /* 0x000fe200078e0007 */
[----:B--2---:R-:W-:Y:S01]  /*19c70*/  MOV R195, R6 ;  /* 0x0000000600c37202 */ /* 0x004fe20000000f00 */
[----:B------:R-:W-:Y:S01]  /*19c80*/  IMAD.MOV.U32 R3, RZ, RZ, 0x1f ;  /* 0x0000001fff037424 */ /* 0x000fe200078e00ff */
[----:B------:R-:W-:Y:S02]  /*19c90*/  MOV R2, 0x19cb0 ;  /* 0x00019cb000027802 */ /* 0x000fe40000000f00 */
[----:B-1-3--:R-:W-:Y:S05]  /*19ca0*/  CALL.REL.NOINC `($__internal_57_$__cuda_sm70_shflsync_idx_p) ;  /* 0x0000014000007944 */ /* 0x00afea0003c00000 */
[----:B------:R-:W-:Y:S01]  /*19cb0*/  IMAD.MOV.U32 R7, RZ, RZ, R0 ;  /* 0x000000ffff077224 */ /* 0x000fe200078e0000 */
[----:B------:R-:W-:Y:S01]  /*19cc0*/  MOV R195, R6 ;  /* 0x0000000600c37202 */ /* 0x000fe20000000f00 */
[----:B------:R-:W-:Y:S01]  /*19cd0*/  IMAD.MOV.U32 R0, RZ, RZ, R8 ;  /* 0x000000ffff007224 */ /* 0x000fe200078e0008 */
[----:B------:R-:W-:Y:S02]  /*19ce0*/  MOV R3, 0x1f ;  /* 0x0000001f00037802 */ /* 0x000fe40000000f00 */
[----:B------:R-:W-:-:S02]  /*19cf0*/  MOV R2, 0x19d10 ;  /* 0x00019d1000027802 */ /* 0x000fc40000000f00 */
[----:B------:R-:W-:Y:S05]  /*19d00*/  CALL.REL.NOINC `($__internal_57_$__cuda_sm70_shflsync_idx_p) ;  /* 0x000000e000007944 */ /* 0x000fea0003c00000 */
[----:B------:R-:W-:Y:S01]  /*19d10*/  MOV R5, R0 ;  /* 0x0000000000057202 */ /* 0x000fe20000000f00 */
[----:B------:R-:W-:Y:S05]  /*19d20*/  BRA `(.L_x_3482) ;  /* 0xffffdd6000007947 */ /* 0x000fea000383ffff */
.L_x_3437:
[----:B------:R-:W-:Y:S01]  /*19d30*/  IMAD.MOV.U32 R0, RZ, RZ, R4 ;  /* 0x000000ffff007224 */ /* 0x000fe200078e0004 */
[----:B------:R-:W-:-:S02]  /*19d40*/  MOV R3, 0x1f ;  /* 0x0000001f00037802 */ /* 0x000fc40000000f00 */
[----:B------:R-:W-:Y:S02]  /*19d50*/  MOV R2, 0x19d70 ;  /* 0x00019d7000027802 */ /* 0x000fe40000000f00 */
[----:B-1234-:R-:W-:Y:S05]  /*19d60*/  CALL.REL.NOINC `($__internal_57_$__cuda_sm70_shflsync_idx_p) ;  /* 0x0000008000007944 */ /* 0x01efea0003c00000 */
[----:B------:R-:W-:Y:S01]  /*19d70*/  MOV R13, R0 ;  /* 0x00000000000d7202 */ /* 0x000fe20000000f00 */
[----:B------:R-:W-:Y:S05]  /*19d80*/  BRA `(.L_x_3436) ;  /* 0xffffdd6000007947 */ /* 0x000fea000383ffff */
        .weak           $__internal_56_$__cuda_sm70_shflsync_bfly_p
        .type           $__internal_56_$__cuda_sm70_shflsync_bfly_p,@function
        .size           $__internal_56_$__cuda_sm70_shflsync_bfly_p,($__internal_57_$__cuda_sm70_shflsync_idx_p - $__internal_56_$__cuda_sm70_shflsync_bfly_p)
$__internal_56_$__cuda_sm70_shflsync_bfly_p:
[----:B------:R-:W-:Y:S02]  /*19d90*/  MOV R149, 0xffffffff ;  /* 0xffffffff00957802 */ /* 0x000fe40000000f00 */
[----:B------:R-:W-:Y:S02]  /*19da0*/  MOV R3, 0x1f ;  /* 0x0000001f00037802 */ /* 0x000fe40000000f00 */
[----:B------:R-:W-:Y:S04]  /*19db0*/  WARPSYNC R149 ;  /* 0x0000009500007348 */ /* 0x000fe80003800000 */
[----:B------:R1:W2:Y:S02]  /*19dc0*/  SHFL.BFLY PT, R0, R100, R0, R3 ;  /* 0x0c00000064007389 */ /* 0x0002a400000e0003 */
[----:B-1----:R-:W-:-:S04]  /*19dd0*/  MOV R3, 0x0 ;  /* 0x0000000000037802 */ /* 0x002fc80000000f00 */
[----:B--2---:R-:W-:Y:S05]  /*19de0*/  RET.REL.NODEC R2 `(_ZN7cutlass13device_kernelIN5flash19enable_sm80_to_sm89INS1_16FlashAttnFwdSm80INS1_25CollectiveMainloopFwdSm80ILi8ELi1ELb0EN4cute5tupleIJNS5_1CILi128EEENS7_ILi64EEENS7_ILi192EEEEEELi192ENS_10bfloat16_tEfNS_4arch4Sm80ELb0ELb0ELb0ELb1ELb1ELb1ELb1ELb1EEENS1_21CollectiveEpilogueFwdINS6_IJS8_SA_S9_EEENS6_IJNS7_ILi1EEESI_SI_EEESC_SE_Li256ELb1ELb1ELb1ELb0EEENS1_36VarlenDynamicPersistentTileSchedulerILi128ELi64ELi256ELi256ELb1ELb1ELb0ELb0ELb1ELb1EEEEEEEEEvNT_6ParamsE) ;  /* 0xfffe621002007950 */ /* 0x004fea0003c3ffff */
        .weak           $__internal_57_$__cuda_sm70_shflsync_idx_p
        .type           $__internal_57_$__cuda_sm70_shflsync_idx_p,@function
        .size           $__internal_57_$__cuda_sm70_shflsync_idx_p,($__internal_58_$__cuda_sm70_shflsync_up_p - $__internal_57_$__cuda_sm70_shflsync_idx_p)
$__internal_57_$__cuda_sm70_shflsync_idx_p:
[----:B------:R-:W-:-:S04]  /*19df0*/  MOV R198, 0xffffffff ;  /* 0xffffffff00c67802 */ /* 0x000fc80000000f00 */
[----:B------:R-:W-:Y:S04]  /*19e00*/  WARPSYNC R198 ;  /* 0x000000c600007348 */ /* 0x000fe80003800000 */
[----:B------:R1:W2:Y:S02]  /*19e10*/  SHFL.IDX PT, R0, R0, R195, R3 ;  /* 0x000000c300007389 */ /* 0x0002a400000e0003 */
[----:B-1----:R-:W-:-:S04]  /*19e20*/  MOV R3, 0x0 ;  /* 0x0000000000037802 */ /* 0x002fc80000000f00 */
[----:B--2---:R-:W-:Y:S05]  /*19e30*/  RET.REL.NODEC R2 `(_ZN7cutlass13device_kernelIN5flash19enable_sm80_to_sm89INS1_16FlashAttnFwdSm80INS1_25CollectiveMainloopFwdSm80ILi8ELi1ELb0EN4cute5tupleIJNS5_1CILi128EEENS7_ILi64EEENS7_ILi192EEEEEELi192ENS_10bfloat16_tEfNS_4arch4Sm80ELb0ELb0ELb0ELb1ELb1ELb1ELb1ELb1EEENS1_21CollectiveEpilogueFwdINS6_IJS8_SA_S9_EEENS6_IJNS7_ILi1EEESI_SI_EEESC_SE_Li256ELb1ELb1ELb1ELb0EEENS1_36VarlenDynamicPersistentTileSchedulerILi128ELi64ELi256ELi256ELb1ELb1ELb0ELb0ELb1ELb1EEEEEEEEEvNT_6ParamsE) ;  /* 0xfffe61c002007950 */ /* 0x004fea0003c3ffff */
        .weak           $__internal_58_$__cuda_sm70_shflsync_up_p
        .type           $__internal_58_$__cuda_sm70_shflsync_up_p,@function
        .size           $__internal_58_$__cuda_sm70_shflsync_up_p,($__internal_59_$__cuda_sm70_votesync_ballot - $__internal_58_$__cuda_sm70_shflsync_up_p)
$__internal_58_$__cuda_sm70_shflsync_up_p:
[----:B------:R-:W-:Y:S02]  /*19e40*/  MOV R4, RZ ;  /* 0x000000ff00047202 */ /* 0x000fe40000000f00 */
[----:B------:R-:W-:-:S04]  /*19e50*/  MOV R10, 0xffffffff ;  /* 0xffffffff000a7802 */ /* 0x000fc80000000f00 */
[----:B------:R-:W-:Y:S04]  /*19e60*/  WARPSYNC R10 ;  /* 0x0000000a00007348 */ /* 0x000fe80003800000 */
[----:B------:R1:W2:Y:S02]  /*19e70*/  SHFL.UP PT, R4, R0, R3, R4 ;  /* 0x0400000300047389 */ /* 0x0002a400000e0004 */
[----:B-1----:R-:W-:-:S04]  /*19e80*/  MOV R3, 0x0 ;  /* 0x0000000000037802 */ /* 0x002fc80000000f00 */
[----:B--2---:R-:W-:Y:S05]  /*19e90*/  RET.REL.NODEC R2 `(_ZN7cutlass13device_kernelIN5flash19enable_sm80_to_sm89INS1_16FlashAttnFwdSm80INS1_25CollectiveMainloopFwdSm80ILi8ELi1ELb0EN4cute5tupleIJNS5_1CILi128EEENS7_ILi64EEENS7_ILi192EEEEEELi192ENS_10bfloat16_tEfNS_4arch4Sm80ELb0ELb0ELb0ELb1ELb1ELb1ELb1ELb1EEENS1_21CollectiveEpilogueFwdINS6_IJS8_SA_S9_EEENS6_IJNS7_ILi1EEESI_SI_EEESC_SE_Li256ELb1ELb1ELb1ELb0EEENS1_36VarlenDynamicPersistentTileSchedulerILi128ELi64ELi256ELi256ELb1ELb1ELb0ELb0ELb1ELb1EEEEEEEEEvNT_6ParamsE) ;  /* 0xfffe616002007950 */ /* 0x004fea0003c3ffff */
        .weak           $__internal_59_$__cuda_sm70_votesync_ballot
        .type           $__internal_59_$__cuda_sm70_votesync_ballot,@function
        .size           $__internal_59_$__cuda_sm70_votesync_ballot,(.L_x_6288 - $__internal_59_$__cuda_sm70_votesync_ballot)
$__internal_59_$__cuda_sm70_votesync_ballot:
[----:B------:R-:W-:Y:S01]  /*19ea0*/  ISETP.NE.U32.AND P0, PT, R0, 0x1, PT ;  /* 0x000000010000780c */ /* 0x000fe20003f05070 */
[----:B------:R-:W-:-:S04]  /*19eb0*/  IMAD.MOV.U32 R3, RZ, RZ, -0x1 ;  /* 0xffffffffff037424 */ /* 0x000fc800078e00ff */
[----:B------:R-:W-:Y:S08]  /*19ec0*/  WARPSYNC R3 ;  /* 0x0000000300007348 */ /* 0x000ff00003800000 */
[----:B------:R-:W-:-:S04]  /*19ed0*/  VOTE.ANY R0, PT, !P0 ;  /* 0x0000000000007806 */ /* 0x000fc800040e0100 */
[----:B------:R-:W-:Y:S01]  /*19ee0*/  LOP3.LUT R0, R0, R3, RZ, 0xc0, !PT ;  /* 0x0000000300007212 */ /* 0x000fe200078ec0ff */
[----:B------:R-:W-:-:S04]  /*19ef0*/  IMAD.MOV.U32 R3, RZ, RZ, 0x0 ;  /* 0x00000000ff037424 */ /* 0x000fc800078e00ff */
[----:B------:R-:W-:Y:S05]  /*19f00*/  RET.REL.NODEC R2 `(_ZN7cutlass13device_kernelIN5flash19enable_sm80_to_sm89INS1_16FlashAttnFwdSm80INS1_25CollectiveMainloopFwdSm80ILi8ELi1ELb0EN4cute5tupleIJNS5_1CILi128EEENS7_ILi64EEENS7_ILi192EEEEEELi192ENS_10bfloat16_tEfNS_4arch4Sm80ELb0ELb0ELb0ELb1ELb1ELb1ELb1ELb1EEENS1_21CollectiveEpilogueFwdINS6_IJS8_SA_S9_EEENS6_IJNS7_ILi1EEESI_SI_EEESC_SE_Li256ELb1ELb1ELb1ELb0EEENS1_36VarlenDynamicPersistentTileSchedulerILi128ELi64ELi256ELi256ELb1ELb1ELb0ELb0ELb1ELb1EEEEEEEEEvNT_6ParamsE) ;  /* 0xfffe60f002007950 */ /* 0x000fea0003c3ffff */
.L_x_3483:
        /* <DEDUP_REMOVED lines=15> */
.L_x_6288:


//--------------------- .text._ZN7cutlass13device_kernelIN5flash19enable_sm80_to_sm89INS1_16FlashAttnFwdSm80INS1_25CollectiveMainloopFwdSm80ILi8ELi1ELb0EN4cute5tupleIJNS5_1CILi128EEENS7_ILi64EEENS7_ILi192EEEEEELi192ENS_10bfloat16_tEfNS_4arch4Sm80ELb0ELb1ELb0ELb0ELb1ELb0ELb1ELb1EEENS1_21CollectiveEpilogueFwdINS6_IJS8_SA_S9_EEENS6_IJNS7_ILi1EEESI_SI_EEESC_SE_Li256ELb0ELb1ELb1ELb0EEENS1_19SingleTileSchedulerILb0ELb1ELb1ELi128EEEEEEEEEvNT_6ParamsE --------------------------
	.section	.text._ZN7cutlass13device_kernelIN5flash19enable_sm80_to_sm89INS1_16FlashAttnFwdSm80INS1_25CollectiveMainloopFwdSm80ILi8ELi1ELb0EN4cute5tupleIJNS5_1CILi128EEENS7_ILi64EEENS7_ILi192EEEEEELi192ENS_10bfloat16_tEfNS_4arch4Sm80ELb0ELb1ELb0ELb0ELb1ELb0ELb1ELb1EEENS1_21CollectiveEpilogueFwdINS6_IJS8_SA_S9_EEENS6_IJNS7_ILi1EEESI_SI_EEESC_SE_Li256ELb0ELb1ELb1ELb0EEENS1_19SingleTileSchedulerILb0ELb1ELb1ELi128EEEEEEEEEvNT_6ParamsE,"ax",@progbits
	.sectioninfo	@"SHI_REGISTERS=235"
	.align	128
.text._ZN7cutlass13device_kernelIN5flash19enable_sm80_to_sm89INS1_16FlashAttnFwdSm80INS1_25CollectiveMainloopFwdSm80ILi8ELi1ELb0EN4cute5tupleIJNS5_1CILi128EEENS7_ILi64EEENS7_ILi192EEEEEELi192ENS_10bfloat16_tEfNS_4arch4Sm80ELb0ELb1ELb0ELb0ELb1ELb0ELb1ELb1EEENS1_21CollectiveEpilogueFwdINS6_IJS8_SA_S9_EEENS6_IJNS7_ILi1EEESI_SI_EEESC_SE_Li256ELb0ELb1ELb1ELb0EEENS1_19SingleTileSchedulerILb0ELb1ELb1ELi128EEEEEEEEEvNT_6ParamsE:
        .type           _ZN7cutlass13device_kernelIN5flash19enable_sm80_to_sm89INS1_16FlashAttnFwdSm80INS1_25CollectiveMainloopFwdSm80ILi8ELi1ELb0EN4cute5tupleIJNS5_1CILi128EEENS7_ILi64EEENS7_ILi192EEEEEELi192ENS_10bfloat16_tEfNS_4arch4Sm80ELb0ELb1ELb0ELb0ELb1ELb0ELb1ELb1EEENS1_21CollectiveEpilogueFwdINS6_IJS8_SA_S9_EEENS6_IJNS7_ILi1EEESI_SI_EEESC_SE_Li256ELb0ELb1ELb1ELb0EEENS1_19SingleTileSchedulerILb0ELb1ELb1ELi128EEEEEEEEEvNT_6ParamsE,@function
        .size           _ZN7cutlass13device_kernelIN5flash19enable_sm80_to_sm89INS1_16FlashAttnFwdSm80INS1_25CollectiveMainloopFwdSm80ILi8ELi1ELb0EN4cute5tupleIJNS5_1CILi128EEENS7_ILi64EEENS7_ILi192EEEEEELi192ENS_10bfloat16_tEfNS_4arch4Sm80ELb0ELb1ELb0ELb0ELb1ELb0ELb1ELb1EEENS1_21CollectiveEpilogueFwdINS6_IJS8_SA_S9_EEENS6_IJNS7_ILi1EEESI_SI_EEESC_SE_Li256ELb0ELb1ELb1ELb0EEENS1_19SingleTileSchedulerILb0ELb1ELb1ELi128EEEEEEEEEvNT_6ParamsE,(.L_x_6293 - _ZN7cutlass13device_kernelIN5flash19enable_sm80_to_sm89INS1_16FlashAttnFwdSm80INS1_25CollectiveMainloopFwdSm80ILi8ELi1ELb0EN4cute5tupleIJNS5_1CILi128EEENS7_ILi64EEENS7_ILi192EEEEEELi192ENS_10bfloat16_tEfNS_4arch4Sm80ELb0ELb1ELb0ELb0ELb1ELb0ELb1ELb1EEENS1_21CollectiveEpilogueFwdINS6_IJS8_SA_S9_EEENS6_IJNS7_ILi1EEESI_SI_EEESC_SE_Li256ELb0ELb1ELb1ELb0EEENS1_19SingleTileSchedulerILb0ELb1ELb1ELi128EEEEEEEEEvNT_6ParamsE)
        .other          _ZN7cutlass13device_kernelIN5flash19enable_sm80_to_sm89INS1_16FlashAttnFwdSm80INS1_25CollectiveMainloopFwdSm80ILi8ELi1ELb0EN4cute5tupleIJNS5_1CILi128EEENS7_ILi64EEENS7_ILi192EEEEEELi192ENS_10bfloat16_tEfNS_4arch4Sm80ELb0ELb1ELb0ELb0ELb1ELb0ELb1ELb1EEENS1_21CollectiveEpilogueFwdINS6_IJS8_SA_S9_EEENS6_IJNS7_ILi1EEESI_SI_EEESC_SE_Li256ELb0ELb1ELb1ELb0EEENS1_19SingleTileSchedulerILb0ELb1ELb1ELi128EEEEEEEEEvNT_6ParamsE,@"STO_CUDA_ENTRY STV_DEFAULT"
_ZN7cutlass13device_kernelIN5flash19enable_sm80_to_sm89INS1_16FlashAttnFwdSm80INS1_25CollectiveMainloopFwdSm80ILi8ELi1ELb0EN4cute5tupleIJNS5_1CILi128EEENS7_ILi64EEENS7_ILi192EEEEEELi192ENS_10bfloat16_tEfNS_4arch4Sm80ELb0ELb1ELb0ELb0ELb1ELb0ELb1ELb1EEENS1_21CollectiveEpilogueFwdINS6_IJS8_SA_S9_EEENS6_IJNS7_ILi1EEESI_SI_EEESC_SE_Li256ELb0ELb1ELb1ELb0EEENS1_19SingleTileSchedulerILb0ELb1ELb1ELi128EEEEEEEEEvNT_6ParamsE:
        /* <DEDUP_REMOVED lines=17> */
.L_x_3484:
[----:B------:R-:W-:Y:S02]  /*0110*/  ULDC.64 UR4, c[0x0][0x550] ;  /* 0x0001540000047ab9 */ /* 0x000fe40000000a00 */
[----:B------:R-:W-:Y:S02]  /*0120*/  UISETP.NE.AND UP0, UPT, UR4, 0x1, UPT ;  /* 0x000000010400788c */ /* 0x000fe4000bf05270 */
[----:B------:R-:W-:-:S02]  /*0130*/  UIMAD.WIDE.U32 UR8, UR7, UR5, URZ ;  /* 0x00000005070872a5 */ /* 0x000fc4000f8e003f */
[----:B------:R-:W-:Y:S02]  /*0140*/  ULDC UR4, c[0x0][0x558] ;  /* 0x0001560000047ab9 */ /* 0x000fe40000000800 */
[----:B------:R-:W-:-:S05]  /*0150*/  UMOV UR13, UR7 ;  /* 0x00000007000d7c82 */ /* 0x000fca0008000000 */
[----:B------:R-:W-:-:S03]  /*0160*/  @UP0 USHF.R.U32.HI UR13, URZ, UR4, UR9 ;  /* 0x000000043f0d0299 */ /* 0x000fc60008011609 */
.L_x_3485:
        /* <DEDUP_REMOVED lines=52> */
.L_x_3487:
[----:B------:R-:W-:Y:S02]  /*04b0*/  ULDC UR4, c[0x0][0x32c] ;  /* 0x0000cb0000047ab9 */ /* 0x000fe40000000800 */
[----:B------:R-:W-:-:S03]  /*04c0*/  UISETP.NE.AND UP2, UPT, UR9, UR4, UPT ;  /* 0x000000040900728c */ /* 0x000fc6000bf45270 */
[----:B------:R-:W-:Y:S02]  /*04d0*/  ULDC.64 UR4, c[0x0][0x330] ;  /* 0x0000cc0000047ab9 */ /* 0x000fe40000000a00 */
[----:B------:R-:W-:-:S07]  /*04e0*/  UIMAD.WIDE.U32 UR14, UR11, UR4, URZ ;  /* 0x000000040b0e72a5 */ /* 0x000fce000f8e003f */
[----:B------:R-:W-:Y:S02]  /*04f0*/  @UP2 UMOV UR9, UR15 ;  /* 0x0000000f00092c82 */ /* 0x000fe40008000000 */
[----:B------:R-:W-:Y:S02]  /*0500*/  @UP2 USHF.R.U32.HI UR11, URZ, UR5, UR9 ;  /* 0x000000053f0b2299 */ /* 0x000fe40008011609 */
.L_x_3488:
[----:B------:R-:W-:Y:S02]  /*0510*/  ULDC UR4, c[0x0][0x32c] ;  /* 0x0000cb0000047ab9 */ /* 0x000fe40000000800 */
[----:B------:R-:W-:-:S04]  /*0520*/  UIMAD UR4, UR11, UR4, UR4 ;  /* 0x000000040b0472a4 */ /* 0x000fc8000f8e0204 */
[----:B------:R-:W-:-:S04]  /*0530*/  UISETP.LT.AND UP2, UPT, UR8, UR4, UPT ;  /* 0x000000040800728c */ /* 0x000fc8000bf41270 */
[----:B------:R-:W-:Y:S02]  /*0540*/  USEL UR8, UR8, UR4, UP2 ;  /* 0x0000000408087287 */ /* 0x000fe40009000000 */
.L_x_3486:
        /* <DEDUP_REMOVED lines=34> */
.L_x_3490:
[----:B------:R-:W-:Y:S02]  /*0770*/  ULDC UR4, c[0x0][0x32c] ;  /* 0x0000cb0000047ab9 */ /* 0x000fe40000000800 */
[----:B------:R-:W-:-:S03]  /*0780*/  UISETP.NE.AND UP2, UPT, UR4, 0x1, UPT ;  /* 0x000000010400788c */ /* 0x000fc6000bf45270 */
[----:B------:R-:W-:Y:S02]  /*0790*/  ULDC.64 UR4, c[0x0][0x330] ;  /* 0x0000cc0000047ab9 */ /* 0x000fe40000000a00 */
[----:B------:R-:W-:-:S07]  /*07a0*/  UIMAD.WIDE.U32 UR14, UR9, UR4, URZ ;  /* 0x00000004090e72a5 */ /* 0x000fce000f8e003f */
[----:B------:R-:W-:Y:S02]  /*07b0*/  @UP2 UMOV UR11, UR15 ;  /* 0x0000000f000b2c82 */ /* 0x000fe40008000000 */
[----:B------:R-:W-:Y:S02]  /*07c0*/  @UP2 USHF.R.U32.HI UR9, URZ, UR5, UR11 ;  /* 0x000000053f092299 */ /* 0x000fe4000801160b */
.L_x_3491:
[----:B------:R-:W-:Y:S02]  /*07d0*/  ULDC UR4, c[0x0][0x32c] ;  /* 0x0000cb0000047ab9 */ /* 0x000fe40000000800 */
[----:B------:R-:W-:-:S04]  /*07e0*/  UIMAD UR4, UR9, UR4, URZ ;  /* 0x00000004090472a4 */ /* 0x000fc8000f8e023f */
[----:B------:R-:W-:-:S04]  /*07f0*/  UISETP.LT.AND UP2, UPT, UR8, UR4, UPT ;  /* 0x000000040800728c */ /* 0x000fc8000bf41270 */
[----:B------:R-:W-:-:S04]  /*0800*/  USEL UR8, UR8, UR4, !UP2 ;  /* 0x0000000408087287 */ /* 0x000fc8000d000000 */
.L_x_3489:
        /* <DEDUP_REMOVED lines=46> */
.L_x_3492:
        /* <DEDUP_REMOVED lines=17> */
[----:B-1----:R-:W-:Y:S01]  /*0c00*/  CS2R R2, SRZ ;  /* 0x0000000000027805 */ /* 0x002fe2000001ff00 */
        /* <DEDUP_REMOVED lines=76> */
[----:B------:R-:W-:Y:S01]  /*10d0*/  ISETP.GE.AND P3, PT, R210, c[0x0][0x198], PT ;  /* 0x00006600d2007a0c */ /* 0x000fe20003f66270 */
[----:B------:R-:W-:Y:S01]  /*10e0*/  UIADD3 UR5, UR15, UR5, URZ ;  /* 0x000000050f057290 */ /* 0x000fe2000fffe03f */
[----:B------:R-:W-:Y:S01]  /*10f0*/  IMAD.U32 R9, RZ, RZ, UR15 ;  /* 0x0000000fff097e24 */ /* 0x000fe2000f8e00ff */
[----:B------:R-:W-:Y:S01]  /*1100*/  BSSY B0, `(.L_x_3494) ;  /* 0x0000040000007945 */ /* 0x000fe20003800000 */
        /* <DEDUP_REMOVED lines=15> */
[----:B------:R-:W-:Y:S02]  /*1200*/  SHF.R.U32.HI R4, RZ, 0x3, R199 ;  /* 0x00000003ff047819 */ /* 0x000fe400000116c7 */
[----:B------:R-:W-:Y:S01]  /*1210*/  LOP3.LUT R199, R199, 0x38, R210, 0xf8, !PT ;  /* 0x00000038c7c77812 */ /* 0x000fe200078ef8d2 */
[----:B------:R-:W-:Y:S01]  /*1220*/  IMAD.IADD R9, R9, 0x1, R7 ;  /* 0x0000000109097824 */ /* 0x000fe200078e0207 */
[----:B------:R-:W-:Y:S01]  /*1230*/  LEA.HI R7, R81, R78, RZ, 0x4 ;  /* 0x0000004e51077211 */ /* 0x000fe200078f20ff */
[----:B------:R-:W-:Y:S01]  /*1240*/  IMAD R2, R2, c[0x0][0x1a8], RZ ;  /* 0x00006a0002027a24 */ /* 0x000fe200078e02ff */
[----:B------:R-:W-:Y:S01]  /*1250*/  LOP3.LUT R199, R199, R4, RZ, 0x3c, !PT ;  /* 0x00000004c7c77212 */ /* 0x000fe200078e3cff */
[----:B------:R-:W-:Y:S01]  /*1260*/  IMAD.WIDE.U32 R8, R3, c[0x0][0x1a8], R8 ;  /* 0x00006a0003087a25 */ /* 0x000fe200078e0008 */
[----:B------:R-:W-:-:S02]  /*1270*/  IADD3 R4, R210, 0x80, RZ ;  /* 0x00000080d2047810 */ /* 0x000fc40007ffe0ff */
[----:B------:R-:W-:Y:S01]  /*1280*/  LOP3.LUT R199, R199, 0xfffffe00, R12, 0xf8, !PT ;  /* 0xfffffe00c7c77812 */ /* 0x000fe200078ef80c */
[----:B------:R-:W-:Y:S01]  /*1290*/  IMAD R11, R3, c[0x0][0x1ac], R2 ;  /* 0x00006b00030b7a24 */ /* 0x000fe200078e0202 */
[----:B------:R-:W-:Y:S02]  /*12a0*/  LOP3.LUT R3, R7, 0xfffffff0, RZ, 0xc0, !PT ;  /* 0xfffffff007037812 */ /* 0x000fe400078ec0ff */
[----:B------:R-:W-:Y:S01]  /*12b0*/  LEA R14, P0, R8, c[0x0][0x160], 0x1 ;  /* 0x00005800080e7a11 */ /* 0x000fe200078008ff */
[----:B------:R-:W-:Y:S02]  /*12c0*/  IMAD.IADD R10, R9, 0x1, R11 ;  /* 0x00000001090a7824 */ /* 0x000fe400078e020b */
[----:B------:R-:W-:Y:S02]  /*12d0*/  IMAD.IADD R2, R78, 0x1, -R3 ;  /* 0x000000014e027824 */ /* 0x000fe400078e0a03 */
[----:B------:R1:W4:Y:S01]  /*12e0*/  SHFL.IDX PT, R16, R14, RZ, 0x181f ;  /* 0x00181fff0e107589 */ /* 0x00032200000e0000 */
[----:B------:R-:W-:-:S02]  /*12f0*/  LEA.HI.X R10, R8, c[0x0][0x164], R10, 0x1, P0 ;  /* 0x00005900080a7a11 */ /* 0x000fc400000f0c0a */
[----:B------:R-:W-:Y:S02]  /*1300*/  SHF.R.S32.HI R3, RZ, 0x1f, R2 ;  /* 0x0000001fff037819 */ /* 0x000fe40000011402 */
[----:B------:R-:W-:Y:S01]  /*1310*/  IADD3 R8, R40, UR24, RZ ;  /* 0x0000001828087c10 */ /* 0x000fe2000fffe0ff */
[----:B------:R1:W2:Y:S01]  /*1320*/  SHFL.IDX PT, R17, R10, RZ, 0x181f ;  /* 0x00181fff0a117589 */ /* 0x0002a200000e0000 */
[----:B------:R-:W-:Y:S01]  /*1330*/  LEA.HI R6, R3, R2, RZ, 0x3 ;  /* 0x0000000203067211 */ /* 0x000fe200078f18ff */
[----:B------:R-:W-:Y:S01]  /*1340*/  IMAD.MOV.U32 R3, RZ, RZ, 0x20 ;  /* 0x00000020ff037424 */ /* 0x000fe200078e00ff */
[----:B------:R-:W-:Y:S02]  /*1350*/  ISETP.GE.AND P5, PT, R8, UR4, PT ;  /* 0x0000000408007c0c */ /* 0x000fe4000bfa6270 */
[----:B------:R-:W-:Y:S02]  /*1360*/  LOP3.LUT R9, R6, 0xfffffff8, RZ, 0xc0, !PT ;  /* 0xfffffff806097812 */ /* 0x000fe400078ec0ff */
[----:B------:R-:W-:-:S03]  /*1370*/  ISETP.GE.AND P0, PT, R4, c[0x0][0x198], PT ;  /* 0x0000660004007a0c */ /* 0x000fc60003f06270 */
[----:B------:R-:W-:Y:S02]  /*1380*/  IMAD.IADD R9, R2, 0x1, -R9 ;  /* 0x0000000102097824 */ /* 0x000fe400078e0a09 */
[----:B------:R-:W-:Y:S01]  /*1390*/  IMAD.MOV.U32 R2, RZ, RZ, 0x10 ;  /* 0x00000010ff027424 */ /* 0x000fe200078e00ff */
[----:B---3--:R3:W5:Y:S02]  /*13a0*/  @P2 R2UR UR7, R5 ;  /* 0x00000000050723c2 */ /* 0x00876400000e0000 */
[----:B-----5:R-:W-:Y:S01]  /*13b0*/  @!UP2 UMOV UR7, UR6 ;  /* 0x000000060007ac82 */ /* 0x020fe20008000000 */
[----:B---3--:R-:W-:-:S04]  /*13c0*/  IADD3 R5, R210, 0x40, RZ ;  /* 0x00000040d2057810 */ /* 0x008fc80007ffe0ff */
[----:B------:R-:W-:-:S04]  /*13d0*/  ISETP.GE.AND P4, PT, R5, c[0x0][0x198], PT ;  /* 0x0000660005007a0c */ /* 0x000fc80003f86270 */
[----:B------:R-:W-:-:S05]  /*13e0*/  R2P PR, R9, 0x6 ;  /* 0x0000000609007804 */ /* 0x000fca0000000000 */
[----:B------:R-:W-:Y:S02]  /*13f0*/  SEL R2, R2, 0xfffffff0, !P1 ;  /* 0xfffffff002027807 */ /* 0x000fe40004800000 */
        /* <DEDUP_REMOVED lines=16> */
.L_x_3495:
[----:B-12-4-:R-:W-:Y:S05]  /*1500*/  BSYNC B0 ;  /* 0x0000000000007941 */ /* 0x016fea0003800000 */
.L_x_3494:
        /* <DEDUP_REMOVED lines=20> */
.L_x_3497:
[----:B------:R-:W-:Y:S05]  /*1650*/  BSYNC B0 ;  /* 0x0000000000007941 */ /* 0x000fea0003800000 */
.L_x_3496:
        /* <DEDUP_REMOVED lines=20> */
.L_x_3499:
[----:B------:R-:W-:Y:S05]  /*17a0*/  BSYNC B0 ;  /* 0x0000000000007941 */ /* 0x000fea0003800000 */
.L_x_3498:
[----:B------:R-:W-:Y:S01]  /*17b0*/  UIADD3 UR25, UR20, -0x1, URZ ;  /* 0xffffffff14197890 */ /* 0x000fe2000fffe03f */
[----:B------:R-:W-:Y:S01]  /*17c0*/  IMAD.MOV.U32 R11, RZ, RZ, c[0x0][0x2b8] ;  /* 0x0000ae00ff0b7624 */ /* 0x000fe200078e00ff */
[----:B---3--:R-:W-:Y:S01]  /*17d0*/  SHFL.IDX PT, R16, R14, 0x3, 0x181f ;  /* 0x00781f000e107f89 */ /* 0x008fe200000e0000 */
[----:B------:R-:W-:Y:S01]  /*17e0*/  SHF.R.S32.HI R12, RZ, 0x1f, R5 ;  /* 0x0000001fff0c7819 */ /* 0x000fe20000011405 */
[----:B------:R-:W-:Y:S01]  /*17f0*/  USHF.L.U32 UR11, UR25, 0x6, URZ ;  /* 0x00000006190b7899 */ /* 0x000fe2000800063f */
[----:B------:R-:W-:Y:S01]  /*1800*/  IMAD.SHL.U32 R199, R199, 0x2, RZ ;  /* 0x00000002c7c77824 */ /* 0x000fe200078e00ff */
[----:B------:R-:W-:Y:S01]  /*1810*/  ISETP.NE.AND P2, PT, R11, 0x1, PT ;  /* 0x000000010b00780c */ /* 0x000fe20003f45270 */
[----:B----4-:R-:W3:Y:S01]  /*1820*/  SHFL.IDX PT, R17, R10, 0x3, 0x181f ;  /* 0x00781f000a117f89 */ /* 0x010ee200000e0000 */
[----:B------:R-:W-:Y:S01]  /*1830*/  IADD3 R11, R8, 0x60, RZ ;  /* 0x00000060080b7810 */ /* 0x000fe20007ffe0ff */
[----:B------:R-:W-:Y:S01]  /*1840*/  USHF.R.S32.HI UR6, URZ, 0x1f, UR7 ;  /* 0x0000001f3f067899 */ /* 0x000fe20008011407 */
[----:B------:R-:W-:Y:S01]  /*1850*/  IADD3 R8, R202, UR11, RZ ;  /* 0x0000000bca087c10 */ /* 0x000fe2000fffe0ff */
[----:B------:R-:W-:Y:S01]  /*1860*/  IMAD.MOV.U32 R200, RZ, RZ, RZ ;  /* 0x000000ffffc87224 */ /* 0x000fe200078e00ff */
[----:B------:R-:W-:Y:S01]  /*1870*/  ISETP.GE.AND P5, PT, R11, UR4, PT ;  /* 0x000000040b007c0c */ /* 0x000fe2000bfa6270 */
[----:B------:R-:W-:Y:S01]  /*1880*/  ULDC.64 UR4, c[0x0][0x2b0] ;  /* 0x0000ac0000047ab9 */ /* 0x000fe20000000a00 */
[C---:B------:R-:W-:Y:S01]  /*1890*/  IADD3 R201, R8.reuse, UR12, RZ ;  /* 0x0000000c08c97c10 */ /* 0x040fe2000fffe0ff */
[----:B------:R-:W-:Y:S01]  /*18a0*/  UIMAD UR6, UR6, UR4, URZ ;  /* 0x00000004060672a4 */ /* 0x000fe2000f8e023f */
[----:B------:R-:W-:Y:S01]  /*18b0*/  ISETP.GE.AND P6, PT, R8, UR10, PT ;  /* 0x0000000a08007c0c */ /* 0x000fe2000bfc6270 */
[----:B------:R-:W-:Y:S01]  /*18c0*/  UIMAD.WIDE.U32 UR16, UR7, UR4, URZ ;  /* 0x00000004071072a5 */ /* 0x000fe2000f8e003f */
[----:B------:R-:W-:Y:S01]  /*18d0*/  LEA.HI R209, R12, R5, RZ, 0x3 ;  /* 0x000000050cd17211 */ /* 0x000fe200078f18ff */
[----:B------:R-:W-:Y:S01]  /*18e0*/  @P2 IMAD.HI.U32 R11, R201, c[0x0][0x2bc], RZ ;  /* 0x0000af00c90b2a27 */ /* 0x000fe200078e00ff */
[----:B------:R-:W-:Y:S01]  /*18f0*/  ISETP.GT.OR P6, PT, R202, 0x3f, P6 ;  /* 0x0000003fca00780c */ /* 0x000fe200037c4670 */
[----:B------:R-:W-:Y:S01]  /*1900*/  UIMAD UR5, UR7, UR5, UR6 ;  /* 0x00000005070572a4 */ /* 0x000fe2000f8e0206 */
[----:B------:R-:W-:Y:S01]  /*1910*/  LOP3.LUT R209, R209, 0xfffffff8, RZ, 0xc0, !PT ;  /* 0xfffffff8d1d17812 */ /* 0x000fe200078ec0ff */
[----:B------:R-:W-:Y:S01]  /*1920*/  IMAD.MOV.U32 R8, RZ, RZ, R201 ;  /* 0x000000ffff087224 */ /* 0x000fe200078e00c9 */
[----:B------:R-:W-:Y:S01]  /*1930*/  @P2 SHF.R.U32.HI R8, RZ, c[0x0][0x2c0], R11 ;  /* 0x0000b000ff082a19 */ /* 0x000fe2000001160b */
[----:B------:R-:W-:Y:S01]  /*1940*/  UIADD3 UR8, UR17, UR5, URZ ;  /* 0x0000000511087290 */ /* 0x000fe2000fffe03f */
[----:B------:R-:W-:Y:S01]  /*1950*/  SHF.R.S32.HI R11, RZ, 0x1f, R4 ;  /* 0x0000001fff0b7819 */ /* 0x000fe20000011404 */
[----:B-123--:R-:W-:-:S03]  /*1960*/  @!P5 IMAD.WIDE R14, R210, 0x2, R16 ;  /* 0x00000002d20ed825 */ /* 0x00efc600078e0210 */
[----:B------:R-:W-:Y:S01]  /*1970*/  LEA.HI R208, R11, R4, RZ, 0x3 ;  /* 0x000000040bd07211 */ /* 0x000fe200078f18ff */
[----:B------:R-:W-:Y:S02]  /*1980*/  USHF.R.S32.HI UR6, URZ, 0x1f, UR13 ;  /* 0x0000001f3f067899 */ /* 0x000fe4000801140d */
[----:B------:R-:W-:Y:S01]  /*1990*/  @!P6 IADD3 R12, P1, R8, UR16, RZ ;  /* 0x00000010080cec10 */ /* 0x000fe2000ff3e0ff */
[--C-:B------:R-:W-:Y:S01]  /*19a0*/  @!P5 IMAD.WIDE R18, R209, 0x2, R16.reuse ;  /* 0x00000002d112d825 */ /* 0x100fe200078e0210 */
[----:B------:R-:W-:Y:S01]  /*19b0*/  LOP3.LUT R208, R208, 0xfffffff8, RZ, 0xc0, !PT ;  /* 0xfffffff8d0d07812 */ /* 0x000fe200078ec0ff */
[----:B------:R-:W-:Y:S01]  /*19c0*/  @!PT LDS RZ, [RZ] ;  /* 0x00000000fffff984 */ /* 0x000fe20000000800 */
[----:B------:R1:W-:Y:S01]  /*19d0*/  @!P5 LDGSTS.E.BYPASS.LTC128B.128 [R199+0xf100], [R14.64], !P3 ;  /* 0x0f1000000ec7dfae */ /* 0x0003e2000d901d52 */
[----:B------:R-:W-:Y:S01]  /*19e0*/  @!P6 LEA.HI.X.SX32 R11, R8, UR8, 0x1, P1 ;  /* 0x00000008080bec11 */ /* 0x000fe200088f0eff */
[----:B------:R-:W-:Y:S01]  /*19f0*/  ULDC.64 UR4, c[0x0][0x1e8] ;  /* 0x00007a0000047ab9 */ /* 0x000fe20000000a00 */
[----:B------:R-:W-:Y:S01]  /*1a00*/  @!P6 LEA R10, P1, R12, c[0x0][0x2a0], 0x2 ;  /* 0x0000a8000c0aea11 */ /* 0x000fe200078210ff */
[----:B------:R-:W-:Y:S01]  /*1a10*/  @!P5 IMAD.WIDE R16, R208, 0x2, R16 ;  /* 0x00000002d010d825 */ /* 0x000fe200078e0210 */
[----:B------:R2:W-:Y:S02]  /*1a20*/  @!P5 LDGSTS.E.BYPASS.LTC128B.128 [R199+0x13100], [R18.64], !P4 ;  /* 0x1310000012c7dfae */ /* 0x0005e4000e101d52 */
[----:B------:R-:W-:-:S02]  /*1a30*/  @!P6 LEA.HI.X R11, R12, c[0x0][0x2a4], R11, 0x2, P1 ;  /* 0x0000a9000c0bea11 */ /* 0x000fc400008f140b */
[----:B------:R3:W-:Y:S04]  /*1a40*/  @!P5 LDGSTS.E.BYPASS.LTC128B.128 [R199+0x17100], [R16.64], !P0 ;  /* 0x1710000010c7dfae */ /* 0x0007e8000c101d52 */
[----:B------:R-:W0:Y:S04]  /*1a50*/  LDGDEPBAR ;  /* 0x00000000000079af */ /* 0x000e280000000000 */
        /* <DEDUP_REMOVED lines=8> */
[----:B------:R-:W-:Y:S01]  /*1ae0*/  IMAD.U32 R77, RZ, RZ, UR11 ;  /* 0x0000000bff4d7e24 */ /* 0x000fe2000f8e00ff */
[----:B------:R-:W-:Y:S01]  /*1af0*/  LOP3.LUT R15, R15, 0x1c0, RZ, 0xc0, !PT ;  /* 0x000001c00f0f7812 */ /* 0x000fe200078ec0ff */
[----:B------:R-:W-:Y:S01]  /*1b00*/  IMAD.WIDE.U32 R12, R201, c[0x0][0x1e0], RZ ;  /* 0x00007800c90c7a25 */ /* 0x000fe200078e00ff */
[----:B------:R-:W-:Y:S01]  /*1b10*/  SHF.R.S32.HI R14, RZ, 0x1f, R201 ;  /* 0x0000001fff0e7819 */ /* 0x000fe200000114c9 */
[----:B------:R-:W-:Y:S01]  /*1b20*/  UIADD3 UR7, UR15, UR7, URZ ;  /* 0x000000070f077290 */ /* 0x000fe2000fffe03f */
[----:B------:R-:W-:Y:S01]  /*1b30*/  LOP3.LUT P3, RZ, R0, 0x2, RZ, 0xc0, !PT ;  /* 0x0000000200ff7812 */ /* 0x000fe2000786c0ff */
[----:B---3--:R-:W-:Y:S01]  /*1b40*/  IMAD.MOV.U32 R16, RZ, RZ, R12 ;  /* 0x000000ffff107224 */ /* 0x008fe200078e000c */
[----:B------:R-:W-:Y:S01]  /*1b50*/  SHF.R.S32.HI R12, RZ, 0x4, R7 ;  /* 0x00000004ff0c7819 */ /* 0x000fe20000011407 */
[C---:B------:R-:W-:Y:S01]  /*1b60*/  IMAD R8, R14.reuse, c[0x0][0x1e0], RZ ;  /* 0x000078000e087a24 */ /* 0x040fe200078e02ff */
[----:B------:R-:W-:Y:S01]  /*1b70*/  ULDC.64 UR4, c[0x0][0x210] ;  /* 0x0000840000047ab9 */ /* 0x000fe20000000a00 */
[----:B------:R-:W-:Y:S01]  /*1b80*/  IMAD R14, R14, c[0x0][0x208], RZ ;  /* 0x000082000e0e7a24 */ /* 0x000fe200078e02ff */
[----:B------:R-:W-:Y:S01]  /*1b90*/  LEA.HI R7, R7, R12, RZ, 0x1 ;  /* 0x0000000c07077211 */ /* 0x000fe200078f08ff */
[C---:B------:R-:W-:Y:S01]  /*1ba0*/  IMAD R8, R201.reuse, c[0x0][0x1e4], R8 ;  /* 0x00007900c9087a24 */ /* 0x040fe200078e0208 */
[----:B------:R-:W-:Y:S01]  /*1bb0*/  UIMAD UR6, UR6, UR4, URZ ;  /* 0x00000004060672a4 */ /* 0x000fe2000f8e023f */
[----:B--2---:R-:W-:Y:S01]  /*1bc0*/  IMAD.WIDE.U32 R18, R201, c[0x0][0x208], RZ ;  /* 0x00008200c9127a25 */ /* 0x004fe200078e00ff */
[----:B------:R-:W-:Y:S01]  /*1bd0*/  LOP3.LUT R7, R7, 0xfffffffe, RZ, 0xc0, !PT ;  /* 0xfffffffe07077812 */ /* 0x000fe200078ec0ff */
[----:B------:R-:W-:Y:S01]  /*1be0*/  UIMAD.WIDE.U32 UR22, UR13, UR4, URZ ;  /* 0x000000040d1672a5 */ /* 0x000fe2000f8e003f */
[----:B------:R-:W-:Y:S01]  /*1bf0*/  ISETP.GE.AND P5, PT, R210, c[0x0][0x1d4], PT ;  /* 0x00007500d2007a0c */ /* 0x000fe20003fa6270 */
[----:B------:R-:W-:Y:S01]  /*1c00*/  IMAD.IADD R17, R13, 0x1, R8 ;  /* 0x000000010d117824 */ /* 0x000fe200078e0208 */
[----:B------:R-:W-:Y:S01]  /*1c10*/  UIMAD UR6, UR13, UR5, UR6 ;  /* 0x000000050d0672a4 */ /* 0x000fe2000f8e0206 */
[C---:B----4-:R-:W-:Y:S01]  /*1c20*/  IMAD.SHL.U32 R10, R40.reuse, 0x8, RZ ;  /* 0x00000008280a7824 */ /* 0x050fe200078e00ff */
[----:B------:R-:W-:Y:S01]  /*1c30*/  IADD3 R40, -R40, UR10, -R77 ;  /* 0x0000000a28287c10 */ /* 0x000fe2000fffe94d */
[----:B------:R-:W-:Y:S01]  /*1c40*/  IMAD R13, R201, c[0x0][0x20c], R14 ;  /* 0x00008300c90d7a24 */ /* 0x000fe200078e020e */
[----:B------:R-:W-:Y:S01]  /*1c50*/  UIADD3 UR6, UR23, UR6, URZ ;  /* 0x0000000617067290 */ /* 0x000fe2000fffe03f */
[----:B------:R-:W-:Y:S01]  /*1c60*/  IMAD.IADD R7, R12, 0x1, -R7 ;  /* 0x000000010c077824 */ /* 0x000fe200078e0a07 */
[----:B------:R-:W-:Y:S01]  /*1c70*/  LOP3.LUT R10, R15, 0x8, R10, 0xf8, !PT ;  /* 0x000000080f0a7812 */ /* 0x000fe200078ef80a */
[----:B------:R-:W-:Y:S01]  /*1c80*/  IMAD.IADD R13, R19, 0x1, R13 ;  /* 0x00000001130d7824 */ /* 0x000fe200078e020d */
[----:B------:R-:W-:Y:S01]  /*1c90*/  SHF.R.U32.HI R15, RZ, 0x3, R15 ;  /* 0x00000003ff0f7819 */ /* 0x000fe2000001160f */
[----:B------:R-:W-:Y:S01]  /*1ca0*/  IMAD.MOV.U32 R12, RZ, RZ, R18 ;  /* 0x000000ffff0c7224 */ /* 0x000fe200078e0012 */
[----:B------:R-:W-:Y:S01]  /*1cb0*/  ISETP.GE.AND P1, PT, R40, 0x1, PT ;  /* 0x000000012800780c */ /* 0x000fe20003f26270 */
[----:B------:R-:W-:Y:S01]  /*1cc0*/  IMAD.SHL.U32 R76, R7, 0x8, RZ ;  /* 0x00000008074c7824 */ /* 0x000fe200078e00ff */
[----:B------:R-:W-:Y:S01]  /*1cd0*/  LOP3.LUT R10, R10, R15, RZ, 0x3c, !PT ;  /* 0x0000000f0a0a7212 */ /* 0x000fe200078e3cff */
[----:B------:R-:W-:Y:S01]  /*1ce0*/  IMAD.SHL.U32 R15, R9, 0x40, RZ ;  /* 0x00000040090f7824 */ /* 0x000fe200078e00ff */
[----:B------:R-:W-:Y:S01]  /*1cf0*/  ISETP.GE.AND P4, PT, R5, c[0x0][0x1d4], PT ;  /* 0x0000750005007a0c */ /* 0x000fe20003f86270 */
[----:B------:R-:W-:Y:S01]  /*1d00*/  IMAD.SHL.U32 R79, R6, 0x40, RZ ;  /* 0x00000040064f7824 */ /* 0x000fe200078e00ff */
[----:B------:R-:W-:Y:S01]  /*1d10*/  LEA.HI R82, R81, R78, RZ, 0x5 ;  /* 0x0000004e51527211 */ /* 0x000fe200078f28ff */
[----:B------:R-:W-:Y:S01]  /*1d20*/  IMAD R197, R7, 0x200, R10 ;  /* 0x0000020007c57824 */ /* 0x000fe200078e020a */
[----:B------:R-:W-:Y:S01]  /*1d30*/  LOP3.LUT R15, R15, 0x1c0, RZ, 0xc0, !PT ;  /* 0x000001c00f0f7812 */ /* 0x000fe200078ec0ff */
[----:B------:R-:W-:Y:S01]  /*1d40*/  UISETP.GT.AND UP2, UPT, UR25, UR9, UPT ;  /* 0x000000091900728c */ /* 0x000fe2000bf44270 */
[----:B------:R-:W-:Y:S01]  /*1d50*/  LOP3.LUT R79, R79, 0xfffffe00, RZ, 0xc0, !PT ;  /* 0xfffffe004f4f7812 */ /* 0x000fe200078ec0ff */
[----:B------:R-:W-:Y:S01]  /*1d60*/  IMAD.SHL.U32 R197, R197, 0x2, RZ ;  /* 0x00000002c5c57824 */ /* 0x000fe200078e00ff */
[----:B------:R-:W-:-:S02]  /*1d70*/  LOP3.LUT R76, R15, 0x8, R76, 0xf8, !PT ;  /* 0x000000080f4c7812 */ /* 0x000fc400078ef84c */
[----:B------:R-:W-:Y:S02]  /*1d80*/  SHF.R.U32.HI R15, RZ, 0x3, R15 ;  /* 0x00000003ff0f7819 */ /* 0x000fe4000001160f */
[----:B------:R-:W-:Y:S02]  /*1d90*/  IADD3 R196, R197, 0x6120, RZ ;  /* 0x00006120c5c47810 */ /* 0x000fe40007ffe0ff */
[----:B------:R-:W-:Y:S02]  /*1da0*/  LOP3.LUT R76, R76, R15, RZ, 0x3c, !PT ;  /* 0x0000000f4c4c7212 */ /* 0x000fe400078e3cff */
[----:B------:R-:W-:Y:S02]  /*1db0*/  SHF.R.S32.HI R80, RZ, 0x5, R82 ;  /* 0x00000005ff507819 */ /* 0x000fe40000011452 */
[----:B------:R-:W-:Y:S02]  /*1dc0*/  IADD3 R205, R199, 0x100, RZ ;  /* 0x00000100c7cd7810 */ /* 0x000fe40007ffe0ff */
[----:B------:R-:W-:-:S02]  /*1dd0*/  SHF.R.S32.HI R212, RZ, 0x1f, R209 ;  /* 0x0000001fffd47819 */ /* 0x000fc400000114d1 */
[----:B------:R-:W-:Y:S02]  /*1de0*/  SHF.R.S32.HI R211, RZ, 0x1f, R208 ;  /* 0x0000001fffd37819 */ /* 0x000fe400000114d0 */
[----:B-----5:R-:W-:Y:S01]  /*1df0*/  SHF.R.S32.HI R8, RZ, 0x1f, R200 ;  /* 0x0000001fff087819 */ /* 0x020fe200000114c8 */
[----:B------:R-:W-:-:S04]  /*1e00*/  IMAD.WIDE.U32 R16, R200, c[0x0][0x1f0], R16 ;  /* 0x00007c00c8107a25 */ /* 0x000fc800078e0010 */
[----:B------:R-:W-:Y:S01]  /*1e10*/  IMAD R11, R8, c[0x0][0x1f0], RZ ;  /* 0x00007c00080b7a24 */ /* 0x000fe200078e02ff */
[----:B------:R-:W-:-:S03]  /*1e20*/  IADD3 R16, P0, R16, UR14, RZ ;  /* 0x0000000e10107c10 */ /* 0x000fc6000ff1e0ff */
[----:B------:R-:W-:-:S05]  /*1e30*/  IMAD R11, R200, c[0x0][0x1f4], R11 ;  /* 0x00007d00c80b7a24 */ /* 0x000fca00078e020b */
[----:B------:R-:W-:Y:S02]  /*1e40*/  IADD3.X R11, R17, UR7, R11, P0, !PT ;  /* 0x00000007110b7c10 */ /* 0x000fe400087fe40b */
[----:B------:R-:W-:-:S04]  /*1e50*/  LEA R17, P0, R16, c[0x0][0x1c8], 0x1 ;  /* 0x0000720010117a11 */ /* 0x000fc800078008ff */
[----:B------:R-:W-:Y:S01]  /*1e60*/  LEA.HI.X R16, R16, c[0x0][0x1cc], R11, 0x1, P0 ;  /* 0x0000730010107a11 */ /* 0x000fe200000f0c0b */
[----:B------:R-:W-:Y:S01]  /*1e70*/  IMAD R11, R8, c[0x0][0x218], RZ ;  /* 0x00008600080b7a24 */ /* 0x000fe200078e02ff */
[----:B------:R-:W-:Y:S01]  /*1e80*/  SHFL.IDX PT, R10, R17, 0x1, 0x181f ;  /* 0x00381f00110a7f89 */ /* 0x000fe200000e0000 */
[----:B------:R-:W-:-:S03]  /*1e90*/  IMAD.WIDE.U32 R8, R200, c[0x0][0x218], R12 ;  /* 0x00008600c8087a25 */ /* 0x000fc600078e000c */
[----:B------:R-:W-:Y:S01]  /*1ea0*/  SHFL.IDX PT, R12, R17, RZ, 0x181f ;  /* 0x00181fff110c7589 */ /* 0x000fe200000e0000 */
[----:B------:R-:W-:Y:S01]  /*1eb0*/  IMAD R7, R200, c[0x0][0x21c], R11 ;  /* 0x00008700c8077a24 */ /* 0x000fe200078e020b */
[----:B------:R-:W-:Y:S02]  /*1ec0*/  IADD3 R8, P0, R8, UR22, RZ ;  /* 0x0000001608087c10 */ /* 0x000fe4000ff1e0ff */
[----:B------:R-:W1:Y:S02]  /*1ed0*/  SHFL.IDX PT, R13, R16, RZ, 0x181f ;  /* 0x00181fff100d7589 */ /* 0x000e6400000e0000 */
[----:B------:R-:W-:Y:S02]  /*1ee0*/  IADD3.X R7, R9, UR6, R7, P0, !PT ;  /* 0x0000000609077c10 */ /* 0x000fe400087fe407 */
[----:B------:R2:W3:Y:S01]  /*1ef0*/  SHFL.IDX PT, R11, R16, 0x1, 0x181f ;  /* 0x00381f00100b7f89 */ /* 0x0004e200000e0000 */
[----:B------:R-:W-:Y:S02]  /*1f00*/  LEA R14, P0, R8, c[0x0][0x1f8], 0x1 ;  /* 0x00007e00080e7a11 */ /* 0x000fe400078008ff */
[----:B------:R-:W-:-:S02]  /*1f10*/  IADD3 R9, R197, 0x6100, RZ ;  /* 0x00006100c5097810 */ /* 0x000fc40007ffe0ff */
[----:B------:R-:W-:Y:S01]  /*1f20*/  LEA.HI.X R7, R8, c[0x0][0x1fc], R7, 0x1, P0 ;  /* 0x00007f0008077a11 */ /* 0x000fe200000f0c07 */
[----:B------:R-:W-:Y:S01]  /*1f30*/  SHFL.IDX PT, R44, R14, RZ, 0x181f ;  /* 0x00181fff0e2c7589 */ /* 0x000fe200000e0000 */
[----:B------:R-:W-:Y:S02]  /*1f40*/  ISETP.GT.AND P0, PT, R40, 0x20, PT ;  /* 0x000000202800780c */ /* 0x000fe40003f04270 */
[----:B------:R-:W-:Y:S01]  /*1f50*/  @P3 IADD3 R196, R9, -0x20, RZ ;  /* 0xffffffe009c43810 */ /* 0x000fe20007ffe0ff */
[----:B------:R4:W5:Y:S01]  /*1f60*/  SHFL.IDX PT, R68, R14, 0x1, 0x181f ;  /* 0x00381f000e447f89 */ /* 0x00096200000e0000 */
[----:B------:R-:W-:Y:S02]  /*1f70*/  ISETP.GE.AND P3, PT, R4, c[0x0][0x1d4], PT ;  /* 0x0000750004007a0c */ /* 0x000fe40003f66270 */
[----:B------:R-:W-:Y:S01]  /*1f80*/  IADD3 R187, R196, 0x800, RZ ;  /* 0x00000800c4bb7810 */ /* 0x000fe20007ffe0ff */
[----:B------:R-:W-:Y:S01]  /*1f90*/  SHFL.IDX PT, R9, R7, RZ, 0x181f ;  /* 0x00181fff07097589 */ /* 0x000fe200000e0000 */
[----:B------:R-:W-:-:S02]  /*1fa0*/  SEL R213, RZ, 0x10, P3 ;  /* 0x00000010ffd57807 */ /* 0x000fc40001800000 */
[C---:B------:R-:W-:Y:S01]  /*1fb0*/  IADD3 R186, R196.reuse, 0x1000, RZ ;  /* 0x00001000c4ba7810 */ /* 0x040fe20007ffe0ff */
[----:B------:R5:W5:Y:S01]  /*1fc0*/  SHFL.IDX PT, R8, R7, 0x1, 0x181f ;  /* 0x00381f0007087f89 */ /* 0x000b6200000e0000 */
[----:B------:R-:W-:Y:S01]  /*1fd0*/  IADD3 R185, R196, 0x1800, RZ ;  /* 0x00001800c4b97810 */ /* 0x000fe20007ffe0ff */
[--C-:B-1----:R-:W-:Y:S01]  /*1fe0*/  @P1 IMAD.WIDE R18, R210, 0x2, R12.reuse ;  /* 0x00000002d2121825 */ /* 0x102fe200078e020c */
[C---:B------:R-:W-:Y:S02]  /*1ff0*/  IADD3 R183, R196.reuse, 0x2000, RZ ;  /* 0x00002000c4b77810 */ /* 0x040fe40007ffe0ff */
[C---:B------:R-:W-:Y:S01]  /*2000*/  IADD3 R182, R196.reuse, 0x2800, RZ ;  /* 0x00002800c4b67810 */ /* 0x040fe20007ffe0ff */
[--C-:B--2---:R-:W-:Y:S01]  /*2010*/  @P1 IMAD.WIDE R16, R209, 0x2, R12.reuse ;  /* 0x00000002d1101825 */ /* 0x104fe200078e020c */
[----:B------:R1:W-:Y:S01]  /*2020*/  @P1 LDGSTS.E.BYPASS.LTC128B.128 [R199+0x6100], [R18.64], !P5 ;  /* 0x0610000012c71fae */ /* 0x0003e2000e901d52 */
[----:B------:R-:W-:Y:S02]  /*2030*/  IADD3 R181, R196, 0x3000, RZ ;  /* 0x00003000c4b57810 */ /* 0x000fe40007ffe0ff */
[----:B------:R-:W-:Y:S01]  /*2040*/  @P1 IMAD.WIDE R12, R208, 0x2, R12 ;  /* 0x00000002d00c1825 */ /* 0x000fe200078e020c */
[----:B------:R2:W-:Y:S01]  /*2050*/  @P1 LDGSTS.E.BYPASS.LTC128B.128 [R199+0x8100], [R16.64], !P4 ;  /* 0x0810000010c71fae */ /* 0x0005e2000e101d52 */
[----:B------:R-:W-:-:S02]  /*2060*/  IADD3 R180, R196, 0x3800, RZ ;  /* 0x00003800c4b47810 */ /* 0x000fc40007ffe0ff */
[--C-:B---3--:R-:W-:Y:S01]  /*2070*/  @P0 IMAD.WIDE R20, R210, 0x2, R10.reuse ;  /* 0x00000002d2140825 */ /* 0x108fe200078e020a */
[----:B------:R3:W-:Y:S01]  /*2080*/  @P1 LDGSTS.E.BYPASS.LTC128B.128 [R199+0xa100], [R12.64], !P3 ;  /* 0x0a1000000cc71fae */ /* 0x0007e2000d901d52 */
[C---:B------:R-:W-:Y:S02]  /*2090*/  IADD3 R179, R196.reuse, 0x4000, RZ ;  /* 0x00004000c4b37810 */ /* 0x040fe40007ffe0ff */
[--C-:B------:R-:W-:Y:S01]  /*20a0*/  @P0 IMAD.WIDE R22, R209, 0x2, R10.reuse ;  /* 0x00000002d1160825 */ /* 0x100fe200078e020a */
[----:B------:R1:W-:Y:S01]  /*20b0*/  @P0 LDGSTS.E.BYPASS.LTC128B.128 [R199+0x7100], [R20.64], !P5 ;  /* 0x0710000014c70fae */ /* 0x0003e2000e901d52 */
[----:B------:R-:W-:Y:S02]  /*20c0*/  IADD3 R178, R196, 0x4800, RZ ;  /* 0x00004800c4b27810 */ /* 0x000fe40007ffe0ff */
[----:B----4-:R-:W-:Y:S01]  /*20d0*/  @P0 IMAD.WIDE R14, R208, 0x2, R10 ;  /* 0x00000002d00e0825 */ /* 0x010fe200078e020a */
[----:B------:R4:W-:Y:S01]  /*20e0*/  @P0 LDGSTS.E.BYPASS.LTC128B.128 [R199+0x9100], [R22.64], !P4 ;  /* 0x0910000016c70fae */ /* 0x0009e2000e101d52 */
[----:B------:R-:W-:-:S02]  /*20f0*/  IADD3 R177, R196, 0x5000, RZ ;  /* 0x00005000c4b17810 */ /* 0x000fc40007ffe0ff */
[----:B-----5:R-:W-:Y:S01]  /*2100*/  IMAD.WIDE R6, R210, 0x2, RZ ;  /* 0x00000002d2067825 */ /* 0x020fe200078e02ff */
[----:B------:R5:W-:Y:S01]  /*2110*/  @P0 LDGSTS.E.BYPASS.LTC128B.128 [R199+0xb100], [R14.64], !P3 ;  /* 0x0b1000000ec70fae */ /* 0x000be2000d901d52 */
[----:B------:R-:W-:Y:S02]  /*2120*/  IADD3 R176, R196, 0x5800, RZ ;  /* 0x00005800c4b07810 */ /* 0x000fe40007ffe0ff */
[----:B------:R-:W-:Y:S01]  /*2130*/  IMAD R11, R80, 0x400, R79 ;  /* 0x00000400500b7824 */ /* 0x000fe200078e024f */
[----:B------:R-:W0:Y:S01]  /*2140*/  LDGDEPBAR ;  /* 0x00000000000079af */ /* 0x000e220000000000 */
[----:B------:R-:W-:Y:S02]  /*2150*/  IADD3 R42, P1, R6, R68, RZ ;  /* 0x00000044062a7210 */ /* 0x000fe40007f3e0ff */
[----:B------:R-:W-:-:S03]  /*2160*/  IMAD.IADD R198, R76, 0x1, R11 ;  /* 0x000000014cc67824 */ /* 0x000fc600078e020b */
[----:B------:R-:W-:Y:S02]  /*2170*/  IMAD.X R43, R7, 0x1, R8, P1 ;  /* 0x00000001072b7824 */ /* 0x000fe400008e0608 */
[----:B--2---:R-:W-:Y:S01]  /*2180*/  IMAD.WIDE R16, R209, 0x2, RZ ;  /* 0x00000002d1107825 */ /* 0x004fe200078e02ff */
[----:B---3--:R-:W-:-:S03]  /*2190*/  IADD3 R12, P0, R44, R6, RZ ;  /* 0x000000062c0c7210 */ /* 0x008fc60007f1e0ff */
[----:B------:R-:W-:Y:S01]  /*21a0*/  IMAD.SHL.U32 R198, R198, 0x2, RZ ;  /* 0x00000002c6c67824 */ /* 0x000fe200078e00ff */
[----:B------:R-:W-:Y:S01]  /*21b0*/  IADD3 R6, P6, R44, R16, RZ ;  /* 0x000000102c067210 */ /* 0x000fe20007fde0ff */
[C---:B------:R-:W-:Y:S01]  /*21c0*/  IMAD.X R13, R9.reuse, 0x1, R7, P0 ;  /* 0x00000001090d7824 */ /* 0x040fe200000e0607 */
[----:B------:R-:W-:Y:S01]  /*21d0*/  IADD3 R70, P0, R16, R68, RZ ;  /* 0x0000004410467210 */ /* 0x000fe20007f1e0ff */
[----:B------:R-:W-:Y:S02]  /*21e0*/  IMAD R194, R2, 0x2, R198 ;  /* 0x0000000202c27824 */ /* 0x000fe400078e02c6 */
[----:B------:R-:W-:Y:S01]  /*21f0*/  IMAD.X R7, R9, 0x1, R17, P6 ;  /* 0x0000000109077824 */ /* 0x000fe200030e0611 */
[----:B------:R-:W-:Y:S01]  /*2200*/  ISETP.GE.AND P6, PT, R5, c[0x0][0x1d4], PT ;  /* 0x0000750005007a0c */ /* 0x000fe20003fc6270 */
[----:B------:R-:W-:Y:S02]  /*2210*/  IMAD.X R71, R17, 0x1, R8, P0 ;  /* 0x0000000111477824 */ /* 0x000fe400000e0608 */
[----:B-----5:R-:W-:Y:S01]  /*2220*/  IMAD.WIDE R14, R208, 0x2, RZ ;  /* 0x00000002d00e7825 */ /* 0x020fe200078e02ff */
[----:B------:R-:W-:-:S04]  /*2230*/  DEPBAR.LE SB0, 0x1 ;  /* 0x000080400000791a */ /* 0x000fc80000000000 */
[----:B------:R-:W-:-:S04]  /*2240*/  DEPBAR.LE SB0, 0x0 ;  /* 0x000080000000791a */ /* 0x000fc80000000000 */
[----:B------:R-:W-:Y:S01]  /*2250*/  BAR.SYNC.DEFER_BLOCKING 0x0 ;  /* 0x0000000000007b1d */ /* 0x000fe20000010000 */
[----:B------:R-:W-:Y:S01]  /*2260*/  IADD3 R44, P1, R44, R14, RZ ;  /* 0x0000000e2c2c7210 */ /* 0x000fe20007f3e0ff */
[C---:B------:R-:W-:Y:S01]  /*2270*/  IMAD R193, R3.reuse, 0x2, R198 ;  /* 0x0000000203c17824 */ /* 0x040fe200078e02c6 */
[----:B------:R-:W-:Y:S01]  /*2280*/  IADD3 R68, P0, R14, R68, RZ ;  /* 0x000000440e447210 */ /* 0x000fe20007f1e0ff */
[----:B------:R-:W-:Y:S02]  /*2290*/  IMAD R191, R3, 0x2, R194 ;  /* 0x0000000203bf7824 */ /* 0x000fe400078e02c2 */
[----:B------:R-:W-:Y:S01]  /*22a0*/  IMAD.X R45, R9, 0x1, R15, P1 ;  /* 0x00000001092d7824 */ /* 0x000fe200008e060f */
[----:B------:R-:W-:Y:S01]  /*22b0*/  ISETP.GE.AND P1, PT, R210, c[0x0][0x1d4], PT ;  /* 0x00007500d2007a0c */ /* 0x000fe20003f26270 */
[----:B------:R-:W-:-:S03]  /*22c0*/  IMAD.X R69, R15, 0x1, R8, P0 ;  /* 0x000000010f457824 */ /* 0x000fc600000e0608 */
[----:B------:R-:W-:Y:S02]  /*22d0*/  ISETP.LT.OR P0, PT, R40, 0x1, P1 ;  /* 0x000000012800780c */ /* 0x000fe40000f01670 */
[----:B------:R-:W-:Y:S01]  /*22e0*/  ISETP.GE.AND P1, PT, R4, c[0x0][0x1d4], PT ;  /* 0x0000750004007a0c */ /* 0x000fe20003f26270 */
[----:B------:R-:W-:Y:S04]  /*22f0*/  LDSM.16.M88.4 R72, [R198+0xc100] ;  /* 0x00c10000c648783b */ /* 0x000fe80000000200 */
[----:B------:R-:W2:Y:S04]  /*2300*/  LDSM.16.M88.4 R24, [R197+0x6100] ;  /* 0x00610000c518783b */ /* 0x000ea80000000200 */
[----:B------:R-:W-:Y:S04]  /*2310*/  LDSM.16.M88.4 R52, [R194+0xc100] ;  /* 0x00c10000c234783b */ /* 0x000fe80000000200 */
[----:B-1----:R-:W4:Y:S04]  /*2320*/  LDSM.16.M88.4 R16, [R197+0x6900] ;  /* 0x00690000c510783b */ /* 0x002f280000000200 */
[----:B------:R-:W1:Y:S04]  /*2330*/  LDSM.16.M88.4 R8, [R197+0x7100] ;  /* 0x00710000c508783b */ /* 0x000e680000000200 */
[----:B------:R-:W3:Y:S04]  /*2340*/  LDSM.16.M88.4 R36, [R197+0x7900] ;  /* 0x00790000c524783b */ /* 0x000ee80000000200 */
[----:B------:R-:W5:Y:S04]  /*2350*/  LDSM.16.M88.4 R32, [R196] ;  /* 0x00000000c420783b */ /* 0x000f680000000200 */
[----:B------:R-:W-:Y:S04]  /*2360*/  LDSM.16.M88.4 R64, [R196+0x800] ;  /* 0x00080000c440783b */ /* 0x000fe80000000200 */
        /* <DEDUP_REMOVED lines=8> */
[C---:B--2---:R-:W-:Y:S08]  /*23f0*/  HMMA.16816.F32.BF16 R28, R72.reuse, R24, RZ ;  /* 0x00000018481c723c */ /* 0x044ff000000418ff */
[----:B------:R-:W-:Y:S02]  /*2400*/  HMMA.16816.F32.BF16 R24, R72, R26, RZ ;  /* 0x0000001a4818723c */ /* 0x000fe400000418ff */
[----:B------:R3:W-:Y:S01]  /*2410*/  LDGSTS.E.BYPASS.LTC128B.128 [R199+0x2100], [R6.64], !P0 ;  /* 0x0210000006c77fae */ /* 0x0007e2000c101d52 */
[----:B------:R-:W-:-:S02]  /*2420*/  ISETP.LT.OR P0, PT, R40, 0x1, P1 ;  /* 0x000000012800780c */ /* 0x000fc40000f01670 */
[----:B------:R-:W-:-:S03]  /*2430*/  ISETP.LT.OR P1, PT, R40, 0x21, P1 ;  /* 0x000000212800780c */ /* 0x000fc60000f21670 */
[C---:B----4-:R-:W-:Y:S08]  /*2440*/  HMMA.16816.F32.BF16 R20, R72.reuse, R16, RZ ;  /* 0x000000104814723c */ /* 0x050ff000000418ff */
[----:B------:R2:W-:Y:S01]  /*2450*/  LDGSTS.E.BYPASS.LTC128B.128 [R199+0x4100], [R44.64], !P0 ;  /* 0x041000002cc77fae */ /* 0x0005e2000c101d52 */
[----:B------:R-:W-:Y:S01]  /*2460*/  ISETP.GE.AND P0, PT, R210, c[0x0][0x1d4], PT ;  /* 0x00007500d2007a0c */ /* 0x000fe20003f06270 */
[----:B-1----:R-:W-:Y:S03]  /*2470*/  HMMA.16816.F32.BF16 R12, R72, R8, RZ ;  /* 0x00000008480c723c */ /* 0x002fe600000418ff */
[----:B------:R-:W-:-:S05]  /*2480*/  ISETP.LT.OR P0, PT, R40, 0x21, P0 ;  /* 0x000000212800780c */ /* 0x000fca0000701670 */
[C---:B------:R-:W-:Y:S08]  /*2490*/  HMMA.16816.F32.BF16 R16, R72.reuse, R18, RZ ;  /* 0x000000124810723c */ /* 0x040ff000000418ff */
[----:B------:R1:W-:Y:S01]  /*24a0*/  LDGSTS.E.BYPASS.LTC128B.128 [R199+0x1100], [R42.64], !P0 ;  /* 0x011000002ac77fae */ /* 0x0003e2000c101d52 */
[----:B------:R-:W-:Y:S01]  /*24b0*/  LOP3.LUT P0, RZ, R0, 0x4, RZ, 0xc0, !PT ;  /* 0x0000000400ff7812 */ /* 0x000fe2000780c0ff */
[----:B------:R-:W-:Y:S01]  /*24c0*/  IMAD.MOV.U32 R0, RZ, RZ, 0x40 ;  /* 0x00000040ff007424 */ /* 0x000fe200078e00ff */
[----:B------:R-:W-:Y:S01]  /*24d0*/  HMMA.16816.F32.BF16 R8, R72, R10, RZ ;  /* 0x0000000a4808723c */ /* 0x000fe200000418ff */
[----:B------:R4:W-:Y:S03]  /*24e0*/  LDGSTS.E.BYPASS.LTC128B.128 [R199+0x3100], [R70.64], !P6 ;  /* 0x0310000046c77fae */ /* 0x0009e6000f101d52 */
[----:B------:R-:W-:Y:S01]  /*24f0*/  SEL R0, R0, 0xffffffc0, !P0 ;  /* 0xffffffc000007807 */ /* 0x000fe20004000000 */
[----:B------:R4:W-:Y:S01]  /*2500*/  LDGSTS.E.BYPASS.LTC128B.128 [R199+0x5100], [R68.64], !P1 ;  /* 0x0510000044c77fae */ /* 0x0009e2000c901d52 */
[----:B------:R-:W-:-:S02]  /*2510*/  PLOP3.LUT P0, PT, PT, PT, UP2, 0x40, 0x0 ;  /* 0x000000000000781c */ /* 0x000fc40003f0e828 */
[C---:B---3--:R-:W-:Y:S01]  /*2520*/  HMMA.16816.F32.BF16 R4, R72.reuse, R36, RZ ;  /* 0x000000244804723c */ /* 0x048fe200000418ff */
[----:B------:R-:W-:Y:S01]  /*2530*/  IMAD.IADD R192, R197, 0x1, R0 ;  /* 0x00000001c5c07824 */ /* 0x000fe200078e0200 */
[----:B------:R-:W-:Y:S01]  /*2540*/  LDSM.16.M88.4 R48, [R193+0xc100] ;  /* 0x00c10000c130783b */ /* 0x000fe20000000200 */
[----:B------:R-:W-:Y:S01]  /*2550*/  IMAD.IADD R184, R0, 0x1, R196 ;  /* 0x0000000100b87824 */ /* 0x000fe200078e02c4 */
[----:B------:R-:W-:Y:S02]  /*2560*/  ISETP.GT.AND P1, PT, R202, 0x3f, PT ;  /* 0x0000003fca00780c */ /* 0x000fe40003f24270 */
[----:B--2---:R-:W-:Y:S02]  /*2570*/  LDSM.16.M88.4 R44, [R192+0x6100] ;  /* 0x00610000c02c783b */ /* 0x004fe40000000200 */
[----:B------:R-:W-:Y:S02]  /*2580*/  HMMA.16816.F32.BF16 R72, R72, R38, RZ ;  /* 0x000000264848723c */ /* 0x000fe400000418ff */
[----:B------:R-:W2:Y:S04]  /*2590*/  LDSM.16.M88.4 R36, [R192+0x7100] ;  /* 0x00710000c024783b */ /* 0x000ea80000000200 */
[----:B------:R-:W0:Y:S02]  /*25a0*/  LDGDEPBAR ;  /* 0x00000000000079af */ /* 0x000e240000000000 */
[C---:B-----5:R-:W-:Y:S02]  /*25b0*/  HMMA.16816.F32.BF16 R28, R52.reuse, R32, R28 ;  /* 0x00000020341c723c */ /* 0x060fe4000004181c */
[----:B-1----:R-:W1:Y:S06]  /*25c0*/  LDSM.16.M88.4 R40, [R192+0x6900] ;  /* 0x00690000c028783b */ /* 0x002e6c0000000200 */
[C---:B------:R-:W-:Y:S01]  /*25d0*/  HMMA.16816.F32.BF16 R24, R52.reuse, R34, R24 ;  /* 0x000000223418723c */ /* 0x040fe20000041818 */
[----:B------:R-:W3:Y:S04]  /*25e0*/  LDSM.16.M88.4 R32, [R192+0x7900] ;  /* 0x00790000c020783b */ /* 0x000ee80000000200 */
[----:B----4-:R-:W-:Y:S03]  /*25f0*/  LDSM.16.M88.4 R68, [R191+0xc100] ;  /* 0x00c10000bf44783b */ /* 0x010fe60000000200 */
[C---:B------:R-:W-:Y:S08]  /*2600*/  HMMA.16816.F32.BF16 R12, R52.reuse, R60, R12 ;  /* 0x0000003c340c723c */ /* 0x040ff0000004180c */
[C---:B------:R-:W-:Y:S08]  /*2610*/  HMMA.16816.F32.BF16 R20, R52.reuse, R64, R20 ;  /* 0x000000403414723c */ /* 0x040ff00000041814 */
[C---:B------:R-:W-:Y:S01]  /*2620*/  HMMA.16816.F32.BF16 R16, R52.reuse, R66, R16 ;  /* 0x000000423410723c */ /* 0x040fe20000041810 */
[----:B------:R-:W-:Y:S07]  /*2630*/  LDSM.16.M88.4 R64, [R184] ;  /* 0x00000000b840783b */ /* 0x000fee0000000200 */
[C---:B------:R-:W-:Y:S01]  /*2640*/  HMMA.16816.F32.BF16 R8, R52.reuse, R62, R8 ;  /* 0x0000003e3408723c */ /* 0x040fe20000041808 */
[----:B------:R-:W-:Y:S07]  /*2650*/  LDSM.16.M88.4 R60, [R184+0x800] ;  /* 0x00080000b83c783b */ /* 0x000fee0000000200 */
[C---:B------:R-:W-:Y:S08]  /*2660*/  HMMA.16816.F32.BF16 R4, R52.reuse, R56, R4 ;  /* 0x000000383404723c */ /* 0x040ff00000041804 */
[----:B------:R-:W-:Y:S01]  /*2670*/  HMMA.16816.F32.BF16 R72, R52, R58, R72 ;  /* 0x0000003a3448723c */ /* 0x000fe20000041848 */
[----:B------:R-:W4:Y:S04]  /*2680*/  LDSM.16.M88.4 R56, [R184+0x1000] ;  /* 0x00100000b838783b */ /* 0x000f280000000200 */
[----:B------:R-:W5:Y:S03]  /*2690*/  LDSM.16.M88.4 R52, [R184+0x1800] ;  /* 0x00180000b834783b */ /* 0x000f660000000200 */
[C---:B--2---:R-:W-:Y:S08]  /*26a0*/  HMMA.16816.F32.BF16 R12, R48.reuse, R36, R12 ;  /* 0x00000024300c723c */ /* 0x044ff0000004180c */
[C---:B------:R-:W-:Y:S08]  /*26b0*/  HMMA.16816.F32.BF16 R28, R48.reuse, R44, R28 ;  /* 0x0000002c301c723c */ /* 0x040ff0000004181c */
[C---:B------:R-:W-:Y:S01]  /*26c0*/  HMMA.16816.F32.BF16 R24, R48.reuse, R46, R24 ;  /* 0x0000002e3018723c */ /* 0x040fe20000041818 */
[----:B------:R-:W-:Y:S07]  /*26d0*/  LDSM.16.M88.4 R44, [R197+0x8100] ;  /* 0x00810000c52c783b */ /* 0x000fee0000000200 */
[C---:B-1----:R-:W-:Y:S08]  /*26e0*/  HMMA.16816.F32.BF16 R20, R48.reuse, R40, R20 ;  /* 0x000000283014723c */ /* 0x042ff00000041814 */
[C---:B------:R-:W-:Y:S01]  /*26f0*/  HMMA.16816.F32.BF16 R16, R48.reuse, R42, R16 ;  /* 0x0000002a3010723c */ /* 0x040fe20000041810 */
[----:B------:R-:W-:Y:S07]  /*2700*/  LDSM.16.M88.4 R40, [R197+0x8900] ;  /* 0x00890000c528783b */ /* 0x000fee0000000200 */
[C---:B------:R-:W-:Y:S01]  /*2710*/  HMMA.16816.F32.BF16 R8, R48.reuse, R38, R8 ;  /* 0x000000263008723c */ /* 0x040fe20000041808 */
[----:B------:R-:W-:Y:S07]  /*2720*/  LDSM.16.M88.4 R36, [R197+0x9100] ;  /* 0x00910000c524783b */ /* 0x000fee0000000200 */
[C---:B---3--:R-:W-:Y:S08]  /*2730*/  HMMA.16816.F32.BF16 R4, R48.reuse, R32, R4 ;  /* 0x000000203004723c */ /* 0x048ff00000041804 */
[----:B------:R-:W-:Y:S01]  /*2740*/  HMMA.16816.F32.BF16 R72, R48, R34, R72 ;  /* 0x000000223048723c */ /* 0x000fe20000041848 */
[----:B------:R-:W1:Y:S04]  /*2750*/  LDSM.16.M88.4 R48, [R198+0x10100] ;  /* 0x01010000c630783b */ /* 0x000e680000000200 */
[----:B------:R-:W2:Y:S03]  /*2760*/  LDSM.16.M88.4 R32, [R197+0x9900] ;  /* 0x00990000c520783b */ /* 0x000ea60000000200 */
[C---:B----4-:R-:W-:Y:S08]  /*2770*/  HMMA.16816.F32.BF16 R12, R68.reuse, R56, R12 ;  /* 0x00000038440c723c */ /* 0x050ff0000004180c */
[C---:B------:R-:W-:Y:S08]  /*2780*/  HMMA.16816.F32.BF16 R28, R68.reuse, R64, R28 ;  /* 0x00000040441c723c */ /* 0x040ff0000004181c */
[C---:B------:R-:W-:Y:S01]  /*2790*/  HMMA.16816.F32.BF16 R24, R68.reuse, R66, R24 ;  /* 0x000000424418723c */ /* 0x040fe20000041818 */
[----:B------:R-:W-:Y:S07]  /*27a0*/  LDSM.16.M88.4 R64, [R196+0x2000] ;  /* 0x00200000c440783b */ /* 0x000fee0000000200 */
[C---:B------:R-:W-:Y:S08]  /*27b0*/  HMMA.16816.F32.BF16 R20, R68.reuse, R60, R20 ;  /* 0x0000003c4414723c */ /* 0x040ff00000041814 */
[C---:B------:R-:W-:Y:S01]  /*27c0*/  HMMA.16816.F32.BF16 R16, R68.reuse, R62, R16 ;  /* 0x0000003e4410723c */ /* 0x040fe20000041810 */
[----:B------:R-:W-:Y:S07]  /*27d0*/  LDSM.16.M88.4 R60, [R196+0x2800] ;  /* 0x00280000c43c783b */ /* 0x000fee0000000200 */
[C---:B------:R-:W-:Y:S01]  /*27e0*/  HMMA.16816.F32.BF16 R8, R68.reuse, R58, R8 ;  /* 0x0000003a4408723c */ /* 0x040fe20000041808 */
[----:B------:R-:W-:Y:S07]  /*27f0*/  LDSM.16.M88.4 R56, [R196+0x3000] ;  /* 0x00300000c438783b */ /* 0x000fee0000000200 */
[C---:B-----5:R-:W-:Y:S08]  /*2800*/  HMMA.16816.F32.BF16 R4, R68.reuse, R52, R4 ;  /* 0x000000344404723c */ /* 0x060ff00000041804 */
[----:B------:R-:W-:Y:S01]  /*2810*/  HMMA.16816.F32.BF16 R72, R68, R54, R72 ;  /* 0x000000364448723c */ /* 0x000fe20000041848 */
[----:B------:R-:W3:Y:S04]  /*2820*/  LDSM.16.M88.4 R68, [R194+0x10100] ;  /* 0x01010000c244783b */ /* 0x000ee80000000200 */
[----:B------:R-:W4:Y:S03]  /*2830*/  LDSM.16.M88.4 R52, [R196+0x3800] ;  /* 0x00380000c434783b */ /* 0x000f260000000200 */
[C---:B-1----:R-:W-:Y:S08]  /*2840*/  HMMA.16816.F32.BF16 R12, R48.reuse, R36, R12 ;  /* 0x00000024300c723c */ /* 0x042ff0000004180c */
        /* <DEDUP_REMOVED lines=8> */
[C---:B--2---:R-:W-:Y:S08]  /*28d0*/  HMMA.16816.F32.BF16 R4, R48.reuse, R32, R4 ;  /* 0x000000203004723c */ /* 0x044ff00000041804 */
[----:B------:R-:W-:Y:S01]  /*28e0*/  HMMA.16816.F32.BF16 R72, R48, R34, R72 ;  /* 0x000000223048723c */ /* 0x000fe20000041848 */
[----:B------:R-:W1:Y:S04]  /*28f0*/  LDSM.16.M88.4 R48, [R193+0x10100] ;  /* 0x01010000c130783b */ /* 0x000e680000000200 */
[----:B------:R-:W2:Y:S03]  /*2900*/  LDSM.16.M88.4 R32, [R192+0x9900] ;  /* 0x00990000c020783b */ /* 0x000ea60000000200 */
[C---:B---3--:R-:W-:Y:S08]  /*2910*/  HMMA.16816.F32.BF16 R12, R68.reuse, R56, R12 ;  /* 0x00000038440c723c */ /* 0x048ff0000004180c */
        /* <DEDUP_REMOVED lines=8> */
[C---:B----4-:R-:W-:Y:S08]  /*29a0*/  HMMA.16816.F32.BF16 R4, R68.reuse, R52, R4 ;  /* 0x000000344404723c */ /* 0x050ff00000041804 */
        /* <DEDUP_REMOVED lines=54> */
[----:B------:R-:W4:Y:S01]  /*2d10*/  LDSM.16.M88.4 R52, [R184+0x5800] ;  /* 0x00580000b834783b */ /* 0x000f220000000200 */
        /* <DEDUP_REMOVED lines=14> */
[C---:B------:R-:W-:Y:S07]  /*2e00*/  HMMA.16816.F32.BF16 R56, R68.reuse, R58, R8 ;  /* 0x0000003a4438723c */ /* 0x040fee0000041808 */
[----:B------:R-:W-:Y:S01]  /*2e10*/  SHF.R.S32.HI R9, RZ, 0x1f, R210 ;  /* 0x0000001fff097819 */ /* 0x000fe200000114d2 */
[C---:B----4-:R-:W-:Y:S08]  /*2e20*/  HMMA.16816.F32.BF16 R32, R68.reuse, R52, R4 ;  /* 0x000000344420723c */ /* 0x050ff00000041804 */
[----:B------:R-:W-:Y:S01]  /*2e30*/  HMMA.16816.F32.BF16 R72, R68, R54, R72 ;  /* 0x000000364448723c */ /* 0x000fe20000041848 */
[----:B------:R-:W-:Y:S06]  /*2e40*/  BAR.SYNC.DEFER_BLOCKING 0x0 ;  /* 0x0000000000007b1d */ /* 0x000fec0000010000 */
[----:B------:R-:W-:Y:S05]  /*2e50*/  @P0 BRA `(.L_x_3500) ;  /* 0x0000041000000947 */ /* 0x000fea0003800000 */
[----:B------:R-:W-:Y:S01]  /*2e60*/  IADD3 R201, R202, UR12, R77 ;  /* 0x0000000ccac97c10 */ /* 0x000fe2000fffe04d */
        /* <DEDUP_REMOVED lines=11> */
[----:B------:R-:W-:Y:S01]  /*2f20*/  SHF.L.U64.HI R6, R209, 0x1, R212 ;  /* 0x00000001d1067819 */ /* 0x000fe200000102d4 */
[----:B------:R-:W-:Y:S02]  /*2f30*/  IMAD.SHL.U32 R8, R210, 0x2, RZ ;  /* 0x00000002d2087824 */ /* 0x000fe400078e00ff */
[----:B------:R-:W-:-:S04]  /*2f40*/  IMAD R201, R0, c[0x0][0x2b8], R201 ;  /* 0x0000ae0000c97a24 */ /* 0x000fc800078e02c9 */
[----:B------:R-:W-:Y:S01]  /*2f50*/  IMAD.WIDE.U32 R10, R201, c[0x0][0x1e0], RZ ;  /* 0x00007800c90a7a25 */ /* 0x000fe200078e00ff */
[----:B------:R-:W-:-:S05]  /*2f60*/  SHF.R.S32.HI R0, RZ, 0x1f, R201 ;  /* 0x0000001fff007819 */ /* 0x000fca00000114c9 */
[----:B------:R-:W-:-:S04]  /*2f70*/  IMAD R0, R0, c[0x0][0x1e0], RZ ;  /* 0x0000780000007a24 */ /* 0x000fc800078e02ff */
[----:B------:R-:W-:-:S04]  /*2f80*/  IMAD R7, R201, c[0x0][0x1e4], R0 ;  /* 0x00007900c9077a24 */ /* 0x000fc800078e0200 */
[----:B------:R-:W-:Y:S01]  /*2f90*/  IMAD.IADD R11, R11, 0x1, R7 ;  /* 0x000000010b0b7824 */ /* 0x000fe200078e0207 */
[----:B--2---:R-:W-:-:S03]  /*2fa0*/  SHF.R.S32.HI R7, RZ, 0x1f, R200 ;  /* 0x0000001fff077819 */ /* 0x004fc600000114c8 */
[----:B------:R-:W-:Y:S01]  /*2fb0*/  IMAD.WIDE.U32 R4, R200, c[0x0][0x1f0], R10 ;  /* 0x00007c00c8047a25 */ /* 0x000fe200078e000a */
[----:B------:R-:W-:Y:S02]  /*2fc0*/  SHF.L.U64.HI R10, R210, 0x1, R9 ;  /* 0x00000001d20a7819 */ /* 0x000fe40000010209 */
[----:B------:R-:W-:Y:S01]  /*2fd0*/  IADD3 R11, -R213, 0x10, RZ ;  /* 0x00000010d50b7810 */ /* 0x000fe20007ffe1ff */
[----:B------:R-:W-:Y:S01]  /*2fe0*/  IMAD R7, R7, c[0x0][0x1f0], RZ ;  /* 0x00007c0007077a24 */ /* 0x000fe200078e02ff */
[----:B------:R-:W-:Y:S02]  /*2ff0*/  IADD3 R38, P0, R4, UR14, RZ ;  /* 0x0000000e04267c10 */ /* 0x000fe4000ff1e0ff */
[----:B------:R-:W-:Y:S01]  /*3000*/  SEL R4, RZ, 0x10, P4 ;  /* 0x00000010ff047807 */ /* 0x000fe20002000000 */
[----:B------:R-:W-:Y:S01]  /*3010*/  IMAD R0, R200, c[0x0][0x1f4], R7 ;  /* 0x00007d00c8007a24 */ /* 0x000fe200078e0207 */
[----:B------:R-:W-:Y:S02]  /*3020*/  SEL R7, RZ, 0x10, P5 ;  /* 0x00000010ff077807 */ /* 0x000fe40002800000 */
[----:B------:R-:W-:-:S02]  /*3030*/  IADD3 R42, -R4, 0x10, RZ ;  /* 0x00000010042a7810 */ /* 0x000fc40007ffe1ff */
[----:B------:R-:W-:Y:S02]  /*3040*/  IADD3.X R5, R5, UR7, R0, P0, !PT ;  /* 0x0000000705057c10 */ /* 0x000fe400087fe400 */
[C---:B------:R-:W-:Y:S02]  /*3050*/  LEA R0, P0, R38.reuse, c[0x0][0x1c8], 0x1 ;  /* 0x0000720026007a11 */ /* 0x040fe400078008ff */
[----:B------:R-:W-:Y:S02]  /*3060*/  IADD3 R45, -R7, 0x10, RZ ;  /* 0x00000010072d7810 */ /* 0x000fe40007ffe1ff */
[----:B------:R-:W-:Y:S01]  /*3070*/  LEA.HI.X R38, R38, c[0x0][0x1cc], R5, 0x1, P0 ;  /* 0x0000730026267a11 */ /* 0x000fe200000f0c05 */
[----:B------:R-:W1:Y:S01]  /*3080*/  SHFL.IDX PT, R36, R0, 0x1, 0x181f ;  /* 0x00381f0000247f89 */ /* 0x000e6200000e0000 */
[----:B------:R-:W-:Y:S01]  /*3090*/  LOP3.LUT R45, R45, 0xf, RZ, 0xc0, !PT ;  /* 0x0000000f2d2d7812 */ /* 0x000fe200078ec0ff */
[----:B------:R-:W-:Y:S01]  /*30a0*/  IMAD.SHL.U32 R5, R209, 0x2, RZ ;  /* 0x00000002d1057824 */ /* 0x000fe200078e00ff */
[----:B------:R-:W-:Y:S01]  /*30b0*/  LOP3.LUT R42, R42, 0xf, RZ, 0xc0, !PT ;  /* 0x0000000f2a2a7812 */ /* 0x000fe200078ec0ff */
[----:B------:R-:W2:Y:S01]  /*30c0*/  SHFL.IDX PT, R37, R38, 0x1, 0x181f ;  /* 0x00381f0026257f89 */ /* 0x000ea200000e0000 */
[----:B------:R-:W-:-:S03]  /*30d0*/  LOP3.LUT R11, R11, 0xf, RZ, 0xc0, !PT ;  /* 0x0000000f0b0b7812 */ /* 0x000fc600078ec0ff */
        /* <DEDUP_REMOVED lines=14> */
[----:B------:R-:W-:Y:S01]  /*31c0*/  IMAD.X R51, R41, 0x1, R6, P0 ;  /* 0x0000000129337824 */ /* 0x000fe200000e0606 */
        /* <DEDUP_REMOVED lines=10> */
.L_x_3500:
[----:B------:R-:W-:Y:S01]  /*3270*/  LOP3.LUT R5, R82, 0xffffffe0, RZ, 0xc0, !PT ;  /* 0xffffffe052057812 */ /* 0x000fe200078ec0ff */
[----:B------:R-:W-:Y:S01]  /*3280*/  UIADD3 UR4, UR10, 0x1, -UR11 ;  /* 0x000000010a047890 */ /* 0x000fe2000fffe80b */
[----:B------:R-:W-:Y:S01]  /*3290*/  LEA.HI R11, R81, R78, RZ, 0x2 ;  /* 0x0000004e510b7211 */ /* 0x000fe200078f10ff */
[----:B------:R-:W-:Y:S01]  /*32a0*/  ULDC UR25, c[0x0][0x2ac] ;  /* 0x0000ab0000197ab9 */ /* 0x000fe20000000800 */
[----:B-1----:R-:W-:Y:S01]  /*32b0*/  SHF.R.S32.HI R7, RZ, 0x1f, R80 ;  /* 0x0000001fff077819 */ /* 0x002fe20000011450 */
[C---:B------:R-:W-:Y:S01]  /*32c0*/  IMAD.IADD R0, R78.reuse, 0x1, -R5 ;  /* 0x000000014e007824 */ /* 0x040fe200078e0a05 */
[----:B------:R-:W-:Y:S01]  /*32d0*/  LOP3.LUT R11, R11, 0xfffffffc, RZ, 0xc0, !PT ;  /* 0xfffffffc0b0b7812 */ /* 0x000fe200078ec0ff */
[----:B------:R-:W-:Y:S01]  /*32e0*/  ULDC UR5, c[0x0][0x324] ;  /* 0x0000c90000057ab9 */ /* 0x000fe20000000800 */
[----:B------:R-:W-:Y:S01]  /*32f0*/  LEA.HI R7, R7, R80, RZ, 0x3 ;  /* 0x0000005007077211 */ /* 0x000fe200078f18ff */
[----:B------:R-:W0:Y:S01]  /*3300*/  LDGDEPBAR ;  /* 0x00000000000079af */ /* 0x000e220000000000 */
[----:B------:R-:W-:Y:S01]  /*3310*/  SHF.R.S32.HI R5, RZ, 0x1f, R0 ;  /* 0x0000001fff057819 */ /* 0x000fe20000011400 */
[----:B------:R-:W-:Y:S01]  /*3320*/  IMAD.IADD R78, R78, 0x1, -R11 ;  /* 0x000000014e4e7824 */ /* 0x000fe200078e0a0b */
[----:B------:R-:W-:-:S02]  /*3330*/  LOP3.LUT R7, R7, 0xffffff8, RZ, 0xc0, !PT ;  /* 0x0ffffff807077812 */ /* 0x000fc400078ec0ff */
[----:B------:R-:W-:Y:S02]  /*3340*/  LEA.HI R4, R5, R0, RZ, 0x2 ;  /* 0x0000000005047211 */ /* 0x000fe400078f10ff */
[----:B------:R-:W-:Y:S01]  /*3350*/  LEA.HI R5, R78, R78, RZ, 0x1 ;  /* 0x0000004e4e057211 */ /* 0x000fe200078f08ff */
[----:B------:R-:W-:Y:S01]  /*3360*/  IMAD.IADD R7, R80, 0x1, -R7 ;  /* 0x0000000150077824 */ /* 0x000fe200078e0a07 */
[----:B------:R-:W-:Y:S02]  /*3370*/  PLOP3.LUT P6, PT, PT, PT, UP1, 0x80, 0x0 ;  /* 0x000000000000781c */ /* 0x000fe40003fcf018 */
[C---:B------:R-:W-:Y:S02]  /*3380*/  LEA.HI.SX32 R6, R4.reuse, UR24, 0x1e ;  /* 0x0000001804067c11 */ /* 0x040fe4000f8ff2ff */
[----:B------:R-:W-:Y:S02]  /*3390*/  LOP3.LUT R5, R5, 0x1ffffffe, RZ, 0xc0, !PT ;  /* 0x1ffffffe05057812 */ /* 0x000fe400078ec0ff */
[----:B------:R-:W-:Y:S01]  /*33a0*/  PLOP3.LUT P0, PT, PT, PT, UP1, 0x80, 0x0 ;  /* 0x000000000000781c */ /* 0x000fe20003f0f018 */
[----:B------:R-:W-:Y:S01]  /*33b0*/  IMAD R6, R7, 0x10, R6 ;  /* 0x0000001007067824 */ /* 0x000fe200078e0206 */
[----:B------:R-:W-:Y:S01]  /*33c0*/  LOP3.LUT R7, R4, 0x7ffffffc, RZ, 0xc0, !PT ;  /* 0x7ffffffc04077812 */ /* 0x000fe200078ec0ff */
[----:B------:R-:W-:-:S02]  /*33d0*/  IMAD.IADD R5, R78, 0x1, -R5 ;  /* 0x000000014e057824 */ /* 0x000fc400078e0a05 */
[----:B------:R-:W-:Y:S02]  /*33e0*/  IMAD.IADD R4, R79, 0x1, R76 ;  /* 0x000000014f047824 */ /* 0x000fe400078e024c */
[----:B------:R-:W-:Y:S02]  /*33f0*/  IMAD R203, R5, 0x8, R6 ;  /* 0x0000000805cb7824 */ /* 0x000fe400078e0206 */
[----:B------:R-:W-:Y:S02]  /*3400*/  IMAD.IADD R204, R0, 0x1, -R7 ;  /* 0x0000000100cc7824 */ /* 0x000fe400078e0a07 */
[----:B------:R-:W-:-:S04]  /*3410*/  @P6 IMAD.HI.U32 R5, R203, c[0x0][0x2c8], RZ ;  /* 0x0000b200cb056a27 */ /* 0x000fc800078e00ff */
[----:B------:R-:W-:Y:S01]  /*3420*/  IMAD.MOV.U32 R37, RZ, RZ, R203 ;  /* 0x000000ffff257224 */ /* 0x000fe200078e00cb */
[----:B------:R-:W-:Y:S01]  /*3430*/  @P0 SHF.R.U32.HI R37, RZ, c[0x0][0x2cc], R5 ;  /* 0x0000b300ff250a19 */ /* 0x000fe20000011605 */
[----:B------:R-:W-:Y:S01]  /*3440*/  IMAD.U32 R7, RZ, RZ, UR4 ;  /* 0x00000004ff077e24 */ /* 0x000fe2000f8e00ff */
[----:B------:R-:W-:Y:S01]  /*3450*/  PLOP3.LUT P0, PT, PT, PT, UP0, 0x40, 0x0 ;  /* 0x000000000000781c */ /* 0x000fe20003f0e808 */
[----:B------:R-:W-:Y:S01]  /*3460*/  IMAD.SHL.U32 R204, R204, 0x2, RZ ;  /* 0x00000002cccc7824 */ /* 0x000fe200078e00ff */
[----:B------:R-:W-:Y:S01]  /*3470*/  ULDC UR4, c[0x0][0x1d0] ;  /* 0x0000740000047ab9 */ /* 0x000fe20000000800 */
[----:B------:R-:W1:Y:S01]  /*3480*/  SHFL.IDX PT, R5, R37, RZ, 0x1c1f ;  /* 0x001c1fff25057589 */ /* 0x000e6200000e0000 */
[----:B------:R-:W-:Y:S02]  /*3490*/  UIMAD UR4, UR25, UR4, -UR11 ;  /* 0x00000004190472a4 */ /* 0x000fe4000f8e0a0b */
[----:B------:R-:W-:Y:S01]  /*34a0*/  IADD3 R6, R7, -c[0x0][0x168], -R204 ;  /* 0x80005a0007067a10 */ /* 0x000fe20007ffe8cc */
[----:B------:R-:W-:-:S03]  /*34b0*/  ULOP3.LUT UR11, URZ, UR5, URZ, 0x33, !UPT ;  /* 0x000000053f0b7292 */ /* 0x000fc6000f8e333f */
[----:B------:R-:W-:Y:S02]  /*34c0*/  IADD3 R8, R6, c[0x0][0x328], RZ ;  /* 0x0000ca0006087a10 */ /* 0x000fe40007ffe0ff */
[----:B------:R-:W-:Y:S02]  /*34d0*/  IADD3 R0, -R204, UR4, RZ ;  /* 0x00000004cc007c10 */ /* 0x000fe4000fffe1ff */
[----:B------:R-:W-:Y:S01]  /*34e0*/  IADD3 R6, R6, UR11, RZ ;  /* 0x0000000b06067c10 */ /* 0x000fe2000fffe0ff */
[----:B-1----:R-:W-:-:S04]  /*34f0*/  IMAD.IADD R7, R8, 0x1, R5 ;  /* 0x0000000108077824 */ /* 0x002fc800078e0205 */
[----:B------:R-:W-:Y:S01]  /*3500*/  IMAD.IADD R10, R6, 0x1, R5 ;  /* 0x00000001060a7824 */ /* 0x000fe200078e0205 */
[----:B------:R-:W-:Y:S01]  /*3510*/  IMNMX R36, R7, R0, PT ;  /* 0x0000000007247217 */ /* 0x000fe20003800200 */
[----:B------:R-:W-:Y:S05]  /*3520*/  @P0 BRA `(.L_x_3501) ;  /* 0x0000016000000947 */ /* 0x000fea0003800000 */
[----:B------:R-:W-:Y:S01]  /*3530*/  IMAD.U32 R38, RZ, RZ, UR10 ;  /* 0x0000000aff267e24 */ /* 0x000fe2000f8e00ff */
        /* <DEDUP_REMOVED lines=11> */
.L_x_3503:
[----:B------:R-:W-:-:S04]  /*35f0*/  MOV R5, c[0x0][0x32c] ;  /* 0x0000cb0000057a02 */ /* 0x000fc80000000f00 */
[----:B------:R-:W-:-:S13]  /*3600*/  ISETP.NE.AND P0, PT, R5, 0x1, PT ;  /* 0x000000010500780c */ /* 0x000fda0003f05270 */
[----:B------:R-:W-:-:S05]  /*3610*/  @P0 IMAD.HI.U32 R5, R38, c[0x0][0x330], RZ ;  /* 0x0000cc0026050a27 */ /* 0x000fca00078e00ff */
[----:B------:R-:W-:Y:S02]  /*3620*/  @P0 SHF.R.U32.HI R38, RZ, c[0x0][0x334], R5 ;  /* 0x0000cd00ff260a19 */ /* 0x000fe40000011605 */
.L_x_3504:
[----:B------:R-:W-:Y:S05]  /*3630*/  BSYNC B0 ;  /* 0x0000000000007941 */ /* 0x000fea0003800000 */
.L_x_3502:
[----:B------:R-:W-:-:S04]  /*3640*/  IMAD R7, R38, c[0x0][0x32c], -R77 ;  /* 0x0000cb0026077a24 */ /* 0x000fc800078e0a4d */
[----:B------:R-:W-:-:S05]  /*3650*/  IMAD.IADD R7, R7, 0x1, -R204 ;  /* 0x0000000107077824 */ /* 0x000fca00078e0acc */
[----:B------:R-:W-:Y:S02]  /*3660*/  IADD3 R5, R7, c[0x0][0x32c], RZ ;  /* 0x0000cb0007057a10 */ /* 0x000fe40007ffe0ff */
[----:B------:R-:W-:Y:S02]  /*3670*/  IMNMX R10, R10, R7, !PT ;  /* 0x000000070a0a7217 */ /* 0x000fe40007800200 */
[----:B------:R-:W-:Y:S02]  /*3680*/  IMNMX R36, R36, R5, PT ;  /* 0x0000000524247217 */ /* 0x000fe40003800200 */
.L_x_3501:
[----:B------:R-:W-:-:S04]  /*3690*/  ISETP.LT.AND P6, PT, RZ, UR20, PT ;  /* 0x00000014ff007c0c */ /* 0x000fc8000bfc1270 */
        /* <DEDUP_REMOVED lines=31> */
[----:B------:R-:W1:Y:S03]  /*3890*/  SHFL.IDX PT, R13, R37, 0x1, 0x1c1f ;  /* 0x003c1f00250d7f89 */ /* 0x000e6600000e0000 */
        /* <DEDUP_REMOVED lines=11> */
[--C-:B-1----:R-:W-:Y:S01]  /*3950*/  IMAD.IADD R33, R8, 0x1, R13.reuse ;  /* 0x0000000108217824 */ /* 0x102fe200078e020d */
[----:B------:R-:W-:Y:S01]  /*3960*/  ISETP.GT.AND P0, PT, R10, 0x38, P6 ;  /* 0x000000380a00780c */ /* 0x000fe20003704270 */
[----:B------:R-:W-:-:S03]  /*3970*/  IMAD.IADD R8, R6, 0x1, R13 ;  /* 0x0000000106087824 */ /* 0x000fc600078e020d */
[----:B------:R-:W-:Y:S02]  /*3980*/  ISETP.LT.OR P0, PT, R36, 0x39, P0 ;  /* 0x000000392400780c */ /* 0x000fe40000701670 */
[----:B------:R-:W-:Y:S02]  /*3990*/  IMNMX R0, R33, R0, PT ;  /* 0x0000000021007217 */ /* 0x000fe40003800200 */
[----:B------:R-:W-:Y:S02]  /*39a0*/  FSEL R143, R72, -INF , !P0 ;  /* 0xff800000488f7808 */ /* 0x000fe40004000000 */
[----:B------:R-:W-:-:S04]  /*39b0*/  ISETP.GT.AND P0, PT, R10, 0x39, P6 ;  /* 0x000000390a00780c */ /* 0x000fc80003704270 */
[----:B------:R-:W-:-:S04]  /*39c0*/  ISETP.LT.OR P0, PT, R36, 0x3a, P0 ;  /* 0x0000003a2400780c */ /* 0x000fc80000701670 */
[----:B------:R-:W-:Y:S02]  /*39d0*/  FSEL R141, R73, -INF , !P0 ;  /* 0xff800000498d7808 */ /* 0x000fe40004000000 */
[----:B------:R-:W-:-:S13]  /*39e0*/  PLOP3.LUT P0, PT, PT, PT, UP0, 0x40, 0x0 ;  /* 0x000000000000781c */ /* 0x000fda0003f0e808 */
        /* <DEDUP_REMOVED lines=13> */
.L_x_3507:
[----:B------:R-:W-:-:S04]  /*3ac0*/  MOV R6, c[0x0][0x32c] ;  /* 0x0000cb0000067a02 */ /* 0x000fc80000000f00 */
[----:B------:R-:W-:-:S13]  /*3ad0*/  ISETP.NE.AND P0, PT, R6, 0x1, PT ;  /* 0x000000010600780c */ /* 0x000fda0003f05270 */
[----:B------:R-:W-:-:S05]  /*3ae0*/  @P0 IMAD.HI.U32 R6, R10, c[0x0][0x330], RZ ;  /* 0x0000cc000a060a27 */ /* 0x000fca00078e00ff */
[----:B------:R-:W-:Y:S02]  /*3af0*/  @P0 SHF.R.U32.HI R10, RZ, c[0x0][0x334], R6 ;  /* 0x0000cd00ff0a0a19 */ /* 0x000fe40000011606 */
.L_x_3508:
[----:B------:R-:W-:Y:S05]  /*3b00*/  BSYNC B0 ;  /* 0x0000000000007941 */ /* 0x000fea0003800000 */
.L_x_3506:
[----:B------:R-:W-:-:S04]  /*3b10*/  IMAD R33, R10, c[0x0][0x32c], -R77 ;  /* 0x0000cb000a217a24 */ /* 0x000fc800078e0a4d */
[----:B------:R-:W-:-:S05]  /*3b20*/  IMAD.IADD R33, R33, 0x1, -R204 ;  /* 0x0000000121217824 */ /* 0x000fca00078e0acc */
[----:B------:R-:W-:Y:S02]  /*3b30*/  IADD3 R13, R33, c[0x0][0x32c], RZ ;  /* 0x0000cb00210d7a10 */ /* 0x000fe40007ffe0ff */
[----:B------:R-:W-:Y:S02]  /*3b40*/  IMNMX R8, R8, R33, !PT ;  /* 0x0000002108087217 */ /* 0x000fe40007800200 */
[----:B------:R-:W-:Y:S02]  /*3b50*/  IMNMX R0, R0, R13, PT ;  /* 0x0000000d00007217 */ /* 0x000fe40003800200 */
.L_x_3505:
[----:B------:R-:W-:Y:S01]  /*3b60*/  ISETP.GT.AND P0, PT, R8, 0x1, P6 ;  /* 0x000000010800780c */ /* 0x000fe20003704270 */
[----:B------:R-:W-:Y:S01]  /*3b70*/  IMAD.SHL.U32 R195, R4, 0x2, RZ ;  /* 0x0000000204c37824 */ /* 0x000fe200078e00ff */
[----:B------:R-:W-:Y:S01]  /*3b80*/  FMNMX.FTZ R20, R28, R29, !PT ;  /* 0x0000001d1c147209 */ /* 0x000fe20007810000 */
[----:B------:R-:W-:Y:S01]  /*3b90*/  ULDC.64 UR4, c[0x0][0x2c8] ;  /* 0x0000b20000047ab9 */ /* 0x000fe20000000a00 */
[----:B------:R-:W-:Y:S01]  /*3ba0*/  ISETP.LT.OR P0, PT, R0, 0x2, P0 ;  /* 0x000000020000780c */ /* 0x000fe20000701670 */
[--C-:B------:R-:W-:Y:S01]  /*3bb0*/  IMAD R189, R3, 0x2, R195.reuse ;  /* 0x0000000203bd7824 */ /* 0x100fe200078e02c3 */
[----:B------:R-:W-:Y:S01]  /*3bc0*/  LDSM.16.MT88.4 R40, [R195+0x2100] ;  /* 0x00210000c328783b */ /* 0x000fe20000004200 */
[----:B------:R-:W-:Y:S01]  /*3bd0*/  IMAD R190, R2, 0x2, R195 ;  /* 0x0000000202be7824 */ /* 0x000fe200078e02c3 */
[----:B------:R-:W-:Y:S01]  /*3be0*/  FSEL R16, R31, -INF , !P0 ;  /* 0xff8000001f107808 */ /* 0x000fe20004000000 */
[----:B------:R-:W-:Y:S01]  /*3bf0*/  UIMAD.WIDE.U32 UR26, UR24, UR4, URZ ;  /* 0x00000004181a72a5 */ /* 0x000fe2000f8e003f */
[----:B------:R-:W-:Y:S01]  /*3c00*/  ISETP.GT.AND P0, PT, R8, 0x8, P6 ;  /* 0x000000080800780c */ /* 0x000fe20003704270 */
[----:B------:R-:W-:Y:S01]  /*3c10*/  IMAD R188, R3, 0x2, R190 ;  /* 0x0000000203bc7824 */ /* 0x000fe200078e02be */
[----:B------:R-:W-:Y:S01]  /*3c20*/  LDSM.16.MT88.4 R100, [R195+0x100] ;  /* 0x00010000c364783b */ /* 0x000fe20000004200 */
[----:B------:R-:W-:Y:S01]  /*3c30*/  UIADD3 UR20, UR20, -0x2, URZ ;  /* 0xfffffffe14147890 */ /* 0x000fe2000fffe03f */
[----:B------:R-:W-:-:S02]  /*3c40*/  ISETP.LT.OR P0, PT, R0, 0x9, P0 ;  /* 0x000000090000780c */ /* 0x000fc40000701670 */
[----:B------:R-:W-:Y:S01]  /*3c50*/  LDSM.16.MT88.4 R108, [R190+0x100] ;  /* 0x00010000be6c783b */ /* 0x000fe20000004200 */
[----:B------:R-:W-:Y:S01]  /*3c60*/  @UP1 UMOV UR25, UR27 ;  /* 0x0000001b00191c82 */ /* 0x000fe20008000000 */
[----:B------:R-:W-:Y:S01]  /*3c70*/  FSEL R26, R26, -INF , !P0 ;  /* 0xff8000001a1a7808 */ /* 0x000fe20004000000 */
[----:B------:R-:W-:Y:S01]  /*3c80*/  @UP1 USHF.R.U32.HI UR24, URZ, UR5, UR25 ;  /* 0x000000053f181299 */ /* 0x000fe20008011619 */
[----:B------:R-:W-:Y:S01]  /*3c90*/  ISETP.GT.AND P0, PT, R8, 0x9, P6 ;  /* 0x000000090800780c */ /* 0x000fe20003704270 */
[----:B------:R-:W-:Y:S02]  /*3ca0*/  LDSM.16.MT88.4 R116, [R189+0x100] ;  /* 0x00010000bd74783b */ /* 0x000fe40000004200 */
[----:B------:R-:W-:Y:S01]  /*3cb0*/  UIADD3 UR4, UR21, UR24, URZ ;  /* 0x0000001815047290 */ /* 0x000fe2000fffe03f */
[----:B------:R-:W-:Y:S01]  /*3cc0*/  ISETP.LT.OR P0, PT, R0, 0xa, P0 ;  /* 0x0000000a0000780c */ /* 0x000fe20000701670 */
[----:B------:R-:W-:Y:S01]  /*3cd0*/  LDSM.16.MT88.4 R124, [R188+0x100] ;  /* 0x00010000bc7c783b */ /* 0x000fe20000004200 */
[----:B------:R-:W-:-:S02]  /*3ce0*/  ULDC UR21, c[0x0][0x328] ;  /* 0x0000ca0000157ab9 */ /* 0x000fc40000000800 */
[----:B------:R-:W-:Y:S01]  /*3cf0*/  FSEL R6, R27, -INF , !P0 ;  /* 0xff8000001b067808 */ /* 0x000fe20004000000 */
[----:B------:R-:W-:Y:S01]  /*3d00*/  LDSM.16.MT88.4 R48, [R190+0x2100] ;  /* 0x00210000be30783b */ /* 0x000fe20000004200 */
[----:B------:R-:W-:Y:S01]  /*3d10*/  ISETP.GT.AND P0, PT, R8, 0x10, P6 ;  /* 0x000000100800780c */ /* 0x000fe20003704270 */
[----:B------:R-:W-:Y:S02]  /*3d20*/  UIADD3 UR21, UR4, UR21, URZ ;  /* 0x0000001504157290 */ /* 0x000fe4000fffe03f */
        /* <DEDUP_REMOVED lines=19> */
[----:B------:R-:W-:Y:S02]  /*3e60*/  ISETP.GT.AND P0, PT, R8, 0x21, P6 ;  /* 0x000000210800780c */ /* 0x000fe40003704270 */
[----:B------:R-:W-:Y:S02]  /*3e70*/  FMNMX.FTZ R14, R11, R20, !PT ;  /* 0x000000140b0e7209 */ /* 0x000fe40007810000 */
[----:B------:R-:W-:Y:S02]  /*3e80*/  ISETP.LT.OR P0, PT, R0, 0x22, P0 ;  /* 0x000000220000780c */ /* 0x000fe40000701670 */
[----:B------:R-:W-:Y:S02]  /*3e90*/  FMNMX.FTZ R14, R25, R14, !PT ;  /* 0x0000000e190e7209 */ /* 0x000fe40007810000 */
[----:B------:R-:W-:-:S02]  /*3ea0*/  FSEL R172, R15, -INF , !P0 ;  /* 0xff8000000fac7808 */ /* 0x000fc40004000000 */
[----:B------:R-:W-:Y:S02]  /*3eb0*/  ISETP.GT.AND P0, PT, R8, RZ, P6 ;  /* 0x000000ff0800720c */ /* 0x000fe40003704270 */
[----:B------:R-:W-:Y:S02]  /*3ec0*/  FMNMX.FTZ R14, R7, R14, !PT ;  /* 0x0000000e070e7209 */ /* 0x000fe40007810000 */
[----:B------:R-:W-:Y:S02]  /*3ed0*/  ISETP.LT.OR P0, PT, R0, 0x1, P0 ;  /* 0x000000010000780c */ /* 0x000fe40000701670 */
[----:B------:R-:W-:Y:S02]  /*3ee0*/  FMNMX.FTZ R14, R21, R14, !PT ;  /* 0x0000000e150e7209 */ /* 0x000fe40007810000 */
[----:B------:R-:W-:Y:S02]  /*3ef0*/  FSEL R30, R30, -INF , !P0 ;  /* 0xff8000001e1e7808 */ /* 0x000fe40004000000 */
[----:B------:R-:W-:-:S02]  /*3f00*/  ISETP.GT.AND P0, PT, R8, 0x28, P6 ;  /* 0x000000280800780c */ /* 0x000fc40003704270 */
[----:B------:R-:W-:Y:S02]  /*3f10*/  FMNMX.FTZ R15, R30, R16, !PT ;  /* 0x000000101e0f7209 */ /* 0x000fe40007810000 */
[----:B------:R-:W-:Y:S02]  /*3f20*/  ISETP.LT.OR P0, PT, R0, 0x29, P0 ;  /* 0x000000290000780c */ /* 0x000fe40000701670 */
[----:B------:R-:W-:Y:S02]  /*3f30*/  FMNMX.FTZ R15, R26, R15, !PT ;  /* 0x0000000f1a0f7209 */ /* 0x000fe40007810000 */
[----:B------:R-:W-:Y:S02]  /*3f40*/  FSEL R164, R58, -INF , !P0 ;  /* 0xff8000003aa47808 */ /* 0x000fe40004000000 */
[----:B------:R-:W-:Y:S02]  /*3f50*/  FMNMX.FTZ R15, R6, R15, !PT ;  /* 0x0000000f060f7209 */ /* 0x000fe40007810000 */
[----:B------:R-:W-:-:S02]  /*3f60*/  ISETP.GT.AND P0, PT, R8, 0x29, P6 ;  /* 0x000000290800780c */ /* 0x000fc40003704270 */
[----:B------:R-:W-:Y:S02]  /*3f70*/  FMNMX.FTZ R15, R22, R15, !PT ;  /* 0x0000000f160f7209 */ /* 0x000fe40007810000 */
[----:B------:R-:W-:Y:S02]  /*3f80*/  FMNMX.FTZ R14, R5, R14, !PT ;  /* 0x0000000e050e7209 */ /* 0x000fe40007810000 */
[----:B------:R-:W-:Y:S02]  /*3f90*/  FMNMX.FTZ R15, R10, R15, !PT ;  /* 0x0000000f0a0f7209 */ /* 0x000fe40007810000 */
[----:B------:R-:W-:Y:S02]  /*3fa0*/  ISETP.LT.OR P0, PT, R0, 0x2a, P0 ;  /* 0x0000002a0000780c */ /* 0x000fe40000701670 */
[----:B------:R-:W-:Y:S02]  /*3fb0*/  FMNMX.FTZ R14, R17, R14, !PT ;  /* 0x0000000e110e7209 */ /* 0x000fe40007810000 */
[----:B------:R-:W-:-:S02]  /*3fc0*/  FMNMX.FTZ R15, R18, R15, !PT ;  /* 0x0000000f120f7209 */ /* 0x000fc40007810000 */
[----:B------:R-:W-:Y:S02]  /*3fd0*/  FSEL R170, R59, -INF , !P0 ;  /* 0xff8000003baa7808 */ /* 0x000fe40004000000 */
[----:B------:R-:W-:Y:S01]  /*3fe0*/  ISETP.GT.AND P0, PT, R8, 0x30, P6 ;  /* 0x000000300800780c */ /* 0x000fe20003704270 */
[----:B------:R-:W-:Y:S01]  /*3ff0*/  LDSM.16.MT88.4 R56, [R189+0x2100] ;  /* 0x00210000bd38783b */ /* 0x000fe20000004200 */
[----:B------:R-:W-:Y:S02]  /*4000*/  FMNMX.FTZ R14, R165, R14, !PT ;  /* 0x0000000ea50e7209 */ /* 0x000fe40007810000 */
[----:B------:R-:W-:Y:S02]  /*4010*/  FMNMX.FTZ R15, R12, R15, !PT ;  /* 0x0000000f0c0f7209 */ /* 0x000fe40007810000 */
[----:B------:R-:W-:Y:S02]  /*4020*/  ISETP.LT.OR P0, PT, R0, 0x31, P0 ;  /* 0x000000310000780c */ /* 0x000fe40000701670 */
[----:B------:R-:W-:-:S02]  /*4030*/  FMNMX.FTZ R14, R159, R14, !PT ;  /* 0x0000000e9f0e7209 */ /* 0x000fc40007810000 */
[----:B------:R-:W-:Y:S02]  /*4040*/  FMNMX.FTZ R15, R162, R15, !PT ;  /* 0x0000000fa20f7209 */ /* 0x000fe40007810000 */
[----:B------:R-:W-:Y:S02]  /*4050*/  FSEL R166, R34, -INF , !P0 ;  /* 0xff80000022a67808 */ /* 0x000fe40004000000 */
[----:B------:R-:W-:Y:S02]  /*4060*/  FMNMX.FTZ R14, R157, R14, !PT ;  /* 0x0000000e9d0e7209 */ /* 0x000fe40007810000 */
[----:B------:R-:W-:Y:S02]  /*4070*/  ISETP.GT.AND P0, PT, R8, 0x31, P6 ;  /* 0x000000310800780c */ /* 0x000fe40003704270 */
[----:B------:R-:W-:Y:S02]  /*4080*/  FMNMX.FTZ R15, R172, R15, !PT ;  /* 0x0000000fac0f7209 */ /* 0x000fe40007810000 */
[----:B------:R-:W-:-:S02]  /*4090*/  FMNMX.FTZ R14, R163, R14, !PT ;  /* 0x0000000ea30e7209 */ /* 0x000fc40007810000 */
[----:B------:R-:W-:Y:S02]  /*40a0*/  ISETP.LT.OR P0, PT, R0, 0x32, P0 ;  /* 0x000000320000780c */ /* 0x000fe40000701670 */
[----:B------:R-:W-:Y:S02]  /*40b0*/  FMNMX.FTZ R15, R164, R15, !PT ;  /* 0x0000000fa40f7209 */ /* 0x000fe40007810000 */
[----:B------:R-:W-:Y:S02]  /*40c0*/  FMNMX.FTZ R14, R169, R14, !PT ;  /* 0x0000000ea90e7209 */ /* 0x000fe40007810000 */
[----:B------:R-:W-:Y:S02]  /*40d0*/  FSEL R142, R35, -INF , !P0 ;  /* 0xff800000238e7808 */ /* 0x000fe40004000000 */
[----:B------:R-:W-:Y:S01]  /*40e0*/  ISETP.GT.AND P0, PT, R8, 0x38, P6 ;  /* 0x000000380800780c */ /* 0x000fe20003704270 */
[----:B------:R-:W-:Y:S01]  /*40f0*/  LDSM.16.MT88.4 R32, [R188+0x900] ;  /* 0x00090000bc20783b */ /* 0x000fe20000004200 */
[----:B------:R-:W-:-:S02]  /*4100*/  FMNMX.FTZ R15, R170, R15, !PT ;  /* 0x0000000faa0f7209 */ /* 0x000fc40007810000 */
[----:B------:R-:W-:Y:S02]  /*4110*/  FMNMX.FTZ R14, R167, R14, !PT ;  /* 0x0000000ea70e7209 */ /* 0x000fe40007810000 */
[----:B------:R-:W-:Y:S02]  /*4120*/  ISETP.GT.AND P6, PT, R8, 0x39, P6 ;  /* 0x000000390800780c */ /* 0x000fe400037c4270 */
[----:B------:R-:W-:Y:S02]  /*4130*/  ISETP.LT.OR P0, PT, R0, 0x39, P0 ;  /* 0x000000390000780c */ /* 0x000fe40000701670 */
[----:B------:R-:W-:Y:S02]  /*4140*/  FMNMX.FTZ R15, R166, R15, !PT ;  /* 0x0000000fa60f7209 */ /* 0x000fe40007810000 */
[----:B------:R-:W-:Y:S02]  /*4150*/  FMNMX.FTZ R14, R143, R14, !PT ;  /* 0x0000000e8f0e7209 */ /* 0x000fe40007810000 */
[----:B------:R-:W-:-:S02]  /*4160*/  ISETP.LT.OR P6, PT, R0, 0x3a, P6 ;  /* 0x0000003a0000780c */ /* 0x000fc400037c1670 */
[----:B------:R-:W-:Y:S02]  /*4170*/  FSEL R140, R74, -INF , !P0 ;  /* 0xff8000004a8c7808 */ /* 0x000fe40004000000 */
[----:B------:R-:W-:Y:S02]  /*4180*/  FMNMX.FTZ R15, R142, R15, !PT ;  /* 0x0000000f8e0f7209 */ /* 0x000fe40007810000 */
[----:B------:R-:W-:Y:S02]  /*4190*/  FMNMX.FTZ R13, R141, R14, !PT ;  /* 0x0000000e8d0d7209 */ /* 0x000fe40007810000 */
[----:B------:R-:W-:Y:S02]  /*41a0*/  FSEL R160, R75, -INF , !P6 ;  /* 0xff8000004ba07808 */ /* 0x000fe40007000000 */
[----:B------:R-:W-:Y:S01]  /*41b0*/  FMNMX.FTZ R15, R140, R15, !PT ;  /* 0x0000000f8c0f7209 */ /* 0x000fe20007810000 */
[----:B------:R-:W1:Y:S03]  /*41c0*/  SHFL.BFLY PT, R14, R13, 0x2, 0x1f ;  /* 0x0c401f000d0e7f89 */ /* 0x000e6600000e0000 */
[----:B------:R-:W-:Y:S01]  /*41d0*/  FMNMX.FTZ R15, R160, R15, !PT ;  /* 0x0000000fa00f7209 */ /* 0x000fe20007810000 */
[----:B------:R-:W-:Y:S04]  /*41e0*/  LDSM.16.MT88.4 R72, [R195+0x4100] ;  /* 0x00410000c348783b */ /* 0x000fe80000004200 */
        /* <DEDUP_REMOVED lines=9> */
[----:B------:R-:W-:Y:S02]  /*4280*/  FSEL R168, R168, RZ, P0 ;  /* 0x000000ffa8a87208 */ /* 0x000fe40000000000 */
        /* <DEDUP_REMOVED lines=9> */
[----:B------:R-:W-:-:S02]  /*4320*/  FFMA.FTZ R149, R30, c[0x0][0x2d0], -R161 ;  /* 0x0000b4001e957a23 */ /* 0x000fc400000108a1 */
[--C-:B------:R-:W-:Y:S01]  /*4330*/  FFMA.FTZ R150, R16, c[0x0][0x2d0], -R161.reuse ;  /* 0x0000b40010967a23 */ /* 0x100fe200000108a1 */
[----:B------:R-:W-:Y:S01]  /*4340*/  LDSM.16.MT88.4 R28, [R190+0x2900] ;  /* 0x00290000be1c783b */ /* 0x000fe20000004200 */
[--C-:B------:R-:W-:Y:S02]  /*4350*/  FFMA.FTZ R151, R26, c[0x0][0x2d0], -R161.reuse ;  /* 0x0000b4001a977a23 */ /* 0x100fe400000108a1 */
[--C-:B------:R-:W-:Y:S01]  /*4360*/  FFMA.FTZ R144, R6, c[0x0][0x2d0], -R161.reuse ;  /* 0x0000b40006907a23 */ /* 0x100fe200000108a1 */
[----:B------:R-:W1:Y:S01]  /*4370*/  MUFU.EX2 R154, R154 ;  /* 0x0000009a009a7308 */ /* 0x000e620000000800 */
[--C-:B------:R-:W-:Y:S01]  /*4380*/  FFMA.FTZ R152, R7, c[0x0][0x2d0], -R168.reuse ;  /* 0x0000b40007987a23 */ /* 0x100fe200000108a8 */
[----:B------:R-:W-:Y:S01]  /*4390*/  LDSM.16.MT88.4 R24, [R195+0x900] ;  /* 0x00090000c318783b */ /* 0x000fe20000004200 */
[--C-:B------:R-:W-:Y:S02]  /*43a0*/  FFMA.FTZ R146, R5, c[0x0][0x2d0], -R168.reuse ;  /* 0x0000b40005927a23 */ /* 0x100fe400000108a8 */
[--C-:B------:R-:W-:Y:S01]  /*43b0*/  FFMA.FTZ R147, R21, c[0x0][0x2d0], -R168.reuse ;  /* 0x0000b40015937a23 */ /* 0x100fe200000108a8 */
[----:B------:R-:W2:Y:S01]  /*43c0*/  LDSM.16.MT88.4 R4, [R188+0x4100] ;  /* 0x00410000bc04783b */ /* 0x000ea20000004200 */
[--C-:B------:R-:W-:Y:S01]  /*43d0*/  FFMA.FTZ R145, R22, c[0x0][0x2d0], -R161.reuse ;  /* 0x0000b40016917a23 */ /* 0x100fe200000108a1 */
[----:B------:R-:W-:Y:S01]  /*43e0*/  MUFU.EX2 R153, R153 ;  /* 0x0000009900997308 */ /* 0x000fe20000000800 */
[----:B------:R-:W-:Y:S01]  /*43f0*/  FFMA.FTZ R2, R12, c[0x0][0x2d0], -R161 ;  /* 0x0000b4000c027a23 */ /* 0x000fe200000108a1 */
[----:B------:R-:W-:Y:S01]  /*4400*/  LDSM.16.MT88.4 R20, [R189+0x2900] ;  /* 0x00290000bd14783b */ /* 0x000fe20000004200 */
[----:B------:R-:W-:-:S02]  /*4410*/  FFMA.FTZ R11, R17, c[0x0][0x2d0], -R168 ;  /* 0x0000b400110b7a23 */ /* 0x000fc400000108a8 */
[--C-:B------:R-:W-:Y:S01]  /*4420*/  FFMA.FTZ R10, R10, c[0x0][0x2d0], -R161.reuse ;  /* 0x0000b4000a0a7a23 */ /* 0x100fe200000108a1 */
[----:B------:R-:W3:Y:S01]  /*4430*/  LDSM.16.MT88.4 R12, [R195+0x2900] ;  /* 0x00290000c30c783b */ /* 0x000ee20000004200 */
[----:B------:R-:W-:Y:S01]  /*4440*/  FFMA.FTZ R3, R18, c[0x0][0x2d0], -R161 ;  /* 0x0000b40012037a23 */ /* 0x000fe200000108a1 */
[----:B------:R-:W4:Y:S01]  /*4450*/  MUFU.EX2 R148, R148 ;  /* 0x0000009400947308 */ /* 0x000f220000000800 */
[----:B-1----:R-:W-:Y:S01]  /*4460*/  F2FP.BF16.PACK_AB R96, R154, R155 ;  /* 0x0000009b9a60723e */ /* 0x002fe200000010ff */
[----:B------:R-:W1:Y:S01]  /*4470*/  LDSM.16.MT88.4 R16, [R188+0x2900] ;  /* 0x00290000bc10783b */ /* 0x000e620000004200 */
        /* <DEDUP_REMOVED lines=18> */
[----:B------:R-:W4:Y:S01]  /*45a0*/  MUFU.EX2 R144, R144 ;  /* 0x0000009000907308 */ /* 0x000f220000000800 */
[----:B-----5:R-:W-:Y:S01]  /*45b0*/  F2FP.BF16.PACK_AB R97, R150, R149 ;  /* 0x000000959661723e */ /* 0x020fe200000010ff */
        /* <DEDUP_REMOVED lines=8> */
[----:B----4-:R-:W-:Y:S01]  /*4640*/  F2FP.BF16.PACK_AB R99, R144, R151 ;  /* 0x000000979063723e */ /* 0x010fe200000010ff */
[----:B------:R-:W4:Y:S01]  /*4650*/  MUFU.EX2 R147, R147 ;  /* 0x0000009300937308 */ /* 0x000f220000000800 */
        /* <DEDUP_REMOVED lines=197> */
.L_x_3510:
[----:B------:R-:W-:Y:S02]  /*52b0*/  UMOV UR5, 0x1 ;  /* 0x0000000100057882 */ /* 0x000fe40000000000 */
[----:B------:R-:W-:Y:S02]  /*52c0*/  ULDC UR4, c[0x0][0x32c] ;  /* 0x0000cb0000047ab9 */ /* 0x000fe40000000800 */
[----:B------:R-:W-:-:S03]  /*52d0*/  UISETP.NE.AND UP2, UPT, UR5, UR4, UPT ;  /* 0x000000040500728c */ /* 0x000fc6000bf45270 */
[----:B------:R-:W-:Y:S02]  /*52e0*/  ULDC.64 UR4, c[0x0][0x330] ;  /* 0x0000cc0000047ab9 */ /* 0x000fe40000000a00 */
[----:B------:R-:W-:-:S07]  /*52f0*/  UIMAD.WIDE.U32 UR26, UR24, UR4, URZ ;  /* 0x00000004181a72a5 */ /* 0x000fce000f8e003f */
[----:B------:R-:W-:Y:S02]  /*5300*/  @UP2 UMOV UR25, UR27 ;  /* 0x0000001b00192c82 */ /* 0x000fe40008000000 */
[----:B------:R-:W-:Y:S02]  /*5310*/  @UP2 USHF.R.U32.HI UR24, URZ, UR5, UR25 ;  /* 0x000000053f182299 */ /* 0x000fe40008011619 */
.L_x_3511:
[----:B------:R-:W-:Y:S02]  /*5320*/  ULDC UR4, c[0x0][0x32c] ;  /* 0x0000cb0000047ab9 */ /* 0x000fe40000000800 */
[----:B------:R-:W-:-:S04]  /*5330*/  UIMAD UR4, UR24, UR4, UR4 ;  /* 0x00000004180472a4 */ /* 0x000fc8000f8e0204 */
[----:B------:R-:W-:-:S04]  /*5340*/  UISETP.LT.AND UP2, UPT, UR21, UR4, UPT ;  /* 0x000000041500728c */ /* 0x000fc8000bf41270 */
[----:B------:R-:W-:-:S04]  /*5350*/  USEL UR21, UR21, UR4, UP2 ;  /* 0x0000000415157287 */ /* 0x000fc80009000000 */
.L_x_3509:
        /* <DEDUP_REMOVED lines=15> */
.L_x_3523:
        /* <DEDUP_REMOVED lines=58> */
.L_x_3513:
[C---:B--23--:R-:W-:Y:S01]  /*57f0*/  HMMA.16816.F32.BF16 R4, R132.reuse, R136, RZ ;  /* 0x000000888404723c */ /* 0x04cfe200000418ff */
[----:B------:R-:W0:Y:S01]  /*5800*/  LDGDEPBAR ;  /* 0x00000000000079af */ /* 0x000e220000000000 */
[----:B------:R-:W-:Y:S06]  /*5810*/  UISETP.GT.AND UP2, UPT, UR20, UR9, UPT ;  /* 0x000000091400728c */ /* 0x000fec000bf44270 */
[C---:B------:R-:W-:Y:S01]  /*5820*/  HMMA.16816.F32.BF16 R8, R132.reuse, R138, RZ ;  /* 0x0000008a8408723c */ /* 0x040fe200000418ff */
[----:B------:R-:W-:Y:S01]  /*5830*/  LDSM.16.M88.4 R136, [R193+0xc100] ;  /* 0x00c10000c188783b */ /* 0x000fe20000000200 */
[----:B------:R-:W-:Y:S06]  /*5840*/  PLOP3.LUT P0, PT, PT, PT, UP2, 0x40, 0x0 ;  /* 0x000000000000781c */ /* 0x000fec0003f0e828 */
[C---:B----4-:R-:W-:Y:S08]  /*5850*/  HMMA.16816.F32.BF16 R12, R132.reuse, R140, RZ ;  /* 0x0000008c840c723c */ /* 0x050ff000000418ff */
[C---:B------:R-:W-:Y:S01]  /*5860*/  HMMA.16816.F32.BF16 R16, R132.reuse, R142, RZ ;  /* 0x0000008e8410723c */ /* 0x040fe200000418ff */
[----:B------:R-:W2:Y:S07]  /*5870*/  LDSM.16.M88.4 R140, [R192+0x6100] ;  /* 0x00610000c08c783b */ /* 0x000eae0000000200 */
[C---:B-1----:R-:W-:Y:S08]  /*5880*/  HMMA.16816.F32.BF16 R20, R132.reuse, R144, RZ ;  /* 0x000000908414723c */ /* 0x042ff000000418ff */
[C---:B------:R-:W-:Y:S01]  /*5890*/  HMMA.16816.F32.BF16 R24, R132.reuse, R146, RZ ;  /* 0x000000928418723c */ /* 0x040fe200000418ff */
[----:B------:R-:W1:Y:S07]  /*58a0*/  LDSM.16.M88.4 R144, [R192+0x6900] ;  /* 0x00690000c090783b */ /* 0x000e6e0000000200 */
[C---:B------:R-:W-:Y:S08]  /*58b0*/  HMMA.16816.F32.BF16 R28, R132.reuse, R148, RZ ;  /* 0x00000094841c723c */ /* 0x040ff000000418ff */
[----:B------:R-:W-:Y:S01]  /*58c0*/  HMMA.16816.F32.BF16 R32, R132, R150, RZ ;  /* 0x000000968420723c */ /* 0x000fe200000418ff */
[----:B------:R-:W3:Y:S06]  /*58d0*/  LDSM.16.M88.4 R132, [R192+0x7100] ;  /* 0x00710000c084783b */ /* 0x000eec0000000200 */
[----:B------:R-:W4:Y:S01]  /*58e0*/  LDSM.16.M88.4 R148, [R192+0x7900] ;  /* 0x00790000c094783b */ /* 0x000f220000000200 */
[C---:B------:R-:W-:Y:S08]  /*58f0*/  HMMA.16816.F32.BF16 R4, R152.reuse, R156, R4 ;  /* 0x0000009c9804723c */ /* 0x040ff00000041804 */
[C---:B------:R-:W-:Y:S01]  /*5900*/  HMMA.16816.F32.BF16 R8, R152.reuse, R158, R8 ;  /* 0x0000009e9808723c */ /* 0x040fe20000041808 */
[----:B------:R-:W-:Y:S07]  /*5910*/  LDSM.16.M88.4 R156, [R191+0xc100] ;  /* 0x00c10000bf9c783b */ /* 0x000fee0000000200 */
[C---:B------:R-:W-:Y:S08]  /*5920*/  HMMA.16816.F32.BF16 R12, R152.reuse, R160, R12 ;  /* 0x000000a0980c723c */ /* 0x040ff0000004180c */
[C---:B------:R-:W-:Y:S01]  /*5930*/  HMMA.16816.F32.BF16 R16, R152.reuse, R162, R16 ;  /* 0x000000a29810723c */ /* 0x040fe20000041810 */
[----:B------:R-:W5:Y:S07]  /*5940*/  LDSM.16.M88.4 R160, [R184] ;  /* 0x00000000b8a0783b */ /* 0x000f6e0000000200 */
[C---:B------:R-:W-:Y:S08]  /*5950*/  HMMA.16816.F32.BF16 R20, R152.reuse, R164, R20 ;  /* 0x000000a49814723c */ /* 0x040ff00000041814 */
[C---:B------:R-:W-:Y:S01]  /*5960*/  HMMA.16816.F32.BF16 R24, R152.reuse, R166, R24 ;  /* 0x000000a69818723c */ /* 0x040fe20000041818 */
[----:B------:R-:W3:Y:S07]  /*5970*/  LDSM.16.M88.4 R164, [R184+0x800] ;  /* 0x00080000b8a4783b */ /* 0x000eee0000000200 */
[C---:B------:R-:W-:Y:S08]  /*5980*/  HMMA.16816.F32.BF16 R28, R152.reuse, R168, R28 ;  /* 0x000000a8981c723c */ /* 0x040ff0000004181c */
[----:B------:R-:W-:Y:S01]  /*5990*/  HMMA.16816.F32.BF16 R32, R152, R170, R32 ;  /* 0x000000aa9820723c */ /* 0x000fe20000041820 */
[----:B------:R-:W4:Y:S06]  /*59a0*/  LDSM.16.M88.4 R152, [R184+0x1000] ;  /* 0x00100000b898783b */ /* 0x000f2c0000000200 */
        /* <DEDUP_REMOVED lines=12> */
[----:B------:R-:W2:Y:S06]  /*5a70*/  LDSM.16.M88.4 R136, [R197+0x9100] ;  /* 0x00910000c588783b */ /* 0x000eac0000000200 */
[----:B------:R-:W3:Y:S01]  /*5a80*/  LDSM.16.M88.4 R148, [R197+0x9900] ;  /* 0x00990000c594783b */ /* 0x000ee20000000200 */
[C---:B-----5:R-:W-:Y:S08]  /*5a90*/  HMMA.16816.F32.BF16 R4, R156.reuse, R160, R4 ;  /* 0x000000a09c04723c */ /* 0x060ff00000041804 */
[C---:B------:R-:W-:Y:S01]  /*5aa0*/  HMMA.16816.F32.BF16 R8, R156.reuse, R162, R8 ;  /* 0x000000a29c08723c */ /* 0x040fe20000041808 */
[----:B------:R-:W-:Y:S07]  /*5ab0*/  LDSM.16.M88.4 R160, [R183] ;  /* 0x00000000b7a0783b */ /* 0x000fee0000000200 */
[C---:B------:R-:W-:Y:S08]  /*5ac0*/  HMMA.16816.F32.BF16 R12, R156.reuse, R164, R12 ;  /* 0x000000a49c0c723c */ /* 0x040ff0000004180c */
[C---:B------:R-:W-:Y:S01]  /*5ad0*/  HMMA.16816.F32.BF16 R16, R156.reuse, R166, R16 ;  /* 0x000000a69c10723c */ /* 0x040fe20000041810 */
[----:B------:R-:W-:Y:S07]  /*5ae0*/  LDSM.16.M88.4 R164, [R182] ;  /* 0x00000000b6a4783b */ /* 0x000fee0000000200 */
[C---:B------:R-:W-:Y:S08]  /*5af0*/  HMMA.16816.F32.BF16 R20, R156.reuse, R152, R20 ;  /* 0x000000989c14723c */ /* 0x040ff00000041814 */
[C---:B------:R-:W-:Y:S01]  /*5b00*/  HMMA.16816.F32.BF16 R24, R156.reuse, R154, R24 ;  /* 0x0000009a9c18723c */ /* 0x040fe20000041818 */
[----:B------:R-:W4:Y:S07]  /*5b10*/  LDSM.16.M88.4 R152, [R194+0x10100] ;  /* 0x01010000c298783b */ /* 0x000f2e0000000200 */
[C---:B------:R-:W-:Y:S08]  /*5b20*/  HMMA.16816.F32.BF16 R28, R156.reuse, R168, R28 ;  /* 0x000000a89c1c723c */ /* 0x040ff0000004181c */
[----:B------:R-:W-:Y:S01]  /*5b30*/  HMMA.16816.F32.BF16 R32, R156, R170, R32 ;  /* 0x000000aa9c20723c */ /* 0x000fe20000041820 */
[----:B------:R-:W5:Y:S06]  /*5b40*/  LDSM.16.M88.4 R156, [R181] ;  /* 0x00000000b59c783b */ /* 0x000f6c0000000200 */
        /* <DEDUP_REMOVED lines=12> */
[----:B------:R-:W2:Y:S06]  /*5c10*/  LDSM.16.M88.4 R132, [R192+0x9100] ;  /* 0x00910000c084783b */ /* 0x000eac0000000200 */
[----:B------:R-:W3:Y:S01]  /*5c20*/  LDSM.16.M88.4 R148, [R192+0x9900] ;  /* 0x00990000c094783b */ /* 0x000ee20000000200 */
[C---:B----4-:R-:W-:Y:S08]  /*5c30*/  HMMA.16816.F32.BF16 R4, R152.reuse, R160, R4 ;  /* 0x000000a09804723c */ /* 0x050ff00000041804 */
[C---:B------:R-:W-:Y:S01]  /*5c40*/  HMMA.16816.F32.BF16 R8, R152.reuse, R162, R8 ;  /* 0x000000a29808723c */ /* 0x040fe20000041808 */
[----:B------:R-:W-:Y:S07]  /*5c50*/  LDSM.16.M88.4 R160, [R184+0x2000] ;  /* 0x00200000b8a0783b */ /* 0x000fee0000000200 */
[C---:B------:R-:W-:Y:S08]  /*5c60*/  HMMA.16816.F32.BF16 R12, R152.reuse, R164, R12 ;  /* 0x000000a4980c723c */ /* 0x040ff0000004180c */
[C---:B------:R-:W-:Y:S01]  /*5c70*/  HMMA.16816.F32.BF16 R16, R152.reuse, R166, R16 ;  /* 0x000000a69810723c */ /* 0x040fe20000041810 */
[----:B------:R-:W-:Y:S07]  /*5c80*/  LDSM.16.M88.4 R164, [R184+0x2800] ;  /* 0x00280000b8a4783b */ /* 0x000fee0000000200 */
[C---:B-----5:R-:W-:Y:S08]  /*5c90*/  HMMA.16816.F32.BF16 R20, R152.reuse, R156, R20 ;  /* 0x0000009c9814723c */ /* 0x060ff00000041814 */
[C---:B------:R-:W-:Y:S01]  /*5ca0*/  HMMA.16816.F32.BF16 R24, R152.reuse, R158, R24 ;  /* 0x0000009e9818723c */ /* 0x040fe20000041818 */
[----:B------:R-:W4:Y:S07]  /*5cb0*/  LDSM.16.M88.4 R156, [R191+0x10100] ;  /* 0x01010000bf9c783b */ /* 0x000f2e0000000200 */
[C---:B------:R-:W-:Y:S08]  /*5cc0*/  HMMA.16816.F32.BF16 R28, R152.reuse, R168, R28 ;  /* 0x000000a8981c723c */ /* 0x040ff0000004181c */
[----:B------:R-:W-:Y:S01]  /*5cd0*/  HMMA.16816.F32.BF16 R32, R152, R170, R32 ;  /* 0x000000aa9820723c */ /* 0x000fe20000041820 */
[----:B------:R-:W5:Y:S06]  /*5ce0*/  LDSM.16.M88.4 R152, [R184+0x3000] ;  /* 0x00300000b898783b */ /* 0x000f6c0000000200 */
        /* <DEDUP_REMOVED lines=16> */
[----:B------:R-:W-:Y:S07]  /*5df0*/  LDSM.16.M88.4 R160, [R179] ;  /* 0x00000000b3a0783b */ /* 0x000fee0000000200 */
[C---:B------:R-:W-:Y:S08]  /*5e00*/  HMMA.16816.F32.BF16 R12, R156.reuse, R164, R12 ;  /* 0x000000a49c0c723c */ /* 0x040ff0000004180c */
[C---:B------:R-:W-:Y:S01]  /*5e10*/  HMMA.16816.F32.BF16 R16, R156.reuse, R166, R16 ;  /* 0x000000a69c10723c */ /* 0x040fe20000041810 */
[----:B------:R-:W-:Y:S07]  /*5e20*/  LDSM.16.M88.4 R164, [R178] ;  /* 0x00000000b2a4783b */ /* 0x000fee0000000200 */
[C---:B-----5:R-:W-:Y:S08]  /*5e30*/  HMMA.16816.F32.BF16 R20, R156.reuse, R152, R20 ;  /* 0x000000989c14723c */ /* 0x060ff00000041814 */
        /* <DEDUP_REMOVED lines=40> */
[C---:B---3--:R-:W-:Y:S08]  /*60c0*/  HMMA.16816.F32.BF16 R28, R136.reuse, R148, R28 ;  /* 0x00000094881c723c */ /* 0x048ff0000004181c */
[----:B------:R-:W-:Y:S08]  /*60d0*/  HMMA.16816.F32.BF16 R32, R136, R150, R32 ;  /* 0x000000968820723c */ /* 0x000ff00000041820 */
[C---:B----4-:R-:W-:Y:S08]  /*60e0*/  HMMA.16816.F32.BF16 R4, R156.reuse, R160, R4 ;  /* 0x000000a09c04723c */ /* 0x050ff00000041804 */
        /* <DEDUP_REMOVED lines=8> */
[----:B------:R-:W-:Y:S01]  /*6170*/  IADD3 R140, -R172, 0x10, RZ ;  /* 0x00000010ac8c7810 */ /* 0x000fe20007ffe1ff */
        /* <DEDUP_REMOVED lines=15> */
[----:B------:R-:W-:Y:S03]  /*6270*/  @!P1 LEA.HI.X R133, R135, c[0x0][0x2a4], R134, 0x2, P0 ;  /* 0x0000a90087859a11 */ /* 0x000fe600000f1486 */
[----:B------:R-:W-:Y:S01]  /*6280*/  IMAD.WIDE.U32 R134, R201, c[0x0][0x1e0], RZ ;  /* 0x00007800c9867a25 */ /* 0x000fe200078e00ff */
[----:B------:R-:W-:Y:S01]  /*6290*/  SHF.R.S32.HI R137, RZ, 0x1f, R201 ;  /* 0x0000001fff897819 */ /* 0x000fe200000114c9 */
[----:B------:R1:W2:Y:S04]  /*62a0*/  @!P1 LDG.E R200, [R132.64] ;  /* 0x0000001284c89981 */ /* 0x0002a8000c1e1900 */
[----:B------:R-:W-:Y:S04]  /*62b0*/  IMAD R137, R137, c[0x0][0x1e0], RZ ;  /* 0x0000780089897a24 */ /* 0x000fe800078e02ff */
[----:B------:R-:W-:Y:S04]  /*62c0*/  IMAD R137, R201, c[0x0][0x1e4], R137 ;  /* 0x00007900c9897a24 */ /* 0x000fe800078e0289 */
[----:B------:R-:W-:Y:S01]  /*62d0*/  IMAD.IADD R135, R135, 0x1, R137 ;  /* 0x0000000187877824 */ /* 0x000fe200078e0289 */
[----:B-1----:R-:W-:Y:S02]  /*62e0*/  SHF.L.U64.HI R132, R208, 0x1, R211 ;  /* 0x00000001d0847819 */ /* 0x002fe400000102d3 */
[----:B--2---:R-:W-:Y:S01]  /*62f0*/  SHF.R.S32.HI R0, RZ, 0x1f, R200 ;  /* 0x0000001fff007819 */ /* 0x004fe200000114c8 */
[----:B------:R-:W-:Y:S04]  /*6300*/  IMAD.WIDE.U32 R134, R200, c[0x0][0x1f0], R134 ;  /* 0x00007c00c8867a25 */ /* 0x000fe800078e0086 */
[----:B------:R-:W-:Y:S01]  /*6310*/  IMAD R0, R0, c[0x0][0x1f0], RZ ;  /* 0x00007c0000007a24 */ /* 0x000fe200078e02ff */
[----:B------:R-:W-:Y:S03]  /*6320*/  IADD3 R133, P0, R134, UR14, RZ ;  /* 0x0000000e86857c10 */ /* 0x000fe6000ff1e0ff */
[----:B------:R-:W-:Y:S05]  /*6330*/  IMAD R0, R200, c[0x0][0x1f4], R0 ;  /* 0x00007d00c8007a24 */ /* 0x000fea00078e0200 */
[----:B------:R-:W-:Y:S02]  /*6340*/  IADD3.X R0, R135, UR7, R0, P0, !PT ;  /* 0x0000000787007c10 */ /* 0x000fe400087fe400 */
[C---:B------:R-:W-:Y:S04]  /*6350*/  LEA R142, P0, R133.reuse, c[0x0][0x1c8], 0x1 ;  /* 0x00007200858e7a11 */ /* 0x040fe800078008ff */
[----:B------:R-:W-:Y:S01]  /*6360*/  LEA.HI.X R137, R133, c[0x0][0x1cc], R0, 0x1, P0 ;  /* 0x0000730085897a11 */ /* 0x000fe200000f0c00 */
[----:B------:R-:W1:Y:S01]  /*6370*/  SHFL.IDX PT, R134, R142, 0x1, 0x181f ;  /* 0x00381f008e867f89 */ /* 0x000e6200000e0000 */
[----:B------:R-:W-:Y:S03]  /*6380*/  IMAD.SHL.U32 R0, R208, 0x2, RZ ;  /* 0x00000002d0007824 */ /* 0x000fe600078e00ff */
[----:B------:R-:W2:Y:S04]  /*6390*/  SHFL.IDX PT, R133, R137, 0x1, 0x181f ;  /* 0x00381f0089857f89 */ /* 0x000ea800000e0000 */
[----:B------:R-:W3:Y:S04]  /*63a0*/  SHFL.IDX PT, R136, R142, RZ, 0x181f ;  /* 0x00181fff8e887589 */ /* 0x000ee800000e0000 */
[----:B------:R-:W4:Y:S01]  /*63b0*/  SHFL.IDX PT, R135, R137, RZ, 0x181f ;  /* 0x00181fff89877589 */ /* 0x000f2200000e0000 */
[-C--:B-1----:R-:W-:Y:S04]  /*63c0*/  IADD3 R140, P6, P0, R140, R134.reuse, R173 ;  /* 0x000000868c8c7210 */ /* 0x082fe800078de0ad */
[-C--:B--2---:R-:W-:Y:S02]  /*63d0*/  IADD3.X R141, RZ, R133.reuse, R174, P6, P0 ;  /* 0x00000085ff8d7210 */ /* 0x084fe400037e04ae */
[----:B------:R-:W-:Y:S04]  /*63e0*/  IADD3 R138, P6, P0, R139, R134, R0 ;  /* 0x000000868b8a7210 */ /* 0x000fe800078de000 */
[--C-:B------:R-:W-:Y:S02]  /*63f0*/  IADD3.X R139, RZ, R133, R132.reuse, P6, P0 ;  /* 0x00000085ff8b7210 */ /* 0x100fe400037e0484 */
[C---:B---3--:R-:W-:Y:S02]  /*6400*/  IADD3 R142, P6, R136.reuse, R0, RZ ;  /* 0x00000000888e7210 */ /* 0x048fe40007fde0ff */
[C---:B------:R-:W-:Y:S03]  /*6410*/  IADD3 R144, P0, R136.reuse, R175, RZ ;  /* 0x000000af88907210 */ /* 0x040fe60007f1e0ff */
[C---:B----4-:R-:W-:Y:S01]  /*6420*/  IMAD.X R143, R135.reuse, 0x1, R132, P6 ;  /* 0x00000001878f7824 */ /* 0x050fe200030e0684 */
        /* <DEDUP_REMOVED lines=13> */
.L_x_3514:
[----:B-1----:R-:W-:Y:S01]  /*6500*/  IMAD.MOV.U32 R137, RZ, RZ, R203 ;  /* 0x000000ffff897224 */ /* 0x002fe200078e00cb */
        /* <DEDUP_REMOVED lines=33> */
.L_x_3517:
[----:B------:R-:W-:Y:S04]  /*6720*/  MOV R134, c[0x0][0x32c] ;  /* 0x0000cb0000867a02 */ /* 0x000fe80000000f00 */
[----:B------:R-:W-:Y:S11]  /*6730*/  ISETP.NE.AND P0, PT, R134, 0x1, PT ;  /* 0x000000018600780c */ /* 0x000ff60003f05270 */
[----:B------:R-:W-:Y:S02]  /*6740*/  @!UPT UIADD3 URZ, URZ, URZ, URZ ;  /* 0x0000003f3f3ff290 */ /* 0x000fe4000fffe03f */
[----:B------:R-:W-:Y:S05]  /*6750*/  @P0 IMAD.HI.U32 R134, R139, c[0x0][0x330], RZ ;  /* 0x0000cc008b860a27 */ /* 0x000fea00078e00ff */
[----:B------:R-:W-:Y:S02]  /*6760*/  @P0 SHF.R.U32.HI R139, RZ, c[0x0][0x334], R134 ;  /* 0x0000cd00ff8b0a19 */ /* 0x000fe40000011686 */
.L_x_3518:
[----:B------:R-:W-:Y:S05]  /*6770*/  BSYNC B0 ;  /* 0x0000000000007941 */ /* 0x000fea0003800000 */
.L_x_3516:
[----:B------:R-:W-:Y:S04]  /*6780*/  IMAD.MOV.U32 R134, RZ, RZ, c[0x0][0x32c] ;  /* 0x0000cb00ff867624 */ /* 0x000fe800078e00ff */
[----:B------:R-:W-:Y:S04]  /*6790*/  IMAD R139, R139, R134, -UR5 ;  /* 0x800000058b8b7e24 */ /* 0x000fe8000f8e0286 */
[----:B------:R-:W-:Y:S05]  /*67a0*/  IMAD.IADD R136, R139, 0x1, -R204 ;  /* 0x000000018b887824 */ /* 0x000fea00078e0acc */
[----:B------:R-:W-:Y:S02]  /*67b0*/  IADD3 R134, R136, c[0x0][0x32c], RZ ;  /* 0x0000cb0088867a10 */ /* 0x000fe40007ffe0ff */
[----:B------:R-:W-:Y:S02]  /*67c0*/  IMNMX R133, R133, R136, !PT ;  /* 0x0000008885857217 */ /* 0x000fe40007800200 */
[----:B------:R-:W-:Y:S02]  /*67d0*/  IMNMX R135, R135, R134, PT ;  /* 0x0000008687877217 */ /* 0x000fe40003800200 */
.L_x_3515:
        /* <DEDUP_REMOVED lines=11> */
[----:B------:R-:W1:Y:S01]  /*6890*/  SHFL.IDX PT, R5, R137, 0x1, 0x1c1f ;  /* 0x003c1f0089057f89 */ /* 0x000e6200000e0000 */
        /* <DEDUP_REMOVED lines=12> */
[--C-:B-1----:R-:W-:Y:S01]  /*6960*/  IMAD.IADD R132, R132, 0x1, R5.reuse ;  /* 0x0000000184847824 */ /* 0x102fe200078e0205 */
[C---:B------:R-:W-:Y:S01]  /*6970*/  ISETP.GT.AND P6, PT, R133.reuse, 0x11, P6 ;  /* 0x000000118500780c */ /* 0x040fe200037c4270 */
[----:B------:R-:W-:Y:S01]  /*6980*/  IMAD.IADD R0, R0, 0x1, R5 ;  /* 0x0000000100007824 */ /* 0x000fe200078e0205 */
        /* <DEDUP_REMOVED lines=58> */
.L_x_3521:
[----:B------:R-:W-:Y:S04]  /*6d30*/  MOV R4, 0x1 ;  /* 0x0000000100047802 */ /* 0x000fe80000000f00 */
[----:B------:R-:W-:Y:S11]  /*6d40*/  ISETP.NE.AND P0, PT, R4, c[0x0][0x32c], PT ;  /* 0x0000cb0004007a0c */ /* 0x000ff60003f05270 */
[----:B------:R-:W-:Y:S02]  /*6d50*/  @!UPT UIADD3 URZ, URZ, URZ, URZ ;  /* 0x0000003f3f3ff290 */ /* 0x000fe4000fffe03f */
[----:B------:R-:W-:Y:S05]  /*6d60*/  @P0 IMAD.HI.U32 R4, R5, c[0x0][0x330], RZ ;  /* 0x0000cc0005040a27 */ /* 0x000fea00078e00ff */
[----:B------:R-:W-:Y:S02]  /*6d70*/  @P0 SHF.R.U32.HI R5, RZ, c[0x0][0x334], R4 ;  /* 0x0000cd00ff050a19 */ /* 0x000fe40000011604 */
.L_x_3522:
[----:B------:R-:W-:Y:S05]  /*6d80*/  BSYNC B0 ;  /* 0x0000000000007941 */ /* 0x000fea0003800000 */
.L_x_3520:
[----:B------:R-:W-:Y:S04]  /*6d90*/  IMAD.MOV.U32 R4, RZ, RZ, c[0x0][0x32c] ;  /* 0x0000cb00ff047624 */ /* 0x000fe800078e00ff */
[----:B------:R-:W-:Y:S04]  /*6da0*/  IMAD R9, R5, R4, -UR5 ;  /* 0x8000000505097e24 */ /* 0x000fe8000f8e0204 */
[----:B------:R-:W-:Y:S05]  /*6db0*/  IMAD.IADD R9, R9, 0x1, -R204 ;  /* 0x0000000109097824 */ /* 0x000fea00078e0acc */
[----:B------:R-:W-:Y:S02]  /*6dc0*/  IADD3 R5, R9, c[0x0][0x32c], RZ ;  /* 0x0000cb0009057a10 */ /* 0x000fe40007ffe0ff */
[----:B------:R-:W-:Y:S02]  /*6dd0*/  IMNMX R0, R0, R9, !PT ;  /* 0x0000000900007217 */ /* 0x000fe40007800200 */
[----:B------:R-:W-:Y:S02]  /*6de0*/  IMNMX R132, R132, R5, PT ;  /* 0x0000000584847217 */ /* 0x000fe40003800200 */
.L_x_3519:
        /* <DEDUP_REMOVED lines=8> */
[----:B------:R-:W-:Y:S02]  /*6e70*/  FMNMX.FTZ R5, R138, R3, !PT ;  /* 0x000000038a057209 */ /* 0x000fe40007810000 */
[----:B------:R-:W-:Y:S02]  /*6e80*/  FSEL R13, R7, -INF , !P0 ;  /* 0xff800000070d7808 */ /* 0x000fe40004000000 */
[----:B------:R-:W-:Y:S02]  /*6e90*/  ISETP.GT.AND P6, PT, R0, 0x8, P6 ;  /* 0x000000080000780c */ /* 0x000fe400037c4270 */
        /* <DEDUP_REMOVED lines=27> */
[----:B------:R-:W-:Y:S02]  /*7050*/  FMNMX.FTZ R5, R158, R5, !PT ;  /* 0x000000059e057209 */ /* 0x000fe40007810000 */
[----:B------:R-:W-:Y:S02]  /*7060*/  FSEL R143, R18, -INF , !P6 ;  /* 0xff800000128f7808 */ /* 0x000fe40007000000 */
[----:B------:R-:W-:Y:S02]  /*7070*/  FMNMX.FTZ R6, R13, R6, !PT ;  /* 0x000000060d067209 */ /* 0x000fe40007810000 */
[----:B------:R-:W-:Y:S02]  /*7080*/  ISETP.LT.OR P0, PT, R132, 0x1a, P0 ;  /* 0x0000001a8400780c */ /* 0x000fe40000701670 */
[----:B------:R-:W-:Y:S02]  /*7090*/  PLOP3.LUT P6, PT, PT, PT, UP2, 0x80, 0x0 ;  /* 0x000000000000781c */ /* 0x000fe40003fcf028 */
[----:B------:R-:W-:Y:S02]  /*70a0*/  FMNMX.FTZ R5, R156, R5, !PT ;  /* 0x000000059c057209 */ /* 0x000fe40007810000 */
[----:B------:R-:W-:Y:S02]  /*70b0*/  FSEL R141, R19, -INF , !P0 ;  /* 0xff800000138d7808 */ /* 0x000fe40004000000 */
[----:B------:R-:W-:Y:S02]  /*70c0*/  ISETP.GT.AND P6, PT, R0, 0x20, P6 ;  /* 0x000000200000780c */ /* 0x000fe400037c4270 */
[----:B------:R-:W-:Y:S02]  /*70d0*/  FMNMX.FTZ R6, R9, R6, !PT ;  /* 0x0000000609067209 */ /* 0x000fe40007810000 */
[----:B------:R-:W-:Y:S02]  /*70e0*/  PLOP3.LUT P0, PT, PT, PT, UP2, 0x80, 0x0 ;  /* 0x000000000000781c */ /* 0x000fe40003f0f028 */
[----:B------:R-:W-:Y:S02]  /*70f0*/  FMNMX.FTZ R5, R154, R5, !PT ;  /* 0x000000059a057209 */ /* 0x000fe40007810000 */
[----:B------:R-:W-:Y:S02]  /*7100*/  ISETP.GT.AND P0, PT, R0, 0x21, P0 ;  /* 0x000000210000780c */ /* 0x000fe40000704270 */
[----:B------:R-:W-:Y:S02]  /*7110*/  ISETP.LT.OR P6, PT, R132, 0x21, P6 ;  /* 0x000000218400780c */ /* 0x000fe400037c1670 */
[----:B------:R-:W-:Y:S02]  /*7120*/  FMNMX.FTZ R6, R11, R6, !PT ;  /* 0x000000060b067209 */ /* 0x000fe40007810000 */
[----:B------:R-:W-:Y:S02]  /*7130*/  FMNMX.FTZ R4, R152, R5, !PT ;  /* 0x0000000598047209 */ /* 0x000fe40007810000 */
[----:B------:R-:W-:Y:S02]  /*7140*/  FSEL R217, R22, -INF , !P6 ;  /* 0xff80000016d97808 */ /* 0x000fe40007000000 */
[----:B------:R-:W-:Y:S02]  /*7150*/  ISETP.LT.OR P0, PT, R132, 0x22, P0 ;  /* 0x000000228400780c */ /* 0x000fe40000701670 */
[----:B------:R-:W-:Y:S02]  /*7160*/  FMNMX.FTZ R6, R215, R6, !PT ;  /* 0x00000006d7067209 */ /* 0x000fe40007810000 */
[----:B------:R-:W-:Y:S02]  /*7170*/  PLOP3.LUT P6, PT, PT, PT, UP2, 0x80, 0x0 ;  /* 0x000000000000781c */ /* 0x000fe40003fcf028 */
[----:B------:R-:W-:Y:S02]  /*7180*/  FMNMX.FTZ R5, R151, R4, !PT ;  /* 0x0000000497057209 */ /* 0x000fe40007810000 */
[----:B------:R-:W-:Y:S02]  /*7190*/  FSEL R159, R23, -INF , !P0 ;  /* 0xff800000179f7808 */ /* 0x000fe40004000000 */
[----:B------:R-:W-:Y:S01]  /*71a0*/  ISETP.GT.AND P6, PT, R0, 0x28, P6 ;  /* 0x000000280000780c */ /* 0x000fe200037c4270 */
[----:B------:R-:W-:Y:S01]  /*71b0*/  LDSM.16.MT88.4 R20, [R190+0x100] ;  /* 0x00010000be14783b */ /* 0x000fe20000004200 */
[----:B------:R-:W-:Y:S02]  /*71c0*/  FMNMX.FTZ R6, R171, R6, !PT ;  /* 0x00000006ab067209 */ /* 0x000fe40007810000 */
[----:B------:R-:W-:Y:S02]  /*71d0*/  PLOP3.LUT P0, PT, PT, PT, UP2, 0x80, 0x0 ;  /* 0x000000000000781c */ /* 0x000fe40003f0f028 */
[----:B------:R-:W-:Y:S02]  /*71e0*/  FMNMX.FTZ R5, R150, R5, !PT ;  /* 0x0000000596057209 */ /* 0x000fe40007810000 */
[----:B------:R-:W-:Y:S02]  /*71f0*/  FMNMX.FTZ R6, R143, R6, !PT ;  /* 0x000000068f067209 */ /* 0x000fe40007810000 */
[----:B------:R-:W-:Y:S02]  /*7200*/  ISETP.GT.AND P0, PT, R0, 0x29, P0 ;  /* 0x000000290000780c */ /* 0x000fe40000704270 */
[----:B------:R-:W-:Y:S02]  /*7210*/  ISETP.LT.OR P6, PT, R132, 0x29, P6 ;  /* 0x000000298400780c */ /* 0x000fe400037c1670 */
[----:B------:R-:W-:Y:S02]  /*7220*/  FMNMX.FTZ R5, R148, R5, !PT ;  /* 0x0000000594057209 */ /* 0x000fe40007810000 */
[----:B------:R-:W-:Y:S02]  /*7230*/  FSEL R157, R26, -INF , !P6 ;  /* 0xff8000001a9d7808 */ /* 0x000fe40007000000 */
[----:B------:R-:W-:Y:S02]  /*7240*/  FMNMX.FTZ R6, R141, R6, !PT ;  /* 0x000000068d067209 */ /* 0x000fe40007810000 */
[----:B------:R-:W-:Y:S02]  /*7250*/  ISETP.LT.OR P0, PT, R132, 0x2a, P0 ;  /* 0x0000002a8400780c */ /* 0x000fe40000701670 */
[----:B------:R-:W-:Y:S02]  /*7260*/  PLOP3.LUT P6, PT, PT, PT, UP2, 0x80, 0x0 ;  /* 0x000000000000781c */ /* 0x000fe40003fcf028 */
[----:B------:R-:W-:Y:S02]  /*7270*/  FMNMX.FTZ R4, R146, R5, !PT ;  /* 0x0000000592047209 */ /* 0x000fe40007810000 */
[----:B------:R-:W-:Y:S02]  /*7280*/  FSEL R155, R27, -INF , !P0 ;  /* 0xff8000001b9b7808 */ /* 0x000fe40004000000 */
[C---:B------:R-:W-:Y:S01]  /*7290*/  ISETP.GT.AND P6, PT, R0.reuse, 0x30, P6 ;  /* 0x000000300000780c */ /* 0x040fe200037c4270 */
[----:B------:R-:W1:Y:S01]  /*72a0*/  SHFL.BFLY PT, R5, R4, 0x2, 0x1f ;  /* 0x0c401f0004057f89 */ /* 0x000e6200000e0000 */
[----:B------:R-:W-:Y:S02]  /*72b0*/  FMNMX.FTZ R6, R217, R6, !PT ;  /* 0x00000006d9067209 */ /* 0x000fe40007810000 */
        /* <DEDUP_REMOVED lines=8> */
[----:B------:R-:W-:Y:S02]  /*7340*/  FSEL R147, R31, -INF , !P0 ;  /* 0xff8000001f937808 */ /* 0x000fe40004000000 */
[----:B------:R-:W-:Y:S01]  /*7350*/  FMNMX.FTZ R10, R155, R6, !PT ;  /* 0x000000069b0a7209 */ /* 0x000fe20007810000 */
[----:B------:R-:W-:Y:S01]  /*7360*/  LDSM.16.MT88.4 R28, [R189+0x100] ;  /* 0x00010000bd1c783b */ /* 0x000fe20000004200 */
[----:B------:R-:W-:Y:S02]  /*7370*/  ISETP.GT.AND P6, PT, R0, 0x38, P6 ;  /* 0x000000380000780c */ /* 0x000fe400037c4270 */
[----:B------:R-:W-:Y:S01]  /*7380*/  PLOP3.LUT P0, PT, PT, PT, UP2, 0x80, 0x0 ;  /* 0x000000000000781c */ /* 0x000fe20003f0f028 */
[----:B------:R-:W-:Y:S01]  /*7390*/  UISETP.GT.AND UP2, UPT, UR20, UR4, UPT ;  /* 0x000000041400728c */ /* 0x000fe2000bf44270 */
[----:B------:R-:W-:Y:S01]  /*73a0*/  ISETP.LT.OR P6, PT, R132, 0x39, P6 ;  /* 0x000000398400780c */ /* 0x000fe200037c1670 */
[----:B------:R-:W-:Y:S01]  /*73b0*/  UIADD3 UR20, UR20, -0x1, URZ ;  /* 0xffffffff14147890 */ /* 0x000fe2000fffe03f */
[----:B------:R-:W-:Y:S02]  /*73c0*/  ISETP.GT.AND P0, PT, R0, 0x39, P0 ;  /* 0x000000390000780c */ /* 0x000fe40000704270 */
[----:B------:R-:W-:Y:S02]  /*73d0*/  FMNMX.FTZ R0, R149, R10, !PT ;  /* 0x0000000a95007209 */ /* 0x000fe40007810000 */
[----:B------:R-:W-:Y:S02]  /*73e0*/  FSEL R145, R34, -INF , !P6 ;  /* 0xff80000022917808 */ /* 0x000fe40007000000 */
[----:B------:R-:W-:Y:S02]  /*73f0*/  FMNMX.FTZ R0, R147, R0, !PT ;  /* 0x0000000093007209 */ /* 0x000fe40007810000 */
        /* <DEDUP_REMOVED lines=12> */
[----:B------:R-:W-:Y:S01]  /*74c0*/  FSEL R4, R0, RZ, P0 ;  /* 0x000000ff00047208 */ /* 0x000fe20000000000 */
[----:B------:R-:W1:Y:S02]  /*74d0*/  SHFL.BFLY PT, R132, R5, 0x1, 0x1f ;  /* 0x0c201f0005847f89 */ /* 0x000e6400000e0000 */
[----:B------:R-:W-:Y:S02]  /*74e0*/  FFMA.FTZ R160, R138, c[0x0][0x2d0], -R153 ;  /* 0x0000b4008aa07a23 */ /* 0x000fe40000010899 */
[----:B------:R-:W-:Y:S02]  /*74f0*/  FADD.FTZ R3, -R4, R3 ;  /* 0x0000000304037221 */ /* 0x000fe40000010100 */
[--C-:B------:R-:W-:Y:S02]  /*7500*/  FFMA.FTZ R135, R136, c[0x0][0x2d0], -R153.reuse ;  /* 0x0000b40088877a23 */ /* 0x100fe40000010899 */
[--C-:B------:R-:W-:Y:S01]  /*7510*/  FFMA.FTZ R134, R134, c[0x0][0x2d0], -R153.reuse ;  /* 0x0000b40086867a23 */ /* 0x100fe20000010899 */
[----:B------:R-:W-:Y:S01]  /*7520*/  MUFU.EX2 R160, R160 ;  /* 0x000000a000a07308 */ /* 0x000fe20000000800 */
[--C-:B------:R-:W-:Y:S02]  /*7530*/  FFMA.FTZ R161, R8, c[0x0][0x2d0], -R153.reuse ;  /* 0x0000b40008a17a23 */ /* 0x100fe40000010899 */
[----:B------:R-:W-:Y:S02]  /*7540*/  FMUL.FTZ R6, R3, c[0x0][0x2d0] ;  /* 0x0000b40003067a20 */ /* 0x000fe40000410000 */
[--C-:B------:R-:W-:Y:S02]  /*7550*/  FFMA.FTZ R169, R140, c[0x0][0x2d0], -R153.reuse ;  /* 0x0000b4008ca97a23 */ /* 0x100fe40000010899 */
[--C-:B------:R-:W-:Y:S02]  /*7560*/  FFMA.FTZ R218, R158, c[0x0][0x2d0], -R153.reuse ;  /* 0x0000b4009eda7a23 */ /* 0x100fe40000010899 */
[--C-:B------:R-:W-:Y:S01]  /*7570*/  FFMA.FTZ R219, R156, c[0x0][0x2d0], -R153.reuse ;  /* 0x0000b4009cdb7a23 */ /* 0x100fe20000010899 */
[----:B------:R-:W2:Y:S01]  /*7580*/  MUFU.EX2 R135, R135 ;  /* 0x0000008700877308 */ /* 0x000ea20000000800 */
[--C-:B------:R-:W-:Y:S02]  /*7590*/  FFMA.FTZ R220, R154, c[0x0][0x2d0], -R153.reuse ;  /* 0x0000b4009adc7a23 */ /* 0x100fe40000010899 */
[--C-:B------:R-:W-:Y:S01]  /*75a0*/  FFMA.FTZ R221, R152, c[0x0][0x2d0], -R153.reuse ;  /* 0x0000b40098dd7a23 */ /* 0x100fe20000010899 */
[----:B-1----:R-:W-:Y:S01]  /*75b0*/  FMNMX.FTZ R132, R132, R5, !PT ;  /* 0x0000000584847209 */ /* 0x002fe20007810000 */
[--C-:B------:R-:W-:Y:S02]  /*75c0*/  FFMA.FTZ R225, R151, c[0x0][0x2d0], -R153.reuse ;  /* 0x0000b40097e17a23 */ /* 0x100fe40000010899 */
[--C-:B------:R-:W-:Y:S01]  /*75d0*/  FFMA.FTZ R226, R150, c[0x0][0x2d0], -R153.reuse ;  /* 0x0000b40096e27a23 */ /* 0x100fe20000010899 */
[C---:B------:R-:W-:Y:S01]  /*75e0*/  FSETP.NEU.FTZ.AND P0, PT, R132.reuse, -INF , PT ;  /* 0xff8000008400780b */ /* 0x040fe20003f1d000 */
[----:B------:R-:W-:Y:S01]  /*75f0*/  FMUL.FTZ R144, R132, c[0x0][0x2d0] ;  /* 0x0000b40084907a20 */ /* 0x000fe20000410000 */
[----:B------:R-:W-:Y:S01]  /*7600*/  MUFU.EX2 R134, R134 ;  /* 0x0000008600867308 */ /* 0x000fe20000000800 */
[--C-:B------:R-:W-:Y:S01]  /*7610*/  FFMA.FTZ R227, R148, c[0x0][0x2d0], -R153.reuse ;  /* 0x0000b40094e37a23 */ /* 0x100fe20000010899 */
[----:B------:R-:W-:Y:S01]  /*7620*/  FSEL R5, R132, RZ, P0 ;  /* 0x000000ff84057208 */ /* 0x000fe20000000000 */
[--C-:B------:R-:W-:Y:S01]  /*7630*/  FFMA.FTZ R166, R166, c[0x0][0x2d0], -R153.reuse ;  /* 0x0000b400a6a67a23 */ /* 0x100fe20000010899 */
[----:B------:R-:W-:Y:S01]  /*7640*/  FSEL R144, R144, RZ, P0 ;  /* 0x000000ff90907208 */ /* 0x000fe20000000000 */
[--C-:B------:R-:W-:Y:S01]  /*7650*/  FFMA.FTZ R167, R168, c[0x0][0x2d0], -R153.reuse ;  /* 0x0000b400a8a77a23 */ /* 0x100fe20000010899 */
[----:B------:R-:W-:Y:S01]  /*7660*/  PLOP3.LUT P0, PT, PT, PT, UP2, 0x80, 0x0 ;  /* 0x000000000000781c */ /* 0x000fe20003f0f028 */
[----:B------:R-:W-:Y:S02]  /*7670*/  FADD.FTZ R5, -R5, R2 ;  /* 0x0000000205057221 */ /* 0x000fe40000010100 */
[--C-:B------:R-:W-:Y:S01]  /*7680*/  FFMA.FTZ R164, R13, c[0x0][0x2d0], -R144.reuse ;  /* 0x0000b4000da47a23 */ /* 0x100fe20000010890 */
[----:B------:R-:W1:Y:S01]  /*7690*/  MUFU.EX2 R161, R161 ;  /* 0x000000a100a17308 */ /* 0x000e620000000800 */
[----:B------:R-:W3:Y:S01]  /*76a0*/  LDSM.16.MT88.4 R12, [R195+0x100] ;  /* 0x00010000c30c783b */ /* 0x000ee20000004200 */
[--C-:B------:R-:W-:Y:S01]  /*76b0*/  FFMA.FTZ R165, R17, c[0x0][0x2d0], -R144.reuse ;  /* 0x0000b40011a57a23 */ /* 0x100fe20000010890 */
[----:B--2---:R-:W-:Y:S01]  /*76c0*/  F2FP.BF16.PACK_AB R136, R135, R160 ;  /* 0x000000a08788723e */ /* 0x004fe200000010ff */
[--C-:B------:R-:W-:Y:S02]  /*76d0*/  FFMA.FTZ R163, R9, c[0x0][0x2d0], -R144.reuse ;  /* 0x0000b40009a37a23 */ /* 0x100fe40000010890 */
[--C-:B------:R-:W-:Y:S02]  /*76e0*/  FFMA.FTZ R162, R11, c[0x0][0x2d0], -R144.reuse ;  /* 0x0000b4000ba27a23 */ /* 0x100fe40000010890 */
[----:B------:R-:W-:Y:S02]  /*76f0*/  FMUL.FTZ R2, R5, c[0x0][0x2d0] ;  /* 0x0000b40005027a20 */ /* 0x000fe40000410000 */
[----:B------:R-:W2:Y:S01]  /*7700*/  MUFU.EX2 R3, R6 ;  /* 0x0000000600037308 */ /* 0x000ea20000000800 */
[--C-:B------:R-:W-:Y:S02]  /*7710*/  FFMA.FTZ R168, R142, c[0x0][0x2d0], -R153.reuse ;  /* 0x0000b4008ea87a23 */ /* 0x100fe40000010899 */
[--C-:B------:R-:W-:Y:S02]  /*7720*/  FFMA.FTZ R216, R141, c[0x0][0x2d0], -R144.reuse ;  /* 0x0000b4008dd87a23 */ /* 0x100fe40000010890 */
[--C-:B------:R-:W-:Y:S02]  /*7730*/  FFMA.FTZ R222, R159, c[0x0][0x2d0], -R144.reuse ;  /* 0x0000b4009fde7a23 */ /* 0x100fe40000010890 */
[--C-:B------:R-:W-:Y:S02]  /*7740*/  FFMA.FTZ R223, R157, c[0x0][0x2d0], -R144.reuse ;  /* 0x0000b4009ddf7a23 */ /* 0x100fe40000010890 */
[----:B------:R-:W-:Y:S01]  /*7750*/  LDSM.16.MT88.4 R156, [R195+0x5900] ;  /* 0x00590000c39c783b */ /* 0x000fe20000004200 */
[----:B------:R-:W-:Y:S01]  /*7760*/  MUFU.EX2 R165, R165 ;  /* 0x000000a500a57308 */ /* 0x000fe20000000800 */
[--C-:B------:R-:W-:Y:S02]  /*7770*/  FFMA.FTZ R224, R155, c[0x0][0x2d0], -R144.reuse ;  /* 0x0000b4009be07a23 */ /* 0x100fe40000010890 */
[--C-:B------:R-:W-:Y:S01]  /*7780*/  FFMA.FTZ R229, R149, c[0x0][0x2d0], -R144.reuse ;  /* 0x0000b40095e57a23 */ /* 0x100fe20000010890 */
[----:B-1----:R-:W-:Y:S01]  /*7790*/  F2FP.BF16.PACK_AB R138, R161, R134 ;  /* 0x00000086a18a723e */ /* 0x002fe200000010ff */
[--C-:B------:R-:W-:Y:S02]  /*77a0*/  FFMA.FTZ R230, R147, c[0x0][0x2d0], -R144.reuse ;  /* 0x0000b40093e67a23 */ /* 0x100fe40000010890 */
[----:B------:R-:W-:Y:S01]  /*77b0*/  LDSM.16.MT88.4 R148, [R189+0x3900] ;  /* 0x00390000bd94783b */ /* 0x000fe20000004200 */
[--C-:B------:R-:W-:Y:S02]  /*77c0*/  FFMA.FTZ R231, R145, c[0x0][0x2d0], -R144.reuse ;  /* 0x0000b40091e77a23 */ /* 0x100fe40000010890 */
[----:B------:R-:W1:Y:S01]  /*77d0*/  MUFU.EX2 R164, R164 ;  /* 0x000000a400a47308 */ /* 0x000e620000000800 */
[----:B------:R-:W-:Y:S02]  /*77e0*/  FFMA.FTZ R153, R146, c[0x0][0x2d0], -R153 ;  /* 0x0000b40092997a23 */ /* 0x000fe40000010899 */
[--C-:B------:R-:W-:Y:S02]  /*77f0*/  FFMA.FTZ R170, R215, c[0x0][0x2d0], -R144.reuse ;  /* 0x0000b400d7aa7a23 */ /* 0x100fe40000010890 */
[C---:B--2---:R-:W-:Y:S02]  /*7800*/  FMUL.FTZ R4, R3.reuse, R128 ;  /* 0x0000008003047220 */ /* 0x044fe40000410000 */
        /* <DEDUP_REMOVED lines=10> */
[----:B------:R-:W-:Y:S01]  /*78b0*/  FMUL.FTZ R33, R3, R125 ;  /* 0x0000007d03217220 */ /* 0x000fe20000410000 */
[----:B-1----:R-:W-:Y:S01]  /*78c0*/  F2FP.BF16.PACK_AB R137, R164, R165 ;  /* 0x000000a5a489723e */ /* 0x002fe200000010ff */
[--C-:B------:R-:W-:Y:S02]  /*78d0*/  FFMA.FTZ R215, R143, c[0x0][0x2d0], -R144.reuse ;  /* 0x0000b4008fd77a23 */ /* 0x100fe40000010890 */
[----:B------:R-:W-:Y:S01]  /*78e0*/  LDSM.16.MT88.4 R140, [R189+0x2900] ;  /* 0x00290000bd8c783b */ /* 0x000fe20000004200 */
[C---:B------:R-:W-:Y:S02]  /*78f0*/  FMUL.FTZ R36, R3.reuse, R36 ;  /* 0x0000002403247220 */ /* 0x040fe40000410000 */
[----:B------:R-:W1:Y:S01]  /*7900*/  MUFU.EX2 R2, R2 ;  /* 0x0000000200027308 */ /* 0x000e620000000800 */
[C---:B------:R-:W-:Y:S02]  /*7910*/  FMUL.FTZ R37, R3.reuse, R37 ;  /* 0x0000002503257220 */ /* 0x040fe40000410000 */
[C---:B------:R-:W-:Y:S02]  /*7920*/  FMUL.FTZ R40, R3.reuse, R40 ;  /* 0x0000002803287220 */ /* 0x040fe40000410000 */
[C---:B------:R-:W-:Y:S02]  /*7930*/  FMUL.FTZ R41, R3.reuse, R41 ;  /* 0x0000002903297220 */ /* 0x040fe40000410000 */
[C---:B------:R-:W-:Y:S02]  /*7940*/  FMUL.FTZ R44, R3.reuse, R44 ;  /* 0x0000002c032c7220 */ /* 0x040fe40000410000 */
[C---:B------:R-:W-:Y:S01]  /*7950*/  FMUL.FTZ R45, R3.reuse, R45 ;  /* 0x0000002d032d7220 */ /* 0x040fe20000410000 */
[----:B------:R4:W-:Y:S01]  /*7960*/  MUFU.EX2 R228, R153 ;  /* 0x0000009900e47308 */ /* 0x0009e20000000800 */
        /* <DEDUP_REMOVED lines=9> */
[C---:B-1----:R-:W-:Y:S02]  /*7a00*/  FMUL.FTZ R6, R2.reuse, R130 ;  /* 0x0000008202067220 */ /* 0x042fe40000410000 */
[C---:B------:R-:W-:Y:S02]  /*7a10*/  FMUL.FTZ R7, R2.reuse, R131 ;  /* 0x0000008302077220 */ /* 0x040fe40000410000 */
[----:B------:R-:W-:Y:S01]  /*7a20*/  LDSM.16.MT88.4 R128, [R190+0x2900] ;  /* 0x00290000be80783b */ /* 0x000fe20000004200 */
[C---:B------:R-:W-:Y:S01]  /*7a30*/  FMUL.FTZ R10, R2.reuse, R102 ;  /* 0x00000066020a7220 */ /* 0x040fe20000410000 */
[----:B------:R-:W1:Y:S01]  /*7a40*/  MUFU.EX2 R167, R167 ;  /* 0x000000a700a77308 */ /* 0x000e620000000800 */
[C---:B------:R-:W-:Y:S02]  /*7a50*/  FMUL.FTZ R11, R2.reuse, R103 ;  /* 0x00000067020b7220 */ /* 0x040fe40000410000 */
[C---:B---3--:R-:W-:Y:S03]  /*7a60*/  HMMA.16816.F32.BF16 R4, R136.reuse, R12, R4 ;  /* 0x0000000c8804723c */ /* 0x048fe60000041804 */
[----:B------:R-:W2:Y:S02]  /*7a70*/  LDSM.16.MT88.4 R100, [R188+0x100] ;  /* 0x00010000bc64783b */ /* 0x000ea40000004200 */
[C---:B------:R-:W-:Y:S02]  /*7a80*/  FMUL.FTZ R18, R2.reuse, R110 ;  /* 0x0000006e02127220 */ /* 0x040fe40000410000 */
[C---:B------:R-:W-:Y:S01]  /*7a90*/  FMUL.FTZ R12, R3.reuse, R104 ;  /* 0x00000068030c7220 */ /* 0x040fe20000410000 */
[C---:B------:R-:W-:Y:S01]  /*7aa0*/  HMMA.16816.F32.BF16 R8, R136.reuse, R14, R8 ;  /* 0x0000000e8808723c */ /* 0x040fe20000041808 */
[----:B------:R-:W-:Y:S02]  /*7ab0*/  MUFU.EX2 R168, R168 ;  /* 0x000000a800a87308 */ /* 0x000fe40000000800 */
[----:B----4-:R-:W-:Y:S01]  /*7ac0*/  LDSM.16.MT88.4 R152, [R188+0x3900] ;  /* 0x00390000bc98783b */ /* 0x010fe20000004200 */
[C---:B------:R-:W-:Y:S02]  /*7ad0*/  FMUL.FTZ R13, R3.reuse, R105 ;  /* 0x00000069030d7220 */ /* 0x040fe40000410000 */
[C---:B------:R-:W-:Y:S02]  /*7ae0*/  FMUL.FTZ R19, R2.reuse, R111 ;  /* 0x0000006f02137220 */ /* 0x040fe40000410000 */
[C---:B------:R-:W-:Y:S03]  /*7af0*/  FMUL.FTZ R14, R2.reuse, R106 ;  /* 0x0000006a020e7220 */ /* 0x040fe60000410000 */
[----:B------:R-:W-:Y:S01]  /*7b00*/  LDSM.16.MT88.4 R108, [R190+0x2100] ;  /* 0x00210000be6c783b */ /* 0x000fe20000004200 */
[C---:B------:R-:W-:Y:S01]  /*7b10*/  FMUL.FTZ R15, R2.reuse, R107 ;  /* 0x0000006b020f7220 */ /* 0x040fe20000410000 */
[----:B------:R-:W3:Y:S01]  /*7b20*/  MUFU.EX2 R169, R169 ;  /* 0x000000a900a97308 */ /* 0x000ee20000000800 */
[C---:B------:R-:W-:Y:S02]  /*7b30*/  FMUL.FTZ R26, R2.reuse, R118 ;  /* 0x00000076021a7220 */ /* 0x040fe40000410000 */
[C---:B------:R-:W-:Y:S02]  /*7b40*/  FMUL.FTZ R27, R2.reuse, R119 ;  /* 0x00000077021b7220 */ /* 0x040fe40000410000 */
[C---:B------:R-:W-:Y:S01]  /*7b50*/  FMUL.FTZ R34, R2.reuse, R126 ;  /* 0x0000007e02227220 */ /* 0x040fe20000410000 */
[C---:B------:R-:W-:Y:S01]  /*7b60*/  HMMA.16816.F32.BF16 R12, R136.reuse, R20, R12 ;  /* 0x00000014880c723c */ /* 0x040fe2000004180c */
[----:B------:R-:W4:Y:S02]  /*7b70*/  LDSM.16.MT88.4 R104, [R195+0x2100] ;  /* 0x00210000c368783b */ /* 0x000f240000004200 */
        /* <DEDUP_REMOVED lines=14> */
[----:B------:R-:W-:Y:S01]  /*7c60*/  LDSM.16.MT88.4 R112, [R195+0x900] ;  /* 0x00090000c370783b */ /* 0x000fe20000004200 */
[C---:B------:R-:W-:Y:S01]  /*7c70*/  FMUL.FTZ R46, R2.reuse, R46 ;  /* 0x0000002e022e7220 */ /* 0x040fe20000410000 */
[C---:B------:R-:W-:Y:S01]  /*7c80*/  HMMA.16816.F32.BF16 R20, R136.reuse, R28, R20 ;  /* 0x0000001c8814723c */ /* 0x040fe20000041814 */
[----:B------:R-:W5:Y:S02]  /*7c90*/  MUFU.EX2 R216, R216 ;  /* 0x000000d800d87308 */ /* 0x000f640000000800 */
[C---:B------:R-:W-:Y:S02]  /*7ca0*/  FMUL.FTZ R47, R2.reuse, R47 ;  /* 0x0000002f022f7220 */ /* 0x040fe40000410000 */
        /* <DEDUP_REMOVED lines=9> */
[----:B------:R-:W-:Y:S01]  /*7d40*/  LDSM.16.MT88.4 R120, [R188+0x900] ;  /* 0x00090000bc78783b */ /* 0x000fe20000004200 */
        /* <DEDUP_REMOVED lines=8> */
[----:B------:R-:W2:Y:S03]  /*7dd0*/  LDSM.16.MT88.4 R100, [R189+0x2100] ;  /* 0x00210000bd64783b */ /* 0x000ea60000004200 */
[C---:B------:R-:W-:Y:S02]  /*7de0*/  FMUL.FTZ R62, R2.reuse, R62 ;  /* 0x0000003e023e7220 */ /* 0x040fe40000410000 */
[C---:B------:R-:W-:Y:S01]  /*7df0*/  FMUL.FTZ R63, R2.reuse, R63 ;  /* 0x0000003f023f7220 */ /* 0x040fe20000410000 */
[----:B------:R-:W-:Y:S01]  /*7e00*/  MUFU.EX2 R221, R221 ;  /* 0x000000dd00dd7308 */ /* 0x000fe20000000800 */
[C---:B----4-:R-:W-:Y:S04]  /*7e10*/  HMMA.16816.F32.BF16 R36, R136.reuse, R104, R36 ;  /* 0x000000688824723c */ /* 0x050fe80000041824 */
[C---:B------:R-:W-:Y:S02]  /*7e20*/  FMUL.FTZ R64, R3.reuse, R64 ;  /* 0x0000004003407220 */ /* 0x040fe40000410000 */
[C---:B------:R-:W-:Y:S02]  /*7e30*/  FMUL.FTZ R65, R3.reuse, R65 ;  /* 0x0000004103417220 */ /* 0x040fe40000410000 */
[C---:B------:R-:W-:Y:S01]  /*7e40*/  HMMA.16816.F32.BF16 R40, R136.reuse, R106, R40 ;  /* 0x0000006a8828723c */ /* 0x040fe20000041828 */
[----:B------:R-:W4:Y:S01]  /*7e50*/  LDSM.16.MT88.4 R104, [R188+0x2100] ;  /* 0x00210000bc68783b */ /* 0x000f220000004200 */
        /* <DEDUP_REMOVED lines=8> */
[----:B------:R-:W1:Y:S03]  /*7ee0*/  LDSM.16.MT88.4 R108, [R195+0x4100] ;  /* 0x00410000c36c783b */ /* 0x000e660000004200 */
        /* <DEDUP_REMOVED lines=9> */
[----:B------:R-:W2:Y:S01]  /*7f80*/  LDSM.16.MT88.4 R100, [R190+0x4100] ;  /* 0x00410000be64783b */ /* 0x000ea20000004200 */
        /* <DEDUP_REMOVED lines=8> */
[----:B------:R-:W4:Y:S03]  /*8010*/  LDSM.16.MT88.4 R104, [R189+0x4100] ;  /* 0x00410000bd68783b */ /* 0x000f260000004200 */
[C---:B------:R-:W-:Y:S02]  /*8020*/  FMUL.FTZ R80, R3.reuse, R80 ;  /* 0x0000005003507220 */ /* 0x040fe40000410000 */
[C---:B------:R-:W-:Y:S01]  /*8030*/  FMUL.FTZ R81, R3.reuse, R81 ;  /* 0x0000005103517220 */ /* 0x040fe20000410000 */
[----:B------:R-:W-:Y:S01]  /*8040*/  MUFU.EX2 R227, R227 ;  /* 0x000000e300e37308 */ /* 0x000fe20000000800 */
[C---:B-1----:R-:W-:Y:S04]  /*8050*/  HMMA.16816.F32.BF16 R68, R136.reuse, R108, R68 ;  /* 0x0000006c8844723c */ /* 0x042fe80000041844 */
[C---:B------:R-:W-:Y:S02]  /*8060*/  FMUL.FTZ R82, R2.reuse, R82 ;  /* 0x0000005202527220 */ /* 0x040fe40000410000 */
[C---:B------:R-:W-:Y:S02]  /*8070*/  FMUL.FTZ R83, R2.reuse, R83 ;  /* 0x0000005302537220 */ /* 0x040fe40000410000 */
[C---:B------:R-:W-:Y:S01]  /*8080*/  HMMA.16816.F32.BF16 R72, R136.reuse, R110, R72 ;  /* 0x0000006e8848723c */ /* 0x040fe20000041848 */
[----:B------:R-:W1:Y:S01]  /*8090*/  LDSM.16.MT88.4 R108, [R188+0x4100] ;  /* 0x00410000bc6c783b */ /* 0x000e620000004200 */
[----:B------:R-:W-:Y:S02]  /*80a0*/  MUFU.EX2 R229, R229 ;  /* 0x000000e500e57308 */ /* 0x000fe40000000800 */
[C---:B------:R-:W-:Y:S02]  /*80b0*/  FMUL.FTZ R84, R3.reuse, R84 ;  /* 0x0000005403547220 */ /* 0x040fe40000410000 */
[----:B------:R-:W-:Y:S02]  /*80c0*/  FMUL.FTZ R85, R3, R85 ;  /* 0x0000005503557220 */ /* 0x000fe40000410000 */
[C---:B------:R-:W-:Y:S01]  /*80d0*/  FMUL.FTZ R86, R2.reuse, R86 ;  /* 0x0000005602567220 */ /* 0x040fe20000410000 */
[C---:B--2---:R-:W-:Y:S03]  /*80e0*/  HMMA.16816.F32.BF16 R76, R136.reuse, R100, R76 ;  /* 0x00000064884c723c */ /* 0x044fe6000004184c */
[C---:B------:R-:W-:Y:S01]  /*80f0*/  FMUL.FTZ R87, R2.reuse, R87 ;  /* 0x0000005702577220 */ /* 0x040fe20000410000 */
[----:B------:R-:W-:Y:S01]  /*8100*/  MUFU.EX2 R230, R230 ;  /* 0x000000e600e67308 */ /* 0x000fe20000000800 */
[--C-:B------:R-:W-:Y:S02]  /*8110*/  FFMA.FTZ R171, R171, c[0x0][0x2d0], -R144.reuse ;  /* 0x0000b400abab7a23 */ /* 0x100fe40000010890 */
[C---:B------:R-:W-:Y:S01]  /*8120*/  FMUL.FTZ R88, R3.reuse, R88 ;  /* 0x0000005803587220 */ /* 0x040fe20000410000 */
[C---:B------:R-:W-:Y:S04]  /*8130*/  HMMA.16816.F32.BF16 R80, R136.reuse, R102, R80 ;  /* 0x000000668850723c */ /* 0x040fe80000041850 */
[----:B------:R-:W-:Y:S01]  /*8140*/  FMUL.FTZ R89, R3, R89 ;  /* 0x0000005903597220 */ /* 0x000fe20000410000 */
[----:B------:R-:W-:Y:S01]  /*8150*/  F2FP.BF16.PACK_AB R100, R167, R166 ;  /* 0x000000a6a764723e */ /* 0x000fe200000010ff */
[C---:B------:R-:W-:Y:S01]  /*8160*/  FMUL.FTZ R90, R2.reuse, R90 ;  /* 0x0000005a025a7220 */ /* 0x040fe20000410000 */
[----:B---3--:R-:W-:Y:S01]  /*8170*/  F2FP.BF16.PACK_AB R102, R169, R168 ;  /* 0x000000a8a966723e */ /* 0x008fe200000010ff */
[C---:B----4-:R-:W-:Y:S01]  /*8180*/  HMMA.16816.F32.BF16 R84, R136.reuse, R104, R84 ;  /* 0x000000688854723c */ /* 0x050fe20000041854 */
[----:B------:R-:W2:Y:S03]  /*8190*/  MUFU.EX2 R171, R171 ;  /* 0x000000ab00ab7308 */ /* 0x000ea60000000800 */
[----:B------:R-:W-:Y:S01]  /*81a0*/  FMUL.FTZ R91, R2, R91 ;  /* 0x0000005b025b7220 */ /* 0x000fe20000410000 */
[----:B-----5:R-:W-:Y:S01]  /*81b0*/  F2FP.BF16.PACK_AB R103, R216, R215 ;  /* 0x000000d7d867723e */ /* 0x020fe200000010ff */
[C---:B------:R-:W-:Y:S02]  /*81c0*/  FMUL.FTZ R92, R3.reuse, R92 ;  /* 0x0000005c035c7220 */ /* 0x040fe40000410000 */
[C---:B------:R-:W-:Y:S03]  /*81d0*/  FMUL.FTZ R93, R3.reuse, R93 ;  /* 0x0000005d035d7220 */ /* 0x040fe60000410000 */
[C---:B------:R-:W-:Y:S01]  /*81e0*/  HMMA.16816.F32.BF16 R88, R136.reuse, R106, R88 ;  /* 0x0000006a8858723c */ /* 0x040fe20000041858 */
[----:B------:R-:W3:Y:S01]  /*81f0*/  LDSM.16.MT88.4 R104, [R189+0x900] ;  /* 0x00090000bd68783b */ /* 0x000ee20000004200 */
[----:B------:R-:W-:Y:S01]  /*8200*/  MUFU.EX2 R231, R231 ;  /* 0x000000e700e77308 */ /* 0x000fe20000000800 */
[C---:B------:R-:W-:Y:S02]  /*8210*/  FMUL.FTZ R94, R2.reuse, R94 ;  /* 0x0000005e025e7220 */ /* 0x040fe40000410000 */
[C---:B------:R-:W-:Y:S02]  /*8220*/  FMUL.FTZ R95, R2.reuse, R95 ;  /* 0x0000005f025f7220 */ /* 0x040fe40000410000 */
[C---:B------:R-:W-:Y:S02]  /*8230*/  FMUL.FTZ R96, R3.reuse, R96 ;  /* 0x0000006003607220 */ /* 0x040fe40000410000 */
[----:B------:R-:W-:Y:S03]  /*8240*/  FMUL.FTZ R97, R3, R97 ;  /* 0x0000006103617220 */ /* 0x000fe60000410000 */
[C---:B-1----:R-:W-:Y:S03]  /*8250*/  HMMA.16816.F32.BF16 R92, R136.reuse, R108, R92 ;  /* 0x0000006c885c723c */ /* 0x042fe6000004185c */
[C---:B------:R-:W-:Y:S01]  /*8260*/  FMUL.FTZ R98, R2.reuse, R98 ;  /* 0x0000006202627220 */ /* 0x040fe20000410000 */
[----:B--2---:R-:W-:Y:S01]  /*8270*/  F2FP.BF16.PACK_AB R101, R171, R170 ;  /* 0x000000aaab65723e */ /* 0x004fe200000010ff */
[C---:B------:R-:W-:Y:S02]  /*8280*/  FMUL.FTZ R99, R2.reuse, R99 ;  /* 0x0000006302637220 */ /* 0x040fe40000410000 */
[--C-:B------:R-:W-:Y:S02]  /*8290*/  FFMA.FTZ R217, R217, c[0x0][0x2d0], -R144.reuse ;  /* 0x0000b400d9d97a23 */ /* 0x100fe40000010890 */
[----:B------:R-:W-:Y:S03]  /*82a0*/  FFMA.FTZ R144, R133, c[0x0][0x2d0], -R144 ;  /* 0x0000b40085907a23 */ /* 0x000fe60000010890 */
[----:B------:R-:W-:Y:S01]  /*82b0*/  HMMA.16816.F32.BF16 R96, R136, R110, R96 ;  /* 0x0000006e8860723c */ /* 0x000fe20000041860 */
[----:B------:R-:W1:Y:S01]  /*82c0*/  LDSM.16.MT88.4 R108, [R188+0x2900] ;  /* 0x00290000bc6c783b */ /* 0x000e620000004200 */
[----:B------:R2:W-:Y:S01]  /*82d0*/  MUFU.EX2 R232, R144 ;  /* 0x0000009000e87308 */ /* 0x0005e20000000800 */
[----:B------:R-:W-:Y:S02]  /*82e0*/  FFMA.FTZ R160, R3, R206, R160 ;  /* 0x000000ce03a07223 */ /* 0x000fe400000100a0 */
[----:B------:R-:W-:Y:S02]  /*82f0*/  FFMA.FTZ R165, R2, R207, R165 ;  /* 0x000000cf02a57223 */ /* 0x000fe400000100a5 */
[----:B------:R-:W-:Y:S01]  /*8300*/  FADD.FTZ R135, R135, R160 ;  /* 0x000000a087877221 */ /* 0x000fe20000010000 */
[C---:B------:R-:W-:Y:S01]  /*8310*/  HMMA.16816.F32.BF16 R4, R100.reuse, R112, R4 ;  /* 0x000000706404723c */ /* 0x040fe20000041804 */
[----:B------:R-:W-:Y:S03]  /*8320*/  LDSM.16.MT88.4 R136, [R189+0x3100] ;  /* 0x00310000bd88783b */ /* 0x000fe60000004200 */
[----:B------:R-:W4:Y:S01]  /*8330*/  MUFU.EX2 R217, R217 ;  /* 0x000000d900d97308 */ /* 0x000f220000000800 */
        /* <DEDUP_REMOVED lines=8> */
[----:B------:R-:W-:Y:S02]  /*83c0*/  FADD.FTZ R3, R162, R3 ;  /* 0x00000003a2037221 */ /* 0x000fe40000010000 */
[----:B------:R-:W-:Y:S02]  /*83d0*/  FADD.FTZ R166, R166, R161 ;  /* 0x000000a1a6a67221 */ /* 0x000fe40000010000 */
[C---:B------:R-:W-:Y:S01]  /*83e0*/  HMMA.16816.F32.BF16 R16, R100.reuse, R118, R16 ;  /* 0x000000766410723c */ /* 0x040fe20000041810 */
[----:B------:R-:W-:Y:S03]  /*83f0*/  LDSM.16.MT88.4 R116, [R189+0x4900] ;  /* 0x00490000bd74783b */ /* 0x000fe60000004200 */
[----:B------:R-:W-:Y:S01]  /*8400*/  FADD.FTZ R2, R170, R3 ;  /* 0x00000003aa027221 */ /* 0x000fe20000010000 */
[----:B------:R-:W-:Y:S01]  /*8410*/  MOV R3, R0 ;  /* 0x0000000000037202 */ /* 0x000fe20000000f00 */
[----:B------:R-:W-:Y:S02]  /*8420*/  FADD.FTZ R167, R167, R166 ;  /* 0x000000a6a7a77221 */ /* 0x000fe40000010000 */
[C---:B---3--:R-:W-:Y:S04]  /*8430*/  HMMA.16816.F32.BF16 R20, R100.reuse, R104, R20 ;  /* 0x000000686414723c */ /* 0x048fe80000041814 */
[----:B------:R-:W-:Y:S02]  /*8440*/  FADD.FTZ R2, R171, R2 ;  /* 0x00000002ab027221 */ /* 0x000fe40000010000 */
[----:B------:R-:W-:Y:S02]  /*8450*/  FADD.FTZ R168, R168, R167 ;  /* 0x000000a7a8a87221 */ /* 0x000fe40000010000 */
[C---:B------:R-:W-:Y:S01]  /*8460*/  HMMA.16816.F32.BF16 R24, R100.reuse, R106, R24 ;  /* 0x0000006a6418723c */ /* 0x040fe20000041818 */
[----:B------:R-:W2:Y:S03]  /*8470*/  LDSM.16.MT88.4 R104, [R195+0x4900] ;  /* 0x00490000c368783b */ /* 0x000ea60000004200 */
[----:B------:R-:W-:Y:S01]  /*8480*/  FADD.FTZ R215, R215, R2 ;  /* 0x00000002d7d77221 */ /* 0x000fe20000010000 */
[----:B------:R-:W-:Y:S01]  /*8490*/  MOV R2, R132 ;  /* 0x0000008400027202 */ /* 0x000fe20000000f00 */
        /* <DEDUP_REMOVED lines=23> */
[C---:B------:R-:W-:Y:S08]  /*8610*/  HMMA.16816.F32.BF16 R84, R100.reuse, R116, R84 ;  /* 0x000000746454723c */ /* 0x040ff00000041854 */
[C---:B------:R-:W-:Y:S01]  /*8620*/  HMMA.16816.F32.BF16 R88, R100.reuse, R118, R88 ;  /* 0x000000766458723c */ /* 0x040fe20000041858 */
[----:B------:R-:W5:Y:S07]  /*8630*/  LDSM.16.MT88.4 R116, [R195+0x3100] ;  /* 0x00310000c374783b */ /* 0x000f6e0000004200 */
[C---:B-1----:R-:W-:Y:S08]  /*8640*/  HMMA.16816.F32.BF16 R92, R100.reuse, R108, R92 ;  /* 0x0000006c645c723c */ /* 0x042ff0000004185c */
[----:B------:R-:W-:Y:S01]  /*8650*/  HMMA.16816.F32.BF16 R96, R100, R110, R96 ;  /* 0x0000006e6460723c */ /* 0x000fe20000041860 */
[----:B------:R-:W-:Y:S06]  /*8660*/  LDSM.16.MT88.4 R108, [R195+0x5100] ;  /* 0x00510000c36c783b */ /* 0x000fec0000004200 */
[----:B------:R-:W-:Y:S01]  /*8670*/  F2FP.BF16.PACK_AB R100, R219, R218 ;  /* 0x000000dadb64723e */ /* 0x000fe200000010ff */
[----:B------:R-:W-:Y:S01]  /*8680*/  FADD.FTZ R218, R218, R169 ;  /* 0x000000a9dada7221 */ /* 0x000fe20000010000 */
[----:B------:R-:W-:Y:S03]  /*8690*/  F2FP.BF16.PACK_AB R102, R221, R220 ;  /* 0x000000dcdd66723e */ /* 0x000fe600000010ff */
[----:B----4-:R-:W-:Y:S01]  /*86a0*/  F2FP.BF16.PACK_AB R101, R222, R217 ;  /* 0x000000d9de65723e */ /* 0x010fe200000010ff */
        /* <DEDUP_REMOVED lines=10> */
[----:B------:R-:W1:Y:S07]  /*8750*/  LDSM.16.MT88.4 R104, [R188+0x3100] ;  /* 0x00310000bc68783b */ /* 0x000e6e0000004200 */
[C---:B------:R-:W-:Y:S08]  /*8760*/  HMMA.16816.F32.BF16 R12, R100.reuse, R120, R12 ;  /* 0x00000078640c723c */ /* 0x040ff0000004180c */
[C---:B------:R-:W-:Y:S08]  /*8770*/  HMMA.16816.F32.BF16 R16, R100.reuse, R122, R16 ;  /* 0x0000007a6410723c */ /* 0x040ff00000041810 */
[C---:B---3--:R-:W-:Y:S08]  /*8780*/  HMMA.16816.F32.BF16 R20, R100.reuse, R112, R20 ;  /* 0x000000706414723c */ /* 0x048ff00000041814 */
[C---:B------:R-:W-:Y:S01]  /*8790*/  HMMA.16816.F32.BF16 R24, R100.reuse, R114, R24 ;  /* 0x000000726418723c */ /* 0x040fe20000041818 */
[----:B------:R-:W2:Y:S07]  /*87a0*/  LDSM.16.MT88.4 R112, [R190+0x5100] ;  /* 0x00510000be70783b */ /* 0x000eae0000004200 */
[C---:B------:R-:W-:Y:S08]  /*87b0*/  HMMA.16816.F32.BF16 R28, R100.reuse, R124, R28 ;  /* 0x0000007c641c723c */ /* 0x040ff0000004181c */
[C---:B------:R-:W-:Y:S01]  /*87c0*/  HMMA.16816.F32.BF16 R32, R100.reuse, R126, R32 ;  /* 0x0000007e6420723c */ /* 0x040fe20000041820 */
[----:B------:R-:W-:Y:S07]  /*87d0*/  LDSM.16.MT88.4 R124, [R188+0x1900] ;  /* 0x00190000bc7c783b */ /* 0x000fee0000004200 */
[C---:B-----5:R-:W-:Y:S08]  /*87e0*/  HMMA.16816.F32.BF16 R36, R100.reuse, R116, R36 ;  /* 0x000000746424723c */ /* 0x060ff00000041824 */
        /* <DEDUP_REMOVED lines=18> */
[C---:B------:R-:W-:Y:S04]  /*8910*/  HMMA.16816.F32.BF16 R68, R100.reuse, R108, R68 ;  /* 0x0000006c6444723c */ /* 0x040fe80000041844 */
[----:B------:R-:W-:Y:S02]  /*8920*/  FADD.FTZ R207, R231, R230 ;  /* 0x000000e6e7cf7221 */ /* 0x000fe40000010000 */
[----:B------:R-:W-:Y:S02]  /*8930*/  FADD.FTZ R206, R228, R227 ;  /* 0x000000e3e4ce7221 */ /* 0x000fe40000010000 */
[C---:B------:R-:W-:Y:S01]  /*8940*/  HMMA.16816.F32.BF16 R72, R100.reuse, R110, R72 ;  /* 0x0000006e6448723c */ /* 0x040fe20000041848 */
[----:B------:R-:W4:Y:S03]  /*8950*/  LDSM.16.MT88.4 R108, [R195+0x1900] ;  /* 0x00190000c36c783b */ /* 0x000f260000004200 */
[----:B------:R-:W-:Y:S04]  /*8960*/  FADD.FTZ R207, R232, R207 ;  /* 0x000000cfe8cf7221 */ /* 0x000fe80000010000 */
[C---:B--2---:R-:W-:Y:S08]  /*8970*/  HMMA.16816.F32.BF16 R76, R100.reuse, R112, R76 ;  /* 0x00000070644c723c */ /* 0x044ff0000004184c */
[C---:B------:R-:W-:Y:S01]  /*8980*/  HMMA.16816.F32.BF16 R80, R100.reuse, R114, R80 ;  /* 0x000000726450723c */ /* 0x040fe20000041850 */
[----:B------:R-:W2:Y:S07]  /*8990*/  LDSM.16.MT88.4 R112, [R190+0x1900] ;  /* 0x00190000be70783b */ /* 0x000eae0000004200 */
[C---:B---3--:R-:W-:Y:S08]  /*89a0*/  HMMA.16816.F32.BF16 R84, R100.reuse, R116, R84 ;  /* 0x000000746454723c */ /* 0x048ff00000041854 */
[C---:B------:R-:W-:Y:S01]  /*89b0*/  HMMA.16816.F32.BF16 R88, R100.reuse, R118, R88 ;  /* 0x000000766458723c */ /* 0x040fe20000041858 */
[----:B------:R-:W3:Y:S07]  /*89c0*/  LDSM.16.MT88.4 R116, [R189+0x1900] ;  /* 0x00190000bd74783b */ /* 0x000eee0000004200 */
[C---:B-1----:R-:W-:Y:S08]  /*89d0*/  HMMA.16816.F32.BF16 R92, R100.reuse, R104, R92 ;  /* 0x00000068645c723c */ /* 0x042ff0000004185c */
[----:B------:R-:W-:Y:S08]  /*89e0*/  HMMA.16816.F32.BF16 R96, R100, R106, R96 ;  /* 0x0000006a6460723c */ /* 0x000ff00000041860 */
[C---:B----4-:R-:W-:Y:S01]  /*89f0*/  HMMA.16816.F32.BF16 R128, R136.reuse, R108, R4 ;  /* 0x0000006c8880723c */ /* 0x050fe20000041804 */
[----:B------:R-:W1:Y:S07]  /*8a00*/  LDSM.16.MT88.4 R4, [R190+0x5900] ;  /* 0x00590000be04783b */ /* 0x000e6e0000004200 */
[C---:B------:R-:W-:Y:S01]  /*8a10*/  HMMA.16816.F32.BF16 R100, R136.reuse, R110, R8 ;  /* 0x0000006e8864723c */ /* 0x040fe20000041808 */
[----:B------:R-:W4:Y:S07]  /*8a20*/  LDSM.16.MT88.4 R8, [R189+0x5900] ;  /* 0x00590000bd08783b */ /* 0x000f2e0000004200 */
[C---:B--2---:R-:W-:Y:S01]  /*8a30*/  HMMA.16816.F32.BF16 R104, R136.reuse, R112, R12 ;  /* 0x000000708868723c */ /* 0x044fe2000004180c */
[----:B------:R-:W2:Y:S07]  /*8a40*/  LDSM.16.MT88.4 R12, [R188+0x5900] ;  /* 0x00590000bc0c783b */ /* 0x000eae0000004200 */
[C---:B------:R-:W-:Y:S08]  /*8a50*/  HMMA.16816.F32.BF16 R108, R136.reuse, R114, R16 ;  /* 0x00000072886c723c */ /* 0x040ff00000041810 */
        /* <DEDUP_REMOVED lines=16> */
[C---:B----4-:R-:W-:Y:S07]  /*8b60*/  HMMA.16816.F32.BF16 R84, R136.reuse, R8, R84 ;  /* 0x000000088854723c */ /* 0x050fee0000041854 */
[----:B------:R-:W-:Y:S01]  /*8b70*/  MOV R8, R132 ;  /* 0x0000008400087202 */ /* 0x000fe20000000f00 */
[C---:B------:R-:W-:Y:S08]  /*8b80*/  HMMA.16816.F32.BF16 R88, R136.reuse, R10, R88 ;  /* 0x0000000a8858723c */ /* 0x040ff00000041858 */
[C---:B--2---:R-:W-:Y:S08]  /*8b90*/  HMMA.16816.F32.BF16 R92, R136.reuse, R12, R92 ;  /* 0x0000000c885c723c */ /* 0x044ff0000004185c */
[----:B------:R-:W-:Y:S01]  /*8ba0*/  HMMA.16816.F32.BF16 R96, R136, R14, R96 ;  /* 0x0000000e8860723c */ /* 0x000fe20000041860 */
[----:B------:R-:W-:-:S07]  /*8bb0*/  @P0 BRA `(.L_x_3523) ;  /* 0xffffc89000000947 */ /* 0x000fce000383ffff */
.L_x_3512:
        /* <DEDUP_REMOVED lines=28> */
.L_x_3525:
[----:B------:R-:W-:Y:S02]  /*8d80*/  ULDC UR4, c[0x0][0x32c] ;  /* 0x0000cb0000047ab9 */ /* 0x000fe40000000800 */
[----:B------:R-:W-:-:S03]  /*8d90*/  UISETP.NE.AND UP2, UPT, UR25, UR4, UPT ;  /* 0x000000041900728c */ /* 0x000fc6000bf45270 */
[----:B------:R-:W-:Y:S02]  /*8da0*/  ULDC.64 UR4, c[0x0][0x330] ;  /* 0x0000cc0000047ab9 */ /* 0x000fe40000000a00 */
[----:B------:R-:W-:-:S07]  /*8db0*/  UIMAD.WIDE.U32 UR26, UR24, UR4, URZ ;  /* 0x00000004181a72a5 */ /* 0x000fce000f8e003f */
[----:B------:R-:W-:Y:S02]  /*8dc0*/  @UP2 UMOV UR25, UR27 ;  /* 0x0000001b00192c82 */ /* 0x000fe40008000000 */
[----:B------:R-:W-:Y:S02]  /*8dd0*/  @UP2 USHF.R.U32.HI UR24, URZ, UR5, UR25 ;  /* 0x000000053f182299 */ /* 0x000fe40008011619 */
.L_x_3526:
[----:B------:R-:W-:Y:S02]  /*8de0*/  ULDC UR4, c[0x0][0x32c] ;  /* 0x0000cb0000047ab9 */ /* 0x000fe40000000800 */
[----:B------:R-:W-:-:S04]  /*8df0*/  UIMAD UR4, UR24, UR4, URZ ;  /* 0x00000004180472a4 */ /* 0x000fc8000f8e023f */
[----:B------:R-:W-:-:S04]  /*8e00*/  UISETP.LT.AND UP2, UPT, UR21, UR4, UPT ;  /* 0x000000041500728c */ /* 0x000fc8000bf41270 */
[----:B------:R-:W-:-:S04]  /*8e10*/  USEL UR21, UR21, UR4, !UP2 ;  /* 0x0000000415157287 */ /* 0x000fc8000d000000 */
.L_x_3524:
        /* <DEDUP_REMOVED lines=17> */
.L_x_3530:
        /* <DEDUP_REMOVED lines=58> */
.L_x_3528:
[C---:B--23--:R-:W-:Y:S01]  /*92d0*/  HMMA.16816.F32.BF16 R4, R136.reuse, R140, RZ ;  /* 0x0000008c8804723c */ /* 0x04cfe200000418ff */
[----:B------:R-:W-:Y:S01]  /*92e0*/  LDSM.16.M88.4 R164, [R192+0x6100] ;  /* 0x00610000c0a4783b */ /* 0x000fe20000000200 */
[----:B------:R-:W-:Y:S05]  /*92f0*/  UISETP.GT.AND UP2, UPT, UR20, UR9, UPT ;  /* 0x000000091400728c */ /* 0x000fea000bf44270 */
[----:B------:R-:W0:Y:S01]  /*9300*/  LDGDEPBAR ;  /* 0x00000000000079af */ /* 0x000e220000000000 */
[C---:B------:R-:W-:Y:S01]  /*9310*/  HMMA.16816.F32.BF16 R8, R136.reuse, R142, RZ ;  /* 0x0000008e8808723c */ /* 0x040fe200000418ff */
[----:B------:R-:W-:Y:S04]  /*9320*/  PLOP3.LUT P0, PT, PT, PT, UP2, 0x40, 0x0 ;  /* 0x000000000000781c */ /* 0x000fe80003f0e828 */
[----:B------:R-:W2:Y:S03]  /*9330*/  LDSM.16.M88.4 R140, [R193+0xc100] ;  /* 0x00c10000c18c783b */ /* 0x000ea60000000200 */
[C---:B----4-:R-:W-:Y:S03]  /*9340*/  HMMA.16816.F32.BF16 R12, R136.reuse, R16, RZ ;  /* 0x00000010880c723c */ /* 0x050fe600000418ff */
[----:B------:R-:W3:Y:S05]  /*9350*/  LDSM.16.M88.4 R168, [R192+0x6900] ;  /* 0x00690000c0a8783b */ /* 0x000eea0000000200 */
[C---:B------:R-:W-:Y:S01]  /*9360*/  HMMA.16816.F32.BF16 R16, R136.reuse, R18, RZ ;  /* 0x000000128810723c */ /* 0x040fe200000418ff */
[----:B------:R-:W-:Y:S07]  /*9370*/  LDSM.16.M88.4 R172, [R192+0x7900] ;  /* 0x00790000c0ac783b */ /* 0x000fee0000000200 */
[C---:B-1----:R-:W-:Y:S08]  /*9380*/  HMMA.16816.F32.BF16 R20, R136.reuse, R24, RZ ;  /* 0x000000188814723c */ /* 0x042ff000000418ff */
[C---:B------:R-:W-:Y:S08]  /*9390*/  HMMA.16816.F32.BF16 R24, R136.reuse, R26, RZ ;  /* 0x0000001a8818723c */ /* 0x040ff000000418ff */
[C---:B------:R-:W-:Y:S08]  /*93a0*/  HMMA.16816.F32.BF16 R28, R136.reuse, R32, RZ ;  /* 0x00000020881c723c */ /* 0x040ff000000418ff */
[----:B------:R-:W-:Y:S01]  /*93b0*/  HMMA.16816.F32.BF16 R32, R136, R34, RZ ;  /* 0x000000228820723c */ /* 0x000fe200000418ff */
[----:B------:R-:W1:Y:S07]  /*93c0*/  LDSM.16.M88.4 R136, [R192+0x7100] ;  /* 0x00710000c088783b */ /* 0x000e6e0000000200 */
[C---:B------:R-:W-:Y:S08]  /*93d0*/  HMMA.16816.F32.BF16 R4, R144.reuse, R148, R4 ;  /* 0x000000949004723c */ /* 0x040ff00000041804 */
[C---:B------:R-:W-:Y:S01]  /*93e0*/  HMMA.16816.F32.BF16 R8, R144.reuse, R150, R8 ;  /* 0x000000969008723c */ /* 0x040fe20000041808 */
[----:B------:R-:W-:Y:S07]  /*93f0*/  LDSM.16.M88.4 R148, [R191+0xc100] ;  /* 0x00c10000bf94783b */ /* 0x000fee0000000200 */
[C---:B------:R-:W-:Y:S08]  /*9400*/  HMMA.16816.F32.BF16 R12, R144.reuse, R152, R12 ;  /* 0x00000098900c723c */ /* 0x040ff0000004180c */
[C---:B------:R-:W-:Y:S01]  /*9410*/  HMMA.16816.F32.BF16 R16, R144.reuse, R154, R16 ;  /* 0x0000009a9010723c */ /* 0x040fe20000041810 */
[----:B------:R-:W4:Y:S07]  /*9420*/  LDSM.16.M88.4 R152, [R184] ;  /* 0x00000000b898783b */ /* 0x000f2e0000000200 */
[C---:B------:R-:W-:Y:S08]  /*9430*/  HMMA.16816.F32.BF16 R20, R144.reuse, R156, R20 ;  /* 0x0000009c9014723c */ /* 0x040ff00000041814 */
[C---:B------:R-:W-:Y:S01]  /*9440*/  HMMA.16816.F32.BF16 R24, R144.reuse, R158, R24 ;  /* 0x0000009e9018723c */ /* 0x040fe20000041818 */
[----:B------:R-:W5:Y:S07]  /*9450*/  LDSM.16.M88.4 R156, [R184+0x800] ;  /* 0x00080000b89c783b */ /* 0x000f6e0000000200 */
[C---:B------:R-:W-:Y:S08]  /*9460*/  HMMA.16816.F32.BF16 R28, R144.reuse, R160, R28 ;  /* 0x000000a0901c723c */ /* 0x040ff0000004181c */
[----:B------:R-:W-:Y:S01]  /*9470*/  HMMA.16816.F32.BF16 R32, R144, R162, R32 ;  /* 0x000000a29020723c */ /* 0x000fe20000041820 */
[----:B------:R-:W4:Y:S06]  /*9480*/  LDSM.16.M88.4 R144, [R184+0x1000] ;  /* 0x00100000b890783b */ /* 0x000f2c0000000200 */
[----:B------:R-:W4:Y:S01]  /*9490*/  LDSM.16.M88.4 R160, [R184+0x1800] ;  /* 0x00180000b8a0783b */ /* 0x000f220000000200 */
[C---:B--2---:R-:W-:Y:S08]  /*94a0*/  HMMA.16816.F32.BF16 R4, R140.reuse, R164, R4 ;  /* 0x000000a48c04723c */ /* 0x044ff00000041804 */
[C---:B------:R-:W-:Y:S01]  /*94b0*/  HMMA.16816.F32.BF16 R8, R140.reuse, R166, R8 ;  /* 0x000000a68c08723c */ /* 0x040fe20000041808 */
[----:B------:R-:W-:Y:S07]  /*94c0*/  LDSM.16.M88.4 R164, [R197+0x8100] ;  /* 0x00810000c5a4783b */ /* 0x000fee0000000200 */
        /* <DEDUP_REMOVED lines=8> */
[----:B------:R-:W2:Y:S06]  /*9550*/  LDSM.16.M88.4 R140, [R197+0x9100] ;  /* 0x00910000c58c783b */ /* 0x000eac0000000200 */
[----:B------:R-:W3:Y:S01]  /*9560*/  LDSM.16.M88.4 R172, [R197+0x9900] ;  /* 0x00990000c5ac783b */ /* 0x000ee20000000200 */
[C---:B----4-:R-:W-:Y:S08]  /*9570*/  HMMA.16816.F32.BF16 R4, R148.reuse, R152, R4 ;  /* 0x000000989404723c */ /* 0x050ff00000041804 */
[C---:B------:R-:W-:Y:S01]  /*9580*/  HMMA.16816.F32.BF16 R8, R148.reuse, R154, R8 ;  /* 0x0000009a9408723c */ /* 0x040fe20000041808 */
[----:B------:R-:W-:Y:S07]  /*9590*/  LDSM.16.M88.4 R152, [R183] ;  /* 0x00000000b798783b */ /* 0x000fee0000000200 */
[C---:B-----5:R-:W-:Y:S08]  /*95a0*/  HMMA.16816.F32.BF16 R12, R148.reuse, R156, R12 ;  /* 0x0000009c940c723c */ /* 0x060ff0000004180c */
        /* <DEDUP_REMOVED lines=135> */
[----:B------:R-:W-:Y:S02]  /*9e20*/  IADD3 R139, -R213, 0x10, RZ ;  /* 0x00000010d58b7810 */ /* 0x000fe40007ffe1ff */
[----:B------:R-:W-:Y:S01]  /*9e30*/  LEA.HI.X R136, R135, c[0x0][0x1cc], R0, 0x1, P0 ;  /* 0x0000730087887a11 */ /* 0x000fe200000f0c00 */
[----:B------:R-:W1:Y:S01]  /*9e40*/  SHFL.IDX PT, R132, R142, 0x1, 0x181f ;  /* 0x00381f008e847f89 */ /* 0x000e6200000e0000 */
[----:B------:R-:W-:Y:S01]  /*9e50*/  IMAD.SHL.U32 R0, R208, 0x2, RZ ;  /* 0x00000002d0007824 */ /* 0x000fe200078e00ff */
[----:B------:R-:W-:Y:S02]  /*9e60*/  LOP3.LUT R139, R139, 0xf, RZ, 0xc0, !PT ;  /* 0x0000000f8b8b7812 */ /* 0x000fe400078ec0ff */
        /* <DEDUP_REMOVED lines=23> */
.L_x_3529:
        /* <DEDUP_REMOVED lines=59> */
[----:B------:R-:W-:Y:S02]  /*a390*/  FMUL.FTZ R133, R2, c[0x0][0x2d0] ;  /* 0x0000b40002857a20 */ /* 0x000fe40000410000 */
[--C-:B------:R-:W-:Y:S01]  /*a3a0*/  FFMA.FTZ R5, R5, c[0x0][0x2d0], -R163.reuse ;  /* 0x0000b40005057a23 */ /* 0x100fe200000108a3 */
[----:B------:R-:W-:Y:S01]  /*a3b0*/  MUFU.EX2 R7, R7 ;  /* 0x0000000700077308 */ /* 0x000fe20000000800 */
[--C-:B------:R-:W-:Y:S02]  /*a3c0*/  FFMA.FTZ R134, R8, c[0x0][0x2d0], -R163.reuse ;  /* 0x0000b40008867a23 */ /* 0x100fe400000108a3 */
[----:B------:R-:W-:Y:S02]  /*a3d0*/  FFMA.FTZ R135, R9, c[0x0][0x2d0], -R163 ;  /* 0x0000b40009877a23 */ /* 0x000fe400000108a3 */
[----:B------:R-:W-:Y:S02]  /*a3e0*/  FFMA.FTZ R162, R11, c[0x0][0x2d0], -R161 ;  /* 0x0000b4000ba27a23 */ /* 0x000fe400000108a1 */
[--C-:B------:R-:W-:Y:S02]  /*a3f0*/  FFMA.FTZ R164, R12, c[0x0][0x2d0], -R163.reuse ;  /* 0x0000b4000ca47a23 */ /* 0x100fe400000108a3 */
[----:B------:R-:W-:Y:S01]  /*a400*/  FFMA.FTZ R165, R13, c[0x0][0x2d0], -R163 ;  /* 0x0000b4000da57a23 */ /* 0x000fe200000108a3 */
[----:B------:R2:W3:Y:S01]  /*a410*/  MUFU.EX2 R2, R133 ;  /* 0x0000008500027308 */ /* 0x0004e20000000800 */
[--C-:B------:R-:W-:Y:S02]  /*a420*/  FFMA.FTZ R166, R14, c[0x0][0x2d0], -R161.reuse ;  /* 0x0000b4000ea67a23 */ /* 0x100fe400000108a1 */
[----:B------:R-:W-:Y:S02]  /*a430*/  FFMA.FTZ R167, R15, c[0x0][0x2d0], -R161 ;  /* 0x0000b4000fa77a23 */ /* 0x000fe400000108a1 */
[----:B------:R-:W-:Y:S01]  /*a440*/  LDSM.16.MT88.4 R12, [R188+0x4100] ;  /* 0x00410000bc0c783b */ /* 0x000fe20000004200 */
[--C-:B------:R-:W-:Y:S02]  /*a450*/  FFMA.FTZ R168, R16, c[0x0][0x2d0], -R163.reuse ;  /* 0x0000b40010a87a23 */ /* 0x100fe400000108a3 */
[----:B------:R-:W-:Y:S02]  /*a460*/  FFMA.FTZ R169, R17, c[0x0][0x2d0], -R163 ;  /* 0x0000b40011a97a23 */ /* 0x000fe400000108a3 */
[----:B------:R-:W-:Y:S01]  /*a470*/  MUFU.EX2 R160, R160 ;  /* 0x000000a000a07308 */ /* 0x000fe20000000800 */
[--C-:B------:R-:W-:Y:S02]  /*a480*/  FFMA.FTZ R170, R18, c[0x0][0x2d0], -R161.reuse ;  /* 0x0000b40012aa7a23 */ /* 0x100fe400000108a1 */
[----:B------:R-:W-:Y:S02]  /*a490*/  FFMA.FTZ R171, R19, c[0x0][0x2d0], -R161 ;  /* 0x0000b40013ab7a23 */ /* 0x000fe400000108a1 */
[----:B------:R-:W-:Y:S01]  /*a4a0*/  LDSM.16.MT88.4 R16, [R190+0x900] ;  /* 0x00090000be10783b */ /* 0x000fe20000004200 */
[--C-:B------:R-:W-:Y:S02]  /*a4b0*/  FFMA.FTZ R172, R28, c[0x0][0x2d0], -R163.reuse ;  /* 0x0000b4001cac7a23 */ /* 0x100fe400000108a3 */
[----:B------:R-:W-:Y:S02]  /*a4c0*/  FFMA.FTZ R173, R29, c[0x0][0x2d0], -R163 ;  /* 0x0000b4001dad7a23 */ /* 0x000fe400000108a3 */
[----:B------:R-:W-:Y:S01]  /*a4d0*/  MUFU.EX2 R5, R5 ;  /* 0x0000000500057308 */ /* 0x000fe20000000800 */
[--C-:B------:R-:W-:Y:S02]  /*a4e0*/  FFMA.FTZ R174, R30, c[0x0][0x2d0], -R161.reuse ;  /* 0x0000b4001eae7a23 */ /* 0x100fe400000108a1 */
[--C-:B------:R-:W-:Y:S02]  /*a4f0*/  FFMA.FTZ R175, R31, c[0x0][0x2d0], -R161.reuse ;  /* 0x0000b4001faf7a23 */ /* 0x100fe400000108a1 */
[----:B--2---:R-:W-:Y:S01]  /*a500*/  FFMA.FTZ R133, R10, c[0x0][0x2d0], -R161 ;  /* 0x0000b4000a857a23 */ /* 0x004fe200000108a1 */
[----:B------:R-:W-:Y:S01]  /*a510*/  LDSM.16.MT88.4 R28, [R189+0x1900] ;  /* 0x00190000bd1c783b */ /* 0x000fe20000004200 */
[C---:B---3--:R-:W-:Y:S02]  /*a520*/  FMUL.FTZ R10, R2.reuse, R130 ;  /* 0x00000082020a7220 */ /* 0x048fe40000410000 */
        /* <DEDUP_REMOVED lines=10> */
[----:B------:R-:W-:Y:S02]  /*a5d0*/  FMUL.FTZ R115, R2, R115 ;  /* 0x0000007302737220 */ /* 0x000fe40000410000 */
[----:B------:R-:W-:Y:S02]  /*a5e0*/  FFMA.FTZ R219, R32, c[0x0][0x2d0], -R163 ;  /* 0x0000b40020db7a23 */ /* 0x000fe400000108a3 */
[----:B------:R-:W-:Y:S01]  /*a5f0*/  FFMA.FTZ R221, R34, c[0x0][0x2d0], -R161 ;  /* 0x0000b40022dd7a23 */ /* 0x000fe200000108a1 */
        /* <DEDUP_REMOVED lines=26> */
[----:B------:R-:W3:Y:S01]  /*a7a0*/  MUFU.EX2 R165, R165 ;  /* 0x000000a500a57308 */ /* 0x000ee20000000800 */
[C---:B------:R-:W-:Y:S02]  /*a7b0*/  FMUL.FTZ R66, R2.reuse, R66 ;  /* 0x0000004202427220 */ /* 0x040fe40000410000 */
[C---:B------:R-:W-:Y:S02]  /*a7c0*/  FMUL.FTZ R67, R2.reuse, R67 ;  /* 0x0000004302437220 */ /* 0x040fe40000410000 */
[----:B--2---:R-:W-:Y:S01]  /*a7d0*/  FMUL.FTZ R8, R3, R128 ;  /* 0x0000008003087220 */ /* 0x004fe20000410000 */
[----:B------:R-:W-:Y:S01]  /*a7e0*/  F2FP.BF16.PACK_AB R128, R5, R160 ;  /* 0x000000a00580723e */ /* 0x000fe200000010ff */
[----:B------:R-:W-:Y:S01]  /*a7f0*/  FMUL.FTZ R9, R3, R129 ;  /* 0x0000008103097220 */ /* 0x000fe20000410000 */
[----:B------:R-:W-:Y:S01]  /*a800*/  F2FP.BF16.PACK_AB R129, R7, R6 ;  /* 0x000000060781723e */ /* 0x000fe200000010ff */
[C---:B------:R-:W-:Y:S01]  /*a810*/  FMUL.FTZ R100, R3.reuse, R100 ;  /* 0x0000006403647220 */ /* 0x040fe20000410000 */
[----:B------:R-:W-:Y:S01]  /*a820*/  MUFU.EX2 R166, R166 ;  /* 0x000000a600a67308 */ /* 0x000fe20000000800 */
[C---:B------:R-:W-:Y:S02]  /*a830*/  FMUL.FTZ R101, R3.reuse, R101 ;  /* 0x0000006503657220 */ /* 0x040fe40000410000 */
[C---:B------:R-:W-:Y:S02]  /*a840*/  FMUL.FTZ R104, R3.reuse, R104 ;  /* 0x0000006803687220 */ /* 0x040fe40000410000 */
[C---:B-1----:R-:W-:Y:S05]  /*a850*/  HMMA.16816.F32.BF16 R8, R128.reuse, R136, R8 ;  /* 0x000000888008723c */ /* 0x042fea0000041808 */
[C---:B------:R-:W-:Y:S01]  /*a860*/  FMUL.FTZ R105, R3.reuse, R105 ;  /* 0x0000006903697220 */ /* 0x040fe20000410000 */
[----:B------:R-:W1:Y:S01]  /*a870*/  MUFU.EX2 R167, R167 ;  /* 0x000000a700a77308 */ /* 0x000e620000000800 */
[C---:B------:R-:W-:Y:S01]  /*a880*/  FMUL.FTZ R108, R3.reuse, R108 ;  /* 0x0000006c036c7220 */ /* 0x040fe20000410000 */
[C---:B------:R-:W-:Y:S01]  /*a890*/  HMMA.16816.F32.BF16 R100, R128.reuse, R138, R100 ;  /* 0x0000008a8064723c */ /* 0x040fe20000041864 */
[----:B------:R-:W2:Y:S03]  /*a8a0*/  LDSM.16.MT88.4 R136, [R188+0x100] ;  /* 0x00010000bc88783b */ /* 0x000ea60000004200 */
[C---:B------:R-:W-:Y:S02]  /*a8b0*/  FMUL.FTZ R109, R3.reuse, R109 ;  /* 0x0000006d036d7220 */ /* 0x040fe40000410000 */
[C---:B------:R-:W-:Y:S02]  /*a8c0*/  FMUL.FTZ R112, R3.reuse, R112 ;  /* 0x0000007003707220 */ /* 0x040fe40000410000 */
[C---:B------:R-:W-:Y:S01]  /*a8d0*/  HMMA.16816.F32.BF16 R104, R128.reuse, R140, R104 ;  /* 0x0000008c8068723c */ /* 0x040fe20000041868 */
[----:B------:R-:W-:Y:S03]  /*a8e0*/  MUFU.EX2 R168, R168 ;  /* 0x000000a800a87308 */ /* 0x000fe60000000800 */
[C---:B------:R-:W-:Y:S02]  /*a8f0*/  FMUL.FTZ R113, R3.reuse, R113 ;  /* 0x0000007103717220 */ /* 0x040fe40000410000 */
[C---:B------:R-:W-:Y:S02]  /*a900*/  FMUL.FTZ R116, R3.reuse, R116 ;  /* 0x0000007403747220 */ /* 0x040fe40000410000 */
[C---:B------:R-:W-:Y:S01]  /*a910*/  HMMA.16816.F32.BF16 R108, R128.reuse, R142, R108 ;  /* 0x0000008e806c723c */ /* 0x040fe2000004186c */
[----:B------:R-:W4:Y:S02]  /*a920*/  LDSM.16.MT88.4 R140, [R195+0x2100] ;  /* 0x00210000c38c783b */ /* 0x000f240000004200 */
[----:B------:R-:W5:Y:S01]  /*a930*/  MUFU.EX2 R169, R169 ;  /* 0x000000a900a97308 */ /* 0x000f620000000800 */
        /* <DEDUP_REMOVED lines=10> */
[----:B------:R-:W1:Y:S01]  /*a9e0*/  MUFU.EX2 R171, R171 ;  /* 0x000000ab00ab7308 */ /* 0x000e620000000800 */
        /* <DEDUP_REMOVED lines=26> */
[C---:B------:R-:W-:Y:S02]  /*ab90*/  FMUL.FTZ R64, R3.reuse, R64 ;  /* 0x0000004003407220 */ /* 0x040fe40000410000 */
[C---:B------:R-:W-:Y:S01]  /*aba0*/  FMUL.FTZ R65, R3.reuse, R65 ;  /* 0x0000004103417220 */ /* 0x040fe20000410000 */
        /* <DEDUP_REMOVED lines=14> */
[----:B------:R-:W4:Y:S03]  /*ac90*/  LDSM.16.MT88.4 R140, [R189+0x4100] ;  /* 0x00410000bd8c783b */ /* 0x000f260000004200 */
[C---:B------:R-:W-:Y:S02]  /*aca0*/  FMUL.FTZ R75, R2.reuse, R75 ;  /* 0x0000004b024b7220 */ /* 0x040fe40000410000 */
[C---:B------:R-:W-:Y:S02]  /*acb0*/  FMUL.FTZ R76, R3.reuse, R76 ;  /* 0x0000004c034c7220 */ /* 0x040fe40000410000 */
[C---:B-1----:R-:W-:Y:S04]  /*acc0*/  HMMA.16816.F32.BF16 R68, R128.reuse, R144, R68 ;  /* 0x000000908044723c */ /* 0x042fe80000041844 */
[C---:B------:R-:W-:Y:S02]  /*acd0*/  FMUL.FTZ R77, R3.reuse, R77 ;  /* 0x0000004d034d7220 */ /* 0x040fe40000410000 */
[C---:B------:R-:W-:Y:S02]  /*ace0*/  FMUL.FTZ R78, R2.reuse, R78 ;  /* 0x0000004e024e7220 */ /* 0x040fe40000410000 */
[C---:B------:R-:W-:Y:S01]  /*acf0*/  HMMA.16816.F32.BF16 R72, R128.reuse, R146, R72 ;  /* 0x000000928048723c */ /* 0x040fe20000041848 */
[----:B------:R-:W-:Y:S03]  /*ad00*/  LDSM.16.MT88.4 R144, [R188+0x900] ;  /* 0x00090000bc90783b */ /* 0x000fe60000004200 */
[C---:B------:R-:W-:Y:S02]  /*ad10*/  FMUL.FTZ R79, R2.reuse, R79 ;  /* 0x0000004f024f7220 */ /* 0x040fe40000410000 */
[C---:B------:R-:W-:Y:S02]  /*ad20*/  FMUL.FTZ R80, R3.reuse, R80 ;  /* 0x0000005003507220 */ /* 0x040fe40000410000 */
[C---:B------:R-:W-:Y:S03]  /*ad30*/  FMUL.FTZ R81, R3.reuse, R81 ;  /* 0x0000005103517220 */ /* 0x040fe60000410000 */
[C---:B--2---:R-:W-:Y:S03]  /*ad40*/  HMMA.16816.F32.BF16 R76, R128.reuse, R136, R76 ;  /* 0x00000088804c723c */ /* 0x044fe6000004184c */
[C---:B------:R-:W-:Y:S02]  /*ad50*/  FMUL.FTZ R82, R2.reuse, R82 ;  /* 0x0000005202527220 */ /* 0x040fe40000410000 */
[C---:B------:R-:W-:Y:S02]  /*ad60*/  FMUL.FTZ R83, R2.reuse, R83 ;  /* 0x0000005302537220 */ /* 0x040fe40000410000 */
[C---:B------:R-:W-:Y:S02]  /*ad70*/  FMUL.FTZ R84, R3.reuse, R84 ;  /* 0x0000005403547220 */ /* 0x040fe40000410000 */
[C---:B------:R-:W-:Y:S03]  /*ad80*/  FMUL.FTZ R85, R3.reuse, R85 ;  /* 0x0000005503557220 */ /* 0x040fe60000410000 */
[C---:B------:R-:W-:Y:S01]  /*ad90*/  HMMA.16816.F32.BF16 R80, R128.reuse, R138, R80 ;  /* 0x0000008a8050723c */ /* 0x040fe20000041850 */
[----:B------:R-:W1:Y:S02]  /*ada0*/  LDSM.16.MT88.4 R136, [R195+0x900] ;  /* 0x00090000c388783b */ /* 0x000e640000004200 */
[C---:B------:R-:W-:Y:S02]  /*adb0*/  FMUL.FTZ R86, R2.reuse, R86 ;  /* 0x0000005602567220 */ /* 0x040fe40000410000 */
[C---:B------:R-:W-:Y:S02]  /*adc0*/  FMUL.FTZ R87, R2.reuse, R87 ;  /* 0x0000005702577220 */ /* 0x040fe40000410000 */
[C---:B------:R-:W-:Y:S02]  /*add0*/  FMUL.FTZ R88, R3.reuse, R88 ;  /* 0x0000005803587220 */ /* 0x040fe40000410000 */
[C---:B------:R-:W-:Y:S03]  /*ade0*/  FMUL.FTZ R89, R3.reuse, R89 ;  /* 0x0000005903597220 */ /* 0x040fe60000410000 */
[C---:B----4-:R-:W-:Y:S03]  /*adf0*/  HMMA.16816.F32.BF16 R84, R128.reuse, R140, R84 ;  /* 0x0000008c8054723c */ /* 0x050fe60000041854 */
[C---:B------:R-:W-:Y:S02]  /*ae00*/  FMUL.FTZ R90, R2.reuse, R90 ;  /* 0x0000005a025a7220 */ /* 0x040fe40000410000 */
[C---:B------:R-:W-:Y:S02]  /*ae10*/  FMUL.FTZ R91, R2.reuse, R91 ;  /* 0x0000005b025b7220 */ /* 0x040fe40000410000 */
[C---:B------:R-:W-:Y:S02]  /*ae20*/  FMUL.FTZ R92, R3.reuse, R92 ;  /* 0x0000005c035c7220 */ /* 0x040fe40000410000 */
[C---:B------:R-:W-:Y:S03]  /*ae30*/  FMUL.FTZ R93, R3.reuse, R93 ;  /* 0x0000005d035d7220 */ /* 0x040fe60000410000 */
[C---:B------:R-:W-:Y:S01]  /*ae40*/  HMMA.16816.F32.BF16 R88, R128.reuse, R142, R88 ;  /* 0x0000008e8058723c */ /* 0x040fe20000041858 */
[----:B------:R-:W2:Y:S02]  /*ae50*/  LDSM.16.MT88.4 R140, [R189+0x900] ;  /* 0x00090000bd8c783b */ /* 0x000ea40000004200 */
[C---:B------:R-:W-:Y:S02]  /*ae60*/  FMUL.FTZ R94, R2.reuse, R94 ;  /* 0x0000005e025e7220 */ /* 0x040fe40000410000 */
[C---:B------:R-:W-:Y:S02]  /*ae70*/  FMUL.FTZ R95, R2.reuse, R95 ;  /* 0x0000005f025f7220 */ /* 0x040fe40000410000 */
[C---:B------:R-:W-:Y:S02]  /*ae80*/  FMUL.FTZ R96, R3.reuse, R96 ;  /* 0x0000006003607220 */ /* 0x040fe40000410000 */
[----:B------:R-:W-:Y:S03]  /*ae90*/  FMUL.FTZ R97, R3, R97 ;  /* 0x0000006103617220 */ /* 0x000fe60000410000 */
[C---:B------:R-:W-:Y:S03]  /*aea0*/  HMMA.16816.F32.BF16 R92, R128.reuse, R12, R92 ;  /* 0x0000000c805c723c */ /* 0x040fe6000004185c */
[C---:B------:R-:W-:Y:S02]  /*aeb0*/  FMUL.FTZ R98, R2.reuse, R98 ;  /* 0x0000006202627220 */ /* 0x040fe40000410000 */
[C---:B------:R-:W-:Y:S02]  /*aec0*/  FMUL.FTZ R99, R2.reuse, R99 ;  /* 0x0000006302637220 */ /* 0x040fe40000410000 */
[----:B---3--:R-:W-:Y:S01]  /*aed0*/  F2FP.BF16.PACK_AB R12, R165, R164 ;  /* 0x000000a4a50c723e */ /* 0x008fe200000010ff */
[----:B------:R-:W-:Y:S01]  /*aee0*/  FFMA.FTZ R160, R3, R206, R160 ;  /* 0x000000ce03a07223 */ /* 0x000fe200000100a0 */
[----:B------:R-:W-:Y:S03]  /*aef0*/  F2FP.BF16.PACK_AB R13, R167, R166 ;  /* 0x000000a6a70d723e */ /* 0x000fe600000010ff */
[----:B------:R-:W-:Y:S01]  /*af00*/  HMMA.16816.F32.BF16 R96, R128, R14, R96 ;  /* 0x0000000e8060723c */ /* 0x000fe20000041860 */
[----:B------:R-:W3:Y:S02]  /*af10*/  LDSM.16.MT88.4 R128, [R188+0x2900] ;  /* 0x00290000bc80783b */ /* 0x000ee40000004200 */
[----:B------:R-:W-:Y:S01]  /*af20*/  MOV R3, R0 ;  /* 0x0000000000037202 */ /* 0x000fe20000000f00 */
[----:B------:R-:W-:Y:S02]  /*af30*/  FFMA.FTZ R6, R2, R207, R6 ;  /* 0x000000cf02067223 */ /* 0x000fe40000010006 */
[----:B------:R-:W-:Y:S01]  /*af40*/  FADD.FTZ R5, R5, R160 ;  /* 0x000000a005057221 */ /* 0x000fe20000010000 */
[----:B-----5:R-:W-:Y:S01]  /*af50*/  F2FP.BF16.PACK_AB R14, R169, R168 ;  /* 0x000000a8a90e723e */ /* 0x020fe200000010ff */
[----:B------:R-:W-:Y:S01]  /*af60*/  FADD.FTZ R6, R7, R6 ;  /* 0x0000000607067221 */ /* 0x000fe20000010000 */
[----:B------:R-:W-:Y:S03]  /*af70*/  F2FP.BF16.PACK_AB R15, R171, R170 ;  /* 0x000000aaab0f723e */ /* 0x000fe600000010ff */
[----:B------:R-:W-:Y:S02]  /*af80*/  FADD.FTZ R134, R134, R5 ;  /* 0x0000000586867221 */ /* 0x000fe40000010000 */
[----:B------:R-:W-:Y:S01]  /*af90*/  FADD.FTZ R5, R133, R6 ;  /* 0x0000000685057221 */ /* 0x000fe20000010000 */
[----:B------:R-:W-:Y:S01]  /*afa0*/  MOV R133, R132 ;  /* 0x0000008400857202 */ /* 0x000fe20000000f00 */
[C---:B-1----:R-:W-:Y:S05]  /*afb0*/  HMMA.16816.F32.BF16 R8, R12.reuse, R136, R8 ;  /* 0x000000880c08723c */ /* 0x042fea0000041808 */
[----:B------:R-:W-:Y:S02]  /*afc0*/  FADD.FTZ R135, R135, R134 ;  /* 0x0000008687877221 */ /* 0x000fe40000010000 */
[----:B------:R-:W-:Y:S01]  /*afd0*/  FADD.FTZ R5, R162, R5 ;  /* 0x00000005a2057221 */ /* 0x000fe20000010000 */
[C---:B------:R-:W-:Y:S01]  /*afe0*/  HMMA.16816.F32.BF16 R100, R12.reuse, R138, R100 ;  /* 0x0000008a0c64723c */ /* 0x040fe20000041864 */
[----:B------:R-:W-:Y:S03]  /*aff0*/  LDSM.16.MT88.4 R136, [R190+0x4900] ;  /* 0x00490000be88783b */ /* 0x000fe60000004200 */
[----:B------:R-:W-:Y:S02]  /*b000*/  FADD.FTZ R164, R164, R135 ;  /* 0x00000087a4a47221 */ /* 0x000fe40000010000 */
[----:B------:R-:W-:Y:S02]  /*b010*/  FADD.FTZ R166, R166, R5 ;  /* 0x00000005a6a67221 */ /* 0x000fe40000010000 */
[C---:B------:R-:W-:Y:S04]  /*b020*/  HMMA.16816.F32.BF16 R104, R12.reuse, R16, R104 ;  /* 0x000000100c68723c */ /* 0x040fe80000041868 */
[----:B------:R-:W-:Y:S02]  /*b030*/  FADD.FTZ R165, R165, R164 ;  /* 0x000000a4a5a57221 */ /* 0x000fe40000010000 */
[----:B------:R-:W-:Y:S02]  /*b040*/  FADD.FTZ R167, R167, R166 ;  /* 0x000000a6a7a77221 */ /* 0x000fe40000010000 */
        /* <DEDUP_REMOVED lines=15> */
[C---:B------:R-:W-:Y:S07]  /*b140*/  HMMA.16816.F32.BF16 R44, R12.reuse, R152, R44 ;  /* 0x000000980c2c723c */ /* 0x040fee000004182c */
[--C-:B------:R-:W-:Y:S01]  /*b150*/  FFMA.FTZ R152, R20, c[0x0][0x2d0], -R163.reuse ;  /* 0x0000b40014987a23 */ /* 0x100fe200000108a3 */
[C---:B------:R-:W-:Y:S04]  /*b160*/  HMMA.16816.F32.BF16 R48, R12.reuse, R154, R48 ;  /* 0x0000009a0c30723c */ /* 0x040fe80000041830 */
[----:B------:R-:W-:Y:S01]  /*b170*/  FFMA.FTZ R153, R21, c[0x0][0x2d0], -R163 ;  /* 0x0000b40015997a23 */ /* 0x000fe200000108a3 */
[----:B------:R-:W-:Y:S02]  /*b180*/  MUFU.EX2 R152, R152 ;  /* 0x0000009800987308 */ /* 0x000fe40000000800 */
[--C-:B------:R-:W-:Y:S01]  /*b190*/  FFMA.FTZ R154, R22, c[0x0][0x2d0], -R161.reuse ;  /* 0x0000b400169a7a23 */ /* 0x100fe200000108a1 */
[C---:B------:R-:W-:Y:S04]  /*b1a0*/  HMMA.16816.F32.BF16 R52, R12.reuse, R156, R52 ;  /* 0x0000009c0c34723c */ /* 0x040fe80000041834 */
[----:B------:R-:W-:Y:S02]  /*b1b0*/  FFMA.FTZ R155, R23, c[0x0][0x2d0], -R161 ;  /* 0x0000b400179b7a23 */ /* 0x000fe400000108a1 */
[----:B------:R-:W4:Y:S01]  /*b1c0*/  LDSM.16.MT88.4 R20, [R188+0x4900] ;  /* 0x00490000bc14783b */ /* 0x000f220000004200 */
[--C-:B------:R-:W-:Y:S01]  /*b1d0*/  FFMA.FTZ R156, R24, c[0x0][0x2d0], -R163.reuse ;  /* 0x0000b400189c7a23 */ /* 0x100fe200000108a3 */
[C---:B------:R-:W-:Y:S01]  /*b1e0*/  HMMA.16816.F32.BF16 R56, R12.reuse, R158, R56 ;  /* 0x0000009e0c38723c */ /* 0x040fe20000041838 */
[----:B------:R-:W5:Y:S03]  /*b1f0*/  MUFU.EX2 R153, R153 ;  /* 0x0000009900997308 */ /* 0x000f660000000800 */
[--C-:B------:R-:W-:Y:S02]  /*b200*/  FFMA.FTZ R157, R25, c[0x0][0x2d0], -R163.reuse ;  /* 0x0000b400199d7a23 */ /* 0x100fe400000108a3 */
[----:B------:R-:W-:Y:S02]  /*b210*/  FFMA.FTZ R163, R33, c[0x0][0x2d0], -R163 ;  /* 0x0000b40021a37a23 */ /* 0x000fe400000108a3 */
[C---:B---3--:R-:W-:Y:S03]  /*b220*/  HMMA.16816.F32.BF16 R60, R12.reuse, R128, R60 ;  /* 0x000000800c3c723c */ /* 0x048fe6000004183c */
[----:B------:R-:W-:Y:S01]  /*b230*/  MUFU.EX2 R154, R154 ;  /* 0x0000009a009a7308 */ /* 0x000fe20000000800 */
[--C-:B------:R-:W-:Y:S02]  /*b240*/  FFMA.FTZ R158, R26, c[0x0][0x2d0], -R161.reuse ;  /* 0x0000b4001a9e7a23 */ /* 0x100fe400000108a1 */
[--C-:B------:R-:W-:Y:S02]  /*b250*/  FFMA.FTZ R159, R27, c[0x0][0x2d0], -R161.reuse ;  /* 0x0000b4001b9f7a23 */ /* 0x100fe400000108a1 */
[C---:B------:R-:W-:Y:S01]  /*b260*/  HMMA.16816.F32.BF16 R64, R12.reuse, R130, R64 ;  /* 0x000000820c40723c */ /* 0x040fe20000041840 */
[----:B------:R-:W-:Y:S03]  /*b270*/  LDSM.16.MT88.4 R128, [R190+0x1100] ;  /* 0x00110000be80783b */ /* 0x000fe60000004200 */
[----:B------:R-:W-:Y:S01]  /*b280*/  FFMA.FTZ R161, R35, c[0x0][0x2d0], -R161 ;  /* 0x0000b40023a17a23 */ /* 0x000fe200000108a1 */
[----:B------:R-:W3:Y:S03]  /*b290*/  MUFU.EX2 R155, R155 ;  /* 0x0000009b009b7308 */ /* 0x000ee60000000800 */
[C---:B-1----:R-:W-:Y:S01]  /*b2a0*/  HMMA.16816.F32.BF16 R68, R12.reuse, R16, R68 ;  /* 0x000000100c44723c */ /* 0x042fe20000041844 */
[----:B------:R-:W-:Y:S06]  /*b2b0*/  LDSM.16.MT88.4 R24, [R189+0x1100] ;  /* 0x00110000bd18783b */ /* 0x000fec0000004200 */
[----:B------:R-:W-:Y:S01]  /*b2c0*/  MUFU.EX2 R156, R156 ;  /* 0x0000009c009c7308 */ /* 0x000fe20000000800 */
[C---:B------:R-:W-:Y:S01]  /*b2d0*/  HMMA.16816.F32.BF16 R72, R12.reuse, R18, R72 ;  /* 0x000000120c48723c */ /* 0x040fe20000041848 */
[----:B------:R-:W1:Y:S07]  /*b2e0*/  LDSM.16.MT88.4 R16, [R195+0x1100] ;  /* 0x00110000c310783b */ /* 0x000e6e0000004200 */
[C---:B------:R-:W-:Y:S01]  /*b2f0*/  HMMA.16816.F32.BF16 R76, R12.reuse, R136, R76 ;  /* 0x000000880c4c723c */ /* 0x040fe2000004184c */
[----:B------:R-:W-:Y:S01]  /*b300*/  LDSM.16.MT88.4 R32, [R188+0x1900] ;  /* 0x00190000bc20783b */ /* 0x000fe20000004200 */
[----:B------:R-:W1:Y:S06]  /*b310*/  MUFU.EX2 R157, R157 ;  /* 0x0000009d009d7308 */ /* 0x000e6c0000000800 */
[C---:B------:R-:W-:Y:S01]  /*b320*/  HMMA.16816.F32.BF16 R80, R12.reuse, R138, R80 ;  /* 0x0000008a0c50723c */ /* 0x040fe20000041850 */
[----:B------:R-:W1:Y:S03]  /*b330*/  LDSM.16.MT88.4 R136, [R188+0x1100] ;  /* 0x00110000bc88783b */ /* 0x000e660000004200 */
[----:B------:R-:W-:Y:S04]  /*b340*/  MUFU.EX2 R158, R158 ;  /* 0x0000009e009e7308 */ /* 0x000fe80000000800 */
[C---:B--2---:R-:W-:Y:S06]  /*b350*/  HMMA.16816.F32.BF16 R84, R12.reuse, R140, R84 ;  /* 0x0000008c0c54723c */ /* 0x044fec0000041854 */
[----:B------:R-:W2:Y:S02]  /*b360*/  MUFU.EX2 R159, R159 ;  /* 0x0000009f009f7308 */ /* 0x000ea40000000800 */
[C---:B------:R-:W-:Y:S01]  /*b370*/  HMMA.16816.F32.BF16 R88, R12.reuse, R142, R88 ;  /* 0x0000008e0c58723c */ /* 0x040fe20000041858 */
[----:B------:R-:W2:Y:S07]  /*b380*/  LDSM.16.MT88.4 R140, [R195+0x3100] ;  /* 0x00310000c38c783b */ /* 0x000eae0000004200 */
[C---:B----4-:R-:W-:Y:S01]  /*b390*/  HMMA.16816.F32.BF16 R92, R12.reuse, R20, R92 ;  /* 0x000000140c5c723c */ /* 0x050fe2000004185c */
[----:B------:R-:W4:Y:S07]  /*b3a0*/  MUFU.EX2 R220, R163 ;  /* 0x000000a300dc7308 */ /* 0x000f2e0000000800 */
[----:B------:R-:W-:Y:S01]  /*b3b0*/  HMMA.16816.F32.BF16 R96, R12, R22, R96 ;  /* 0x000000160c60723c */ /* 0x000fe20000041860 */
[----:B------:R-:W-:Y:S02]  /*b3c0*/  LDSM.16.MT88.4 R20, [R195+0x5100] ;  /* 0x00510000c314783b */ /* 0x000fe40000004200 */
[----:B------:R-:W4:Y:S04]  /*b3d0*/  MUFU.EX2 R222, R161 ;  /* 0x000000a100de7308 */ /* 0x000f280000000800 */
[----:B-----5:R-:W-:Y:S01]  /*b3e0*/  F2FP.BF16.PACK_AB R12, R153, R152 ;  /* 0x00000098990c723e */ /* 0x020fe200000010ff */
[----:B------:R-:W-:Y:S01]  /*b3f0*/  FADD.FTZ R152, R152, R169 ;  /* 0x000000a998987221 */ /* 0x000fe20000010000 */
[----:B---3--:R-:W-:Y:S03]  /*b400*/  F2FP.BF16.PACK_AB R13, R155, R154 ;  /* 0x0000009a9b0d723e */ /* 0x008fe600000010ff */
[----:B-1----:R-:W-:Y:S01]  /*b410*/  F2FP.BF16.PACK_AB R14, R157, R156 ;  /* 0x0000009c9d0e723e */ /* 0x002fe200000010ff */
[----:B------:R-:W-:Y:S01]  /*b420*/  FADD.FTZ R154, R154, R171 ;  /* 0x000000ab9a9a7221 */ /* 0x000fe20000010000 */
[----:B--2---:R-:W-:Y:S01]  /*b430*/  F2FP.BF16.PACK_AB R15, R159, R158 ;  /* 0x0000009e9f0f723e */ /* 0x004fe200000010ff */
[----:B------:R-:W-:Y:S02]  /*b440*/  FADD.FTZ R153, R153, R152 ;  /* 0x0000009899997221 */ /* 0x000fe40000010000 */
[----:B------:R-:W-:Y:S02]  /*b450*/  FADD.FTZ R155, R155, R154 ;  /* 0x0000009a9b9b7221 */ /* 0x000fe40000010000 */
[----:B------:R-:W-:Y:S02]  /*b460*/  FADD.FTZ R156, R156, R153 ;  /* 0x000000999c9c7221 */ /* 0x000fe40000010000 */
[C---:B------:R-:W-:Y:S03]  /*b470*/  HMMA.16816.F32.BF16 R8, R12.reuse, R16, R8 ;  /* 0x000000100c08723c */ /* 0x040fe60000041808 */
[----:B------:R-:W-:Y:S02]  /*b480*/  FADD.FTZ R158, R158, R155 ;  /* 0x0000009b9e9e7221 */ /* 0x000fe40000010000 */
[----:B------:R-:W-:Y:S02]  /*b490*/  FADD.FTZ R157, R157, R156 ;  /* 0x0000009c9d9d7221 */ /* 0x000fe40000010000 */
[----:B------:R-:W-:Y:S01]  /*b4a0*/  FADD.FTZ R159, R159, R158 ;  /* 0x0000009e9f9f7221 */ /* 0x000fe20000010000 */
[C---:B------:R-:W-:Y:S01]  /*b4b0*/  HMMA.16816.F32.BF16 R100, R12.reuse, R18, R100 ;  /* 0x000000120c64723c */ /* 0x040fe20000041864 */
[----:B------:R-:W1:Y:S07]  /*b4c0*/  LDSM.16.MT88.4 R16, [R188+0x3100] ;  /* 0x00310000bc10783b */ /* 0x000e6e0000004200 */
[C---:B------:R-:W-:Y:S08]  /*b4d0*/  HMMA.16816.F32.BF16 R104, R12.reuse, R128, R104 ;  /* 0x000000800c68723c */ /* 0x040ff00000041868 */
[C---:B------:R-:W-:Y:S01]  /*b4e0*/  HMMA.16816.F32.BF16 R108, R12.reuse, R130, R108 ;  /* 0x000000820c6c723c */ /* 0x040fe2000004186c */
[----:B------:R-:W-:Y:S07]  /*b4f0*/  LDSM.16.MT88.4 R128, [R189+0x5100] ;  /* 0x00510000bd80783b */ /* 0x000fee0000004200 */
[C---:B------:R-:W-:Y:S08]  /*b500*/  HMMA.16816.F32.BF16 R112, R12.reuse, R24, R112 ;  /* 0x000000180c70723c */ /* 0x040ff00000041870 */
        /* <DEDUP_REMOVED lines=23> */
[C---:B------:R-:W-:Y:S08]  /*b680*/  HMMA.16816.F32.BF16 R84, R12.reuse, R128, R84 ;  /* 0x000000800c54723c */ /* 0x040ff00000041854 */
[C---:B------:R-:W-:Y:S08]  /*b690*/  HMMA.16816.F32.BF16 R88, R12.reuse, R130, R88 ;  /* 0x000000820c58723c */ /* 0x040ff00000041858 */
[C---:B-1----:R-:W-:Y:S08]  /*b6a0*/  HMMA.16816.F32.BF16 R92, R12.reuse, R16, R92 ;  /* 0x000000100c5c723c */ /* 0x042ff0000004185c */
[----:B------:R-:W-:Y:S01]  /*b6b0*/  HMMA.16816.F32.BF16 R96, R12, R18, R96 ;  /* 0x000000120c60723c */ /* 0x000fe20000041860 */
[----:B------:R-:W1:Y:S06]  /*b6c0*/  LDSM.16.MT88.4 R16, [R189+0x3900] ;  /* 0x00390000bd10783b */ /* 0x000e6c0000004200 */
        /* <DEDUP_REMOVED lines=9> */
[C---:B---3--:R-:W-:Y:S01]  /*b760*/  HMMA.16816.F32.BF16 R128, R12.reuse, R20, R8 ;  /* 0x000000140c80723c */ /* 0x048fe20000041808 */
[----:B------:R-:W3:Y:S02]  /*b770*/  LDSM.16.MT88.4 R8, [R190+0x5900] ;  /* 0x00590000be08783b */ /* 0x000ee40000004200 */
[----:B------:R-:W-:Y:S02]  /*b780*/  FADD.FTZ R207, R221, R174 ;  /* 0x000000aeddcf7221 */ /* 0x000fe40000010000 */
[----:B------:R-:W-:Y:S02]  /*b790*/  FADD.FTZ R206, R220, R219 ;  /* 0x000000dbdcce7221 */ /* 0x000fe40000010000 */
[----:B------:R-:W-:Y:S01]  /*b7a0*/  FADD.FTZ R207, R222, R207 ;  /* 0x000000cfdecf7221 */ /* 0x000fe20000010000 */
[C---:B------:R-:W-:Y:S01]  /*b7b0*/  HMMA.16816.F32.BF16 R100, R12.reuse, R22, R100 ;  /* 0x000000160c64723c */ /* 0x040fe20000041864 */
[----:B------:R-:W4:Y:S07]  /*b7c0*/  LDSM.16.MT88.4 R20, [R189+0x5900] ;  /* 0x00590000bd14783b */ /* 0x000f2e0000004200 */
[C---:B--2---:R-:W-:Y:S08]  /*b7d0*/  HMMA.16816.F32.BF16 R104, R12.reuse, R24, R104 ;  /* 0x000000180c68723c */ /* 0x044ff00000041868 */
        /* <DEDUP_REMOVED lines=14> */
[C---:B------:R-:W-:Y:S08]  /*b8c0*/  HMMA.16816.F32.BF16 R68, R12.reuse, R148, R68 ;  /* 0x000000940c44723c */ /* 0x040ff00000041844 */
[C---:B------:R-:W-:Y:S08]  /*b8d0*/  HMMA.16816.F32.BF16 R72, R12.reuse, R150, R72 ;  /* 0x000000960c48723c */ /* 0x040ff00000041848 */
[C---:B---3--:R-:W-:Y:S07]  /*b8e0*/  HMMA.16816.F32.BF16 R76, R12.reuse, R8, R76 ;  /* 0x000000080c4c723c */ /* 0x048fee000004184c */
[----:B------:R-:W-:Y:S01]  /*b8f0*/  MOV R8, R132 ;  /* 0x0000008400087202 */ /* 0x000fe20000000f00 */
[C---:B------:R-:W-:Y:S08]  /*b900*/  HMMA.16816.F32.BF16 R80, R12.reuse, R10, R80 ;  /* 0x0000000a0c50723c */ /* 0x040ff00000041850 */
[C---:B----4-:R-:W-:Y:S08]  /*b910*/  HMMA.16816.F32.BF16 R84, R12.reuse, R20, R84 ;  /* 0x000000140c54723c */ /* 0x050ff00000041854 */
[C---:B------:R-:W-:Y:S08]  /*b920*/  HMMA.16816.F32.BF16 R88, R12.reuse, R22, R88 ;  /* 0x000000160c58723c */ /* 0x040ff00000041858 */
[C---:B-1----:R-:W-:Y:S08]  /*b930*/  HMMA.16816.F32.BF16 R92, R12.reuse, R16, R92 ;  /* 0x000000100c5c723c */ /* 0x042ff0000004185c */
[----:B------:R-:W-:Y:S01]  /*b940*/  HMMA.16816.F32.BF16 R96, R12, R18, R96 ;  /* 0x000000120c60723c */ /* 0x000fe20000041860 */
[----:B------:R-:W-:-:S07]  /*b950*/  @P0 BRA `(.L_x_3530) ;  /* 0xffffd5d000000947 */ /* 0x000fce000383ffff */
.L_x_3527:
        /* <DEDUP_REMOVED lines=12> */
.L_x_3541:
        /* <DEDUP_REMOVED lines=9> */
[C---:B------:R-:W-:Y:S02]  /*bab0*/  IMAD R4, R200.reuse, c[0x0][0x21c], R4 ;  /* 0x00008700c8047a24 */ /* 0x040fe400078e0204 */
[----:B------:R-:W-:Y:S04]  /*bac0*/  IMAD.IADD R7, R7, 0x1, R5 ;  /* 0x0000000107077824 */ /* 0x000fe800078e0205 */
[----:B------:R-:W-:Y:S05]  /*bad0*/  IMAD.WIDE.U32 R6, R200, c[0x0][0x218], R6 ;  /* 0x00008600c8067a25 */ /* 0x000fea00078e0006 */
[----:B------:R-:W-:Y:S01]  /*bae0*/  IADD3 R5, P0, R6, UR22, RZ ;  /* 0x0000001606057c10 */ /* 0x000fe2000ff1e0ff */
[----:B------:R-:W-:Y:S03]  /*baf0*/  LDSM.16.M88.4 R32, [R198+0xc100] ;  /* 0x00c10000c620783b */ /* 0x000fe60000000200 */
[----:B------:R-:W-:Y:S01]  /*bb00*/  IADD3.X R4, R7, UR6, R4, P0, !PT ;  /* 0x0000000607047c10 */ /* 0x000fe200087fe404 */
[----:B------:R-:W1:Y:S01]  /*bb10*/  LDSM.16.M88.4 R8, [R197+0x6100] ;  /* 0x00610000c508783b */ /* 0x000e620000000200 */
[C---:B------:R-:W-:Y:S03]  /*bb20*/  LEA R20, P0, R5.reuse, c[0x0][0x1f8], 0x1 ;  /* 0x00007e0005147a11 */ /* 0x040fe600078008ff */
[----:B------:R-:W2:Y:S01]  /*bb30*/  LDSM.16.M88.4 R16, [R197+0x6900] ;  /* 0x00690000c510783b */ /* 0x000ea20000000200 */
[----:B------:R-:W-:Y:S03]  /*bb40*/  LEA.HI.X R0, R5, c[0x0][0x1fc], R4, 0x1, P0 ;  /* 0x00007f0005007a11 */ /* 0x000fe600000f0c04 */
[----:B------:R-:W-:Y:S04]  /*bb50*/  LDSM.16.M88.4 R24, [R197+0x7100] ;  /* 0x00710000c518783b */ /* 0x000fe80000000200 */
[----:B------:R-:W-:Y:S04]  /*bb60*/  LDSM.16.M88.4 R132, [R197+0x7900] ;  /* 0x00790000c584783b */ /* 0x000fe80000000200 */
[----:B------:R-:W-:Y:S04]  /*bb70*/  LDSM.16.M88.4 R136, [R194+0xc100] ;  /* 0x00c10000c288783b */ /* 0x000fe80000000200 */
[----:B------:R-:W-:Y:S04]  /*bb80*/  LDSM.16.M88.4 R140, [R196] ;  /* 0x00000000c48c783b */ /* 0x000fe80000000200 */
[----:B------:R-:W-:Y:S04]  /*bb90*/  LDSM.16.M88.4 R144, [R187] ;  /* 0x00000000bb90783b */ /* 0x000fe80000000200 */
[----:B------:R-:W-:Y:S04]  /*bba0*/  LDSM.16.M88.4 R148, [R186] ;  /* 0x00000000ba94783b */ /* 0x000fe80000000200 */
[----:B------:R-:W-:Y:S04]  /*bbb0*/  LDSM.16.M88.4 R152, [R185] ;  /* 0x00000000b998783b */ /* 0x000fe80000000200 */
[----:B------:R-:W-:Y:S01]  /*bbc0*/  SHFL.IDX PT, R159, R0, RZ, 0x181f ;  /* 0x00181fff009f7589 */ /* 0x000fe200000e0000 */
[C---:B-1----:R-:W-:Y:S03]  /*bbd0*/  HMMA.16816.F32.BF16 R4, R32.reuse, R8, RZ ;  /* 0x000000082004723c */ /* 0x042fe600000418ff */
[----:B------:R-:W-:Y:S04]  /*bbe0*/  SHFL.IDX PT, R157, R0, 0x1, 0x181f ;  /* 0x00381f00009d7f89 */ /* 0x000fe800000e0000 */
[----:B------:R-:W1:Y:S01]  /*bbf0*/  SHFL.IDX PT, R31, R20, RZ, 0x181f ;  /* 0x00181fff141f7589 */ /* 0x000e6200000e0000 */
[C---:B------:R-:W-:Y:S03]  /*bc00*/  HMMA.16816.F32.BF16 R8, R32.reuse, R10, RZ ;  /* 0x0000000a2008723c */ /* 0x040fe600000418ff */
[----:B------:R3:W4:Y:S05]  /*bc10*/  SHFL.IDX PT, R29, R20, 0x1, 0x181f ;  /* 0x00381f00141d7f89 */ /* 0x00072a00000e0000 */
[C---:B--2---:R-:W-:Y:S08]  /*bc20*/  HMMA.16816.F32.BF16 R12, R32.reuse, R16, RZ ;  /* 0x00000010200c723c */ /* 0x044ff000000418ff */
[C---:B------:R-:W-:Y:S01]  /*bc30*/  HMMA.16816.F32.BF16 R16, R32.reuse, R18, RZ ;  /* 0x000000122010723c */ /* 0x040fe200000418ff */
[C---:B-1----:R-:W-:Y:S03]  /*bc40*/  IADD3 R162, P6, R31.reuse, R210, RZ ;  /* 0x000000d21fa27210 */ /* 0x042fe60007fde0ff */
[-C--:B------:R-:W-:Y:S04]  /*bc50*/  IADD3 R160, P0, R31, R209.reuse, RZ ;  /* 0x000000d11fa07210 */ /* 0x080fe80007f1e0ff */
[C---:B---3--:R-:W-:Y:S01]  /*bc60*/  HMMA.16816.F32.BF16 R20, R32.reuse, R24, RZ ;  /* 0x000000182014723c */ /* 0x048fe200000418ff */
[----:B------:R-:W-:Y:S03]  /*bc70*/  IMAD.X R163, R159, 0x1, R172, P6 ;  /* 0x000000019fa37824 */ /* 0x000fe600030e06ac */
[----:B------:R-:W-:Y:S01]  /*bc80*/  IADD3 R168, P6, R31, R208, RZ ;  /* 0x000000d01fa87210 */ /* 0x000fe20007fde0ff */
[----:B------:R-:W-:Y:S01]  /*bc90*/  IMAD.X R161, R159, 0x1, R212, P0 ;  /* 0x000000019fa17824 */ /* 0x000fe200000e06d4 */
[----:B----4-:R-:W-:Y:S02]  /*bca0*/  IADD3 R216, P0, R29, R210, RZ ;  /* 0x000000d21dd87210 */ /* 0x010fe40007f1e0ff */
[C---:B------:R-:W-:Y:S01]  /*bcb0*/  HMMA.16816.F32.BF16 R24, R32.reuse, R26, RZ ;  /* 0x0000001a2018723c */ /* 0x040fe200000418ff */
[----:B------:R1:W-:Y:S03]  /*bcc0*/  LDGSTS.E.BYPASS.LTC128B.128 [R205], [R162.64], !P5 ;  /* 0x00000000a2cd7fae */ /* 0x0003e6000e901d52 */
[--C-:B------:R-:W-:Y:S01]  /*bcd0*/  IMAD.X R169, R159, 0x1, R211.reuse, P6 ;  /* 0x000000019fa97824 */ /* 0x100fe200030e06d3 */
[----:B------:R-:W-:Y:S01]  /*bce0*/  IADD3 R174, P6, R29, R209, RZ ;  /* 0x000000d11dae7210 */ /* 0x000fe20007fde0ff */
[----:B------:R-:W-:Y:S01]  /*bcf0*/  IMAD.X R217, R157, 0x1, R172, P0 ;  /* 0x000000019dd97824 */ /* 0x000fe200000e06ac */
[----:B------:R-:W-:Y:S01]  /*bd00*/  IADD3 R214, P0, R29, R208, RZ ;  /* 0x000000d01dd67210 */ /* 0x000fe20007f1e0ff */
[----:B------:R1:W-:Y:S01]  /*bd10*/  LDGSTS.E.BYPASS.LTC128B.128 [R205+0x2000], [R160.64], !P4 ;  /* 0x02000000a0cd7fae */ /* 0x0003e2000e101d52 */
[C---:B------:R-:W-:Y:S03]  /*bd20*/  HMMA.16816.F32.BF16 R28, R32.reuse, R132, RZ ;  /* 0x00000084201c723c */ /* 0x040fe600000418ff */
[----:B------:R2:W-:Y:S01]  /*bd30*/  LDGSTS.E.BYPASS.LTC128B.128 [R205+0x4000], [R168.64], !P3 ;  /* 0x04000000a8cd7fae */ /* 0x0005e2000d901d52 */
[C---:B------:R-:W-:Y:S02]  /*bd40*/  IMAD.X R175, R157.reuse, 0x1, R212, P6 ;  /* 0x000000019daf7824 */ /* 0x040fe400030e06d4 */
[----:B------:R-:W-:Y:S01]  /*bd50*/  IMAD.X R215, R157, 0x1, R211, P0 ;  /* 0x000000019dd77824 */ /* 0x000fe200000e06d3 */
[----:B------:R3:W-:Y:S01]  /*bd60*/  LDGSTS.E.BYPASS.LTC128B.128 [R205+0x1000], [R216.64], !P5 ;  /* 0x01000000d8cd7fae */ /* 0x0007e2000e901d52 */
[----:B------:R-:W-:Y:S01]  /*bd70*/  HMMA.16816.F32.BF16 R32, R32, R134, RZ ;  /* 0x000000862020723c */ /* 0x000fe200000418ff */
[----:B------:R-:W-:Y:S02]  /*bd80*/  PLOP3.LUT P0, PT, PT, PT, UP2, 0x40, 0x0 ;  /* 0x000000000000781c */ /* 0x000fe40003f0e828 */
[----:B------:R3:W-:Y:S04]  /*bd90*/  LDGSTS.E.BYPASS.LTC128B.128 [R205+0x3000], [R174.64], !P4 ;  /* 0x03000000aecd7fae */ /* 0x0007e8000e101d52 */
[----:B------:R3:W-:Y:S01]  /*bda0*/  LDGSTS.E.BYPASS.LTC128B.128 [R205+0x5000], [R214.64], !P3 ;  /* 0x05000000d6cd7fae */ /* 0x0007e2000d901d52 */
[C---:B------:R-:W-:Y:S03]  /*bdb0*/  HMMA.16816.F32.BF16 R4, R136.reuse, R140, R4 ;  /* 0x0000008c8804723c */ /* 0x040fe60000041804 */
[----:B------:R-:W-:Y:S04]  /*bdc0*/  LDSM.16.M88.4 R156, [R193+0xc100] ;  /* 0x00c10000c19c783b */ /* 0x000fe80000000200 */
[----:B------:R-:W0:Y:S01]  /*bdd0*/  LDGDEPBAR ;  /* 0x00000000000079af */ /* 0x000e220000000000 */
[C---:B------:R-:W-:Y:S03]  /*bde0*/  HMMA.16816.F32.BF16 R8, R136.reuse, R142, R8 ;  /* 0x0000008e8808723c */ /* 0x040fe60000041808 */
[----:B-1----:R-:W1:Y:S04]  /*bdf0*/  LDSM.16.M88.4 R160, [R192+0x6100] ;  /* 0x00610000c0a0783b */ /* 0x002e680000000200 */
[----:B------:R-:W4:Y:S01]  /*be00*/  LDSM.16.M88.4 R164, [R192+0x6900] ;  /* 0x00690000c0a4783b */ /* 0x000f220000000200 */
[C---:B------:R-:W-:Y:S03]  /*be10*/  HMMA.16816.F32.BF16 R12, R136.reuse, R144, R12 ;  /* 0x00000090880c723c */ /* 0x040fe6000004180c */
[----:B------:R-:W5:Y:S04]  /*be20*/  LDSM.16.M88.4 R132, [R192+0x7100] ;  /* 0x00710000c084783b */ /* 0x000f680000000200 */
[----:B--2---:R-:W2:Y:S01]  /*be30*/  LDSM.16.M88.4 R168, [R192+0x7900] ;  /* 0x00790000c0a8783b */ /* 0x004ea20000000200 */
[C---:B------:R-:W-:Y:S03]  /*be40*/  HMMA.16816.F32.BF16 R16, R136.reuse, R146, R16 ;  /* 0x000000928810723c */ /* 0x040fe60000041810 */
[----:B------:R-:W-:Y:S04]  /*be50*/  LDSM.16.M88.4 R140, [R191+0xc100] ;  /* 0x00c10000bf8c783b */ /* 0x000fe80000000200 */
[----:B------:R-:W2:Y:S01]  /*be60*/  LDSM.16.M88.4 R144, [R184] ;  /* 0x00000000b890783b */ /* 0x000ea20000000200 */
[C---:B------:R-:W-:Y:S08]  /*be70*/  HMMA.16816.F32.BF16 R20, R136.reuse, R148, R20 ;  /* 0x000000948814723c */ /* 0x040ff00000041814 */
[C---:B------:R-:W-:Y:S01]  /*be80*/  HMMA.16816.F32.BF16 R24, R136.reuse, R150, R24 ;  /* 0x000000968818723c */ /* 0x040fe20000041818 */
[----:B------:R-:W2:Y:S07]  /*be90*/  LDSM.16.M88.4 R148, [R184+0x800] ;  /* 0x00080000b894783b */ /* 0x000eae0000000200 */
[C---:B------:R-:W-:Y:S08]  /*bea0*/  HMMA.16816.F32.BF16 R28, R136.reuse, R152, R28 ;  /* 0x00000098881c723c */ /* 0x040ff0000004181c */
[----:B------:R-:W-:Y:S01]  /*beb0*/  HMMA.16816.F32.BF16 R32, R136, R154, R32 ;  /* 0x0000009a8820723c */ /* 0x000fe20000041820 */
[----:B------:R-:W2:Y:S04]  /*bec0*/  LDSM.16.M88.4 R136, [R184+0x1000] ;  /* 0x00100000b888783b */ /* 0x000ea80000000200 */
[----:B------:R-:W2:Y:S03]  /*bed0*/  LDSM.16.M88.4 R152, [R184+0x1800] ;  /* 0x00180000b898783b */ /* 0x000ea60000000200 */
[C---:B-1----:R-:W-:Y:S08]  /*bee0*/  HMMA.16816.F32.BF16 R4, R156.reuse, R160, R4 ;  /* 0x000000a09c04723c */ /* 0x042ff00000041804 */
[C---:B------:R-:W-:Y:S01]  /*bef0*/  HMMA.16816.F32.BF16 R8, R156.reuse, R162, R8 ;  /* 0x000000a29c08723c */ /* 0x040fe20000041808 */
[----:B------:R-:W-:Y:S07]  /*bf00*/  LDSM.16.M88.4 R160, [R197+0x8100] ;  /* 0x00810000c5a0783b */ /* 0x000fee0000000200 */
[C---:B----4-:R-:W-:Y:S08]  /*bf10*/  HMMA.16816.F32.BF16 R12, R156.reuse, R164, R12 ;  /* 0x000000a49c0c723c */ /* 0x050ff0000004180c */
[C---:B------:R-:W-:Y:S01]  /*bf20*/  HMMA.16816.F32.BF16 R16, R156.reuse, R166, R16 ;  /* 0x000000a69c10723c */ /* 0x040fe20000041810 */
[----:B------:R-:W-:Y:S07]  /*bf30*/  LDSM.16.M88.4 R164, [R197+0x8900] ;  /* 0x00890000c5a4783b */ /* 0x000fee0000000200 */
[C---:B-----5:R-:W-:Y:S08]  /*bf40*/  HMMA.16816.F32.BF16 R20, R156.reuse, R132, R20 ;  /* 0x000000849c14723c */ /* 0x060ff00000041814 */
[C---:B------:R-:W-:Y:S01]  /*bf50*/  HMMA.16816.F32.BF16 R24, R156.reuse, R134, R24 ;  /* 0x000000869c18723c */ /* 0x040fe20000041818 */
[----:B------:R-:W1:Y:S07]  /*bf60*/  LDSM.16.M88.4 R132, [R198+0x10100] ;  /* 0x01010000c684783b */ /* 0x000e6e0000000200 */
[C---:B--2---:R-:W-:Y:S08]  /*bf70*/  HMMA.16816.F32.BF16 R28, R156.reuse, R168, R28 ;  /* 0x000000a89c1c723c */ /* 0x044ff0000004181c */
[----:B------:R-:W-:Y:S01]  /*bf80*/  HMMA.16816.F32.BF16 R32, R156, R170, R32 ;  /* 0x000000aa9c20723c */ /* 0x000fe20000041820 */
[----:B------:R-:W2:Y:S04]  /*bf90*/  LDSM.16.M88.4 R156, [R197+0x9100] ;  /* 0x00910000c59c783b */ /* 0x000ea80000000200 */
[----:B------:R-:W4:Y:S03]  /*bfa0*/  LDSM.16.M88.4 R168, [R197+0x9900] ;  /* 0x00990000c5a8783b */ /* 0x000f260000000200 */
[C---:B------:R-:W-:Y:S08]  /*bfb0*/  HMMA.16816.F32.BF16 R4, R140.reuse, R144, R4 ;  /* 0x000000908c04723c */ /* 0x040ff00000041804 */
[C---:B------:R-:W-:Y:S01]  /*bfc0*/  HMMA.16816.F32.BF16 R8, R140.reuse, R146, R8 ;  /* 0x000000928c08723c */ /* 0x040fe20000041808 */
[----:B------:R-:W-:Y:S07]  /*bfd0*/  LDSM.16.M88.4 R144, [R183] ;  /* 0x00000000b790783b */ /* 0x000fee0000000200 */
[C---:B------:R-:W-:Y:S08]  /*bfe0*/  HMMA.16816.F32.BF16 R12, R140.reuse, R148, R12 ;  /* 0x000000948c0c723c */ /* 0x040ff0000004180c */
[C---:B------:R-:W-:Y:S01]  /*bff0*/  HMMA.16816.F32.BF16 R16, R140.reuse, R150, R16 ;  /* 0x000000968c10723c */ /* 0x040fe20000041810 */
[----:B------:R-:W-:Y:S07]  /*c000*/  LDSM.16.M88.4 R148, [R182] ;  /* 0x00000000b694783b */ /* 0x000fee0000000200 */
[C---:B------:R-:W-:Y:S08]  /*c010*/  HMMA.16816.F32.BF16 R20, R140.reuse, R136, R20 ;  /* 0x000000888c14723c */ /* 0x040ff00000041814 */
[C---:B------:R-:W-:Y:S01]  /*c020*/  HMMA.16816.F32.BF16 R24, R140.reuse, R138, R24 ;  /* 0x0000008a8c18723c */ /* 0x040fe20000041818 */
[----:B------:R-:W5:Y:S07]  /*c030*/  LDSM.16.M88.4 R136, [R194+0x10100] ;  /* 0x01010000c288783b */ /* 0x000f6e0000000200 */
[C---:B------:R-:W-:Y:S08]  /*c040*/  HMMA.16816.F32.BF16 R28, R140.reuse, R152, R28 ;  /* 0x000000988c1c723c */ /* 0x040ff0000004181c */
[----:B------:R-:W-:Y:S01]  /*c050*/  HMMA.16816.F32.BF16 R32, R140, R154, R32 ;  /* 0x0000009a8c20723c */ /* 0x000fe20000041820 */
[----:B------:R-:W3:Y:S04]  /*c060*/  LDSM.16.M88.4 R140, [R181] ;  /* 0x00000000b58c783b */ /* 0x000ee80000000200 */
        /* <DEDUP_REMOVED lines=14> */
[C---:B-----5:R-:W-:Y:S08]  /*c150*/  HMMA.16816.F32.BF16 R4, R136.reuse, R144, R4 ;  /* 0x000000908804723c */ /* 0x060ff00000041804 */
[C---:B------:R-:W-:Y:S01]  /*c160*/  HMMA.16816.F32.BF16 R8, R136.reuse, R146, R8 ;  /* 0x000000928808723c */ /* 0x040fe20000041808 */
[----:B------:R-:W-:Y:S07]  /*c170*/  LDSM.16.M88.4 R144, [R184+0x2000] ;  /* 0x00200000b890783b */ /* 0x000fee0000000200 */
[C---:B------:R-:W-:Y:S08]  /*c180*/  HMMA.16816.F32.BF16 R12, R136.reuse, R148, R12 ;  /* 0x00000094880c723c */ /* 0x040ff0000004180c */
[C---:B------:R-:W-:Y:S01]  /*c190*/  HMMA.16816.F32.BF16 R16, R136.reuse, R150, R16 ;  /* 0x000000968810723c */ /* 0x040fe20000041810 */
[----:B------:R-:W-:Y:S07]  /*c1a0*/  LDSM.16.M88.4 R148, [R184+0x2800] ;  /* 0x00280000b894783b */ /* 0x000fee0000000200 */
[C---:B---3--:R-:W-:Y:S08]  /*c1b0*/  HMMA.16816.F32.BF16 R20, R136.reuse, R140, R20 ;  /* 0x0000008c8814723c */ /* 0x048ff00000041814 */
        /* <DEDUP_REMOVED lines=77> */
[----:B------:R-:W-:Y:S01]  /*c690*/  ULEA UR4, UR20, UR12, 0x6 ;  /* 0x0000000c14047291 */ /* 0x000fe2000f8e303f */
[----:B------:R-:W-:Y:S05]  /*c6a0*/  IMAD.MOV.U32 R200, RZ, RZ, RZ ;  /* 0x000000ffffc87224 */ /* 0x000fea00078e00ff */
        /* <DEDUP_REMOVED lines=30> */
[-C--:B------:R-:W-:Y:S02]  /*c890*/  IADD3 R136, P0, R137, R209.reuse, RZ ;  /* 0x000000d189887210 */ /* 0x080fe40007f1e0ff */
[----:B--2---:R-:W-:Y:S02]  /*c8a0*/  IADD3.X R141, R139, R172, RZ, P6, !PT ;  /* 0x000000ac8b8d7210 */ /* 0x004fe400037fe4ff */
        /* <DEDUP_REMOVED lines=15> */
.L_x_3532:
[----:B------:R-:W-:Y:S01]  /*c9a0*/  PLOP3.LUT P6, PT, PT, PT, UP1, 0x80, 0x0 ;  /* 0x000000000000781c */ /* 0x000fe20003fcf018 */
        /* <DEDUP_REMOVED lines=32> */
.L_x_3535:
[----:B------:R-:W-:Y:S04]  /*cbb0*/  MOV R132, c[0x0][0x32c] ;  /* 0x0000cb0000847a02 */ /* 0x000fe80000000f00 */
[----:B------:R-:W-:Y:S11]  /*cbc0*/  ISETP.NE.AND P0, PT, R132, 0x1, PT ;  /* 0x000000018400780c */ /* 0x000ff60003f05270 */
[----:B------:R-:W-:Y:S02]  /*cbd0*/  @!UPT UIADD3 URZ, URZ, URZ, URZ ;  /* 0x0000003f3f3ff290 */ /* 0x000fe4000fffe03f */
[----:B------:R-:W-:Y:S05]  /*cbe0*/  @P0 IMAD.HI.U32 R132, R141, c[0x0][0x330], RZ ;  /* 0x0000cc008d840a27 */ /* 0x000fea00078e00ff */
[----:B------:R-:W-:Y:S02]  /*cbf0*/  @P0 SHF.R.U32.HI R141, RZ, c[0x0][0x334], R132 ;  /* 0x0000cd00ff8d0a19 */ /* 0x000fe40000011684 */
.L_x_3536:
[----:B------:R-:W-:Y:S05]  /*cc00*/  BSYNC B0 ;  /* 0x0000000000007941 */ /* 0x000fea0003800000 */
.L_x_3534:
[----:B------:R-:W-:Y:S04]  /*cc10*/  IMAD.MOV.U32 R132, RZ, RZ, c[0x0][0x32c] ;  /* 0x0000cb00ff847624 */ /* 0x000fe800078e00ff */
[----:B------:R-:W-:Y:S04]  /*cc20*/  IMAD R141, R141, R132, -UR4 ;  /* 0x800000048d8d7e24 */ /* 0x000fe8000f8e0284 */
[----:B------:R-:W-:Y:S05]  /*cc30*/  IMAD.IADD R134, R141, 0x1, -R204 ;  /* 0x000000018d867824 */ /* 0x000fea00078e0acc */
[----:B------:R-:W-:Y:S02]  /*cc40*/  IADD3 R132, R134, c[0x0][0x32c], RZ ;  /* 0x0000cb0086847a10 */ /* 0x000fe40007ffe0ff */
[----:B------:R-:W-:Y:S02]  /*cc50*/  IMNMX R135, R135, R134, !PT ;  /* 0x0000008687877217 */ /* 0x000fe40007800200 */
[----:B------:R-:W-:Y:S02]  /*cc60*/  IMNMX R137, R137, R132, PT ;  /* 0x0000008489897217 */ /* 0x000fe40003800200 */
.L_x_3533:
        /* <DEDUP_REMOVED lines=85> */
.L_x_3539:
[----:B------:R-:W-:Y:S04]  /*d1c0*/  MOV R5, 0x1 ;  /* 0x0000000100057802 */ /* 0x000fe80000000f00 */
[----:B------:R-:W-:Y:S11]  /*d1d0*/  ISETP.NE.AND P0, PT, R5, c[0x0][0x32c], PT ;  /* 0x0000cb0005007a0c */ /* 0x000ff60003f05270 */
[----:B------:R-:W-:Y:S02]  /*d1e0*/  @!UPT UIADD3 URZ, URZ, URZ, URZ ;  /* 0x0000003f3f3ff290 */ /* 0x000fe4000fffe03f */
[----:B------:R-:W-:Y:S05]  /*d1f0*/  @P0 IMAD.HI.U32 R5, R8, c[0x0][0x330], RZ ;  /* 0x0000cc0008050a27 */ /* 0x000fea00078e00ff */
[----:B------:R-:W-:Y:S02]  /*d200*/  @P0 SHF.R.U32.HI R8, RZ, c[0x0][0x334], R5 ;  /* 0x0000cd00ff080a19 */ /* 0x000fe40000011605 */
.L_x_3540:
[----:B------:R-:W-:Y:S05]  /*d210*/  BSYNC B0 ;  /* 0x0000000000007941 */ /* 0x000fea0003800000 */
.L_x_3538:
[----:B------:R-:W-:Y:S04]  /*d220*/  IMAD.MOV.U32 R5, RZ, RZ, c[0x0][0x32c] ;  /* 0x0000cb00ff057624 */ /* 0x000fe800078e00ff */
[----:B------:R-:W-:Y:S04]  /*d230*/  IMAD R5, R8, R5, -UR4 ;  /* 0x8000000408057e24 */ /* 0x000fe8000f8e0205 */
[----:B------:R-:W-:Y:S05]  /*d240*/  IMAD.IADD R9, R5, 0x1, -R204 ;  /* 0x0000000105097824 */ /* 0x000fea00078e0acc */
[----:B------:R-:W-:Y:S02]  /*d250*/  IADD3 R5, R9, c[0x0][0x32c], RZ ;  /* 0x0000cb0009057a10 */ /* 0x000fe40007ffe0ff */
[----:B------:R-:W-:Y:S02]  /*d260*/  IMNMX R0, R0, R9, !PT ;  /* 0x0000000900007217 */ /* 0x000fe40007800200 */
[----:B------:R-:W-:Y:S02]  /*d270*/  IMNMX R4, R4, R5, PT ;  /* 0x0000000504047217 */ /* 0x000fe40003800200 */
.L_x_3537:
[----:B------:R-:W-:Y:S02]  /*d280*/  PLOP3.LUT P6, PT, PT, PT, UP2, 0x80, 0x0 ;  /* 0x000000000000781c */ /* 0x000fe40003fcf028 */
[----:B------:R-:W-:Y:S02]  /*d290*/  PLOP3.LUT P0, PT, PT, PT, UP2, 0x80, 0x0 ;  /* 0x000000000000781c */ /* 0x000fe40003f0f028 */
[C---:B------:R-:W-:Y:S02]  /*d2a0*/  ISETP.GT.AND P6, PT, R0.reuse, RZ, P6 ;  /* 0x000000ff0000720c */ /* 0x040fe400037c4270 */
[----:B------:R-:W-:Y:S02]  /*d2b0*/  ISETP.GT.AND P0, PT, R0, 0x1, P0 ;  /* 0x000000010000780c */ /* 0x000fe40000704270 */
[----:B------:R-:W-:Y:S02]  /*d2c0*/  ISETP.LT.OR P6, PT, R4, 0x1, P6 ;  /* 0x000000010400780c */ /* 0x000fe400037c1670 */
[----:B------:R-:W-:Y:S02]  /*d2d0*/  FMNMX.FTZ R5, R148, R3, !PT ;  /* 0x0000000394057209 */ /* 0x000fe40007810000 */
[----:B------:R-:W-:Y:S02]  /*d2e0*/  FSEL R25, R6, -INF , !P6 ;  /* 0xff80000006197808 */ /* 0x000fe40007000000 */
[----:B------:R-:W-:Y:S02]  /*d2f0*/  ISETP.LT.OR P0, PT, R4, 0x2, P0 ;  /* 0x000000020400780c */ /* 0x000fe40000701670 */
[----:B------:R-:W-:Y:S02]  /*d300*/  FMNMX.FTZ R5, R152, R5, !PT ;  /* 0x0000000598057209 */ /* 0x000fe40007810000 */
[----:B------:R-:W-:Y:S02]  /*d310*/  PLOP3.LUT P6, PT, PT, PT, UP2, 0x80, 0x0 ;  /* 0x000000000000781c */ /* 0x000fe40003fcf028 */
        /* <DEDUP_REMOVED lines=8> */
[----:B------:R-:W-:Y:S02]  /*d3a0*/  FMNMX.FTZ R5, R138, R5, !PT ;  /* 0x000000058a057209 */ /* 0x000fe40007810000 */
[----:B------:R-:W-:Y:S02]  /*d3b0*/  PLOP3.LUT P6, PT, PT, PT, UP2, 0x80, 0x0 ;  /* 0x000000000000781c */ /* 0x000fe40003fcf028 */
[----:B------:R-:W-:Y:S02]  /*d3c0*/  ISETP.LT.OR P0, PT, R4, 0xa, P0 ;  /* 0x0000000a0400780c */ /* 0x000fe40000701670 */
[----:B------:R-:W-:Y:S02]  /*d3d0*/  FMNMX.FTZ R5, R136, R5, !PT ;  /* 0x0000000588057209 */ /* 0x000fe40007810000 */
[----:B------:R-:W-:Y:S02]  /*d3e0*/  ISETP.GT.AND P6, PT, R0, 0x10, P6 ;  /* 0x000000100000780c */ /* 0x000fe400037c4270 */
[----:B------:R-:W-:Y:S02]  /*d3f0*/  FSEL R13, R11, -INF , !P0 ;  /* 0xff8000000b0d7808 */ /* 0x000fe40004000000 */
        /* <DEDUP_REMOVED lines=9> */
[----:B------:R-:W-:Y:S02]  /*d490*/  ISETP.GT.AND P6, PT, R0, 0x18, P6 ;  /* 0x000000180000780c */ /* 0x000fe400037c4270 */
        /* <DEDUP_REMOVED lines=9> */
[----:B------:R-:W-:Y:S02]  /*d530*/  FMNMX.FTZ R5, R164, R5, !PT ;  /* 0x00000005a4057209 */ /* 0x000fe40007810000 */
[----:B------:R-:W-:Y:S02]  /*d540*/  PLOP3.LUT P6, PT, PT, PT, UP2, 0x80, 0x0 ;  /* 0x000000000000781c */ /* 0x000fe40003fcf028 */
[----:B------:R-:W-:Y:S02]  /*d550*/  FSEL R33, R19, -INF , !P0 ;  /* 0xff80000013217808 */ /* 0x000fe40004000000 */
[----:B------:R-:W-:Y:S02]  /*d560*/  FMNMX.FTZ R8, R17, R8, !PT ;  /* 0x0000000811087209 */ /* 0x000fe40007810000 */
[----:B------:R-:W-:Y:S02]  /*d570*/  ISETP.GT.AND P6, PT, R0, 0x20, P6 ;  /* 0x000000200000780c */ /* 0x000fe400037c4270 */
[----:B------:R-:W-:Y:S02]  /*d580*/  FMNMX.FTZ R6, R162, R5, !PT ;  /* 0x00000005a2067209 */ /* 0x000fe40007810000 */
[----:B------:R-:W-:Y:S02]  /*d590*/  PLOP3.LUT P0, PT, PT, PT, UP2, 0x80, 0x0 ;  /* 0x000000000000781c */ /* 0x000fe40003f0f028 */
        /* <DEDUP_REMOVED lines=21> */
[----:B------:R-:W-:Y:S02]  /*d6f0*/  FMNMX.FTZ R8, R171, R8, !PT ;  /* 0x00000008ab087209 */ /* 0x000fe40007810000 */
[----:B------:R-:W-:Y:S02]  /*d700*/  PLOP3.LUT P0, PT, PT, PT, UP2, 0x80, 0x0 ;  /* 0x000000000000781c */ /* 0x000fe40003f0f028 */
        /* <DEDUP_REMOVED lines=9> */
[----:B------:R-:W-:Y:S02]  /*d7a0*/  ISETP.GT.AND P6, PT, R0, 0x38, P6 ;  /* 0x000000380000780c */ /* 0x000fe400037c4270 */
[----:B------:R-:W-:Y:S02]  /*d7b0*/  FMNMX.FTZ R8, R165, R8, !PT ;  /* 0x00000008a5087209 */ /* 0x000fe40007810000 */
[----:B------:R-:W-:Y:S01]  /*d7c0*/  PLOP3.LUT P0, PT, PT, PT, UP2, 0x80, 0x0 ;  /* 0x000000000000781c */ /* 0x000fe20003f0f028 */
[----:B------:R-:W-:Y:S01]  /*d7d0*/  UISETP.GT.AND UP2, UPT, UR20, UR9, UPT ;  /* 0x000000091400728c */ /* 0x000fe2000bf44270 */
[----:B------:R-:W-:Y:S01]  /*d7e0*/  FMNMX.FTZ R7, R144, R7, !PT ;  /* 0x0000000790077209 */ /* 0x000fe20007810000 */
[----:B------:R-:W-:Y:S01]  /*d7f0*/  UIADD3 UR20, UR20, -0x1, URZ ;  /* 0xffffffff14147890 */ /* 0x000fe2000fffe03f */
[----:B------:R-:W-:Y:S02]  /*d800*/  ISETP.GT.AND P0, PT, R0, 0x39, P0 ;  /* 0x000000390000780c */ /* 0x000fe40000704270 */
[----:B------:R-:W-:Y:S02]  /*d810*/  FMNMX.FTZ R0, R145, R8, !PT ;  /* 0x0000000891007209 */ /* 0x000fe40007810000 */
[----:B------:R-:W-:Y:S02]  /*d820*/  ISETP.LT.OR P6, PT, R4, 0x39, P6 ;  /* 0x000000390400780c */ /* 0x000fe400037c1670 */
[----:B------:R-:W-:Y:S02]  /*d830*/  FMNMX.FTZ R5, R142, R7, !PT ;  /* 0x000000078e057209 */ /* 0x000fe40007810000 */
        /* <DEDUP_REMOVED lines=8> */
[----:B-1----:R-:W-:Y:S07]  /*d8c0*/  FMNMX.FTZ R6, R5, R6, !PT ;  /* 0x0000000605067209 */ /* 0x002fee0007810000 */
[----:B------:R-:W1:Y:S01]  /*d8d0*/  SHFL.BFLY PT, R11, R6, 0x1, 0x1f ;  /* 0x0c201f00060b7f89 */ /* 0x000e6200000e0000 */
[----:B--2---:R-:W-:Y:S07]  /*d8e0*/  FMNMX.FTZ R5, R4, R7, !PT ;  /* 0x0000000704057209 */ /* 0x004fee0007810000 */
[----:B------:R-:W2:Y:S01]  /*d8f0*/  SHFL.BFLY PT, R8, R5, 0x1, 0x1f ;  /* 0x0c201f0005087f89 */ /* 0x000ea200000e0000 */
[----:B-1----:R-:W-:Y:S04]  /*d900*/  FMNMX.FTZ R0, R6, R11, !PT ;  /* 0x0000000b06007209 */ /* 0x002fe80007810000 */
[C---:B------:R-:W-:Y:S01]  /*d910*/  FSETP.NEU.FTZ.AND P0, PT, R0.reuse, -INF , PT ;  /* 0xff8000000000780b */ /* 0x040fe20003f1d000 */
[C---:B------:R-:W-:Y:S03]  /*d920*/  FMUL.FTZ R155, R0.reuse, c[0x0][0x2d0] ;  /* 0x0000b400009b7a20 */ /* 0x040fe60000410000 */
[----:B------:R-:W-:Y:S02]  /*d930*/  FSEL R4, R0, RZ, P0 ;  /* 0x000000ff00047208 */ /* 0x000fe40000000000 */
[----:B------:R-:W-:Y:S03]  /*d940*/  FSEL R155, R155, RZ, P0 ;  /* 0x000000ff9b9b7208 */ /* 0x000fe60000000000 */
[----:B------:R-:W-:Y:S01]  /*d950*/  FADD.FTZ R4, -R4, R3 ;  /* 0x0000000304047221 */ /* 0x000fe20000010100 */
[----:B--2---:R-:W-:Y:S01]  /*d960*/  FMNMX.FTZ R8, R8, R5, !PT ;  /* 0x0000000508087209 */ /* 0x004fe20007810000 */
[--C-:B------:R-:W-:Y:S02]  /*d970*/  FFMA.FTZ R149, R140, c[0x0][0x2d0], -R155.reuse ;  /* 0x0000b4008c957a23 */ /* 0x100fe4000001089b */
[--C-:B------:R-:W-:Y:S01]  /*d980*/  FFMA.FTZ R148, R148, c[0x0][0x2d0], -R155.reuse ;  /* 0x0000b40094947a23 */ /* 0x100fe2000001089b */
[C---:B------:R-:W-:Y:S01]  /*d990*/  FSETP.NEU.FTZ.AND P0, PT, R8.reuse, -INF , PT ;  /* 0xff8000000800780b */ /* 0x040fe20003f1d000 */
[----:B------:R-:W-:Y:S02]  /*d9a0*/  FMUL.FTZ R140, R8, c[0x0][0x2d0] ;  /* 0x0000b400088c7a20 */ /* 0x000fe40000410000 */
[--C-:B------:R-:W-:Y:S01]  /*d9b0*/  FFMA.FTZ R11, R152, c[0x0][0x2d0], -R155.reuse ;  /* 0x0000b400980b7a23 */ /* 0x100fe2000001089b */
[----:B------:R-:W-:Y:S01]  /*d9c0*/  FSEL R5, R8, RZ, P0 ;  /* 0x000000ff08057208 */ /* 0x000fe20000000000 */
[--C-:B------:R-:W-:Y:S01]  /*d9d0*/  FFMA.FTZ R10, R150, c[0x0][0x2d0], -R155.reuse ;  /* 0x0000b400960a7a23 */ /* 0x100fe2000001089b */
[----:B------:R-:W-:Y:S01]  /*d9e0*/  FSEL R140, R140, RZ, P0 ;  /* 0x000000ff8c8c7208 */ /* 0x000fe20000000000 */
[----:B------:R-:W-:Y:S01]  /*d9f0*/  FMUL.FTZ R3, R4, c[0x0][0x2d0] ;  /* 0x0000b40004037a20 */ /* 0x000fe20000410000 */
[----:B------:R-:W-:Y:S01]  /*da00*/  MUFU.EX2 R148, R148 ;  /* 0x0000009400947308 */ /* 0x000fe20000000800 */
[----:B------:R-:W-:Y:S01]  /*da10*/  FADD.FTZ R5, -R5, R2 ;  /* 0x0000000205057221 */ /* 0x000fe20000010100 */
[----:B------:R-:W-:Y:S01]  /*da20*/  PLOP3.LUT P0, PT, PT, PT, UP2, 0x80, 0x0 ;  /* 0x000000000000781c */ /* 0x000fe20003f0f028 */
[--C-:B------:R-:W-:Y:S02]  /*da30*/  FFMA.FTZ R151, R17, c[0x0][0x2d0], -R140.reuse ;  /* 0x0000b40011977a23 */ /* 0x100fe4000001088c */
[----:B------:R-:W1:Y:S01]  /*da40*/  LDSM.16.MT88.4 R16, [R195+0x100] ;  /* 0x00010000c310783b */ /* 0x000e620000004200 */
[--C-:B------:R-:W-:Y:S02]  /*da50*/  FFMA.FTZ R153, R25, c[0x0][0x2d0], -R140.reuse ;  /* 0x0000b40019997a23 */ /* 0x100fe4000001088c */
[--C-:B------:R-:W-:Y:S02]  /*da60*/  FFMA.FTZ R152, R21, c[0x0][0x2d0], -R140.reuse ;  /* 0x0000b40015987a23 */ /* 0x100fe4000001088c */
[--C-:B------:R-:W-:Y:S01]  /*da70*/  FFMA.FTZ R150, R13, c[0x0][0x2d0], -R140.reuse ;  /* 0x0000b4000d967a23 */ /* 0x100fe2000001088c */
[----:B------:R-:W2:Y:S01]  /*da80*/  MUFU.EX2 R3, R3 ;  /* 0x0000000300037308 */ /* 0x000ea20000000800 */
[----:B------:R-:W-:Y:S01]  /*da90*/  FMUL.FTZ R2, R5, c[0x0][0x2d0] ;  /* 0x0000b40005027a20 */ /* 0x000fe20000410000 */
[----:B------:R-:W3:Y:S01]  /*daa0*/  LDSM.16.MT88.4 R20, [R190+0x100] ;  /* 0x00010000be14783b */ /* 0x000ee20000004200 */
[--C-:B------:R-:W-:Y:S02]  /*dab0*/  FFMA.FTZ R154, R138, c[0x0][0x2d0], -R155.reuse ;  /* 0x0000b4008a9a7a23 */ /* 0x100fe4000001089b */
[--C-:B------:R-:W-:Y:S02]  /*dac0*/  FFMA.FTZ R157, R136, c[0x0][0x2d0], -R155.reuse ;  /* 0x0000b400889d7a23 */ /* 0x100fe4000001089b */
[--C-:B------:R-:W-:Y:S02]  /*dad0*/  FFMA.FTZ R156, R134, c[0x0][0x2d0], -R155.reuse ;  /* 0x0000b400869c7a23 */ /* 0x100fe4000001089b */
[--C-:B------:R-:W-:Y:S01]  /*dae0*/  FFMA.FTZ R159, R132, c[0x0][0x2d0], -R155.reuse ;  /* 0x0000b400849f7a23 */ /* 0x100fe2000001089b */
[----:B------:R-:W4:Y:S01]  /*daf0*/  MUFU.EX2 R2, R2 ;  /* 0x0000000200027308 */ /* 0x000f220000000800 */
[----:B------:R-:W5:Y:S01]  /*db00*/  LDSM.16.MT88.4 R24, [R189+0x100] ;  /* 0x00010000bd18783b */ /* 0x000f620000004200 */
[--C-:B------:R-:W-:Y:S02]  /*db10*/  FFMA.FTZ R158, R135, c[0x0][0x2d0], -R140.reuse ;  /* 0x0000b400879e7a23 */ /* 0x100fe4000001088c */
[--C-:B------:R-:W-:Y:S02]  /*db20*/  FFMA.FTZ R161, R133, c[0x0][0x2d0], -R140.reuse ;  /* 0x0000b40085a17a23 */ /* 0x100fe4000001088c */
[--C-:B------:R-:W-:Y:S02]  /*db30*/  FFMA.FTZ R160, R29, c[0x0][0x2d0], -R140.reuse ;  /* 0x0000b4001da07a23 */ /* 0x100fe4000001088c */
[--C-:B------:R-:W-:Y:S01]  /*db40*/  FFMA.FTZ R163, R33, c[0x0][0x2d0], -R140.reuse ;  /* 0x0000b40021a37a23 */ /* 0x100fe2000001088c */
[----:B------:R-:W-:Y:S01]  /*db50*/  LDSM.16.MT88.4 R28, [R190+0x900] ;  /* 0x00090000be1c783b */ /* 0x000fe20000004200 */
[----:B------:R-:W1:Y:S01]  /*db60*/  MUFU.EX2 R11, R11 ;  /* 0x0000000b000b7308 */ /* 0x000e620000000800 */
[--C-:B------:R-:W-:Y:S02]  /*db70*/  FFMA.FTZ R170, R146, c[0x0][0x2d0], -R155.reuse ;  /* 0x0000b40092aa7a23 */ /* 0x100fe4000001089b */
[--C-:B------:R-:W-:Y:S02]  /*db80*/  FFMA.FTZ R213, R145, c[0x0][0x2d0], -R140.reuse ;  /* 0x0000b40091d57a23 */ /* 0x100fe4000001088c */
[C---:B--2---:R-:W-:Y:S02]  /*db90*/  FMUL.FTZ R4, R3.reuse, R128 ;  /* 0x0000008003047220 */ /* 0x044fe40000410000 */
[C---:B------:R-:W-:Y:S01]  /*dba0*/  FMUL.FTZ R5, R3.reuse, R129 ;  /* 0x0000008103057220 */ /* 0x040fe20000410000 */
[----:B------:R-:W-:Y:S01]  /*dbb0*/  LDSM.16.MT88.4 R32, [R188+0x900] ;  /* 0x00090000bc20783b */ /* 0x000fe20000004200 */
[C---:B------:R-:W-:Y:S01]  /*dbc0*/  FMUL.FTZ R100, R3.reuse, R100 ;  /* 0x0000006403647220 */ /* 0x040fe20000410000 */
[----:B------:R-:W-:Y:S01]  /*dbd0*/  MUFU.EX2 R10, R10 ;  /* 0x0000000a000a7308 */ /* 0x000fe20000000800 */
[C---:B------:R-:W-:Y:S02]  /*dbe0*/  FMUL.FTZ R101, R3.reuse, R101 ;  /* 0x0000006503657220 */ /* 0x040fe40000410000 */
[C---:B------:R-:W-:Y:S02]  /*dbf0*/  FMUL.FTZ R104, R3.reuse, R104 ;  /* 0x0000006803687220 */ /* 0x040fe40000410000 */
[C---:B----4-:R-:W-:Y:S01]  /*dc00*/  FMUL.FTZ R6, R2.reuse, R130 ;  /* 0x0000008202067220 */ /* 0x050fe20000410000 */
[----:B------:R-:W-:Y:S01]  /*dc10*/  LDSM.16.MT88.4 R132, [R190+0x2900] ;  /* 0x00290000be84783b */ /* 0x000fe20000004200 */
[C---:B------:R-:W-:Y:S02]  /*dc20*/  FMUL.FTZ R7, R2.reuse, R131 ;  /* 0x0000008302077220 */ /* 0x040fe40000410000 */
[C---:B------:R-:W-:Y:S01]  /*dc30*/  FMUL.FTZ R102, R2.reuse, R102 ;  /* 0x0000006602667220 */ /* 0x040fe20000410000 */
[----:B------:R-:W2:Y:S01]  /*dc40*/  MUFU.EX2 R149, R149 ;  /* 0x0000009500957308 */ /* 0x000ea20000000800 */
[C---:B------:R-:W-:Y:S02]  /*dc50*/  FMUL.FTZ R103, R2.reuse, R103 ;  /* 0x0000006702677220 */ /* 0x040fe40000410000 */
[----:B------:R-:W-:Y:S01]  /*dc60*/  FMUL.FTZ R105, R3, R105 ;  /* 0x0000006903697220 */ /* 0x000fe20000410000 */
[----:B-1----:R-:W-:Y:S01]  /*dc70*/  F2FP.BF16.PACK_AB R12, R11, R148 ;  /* 0x000000940b0c723e */ /* 0x002fe200000010ff */
        /* <DEDUP_REMOVED lines=11> */
[----:B------:R-:W1:Y:S01]  /*dd30*/  MUFU.EX2 R152, R152 ;  /* 0x0000009800987308 */ /* 0x000e620000000800 */
[C---:B------:R-:W-:Y:S02]  /*dd40*/  FMUL.FTZ R114, R2.reuse, R114 ;  /* 0x0000007202727220 */ /* 0x040fe40000410000 */
[C---:B------:R-:W-:Y:S01]  /*dd50*/  FMUL.FTZ R115, R2.reuse, R115 ;  /* 0x0000007302737220 */ /* 0x040fe20000410000 */
[----:B--2---:R-:W-:Y:S01]  /*dd60*/  F2FP.BF16.PACK_AB R14, R149, R10 ;  /* 0x0000000a950e723e */ /* 0x004fe200000010ff */
[--C-:B------:R-:W-:Y:S02]  /*dd70*/  FFMA.FTZ R214, R143, c[0x0][0x2d0], -R140.reuse ;  /* 0x0000b4008fd67a23 */ /* 0x100fe4000001088c */
[--C-:B------:R-:W-:Y:S02]  /*dd80*/  FFMA.FTZ R215, R141, c[0x0][0x2d0], -R140.reuse ;  /* 0x0000b4008dd77a23 */ /* 0x100fe4000001088c */
        /* <DEDUP_REMOVED lines=28> */
[C---:B------:R-:W-:Y:S05]  /*df50*/  HMMA.16816.F32.BF16 R4, R12.reuse, R16, R4 ;  /* 0x000000100c04723c */ /* 0x040fea0000041804 */
[C---:B------:R-:W-:Y:S02]  /*df60*/  FMUL.FTZ R45, R3.reuse, R45 ;  /* 0x0000002d032d7220 */ /* 0x040fe40000410000 */
[C---:B------:R-:W-:Y:S01]  /*df70*/  FMUL.FTZ R46, R2.reuse, R46 ;  /* 0x0000002e022e7220 */ /* 0x040fe20000410000 */
[C---:B------:R-:W-:Y:S01]  /*df80*/  HMMA.16816.F32.BF16 R100, R12.reuse, R18, R100 ;  /* 0x000000120c64723c */ /* 0x040fe20000041864 */
[----:B------:R-:W2:Y:S01]  /*df90*/  LDSM.16.MT88.4 R16, [R188+0x100] ;  /* 0x00010000bc10783b */ /* 0x000ea20000004200 */
[----:B------:R-:W4:Y:S02]  /*dfa0*/  MUFU.EX2 R159, R159 ;  /* 0x0000009f009f7308 */ /* 0x000f240000000800 */
[C---:B------:R-:W-:Y:S02]  /*dfb0*/  FMUL.FTZ R47, R2.reuse, R47 ;  /* 0x0000002f022f7220 */ /* 0x040fe40000410000 */
[C---:B------:R-:W-:Y:S02]  /*dfc0*/  FMUL.FTZ R48, R3.reuse, R48 ;  /* 0x0000003003307220 */ /* 0x040fe40000410000 */
[C---:B---3--:R-:W-:Y:S04]  /*dfd0*/  HMMA.16816.F32.BF16 R104, R12.reuse, R20, R104 ;  /* 0x000000140c68723c */ /* 0x048fe80000041868 */
[C---:B------:R-:W-:Y:S01]  /*dfe0*/  FMUL.FTZ R49, R3.reuse, R49 ;  /* 0x0000003103317220 */ /* 0x040fe20000410000 */
[----:B------:R-:W-:Y:S01]  /*dff0*/  MUFU.EX2 R158, R158 ;  /* 0x0000009e009e7308 */ /* 0x000fe20000000800 */
[C---:B------:R-:W-:Y:S02]  /*e000*/  FMUL.FTZ R50, R2.reuse, R50 ;  /* 0x0000003202327220 */ /* 0x040fe40000410000 */
[C---:B------:R-:W-:Y:S01]  /*e010*/  HMMA.16816.F32.BF16 R108, R12.reuse, R22, R108 ;  /* 0x000000160c6c723c */ /* 0x040fe2000004186c */
[----:B------:R-:W3:Y:S03]  /*e020*/  LDSM.16.MT88.4 R20, [R195+0x2100] ;  /* 0x00210000c314783b */ /* 0x000ee60000004200 */
[C---:B------:R-:W-:Y:S02]  /*e030*/  FMUL.FTZ R51, R2.reuse, R51 ;  /* 0x0000003302337220 */ /* 0x040fe40000410000 */
[C---:B------:R-:W-:Y:S01]  /*e040*/  FMUL.FTZ R52, R3.reuse, R52 ;  /* 0x0000003403347220 */ /* 0x040fe20000410000 */
[----:B------:R-:W1:Y:S01]  /*e050*/  MUFU.EX2 R161, R161 ;  /* 0x000000a100a17308 */ /* 0x000e620000000800 */
[C---:B-----5:R-:W-:Y:S04]  /*e060*/  HMMA.16816.F32.BF16 R112, R12.reuse, R24, R112 ;  /* 0x000000180c70723c */ /* 0x060fe80000041870 */
[C---:B------:R-:W-:Y:S02]  /*e070*/  FMUL.FTZ R53, R3.reuse, R53 ;  /* 0x0000003503357220 */ /* 0x040fe40000410000 */
[C---:B------:R-:W-:Y:S02]  /*e080*/  FMUL.FTZ R54, R2.reuse, R54 ;  /* 0x0000003602367220 */ /* 0x040fe40000410000 */
[C---:B------:R-:W-:Y:S01]  /*e090*/  HMMA.16816.F32.BF16 R116, R12.reuse, R26, R116 ;  /* 0x0000001a0c74723c */ /* 0x040fe20000041874 */
[----:B------:R-:W5:Y:S01]  /*e0a0*/  LDSM.16.MT88.4 R24, [R190+0x2100] ;  /* 0x00210000be18783b */ /* 0x000f620000004200 */
[----:B------:R-:W-:Y:S02]  /*e0b0*/  MUFU.EX2 R160, R160 ;  /* 0x000000a000a07308 */ /* 0x000fe40000000800 */
[C---:B------:R-:W-:Y:S02]  /*e0c0*/  FMUL.FTZ R55, R2.reuse, R55 ;  /* 0x0000003702377220 */ /* 0x040fe40000410000 */
[C---:B------:R-:W-:Y:S02]  /*e0d0*/  FMUL.FTZ R56, R3.reuse, R56 ;  /* 0x0000003803387220 */ /* 0x040fe40000410000 */
[C---:B------:R-:W-:Y:S01]  /*e0e0*/  FMUL.FTZ R57, R3.reuse, R57 ;  /* 0x0000003903397220 */ /* 0x040fe20000410000 */
[C---:B--2---:R-:W-:Y:S03]  /*e0f0*/  HMMA.16816.F32.BF16 R120, R12.reuse, R16, R120 ;  /* 0x000000100c78723c */ /* 0x044fe60000041878 */
[C---:B------:R-:W-:Y:S01]  /*e100*/  FMUL.FTZ R58, R2.reuse, R58 ;  /* 0x0000003a023a7220 */ /* 0x040fe20000410000 */
[----:B------:R-:W2:Y:S01]  /*e110*/  MUFU.EX2 R163, R163 ;  /* 0x000000a300a37308 */ /* 0x000ea20000000800 */
[C---:B------:R-:W-:Y:S02]  /*e120*/  FMUL.FTZ R59, R2.reuse, R59 ;  /* 0x0000003b023b7220 */ /* 0x040fe40000410000 */
[C---:B------:R-:W-:Y:S01]  /*e130*/  FMUL.FTZ R60, R3.reuse, R60 ;  /* 0x0000003c033c7220 */ /* 0x040fe20000410000 */
[C---:B------:R-:W-:Y:S01]  /*e140*/  HMMA.16816.F32.BF16 R124, R12.reuse, R18, R124 ;  /* 0x000000120c7c723c */ /* 0x040fe2000004187c */
[----:B------:R-:W1:Y:S03]  /*e150*/  LDSM.16.MT88.4 R16, [R189+0x2100] ;  /* 0x00210000bd10783b */ /* 0x000e660000004200 */
[C---:B------:R-:W-:Y:S02]  /*e160*/  FMUL.FTZ R61, R3.reuse, R61 ;  /* 0x0000003d033d7220 */ /* 0x040fe40000410000 */
[C---:B------:R-:W-:Y:S01]  /*e170*/  FMUL.FTZ R62, R2.reuse, R62 ;  /* 0x0000003e023e7220 */ /* 0x040fe20000410000 */
[----:B------:R-:W-:Y:S01]  /*e180*/  MUFU.EX2 R170, R170 ;  /* 0x000000aa00aa7308 */ /* 0x000fe20000000800 */
[C---:B---3--:R-:W-:Y:S04]  /*e190*/  HMMA.16816.F32.BF16 R36, R12.reuse, R20, R36 ;  /* 0x000000140c24723c */ /* 0x048fe80000041824 */
[C---:B------:R-:W-:Y:S02]  /*e1a0*/  FMUL.FTZ R63, R2.reuse, R63 ;  /* 0x0000003f023f7220 */ /* 0x040fe40000410000 */
[C---:B------:R-:W-:Y:S02]  /*e1b0*/  FMUL.FTZ R64, R3.reuse, R64 ;  /* 0x0000004003407220 */ /* 0x040fe40000410000 */
[C---:B------:R-:W-:Y:S01]  /*e1c0*/  HMMA.16816.F32.BF16 R40, R12.reuse, R22, R40 ;  /* 0x000000160c28723c */ /* 0x040fe20000041828 */
[----:B------:R-:W3:Y:S01]  /*e1d0*/  LDSM.16.MT88.4 R20, [R188+0x2100] ;  /* 0x00210000bc14783b */ /* 0x000ee20000004200 */
[----:B------:R-:W-:Y:S02]  /*e1e0*/  MUFU.EX2 R213, R213 ;  /* 0x000000d500d57308 */ /* 0x000fe40000000800 */
[C---:B------:R-:W-:Y:S02]  /*e1f0*/  FMUL.FTZ R65, R3.reuse, R65 ;  /* 0x0000004103417220 */ /* 0x040fe40000410000 */
[C---:B------:R-:W-:Y:S02]  /*e200*/  FMUL.FTZ R66, R2.reuse, R66 ;  /* 0x0000004202427220 */ /* 0x040fe40000410000 */
[C---:B-----5:R-:W-:Y:S04]  /*e210*/  HMMA.16816.F32.BF16 R44, R12.reuse, R24, R44 ;  /* 0x000000180c2c723c */ /* 0x060fe8000004182c */
[C---:B------:R-:W-:Y:S01]  /*e220*/  FMUL.FTZ R67, R2.reuse, R67 ;  /* 0x0000004302437220 */ /* 0x040fe20000410000 */
[----:B------:R-:W-:Y:S01]  /*e230*/  MUFU.EX2 R214, R214 ;  /* 0x000000d600d67308 */ /* 0x000fe20000000800 */
[C---:B------:R-:W-:Y:S02]  /*e240*/  FMUL.FTZ R68, R3.reuse, R68 ;  /* 0x0000004403447220 */ /* 0x040fe40000410000 */
[C---:B------:R-:W-:Y:S01]  /*e250*/  HMMA.16816.F32.BF16 R48, R12.reuse, R26, R48 ;  /* 0x0000001a0c30723c */ /* 0x040fe20000041830 */
[----:B------:R-:W5:Y:S03]  /*e260*/  LDSM.16.MT88.4 R24, [R195+0x4100] ;  /* 0x00410000c318783b */ /* 0x000f660000004200 */
        /* <DEDUP_REMOVED lines=12> */
[C---:B---3--:R-:W-:Y:S04]  /*e330*/  HMMA.16816.F32.BF16 R60, R12.reuse, R20, R60 ;  /* 0x000000140c3c723c */ /* 0x048fe8000004183c */
[C---:B------:R-:W-:Y:S02]  /*e340*/  FMUL.FTZ R77, R3.reuse, R77 ;  /* 0x0000004d034d7220 */ /* 0x040fe40000410000 */
[C---:B------:R-:W-:Y:S02]  /*e350*/  FMUL.FTZ R78, R2.reuse, R78 ;  /* 0x0000004e024e7220 */ /* 0x040fe40000410000 */
[C---:B------:R-:W-:Y:S01]  /*e360*/  HMMA.16816.F32.BF16 R64, R12.reuse, R22, R64 ;  /* 0x000000160c40723c */ /* 0x040fe20000041840 */
[----:B------:R-:W3:Y:S03]  /*e370*/  LDSM.16.MT88.4 R20, [R189+0x4100] ;  /* 0x00410000bd14783b */ /* 0x000ee60000004200 */
[C---:B------:R-:W-:Y:S02]  /*e380*/  FMUL.FTZ R79, R2.reuse, R79 ;  /* 0x0000004f024f7220 */ /* 0x040fe40000410000 */
[C---:B------:R-:W-:Y:S02]  /*e390*/  FMUL.FTZ R80, R3.reuse, R80 ;  /* 0x0000005003507220 */ /* 0x040fe40000410000 */
[C---:B-----5:R-:W-:Y:S04]  /*e3a0*/  HMMA.16816.F32.BF16 R68, R12.reuse, R24, R68 ;  /* 0x000000180c44723c */ /* 0x060fe80000041844 */
[C---:B------:R-:W-:Y:S02]  /*e3b0*/  FMUL.FTZ R81, R3.reuse, R81 ;  /* 0x0000005103517220 */ /* 0x040fe40000410000 */
[C---:B------:R-:W-:Y:S02]  /*e3c0*/  FMUL.FTZ R82, R2.reuse, R82 ;  /* 0x0000005202527220 */ /* 0x040fe40000410000 */
[C---:B------:R-:W-:Y:S01]  /*e3d0*/  HMMA.16816.F32.BF16 R72, R12.reuse, R26, R72 ;  /* 0x0000001a0c48723c */ /* 0x040fe20000041848 */
[----:B------:R-:W5:Y:S03]  /*e3e0*/  LDSM.16.MT88.4 R24, [R188+0x4100] ;  /* 0x00410000bc18783b */ /* 0x000f660000004200 */
        /* <DEDUP_REMOVED lines=14> */
[C---:B------:R-:W-:Y:S03]  /*e4d0*/  FMUL.FTZ R93, R3.reuse, R93 ;  /* 0x0000005d035d7220 */ /* 0x040fe60000410000 */
[C---:B------:R-:W-:Y:S01]  /*e4e0*/  HMMA.16816.F32.BF16 R88, R12.reuse, R22, R88 ;  /* 0x000000160c58723c */ /* 0x040fe20000041858 */
[----:B------:R-:W3:Y:S02]  /*e4f0*/  LDSM.16.MT88.4 R20, [R189+0x900] ;  /* 0x00090000bd14783b */ /* 0x000ee40000004200 */
[C---:B------:R-:W-:Y:S02]  /*e500*/  FMUL.FTZ R94, R2.reuse, R94 ;  /* 0x0000005e025e7220 */ /* 0x040fe40000410000 */
[C---:B------:R-:W-:Y:S02]  /*e510*/  FMUL.FTZ R95, R2.reuse, R95 ;  /* 0x0000005f025f7220 */ /* 0x040fe40000410000 */
[C---:B------:R-:W-:Y:S02]  /*e520*/  FMUL.FTZ R96, R3.reuse, R96 ;  /* 0x0000006003607220 */ /* 0x040fe40000410000 */
[----:B------:R-:W-:Y:S03]  /*e530*/  FMUL.FTZ R97, R3, R97 ;  /* 0x0000006103617220 */ /* 0x000fe60000410000 */
[C---:B-----5:R-:W-:Y:S03]  /*e540*/  HMMA.16816.F32.BF16 R92, R12.reuse, R24, R92 ;  /* 0x000000180c5c723c */ /* 0x060fe6000004185c */
[C---:B------:R-:W-:Y:S02]  /*e550*/  FMUL.FTZ R98, R2.reuse, R98 ;  /* 0x0000006202627220 */ /* 0x040fe40000410000 */
[----:B------:R-:W-:Y:S02]  /*e560*/  FMUL.FTZ R99, R2, R99 ;  /* 0x0000006302637220 */ /* 0x000fe40000410000 */
[--C-:B------:R-:W-:Y:S02]  /*e570*/  FFMA.FTZ R168, R168, c[0x0][0x2d0], -R155.reuse ;  /* 0x0000b400a8a87a23 */ /* 0x100fe4000001089b */
[--C-:B------:R-:W-:Y:S03]  /*e580*/  FFMA.FTZ R173, R166, c[0x0][0x2d0], -R155.reuse ;  /* 0x0000b400a6ad7a23 */ /* 0x100fe6000001089b */
[----:B------:R-:W-:Y:S01]  /*e590*/  HMMA.16816.F32.BF16 R96, R12, R26, R96 ;  /* 0x0000001a0c60723c */ /* 0x000fe20000041860 */
[----:B------:R-:W-:Y:S01]  /*e5a0*/  LDSM.16.MT88.4 R24, [R190+0x4900] ;  /* 0x00490000be18783b */ /* 0x000fe20000004200 */
[----:B------:R-:W-:Y:S01]  /*e5b0*/  MUFU.EX2 R168, R168 ;  /* 0x000000a800a87308 */ /* 0x000fe20000000800 */
[--C-:B------:R-:W-:Y:S02]  /*e5c0*/  FFMA.FTZ R164, R164, c[0x0][0x2d0], -R155.reuse ;  /* 0x0000b400a4a47a23 */ /* 0x100fe4000001089b */
[--C-:B------:R-:W-:Y:S02]  /*e5d0*/  FFMA.FTZ R175, R162, c[0x0][0x2d0], -R155.reuse ;  /* 0x0000b400a2af7a23 */ /* 0x100fe4000001089b */
[----:B------:R-:W-:Y:S01]  /*e5e0*/  F2FP.BF16.PACK_AB R12, R157, R154 ;  /* 0x0000009a9d0c723e */ /* 0x000fe200000010ff */
[--C-:B------:R-:W-:Y:S01]  /*e5f0*/  FFMA.FTZ R162, R171, c[0x0][0x2d0], -R140.reuse ;  /* 0x0000b400aba27a23 */ /* 0x100fe2000001088c */
[----:B----4-:R-:W-:Y:S03]  /*e600*/  F2FP.BF16.PACK_AB R14, R159, R156 ;  /* 0x0000009c9f0e723e */ /* 0x010fe600000010ff */
[----:B------:R-:W-:Y:S01]  /*e610*/  F2FP.BF16.PACK_AB R13, R161, R158 ;  /* 0x0000009ea10d723e */ /* 0x000fe200000010ff */
[--C-:B------:R-:W-:Y:S01]  /*e620*/  FFMA.FTZ R171, R144, c[0x0][0x2d0], -R155.reuse ;  /* 0x0000b40090ab7a23 */ /* 0x100fe2000001089b */
[----:B--2---:R-:W-:Y:S01]  /*e630*/  F2FP.BF16.PACK_AB R15, R163, R160 ;  /* 0x000000a0a30f723e */ /* 0x004fe200000010ff */
[--C-:B------:R-:W-:Y:S01]  /*e640*/  FFMA.FTZ R169, R169, c[0x0][0x2d0], -R140.reuse ;  /* 0x0000b400a9a97a23 */ /* 0x100fe2000001088c */
[----:B------:R-:W2:Y:S01]  /*e650*/  MUFU.EX2 R173, R173 ;  /* 0x000000ad00ad7308 */ /* 0x000ea20000000800 */
[--C-:B------:R-:W-:Y:S02]  /*e660*/  FFMA.FTZ R166, R167, c[0x0][0x2d0], -R140.reuse ;  /* 0x0000b400a7a67a23 */ /* 0x100fe4000001088c */
[--C-:B------:R-:W-:Y:S02]  /*e670*/  FFMA.FTZ R167, R147, c[0x0][0x2d0], -R155.reuse ;  /* 0x0000b40093a77a23 */ /* 0x100fe4000001089b */
[C---:B-1----:R-:W-:Y:S01]  /*e680*/  HMMA.16816.F32.BF16 R4, R12.reuse, R16, R4 ;  /* 0x000000100c04723c */ /* 0x042fe20000041804 */
[----:B------:R-:W-:Y:S02]  /*e690*/  LDSM.16.MT88.4 R144, [R195+0x5900] ;  /* 0x00590000c390783b */ /* 0x000fe40000004200 */
[----:B------:R-:W-:Y:S02]  /*e6a0*/  FFMA.FTZ R155, R142, c[0x0][0x2d0], -R155 ;  /* 0x0000b4008e9b7a23 */ /* 0x000fe4000001089b */
[--C-:B------:R-:W-:Y:S01]  /*e6b0*/  FFMA.FTZ R165, R165, c[0x0][0x2d0], -R140.reuse ;  /* 0x0000b400a5a57a23 */ /* 0x100fe2000001088c */
[----:B------:R-:W-:Y:S01]  /*e6c0*/  MUFU.EX2 R164, R164 ;  /* 0x000000a400a47308 */ /* 0x000fe20000000800 */
[----:B------:R-:W-:Y:S01]  /*e6d0*/  FFMA.FTZ R140, R9, c[0x0][0x2d0], -R140 ;  /* 0x0000b400098c7a23 */ /* 0x000fe2000001088c */
[C---:B------:R-:W-:Y:S01]  /*e6e0*/  HMMA.16816.F32.BF16 R100, R12.reuse, R18, R100 ;  /* 0x000000120c64723c */ /* 0x040fe20000041864 */
[----:B------:R-:W1:Y:S03]  /*e6f0*/  LDSM.16.MT88.4 R16, [R188+0x2900] ;  /* 0x00290000bc10783b */ /* 0x000e660000004200 */
[----:B------:R-:W-:Y:S02]  /*e700*/  FFMA.FTZ R148, R3, R206, R148 ;  /* 0x000000ce03947223 */ /* 0x000fe40000010094 */
[----:B------:R-:W-:Y:S02]  /*e710*/  FFMA.FTZ R153, R2, R207, R153 ;  /* 0x000000cf02997223 */ /* 0x000fe40000010099 */
[C---:B------:R-:W-:Y:S01]  /*e720*/  HMMA.16816.F32.BF16 R104, R12.reuse, R28, R104 ;  /* 0x0000001c0c68723c */ /* 0x040fe20000041868 */
[----:B------:R4:W-:Y:S03]  /*e730*/  MUFU.EX2 R216, R140 ;  /* 0x0000008c00d87308 */ /* 0x0009e60000000800 */
[----:B------:R-:W-:Y:S02]  /*e740*/  FADD.FTZ R11, R11, R148 ;  /* 0x000000940b0b7221 */ /* 0x000fe40000010000 */
[----:B------:R-:W-:Y:S02]  /*e750*/  FADD.FTZ R152, R152, R153 ;  /* 0x0000009998987221 */ /* 0x000fe40000010000 */
[C---:B------:R-:W-:Y:S01]  /*e760*/  HMMA.16816.F32.BF16 R108, R12.reuse, R30, R108 ;  /* 0x0000001e0c6c723c */ /* 0x040fe2000004186c */
[----:B------:R-:W-:Y:S02]  /*e770*/  LDSM.16.MT88.4 R28, [R189+0x4900] ;  /* 0x00490000bd1c783b */ /* 0x000fe40000004200 */
[----:B------:R-:W5:Y:S01]  /*e780*/  MUFU.EX2 R175, R175 ;  /* 0x000000af00af7308 */ /* 0x000f620000000800 */
[----:B------:R-:W-:Y:S02]  /*e790*/  FADD.FTZ R10, R10, R11 ;  /* 0x0000000b0a0a7221 */ /* 0x000fe40000010000 */
[----:B------:R-:W-:Y:S02]  /*e7a0*/  FADD.FTZ R3, R151, R152 ;  /* 0x0000009897037221 */ /* 0x000fe40000010000 */
[C---:B---3--:R-:W-:Y:S04]  /*e7b0*/  HMMA.16816.F32.BF16 R112, R12.reuse, R20, R112 ;  /* 0x000000140c70723c */ /* 0x048fe80000041870 */
[----:B------:R-:W-:Y:S01]  /*e7c0*/  FADD.FTZ R149, R149, R10 ;  /* 0x0000000a95957221 */ /* 0x000fe20000010000 */
[----:B------:R-:W-:Y:S01]  /*e7d0*/  MUFU.EX2 R162, R162 ;  /* 0x000000a200a27308 */ /* 0x000fe20000000800 */
[----:B------:R-:W-:Y:S02]  /*e7e0*/  FADD.FTZ R3, R150, R3 ;  /* 0x0000000396037221 */ /* 0x000fe40000010000 */
[C---:B------:R-:W-:Y:S01]  /*e7f0*/  HMMA.16816.F32.BF16 R116, R12.reuse, R22, R116 ;  /* 0x000000160c74723c */ /* 0x040fe20000041874 */
[----:B------:R-:W3:Y:S03]  /*e800*/  LDSM.16.MT88.4 R20, [R195+0x4900] ;  /* 0x00490000c314783b */ /* 0x000ee60000004200 */
[----:B------:R-:W-:Y:S02]  /*e810*/  FADD.FTZ R154, R154, R149 ;  /* 0x000000959a9a7221 */ /* 0x000fe40000010000 */
[----:B------:R-:W-:Y:S01]  /*e820*/  FADD.FTZ R158, R158, R3 ;  /* 0x000000039e9e7221 */ /* 0x000fe20000010000 */
[----:B------:R-:W1:Y:S01]  /*e830*/  MUFU.EX2 R169, R169 ;  /* 0x000000a900a97308 */ /* 0x000e620000000800 */
[C---:B------:R-:W-:Y:S01]  /*e840*/  HMMA.16816.F32.BF16 R120, R12.reuse, R32, R120 ;  /* 0x000000200c78723c */ /* 0x040fe20000041878 */
[----:B----4-:R-:W-:Y:S03]  /*e850*/  LDSM.16.MT88.4 R140, [R188+0x3900] ;  /* 0x00390000bc8c783b */ /* 0x010fe60000004200 */
[----:B------:R-:W-:Y:S01]  /*e860*/  MOV R3, R0 ;  /* 0x0000000000037202 */ /* 0x000fe20000000f00 */
[----:B------:R-:W-:Y:S02]  /*e870*/  FADD.FTZ R157, R157, R154 ;  /* 0x0000009a9d9d7221 */ /* 0x000fe40000010000 */
[----:B------:R-:W-:Y:S01]  /*e880*/  FADD.FTZ R161, R161, R158 ;  /* 0x0000009ea1a17221 */ /* 0x000fe20000010000 */
[C---:B------:R-:W-:Y:S01]  /*e890*/  HMMA.16816.F32.BF16 R124, R12.reuse, R34, R124 ;  /* 0x000000220c7c723c */ /* 0x040fe2000004187c */
[----:B------:R-:W-:Y:S01]  /*e8a0*/  LDSM.16.MT88.4 R32, [R190+0x1100] ;  /* 0x00110000be20783b */ /* 0x000fe20000004200 */
[----:B------:R-:W-:Y:S02]  /*e8b0*/  MUFU.EX2 R166, R166 ;  /* 0x000000a600a67308 */ /* 0x000fe40000000800 */
[----:B------:R-:W-:Y:S02]  /*e8c0*/  FADD.FTZ R156, R156, R157 ;  /* 0x0000009d9c9c7221 */ /* 0x000fe40000010000 */
[----:B------:R-:W-:Y:S02]  /*e8d0*/  FADD.FTZ R160, R160, R161 ;  /* 0x000000a1a0a07221 */ /* 0x000fe40000010000 */
[C---:B------:R-:W-:Y:S04]  /*e8e0*/  HMMA.16816.F32.BF16 R36, R12.reuse, R128, R36 ;  /* 0x000000800c24723c */ /* 0x040fe80000041824 */
[----:B------:R-:W4:Y:S01]  /*e8f0*/  MUFU.EX2 R165, R165 ;  /* 0x000000a500a57308 */ /* 0x000f220000000800 */
[----:B------:R-:W-:Y:S02]  /*e900*/  FADD.FTZ R159, R159, R156 ;  /* 0x0000009c9f9f7221 */ /* 0x000fe40000010000 */
[----:B------:R-:W-:Y:S01]  /*e910*/  FADD.FTZ R163, R163, R160 ;  /* 0x000000a0a3a37221 */ /* 0x000fe20000010000 */
[C---:B------:R-:W-:Y:S01]  /*e920*/  HMMA.16816.F32.BF16 R40, R12.reuse, R130, R40 ;  /* 0x000000820c28723c */ /* 0x040fe20000041828 */
[----:B------:R-:W-:Y:S05]  /*e930*/  LDSM.16.MT88.4 R128, [R188+0x1100] ;  /* 0x00110000bc80783b */ /* 0x000fea0000004200 */
[----:B------:R-:W1:Y:S02]  /*e940*/  MUFU.EX2 R167, R167 ;  /* 0x000000a700a77308 */ /* 0x000e640000000800 */
[C---:B------:R-:W-:Y:S08]  /*e950*/  HMMA.16816.F32.BF16 R44, R12.reuse, R132, R44 ;  /* 0x000000840c2c723c */ /* 0x040ff0000004182c */
[C---:B------:R-:W-:Y:S01]  /*e960*/  HMMA.16816.F32.BF16 R48, R12.reuse, R134, R48 ;  /* 0x000000860c30723c */ /* 0x040fe20000041830 */
[----:B------:R-:W-:Y:S01]  /*e970*/  LDSM.16.MT88.4 R132, [R190+0x3100] ;  /* 0x00310000be84783b */ /* 0x000fe20000004200 */
[----:B------:R-:W-:Y:S06]  /*e980*/  MUFU.EX2 R171, R171 ;  /* 0x000000ab00ab7308 */ /* 0x000fec0000000800 */
[C---:B------:R-:W-:Y:S04]  /*e990*/  HMMA.16816.F32.BF16 R52, R12.reuse, R136, R52 ;  /* 0x000000880c34723c */ /* 0x040fe80000041834 */
[----:B------:R-:W2:Y:S04]  /*e9a0*/  MUFU.EX2 R174, R155 ;  /* 0x0000009b00ae7308 */ /* 0x000ea80000000800 */
        /* <DEDUP_REMOVED lines=10> */
[----:B------:R-:W3:Y:S07]  /*ea50*/  LDSM.16.MT88.4 R24, [R189+0x1100] ;  /* 0x00110000bd18783b */ /* 0x000eee0000004200 */
[C---:B------:R-:W-:Y:S08]  /*ea60*/  HMMA.16816.F32.BF16 R84, R12.reuse, R28, R84 ;  /* 0x0000001c0c54723c */ /* 0x040ff00000041854 */
[C---:B------:R-:W-:Y:S01]  /*ea70*/  HMMA.16816.F32.BF16 R88, R12.reuse, R30, R88 ;  /* 0x0000001e0c58723c */ /* 0x040fe20000041858 */
[----:B------:R-:W3:Y:S07]  /*ea80*/  LDSM.16.MT88.4 R28, [R195+0x3100] ;  /* 0x00310000c31c783b */ /* 0x000eee0000004200 */
[C---:B-1----:R-:W-:Y:S08]  /*ea90*/  HMMA.16816.F32.BF16 R92, R12.reuse, R16, R92 ;  /* 0x000000100c5c723c */ /* 0x042ff0000004185c */
[----:B------:R-:W-:Y:S01]  /*eaa0*/  HMMA.16816.F32.BF16 R96, R12, R18, R96 ;  /* 0x000000120c60723c */ /* 0x000fe20000041860 */
[----:B------:R-:W1:Y:S06]  /*eab0*/  LDSM.16.MT88.4 R16, [R188+0x3100] ;  /* 0x00310000bc10783b */ /* 0x000e6c0000004200 */
[----:B--2---:R-:W-:Y:S01]  /*eac0*/  F2FP.BF16.PACK_AB R12, R173, R168 ;  /* 0x000000a8ad0c723e */ /* 0x004fe200000010ff */
[----:B------:R-:W-:Y:S01]  /*ead0*/  FADD.FTZ R168, R168, R159 ;  /* 0x0000009fa8a87221 */ /* 0x000fe20000010000 */
[----:B-----5:R-:W-:Y:S03]  /*eae0*/  F2FP.BF16.PACK_AB R14, R175, R164 ;  /* 0x000000a4af0e723e */ /* 0x020fe600000010ff */
[----:B------:R-:W-:Y:S01]  /*eaf0*/  F2FP.BF16.PACK_AB R13, R169, R162 ;  /* 0x000000a2a90d723e */ /* 0x000fe200000010ff */
[----:B------:R-:W-:Y:S01]  /*eb00*/  FADD.FTZ R162, R162, R163 ;  /* 0x000000a3a2a27221 */ /* 0x000fe20000010000 */
[----:B----4-:R-:W-:Y:S01]  /*eb10*/  F2FP.BF16.PACK_AB R15, R165, R166 ;  /* 0x000000a6a50f723e */ /* 0x010fe200000010ff */
[----:B------:R-:W-:Y:S02]  /*eb20*/  FADD.FTZ R173, R173, R168 ;  /* 0x000000a8adad7221 */ /* 0x000fe40000010000 */
[----:B------:R-:W-:Y:S02]  /*eb30*/  FADD.FTZ R169, R169, R162 ;  /* 0x000000a2a9a97221 */ /* 0x000fe40000010000 */
[----:B------:R-:W-:Y:S02]  /*eb40*/  FADD.FTZ R164, R164, R173 ;  /* 0x000000ada4a47221 */ /* 0x000fe40000010000 */
[C---:B---3--:R-:W-:Y:S03]  /*eb50*/  HMMA.16816.F32.BF16 R4, R12.reuse, R20, R4 ;  /* 0x000000140c04723c */ /* 0x048fe60000041804 */
[----:B------:R-:W-:Y:S02]  /*eb60*/  FADD.FTZ R2, R166, R169 ;  /* 0x000000a9a6027221 */ /* 0x000fe40000010000 */
[----:B------:R-:W-:Y:S02]  /*eb70*/  FADD.FTZ R164, R175, R164 ;  /* 0x000000a4afa47221 */ /* 0x000fe40000010000 */
[----:B------:R-:W-:Y:S01]  /*eb80*/  FADD.FTZ R2, R165, R2 ;  /* 0x00000002a5027221 */ /* 0x000fe20000010000 */
[C---:B------:R-:W-:Y:S01]  /*eb90*/  HMMA.16816.F32.BF16 R100, R12.reuse, R22, R100 ;  /* 0x000000160c64723c */ /* 0x040fe20000041864 */
[----:B------:R-:W2:Y:S07]  /*eba0*/  LDSM.16.MT88.4 R20, [R195+0x5100] ;  /* 0x00510000c314783b */ /* 0x000eae0000004200 */
[C---:B------:R-:W-:Y:S08]  /*ebb0*/  HMMA.16816.F32.BF16 R104, R12.reuse, R32, R104 ;  /* 0x000000200c68723c */ /* 0x040ff00000041868 */
[C---:B------:R-:W-:Y:S01]  /*ebc0*/  HMMA.16816.F32.BF16 R108, R12.reuse, R34, R108 ;  /* 0x000000220c6c723c */ /* 0x040fe2000004186c */
[----:B------:R-:W-:Y:S07]  /*ebd0*/  LDSM.16.MT88.4 R32, [R188+0x1900] ;  /* 0x00190000bc20783b */ /* 0x000fee0000004200 */
[C---:B------:R-:W-:Y:S08]  /*ebe0*/  HMMA.16816.F32.BF16 R112, R12.reuse, R24, R112 ;  /* 0x000000180c70723c */ /* 0x040ff00000041870 */
[C---:B------:R-:W-:Y:S01]  /*ebf0*/  HMMA.16816.F32.BF16 R116, R12.reuse, R26, R116 ;  /* 0x0000001a0c74723c */ /* 0x040fe20000041874 */
[----:B------:R-:W3:Y:S07]  /*ec00*/  LDSM.16.MT88.4 R24, [R190+0x5100] ;  /* 0x00510000be18783b */ /* 0x000eee0000004200 */
[C---:B------:R-:W-:Y:S08]  /*ec10*/  HMMA.16816.F32.BF16 R120, R12.reuse, R128, R120 ;  /* 0x000000800c78723c */ /* 0x040ff00000041878 */
[C---:B------:R-:W-:Y:S08]  /*ec20*/  HMMA.16816.F32.BF16 R124, R12.reuse, R130, R124 ;  /* 0x000000820c7c723c */ /* 0x040ff0000004187c */
[C---:B------:R-:W-:Y:S08]  /*ec30*/  HMMA.16816.F32.BF16 R36, R12.reuse, R28, R36 ;  /* 0x0000001c0c24723c */ /* 0x040ff00000041824 */
[C---:B------:R-:W-:Y:S01]  /*ec40*/  HMMA.16816.F32.BF16 R40, R12.reuse, R30, R40 ;  /* 0x0000001e0c28723c */ /* 0x040fe20000041828 */
[----:B------:R-:W4:Y:S07]  /*ec50*/  LDSM.16.MT88.4 R28, [R189+0x5100] ;  /* 0x00510000bd1c783b */ /* 0x000f2e0000004200 */
        /* <DEDUP_REMOVED lines=27> */
[----:B------:R-:W-:Y:S01]  /*ee10*/  FADD.FTZ R170, R170, R167 ;  /* 0x000000a7aaaa7221 */ /* 0x000fe20000010000 */
[----:B------:R-:W-:Y:S01]  /*ee20*/  MOV R2, R8 ;  /* 0x0000000800027202 */ /* 0x000fe20000000f00 */
[----:B------:R-:W-:Y:S02]  /*ee30*/  FADD.FTZ R214, R214, R213 ;  /* 0x000000d5d6d67221 */ /* 0x000fe40000010000 */
[----:B------:R-:W-:Y:S02]  /*ee40*/  FADD.FTZ R171, R171, R170 ;  /* 0x000000aaabab7221 */ /* 0x000fe40000010000 */
[C---:B--2---:R-:W-:Y:S01]  /*ee50*/  HMMA.16816.F32.BF16 R128, R12.reuse, R20, R4 ;  /* 0x000000140c80723c */ /* 0x044fe20000041804 */
[----:B------:R-:W2:Y:S02]  /*ee60*/  LDSM.16.MT88.4 R4, [R190+0x5900] ;  /* 0x00590000be04783b */ /* 0x000ea40000004200 */
[----:B------:R-:W-:Y:S02]  /*ee70*/  FADD.FTZ R207, R215, R214 ;  /* 0x000000d6d7cf7221 */ /* 0x000fe40000010000 */
[----:B------:R-:W-:Y:S02]  /*ee80*/  FADD.FTZ R206, R174, R171 ;  /* 0x000000abaece7221 */ /* 0x000fe40000010000 */
[----:B------:R-:W-:Y:S01]  /*ee90*/  FADD.FTZ R207, R216, R207 ;  /* 0x000000cfd8cf7221 */ /* 0x000fe20000010000 */
[C---:B------:R-:W-:Y:S01]  /*eea0*/  HMMA.16816.F32.BF16 R100, R12.reuse, R22, R100 ;  /* 0x000000160c64723c */ /* 0x040fe20000041864 */
[----:B------:R-:W5:Y:S07]  /*eeb0*/  LDSM.16.MT88.4 R20, [R189+0x5900] ;  /* 0x00590000bd14783b */ /* 0x000f6e0000004200 */
[C---:B---3--:R-:W-:Y:S08]  /*eec0*/  HMMA.16816.F32.BF16 R104, R12.reuse, R24, R104 ;  /* 0x000000180c68723c */ /* 0x048ff00000041868 */
[C---:B------:R-:W-:Y:S08]  /*eed0*/  HMMA.16816.F32.BF16 R108, R12.reuse, R26, R108 ;  /* 0x0000001a0c6c723c */ /* 0x040ff0000004186c */
[C---:B----4-:R-:W-:Y:S08]  /*eee0*/  HMMA.16816.F32.BF16 R112, R12.reuse, R28, R112 ;  /* 0x0000001c0c70723c */ /* 0x050ff00000041870 */
        /* <DEDUP_REMOVED lines=15> */
[C---:B------:R-:W-:Y:S08]  /*efe0*/  HMMA.16816.F32.BF16 R80, R12.reuse, R6, R80 ;  /* 0x000000060c50723c */ /* 0x040ff00000041850 */
[C---:B-----5:R-:W-:Y:S08]  /*eff0*/  HMMA.16816.F32.BF16 R84, R12.reuse, R20, R84 ;  /* 0x000000140c54723c */ /* 0x060ff00000041854 */
[C---:B------:R-:W-:Y:S08]  /*f000*/  HMMA.16816.F32.BF16 R88, R12.reuse, R22, R88 ;  /* 0x000000160c58723c */ /* 0x040ff00000041858 */
[C---:B-1----:R-:W-:Y:S08]  /*f010*/  HMMA.16816.F32.BF16 R92, R12.reuse, R16, R92 ;  /* 0x000000100c5c723c */ /* 0x042ff0000004185c */
[----:B------:R-:W-:Y:S01]  /*f020*/  HMMA.16816.F32.BF16 R96, R12, R18, R96 ;  /* 0x000000120c60723c */ /* 0x000fe20000041860 */
[----:B------:R-:W-:-:S07]  /*f030*/  @P0 BRA `(.L_x_3541) ;  /* 0xffffc9e000000947 */ /* 0x000fce000383ffff */
.L_x_3531:
[----:B------:R-:W1:Y:S01]  /*f040*/  SHFL.BFLY PT, R3, R206, 0x2, 0x1f ;  /* 0x0c401f00ce037f89 */ /* 0x000e6200000e0000 */
[----:B------:R-:W-:-:S02]  /*f050*/  MOV R2, RZ ;  /* 0x000000ff00027202 */ /* 0x000fc40000000f00 */
[----:B------:R-:W-:Y:S01]  /*f060*/  MOV R4, RZ ;  /* 0x000000ff00047202 */ /* 0x000fe20000000f00 */
[----:B------:R-:W2:Y:S01]  /*f070*/  SHFL.BFLY PT, R10, R207, 0x2, 0x1f ;  /* 0x0c401f00cf0a7f89 */ /* 0x000ea200000e0000 */
[----:B------:R-:W-:Y:S02]  /*f080*/  MOV R7, 0xff800000 ;  /* 0xff80000000077802 */ /* 0x000fe40000000f00 */
        /* <DEDUP_REMOVED lines=17> */
[----:B------:R-:W-:Y:S01]  /*f1a0*/  FMUL.FTZ R101, R2, R101 ;  /* 0x0000006502657220 */ /* 0x000fe20000410000 */
        /* <DEDUP_REMOVED lines=100> */
.L_x_3493:
        /* <DEDUP_REMOVED lines=261> */
.L_x_3544:
[----:B------:R-:W-:Y:S05]  /*10840*/  BSYNC B0 ;  /* 0x0000000000007941 */ /* 0x000fea0003800000 */
.L_x_3543:
        /* <DEDUP_REMOVED lines=146> */
.L_x_3542:
        /* <DEDUP_REMOVED lines=50> */
.L_x_3545:
        /* <DEDUP_REMOVED lines=15> */
.L_x_6293:


//--------------------- .text._ZN7cutlass13device_kernelIN5flash19enable_sm80_to_sm89INS1_16FlashAttnFwdSm80INS1_25CollectiveMainloopFwdSm80ILi8ELi1ELb0EN4cute5tupleIJNS5_1CILi128EEENS7_ILi64EEENS7_ILi192EEEEEELi192ENS_10bfloat16_tEfNS_4arch4Sm80ELb0ELb1ELb0ELb1ELb1ELb0ELb1ELb1EEENS1_21CollectiveEpilogueFwdINS6_IJS8_SA_S9_EEENS6_IJNS7_ILi1EEESI_SI_EEESC_SE_Li256ELb1ELb1ELb1ELb0EEENS1_36VarlenDynamicPersistentTileSchedulerILi128ELi64ELi256ELi256ELb1ELb1ELb0ELb1ELb0ELb1EEEEEEEEEvNT_6ParamsE --------------------------
	.section	.text._ZN7cutlass13device_kernelIN5flash19enable_sm80_to_sm89INS1_16FlashAttnFwdSm80INS1_25CollectiveMainloopFwdSm80ILi8ELi1ELb0EN4cute5tupleIJNS5_1CILi128EEENS7_ILi64EEENS7_ILi192EEEEEELi192ENS_10bfloat16_tEfNS_4arch4Sm80ELb0ELb1ELb0ELb1ELb1ELb0ELb1ELb1EEENS1_21CollectiveEpilogueFwdINS6_IJS8_SA_S9_EEENS6_IJNS7_ILi1EEESI_SI_EEESC_SE_Li256ELb1ELb1ELb1ELb0EEENS1_36VarlenDynamicPersistentTileSchedulerILi128ELi64ELi256ELi256ELb1ELb1ELb0ELb1ELb0ELb1EEEEEEEEEvNT_6ParamsE,"ax",@progbits
	.sectioninfo	@"SHI_REGISTERS=255"
	.align	128
.text._ZN7cutlass13device_kernelIN5flash19enable_sm80_to_sm89INS1_16FlashAttnFwdSm80INS1_25CollectiveMainloopFwdSm80ILi8ELi1ELb0EN4cute5tupleIJNS5_1CILi128EEENS7_ILi64EEENS7_ILi192EEEEEELi192ENS_10bfloat16_tEfNS_4arch4Sm80ELb0ELb1ELb0ELb1ELb1ELb0ELb1ELb1EEENS1_21CollectiveEpilogueFwdINS6_IJS8_SA_S9_EEENS6_IJNS7_ILi1EEESI_SI_EEESC_SE_Li256ELb1ELb1ELb1ELb0EEENS1_36VarlenDynamicPersistentTileSchedulerILi128ELi64ELi256ELi256ELb1ELb1ELb0ELb1ELb0ELb1EEEEEEEEEvNT_6ParamsE:
        .type           _ZN7cutlass13device_kernelIN5flash19enable_sm80_to_sm89INS1_16FlashAttnFwdSm80INS1_25CollectiveMainloopFwdSm80ILi8ELi1ELb0EN4cute5tupleIJNS5_1CILi128EEENS7_ILi64EEENS7_ILi192EEEEEELi192ENS_10bfloat16_tEfNS_4arch4Sm80ELb0ELb1ELb0ELb1ELb1ELb0ELb1ELb1EEENS1_21CollectiveEpilogueFwdINS6_IJS8_SA_S9_EEENS6_IJNS7_ILi1EEESI_SI_EEESC_SE_Li256ELb1ELb1ELb1ELb0EEENS1_36VarlenDynamicPersistentTileSchedulerILi128ELi64ELi256ELi256ELb1ELb1ELb0ELb1ELb0ELb1EEEEEEEEEvNT_6ParamsE,@function
        .size           _ZN7cutlass13device_kernelIN5flash19enable_sm80_to_sm89INS1_16FlashAttnFwdSm80INS1_25CollectiveMainloopFwdSm80ILi8ELi1ELb0EN4cute5tupleIJNS5_1CILi128EEENS7_ILi64EEENS7_ILi192EEEEEELi192ENS_10bfloat16_tEfNS_4arch4Sm80ELb0ELb1ELb0ELb1ELb1ELb0ELb1ELb1EEENS1_21CollectiveEpilogueFwdINS6_IJS8_SA_S9_EEENS6_IJNS7_ILi1EEESI_SI_EEESC_SE_Li256ELb1ELb1ELb1ELb0EEENS1_36VarlenDynamicPersistentTileSchedulerILi128ELi64ELi256ELi256ELb1ELb1ELb0ELb1ELb0ELb1EEEEEEEEEvNT_6ParamsE,(.L_x_6294 - _ZN7cutlass13device_kernelIN5flash19enable_sm80_to_sm89INS1_16FlashAttnFwdSm80INS1_25CollectiveMainloopFwdSm80ILi8ELi1ELb0EN4cute5tupleIJNS5_1CILi128EEENS7_ILi64EEENS7_ILi192EEEEEELi192ENS_10bfloat16_tEfNS_4arch4Sm80ELb0ELb1ELb0ELb1ELb1ELb0ELb1ELb1EEENS1_21CollectiveEpilogueFwdINS6_IJS8_SA_S9_EEENS6_IJNS7_ILi1EEESI_SI_EEESC_SE_Li256ELb1ELb1ELb1ELb0EEENS1_36VarlenDynamicPersistentTileSchedulerILi128ELi64ELi256ELi256ELb1ELb1ELb0ELb1ELb0ELb1EEEEEEEEEvNT_6ParamsE)
        .other          _ZN7cutlass13device_kernelIN5flash19enable_sm80_to_sm89INS1_16FlashAttnFwdSm80INS1_25CollectiveMainloopFwdSm80ILi8ELi1ELb0EN4cute5tupleIJNS5_1CILi128EEENS7_ILi64EEENS7_ILi192EEEEEELi192ENS_10bfloat16_tEfNS_4arch4Sm80ELb0ELb1ELb0ELb1ELb1ELb0ELb1ELb1EEENS1_21CollectiveEpilogueFwdINS6_IJS8_SA_S9_EEENS6_IJNS7_ILi1EEESI_SI_EEESC_SE_Li256ELb1ELb1ELb1ELb0EEENS1_36VarlenDynamicPersistentTileSchedulerILi128ELi64ELi256ELi256ELb1ELb1ELb0ELb1ELb0ELb1EEEEEEEEEvNT_6ParamsE,@"STO_CUDA_ENTRY STV_DEFAULT"
_ZN7cutlass13device_kernelIN5flash19enable_sm80_to_sm89INS1_16FlashAttnFwdSm80INS1_25CollectiveMainloopFwdSm80ILi8ELi1ELb0EN4cute5tupleIJNS5_1CILi128EEENS7_ILi64EEENS7_ILi192EEEEEELi192ENS_10bfloat16_tEfNS_4arch4Sm80ELb0ELb1ELb0ELb1ELb1ELb0ELb1ELb1EEENS1_21CollectiveEpilogueFwdINS6_IJS8_SA_S9_EEENS6_IJNS7_ILi1EEESI_SI_EEESC_SE_Li256ELb1ELb1ELb1ELb0EEENS1_36VarlenDynamicPersistentTileSchedulerILi128ELi64ELi256ELi256ELb1ELb1ELb0ELb1ELb0ELb1EEEEEEEEEvNT_6ParamsE:
        /* <DEDUP_REMOVED lines=52> */
.L_x_3551:
        /* <DEDUP_REMOVED lines=16> */
.L_x_3727:
        /* <DEDUP_REMOVED lines=16> */
.L_x_3728:
[----:B---3--:R-:W-:-:S05]  /*0540*/  IMAD R0, R0, c[0x0][0x538], RZ ;  /* 0x00014e0000007a24 */ /* 0x008fca00078e02ff */
[----:B------:R-:W-:-:S04]  /*0550*/  IADD3 R6, R0, R6, RZ ;  /* 0x0000000600067210 */ /* 0x000fc80007ffe0ff */
[----:B------:R-:W-:-:S13]  /*0560*/  ISETP.GT.AND P0, PT, R6, UR4, PT ;  /* 0x0000000406007c0c */ /* 0x000fda000bf04270 */
[----:B-12---:R-:W-:Y:S05]  /*0570*/  @!P0 BRA `(.L_x_3551) ;  /* 0xfffffdc000008947 */ /* 0x006fea000383ffff */
.L_x_3547:
[----:B------:R-:W-:-:S05]  /*0580*/  IADD3 R10, -R0, R6, RZ ;  /* 0x00000006000a7210 */ /* 0x000fca0007ffe1ff */
[----:B------:R-:W-:-:S05]  /*0590*/  IMAD R0, R4, c[0x0][0x538], R10 ;  /* 0x00014e0004007a24 */ /* 0x000fca00078e020a */
[----:B------:R-:W-:Y:S01]  /*05a0*/  ISETP.GT.AND P0, PT, R0, UR4, PT ;  /* 0x0000000400007c0c */ /* 0x000fe2000bf04270 */
[----:B------:R-:W-:-:S12]  /*05b0*/  BRA.DIV ~URZ, `(.L_x_3552) ;  /* 0x000150c27f007947 */ /* 0x000fd8000b800000 */
[----:B------:R-:W-:-:S04]  /*05c0*/  VOTE.ANY R6, PT, !P0 ;  /* 0x0000000000067806 */ /* 0x000fc800040e0100 */
.L_x_3729:
[----:B------:R-:W2:Y:S02]  /*05d0*/  POPC R0, R6 ;  /* 0x0000000600007309 */ /* 0x000ea40000000000 */
[----:B-12---:R-:W-:Y:S01]  /*05e0*/  IADD3 R215, R0, R7, RZ ;  /* 0x0000000700d77210 */ /* 0x006fe20007ffe0ff */
[----:B------:R-:W-:Y:S05]  /*05f0*/  BRA.DIV ~URZ, `(.L_x_3553) ;  /* 0x000150d27f007947 */ /* 0x000fea000b800000 */
[----:B------:R1:W2:Y:S01]  /*0600*/  SHFL.IDX PT, R12, R9, R0, 0x1f ;  /* 0x00001f00090c7589 */ /* 0x0002a200000e0000 */
[----:B------:R-:W-:-:S03]  /*0610*/  MOV R5, RZ ;  /* 0x000000ff00057202 */ /* 0x000fc60000000f00 */
[----:B------:R1:W3:Y:S04]  /*0620*/  SHFL.IDX PT, R9, R8, R0, 0x1f ;  /* 0x00001f0008097589 */ /* 0x0002e800000e0000 */
.L_x_3730:
[----:B------:R-:W-:Y:S01]  /*0630*/  ISETP.NE.AND P0, PT, R6, RZ, PT ;  /* 0x000000ff0600720c */ /* 0x000fe20003f05270 */
[----:B------:R-:W-:-:S12]  /*0640*/  BSSY B0, `(.L_x_3554) ;  /* 0x0000005000007945 */ /* 0x000fd80003800000 */
[----:B------:R-:W-:Y:S05]  /*0650*/  @!P0 BRA `(.L_x_3555) ;  /* 0x0000003000008947 */ /* 0x000fea0003800000 */
[----:B-1----:R-:W-:Y:S01]  /*0660*/  IADD3 R0, R0, -0x1, RZ ;  /* 0xffffffff00007810 */ /* 0x002fe20007ffe0ff */
[----:B------:R-:W-:Y:S05]  /*0670*/  BRA.DIV ~URZ, `(.L_x_3556) ;  /* 0x000151327f007947 */ /* 0x000fea000b800000 */
[----:B------:R1:W4:Y:S02]  /*0680*/  SHFL.IDX PT, R5, R4, R0, 0x1f ;  /* 0x00001f0004057589 */ /* 0x00032400000e0000 */
.L_x_3555:
[----:B------:R-:W-:Y:S05]  /*0690*/  BSYNC B0 ;  /* 0x0000000000007941 */ /* 0x000fea0003800000 */
.L_x_3554:
        /* <DEDUP_REMOVED lines=67> */
.L_x_3558:
        /* <DEDUP_REMOVED lines=68> */
.L_x_3559:
[----:B------:R-:W-:Y:S05]  /*0f10*/  BSYNC B0 ;  /* 0x0000000000007941 */ /* 0x000fea0003800000 */
.L_x_3557:
[----:B------:R-:W-:-:S04]  /*0f20*/  LOP3.LUT R0, RZ, R0, RZ, 0x33, !PT ;  /* 0x00000000ff007212 */ /* 0x000fc800078e33ff */
[----:B------:R-:W-:Y:S01]  /*0f30*/  IADD3 R213, R0, R12, RZ ;  /* 0x0000000c00d57210 */ /* 0x000fe20007ffe0ff */
[----:B------:R-:W-:Y:S05]  /*0f40*/  BRA `(.L_x_3560) ;  /* 0x0000004000007947 */ /* 0x000fea0003800000 */
.L_x_3548:
[----:B-1----:R-:W-:Y:S01]  /*0f50*/  IMAD.MOV.U32 R213, RZ, RZ, RZ ;  /* 0x000000ffffd57224 */ /* 0x002fe200078e00ff */
[----:B------:R-:W-:Y:S01]  /*0f60*/  MOV R214, RZ ;  /* 0x000000ff00d67202 */ /* 0x000fe20000000f00 */
[----:B------:R-:W-:Y:S01]  /*0f70*/  IMAD.U32 R212, RZ, RZ, UR4 ;  /* 0x00000004ffd47e24 */ /* 0x000fe2000f8e00ff */
[----:B------:R-:W-:Y:S02]  /*0f80*/  MOV R215, c[0x0][0x53c] ;  /* 0x00014f0000d77a02 */ /* 0x000fe40000000f00 */
.L_x_3560:
[----:B------:R-:W-:Y:S01]  /*0f90*/  ISETP.NE.AND P0, PT, R13, RZ, PT ;  /* 0x000000ff0d00720c */ /* 0x000fe20003f05270 */
[----:B------:R-:W-:-:S12]  /*0fa0*/  WARPSYNC 0xffffffff ;  /* 0xffffffff00007948 */ /* 0x000fd80003800000 */
[----:B------:R1:W-:Y:S04]  /*0fb0*/  @!P0 STS.128 [0x18100], R212 ;  /* 0x018100d4ff008388 */ /* 0x0003e80000000c00 */
[----:B------:R-:W-:Y:S06]  /*0fc0*/  BAR.ARV 0x5, 0x100 ;  /* 0x0144000000007b1d */ /* 0x000fec0000002000 */
.L_x_3546:
        /* <DEDUP_REMOVED lines=74> */
[----:B------:R-:W-:Y:S01]  /*1470*/  IMAD.MOV.U32 R10, RZ, RZ, 0x40 ;  /* 0x00000040ff0a7424 */ /* 0x000fe200078e00ff */
[----:B------:R-:W-:Y:S01]  /*1480*/  LEA.HI R3, R4, R4, RZ, 0x1d ;  /* 0x0000000404037211 */ /* 0x000fe200078fe8ff */
[----:B------:R1:W-:Y:S01]  /*1490*/  STL [R1+0x10], R15 ;  /* 0x0000100f01007387 */ /* 0x0003e20000100800 */
[----:B------:R-:W-:Y:S01]  /*14a0*/  LOP3.LUT R2, R6, R2, RZ, 0x3c, !PT ;  /* 0x0000000206027212 */ /* 0x000fe200078e3cff */
[----:B------:R-:W-:Y:S01]  /*14b0*/  IMAD R0, R14, 0x200, R13 ;  /* 0x000002000e007824 */ /* 0x000fe200078e020d */
[----:B------:R-:W-:Y:S01]  /*14c0*/  LOP3.LUT R4, R7, 0xfffffe00, RZ, 0xc0, !PT ;  /* 0xfffffe0007047812 */ /* 0x000fe200078ec0ff */
[----:B------:R-:W-:Y:S01]  /*14d0*/  IMAD.IADD R7, R5, 0x1, R3 ;  /* 0x0000000105077824 */ /* 0x000fe200078e0203 */
[----:B------:R-:W-:Y:S01]  /*14e0*/  IADD3 R191, R182, 0x40, RZ ;  /* 0x00000040b6bf7810 */ /* 0x000fe20007ffe0ff */
[----:B------:R-:W-:Y:S01]  /*14f0*/  IMAD R211, R211, 0x8, R15 ;  /* 0x00000008d3d37824 */ /* 0x000fe200078e020f */
[CC--:B------:R-:W-:Y:S01]  /*1500*/  IADD3 R3, R2.reuse, R4.reuse, R8 ;  /* 0x0000000402037210 */ /* 0x0c0fe20007ffe008 */
[----:B------:R-:W-:Y:S01]  /*1510*/  IMAD.MOV.U32 R8, RZ, RZ, 0x20 ;  /* 0x00000020ff087424 */ /* 0x000fe200078e00ff */
[----:B------:R-:W-:-:S02]  /*1520*/  LOP3.LUT R4, R2, R4, RZ, 0xfc, !PT ;  /* 0x0000000402047212 */ /* 0x000fc400078efcff */
[----:B------:R-:W-:Y:S02]  /*1530*/  LOP3.LUT R2, R12, 0x7ffffffc, RZ, 0xc0, !PT ;  /* 0x7ffffffc0c027812 */ /* 0x000fe400078ec0ff */
[----:B------:R-:W-:Y:S02]  /*1540*/  SHF.R.S32.HI R5, RZ, 0x1f, R191 ;  /* 0x0000001fff057819 */ /* 0x000fe400000114bf */
[----:B------:R-:W-:Y:S01]  /*1550*/  SEL R5, R8, 0xffffffe0, !P1 ;  /* 0xffffffe008057807 */ /* 0x000fe20004800000 */
[----:B------:R-:W-:Y:S01]  /*1560*/  IMAD.IADD R2, R16, 0x1, -R2 ;  /* 0x0000000110027824 */ /* 0x000fe200078e0a02 */
[----:B------:R-:W-:Y:S02]  /*1570*/  LEA R227, R7, 0x80, 0x1 ;  /* 0x0000008007e37811 */ /* 0x000fe400078e08ff */
[----:B------:R-:W-:Y:S01]  /*1580*/  IADD3 R192, R182, 0x80, RZ ;  /* 0x00000080b6c07810 */ /* 0x000fe20007ffe0ff */
[----:B------:R-:W-:Y:S01]  /*1590*/  IMAD.SHL.U32 R198, R2, 0x2, RZ ;  /* 0x0000000202c67824 */ /* 0x000fe200078e00ff */
[----:B------:R-:W-:Y:S01]  /*15a0*/  SEL R2, R8, 0xffffffe0, !P4 ;  /* 0xffffffe008027807 */ /* 0x000fe20006000000 */
[C---:B------:R-:W-:Y:S01]  /*15b0*/  IMAD.IADD R230, R227.reuse, 0x1, R5 ;  /* 0x00000001e3e67824 */ /* 0x040fe200078e0205 */
[----:B------:R-:W-:-:S02]  /*15c0*/  IADD3 R228, R227, -0x10, RZ ;  /* 0xfffffff0e3e47810 */ /* 0x000fc40007ffe0ff */
        /* <DEDUP_REMOVED lines=9> */
[----:B------:R-:W-:Y:S02]  /*1660*/  SHF.R.S32.HI R7, RZ, 0x1f, R8 ;  /* 0x0000001fff077819 */ /* 0x000fe40000011408 */
[C---:B------:R-:W-:Y:S02]  /*1670*/  IADD3 R239, R198.reuse, 0x78, RZ ;  /* 0x00000078c6ef7810 */ /* 0x040fe40007ffe0ff */
[----:B------:R-:W-:-:S02]  /*1680*/  IADD3 R238, R198, 0x80, RZ ;  /* 0x00000080c6ee7810 */ /* 0x000fc40007ffe0ff */
[----:B------:R-:W-:Y:S02]  /*1690*/  SHF.R.S32.HI R8, RZ, 0x1f, R251 ;  /* 0x0000001fff087819 */ /* 0x000fe400000114fb */
[----:B------:R-:W-:Y:S02]  /*16a0*/  SHF.R.S32.HI R7, RZ, 0x1f, R250 ;  /* 0x0000001fff077819 */ /* 0x000fe400000114fa */
[----:B------:R-:W-:Y:S02]  /*16b0*/  SHF.R.S32.HI R6, RZ, 0x1f, R192 ;  /* 0x0000001fff067819 */ /* 0x000fe400000114c0 */
[C---:B------:R-:W-:Y:S02]  /*16c0*/  IADD3 R236, R198.reuse, 0x90, RZ ;  /* 0x00000090c6ec7810 */ /* 0x040fe40007ffe0ff */
[----:B------:R-:W-:Y:S02]  /*16d0*/  IADD3 R235, R198, 0x98, RZ ;  /* 0x00000098c6eb7810 */ /* 0x000fe40007ffe0ff */
[----:B------:R-:W-:-:S02]  /*16e0*/  SHF.R.S32.HI R8, RZ, 0x1f, R248 ;  /* 0x0000001fff087819 */ /* 0x000fc400000114f8 */
[----:B------:R-:W-:Y:S02]  /*16f0*/  SHF.R.S32.HI R7, RZ, 0x1f, R247 ;  /* 0x0000001fff077819 */ /* 0x000fe400000114f7 */
[----:B------:R-:W-:Y:S02]  /*1700*/  @P0 IADD3 R228, R227, 0x10, RZ ;  /* 0x00000010e3e40810 */ /* 0x000fe40007ffe0ff */
[----:B------:R-:W-:Y:S02]  /*1710*/  SEL R6, R10, 0xffffffc0, !P2 ;  /* 0xffffffc00a067807 */ /* 0x000fe40005000000 */
[C---:B------:R-:W-:Y:S01]  /*1720*/  IADD3 R233, R198.reuse, 0xa8, RZ ;  /* 0x000000a8c6e97810 */ /* 0x040fe20007ffe0ff */
[----:B------:R-:W-:Y:S01]  /*1730*/  IMAD.IADD R229, R5, 0x1, R228 ;  /* 0x0000000105e57824 */ /* 0x000fe200078e02e4 */
[----:B------:R-:W-:Y:S02]  /*1740*/  IADD3 R232, R198, 0xb0, RZ ;  /* 0x000000b0c6e87810 */ /* 0x000fe40007ffe0ff */
[----:B------:R-:W-:-:S02]  /*1750*/  SHF.R.S32.HI R8, RZ, 0x1f, R245 ;  /* 0x0000001fff087819 */ /* 0x000fc400000114f5 */
[----:B------:R-:W-:Y:S02]  /*1760*/  SHF.R.S32.HI R7, RZ, 0x1f, R244 ;  /* 0x0000001fff077819 */ /* 0x000fe400000114f4 */
[----:B------:R-:W-:Y:S02]  /*1770*/  IADD3 R231, R198, 0xb8, RZ ;  /* 0x000000b8c6e77810 */ /* 0x000fe40007ffe0ff */
[----:B------:R-:W-:Y:S02]  /*1780*/  SHF.R.S32.HI R8, RZ, 0x1f, R242 ;  /* 0x0000001fff087819 */ /* 0x000fe400000114f2 */
[----:B------:R-:W-:Y:S02]  /*1790*/  SHF.R.S32.HI R7, RZ, 0x1f, R241 ;  /* 0x0000001fff077819 */ /* 0x000fe400000114f1 */
[----:B------:R-:W-:Y:S02]  /*17a0*/  SHF.R.S32.HI R8, RZ, 0x1f, R239 ;  /* 0x0000001fff087819 */ /* 0x000fe400000114ef */
[----:B------:R-:W-:-:S02]  /*17b0*/  SHF.R.S32.HI R7, RZ, 0x1f, R238 ;  /* 0x0000001fff077819 */ /* 0x000fc400000114ee */
        /* <DEDUP_REMOVED lines=13> */
[----:B------:R1:W-:Y:S01]  /*1890*/  STL [R1+0xc], R8 ;  /* 0x00000c0801007387 */ /* 0x0003e20000100800 */
[----:B------:R-:W-:-:S02]  /*18a0*/  LOP3.LUT R9, R11, 0x7ffffe00, R9, 0xf8, !PT ;  /* 0x7ffffe000b097812 */ /* 0x000fc400078ef809 */
[C---:B------:R-:W-:Y:S01]  /*18b0*/  IADD3 R252, R198.reuse, 0x10, RZ ;  /* 0x00000010c6fc7810 */ /* 0x040fe20007ffe0ff */
[----:B------:R1:W-:Y:S01]  /*18c0*/  STL [R1+0x8], R7 ;  /* 0x0000080701007387 */ /* 0x0003e20000100800 */
[C---:B------:R-:W-:Y:S01]  /*18d0*/  IADD3 R249, R198.reuse, 0x28, RZ ;  /* 0x00000028c6f97810 */ /* 0x040fe20007ffe0ff */
[----:B------:R-:W-:Y:S01]  /*18e0*/  IMAD.SHL.U32 R179, R9, 0x2, RZ ;  /* 0x0000000209b37824 */ /* 0x000fe200078e00ff */
[C---:B------:R-:W-:Y:S01]  /*18f0*/  IADD3 R246, R198.reuse, 0x40, RZ ;  /* 0x00000040c6f67810 */ /* 0x040fe20007ffe0ff */
[----:B------:R1:W-:Y:S01]  /*1900*/  STL [R1+0x4], R3 ;  /* 0x0000040301007387 */ /* 0x0003e20000100800 */
[----:B------:R-:W-:Y:S02]  /*1910*/  SHF.R.S32.HI R9, RZ, 0x1f, R198 ;  /* 0x0000001fff097819 */ /* 0x000fe400000114c6 */
[----:B------:R-:W-:Y:S01]  /*1920*/  IADD3 R243, R198, 0x58, RZ ;  /* 0x00000058c6f37810 */ /* 0x000fe20007ffe0ff */
[----:B------:R1:W-:Y:S01]  /*1930*/  STL [R1], R2 ;  /* 0x0000000201007387 */ /* 0x0003e20000100800 */
[----:B------:R-:W-:-:S02]  /*1940*/  LEA R165, R0, 0x6100, 0x1 ;  /* 0x0000610000a57811 */ /* 0x000fc400078e08ff */
[----:B------:R-:W-:Y:S02]  /*1950*/  IADD3 R240, R198, 0x70, RZ ;  /* 0x00000070c6f07810 */ /* 0x000fe40007ffe0ff */
        /* <DEDUP_REMOVED lines=15> */
.L_x_3726:
        /* <DEDUP_REMOVED lines=22> */
.L_x_3561:
[----:B------:R-:W-:-:S04]  /*1bb0*/  ISETP.NE.U32.AND P0, PT, RZ, c[0x0][0x368], PT ;  /* 0x0000da00ff007a0c */ /* 0x000fc80003f05070 */
[----:B------:R-:W-:-:S13]  /*1bc0*/  ISETP.NE.AND.EX P0, PT, RZ, c[0x0][0x36c], PT, P0 ;  /* 0x0000db00ff007a0c */ /* 0x000fda0003f05300 */
[----:B------:R-:W-:Y:S05]  /*1bd0*/  @!P0 BRA `(.L_x_3562) ;  /* 0x0000003000008947 */ /* 0x000fea0003800000 */
[----:B-1----:R-:W-:-:S05]  /*1be0*/  IMAD.WIDE R2, R215, R13, c[0x0][0x368] ;  /* 0x0000da00d7027625 */ /* 0x002fca00078e020d */
[----:B------:R1:W5:Y:S01]  /*1bf0*/  LDG.E R0, [R2.64] ;  /* 0x0000000802007981 */ /* 0x000362000c1e1900 */
[----:B------:R-:W-:Y:S05]  /*1c00*/  BRA `(.L_x_3563) ;  /* 0x0000008000007947 */ /* 0x000fea0003800000 */
.L_x_3562:
        /* <DEDUP_REMOVED lines=8> */
.L_x_3563:
        /* <DEDUP_REMOVED lines=28> */
.L_x_3566:
[----:B------:R-:W-:-:S13]  /*1e50*/  ISETP.NE.AND P0, PT, R7, 0x1, PT ;  /* 0x000000010700780c */ /* 0x000fda0003f05270 */
[----:B------:R-:W-:-:S05]  /*1e60*/  @P0 IMAD.HI.U32 R0, R2, c[0x0][0x330], RZ ;  /* 0x0000cc0002000a27 */ /* 0x000fca00078e00ff */
[----:B------:R-:W-:Y:S02]  /*1e70*/  @P0 SHF.R.U32.HI R2, RZ, c[0x0][0x334], R0 ;  /* 0x0000cd00ff020a19 */ /* 0x000fe40000011600 */
.L_x_3567:
[----:B------:R-:W-:Y:S05]  /*1e80*/  BSYNC B0 ;  /* 0x0000000000007941 */ /* 0x000fea0003800000 */
.L_x_3565:
[----:B------:R-:W-:-:S05]  /*1e90*/  IMAD R2, R2, R7, c[0x0][0x32c] ;  /* 0x0000cb0002027624 */ /* 0x000fca00078e0207 */
[----:B------:R-:W-:-:S04]  /*1ea0*/  IMNMX R3, R3, R2, PT ;  /* 0x0000000203037217 */ /* 0x000fc80003800200 */
.L_x_3564:
        /* <DEDUP_REMOVED lines=25> */
.L_x_3570:
[----:B------:R-:W-:-:S13]  /*2040*/  ISETP.NE.AND P0, PT, R7, 0x1, PT ;  /* 0x000000010700780c */ /* 0x000fda0003f05270 */
[----:B------:R-:W-:-:S05]  /*2050*/  @P0 IMAD.HI.U32 R3, R0, c[0x0][0x330], RZ ;  /* 0x0000cc0000030a27 */ /* 0x000fca00078e00ff */
[----:B------:R-:W-:Y:S02]  /*2060*/  @P0 SHF.R.U32.HI R0, RZ, c[0x0][0x334], R3 ;  /* 0x0000cd00ff000a19 */ /* 0x000fe40000011603 */
.L_x_3571:
[----:B------:R-:W-:Y:S05]  /*2070*/  BSYNC B0 ;  /* 0x0000000000007941 */ /* 0x000fea0003800000 */
.L_x_3569:
[----:B------:R-:W-:-:S05]  /*2080*/  IMAD R0, R0, c[0x0][0x32c], RZ ;  /* 0x0000cb0000007a24 */ /* 0x000fca00078e02ff */
[----:B------:R-:W-:-:S04]  /*2090*/  IMNMX R2, R2, R0, !PT ;  /* 0x0000000002027217 */ /* 0x000fc80007800200 */
.L_x_3568:
        /* <DEDUP_REMOVED lines=14> */
[----:B------:R-:W-:-:S04]  /*2180*/  ISETP.NE.AND P0, PT, R225, RZ, PT ;  /* 0x000000ffe100720c */ /* 0x000fc80003f05270 */
        /* <DEDUP_REMOVED lines=30> */
.L_x_3573:
[----:B------:R-:W-:Y:S05]  /*2370*/  BSYNC B0 ;  /* 0x0000000000007941 */ /* 0x000fea0003800000 */
.L_x_3572:
        /* <DEDUP_REMOVED lines=78> */
[C---:B------:R-:W-:Y:S01]  /*2860*/  IMAD.WIDE.U32 R2, R4.reuse, c[0x0][0x1c0], R2 ;  /* 0x0000700004027a25 */ /* 0x040fe200078e0002 */
        /* <DEDUP_REMOVED lines=20> */
.L_x_3731:
[----:B------:R-:W-:Y:S05]  /*29b0*/  BRA.DIV ~URZ, `(.L_x_3576) ;  /* 0x00012ed27f007947 */ /* 0x000fea000b800000 */
[----:B------:R3:W4:Y:S02]  /*29c0*/  SHFL.IDX PT, R0, R12, RZ, 0x181f ;  /* 0x00181fff0c007589 */ /* 0x00072400000e0000 */
.L_x_3732:
        /* <DEDUP_REMOVED lines=20> */
.L_x_3578:
[----:B------:R-:W-:Y:S05]  /*2b10*/  BSYNC B0 ;  /* 0x0000000000007941 */ /* 0x000fea0003800000 */
.L_x_3577:
[----:B------:R-:W-:Y:S05]  /*2b20*/  BRA.DIV ~URZ, `(.L_x_3579) ;  /* 0x00012dd27f007947 */ /* 0x000fea000b800000 */
[----:B--2---:R2:W1:Y:S04]  /*2b30*/  SHFL.IDX PT, R8, R9, 0x1, 0x181f ;  /* 0x00381f0009087f89 */ /* 0x00446800000e0000 */
[----:B----4-:R2:W4:Y:S02]  /*2b40*/  SHFL.IDX PT, R0, R12, 0x1, 0x181f ;  /* 0x00381f000c007f89 */ /* 0x01052400000e0000 */
.L_x_3733:
        /* <DEDUP_REMOVED lines=19> */
.L_x_3581:
[----:B------:R-:W-:Y:S05]  /*2c80*/  BSYNC B0 ;  /* 0x0000000000007941 */ /* 0x000fea0003800000 */
.L_x_3580:
[----:B------:R-:W-:Y:S05]  /*2c90*/  BRA.DIV ~URZ, `(.L_x_3582) ;  /* 0x00012d327f007947 */ /* 0x000fea000b800000 */
[----:B-1----:R1:W2:Y:S02]  /*2ca0*/  SHFL.IDX PT, R8, R9, 0x2, 0x181f ;  /* 0x00581f0009087f89 */ /* 0x0022a400000e0000 */
.L_x_3734:
[----:B------:R-:W-:Y:S05]  /*2cb0*/  BRA.DIV ~URZ, `(.L_x_3583) ;  /* 0x00012d827f007947 */ /* 0x000fea000b800000 */
[----:B----4-:R4:W1:Y:S02]  /*2cc0*/  SHFL.IDX PT, R0, R12, 0x2, 0x181f ;  /* 0x00581f000c007f89 */ /* 0x01086400000e0000 */
.L_x_3735:
        /* <DEDUP_REMOVED lines=19> */
.L_x_3585:
[----:B------:R-:W-:Y:S05]  /*2e00*/  BSYNC B0 ;  /* 0x0000000000007941 */ /* 0x000fea0003800000 */
.L_x_3584:
[----:B------:R-:W-:Y:S05]  /*2e10*/  BRA.DIV ~URZ, `(.L_x_3586) ;  /* 0x00012c927f007947 */ /* 0x000fea000b800000 */
[----:B--2---:R2:W3:Y:S04]  /*2e20*/  SHFL.IDX PT, R8, R9, 0x3, 0x181f ;  /* 0x00781f0009087f89 */ /* 0x0044e800000e0000 */
[----:B-1----:R2:W1:Y:S02]  /*2e30*/  SHFL.IDX PT, R0, R12, 0x3, 0x181f ;  /* 0x00781f000c007f89 */ /* 0x00246400000e0000 */
.L_x_3736:
        /* <DEDUP_REMOVED lines=47> */
[----:B------:R-:W-:Y:S01]  /*3130*/  IMAD R181, R0, c[0x0][0x2b8], R2 ;  /* 0x0000ae0000b57a24 */ /* 0x000fe200078e0202 */
[----:B------:R-:W-:Y:S01]  /*3140*/  IADD3 R164, R165, 0x20, RZ ;  /* 0x00000020a5a47810 */ /* 0x000fe20007ffe0ff */
[----:B------:R-:W-:Y:S02]  /*3150*/  IMAD R201, R14, c[0x0][0x1ec], R203 ;  /* 0x00007b000ec97a24 */ /* 0x000fe400078e02cb */
        /* <DEDUP_REMOVED lines=10> */
[----:B------:R-:W-:Y:S02]  /*3200*/  IMAD R0, R181, c[0x0][0x1e4], R0 ;  /* 0x00007900b5007a24 */ /* 0x000fe400078e0200 */
[----:B------:R-:W-:Y:S02]  /*3210*/  IMAD.SHL.U32 R98, R182, 0x2, RZ ;  /* 0x00000002b6627824 */ /* 0x000fe400078e00ff */
[----:B------:R-:W-:Y:S01]  /*3220*/  IMAD.IADD R3, R3, 0x1, R0 ;  /* 0x0000000103037824 */ /* 0x000fe200078e0200 */
        /* <DEDUP_REMOVED lines=32> */
[C---:B----4-:R-:W-:Y:S02]  /*3430*/  @P3 LEA R2, P1, R182.reuse, R10, 0x1 ;  /* 0x0000000ab6023211 */ /* 0x050fe400078208ff */
        /* <DEDUP_REMOVED lines=21> */
[CC--:B-1----:R-:W-:Y:S02]  /*3590*/  IADD3 R14, P0, R0.reuse, R99.reuse, RZ ;  /* 0x00000063000e7210 */ /* 0x0c2fe40007f1e0ff */
[C---:B------:R-:W-:Y:S02]  /*35a0*/  IADD3 R12, P4, R0.reuse, R100, RZ ;  /* 0x00000064000c7210 */ /* 0x040fe40007f9e0ff */
[----:B------:R-:W-:Y:S01]  /*35b0*/  IADD3 R16, P3, R0, R98, RZ ;  /* 0x0000006200107210 */ /* 0x000fe20007f7e0ff */
[C-C-:B----4-:R-:W-:Y:S01]  /*35c0*/  IMAD.X R15, R2.reuse, 0x1, R94.reuse, P0 ;  /* 0x00000001020f7824 */ /* 0x150fe200000e065e */
[----:B------:R-:W-:Y:S01]  /*35d0*/  IADD3 R20, P0, R3, R99, RZ ;  /* 0x0000006303147210 */ /* 0x000fe20007f1e0ff */
[----:B------:R-:W-:Y:S01]  /*35e0*/  IMAD.X R13, R2, 0x1, R95, P4 ;  /* 0x00000001020d7824 */ /* 0x000fe200020e065f */
[----:B------:R-:W-:Y:S01]  /*35f0*/  ISETP.GE.AND P4, PT, R182, c[0x0][0x1d4], PT ;  /* 0x00007500b6007a0c */ /* 0x000fe20003f86270 */
[----:B------:R-:W-:Y:S01]  /*3600*/  IMAD.X R17, R2, 0x1, R93, P3 ;  /* 0x0000000102117824 */ /* 0x000fe200018e065d */
[----:B------:R-:W-:Y:S01]  /*3610*/  ISETP.GE.AND P3, PT, R191, c[0x0][0x1d4], PT ;  /* 0x00007500bf007a0c */ /* 0x000fe20003f66270 */
[----:B------:R-:W-:Y:S01]  /*3620*/  IMAD.X R21, R22, 0x1, R94, P0 ;  /* 0x0000000116157824 */ /* 0x000fe200000e065e */
[----:B------:R-:W-:Y:S01]  /*3630*/  ISETP.LT.OR P0, PT, R23, 0x1, P4 ;  /* 0x000000011700780c */ /* 0x000fe20002701670 */
[----:B------:R-:W-:Y:S01]  /*3640*/  IMAD.MOV.U32 R0, RZ, RZ, 0x40 ;  /* 0x00000040ff007424 */ /* 0x000fe200078e00ff */
[----:B------:R-:W-:-:S02]  /*3650*/  @P1 IADD3 R164, R165, -0x20, RZ ;  /* 0xffffffe0a5a41810 */ /* 0x000fc40007ffe0ff */
[----:B------:R-:W-:Y:S02]  /*3660*/  IADD3 R18, P1, R3, R98, RZ ;  /* 0x0000006203127210 */ /* 0x000fe40007f3e0ff */
[----:B------:R-:W-:Y:S02]  /*3670*/  ISETP.LT.OR P4, PT, R23, 0x21, P4 ;  /* 0x000000211700780c */ /* 0x000fe40002781670 */
[----:B------:R-:W-:Y:S01]  /*3680*/  SEL R0, R0, 0xffffffc0, !P2 ;  /* 0xffffffc000007807 */ /* 0x000fe20005000000 */
[----:B------:R-:W-:-:S04]  /*3690*/  DEPBAR.LE SB0, 0x1 ;  /* 0x000080400000791a */ /* 0x000fc80000000000 */
[----:B------:R-:W-:-:S04]  /*36a0*/  DEPBAR.LE SB0, 0x0 ;  /* 0x000080000000791a */ /* 0x000fc80000000000 */
[----:B------:R-:W-:Y:S01]  /*36b0*/  BAR.SYNC.DEFER_BLOCKING 0x0 ;  /* 0x0000000000007b1d */ /* 0x000fe20000010000 */
[----:B------:R-:W-:Y:S01]  /*36c0*/  IMAD.X R19, R22, 0x1, R93, P1 ;  /* 0x0000000116137824 */ /* 0x000fe200008e065d */
[----:B------:R-:W-:Y:S01]  /*36d0*/  ISETP.GE.AND P1, PT, R192, c[0x0][0x1d4], PT ;  /* 0x00007500c0007a0c */ /* 0x000fe20003f26270 */
[----:B------:R-:W-:Y:S01]  /*36e0*/  IMAD.IADD R167, R165, 0x1, R0 ;  /* 0x00000001a5a77824 */ /* 0x000fe200078e0200 */
[----:B------:R-:W-:Y:S02]  /*36f0*/  ISETP.GT.AND P5, PT, R196, 0x3f, PT ;  /* 0x0000003fc400780c */ /* 0x000fe40003fa4270 */
[----:B--2---:R-:W-:Y:S04]  /*3700*/  LDSM.16.M88.4 R4, [R173] ;  /* 0x00000000ad04783b */ /* 0x004fe80000000200 */
[----:B------:R-:W1:Y:S04]  /*3710*/  LDSM.16.M88.4 R32, [R165+0x800] ;  /* 0x00080000a520783b */ /* 0x000e680000000200 */
[----:B------:R-:W-:Y:S04]  /*3720*/  LDSM.16.M88.4 R40, [R165+0x1000] ;  /* 0x00100000a528783b */ /* 0x000fe80000000200 */
[----:B------:R-:W2:Y:S04]  /*3730*/  LDSM.16.M88.4 R28, [R165] ;  /* 0x00000000a51c783b */ /* 0x000ea80000000200 */
[----:B------:R-:W3:Y:S04]  /*3740*/  LDSM.16.M88.4 R52, [R165+0x1800] ;  /* 0x00180000a534783b */ /* 0x000ee80000000200 */
[----:B------:R-:W-:Y:S04]  /*3750*/  LDSM.16.M88.4 R8, [R174] ;  /* 0x00000000ae08783b */ /* 0x000fe80000000200 */
[----:B------:R-:W-:Y:S04]  /*3760*/  LDSM.16.M88.4 R48, [R164] ;  /* 0x00000000a430783b */ /* 0x000fe80000000200 */
[----:B------:R-:W4:Y:S04]  /*3770*/  LDSM.16.M88.4 R44, [R164+0x800] ;  /* 0x00080000a42c783b */ /* 0x000f280000000200 */
[----:B------:R-:W5:Y:S04]  /*3780*/  LDSM.16.M88.4 R60, [R164+0x1000] ;  /* 0x00100000a43c783b */ /* 0x000f680000000200 */
        /* <DEDUP_REMOVED lines=8> */
[----:B--2---:R-:W-:Y:S02]  /*3810*/  HMMA.16816.F32.BF16 R36, R4, R28, RZ ;  /* 0x0000001c0424723c */ /* 0x004fe400000418ff */
[----:B------:R1:W-:Y:S01]  /*3820*/  LDGSTS.E.BYPASS.LTC128B.128 [R179+0x2100], [R14.64], !P0 ;  /* 0x021000000eb37fae */ /* 0x0003e2000c101d48 */
[----:B------:R-:W-:-:S05]  /*3830*/  ISETP.LT.OR P0, PT, R23, 0x1, P1 ;  /* 0x000000011700780c */ /* 0x000fca0000f01670 */
[C---:B------:R-:W-:Y:S08]  /*3840*/  HMMA.16816.F32.BF16 R28, R4.reuse, R30, RZ ;  /* 0x0000001e041c723c */ /* 0x040ff000000418ff */
[----:B------:R1:W-:Y:S01]  /*3850*/  LDGSTS.E.BYPASS.LTC128B.128 [R179+0x4100], [R12.64], !P0 ;  /* 0x041000000cb37fae */ /* 0x0003e2000c101d48 */
[----:B------:R-:W-:Y:S01]  /*3860*/  IADD3 R2, P0, R3, R100, RZ ;  /* 0x0000006403027210 */ /* 0x000fe20007f1e0ff */
[C---:B---3--:R-:W-:Y:S02]  /*3870*/  HMMA.16816.F32.BF16 R56, R4.reuse, R52, RZ ;  /* 0x000000340438723c */ /* 0x048fe400000418ff */
[----:B------:R2:W-:Y:S02]  /*3880*/  LDGSTS.E.BYPASS.LTC128B.128 [R179+0x1100], [R18.64], !P4 ;  /* 0x0110000012b37fae */ /* 0x0005e4000e101d48 */
[----:B------:R-:W-:Y:S01]  /*3890*/  IMAD.X R3, R22, 0x1, R95, P0 ;  /* 0x0000000116037824 */ /* 0x000fe200000e065f */
[----:B------:R-:W-:Y:S01]  /*38a0*/  ISETP.LT.OR P0, PT, R23, 0x21, P1 ;  /* 0x000000211700780c */ /* 0x000fe20000f01670 */
[----:B------:R3:W-:Y:S02]  /*38b0*/  LDGSTS.E.BYPASS.LTC128B.128 [R179+0x3100], [R20.64], !P3 ;  /* 0x0310000014b37fae */ /* 0x0007e4000d901d48 */
[----:B------:R-:W-:Y:S08]  /*38c0*/  HMMA.16816.F32.BF16 R52, R4, R54, RZ ;  /* 0x000000360434723c */ /* 0x000ff000000418ff */
[----:B----4-:R-:W-:Y:S02]  /*38d0*/  HMMA.16816.F32.BF16 R64, R8, R44, R24 ;  /* 0x0000002c0840723c */ /* 0x010fe40000041818 */
[----:B------:R4:W-:Y:S01]  /*38e0*/  LDGSTS.E.BYPASS.LTC128B.128 [R179+0x5100], [R2.64], !P0 ;  /* 0x0510000002b37fae */ /* 0x0009e2000c101d48 */
[----:B------:R-:W-:-:S03]  /*38f0*/  ISETP.GT.AND P0, PT, R97, R193, PT ;  /* 0x000000c16100720c */ /* 0x000fc60003f04270 */
[----:B------:R-:W-:Y:S02]  /*3900*/  LDSM.16.M88.4 R24, [R167] ;  /* 0x00000000a718783b */ /* 0x000fe40000000200 */
[----:B------:R-:W-:Y:S02]  /*3910*/  HMMA.16816.F32.BF16 R72, R8, R48, R36 ;  /* 0x000000300848723c */ /* 0x000fe40000041824 */
[----:B------:R-:W-:Y:S04]  /*3920*/  LDSM.16.M88.4 R84, [R165+0x3800] ;  /* 0x00380000a554783b */ /* 0x000fe80000000200 */
[----:B--2---:R-:W-:Y:S02]  /*3930*/  LDSM.16.M88.4 R16, [R167+0x1000] ;  /* 0x00100000a710783b */ /* 0x004fe40000000200 */
[C---:B-1----:R-:W-:Y:S02]  /*3940*/  HMMA.16816.F32.BF16 R12, R4.reuse, R34, RZ ;  /* 0x00000022040c723c */ /* 0x042fe400000418ff */
[----:B---3--:R-:W-:Y:S04]  /*3950*/  LDSM.16.M88.4 R20, [R167+0x800] ;  /* 0x00080000a714783b */ /* 0x008fe80000000200 */
[----:B------:R-:W0:Y:S02]  /*3960*/  LDGDEPBAR ;  /* 0x00000000000079af */ /* 0x000e240000000000 */
[----:B------:R-:W-:Y:S01]  /*3970*/  HMMA.16816.F32.BF16 R32, R4, R40, RZ ;  /* 0x000000280420723c */ /* 0x000fe200000418ff */
[----:B----4-:R-:W-:-:S07]  /*3980*/  IADD3 R2, R164, 0x4000, RZ ;  /* 0x00004000a4027810 */ /* 0x010fce0007ffe0ff */
[----:B------:R-:W-:Y:S01]  /*3990*/  HMMA.16816.F32.BF16 R40, R4, R42, RZ ;  /* 0x0000002a0428723c */ /* 0x000fe200000418ff */
[----:B------:R-:W1:Y:S01]  /*39a0*/  LDSM.16.M88.4 R4, [R176] ;  /* 0x00000000b004783b */ /* 0x000e620000000200 */
[----:B------:R-:W-:-:S05]  /*39b0*/  IMAD.IADD R166, R2, 0x1, R0 ;  /* 0x0000000102a67824 */ /* 0x000fca00078e0200 */
[----:B------:R-:W-:Y:S01]  /*39c0*/  LDSM.16.M88.4 R80, [R166+-0x3000] ;  /* 0xffd00000a650783b */ /* 0x000fe20000000200 */
[C---:B------:R-:W-:Y:S03]  /*39d0*/  HMMA.16816.F32.BF16 R44, R8.reuse, R46, R12 ;  /* 0x0000002e082c723c */ /* 0x040fe6000004180c */
[----:B------:R-:W-:Y:S05]  /*39e0*/  LDSM.16.M88.4 R88, [R166+-0x2800] ;  /* 0xffd80000a658783b */ /* 0x000fea0000000200 */
[C---:B------:R-:W-:Y:S08]  /*39f0*/  HMMA.16816.F32.BF16 R68, R8.reuse, R50, R28 ;  /* 0x000000320844723c */ /* 0x040ff0000004181c */
[C---:B-----5:R-:W-:Y:S01]  /*3a00*/  HMMA.16816.F32.BF16 R12, R8.reuse, R62, R40 ;  /* 0x0000003e080c723c */ /* 0x060fe20000041828 */
[----:B------:R-:W2:Y:S07]  /*3a10*/  LDSM.16.M88.4 R40, [R167+0x1800] ;  /* 0x00180000a728783b */ /* 0x000eae0000000200 */
[C---:B------:R-:W-:Y:S01]  /*3a20*/  HMMA.16816.F32.BF16 R36, R8.reuse, R60, R32 ;  /* 0x0000003c0824723c */ /* 0x040fe20000041820 */
[----:B------:R-:W-:Y:S07]  /*3a30*/  LDSM.16.M88.4 R60, [R166+-0x4000] ;  /* 0xffc00000a63c783b */ /* 0x000fee0000000200 */
[C---:B------:R-:W-:Y:S08]  /*3a40*/  HMMA.16816.F32.BF16 R32, R8.reuse, R76, R56 ;  /* 0x0000004c0820723c */ /* 0x040ff00000041838 */
[----:B------:R-:W-:Y:S01]  /*3a50*/  HMMA.16816.F32.BF16 R28, R8, R78, R52 ;  /* 0x0000004e081c723c */ /* 0x000fe20000041834 */
[----:B------:R-:W3:Y:S04]  /*3a60*/  LDSM.16.M88.4 R8, [R175] ;  /* 0x00000000af08783b */ /* 0x000ee80000000200 */
[----:B------:R-:W4:Y:S03]  /*3a70*/  LDSM.16.M88.4 R76, [R166+-0x3800] ;  /* 0xffc80000a64c783b */ /* 0x000f260000000200 */
[C---:B-1----:R-:W-:Y:S01]  /*3a80*/  HMMA.16816.F32.BF16 R48, R4.reuse, R24, R72 ;  /* 0x000000180430723c */ /* 0x042fe20000041848 */
[----:B------:R-:W-:Y:S07]  /*3a90*/  LDSM.16.M88.4 R72, [R164+0x3000] ;  /* 0x00300000a448783b */ /* 0x000fee0000000200 */
[C---:B------:R-:W-:Y:S01]  /*3aa0*/  HMMA.16816.F32.BF16 R52, R4.reuse, R26, R68 ;  /* 0x0000001a0434723c */ /* 0x040fe20000041844 */
[----:B------:R-:W-:Y:S07]  /*3ab0*/  LDSM.16.M88.4 R68, [R165+0x3000] ;  /* 0x00300000a544783b */ /* 0x000fee0000000200 */
[C---:B------:R-:W-:Y:S01]  /*3ac0*/  HMMA.16816.F32.BF16 R56, R4.reuse, R20, R64 ;  /* 0x000000140438723c */ /* 0x040fe20000041840 */
[----:B------:R-:W-:Y:S07]  /*3ad0*/  LDSM.16.M88.4 R64, [R165+0x2800] ;  /* 0x00280000a540783b */ /* 0x000fee0000000200 */
[C---:B------:R-:W-:Y:S08]  /*3ae0*/  HMMA.16816.F32.BF16 R44, R4.reuse, R22, R44 ;  /* 0x00000016042c723c */ /* 0x040ff0000004182c */
[C---:B------:R-:W-:Y:S08]  /*3af0*/  HMMA.16816.F32.BF16 R36, R4.reuse, R16, R36 ;  /* 0x000000100424723c */ /* 0x040ff00000041824 */
[C---:B------:R-:W-:Y:S08]  /*3b00*/  HMMA.16816.F32.BF16 R20, R4.reuse, R18, R12 ;  /* 0x000000120414723c */ /* 0x040ff0000004180c */
[C---:B--2---:R-:W-:Y:S08]  /*3b10*/  HMMA.16816.F32.BF16 R16, R4.reuse, R40, R32 ;  /* 0x000000280410723c */ /* 0x044ff00000041820 */
[----:B------:R-:W-:Y:S01]  /*3b20*/  HMMA.16816.F32.BF16 R12, R4, R42, R28 ;  /* 0x0000002a040c723c */ /* 0x000fe2000004181c */
[----:B------:R-:W-:Y:S04]  /*3b30*/  LDSM.16.M88.4 R4, [R173+0x4000] ;  /* 0x00400000ad04783b */ /* 0x000fe80000000200 */
[----:B------:R-:W1:Y:S03]  /*3b40*/  LDSM.16.M88.4 R28, [R165+0x2000] ;  /* 0x00200000a51c783b */ /* 0x000e660000000200 */
[C---:B---3--:R-:W-:Y:S01]  /*3b50*/  HMMA.16816.F32.BF16 R24, R8.reuse, R60, R48 ;  /* 0x0000003c0818723c */ /* 0x048fe20000041830 */
[----:B------:R-:W-:Y:S07]  /*3b60*/  LDSM.16.M88.4 R48, [R164+0x2000] ;  /* 0x00200000a430783b */ /* 0x000fee0000000200 */
[C---:B------:R-:W-:Y:S01]  /*3b70*/  HMMA.16816.F32.BF16 R32, R8.reuse, R62, R52 ;  /* 0x0000003e0820723c */ /* 0x040fe20000041834 */
[----:B------:R-:W-:Y:S07]  /*3b80*/  LDSM.16.M88.4 R60, [R164+0x2800] ;  /* 0x00280000a43c783b */ /* 0x000fee0000000200 */
[C---:B----4-:R-:W-:Y:S01]  /*3b90*/  HMMA.16816.F32.BF16 R40, R8.reuse, R76, R56 ;  /* 0x0000004c0828723c */ /* 0x050fe20000041838 */
[----:B------:R-:W-:Y:S07]  /*3ba0*/  LDSM.16.M88.4 R56, [R167+0x2800] ;  /* 0x00280000a738783b */ /* 0x000fee0000000200 */
[C---:B------:R-:W-:Y:S01]  /*3bb0*/  HMMA.16816.F32.BF16 R44, R8.reuse, R78, R44 ;  /* 0x0000004e082c723c */ /* 0x040fe2000004182c */
[----:B------:R-:W-:Y:S07]  /*3bc0*/  LDSM.16.M88.4 R76, [R167+0x3800] ;  /* 0x00380000a74c783b */ /* 0x000fee0000000200 */
[C---:B------:R-:W-:Y:S08]  /*3bd0*/  HMMA.16816.F32.BF16 R52, R8.reuse, R80, R36 ;  /* 0x000000500834723c */ /* 0x040ff00000041824 */
[C---:B------:R-:W-:Y:S01]  /*3be0*/  HMMA.16816.F32.BF16 R36, R8.reuse, R82, R20 ;  /* 0x000000520824723c */ /* 0x040fe20000041814 */
[----:B------:R-:W-:Y:S07]  /*3bf0*/  LDSM.16.M88.4 R80, [R164+0x3800] ;  /* 0x00380000a450783b */ /* 0x000fee0000000200 */
[C---:B------:R-:W-:Y:S08]  /*3c00*/  HMMA.16816.F32.BF16 R16, R8.reuse, R88, R16 ;  /* 0x000000580810723c */ /* 0x040ff00000041810 */
[----:B------:R-:W-:Y:S01]  /*3c10*/  HMMA.16816.F32.BF16 R12, R8, R90, R12 ;  /* 0x0000005a080c723c */ /* 0x000fe2000004180c */
[----:B------:R-:W2:Y:S07]  /*3c20*/  LDSM.16.M88.4 R8, [R174+0x4000] ;  /* 0x00400000ae08783b */ /* 0x000eae0000000200 */
[C---:B-1----:R-:W-:Y:S08]  /*3c30*/  HMMA.16816.F32.BF16 R20, R4.reuse, R28, R24 ;  /* 0x0000001c0414723c */ /* 0x042ff00000041818 */
[C---:B------:R-:W-:Y:S08]  /*3c40*/  HMMA.16816.F32.BF16 R28, R4.reuse, R30, R32 ;  /* 0x0000001e041c723c */ /* 0x040ff00000041820 */
[C---:B------:R-:W-:Y:S01]  /*3c50*/  HMMA.16816.F32.BF16 R32, R4.reuse, R64, R40 ;  /* 0x000000400420723c */ /* 0x040fe20000041828 */
[----:B------:R-:W-:Y:S07]  /*3c60*/  LDSM.16.M88.4 R40, [R167+0x2000] ;  /* 0x00200000a728783b */ /* 0x000fee0000000200 */
[C---:B------:R-:W-:Y:S01]  /*3c70*/  HMMA.16816.F32.BF16 R44, R4.reuse, R66, R44 ;  /* 0x00000042042c723c */ /* 0x040fe2000004182c */
[----:B------:R-:W-:Y:S07]  /*3c80*/  LDSM.16.M88.4 R64, [R166+-0x1800] ;  /* 0xffe80000a640783b */ /* 0x000fee0000000200 */
[C---:B------:R-:W-:Y:S08]  /*3c90*/  HMMA.16816.F32.BF16 R52, R4.reuse, R68, R52 ;  /* 0x000000440434723c */ /* 0x040ff00000041834 */
[C---:B------:R-:W-:Y:S01]  /*3ca0*/  HMMA.16816.F32.BF16 R36, R4.reuse, R70, R36 ;  /* 0x000000460424723c */ /* 0x040fe20000041824 */
[----:B------:R-:W-:Y:S07]  /*3cb0*/  LDSM.16.M88.4 R68, [R167+0x3000] ;  /* 0x00300000a744783b */ /* 0x000fee0000000200 */
[C---:B------:R-:W-:Y:S08]  /*3cc0*/  HMMA.16816.F32.BF16 R24, R4.reuse, R84, R16 ;  /* 0x000000540418723c */ /* 0x040ff00000041810 */
[----:B------:R-:W-:Y:S01]  /*3cd0*/  HMMA.16816.F32.BF16 R12, R4, R86, R12 ;  /* 0x00000056040c723c */ /* 0x000fe2000004180c */
[----:B------:R-:W1:Y:S04]  /*3ce0*/  LDSM.16.M88.4 R4, [R176+0x4000] ;  /* 0x00400000b004783b */ /* 0x000e680000000200 */
[----:B------:R-:W-:Y:S03]  /*3cf0*/  LDSM.16.M88.4 R84, [R166+-0x800] ;  /* 0xfff80000a654783b */ /* 0x000fe60000000200 */
[C---:B--2---:R-:W-:Y:S08]  /*3d00*/  HMMA.16816.F32.BF16 R20, R8.reuse, R48, R20 ;  /* 0x000000300814723c */ /* 0x044ff00000041814 */
[C---:B------:R-:W-:Y:S01]  /*3d10*/  HMMA.16816.F32.BF16 R16, R8.reuse, R50, R28 ;  /* 0x000000320810723c */ /* 0x040fe2000004181c */
[----:B------:R-:W-:Y:S07]  /*3d20*/  LDSM.16.M88.4 R48, [R166+-0x2000] ;  /* 0xffe00000a630783b */ /* 0x000fee0000000200 */
[C---:B------:R-:W-:Y:S08]  /*3d30*/  HMMA.16816.F32.BF16 R32, R8.reuse, R60, R32 ;  /* 0x0000003c0820723c */ /* 0x040ff00000041820 */
[C---:B------:R-:W-:Y:S01]  /*3d40*/  HMMA.16816.F32.BF16 R44, R8.reuse, R62, R44 ;  /* 0x0000003e082c723c */ /* 0x040fe2000004182c */
[----:B------:R-:W-:Y:S07]  /*3d50*/  LDSM.16.M88.4 R60, [R165+0x4000] ;  /* 0x00400000a53c783b */ /* 0x000fee0000000200 */
[C---:B------:R-:W-:Y:S08]  /*3d60*/  HMMA.16816.F32.BF16 R52, R8.reuse, R72, R52 ;  /* 0x000000480834723c */ /* 0x040ff00000041834 */
[C---:B------:R-:W-:Y:S01]  /*3d70*/  HMMA.16816.F32.BF16 R28, R8.reuse, R74, R36 ;  /* 0x0000004a081c723c */ /* 0x040fe20000041824 */
[----:B------:R-:W-:Y:S07]  /*3d80*/  LDSM.16.M88.4 R72, [R166+-0x1000] ;  /* 0xfff00000a648783b */ /* 0x000fee0000000200 */
[C---:B------:R-:W-:Y:S08]  /*3d90*/  HMMA.16816.F32.BF16 R24, R8.reuse, R80, R24 ;  /* 0x000000500818723c */ /* 0x040ff00000041818 */
[----:B------:R-:W-:Y:S01]  /*3da0*/  HMMA.16816.F32.BF16 R12, R8, R82, R12 ;  /* 0x00000052080c723c */ /* 0x000fe2000004180c */
[----:B------:R-:W2:Y:S04]  /*3db0*/  LDSM.16.M88.4 R8, [R175+0x4000] ;  /* 0x00400000af08783b */ /* 0x000ea80000000200 */
[----:B------:R-:W-:Y:S03]  /*3dc0*/  LDSM.16.M88.4 R80, [R165+0x5800] ;  /* 0x00580000a550783b */ /* 0x000fe60000000200 */
[C---:B-1----:R-:W-:Y:S08]  /*3dd0*/  HMMA.16816.F32.BF16 R20, R4.reuse, R40, R20 ;  /* 0x000000280414723c */ /* 0x042ff00000041814 */
[C---:B------:R-:W-:Y:S08]  /*3de0*/  HMMA.16816.F32.BF16 R16, R4.reuse, R42, R16 ;  /* 0x0000002a0410723c */ /* 0x040ff00000041810 */
        /* <DEDUP_REMOVED lines=8> */
[----:B------:R-:W1:Y:S04]  /*3e70*/  LDSM.16.M88.4 R4, [R173+0x8000] ;  /* 0x00800000ad04783b */ /* 0x000e680000000200 */
[----:B------:R-:W3:Y:S03]  /*3e80*/  LDSM.16.M88.4 R76, [R165+0x5000] ;  /* 0x00500000a54c783b */ /* 0x000ee60000000200 */
[C---:B--2---:R-:W-:Y:S08]  /*3e90*/  HMMA.16816.F32.BF16 R28, R8.reuse, R48, R20 ;  /* 0x00000030081c723c */ /* 0x044ff00000041814 */
        /* <DEDUP_REMOVED lines=9> */
[----:B------:R-:W2:Y:S04]  /*3f30*/  LDSM.16.M88.4 R12, [R174+0x8000] ;  /* 0x00800000ae0c783b */ /* 0x000ea80000000200 */
[----:B------:R-:W4:Y:S03]  /*3f40*/  LDSM.16.M88.4 R84, [R164+0x5800] ;  /* 0x00580000a454783b */ /* 0x000f260000000200 */
[C---:B-1----:R-:W-:Y:S08]  /*3f50*/  HMMA.16816.F32.BF16 R40, R4.reuse, R60, R28 ;  /* 0x0000003c0428723c */ /* 0x042ff0000004181c */
[C---:B------:R-:W-:Y:S08]  /*3f60*/  HMMA.16816.F32.BF16 R32, R4.reuse, R68, R20 ;  /* 0x000000440420723c */ /* 0x040ff00000041814 */
[C---:B------:R-:W-:Y:S01]  /*3f70*/  HMMA.16816.F32.BF16 R36, R4.reuse, R62, R24 ;  /* 0x0000003e0424723c */ /* 0x040fe20000041818 */
[----:B------:R-:W-:Y:S07]  /*3f80*/  LDSM.16.M88.4 R60, [R167+0x4000] ;  /* 0x00400000a73c783b */ /* 0x000fee0000000200 */
[C---:B------:R-:W-:Y:S01]  /*3f90*/  HMMA.16816.F32.BF16 R28, R4.reuse, R70, R16 ;  /* 0x00000046041c723c */ /* 0x040fe20000041810 */
[----:B------:R-:W-:Y:S07]  /*3fa0*/  LDSM.16.M88.4 R68, [R167+0x4800] ;  /* 0x00480000a744783b */ /* 0x000fee0000000200 */
[C---:B---3--:R-:W-:Y:S01]  /*3fb0*/  HMMA.16816.F32.BF16 R24, R4.reuse, R76, R52 ;  /* 0x0000004c0418723c */ /* 0x048fe20000041834 */
[----:B------:R-:W-:Y:S07]  /*3fc0*/  LDSM.16.M88.4 R52, [R166+0x800] ;  /* 0x00080000a634783b */ /* 0x000fee0000000200 */
[C---:B------:R-:W-:Y:S01]  /*3fd0*/  HMMA.16816.F32.BF16 R20, R4.reuse, R78, R48 ;  /* 0x0000004e0414723c */ /* 0x040fe20000041830 */
[----:B------:R-:W-:Y:S04]  /*3fe0*/  LDSM.16.M88.4 R76, [R167+0x5000] ;  /* 0x00500000a74c783b */ /* 0x000fe80000000200 */
[----:B------:R-:W-:Y:S03]  /*3ff0*/  LDSM.16.M88.4 R48, [R166+0x1000] ;  /* 0x00100000a630783b */ /* 0x000fe60000000200 */
[C---:B------:R-:W-:Y:S01]  /*4000*/  HMMA.16816.F32.BF16 R16, R4.reuse, R80, R44 ;  /* 0x000000500410723c */ /* 0x040fe2000004182c */
[----:B------:R-:W-:Y:S07]  /*4010*/  LDSM.16.M88.4 R44, [R166+0x1800] ;  /* 0x00180000a62c783b */ /* 0x000fee0000000200 */
[----:B------:R-:W-:Y:S01]  /*4020*/  HMMA.16816.F32.BF16 R4, R4, R82, R8 ;  /* 0x000000520404723c */ /* 0x000fe20000041808 */
[----:B------:R-:W1:Y:S04]  /*4030*/  LDSM.16.M88.4 R8, [R176+0x8000] ;  /* 0x00800000b008783b */ /* 0x000e680000000200 */
[----:B------:R-:W3:Y:S03]  /*4040*/  LDSM.16.M88.4 R80, [R167+0x5800] ;  /* 0x00580000a750783b */ /* 0x000ee60000000200 */
[C---:B--2---:R-:W-:Y:S08]  /*4050*/  HMMA.16816.F32.BF16 R32, R12.reuse, R64, R32 ;  /* 0x000000400c20723c */ /* 0x044ff00000041820 */
[C---:B------:R-:W-:Y:S08]  /*4060*/  HMMA.16816.F32.BF16 R28, R12.reuse, R66, R28 ;  /* 0x000000420c1c723c */ /* 0x040ff0000004181c */
[C---:B------:R-:W-:Y:S08]  /*4070*/  HMMA.16816.F32.BF16 R24, R12.reuse, R72, R24 ;  /* 0x000000480c18723c */ /* 0x040ff00000041818 */
[C---:B------:R-:W-:Y:S08]  /*4080*/  HMMA.16816.F32.BF16 R40, R12.reuse, R56, R40 ;  /* 0x000000380c28723c */ /* 0x040ff00000041828 */
[C---:B------:R-:W-:Y:S01]  /*4090*/  HMMA.16816.F32.BF16 R36, R12.reuse, R58, R36 ;  /* 0x0000003a0c24723c */ /* 0x040fe20000041824 */
[----:B------:R-:W-:Y:S07]  /*40a0*/  LDSM.16.M88.4 R56, [R166] ;  /* 0x00000000a638783b */ /* 0x000fee0000000200 */
[C---:B------:R-:W-:Y:S08]  /*40b0*/  HMMA.16816.F32.BF16 R20, R12.reuse, R74, R20 ;  /* 0x0000004a0c14723c */ /* 0x040ff00000041814 */
[C---:B----4-:R-:W-:Y:S08]  /*40c0*/  HMMA.16816.F32.BF16 R16, R12.reuse, R84, R16 ;  /* 0x000000540c10723c */ /* 0x050ff00000041810 */
[----:B------:R-:W-:Y:S01]  /*40d0*/  HMMA.16816.F32.BF16 R12, R12, R86, R4 ;  /* 0x000000560c0c723c */ /* 0x000fe20000041804 */
[----:B------:R-:W2:Y:S01]  /*40e0*/  LDSM.16.M88.4 R4, [R175+0x8000] ;  /* 0x00800000af04783b */ /* 0x000ea20000000200 */
[----:B------:R-:W-:-:S06]  /*40f0*/  DEPBAR.LE SB0, 0x0 ;  /* 0x000080000000791a */ /* 0x000fcc0000000000 */
[C---:B-1----:R-:W-:Y:S08]  /*4100*/  HMMA.16816.F32.BF16 R32, R8.reuse, R68, R32 ;  /* 0x000000440820723c */ /* 0x042ff00000041820 */
[C---:B------:R-:W-:Y:S08]  /*4110*/  HMMA.16816.F32.BF16 R28, R8.reuse, R70, R28 ;  /* 0x00000046081c723c */ /* 0x040ff0000004181c */
[C---:B------:R-:W-:Y:S08]  /*4120*/  HMMA.16816.F32.BF16 R24, R8.reuse, R76, R24 ;  /* 0x0000004c0818723c */ /* 0x040ff00000041818 */
[C---:B------:R-:W-:Y:S08]  /*4130*/  HMMA.16816.F32.BF16 R40, R8.reuse, R60, R40 ;  /* 0x0000003c0828723c */ /* 0x040ff00000041828 */
[C---:B------:R-:W-:Y:S08]  /*4140*/  HMMA.16816.F32.BF16 R36, R8.reuse, R62, R36 ;  /* 0x0000003e0824723c */ /* 0x040ff00000041824 */
[C---:B------:R-:W-:Y:S08]  /*4150*/  HMMA.16816.F32.BF16 R20, R8.reuse, R78, R20 ;  /* 0x0000004e0814723c */ /* 0x040ff00000041814 */
[C---:B---3--:R-:W-:Y:S08]  /*4160*/  HMMA.16816.F32.BF16 R16, R8.reuse, R80, R16 ;  /* 0x000000500810723c */ /* 0x048ff00000041810 */
[----:B------:R-:W-:Y:S08]  /*4170*/  HMMA.16816.F32.BF16 R8, R8, R82, R12 ;  /* 0x000000520808723c */ /* 0x000ff0000004180c */
[C---:B--2---:R-:W-:Y:S08]  /*4180*/  HMMA.16816.F32.BF16 R32, R4.reuse, R52, R32 ;  /* 0x000000340420723c */ /* 0x044ff00000041820 */
        /* <DEDUP_REMOVED lines=10> */
[----:B------:R-:W-:Y:S01]  /*4230*/  IADD3 R2, R196, R92, R200 ;  /* 0x0000005cc4027210 */ /* 0x000fe20007ffe0c8 */
        /* <DEDUP_REMOVED lines=27> */
.L_x_3737:
        /* <DEDUP_REMOVED lines=20> */
.L_x_3738:
        /* <DEDUP_REMOVED lines=21> */
.L_x_3588:
[----:B------:R-:W-:Y:S05]  /*4680*/  BSYNC B0 ;  /* 0x0000000000007941 */ /* 0x000fea0003800000 */
.L_x_3587:
[----:B------:R-:W-:Y:S01]  /*4690*/  IMAD.MOV.U32 R0, RZ, RZ, c[0x0][0x2c4] ;  /* 0x0000b100ff007624 */ /* 0x000fe200078e00ff */
[----:B------:R-:W-:Y:S01]  /*46a0*/  ULDC UR4, c[0x0][0x324] ;  /* 0x0000c90000047ab9 */ /* 0x000fe20000000800 */
[----:B-1----:R-:W-:Y:S01]  /*46b0*/  IADD3 R2, R194, 0x1, -R92 ;  /* 0x00000001c2027810 */ /* 0x002fe20007ffe85c */
        /* <DEDUP_REMOVED lines=13> */
.L_x_3739:
        /* <DEDUP_REMOVED lines=17> */
.L_x_3594:
[----:B------:R-:W-:-:S04]  /*48a0*/  MOV R5, 0x1 ;  /* 0x0000000100057802 */ /* 0x000fc80000000f00 */
[----:B------:R-:W-:-:S13]  /*48b0*/  ISETP.NE.AND P0, PT, R5, c[0x0][0x32c], PT ;  /* 0x0000cb0005007a0c */ /* 0x000fda0003f05270 */
[----:B------:R-:W-:-:S05]  /*48c0*/  @P0 IMAD.HI.U32 R5, R3, c[0x0][0x330], RZ ;  /* 0x0000cc0003050a27 */ /* 0x000fca00078e00ff */
[----:B------:R-:W-:Y:S02]  /*48d0*/  @P0 SHF.R.U32.HI R3, RZ, c[0x0][0x334], R5 ;  /* 0x0000cd00ff030a19 */ /* 0x000fe40000011605 */
.L_x_3595:
[----:B------:R-:W-:Y:S05]  /*48e0*/  BSYNC B0 ;  /* 0x0000000000007941 */ /* 0x000fea0003800000 */
.L_x_3593:
[----:B------:R-:W-:-:S04]  /*48f0*/  IMAD R3, R3, c[0x0][0x32c], -R92 ;  /* 0x0000cb0003037a24 */ /* 0x000fc800078e0a5c */
[----:B------:R-:W-:-:S05]  /*4900*/  IMAD.IADD R3, R3, 0x1, -R198 ;  /* 0x0000000103037824 */ /* 0x000fca00078e0ac6 */
[----:B------:R-:W-:Y:S02]  /*4910*/  IADD3 R5, R3, c[0x0][0x32c], RZ ;  /* 0x0000cb0003057a10 */ /* 0x000fe40007ffe0ff */
[----:B------:R-:W-:Y:S02]  /*4920*/  IMNMX R0, R0, R3, !PT ;  /* 0x0000000300007217 */ /* 0x000fe40007800200 */
[----:B------:R-:W-:Y:S02]  /*4930*/  IMNMX R2, R2, R5, PT ;  /* 0x0000000502027217 */ /* 0x000fe40003800200 */
.L_x_3592:
        /* <DEDUP_REMOVED lines=51> */
.L_x_3740:
        /* <DEDUP_REMOVED lines=17> */
.L_x_3599:
[----:B-12---:R-:W-:-:S04]  /*4d80*/  MOV R4, 0x1 ;  /* 0x0000000100047802 */ /* 0x006fc80000000f00 */
[----:B------:R-:W-:-:S13]  /*4d90*/  ISETP.NE.AND P0, PT, R4, c[0x0][0x32c], PT ;  /* 0x0000cb0004007a0c */ /* 0x000fda0003f05270 */
[----:B------:R-:W-:-:S05]  /*4da0*/  @P0 IMAD.HI.U32 R4, R3, c[0x0][0x330], RZ ;  /* 0x0000cc0003040a27 */ /* 0x000fca00078e00ff */
[----:B------:R-:W-:Y:S02]  /*4db0*/  @P0 SHF.R.U32.HI R3, RZ, c[0x0][0x334], R4 ;  /* 0x0000cd00ff030a19 */ /* 0x000fe40000011604 */
.L_x_3600:
[----:B------:R-:W-:Y:S05]  /*4dc0*/  BSYNC B0 ;  /* 0x0000000000007941 */ /* 0x000fea0003800000 */
.L_x_3598:
[----:B------:R-:W-:-:S04]  /*4dd0*/  IMAD R3, R3, c[0x0][0x32c], -R92 ;  /* 0x0000cb0003037a24 */ /* 0x000fc800078e0a5c */
[----:B------:R-:W-:-:S05]  /*4de0*/  IMAD.IADD R3, R3, 0x1, -R198 ;  /* 0x0000000103037824 */ /* 0x000fca00078e0ac6 */
[----:B------:R-:W-:Y:S02]  /*4df0*/  IADD3 R4, R3, c[0x0][0x32c], RZ ;  /* 0x0000cb0003047a10 */ /* 0x000fe40007ffe0ff */
[----:B------:R-:W-:Y:S02]  /*4e00*/  IMNMX R0, R0, R3, !PT ;  /* 0x0000000300007217 */ /* 0x000fe40007800200 */
[----:B------:R-:W-:Y:S02]  /*4e10*/  IMNMX R2, R2, R4, PT ;  /* 0x0000000402027217 */ /* 0x000fe40003800200 */
.L_x_3597:
        /* <DEDUP_REMOVED lines=16> */
[C---:B------:R-:W-:Y:S02]  /*4f20*/  ISETP.LT.OR P0, PT, R2.reuse, 0x19, P0 ;  /* 0x000000190200780c */ /* 0x040fe40000701670 */
[----:B------:R-:W-:Y:S02]  /*4f30*/  ISETP.LT.OR P2, PT, R2, 0x1, P2 ;  /* 0x000000010200780c */ /* 0x000fe40001741670 */
[----:B------:R-:W-:Y:S02]  /*4f40*/  FMNMX.FTZ R3, R12, R3, !PT ;  /* 0x000000030c037209 */ /* 0x000fe40007810000 */
[----:B------:R-:W-:Y:S02]  /*4f50*/  FSEL R6, R42, -INF , !P2 ;  /* 0xff8000002a067808 */ /* 0x000fe40005000000 */
[----:B------:R-:W-:Y:S02]  /*4f60*/  ISETP.LT.OR P3, PT, R2, 0x11, P3 ;  /* 0x000000110200780c */ /* 0x000fe40001f61670 */
[----:B-12---:R-:W-:-:S02]  /*4f70*/  FMNMX.FTZ R4, R6, R7, !PT ;  /* 0x0000000706047209 */ /* 0x006fc40007810000 */
[----:B------:R-:W-:Y:S02]  /*4f80*/  FSEL R17, R54, -INF , !P0 ;  /* 0xff80000036117808 */ /* 0x000fe40004000000 */
[----:B------:R-:W-:Y:S02]  /*4f90*/  FMNMX.FTZ R4, R8, R4, !PT ;  /* 0x0000000408047209 */ /* 0x000fe40007810000 */
[----:B------:R-:W-:Y:S02]  /*4fa0*/  ISETP.GT.AND P0, PT, R0, 0x19, P1 ;  /* 0x000000190000780c */ /* 0x000fe40000f04270 */
[----:B------:R-:W-:Y:S02]  /*4fb0*/  FMNMX.FTZ R3, R15, R3, !PT ;  /* 0x000000030f037209 */ /* 0x000fe40007810000 */
[----:B------:R-:W-:Y:S02]  /*4fc0*/  FSEL R13, R34, -INF , !P3 ;  /* 0xff800000220d7808 */ /* 0x000fe40005800000 */
[----:B------:R-:W-:-:S02]  /*4fd0*/  FMNMX.FTZ R4, R10, R4, !PT ;  /* 0x000000040a047209 */ /* 0x000fc40007810000 */
[----:B------:R-:W-:Y:S02]  /*4fe0*/  ISETP.LT.OR P0, PT, R2, 0x1a, P0 ;  /* 0x0000001a0200780c */ /* 0x000fe40000701670 */
[----:B------:R-:W-:Y:S02]  /*4ff0*/  FMNMX.FTZ R3, R16, R3, !PT ;  /* 0x0000000310037209 */ /* 0x000fe40007810000 */
[----:B------:R-:W-:Y:S02]  /*5000*/  FMNMX.FTZ R4, R13, R4, !PT ;  /* 0x000000040d047209 */ /* 0x000fe40007810000 */
[----:B------:R-:W-:Y:S02]  /*5010*/  FSEL R24, R55, -INF , !P0 ;  /* 0xff80000037187808 */ /* 0x000fe40004000000 */
[C---:B------:R-:W-:Y:S02]  /*5020*/  ISETP.GT.AND P2, PT, R0.reuse, 0x20, P1 ;  /* 0x000000200000780c */ /* 0x040fe40000f44270 */
[----:B------:R-:W-:-:S02]  /*5030*/  ISETP.GT.AND P0, PT, R0, 0x21, P1 ;  /* 0x000000210000780c */ /* 0x000fc40000f04270 */
[----:B------:R-:W-:Y:S02]  /*5040*/  FMNMX.FTZ R3, R18, R3, !PT ;  /* 0x0000000312037209 */ /* 0x000fe40007810000 */
[----:B------:R-:W-:Y:S02]  /*5050*/  FMNMX.FTZ R4, R14, R4, !PT ;  /* 0x000000040e047209 */ /* 0x000fe40007810000 */
[C---:B------:R-:W-:Y:S02]  /*5060*/  ISETP.LT.OR P2, PT, R2.reuse, 0x21, P2 ;  /* 0x000000210200780c */ /* 0x040fe40001741670 */
[----:B------:R-:W-:Y:S02]  /*5070*/  ISETP.LT.OR P0, PT, R2, 0x22, P0 ;  /* 0x000000220200780c */ /* 0x000fe40000701670 */
[----:B------:R-:W-:Y:S02]  /*5080*/  FMNMX.FTZ R3, R19, R3, !PT ;  /* 0x0000000313037209 */ /* 0x000fe40007810000 */
[----:B------:R-:W-:-:S02]  /*5090*/  FMNMX.FTZ R4, R17, R4, !PT ;  /* 0x0000000411047209 */ /* 0x000fc40007810000 */
[----:B------:R-:W-:Y:S02]  /*50a0*/  FSEL R79, R30, -INF , !P2 ;  /* 0xff8000001e4f7808 */ /* 0x000fe40005000000 */
[----:B------:R-:W-:Y:S02]  /*50b0*/  FSEL R78, R31, -INF , !P0 ;  /* 0xff8000001f4e7808 */ /* 0x000fe40004000000 */
[C---:B------:R-:W-:Y:S02]  /*50c0*/  ISETP.GT.AND P2, PT, R0.reuse, 0x28, P1 ;  /* 0x000000280000780c */ /* 0x040fe40000f44270 */
[----:B------:R-:W-:Y:S02]  /*50d0*/  ISETP.GT.AND P0, PT, R0, 0x29, P1 ;  /* 0x000000290000780c */ /* 0x000fe40000f04270 */
[----:B------:R-:W-:Y:S02]  /*50e0*/  FMNMX.FTZ R3, R20, R3, !PT ;  /* 0x0000000314037209 */ /* 0x000fe40007810000 */
[----:B------:R-:W-:-:S02]  /*50f0*/  FMNMX.FTZ R4, R24, R4, !PT ;  /* 0x0000000418047209 */ /* 0x000fc40007810000 */
[C---:B------:R-:W-:Y:S02]  /*5100*/  ISETP.LT.OR P3, PT, R2.reuse, 0x29, P2 ;  /* 0x000000290200780c */ /* 0x040fe40001761670 */
[----:B------:R-:W-:Y:S02]  /*5110*/  ISETP.LT.OR P2, PT, R2, 0x2a, P0 ;  /* 0x0000002a0200780c */ /* 0x000fe40000741670 */
[----:B------:R-:W-:Y:S02]  /*5120*/  FMNMX.FTZ R3, R107, R3, !PT ;  /* 0x000000036b037209 */ /* 0x000fe40007810000 */
[----:B------:R-:W-:Y:S02]  /*5130*/  ISETP.GT.AND P0, PT, R0, 0x30, P1 ;  /* 0x000000300000780c */ /* 0x000fe40000f04270 */
[----:B------:R-:W-:Y:S02]  /*5140*/  FMNMX.FTZ R4, R79, R4, !PT ;  /* 0x000000044f047209 */ /* 0x000fe40007810000 */
[----:B------:R-:W-:-:S02]  /*5150*/  FSEL R76, R51, -INF , !P2 ;  /* 0xff800000334c7808 */ /* 0x000fc40005000000 */
[----:B------:R-:W-:Y:S02]  /*5160*/  FMNMX.FTZ R3, R106, R3, !PT ;  /* 0x000000036a037209 */ /* 0x000fe40007810000 */
[----:B------:R-:W-:Y:S02]  /*5170*/  FSEL R77, R50, -INF , !P3 ;  /* 0xff800000324d7808 */ /* 0x000fe40005800000 */
[----:B------:R-:W-:Y:S02]  /*5180*/  ISETP.LT.OR P2, PT, R2, 0x31, P0 ;  /* 0x000000310200780c */ /* 0x000fe40000741670 */
[----:B------:R-:W-:Y:S02]  /*5190*/  FMNMX.FTZ R4, R78, R4, !PT ;  /* 0x000000044e047209 */ /* 0x000fe40007810000 */
[----:B------:R-:W-:Y:S02]  /*51a0*/  ISETP.GT.AND P0, PT, R0, 0x31, P1 ;  /* 0x000000310000780c */ /* 0x000fe40000f04270 */
[----:B------:R-:W-:-:S02]  /*51b0*/  FMNMX.FTZ R3, R105, R3, !PT ;  /* 0x0000000369037209 */ /* 0x000fc40007810000 */
[----:B------:R-:W-:Y:S02]  /*51c0*/  FSEL R157, R26, -INF , !P2 ;  /* 0xff8000001a9d7808 */ /* 0x000fe40005000000 */
[----:B------:R-:W-:Y:S02]  /*51d0*/  FMNMX.FTZ R4, R77, R4, !PT ;  /* 0x000000044d047209 */ /* 0x000fe40007810000 */
[----:B------:R-:W-:Y:S02]  /*51e0*/  ISETP.LT.OR P2, PT, R2, 0x32, P0 ;  /* 0x000000320200780c */ /* 0x000fe40000741670 */
[C---:B------:R-:W-:Y:S02]  /*51f0*/  ISETP.GT.AND P3, PT, R0.reuse, 0x38, P1 ;  /* 0x000000380000780c */ /* 0x040fe40000f64270 */
[----:B------:R-:W-:Y:S02]  /*5200*/  ISETP.GT.AND P0, PT, R0, 0x39, P1 ;  /* 0x000000390000780c */ /* 0x000fe40000f04270 */
[----:B------:R-:W-:-:S02]  /*5210*/  FMNMX.FTZ R0, R104, R3, !PT ;  /* 0x0000000368007209 */ /* 0x000fc40007810000 */
[----:B------:R-:W-:Y:S02]  /*5220*/  FMNMX.FTZ R3, R76, R4, !PT ;  /* 0x000000044c037209 */ /* 0x000fe40007810000 */
[----:B------:R-:W-:Y:S02]  /*5230*/  FSEL R156, R27, -INF , !P2 ;  /* 0xff8000001b9c7808 */ /* 0x000fe40005000000 */
[C---:B------:R-:W-:Y:S02]  /*5240*/  ISETP.LT.OR P1, PT, R2.reuse, 0x39, P3 ;  /* 0x000000390200780c */ /* 0x040fe40001f21670 */
        /* <DEDUP_REMOVED lines=13> */
.L_x_3741:
[----:B-12---:R-:W-:Y:S01]  /*5320*/  FMNMX.FTZ R4, R4, R0, !PT ;  /* 0x0000000004047209 */ /* 0x006fe20007810000 */
[----:B------:R-:W-:Y:S05]  /*5330*/  BRA.DIV ~URZ, `(.L_x_3602) ;  /* 0x00010c227f007947 */ /* 0x000fea000b800000 */
[----:B------:R-:W1:Y:S04]  /*5340*/  SHFL.BFLY PT, R0, R5, 0x2, 0x1f ;  /* 0x0c401f0005007f89 */ /* 0x000e6800000e0000 */
[----:B------:R-:W2:Y:S01]  /*5350*/  SHFL.BFLY PT, R2, R4, 0x1, 0x1f ;  /* 0x0c201f0004027f89 */ /* 0x000ea200000e0000 */
[----:B-1----:R-:W-:Y:S02]  /*5360*/  FMNMX.FTZ R5, R5, R0, !PT ;  /* 0x0000000005057209 */ /* 0x002fe40007810000 */
[----:B--2---:R-:W-:-:S03]  /*5370*/  FMNMX.FTZ R129, R4, R2, !PT ;  /* 0x0000000204817209 */ /* 0x004fc60007810000 */
[----:B------:R1:W2:Y:S04]  /*5380*/  SHFL.BFLY PT, R3, R5, 0x1, 0x1f ;  /* 0x0c201f0005037f89 */ /* 0x0002a800000e0000 */
.L_x_3742:
        /* <DEDUP_REMOVED lines=47> */
[----:B------:R2:W-:Y:S01]  /*5680*/  MUFU.EX2 R184, R3 ;  /* 0x0000000300b87308 */ /* 0x0005e20000000800 */
[----:B------:R-:W-:-:S04]  /*5690*/  MOV R128, c[0x0][0x2c4] ;  /* 0x0000b10000807a02 */ /* 0x000fc80000000f00 */
[----:B------:R-:W-:Y:S02]  /*56a0*/  ISETP.NE.AND P1, PT, R128, 0x1, PT ;  /* 0x000000018000780c */ /* 0x000fe40003f25270 */
[----:B------:R-:W-:Y:S01]  /*56b0*/  MOV R128, c[0x0][0x32c] ;  /* 0x0000cb0000807a02 */ /* 0x000fe20000000f00 */
[----:B--2---:R-:W-:Y:S01]  /*56c0*/  FFMA.FTZ R3, R10, c[0x0][0x2d0], -R2 ;  /* 0x0000b4000a037a23 */ /* 0x004fe20000010802 */
[----:B------:R-:W-:-:S03]  /*56d0*/  F2FP.BF16.PACK_AB R10, R213, R189 ;  /* 0x000000bdd50a723e */ /* 0x000fc600000010ff */
        /* <DEDUP_REMOVED lines=65> */
[----:B------:R-:W-:-:S05]  /*5af0*/  FFMA.FTZ R0, R112, c[0x0][0x2d0], -R0 ;  /* 0x0000b40070007a23 */ /* 0x000fca0000010800 */
[C---:B------:R-:W-:Y:S01]  /*5b00*/  HMMA.16816.F32.BF16 R20, R8.reuse, R48, RZ ;  /* 0x000000300814723c */ /* 0x040fe200000418ff */
[----:B------:R4:W-:Y:S07]  /*5b10*/  MUFU.EX2 R187, R0 ;  /* 0x0000000000bb7308 */ /* 0x0009ee0000000800 */
[----:B------:R-:W-:Y:S08]  /*5b20*/  HMMA.16816.F32.BF16 R16, R8, R50, RZ ;  /* 0x000000320810723c */ /* 0x000ff000000418ff */
[----:B------:R-:W-:Y:S01]  /*5b30*/  HMMA.16816.F32.BF16 R108, R4, R68, R32 ;  /* 0x00000044046c723c */ /* 0x000fe20000041820 */
[----:B------:R-:W2:Y:S01]  /*5b40*/  LDSM.16.MT88.4 R32, [R169+0x4000] ;  /* 0x00400000a920783b */ /* 0x000ea20000004200 */
[----:B----4-:R-:W-:-:S06]  /*5b50*/  FFMA.FTZ R0, R157, c[0x0][0x2d0], -R2 ;  /* 0x0000b4009d007a23 */ /* 0x010fcc0000010802 */
[C---:B------:R-:W-:Y:S01]  /*5b60*/  HMMA.16816.F32.BF16 R96, R4.reuse, R70, R28 ;  /* 0x000000460460723c */ /* 0x040fe2000004181c */
[----:B------:R-:W-:Y:S07]  /*5b70*/  LDSM.16.MT88.4 R28, [R169+0x4800] ;  /* 0x00480000a91c783b */ /* 0x000fee0000004200 */
        /* <DEDUP_REMOVED lines=158> */
.L_x_3605:
[----:B------:R-:W-:-:S04]  /*6560*/  MOV R2, 0x1 ;  /* 0x0000000100027802 */ /* 0x000fc80000000f00 */
[----:B------:R-:W-:-:S13]  /*6570*/  ISETP.NE.AND P0, PT, R2, c[0x0][0x32c], PT ;  /* 0x0000cb0002007a0c */ /* 0x000fda0003f05270 */
[----:B------:R-:W-:-:S05]  /*6580*/  @P0 IMAD.HI.U32 R2, R3, c[0x0][0x330], RZ ;  /* 0x0000cc0003020a27 */ /* 0x000fca00078e00ff */
[----:B------:R-:W-:Y:S02]  /*6590*/  @P0 SHF.R.U32.HI R3, RZ, c[0x0][0x334], R2 ;  /* 0x0000cd00ff030a19 */ /* 0x000fe40000011602 */
.L_x_3606:
[----:B------:R-:W-:Y:S05]  /*65a0*/  BSYNC B0 ;  /* 0x0000000000007941 */ /* 0x000fea0003800000 */
.L_x_3604:
[----:B------:R-:W-:-:S05]  /*65b0*/  MOV R2, c[0x0][0x32c] ;  /* 0x0000cb0000027a02 */ /* 0x000fca0000000f00 */
[----:B------:R-:W-:-:S05]  /*65c0*/  IMAD R3, R3, R2, c[0x0][0x32c] ;  /* 0x0000cb0003037624 */ /* 0x000fca00078e0202 */
[----:B------:R-:W-:-:S04]  /*65d0*/  IMNMX R0, R0, R3, PT ;  /* 0x0000000300007217 */ /* 0x000fc80003800200 */
.L_x_3603:
        /* <DEDUP_REMOVED lines=8> */
.L_x_3628:
        /* <DEDUP_REMOVED lines=40> */
.L_x_3743:
        /* <DEDUP_REMOVED lines=21> */
.L_x_3744:
        /* <DEDUP_REMOVED lines=22> */
.L_x_3609:
[----:B------:R-:W-:Y:S05]  /*6b90*/  BSYNC B0 ;  /* 0x0000000000007941 */ /* 0x000fea0003800000 */
.L_x_3608:
        /* <DEDUP_REMOVED lines=36> */
[----:B------:R-:W2:Y:S06]  /*6de0*/  LDSM.16.M88.4 R136, [R166+-0x3000] ;  /* 0xffd00000a688783b */ /* 0x000eac0000000200 */
        /* <DEDUP_REMOVED lines=94> */
[----:B------:R-:W-:Y:S07]  /*73d0*/  LDSM.16.M88.4 R144, [R166] ;  /* 0x00000000a690783b */ /* 0x000fee0000000200 */
        /* <DEDUP_REMOVED lines=10> */
[----:B------:R-:W-:Y:S05]  /*7480*/  DEPBAR.LE SB0, 0x0 ;  /* 0x000080000000791a */ /* 0x000fea0000000000 */
        /* <DEDUP_REMOVED lines=48> */
.L_x_3745:
[----:B------:R-:W-:-:S05]  /*7790*/  BRA.DIV ~URZ, `(.L_x_3615) ;  /* 0x0000ebe27f007947 */ /* 0x000fca000b800000 */
[----:B------:R-:W3:Y:S01]  /*77a0*/  SHFL.IDX PT, R0, R139, RZ, 0x181f ;  /* 0x00181fff8b007589 */ /* 0x000ee200000e0000 */
[----:B------:R-:W-:Y:S02]  /*77b0*/  ISETP.GE.AND P2, PT, R182, c[0x0][0x1d4], PT ;  /* 0x00007500b6007a0c */ /* 0x000fe40003f46270 */
[----:B------:R-:W-:Y:S02]  /*77c0*/  ISETP.GE.AND P1, PT, R191, c[0x0][0x1d4], PT ;  /* 0x00007500bf007a0c */ /* 0x000fe40003f26270 */
[----:B---3--:R-:W-:Y:S05]  /*77d0*/  IADD3 R2, P0, R0, R143, RZ ;  /* 0x0000008f00027210 */ /* 0x008fea0007f1e0ff */
[----:B--2---:R-:W-:Y:S01]  /*77e0*/  IMAD.X R3, R128, 0x1, R140, P0 ;  /* 0x0000000180037824 */ /* 0x004fe200000e068c */
[----:B------:R-:W-:Y:S04]  /*77f0*/  IADD3 R136, P0, R0, R144, RZ ;  /* 0x0000009000887210 */ /* 0x000fe80007f1e0ff */
[----:B------:R-:W-:Y:S01]  /*7800*/  @!PT LDS RZ, [RZ] ;  /* 0x00000000fffff984 */ /* 0x000fe20000000800 */
[----:B------:R-:W-:Y:S01]  /*7810*/  @!PT LDS RZ, [RZ] ;  /* 0x00000000fffff984 */ /* 0x000fe20000000800 */
[----:B------:R2:W-:Y:S01]  /*7820*/  LDGSTS.E.BYPASS.LTC128B.128 [R179+0x6100], [R2.64], !P2 ;  /* 0x0610000002b37fae */ /* 0x0005e2000d101d48 */
[----:B------:R-:W-:Y:S05]  /*7830*/  IMAD.X R137, R128, 0x1, R141, P0 ;  /* 0x0000000180897824 */ /* 0x000fea00000e068d */
[----:B------:R3:W-:Y:S01]  /*7840*/  LDGSTS.E.BYPASS.LTC128B.128 [R179+0x8100], [R136.64], !P1 ;  /* 0x0810000088b37fae */ /* 0x0007e2000c901d48 */
[----:B--2---:R-:W-:Y:S03]  /*7850*/  IADD3 R2, P0, R0, R145, RZ ;  /* 0x0000009100027210 */ /* 0x004fe60007f1e0ff */
[----:B------:R-:W2:Y:S02]  /*7860*/  SHFL.IDX PT, R0, R139, 0x1, 0x181f ;  /* 0x00381f008b007f89 */ /* 0x000ea400000e0000 */
[----:B------:R-:W-:Y:S01]  /*7870*/  IMAD.X R3, R128, 0x1, R142, P0 ;  /* 0x0000000180037824 */ /* 0x000fe200000e068e */
[----:B------:R-:W-:Y:S01]  /*7880*/  ISETP.GE.AND P0, PT, R192, c[0x0][0x1d4], PT ;  /* 0x00007500c0007a0c */ /* 0x000fe20003f06270 */
[----:B------:R4:W1:Y:S01]  /*7890*/  SHFL.IDX PT, R128, R129, 0x1, 0x181f ;  /* 0x00381f0081807f89 */ /* 0x00086200000e0000 */
[----:B---3--:R-:W-:Y:S02]  /*78a0*/  SEL R136, RZ, 0x10, P1 ;  /* 0x00000010ff887807 */ /* 0x008fe40000800000 */
[----:B------:R-:W-:Y:S09]  /*78b0*/  SEL R138, RZ, 0x10, P0 ;  /* 0x00000010ff8a7807 */ /* 0x000ff20000000000 */
[----:B------:R3:W-:Y:S01]  /*78c0*/  LDGSTS.E.BYPASS.LTC128B.128 [R179+0xa100], [R2.64], !P0 ;  /* 0x0a10000002b37fae */ /* 0x0007e2000c101d48 */
[----:B-1--4-:R-:W-:Y:S04]  /*78d0*/  SEL R129, RZ, 0x10, P2 ;  /* 0x00000010ff817807 */ /* 0x012fe80001000000 */
.L_x_3746:
[C---:B--23--:R-:W-:Y:S02]  /*78e0*/  IADD3 R2, -R129.reuse, 0x10, RZ ;  /* 0x0000001081027810 */ /* 0x04cfe40007ffe1ff */
        /* <DEDUP_REMOVED lines=21> */
.L_x_3613:
[----:B------:R-:W-:Y:S05]  /*7a40*/  BSYNC B0 ;  /* 0x0000000000007941 */ /* 0x000fea0003800000 */
.L_x_3612:
[----:B------:R-:W-:Y:S01]  /*7a50*/  IMAD.MOV.U32 R0, RZ, RZ, c[0x0][0x2c4] ;  /* 0x0000b100ff007624 */ /* 0x000fe200078e00ff */
        /* <DEDUP_REMOVED lines=8> */
[C---:B-1----:R-:W-:Y:S02]  /*7ae0*/  IADD3 R136, R0.reuse, UR4, RZ ;  /* 0x0000000400887c10 */ /* 0x042fe4000fffe0ff */
[----:B------:R-:W-:Y:S01]  /*7af0*/  IADD3 R137, R0, c[0x0][0x328], RZ ;  /* 0x0000ca0000897a10 */ /* 0x000fe20007ffe0ff */
[----:B------:R-:W-:Y:S05]  /*7b00*/  @P0 IMAD.HI.U32 R2, R128, c[0x0][0x2c8], RZ ;  /* 0x0000b20080020a27 */ /* 0x000fea00078e00ff */
[----:B------:R-:W-:Y:S01]  /*7b10*/  @P0 SHF.R.U32.HI R128, RZ, c[0x0][0x2cc], R2 ;  /* 0x0000b300ff800a19 */ /* 0x000fe20000011602 */
[----:B------:R-:W-:-:S05]  /*7b20*/  BRA.DIV ~URZ, `(.L_x_3616) ;  /* 0x0000ea927f007947 */ /* 0x000fca000b800000 */
[----:B------:R1:W2:Y:S02]  /*7b30*/  SHFL.IDX PT, R3, R128, RZ, 0x1c1f ;  /* 0x001c1fff80037589 */ /* 0x0002a400000e0000 */
.L_x_3747:
[----:B--2---:R-:W-:Y:S01]  /*7b40*/  IADD3 R2, R137, R3, RZ ;  /* 0x0000000389027210 */ /* 0x004fe20007ffe0ff */
        /* <DEDUP_REMOVED lines=18> */
.L_x_3619:
[----:B------:R-:W-:Y:S04]  /*7c70*/  MOV R138, 0x1 ;  /* 0x00000001008a7802 */ /* 0x000fe80000000f00 */
[----:B------:R-:W-:Y:S11]  /*7c80*/  ISETP.NE.AND P0, PT, R138, c[0x0][0x32c], PT ;  /* 0x0000cb008a007a0c */ /* 0x000ff60003f05270 */
[----:B------:R-:W-:Y:S02]  /*7c90*/  @!UPT UIADD3 URZ, URZ, URZ, URZ ;  /* 0x0000003f3f3ff290 */ /* 0x000fe4000fffe03f */
[----:B------:R-:W-:Y:S05]  /*7ca0*/  @P0 IMAD.HI.U32 R138, R3, c[0x0][0x330], RZ ;  /* 0x0000cc00038a0a27 */ /* 0x000fea00078e00ff */
[----:B------:R-:W-:Y:S02]  /*7cb0*/  @P0 SHF.R.U32.HI R3, RZ, c[0x0][0x334], R138 ;  /* 0x0000cd00ff030a19 */ /* 0x000fe4000001168a */
.L_x_3620:
[----:B------:R-:W-:Y:S05]  /*7cc0*/  BSYNC B0 ;  /* 0x0000000000007941 */ /* 0x000fea0003800000 */
.L_x_3618:
[----:B------:R-:W-:Y:S04]  /*7cd0*/  IMAD R3, R3, c[0x0][0x32c], -R129 ;  /* 0x0000cb0003037a24 */ /* 0x000fe800078e0a81 */
[----:B------:R-:W-:Y:S05]  /*7ce0*/  IMAD.IADD R3, R3, 0x1, -R198 ;  /* 0x0000000103037824 */ /* 0x000fea00078e0ac6 */
[----:B------:R-:W-:Y:S02]  /*7cf0*/  IMNMX R0, R0, R3, !PT ;  /* 0x0000000300007217 */ /* 0x000fe40007800200 */
[----:B------:R-:W-:Y:S04]  /*7d00*/  IADD3 R3, R3, c[0x0][0x32c], RZ ;  /* 0x0000cb0003037a10 */ /* 0x000fe80007ffe0ff */
[----:B------:R-:W-:Y:S02]  /*7d10*/  IMNMX R2, R2, R3, PT ;  /* 0x0000000302027217 */ /* 0x000fe40003800200 */
.L_x_3617:
        /* <DEDUP_REMOVED lines=51> */
.L_x_3748:
        /* <DEDUP_REMOVED lines=19> */
.L_x_3624:
[----:B------:R-:W-:Y:S04]  /*8180*/  MOV R4, 0x1 ;  /* 0x0000000100047802 */ /* 0x000fe80000000f00 */
[----:B------:R-:W-:Y:S11]  /*8190*/  ISETP.NE.AND P0, PT, R4, c[0x0][0x32c], PT ;  /* 0x0000cb0004007a0c */ /* 0x000ff60003f05270 */
[----:B------:R-:W-:Y:S02]  /*81a0*/  @!UPT UIADD3 URZ, URZ, URZ, URZ ;  /* 0x0000003f3f3ff290 */ /* 0x000fe4000fffe03f */
[----:B------:R-:W-:Y:S05]  /*81b0*/  @P0 IMAD.HI.U32 R4, R3, c[0x0][0x330], RZ ;  /* 0x0000cc0003040a27 */ /* 0x000fea00078e00ff */
[----:B------:R-:W-:Y:S02]  /*81c0*/  @P0 SHF.R.U32.HI R3, RZ, c[0x0][0x334], R4 ;  /* 0x0000cd00ff030a19 */ /* 0x000fe40000011604 */
.L_x_3625:
[----:B------:R-:W-:Y:S05]  /*81d0*/  BSYNC B0 ;  /* 0x0000000000007941 */ /* 0x000fea0003800000 */
.L_x_3623:
[----:B------:R-:W-:Y:S04]  /*81e0*/  IMAD R129, R3, c[0x0][0x32c], -R129 ;  /* 0x0000cb0003817a24 */ /* 0x000fe800078e0a81 */
[----:B------:R-:W-:Y:S05]  /*81f0*/  IMAD.IADD R3, R129, 0x1, -R198 ;  /* 0x0000000181037824 */ /* 0x000fea00078e0ac6 */
[----:B------:R-:W-:Y:S02]  /*8200*/  IADD3 R4, R3, c[0x0][0x32c], RZ ;  /* 0x0000cb0003047a10 */ /* 0x000fe40007ffe0ff */
[----:B------:R-:W-:Y:S02]  /*8210*/  IMNMX R0, R0, R3, !PT ;  /* 0x0000000300007217 */ /* 0x000fe40007800200 */
[----:B------:R-:W-:Y:S02]  /*8220*/  IMNMX R2, R2, R4, PT ;  /* 0x0000000402027217 */ /* 0x000fe40003800200 */
.L_x_3622:
        /* <DEDUP_REMOVED lines=64> */
[----:B------:R-:W-:Y:S02]  /*8630*/  ISETP.GT.AND P0, PT, R0, 0x39, P1 ;  /* 0x000000390000780c */ /* 0x000fe40000f04270 */
[----:B------:R-:W-:Y:S02]  /*8640*/  FMNMX.FTZ R0, R143, R3, !PT ;  /* 0x000000038f007209 */ /* 0x000fe40007810000 */
[----:B------:R-:W-:Y:S02]  /*8650*/  FMNMX.FTZ R3, R10, R4, !PT ;  /* 0x000000040a037209 */ /* 0x000fe40007810000 */
[----:B------:R-:W-:Y:S02]  /*8660*/  FSEL R8, R31, -INF , !P2 ;  /* 0xff8000001f087808 */ /* 0x000fe40005000000 */
[C---:B------:R-:W-:Y:S02]  /*8670*/  ISETP.LT.OR P1, PT, R2.reuse, 0x39, P3 ;  /* 0x000000390200780c */ /* 0x040fe40001f21670 */
        /* <DEDUP_REMOVED lines=9> */
[----:B-12---:R-:W-:Y:S02]  /*8710*/  FMNMX.FTZ R128, R28, R0, !PT ;  /* 0x000000001c807209 */ /* 0x006fe40007810000 */
[----:B------:R-:W-:Y:S01]  /*8720*/  FMNMX.FTZ R5, R6, R2, !PT ;  /* 0x0000000206057209 */ /* 0x000fe20007810000 */
[----:B------:R-:W-:-:S05]  /*8730*/  BRA.DIV ~URZ, `(.L_x_3626) ;  /* 0x0000df627f007947 */ /* 0x000fca000b800000 */
[----:B------:R1:W2:Y:S02]  /*8740*/  SHFL.BFLY PT, R0, R128, 0x2, 0x1f ;  /* 0x0c401f0080007f89 */ /* 0x0002a400000e0000 */
.L_x_3749:
[----:B--2---:R-:W-:Y:S01]  /*8750*/  FMNMX.FTZ R4, R128, R0, !PT ;  /* 0x0000000080047209 */ /* 0x004fe20007810000 */
[----:B------:R-:W-:-:S05]  /*8760*/  BRA.DIV ~URZ, `(.L_x_3627) ;  /* 0x0000df727f007947 */ /* 0x000fca000b800000 */
[----:B------:R-:W-:Y:S04]  /*8770*/  SHFL.BFLY PT, R0, R5, 0x2, 0x1f ;  /* 0x0c401f0005007f89 */ /* 0x000fe800000e0000 */
[----:B------:R-:W2:Y:S02]  /*8780*/  SHFL.BFLY PT, R2, R4, 0x1, 0x1f ;  /* 0x0c201f0004027f89 */ /* 0x000ea400000e0000 */
[----:B--2---:R-:W-:Y:S02]  /*8790*/  FMNMX.FTZ R129, R4, R2, !PT ;  /* 0x0000000204817209 */ /* 0x004fe40007810000 */
[----:B-1----:R-:W-:Y:S05]  /*87a0*/  FMNMX.FTZ R128, R5, R0, !PT ;  /* 0x0000000005807209 */ /* 0x002fea0007810000 */
[----:B------:R1:W2:Y:S02]  /*87b0*/  SHFL.BFLY PT, R0, R128, 0x1, 0x1f ;  /* 0x0c201f0080007f89 */ /* 0x0002a400000e0000 */
.L_x_3750:
[C---:B------:R-:W-:Y:S01]  /*87c0*/  FMUL.FTZ R2, R129.reuse, c[0x0][0x2d0] ;  /* 0x0000b40081027a20 */ /* 0x040fe20000410000 */
[----:B------:R-:W-:Y:S01]  /*87d0*/  FSETP.NEU.FTZ.AND P0, PT, R129, -INF , PT ;  /* 0xff8000008100780b */ /* 0x000fe20003f1d000 */
[----:B------:R-:W-:Y:S01]  /*87e0*/  WARPSYNC 0xffffffff ;  /* 0xffffffff00007948 */ /* 0x000fe20003800000 */
[----:B--2---:R-:W-:Y:S02]  /*87f0*/  FMNMX.FTZ R3, R0, R128, !PT ;  /* 0x0000008000037209 */ /* 0x004fe40007810000 */
[----:B------:R-:W-:Y:S05]  /*8800*/  FSEL R4, R2, RZ, P0 ;  /* 0x000000ff02047208 */ /* 0x000fea0000000000 */
        /* <DEDUP_REMOVED lines=17> */
[--C-:B--2---:R-:W-:Y:S05]  /*8920*/  FFMA.FTZ R2, R141, c[0x0][0x2d0], -R4.reuse ;  /* 0x0000b4008d027a23 */ /* 0x104fea0000010804 */
[----:B------:R2:W4:Y:S01]  /*8930*/  MUFU.EX2 R183, R2 ;  /* 0x0000000200b77308 */ /* 0x0005220000000800 */
[----:B---3--:R-:W-:Y:S09]  /*8940*/  FMUL.FTZ R5, R3, c[0x0][0x2d0] ;  /* 0x0000b40003057a20 */ /* 0x008ff20000410000 */
[----:B------:R-:W-:Y:S10]  /*8950*/  MUFU.EX2 R155, R155 ;  /* 0x0000009b009b7308 */ /* 0x000ff40000000800 */
[----:B------:R-:W-:Y:S01]  /*8960*/  MUFU.EX2 R154, R154 ;  /* 0x0000009a009a7308 */ /* 0x000fe20000000800 */
[----:B--2---:R-:W-:Y:S02]  /*8970*/  FFMA.FTZ R2, R140, c[0x0][0x2d0], -R4 ;  /* 0x0000b4008c027a23 */ /* 0x004fe40000010804 */
[----:B------:R-:W2:Y:S07]  /*8980*/  LDSM.16.MT88.4 R140, [R168] ;  /* 0x00000000a88c783b */ /* 0x000eae0000004200 */
[----:B------:R3:W5:Y:S02]  /*8990*/  MUFU.EX2 R188, R2 ;  /* 0x0000000200bc7308 */ /* 0x0007640000000800 */
[----:B---3--:R-:W-:Y:S02]  /*89a0*/  FSEL R2, R129, RZ, P0 ;  /* 0x000000ff81027208 */ /* 0x008fe40000000000 */
[----:B------:R-:W-:Y:S03]  /*89b0*/  FSETP.NEU.FTZ.AND P0, PT, R3, -INF , PT ;  /* 0xff8000000300780b */ /* 0x000fe60003f1d000 */
[----:B------:R-:W-:Y:S01]  /*89c0*/  FADD.FTZ R0, -R2, R130 ;  /* 0x0000008202007221 */ /* 0x000fe20000010100 */
[----:B------:R-:W-:Y:S03]  /*89d0*/  FSEL R5, R5, RZ, P0 ;  /* 0x000000ff05057208 */ /* 0x000fe60000000000 */
[----:B------:R-:W-:Y:S02]  /*89e0*/  FMUL.FTZ R0, R0, c[0x0][0x2d0] ;  /* 0x0000b40000007a20 */ /* 0x000fe40000410000 */
[--C-:B------:R-:W-:Y:S01]  /*89f0*/  FFMA.FTZ R4, R24, c[0x0][0x2d0], -R5.reuse ;  /* 0x0000b40018047a23 */ /* 0x100fe20000010805 */
[----:B----4-:R-:W-:Y:S01]  /*8a00*/  F2FP.BF16.PACK_AB R136, R183, R18 ;  /* 0x00000012b788723e */ /* 0x010fe200000010ff */
[----:B------:R3:W4:Y:S01]  /*8a10*/  MUFU.EX2 R2, R0 ;  /* 0x0000000000027308 */ /* 0x0007220000000800 */
[--C-:B------:R-:W-:Y:S01]  /*8a20*/  FFMA.FTZ R148, R11, c[0x0][0x2d0], -R5.reuse ;  /* 0x0000b4000b947a23 */ /* 0x100fe20000010805 */
[----:B-----5:R-:W-:Y:S01]  /*8a30*/  F2FP.BF16.PACK_AB R138, R189, R188 ;  /* 0x000000bcbd8a723e */ /* 0x020fe200000010ff */
        /* <DEDUP_REMOVED lines=8> */
[--C-:B-1----:R-:W-:Y:S02]  /*8ac0*/  FFMA.FTZ R128, R20, c[0x0][0x2d0], -R5.reuse ;  /* 0x0000b40014807a23 */ /* 0x102fe40000010805 */
[--C-:B------:R-:W-:Y:S02]  /*8ad0*/  FFMA.FTZ R177, R7, c[0x0][0x2d0], -R5.reuse ;  /* 0x0000b40007b17a23 */ /* 0x100fe40000010805 */
[--C-:B------:R-:W-:Y:S02]  /*8ae0*/  FFMA.FTZ R184, R6, c[0x0][0x2d0], -R5.reuse ;  /* 0x0000b40006b87a23 */ /* 0x100fe40000010805 */
[--C-:B---3--:R-:W-:Y:S02]  /*8af0*/  FFMA.FTZ R0, R16, c[0x0][0x2d0], -R5.reuse ;  /* 0x0000b40010007a23 */ /* 0x108fe40000010805 */
[--C-:B------:R-:W-:Y:S02]  /*8b00*/  FFMA.FTZ R16, R21, c[0x0][0x2d0], -R5.reuse ;  /* 0x0000b40015107a23 */ /* 0x100fe40000010805 */
[----:B------:R1:W-:Y:S01]  /*8b10*/  MUFU.EX2 R158, R0 ;  /* 0x00000000009e7308 */ /* 0x0003e20000000800 */
[C---:B----4-:R-:W-:Y:S02]  /*8b20*/  FMUL.FTZ R8, R2.reuse, R100 ;  /* 0x0000006402087220 */ /* 0x050fe40000410000 */
[C---:B------:R-:W-:Y:S02]  /*8b30*/  FMUL.FTZ R9, R2.reuse, R101 ;  /* 0x0000006502097220 */ /* 0x040fe40000410000 */
[C---:B------:R-:W-:Y:S02]  /*8b40*/  FMUL.FTZ R12, R2.reuse, R104 ;  /* 0x00000068020c7220 */ /* 0x040fe40000410000 */
[C---:B-----5:R-:W-:Y:S02]  /*8b50*/  FMUL.FTZ R4, R2.reuse, R132 ;  /* 0x0000008402047220 */ /* 0x060fe40000410000 */
[C---:B------:R-:W-:Y:S01]  /*8b60*/  FMUL.FTZ R13, R2.reuse, R105 ;  /* 0x00000069020d7220 */ /* 0x040fe20000410000 */
[----:B------:R-:W3:Y:S01]  /*8b70*/  MUFU.EX2 R186, R16 ;  /* 0x0000001000ba7308 */ /* 0x000ee20000000800 */
        /* <DEDUP_REMOVED lines=8> */
[----:B-1----:R-:W-:Y:S02]  /*8c00*/  FFMA.FTZ R0, R25, c[0x0][0x2d0], -R5 ;  /* 0x0000b40019007a23 */ /* 0x002fe40000010805 */
[C---:B------:R-:W-:Y:S02]  /*8c10*/  FMUL.FTZ R25, R2.reuse, R117 ;  /* 0x0000007502197220 */ /* 0x040fe40000410000 */
[C---:B------:R-:W-:Y:S01]  /*8c20*/  FMUL.FTZ R32, R2.reuse, R124 ;  /* 0x0000007c02207220 */ /* 0x040fe20000410000 */
[----:B------:R1:W4:Y:S01]  /*8c30*/  MUFU.EX2 R157, R0 ;  /* 0x00000000009d7308 */ /* 0x0003220000000800 */
[C---:B------:R-:W-:Y:S02]  /*8c40*/  FMUL.FTZ R36, R2.reuse, R36 ;  /* 0x0000002402247220 */ /* 0x040fe40000410000 */
[C---:B------:R-:W-:Y:S01]  /*8c50*/  FMUL.FTZ R37, R2.reuse, R37 ;  /* 0x0000002502257220 */ /* 0x040fe20000410000 */
[----:B---3--:R-:W-:Y:S01]  /*8c60*/  F2FP.BF16.PACK_AB R139, R185, R186 ;  /* 0x000000bab98b723e */ /* 0x008fe200000010ff */
        /* <DEDUP_REMOVED lines=12> */
[----:B-1----:R-:W-:Y:S01]  /*8d30*/  FSEL R0, R3, RZ, P0 ;  /* 0x000000ff03007208 */ /* 0x002fe20000000000 */
[C---:B------:R-:W-:Y:S01]  /*8d40*/  FMUL.FTZ R57, R2.reuse, R57 ;  /* 0x0000003902397220 */ /* 0x040fe20000410000 */
[----:B----4-:R-:W-:Y:S01]  /*8d50*/  F2FP.BF16.PACK_AB R137, R157, R158 ;  /* 0x0000009e9d89723e */ /* 0x010fe200000010ff */
[----:B------:R-:W-:Y:S01]  /*8d60*/  FMUL.FTZ R60, R2, R60 ;  /* 0x0000003c023c7220 */ /* 0x000fe20000410000 */
[----:B------:R-:W-:Y:S01]  /*8d70*/  ISETP.GT.AND P0, PT, R178, R199, PT ;  /* 0x000000c7b200720c */ /* 0x000fe20003f04270 */
[----:B------:R-:W-:Y:S01]  /*8d80*/  FADD.FTZ R0, -R0, R131 ;  /* 0x0000008300007221 */ /* 0x000fe20000010100 */
[----:B------:R-:W-:Y:S01]  /*8d90*/  MUFU.EX2 R149, R156 ;  /* 0x0000009c00957308 */ /* 0x000fe20000000800 */
[----:B------:R-:W-:Y:S01]  /*8da0*/  FFMA.FTZ R131, R15, c[0x0][0x2d0], -R5 ;  /* 0x0000b4000f837a23 */ /* 0x000fe20000010805 */
[----:B------:R-:W-:Y:S01]  /*8db0*/  IADD3 R178, R178, -0x1, RZ ;  /* 0xffffffffb2b27810 */ /* 0x000fe20007ffe0ff */
[----:B------:R-:W-:Y:S02]  /*8dc0*/  FMUL.FTZ R0, R0, c[0x0][0x2d0] ;  /* 0x0000b40000007a20 */ /* 0x000fe40000410000 */
        /* <DEDUP_REMOVED lines=25> */
[C---:B------:R-:W-:Y:S02]  /*8f60*/  FMUL.FTZ R15, R0.reuse, R107 ;  /* 0x0000006b000f7220 */ /* 0x040fe40000410000 */
[----:B------:R-:W-:Y:S01]  /*8f70*/  LDSM.16.MT88.4 R104, [R168+0x800] ;  /* 0x00080000a868783b */ /* 0x000fe20000004200 */
[C---:B--2---:R-:W-:Y:S02]  /*8f80*/  HMMA.16816.F32.BF16 R4, R136.reuse, R140, R4 ;  /* 0x0000008c8804723c */ /* 0x044fe40000041804 */
[----:B------:R-:W-:Y:S03]  /*8f90*/  MUFU.EX2 R141, R172 ;  /* 0x000000ac008d7308 */ /* 0x000fe60000000800 */
[C---:B------:R-:W-:Y:S02]  /*8fa0*/  FMUL.FTZ R19, R0.reuse, R111 ;  /* 0x0000006f00137220 */ /* 0x040fe40000410000 */
[C---:B------:R-:W-:Y:S01]  /*8fb0*/  FMUL.FTZ R22, R0.reuse, R114 ;  /* 0x0000007200167220 */ /* 0x040fe20000410000 */
[C---:B------:R-:W-:Y:S04]  /*8fc0*/  HMMA.16816.F32.BF16 R8, R136.reuse, R142, R8 ;  /* 0x0000008e8808723c */ /* 0x040fe80000041808 */
[C---:B------:R-:W-:Y:S01]  /*8fd0*/  FMUL.FTZ R23, R0.reuse, R115 ;  /* 0x0000007300177220 */ /* 0x040fe20000410000 */
[----:B------:R-:W-:Y:S01]  /*8fe0*/  MUFU.EX2 R143, R163 ;  /* 0x000000a3008f7308 */ /* 0x000fe20000000800 */
[C---:B------:R-:W-:Y:S02]  /*8ff0*/  FMUL.FTZ R26, R0.reuse, R118 ;  /* 0x00000076001a7220 */ /* 0x040fe40000410000 */
[C---:B------:R-:W-:Y:S02]  /*9000*/  FMUL.FTZ R27, R0.reuse, R119 ;  /* 0x00000077001b7220 */ /* 0x040fe40000410000 */
[----:B------:R-:W-:Y:S02]  /*9010*/  LDSM.16.MT88.4 R116, [R171+0x1800] ;  /* 0x00180000ab74783b */ /* 0x000fe40000004200 */
[C---:B------:R-:W-:Y:S02]  /*9020*/  FMUL.FTZ R34, R0.reuse, R126 ;  /* 0x0000007e00227220 */ /* 0x040fe40000410000 */
[----:B------:R-:W-:Y:S01]  /*9030*/  FMUL.FTZ R35, R0, R127 ;  /* 0x0000007f00237220 */ /* 0x000fe20000410000 */
[----:B------:R-:W-:Y:S01]  /*9040*/  MUFU.EX2 R142, R159 ;  /* 0x0000009f008e7308 */ /* 0x000fe20000000800 */
[----:B------:R-:W-:Y:S02]  /*9050*/  FMUL.FTZ R89, R2, R89 ;  /* 0x0000005902597220 */ /* 0x000fe40000410000 */
[C---:B------:R-:W-:Y:S02]  /*9060*/  FMUL.FTZ R30, R0.reuse, R122 ;  /* 0x0000007a001e7220 */ /* 0x040fe40000410000 */
[----:B------:R-:W-:Y:S01]  /*9070*/  FMUL.FTZ R31, R0, R123 ;  /* 0x0000007b001f7220 */ /* 0x000fe20000410000 */
[C---:B-1----:R-:W-:Y:S03]  /*9080*/  HMMA.16816.F32.BF16 R12, R136.reuse, R100, R12 ;  /* 0x00000064880c723c */ /* 0x042fe6000004180c */
[C---:B------:R-:W-:Y:S01]  /*9090*/  FMUL.FTZ R92, R2.reuse, R92 ;  /* 0x0000005c025c7220 */ /* 0x040fe20000410000 */
[----:B------:R-:W1:Y:S01]  /*90a0*/  MUFU.EX2 R123, R151 ;  /* 0x00000097007b7308 */ /* 0x000e620000000800 */
[C---:B------:R-:W-:Y:S02]  /*90b0*/  FMUL.FTZ R93, R2.reuse, R93 ;  /* 0x0000005d025d7220 */ /* 0x040fe40000410000 */
[C---:B------:R-:W-:Y:S02]  /*90c0*/  FMUL.FTZ R96, R2.reuse, R96 ;  /* 0x0000006002607220 */ /* 0x040fe40000410000 */
[C---:B------:R-:W-:Y:S03]  /*90d0*/  FMUL.FTZ R97, R2.reuse, R97 ;  /* 0x0000006102617220 */ /* 0x040fe60000410000 */
[----:B------:R-:W-:Y:S02]  /*90e0*/  FFMA.FTZ R2, R2, R187, R18 ;  /* 0x000000bb02027223 */ /* 0x000fe40000010012 */
[C---:B------:R-:W-:Y:S01]  /*90f0*/  FMUL.FTZ R18, R0.reuse, R110 ;  /* 0x0000006e00127220 */ /* 0x040fe20000410000 */
[----:B------:R-:W-:Y:S01]  /*9100*/  MUFU.EX2 R187, R144 ;  /* 0x0000009000bb7308 */ /* 0x000fe20000000800 */
[----:B------:R-:W-:Y:S01]  /*9110*/  LDSM.16.MT88.4 R108, [R169+0x800] ;  /* 0x00080000a96c783b */ /* 0x000fe20000004200 */
[C---:B------:R-:W-:Y:S02]  /*9120*/  FMUL.FTZ R38, R0.reuse, R38 ;  /* 0x0000002600267220 */ /* 0x040fe40000410000 */
[C---:B------:R-:W-:Y:S02]  /*9130*/  FMUL.FTZ R39, R0.reuse, R39 ;  /* 0x0000002700277220 */ /* 0x040fe40000410000 */
[C---:B------:R-:W-:Y:S03]  /*9140*/  HMMA.16816.F32.BF16 R16, R136.reuse, R102, R16 ;  /* 0x000000668810723c */ /* 0x040fe60000041810 */
[----:B------:R-:W2:Y:S01]  /*9150*/  LDSM.16.MT88.4 R100, [R171] ;  /* 0x00000000ab64783b */ /* 0x000ea20000004200 */
[C---:B------:R-:W-:Y:S01]  /*9160*/  FMUL.FTZ R42, R0.reuse, R42 ;  /* 0x0000002a002a7220 */ /* 0x040fe20000410000 */
[----:B------:R-:W3:Y:S01]  /*9170*/  MUFU.EX2 R122, R128 ;  /* 0x00000080007a7308 */ /* 0x000ee20000000800 */
[C---:B------:R-:W-:Y:S02]  /*9180*/  FMUL.FTZ R43, R0.reuse, R43 ;  /* 0x0000002b002b7220 */ /* 0x040fe40000410000 */
[C---:B------:R-:W-:Y:S04]  /*9190*/  FMUL.FTZ R46, R0.reuse, R46 ;  /* 0x0000002e002e7220 */ /* 0x040fe80000410000 */
        /* <DEDUP_REMOVED lines=18> */
[C---:B------:R-:W-:Y:S01]  /*92c0*/  FMUL.FTZ R78, R0.reuse, R78 ;  /* 0x0000004e004e7220 */ /* 0x040fe20000410000 */
[C---:B--2---:R-:W-:Y:S02]  /*92d0*/  HMMA.16816.F32.BF16 R20, R136.reuse, R100, R20 ;  /* 0x000000648814723c */ /* 0x044fe40000041814 */
[----:B------:R-:W-:Y:S01]  /*92e0*/  MUFU.EX2 R140, R160 ;  /* 0x000000a0008c7308 */ /* 0x000fe20000000800 */
        /* <DEDUP_REMOVED lines=8> */
[C---:B------:R-:W-:Y:S04]  /*9370*/  FMUL.FTZ R90, R0.reuse, R90 ;  /* 0x0000005a005a7220 */ /* 0x040fe80000410000 */
[C---:B------:R-:W-:Y:S02]  /*9380*/  FMUL.FTZ R91, R0.reuse, R91 ;  /* 0x0000005b005b7220 */ /* 0x040fe40000410000 */
[----:B------:R-:W-:Y:S01]  /*9390*/  FADD.FTZ R2, R183, R2 ;  /* 0x00000002b7027221 */ /* 0x000fe20000010000 */
[----:B------:R-:W-:Y:S01]  /*93a0*/  MUFU.EX2 R130, R184 ;  /* 0x000000b800827308 */ /* 0x000fe20000000800 */
[C---:B------:R-:W-:Y:S02]  /*93b0*/  FMUL.FTZ R94, R0.reuse, R94 ;  /* 0x0000005e005e7220 */ /* 0x040fe40000410000 */
[C---:B------:R-:W-:Y:S02]  /*93c0*/  FMUL.FTZ R95, R0.reuse, R95 ;  /* 0x0000005f005f7220 */ /* 0x040fe40000410000 */
[C---:B------:R-:W-:Y:S02]  /*93d0*/  FMUL.FTZ R98, R0.reuse, R98 ;  /* 0x0000006200627220 */ /* 0x040fe40000410000 */
[C---:B------:R-:W-:Y:S02]  /*93e0*/  FMUL.FTZ R99, R0.reuse, R99 ;  /* 0x0000006300637220 */ /* 0x040fe40000410000 */
[----:B------:R-:W-:Y:S02]  /*93f0*/  FFMA.FTZ R0, R0, R190, R158 ;  /* 0x000000be00007223 */ /* 0x000fe4000001009e */
[----:B------:R-:W4:Y:S02]  /*9400*/  MUFU.EX2 R158, R145 ;  /* 0x00000091009e7308 */ /* 0x000f240000000800 */
[----:B------:R-:W-:Y:S02]  /*9410*/  FADD.FTZ R112, R157, R0 ;  /* 0x000000009d707221 */ /* 0x000fe40000010000 */
[----:B------:R-:W-:Y:S02]  /*9420*/  FADD.FTZ R0, R188, R2 ;  /* 0x00000002bc007221 */ /* 0x000fe40000010000 */
[----:B------:R-:W-:Y:S02]  /*9430*/  FADD.FTZ R2, R186, R112 ;  /* 0x00000070ba027221 */ /* 0x000fe40000010000 */
[----:B------:R-:W-:Y:S01]  /*9440*/  LDSM.16.MT88.4 R112, [R169+0x1000] ;  /* 0x00100000a970783b */ /* 0x000fe20000004200 */
[----:B------:R-:W-:Y:S01]  /*9450*/  FADD.FTZ R0, R189, R0 ;  /* 0x00000000bd007221 */ /* 0x000fe20000010000 */
[----:B------:R-:W5:Y:S01]  /*9460*/  MUFU.EX2 R145, R161 ;  /* 0x000000a100917308 */ /* 0x000f620000000800 */
[----:B------:R-:W-:Y:S02]  /*9470*/  FADD.FTZ R2, R185, R2 ;  /* 0x00000002b9027221 */ /* 0x000fe40000010000 */
[----:B-1----:R-:W-:Y:S01]  /*9480*/  FADD.FTZ R0, R123, R0 ;  /* 0x000000007b007221 */ /* 0x002fe20000010000 */
        /* <DEDUP_REMOVED lines=26> */
[----:B------:R-:W-:Y:S04]  /*9630*/  HMMA.16816.F32.BF16 R96, R136, R102, R96 ;  /* 0x000000668860723c */ /* 0x000fe80000041860 */
[----:B---3--:R-:W-:Y:S03]  /*9640*/  F2FP.BF16.PACK_AB R101, R121, R122 ;  /* 0x0000007a7965723e */ /* 0x008fe600000010ff */
[----:B------:R-:W-:Y:S02]  /*9650*/  F2FP.BF16.PACK_AB R102, R187, R132 ;  /* 0x00000084bb66723e */ /* 0x000fe400000010ff */
[----:B----4-:R-:W-:Y:S03]  /*9660*/  F2FP.BF16.PACK_AB R103, R158, R120 ;  /* 0x000000789e67723e */ /* 0x010fe600000010ff */
[----:B------:R-:W-:Y:S02]  /*9670*/  F2FP.BF16.PACK_AB R136, R143, R141 ;  /* 0x0000008d8f88723e */ /* 0x000fe400000010ff */
[----:B-----5:R-:W-:Y:S02]  /*9680*/  F2FP.BF16.PACK_AB R138, R145, R144 ;  /* 0x00000090918a723e */ /* 0x020fe400000010ff */
[C---:B------:R-:W-:Y:S05]  /*9690*/  HMMA.16816.F32.BF16 R4, R100.reuse, R104, R4 ;  /* 0x000000686404723c */ /* 0x040fea0000041804 */
[----:B------:R-:W-:Y:S02]  /*96a0*/  F2FP.BF16.PACK_AB R137, R140, R142 ;  /* 0x0000008e8c89723e */ /* 0x000fe400000010ff */
[----:B------:R-:W-:Y:S01]  /*96b0*/  F2FP.BF16.PACK_AB R139, R130, R131 ;  /* 0x00000083828b723e */ /* 0x000fe200000010ff */
        /* <DEDUP_REMOVED lines=73> */
[----:B------:R-:W-:Y:S07]  /*9b50*/  HMMA.16816.F32.BF16 R96, R100, R110, R96 ;  /* 0x0000006e6460723c */ /* 0x000fee0000041860 */
[----:B------:R-:W-:Y:S02]  /*9b60*/  FADD.FTZ R100, R122, R2 ;  /* 0x000000027a647221 */ /* 0x000fe40000010000 */
[----:B------:R-:W-:Y:S02]  /*9b70*/  FADD.FTZ R2, R124, R0 ;  /* 0x000000007c027221 */ /* 0x000fe40000010000 */
[----:B------:R-:W2:Y:S01]  /*9b80*/  LDSM.16.MT88.4 R124, [R170+0x1800] ;  /* 0x00180000aa7c783b */ /* 0x000ea20000004200 */
[----:B------:R-:W-:Y:S02]  /*9b90*/  FADD.FTZ R0, R121, R100 ;  /* 0x0000006479007221 */ /* 0x000fe40000010000 */
[----:B------:R-:W-:Y:S02]  /*9ba0*/  FADD.FTZ R128, R132, R2 ;  /* 0x0000000284807221 */ /* 0x000fe40000010000 */
[----:B------:R-:W-:Y:S02]  /*9bb0*/  FADD.FTZ R2, R120, R0 ;  /* 0x0000000078027221 */ /* 0x000fe40000010000 */
[----:B------:R-:W-:Y:S02]  /*9bc0*/  FADD.FTZ R0, R187, R128 ;  /* 0x00000080bb007221 */ /* 0x000fe40000010000 */
[----:B------:R-:W-:Y:S02]  /*9bd0*/  FADD.FTZ R2, R158, R2 ;  /* 0x000000029e027221 */ /* 0x000fe40000010000 */
[----:B------:R-:W-:Y:S02]  /*9be0*/  FADD.FTZ R0, R149, R0 ;  /* 0x0000000095007221 */ /* 0x000fe40000010000 */
[----:B------:R-:W-:Y:S01]  /*9bf0*/  FADD.FTZ R2, R150, R2 ;  /* 0x0000000296027221 */ /* 0x000fe20000010000 */
        /* <DEDUP_REMOVED lines=8> */
[C---:B------:R-:W-:Y:S01]  /*9c80*/  HMMA.16816.F32.BF16 R104, R136.reuse, R112, R12 ;  /* 0x000000708868723c */ /* 0x040fe2000004180c */
[----:B------:R-:W4:Y:S03]  /*9c90*/  LDSM.16.MT88.4 R12, [R171+0x3800] ;  /* 0x00380000ab0c783b */ /* 0x000f260000004200 */
[----:B------:R-:W-:Y:S04]  /*9ca0*/  FADD.FTZ R0, R152, R0 ;  /* 0x0000000098007221 */ /* 0x000fe80000010000 */
[C---:B------:R-:W-:Y:S01]  /*9cb0*/  HMMA.16816.F32.BF16 R108, R136.reuse, R114, R16 ;  /* 0x00000072886c723c */ /* 0x040fe20000041810 */
[----:B------:R-:W5:Y:S07]  /*9cc0*/  LDSM.16.MT88.4 R16, [R170+0x3800] ;  /* 0x00380000aa10783b */ /* 0x000f6e0000004200 */
[C---:B------:R-:W-:Y:S08]  /*9cd0*/  HMMA.16816.F32.BF16 R112, R136.reuse, R116, R20 ;  /* 0x000000748870723c */ /* 0x040ff00000041814 */
[C---:B------:R-:W-:Y:S08]  /*9ce0*/  HMMA.16816.F32.BF16 R116, R136.reuse, R118, R24 ;  /* 0x000000768874723c */ /* 0x040ff00000041818 */
[C---:B--2---:R-:W-:Y:S08]  /*9cf0*/  HMMA.16816.F32.BF16 R120, R136.reuse, R124, R28 ;  /* 0x0000007c8878723c */ /* 0x044ff0000004181c */
[C---:B------:R-:W-:Y:S08]  /*9d00*/  HMMA.16816.F32.BF16 R124, R136.reuse, R126, R32 ;  /* 0x0000007e887c723c */ /* 0x040ff00000041820 */
[C---:B-1----:R-:W-:Y:S08]  /*9d10*/  HMMA.16816.F32.BF16 R36, R136.reuse, R4, R36 ;  /* 0x000000048824723c */ /* 0x042ff00000041824 */
[C---:B------:R-:W-:Y:S01]  /*9d20*/  HMMA.16816.F32.BF16 R40, R136.reuse, R6, R40 ;  /* 0x000000068828723c */ /* 0x040fe20000041828 */
[----:B------:R-:W1:Y:S07]  /*9d30*/  LDSM.16.MT88.4 R4, [R168+0x5800] ;  /* 0x00580000a804783b */ /* 0x000e6e0000004200 */
        /* <DEDUP_REMOVED lines=20> */
[-C--:B------:R-:W-:Y:S01]  /*9e80*/  MOV R131, R3.reuse ;  /* 0x0000000300837202 */ /* 0x080fe20000000f00 */
        /* <DEDUP_REMOVED lines=9> */
.L_x_3607:
        /* <DEDUP_REMOVED lines=21> */
.L_x_3631:
[----:B------:R-:W-:-:S04]  /*a070*/  MOV R3, 0x1 ;  /* 0x0000000100037802 */ /* 0x000fc80000000f00 */
[----:B------:R-:W-:-:S13]  /*a080*/  ISETP.NE.AND P0, PT, R3, c[0x0][0x32c], PT ;  /* 0x0000cb0003007a0c */ /* 0x000fda0003f05270 */
[----:B------:R-:W-:-:S05]  /*a090*/  @P0 IMAD.HI.U32 R3, R0, c[0x0][0x330], RZ ;  /* 0x0000cc0000030a27 */ /* 0x000fca00078e00ff */
[----:B------:R-:W-:Y:S02]  /*a0a0*/  @P0 SHF.R.U32.HI R0, RZ, c[0x0][0x334], R3 ;  /* 0x0000cd00ff000a19 */ /* 0x000fe40000011603 */
.L_x_3632:
[----:B------:R-:W-:Y:S05]  /*a0b0*/  BSYNC B0 ;  /* 0x0000000000007941 */ /* 0x000fea0003800000 */
.L_x_3630:
[----:B------:R-:W-:-:S05]  /*a0c0*/  IMAD R0, R0, c[0x0][0x32c], RZ ;  /* 0x0000cb0000007a24 */ /* 0x000fca00078e02ff */
[----:B------:R-:W-:-:S04]  /*a0d0*/  IMNMX R2, R2, R0, !PT ;  /* 0x0000000002027217 */ /* 0x000fc80007800200 */
.L_x_3629:
        /* <DEDUP_REMOVED lines=9> */
.L_x_3644:
        /* <DEDUP_REMOVED lines=40> */
.L_x_3751:
        /* <DEDUP_REMOVED lines=21> */
.L_x_3752:
        /* <DEDUP_REMOVED lines=22> */
.L_x_3635:
[----:B------:R-:W-:Y:S05]  /*a6a0*/  BSYNC B0 ;  /* 0x0000000000007941 */ /* 0x000fea0003800000 */
.L_x_3634:
        /* <DEDUP_REMOVED lines=191> */
.L_x_3753:
        /* <DEDUP_REMOVED lines=21> */
.L_x_3754:
        /* <DEDUP_REMOVED lines=22> */
.L_x_3639:
[----:B------:R-:W-:Y:S05]  /*b550*/  BSYNC B0 ;  /* 0x0000000000007941 */ /* 0x000fea0003800000 */
.L_x_3638:
        /* <DEDUP_REMOVED lines=35> */
.L_x_3755:
[----:B--2---:R-:W-:Y:S01]  /*b790*/  FMNMX.FTZ R129, R128, R0, !PT ;  /* 0x0000000080817209 */ /* 0x004fe20007810000 */
[----:B------:R-:W-:-:S05]  /*b7a0*/  BRA.DIV ~URZ, `(.L_x_3643) ;  /* 0x0000b5b27f007947 */ /* 0x000fca000b800000 */
[----:B------:R-:W-:Y:S04]  /*b7b0*/  SHFL.BFLY PT, R0, R136, 0x2, 0x1f ;  /* 0x0c401f0088007f89 */ /* 0x000fe800000e0000 */
[----:B------:R-:W2:Y:S02]  /*b7c0*/  SHFL.BFLY PT, R2, R129, 0x1, 0x1f ;  /* 0x0c201f0081027f89 */ /* 0x000ea400000e0000 */
[----:B--2---:R-:W-:Y:S02]  /*b7d0*/  FMNMX.FTZ R129, R129, R2, !PT ;  /* 0x0000000281817209 */ /* 0x004fe40007810000 */
[----:B-1----:R-:W-:Y:S05]  /*b7e0*/  FMNMX.FTZ R128, R136, R0, !PT ;  /* 0x0000000088807209 */ /* 0x002fea0007810000 */
[----:B------:R1:W2:Y:S02]  /*b7f0*/  SHFL.BFLY PT, R0, R128, 0x1, 0x1f ;  /* 0x0c201f0080007f89 */ /* 0x0002a400000e0000 */
.L_x_3756:
        /* <DEDUP_REMOVED lines=8> */
[----:B------:R-:W-:Y:S01]  /*b880*/  MUFU.EX2 R2, R2 ;  /* 0x0000000200027308 */ /* 0x000fe20000000800 */
[--C-:B---3--:R-:W-:Y:S09]  /*b890*/  FFMA.FTZ R3, R5, c[0x0][0x2d0], -R136.reuse ;  /* 0x0000b40005037a23 */ /* 0x108ff20000010888 */
[----:B------:R3:W4:Y:S02]  /*b8a0*/  MUFU.EX2 R140, R3 ;  /* 0x00000003008c7308 */ /* 0x0007240000000800 */
[--C-:B---3--:R-:W-:Y:S01]  /*b8b0*/  FFMA.FTZ R3, R8, c[0x0][0x2d0], -R136.reuse ;  /* 0x0000b40008037a23 */ /* 0x108fe20000010888 */
[----:B----4-:R-:W-:Y:S01]  /*b8c0*/  F2FP.BF16.PACK_AB R8, R140, R137 ;  /* 0x000000898c08723e */ /* 0x010fe200000010ff */
        /* <DEDUP_REMOVED lines=30> */
[C---:B--2---:R-:W-:Y:S02]  /*bab0*/  FADD.FTZ R0, -R3.reuse, R131 ;  /* 0x0000008303007221 */ /* 0x044fe40000010100 */
[----:B------:R-:W-:Y:S02]  /*bac0*/  FMUL.FTZ R131, R3, c[0x0][0x2d0] ;  /* 0x0000b40003837a20 */ /* 0x000fe40000410000 */
[----:B------:R-:W-:Y:S02]  /*bad0*/  FMUL.FTZ R0, R0, c[0x0][0x2d0] ;  /* 0x0000b40000007a20 */ /* 0x000fe40000410000 */
[--C-:B------:R-:W-:Y:S02]  /*bae0*/  FFMA.FTZ R6, R6, c[0x0][0x2d0], -R131.reuse ;  /* 0x0000b40006067a23 */ /* 0x100fe40000010883 */
[----:B------:R-:W-:Y:S02]  /*baf0*/  FFMA.FTZ R7, R7, c[0x0][0x2d0], -R131 ;  /* 0x0000b40007077a23 */ /* 0x000fe40000010883 */
[----:B------:R-:W2:Y:S01]  /*bb00*/  MUFU.EX2 R0, R0 ;  /* 0x0000000000007308 */ /* 0x000ea20000000800 */
        /* <DEDUP_REMOVED lines=11> */
[----:B------:R4:W5:Y:S01]  /*bbc0*/  MUFU.EX2 R139, R7 ;  /* 0x00000007008b7308 */ /* 0x0009620000000800 */
[C---:B------:R-:W-:Y:S02]  /*bbd0*/  FMUL.FTZ R76, R2.reuse, R76 ;  /* 0x0000004c024c7220 */ /* 0x040fe40000410000 */
[C---:B------:R-:W-:Y:S02]  /*bbe0*/  FMUL.FTZ R77, R2.reuse, R77 ;  /* 0x0000004d024d7220 */ /* 0x040fe40000410000 */
[C---:B------:R-:W-:Y:S02]  /*bbf0*/  FMUL.FTZ R80, R2.reuse, R80 ;  /* 0x0000005002507220 */ /* 0x040fe40000410000 */
[C---:B------:R-:W-:Y:S02]  /*bc00*/  FMUL.FTZ R81, R2.reuse, R81 ;  /* 0x0000005102517220 */ /* 0x040fe40000410000 */
[C---:B------:R-:W-:Y:S02]  /*bc10*/  FMUL.FTZ R84, R2.reuse, R84 ;  /* 0x0000005402547220 */ /* 0x040fe40000410000 */
[C---:B------:R-:W-:Y:S02]  /*bc20*/  FMUL.FTZ R85, R2.reuse, R85 ;  /* 0x0000005502557220 */ /* 0x040fe40000410000 */
[----:B------:R-:W-:Y:S02]  /*bc30*/  FMUL.FTZ R88, R2, R88 ;  /* 0x0000005802587220 */ /* 0x000fe40000410000 */
[----:B--2---:R-:W-:Y:S02]  /*bc40*/  FMUL.FTZ R6, R0, R134 ;  /* 0x0000008600067220 */ /* 0x004fe40000410000 */
[C---:B------:R-:W-:Y:S02]  /*bc50*/  FMUL.FTZ R89, R2.reuse, R89 ;  /* 0x0000005902597220 */ /* 0x040fe40000410000 */
[C---:B------:R-:W-:Y:S02]  /*bc60*/  FMUL.FTZ R92, R2.reuse, R92 ;  /* 0x0000005c025c7220 */ /* 0x040fe40000410000 */
[C---:B------:R-:W-:Y:S02]  /*bc70*/  FMUL.FTZ R93, R2.reuse, R93 ;  /* 0x0000005d025d7220 */ /* 0x040fe40000410000 */
[----:B------:R-:W-:Y:S02]  /*bc80*/  FFMA.FTZ R130, R2, R187, R137 ;  /* 0x000000bb02827223 */ /* 0x000fe40000010089 */
[----:B----4-:R-:W-:Y:S02]  /*bc90*/  FMUL.FTZ R7, R0, R135 ;  /* 0x0000008700077220 */ /* 0x010fe40000410000 */
[----:B------:R-:W2:Y:S01]  /*bca0*/  LDSM.16.MT88.4 R132, [R168] ;  /* 0x00000000a884783b */ /* 0x000ea20000004200 */
        /* <DEDUP_REMOVED lines=49> */
[----:B------:R-:W-:Y:S01]  /*bfc0*/  F2FP.BF16.PACK_AB R10, R152, R141 ;  /* 0x0000008d980a723e */ /* 0x000fe200000010ff */
[----:B-1-3--:R-:W-:Y:S01]  /*bfd0*/  FFMA.FTZ R128, R0, R190, R9 ;  /* 0x000000be00807223 */ /* 0x00afe20000010009 */
[----:B-----5:R-:W-:Y:S01]  /*bfe0*/  F2FP.BF16.PACK_AB R9, R139, R9 ;  /* 0x000000098b09723e */ /* 0x020fe200000010ff */
[--C-:B------:R-:W-:Y:S01]  /*bff0*/  FFMA.FTZ R0, R11, c[0x0][0x2d0], -R131.reuse ;  /* 0x0000b4000b007a23 */ /* 0x100fe20000010883 */
[----:B------:R1:W3:Y:S10]  /*c000*/  MUFU.EX2 R138, R2 ;  /* 0x00000002008a7308 */ /* 0x0002f40000000800 */
[----:B------:R-:W4:Y:S01]  /*c010*/  MUFU.EX2 R146, R0 ;  /* 0x0000000000927308 */ /* 0x000f220000000800 */
[----:B-1----:R-:W-:Y:S04]  /*c020*/  FADD.FTZ R2, R139, R128 ;  /* 0x000000808b027221 */ /* 0x002fe80000010000 */
[----:B---3--:R-:W-:Y:S02]  /*c030*/  FADD.FTZ R128, R138, R2 ;  /* 0x000000028a807221 */ /* 0x008fe40000010000 */
[--C-:B------:R-:W-:Y:S01]  /*c040*/  FFMA.FTZ R2, R33, c[0x0][0x2d0], -R136.reuse ;  /* 0x0000b40021027a23 */ /* 0x100fe20000010888 */
[----:B----4-:R-:W-:Y:S01]  /*c050*/  F2FP.BF16.PACK_AB R11, R146, R138 ;  /* 0x0000008a920b723e */ /* 0x010fe200000010ff */
[--C-:B------:R-:W-:Y:S04]  /*c060*/  FFMA.FTZ R0, R12, c[0x0][0x2d0], -R136.reuse ;  /* 0x0000b4000c007a23 */ /* 0x100fe80000010888 */
[----:B------:R1:W-:Y:S02]  /*c070*/  MUFU.EX2 R137, R0 ;  /* 0x0000000000897308 */ /* 0x0003e40000000800 */
[C---:B--2---:R-:W-:Y:S08]  /*c080*/  HMMA.16816.F32.BF16 R4, R8.reuse, R132, R4 ;  /* 0x000000840804723c */ /* 0x044ff00000041804 */
[C---:B------:R-:W-:Y:S01]  /*c090*/  HMMA.16816.F32.BF16 R100, R8.reuse, R134, R100 ;  /* 0x000000860864723c */ /* 0x040fe20000041864 */
[----:B------:R-:W2:Y:S03]  /*c0a0*/  LDSM.16.MT88.4 R132, [R169] ;  /* 0x00000000a984783b */ /* 0x000ea60000004200 */
[--C-:B-1----:R-:W-:Y:S04]  /*c0b0*/  FFMA.FTZ R0, R13, c[0x0][0x2d0], -R136.reuse ;  /* 0x0000b4000d007a23 */ /* 0x102fe80000010888 */
[----:B------:R1:W-:Y:S01]  /*c0c0*/  MUFU.EX2 R149, R0 ;  /* 0x0000000000957308 */ /* 0x0003e20000000800 */
[C---:B--2---:R-:W-:Y:S03]  /*c0d0*/  HMMA.16816.F32.BF16 R104, R8.reuse, R132, R104 ;  /* 0x000000840868723c */ /* 0x044fe60000041868 */
[----:B-1----:R-:W-:Y:S02]  /*c0e0*/  FFMA.FTZ R0, R16, c[0x0][0x2d0], -R136 ;  /* 0x0000b40010007a23 */ /* 0x002fe40000010888 */
[----:B------:R-:W-:Y:S04]  /*c0f0*/  FADD.FTZ R16, R140, R130 ;  /* 0x000000828c107221 */ /* 0x000fe80000010000 */
[----:B------:R1:W-:Y:S01]  /*c100*/  MUFU.EX2 R151, R0 ;  /* 0x0000000000977308 */ /* 0x0003e20000000800 */
[C---:B------:R-:W-:Y:S01]  /*c110*/  HMMA.16816.F32.BF16 R108, R8.reuse, R134, R108 ;  /* 0x00000086086c723c */ /* 0x040fe2000004186c */
[----:B------:R-:W2:Y:S02]  /*c120*/  LDSM.16.MT88.4 R132, [R171] ;  /* 0x00000000ab84783b */ /* 0x000ea40000004200 */
[----:B------:R-:W-:Y:S02]  /*c130*/  FADD.FTZ R130, R141, R16 ;  /* 0x000000108d827221 */ /* 0x000fe40000010000 */
[--C-:B-1----:R-:W-:Y:S04]  /*c140*/  FFMA.FTZ R0, R17, c[0x0][0x2d0], -R136.reuse ;  /* 0x0000b40011007a23 */ /* 0x102fe80000010888 */
[----:B------:R1:W-:Y:S01]  /*c150*/  MUFU.EX2 R154, R0 ;  /* 0x00000000009a7308 */ /* 0x0003e20000000800 */
[C---:B--2---:R-:W-:Y:S08]  /*c160*/  HMMA.16816.F32.BF16 R112, R8.reuse, R132, R112 ;  /* 0x000000840870723c */ /* 0x044ff00000041870 */
[C---:B------:R-:W-:Y:S01]  /*c170*/  HMMA.16816.F32.BF16 R116, R8.reuse, R134, R116 ;  /* 0x000000860874723c */ /* 0x040fe20000041874 */
[----:B------:R-:W2:Y:S03]  /*c180*/  LDSM.16.MT88.4 R132, [R170] ;  /* 0x00000000aa84783b */ /* 0x000ea60000004200 */
[--C-:B-1----:R-:W-:Y:S04]  /*c190*/  FFMA.FTZ R0, R14, c[0x0][0x2d0], -R131.reuse ;  /* 0x0000b4000e007a23 */ /* 0x102fe80000010883 */
[----:B------:R1:W3:Y:S04]  /*c1a0*/  MUFU.EX2 R145, R0 ;  /* 0x0000000000917308 */ /* 0x0002e80000000800 */
[--C-:B-1----:R-:W-:Y:S02]  /*c1b0*/  FFMA.FTZ R0, R15, c[0x0][0x2d0], -R131.reuse ;  /* 0x0000b4000f007a23 */ /* 0x102fe40000010883 */
[----:B------:R-:W-:Y:S04]  /*c1c0*/  LDSM.16.MT88.4 R12, [R168+0x800] ;  /* 0x00080000a80c783b */ /* 0x000fe80000004200 */
[----:B------:R1:W4:Y:S01]  /*c1d0*/  MUFU.EX2 R148, R0 ;  /* 0x0000000000947308 */ /* 0x0003220000000800 */
[C---:B--2---:R-:W-:Y:S08]  /*c1e0*/  HMMA.16816.F32.BF16 R120, R8.reuse, R132, R120 ;  /* 0x000000840878723c */ /* 0x044ff00000041878 */
[C---:B------:R-:W-:Y:S01]  /*c1f0*/  HMMA.16816.F32.BF16 R124, R8.reuse, R134, R124 ;  /* 0x00000086087c723c */ /* 0x040fe2000004187c */
[----:B------:R-:W2:Y:S03]  /*c200*/  LDSM.16.MT88.4 R132, [R168+0x2000] ;  /* 0x00200000a884783b */ /* 0x000ea60000004200 */
[--C-:B-1----:R-:W-:Y:S04]  /*c210*/  FFMA.FTZ R0, R18, c[0x0][0x2d0], -R131.reuse ;  /* 0x0000b40012007a23 */ /* 0x102fe80000010883 */
[----:B------:R1:W5:Y:S04]  /*c220*/  MUFU.EX2 R150, R0 ;  /* 0x0000000000967308 */ /* 0x0003680000000800 */
[--C-:B-1----:R-:W-:Y:S01]  /*c230*/  FFMA.FTZ R0, R19, c[0x0][0x2d0], -R131.reuse ;  /* 0x0000b40013007a23 */ /* 0x102fe20000010883 */
[C---:B--2---:R-:W-:Y:S01]  /*c240*/  HMMA.16816.F32.BF16 R36, R8.reuse, R132, R36 ;  /* 0x000000840824723c */ /* 0x044fe20000041824 */
[----:B------:R-:W-:Y:S04]  /*c250*/  LDSM.16.MT88.4 R16, [R170+0x800] ;  /* 0x00080000aa10783b */ /* 0x000fe80000004200 */
[----:B------:R1:W2:Y:S03]  /*c260*/  MUFU.EX2 R153, R0 ;  /* 0x0000000000997308 */ /* 0x0002a60000000800 */
        /* <DEDUP_REMOVED lines=9> */
[--C-:B--2---:R-:W-:Y:S02]  /*c300*/  FFMA.FTZ R0, R24, c[0x0][0x2d0], -R136.reuse ;  /* 0x0000b40018007a23 */ /* 0x104fe40000010888 */
[--C-:B------:R-:W-:Y:S06]  /*c310*/  FFMA.FTZ R24, R32, c[0x0][0x2d0], -R136.reuse ;  /* 0x0000b40020187a23 */ /* 0x100fec0000010888 */
[----:B------:R2:W-:Y:S01]  /*c320*/  MUFU.EX2 R143, R0 ;  /* 0x00000000008f7308 */ /* 0x0005e20000000800 */
[C---:B-1----:R-:W-:Y:S08]  /*c330*/  HMMA.16816.F32.BF16 R52, R8.reuse, R132, R52 ;  /* 0x000000840834723c */ /* 0x042ff00000041834 */
[C---:B------:R-:W-:Y:S01]  /*c340*/  HMMA.16816.F32.BF16 R56, R8.reuse, R134, R56 ;  /* 0x000000860838723c */ /* 0x040fe20000041838 */
[----:B------:R-:W1:Y:S03]  /*c350*/  LDSM.16.MT88.4 R132, [R170+0x2000] ;  /* 0x00200000aa84783b */ /* 0x000e660000004200 */
[--C-:B--2---:R-:W-:Y:S02]  /*c360*/  FFMA.FTZ R0, R25, c[0x0][0x2d0], -R136.reuse ;  /* 0x0000b40019007a23 */ /* 0x104fe40000010888 */
[----:B------:R-:W-:Y:S02]  /*c370*/  FFMA.FTZ R25, R29, c[0x0][0x2d0], -R136 ;  /* 0x0000b4001d197a23 */ /* 0x000fe40000010888 */
[----:B------:R2:W-:Y:S01]  /*c380*/  MUFU.EX2 R147, R0 ;  /* 0x0000000000937308 */ /* 0x0005e20000000800 */
[----:B------:R-:W-:Y:S09]  /*c390*/  FADD.FTZ R29, R146, R128 ;  /* 0x00000080921d7221 */ /* 0x000ff20000010000 */
[----:B------:R-:W-:Y:S01]  /*c3a0*/  MUFU.EX2 R128, R25 ;  /* 0x0000001900807308 */ /* 0x000fe20000000800 */
[--C-:B--2---:R-:W-:Y:S09]  /*c3b0*/  FFMA.FTZ R0, R22, c[0x0][0x2d0], -R131.reuse ;  /* 0x0000b40016007a23 */ /* 0x104ff20000010883 */
[----:B------:R2:W2:Y:S01]  /*c3c0*/  MUFU.EX2 R141, R0 ;  /* 0x00000000008d7308 */ /* 0x0004a20000000800 */
[C---:B-1----:R-:W-:Y:S08]  /*c3d0*/  HMMA.16816.F32.BF16 R60, R8.reuse, R132, R60 ;  /* 0x00000084083c723c */ /* 0x042ff0000004183c */
[C---:B------:R-:W-:Y:S01]  /*c3e0*/  HMMA.16816.F32.BF16 R64, R8.reuse, R134, R64 ;  /* 0x000000860840723c */ /* 0x040fe20000041840 */
[----:B------:R-:W1:Y:S03]  /*c3f0*/  LDSM.16.MT88.4 R132, [R168+0x4000] ;  /* 0x00400000a884783b */ /* 0x000e660000004200 */
[--C-:B--2---:R-:W-:Y:S05]  /*c400*/  FFMA.FTZ R0, R23, c[0x0][0x2d0], -R131.reuse ;  /* 0x0000b40017007a23 */ /* 0x104fea0000010883 */
[----:B------:R-:W-:Y:S01]  /*c410*/  LDSM.16.MT88.4 R20, [R171+0x1000] ;  /* 0x00100000ab14783b */ /* 0x000fe20000004200 */
[----:B------:R2:W1:Y:S02]  /*c420*/  MUFU.EX2 R140, R0 ;  /* 0x00000000008c7308 */ /* 0x0004640000000800 */
[--C-:B--2---:R-:W-:Y:S01]  /*c430*/  FFMA.FTZ R0, R26, c[0x0][0x2d0], -R131.reuse ;  /* 0x0000b4001a007a23 */ /* 0x104fe20000010883 */
[C---:B-1----:R-:W-:Y:S03]  /*c440*/  HMMA.16816.F32.BF16 R68, R8.reuse, R132, R68 ;  /* 0x000000840844723c */ /* 0x042fe60000041844 */
[----:B------:R-:W-:Y:S04]  /*c450*/  FFMA.FTZ R26, R28, c[0x0][0x2d0], -R136 ;  /* 0x0000b4001c1a7a23 */ /* 0x000fe80000010888 */
[----:B------:R1:W2:Y:S01]  /*c460*/  MUFU.EX2 R139, R0 ;  /* 0x00000000008b7308 */ /* 0x0002a20000000800 */
[--C-:B------:R-:W-:Y:S01]  /*c470*/  FFMA.FTZ R28, R35, c[0x0][0x2d0], -R131.reuse ;  /* 0x0000b400231c7a23 */ /* 0x100fe20000010883 */
[C---:B------:R-:W-:Y:S01]  /*c480*/  HMMA.16816.F32.BF16 R72, R8.reuse, R134, R72 ;  /* 0x000000860848723c */ /* 0x040fe20000041848 */
[----:B------:R-:W2:Y:S07]  /*c490*/  LDSM.16.MT88.4 R132, [R169+0x4000] ;  /* 0x00400000a984783b */ /* 0x000eae0000004200 */
[----:B------:R-:W-:Y:S10]  /*c4a0*/  MUFU.EX2 R33, R26 ;  /* 0x0000001a00217308 */ /* 0x000ff40000000800 */
[----:B------:R3:W-:Y:S01]  /*c4b0*/  MUFU.EX2 R136, R2 ;  /* 0x0000000200887308 */ /* 0x0007e20000000800 */
[----:B-1----:R-:W-:Y:S09]  /*c4c0*/  FFMA.FTZ R0, R27, c[0x0][0x2d0], -R131 ;  /* 0x0000b4001b007a23 */ /* 0x002ff20000010883 */
[----:B------:R1:W1:Y:S10]  /*c4d0*/  MUFU.EX2 R138, R0 ;  /* 0x00000000008a7308 */ /* 0x0002740000000800 */
[----:B------:R-:W-:Y:S01]  /*c4e0*/  MUFU.EX2 R28, R28 ;  /* 0x0000001c001c7308 */ /* 0x000fe20000000800 */
[----:B---3--:R-:W-:Y:S01]  /*c4f0*/  FADD.FTZ R2, R145, R29 ;  /* 0x0000001d91027221 */ /* 0x008fe20000010000 */
[C---:B--2---:R-:W-:Y:S03]  /*c500*/  HMMA.16816.F32.BF16 R76, R8.reuse, R132, R76 ;  /* 0x00000084084c723c */ /* 0x044fe6000004184c */
[----:B----4-:R-:W-:Y:S04]  /*c510*/  FADD.FTZ R2, R148, R2 ;  /* 0x0000000294027221 */ /* 0x010fe80000010000 */
[----:B-----5:R-:W-:Y:S01]  /*c520*/  FADD.FTZ R2, R150, R2 ;  /* 0x0000000296027221 */ /* 0x020fe20000010000 */
[C---:B------:R-:W-:Y:S01]  /*c530*/  HMMA.16816.F32.BF16 R80, R8.reuse, R134, R80 ;  /* 0x000000860850723c */ /* 0x040fe20000041850 */
[----:B------:R-:W2:Y:S03]  /*c540*/  LDSM.16.MT88.4 R132, [R171+0x4000] ;  /* 0x00400000ab84783b */ /* 0x000ea60000004200 */
[----:B-1----:R-:W-:Y:S02]  /*c550*/  FADD.FTZ R0, R152, R130 ;  /* 0x0000008298007221 */ /* 0x002fe40000010000 */
[----:B------:R1:W3:Y:S01]  /*c560*/  MUFU.EX2 R130, R24 ;  /* 0x0000001800827308 */ /* 0x0002e20000000800 */
[----:B------:R-:W-:Y:S02]  /*c570*/  FADD.FTZ R2, R153, R2 ;  /* 0x0000000299027221 */ /* 0x000fe40000010000 */
[----:B------:R-:W-:Y:S03]  /*c580*/  FADD.FTZ R27, R137, R0 ;  /* 0x00000000891b7221 */ /* 0x000fe60000010000 */
[----:B------:R-:W-:Y:S02]  /*c590*/  FFMA.FTZ R0, R30, c[0x0][0x2d0], -R131 ;  /* 0x0000b4001e007a23 */ /* 0x000fe40000010883 */
[----:B------:R-:W-:Y:S02]  /*c5a0*/  FADD.FTZ R29, R149, R27 ;  /* 0x0000001b951d7221 */ /* 0x000fe40000010000 */
[----:B------:R4:W-:Y:S01]  /*c5b0*/  MUFU.EX2 R32, R0 ;  /* 0x0000000000207308 */ /* 0x0009e20000000800 */
[----:B------:R-:W-:Y:S04]  /*c5c0*/  FADD.FTZ R2, R141, R2 ;  /* 0x000000028d027221 */ /* 0x000fe80000010000 */
[----:B------:R-:W-:Y:S04]  /*c5d0*/  FADD.FTZ R2, R140, R2 ;  /* 0x000000028c027221 */ /* 0x000fe80000010000 */
[----:B------:R-:W-:Y:S01]  /*c5e0*/  FADD.FTZ R2, R139, R2 ;  /* 0x000000028b027221 */ /* 0x000fe20000010000 */
[----:B-1----:R-:W-:Y:S01]  /*c5f0*/  LDSM.16.MT88.4 R24, [R171+0x1800] ;  /* 0x00180000ab18783b */ /* 0x002fe20000004200 */
[--C-:B----4-:R-:W-:Y:S01]  /*c600*/  FFMA.FTZ R0, R31, c[0x0][0x2d0], -R131.reuse ;  /* 0x0000b4001f007a23 */ /* 0x110fe20000010883 */
[C---:B--2---:R-:W-:Y:S03]  /*c610*/  HMMA.16816.F32.BF16 R84, R8.reuse, R132, R84 ;  /* 0x000000840854723c */ /* 0x044fe60000041854 */
[----:B------:R1:W2:Y:S05]  /*c620*/  MUFU.EX2 R31, R0 ;  /* 0x00000000001f7308 */ /* 0x0002aa0000000800 */
[C---:B------:R-:W-:Y:S01]  /*c630*/  HMMA.16816.F32.BF16 R88, R8.reuse, R134, R88 ;  /* 0x000000860858723c */ /* 0x040fe20000041858 */
[----:B------:R-:W4:Y:S03]  /*c640*/  LDSM.16.MT88.4 R132, [R170+0x4000] ;  /* 0x00400000aa84783b */ /* 0x000f260000004200 */
[----:B-1----:R-:W-:Y:S01]  /*c650*/  FFMA.FTZ R0, R34, c[0x0][0x2d0], -R131 ;  /* 0x0000b40022007a23 */ /* 0x002fe20000010883 */
[----:B------:R-:W-:Y:S03]  /*c660*/  MOV R131, R3 ;  /* 0x0000000300837202 */ /* 0x000fe60000000f00 */
[----:B------:R1:W5:Y:S01]  /*c670*/  MUFU.EX2 R30, R0 ;  /* 0x00000000001e7308 */ /* 0x0003620000000800 */
[C---:B----4-:R-:W-:Y:S03]  /*c680*/  HMMA.16816.F32.BF16 R92, R8.reuse, R132, R92 ;  /* 0x00000084085c723c */ /* 0x050fe6000004185c */
[----:B-1----:R-:W-:Y:S05]  /*c690*/  FADD.FTZ R0, R151, R29 ;  /* 0x0000001d97007221 */ /* 0x002fea0000010000 */
[----:B------:R-:W-:Y:S01]  /*c6a0*/  HMMA.16816.F32.BF16 R96, R8, R134, R96 ;  /* 0x000000860860723c */ /* 0x000fe20000041860 */
[----:B------:R-:W1:Y:S03]  /*c6b0*/  LDSM.16.MT88.4 R132, [R169+0x800] ;  /* 0x00080000a984783b */ /* 0x000e660000004200 */
[----:B------:R-:W-:Y:S03]  /*c6c0*/  FADD.FTZ R0, R154, R0 ;  /* 0x000000009a007221 */ /* 0x000fe60000010000 */
[----:B------:R-:W-:Y:S01]  /*c6d0*/  F2FP.BF16.PACK_AB R8, R149, R137 ;  /* 0x000000899508723e */ /* 0x000fe200000010ff */
[----:B------:R-:W-:Y:S01]  /*c6e0*/  FADD.FTZ R0, R142, R0 ;  /* 0x000000008e007221 */ /* 0x000fe20000010000 */
[----:B------:R-:W-:Y:S03]  /*c6f0*/  F2FP.BF16.PACK_AB R10, R154, R151 ;  /* 0x000000979a0a723e */ /* 0x000fe600000010ff */
[----:B------:R-:W-:Y:S01]  /*c700*/  F2FP.BF16.PACK_AB R9, R148, R145 ;  /* 0x000000919409723e */ /* 0x000fe200000010ff */
[C---:B------:R-:W-:Y:S01]  /*c710*/  FADD.FTZ R0, R144.reuse, R0 ;  /* 0x0000000090007221 */ /* 0x040fe20000010000 */
[----:B------:R-:W-:Y:S03]  /*c720*/  F2FP.BF16.PACK_AB R11, R153, R150 ;  /* 0x00000096990b723e */ /* 0x000fe600000010ff */
[----:B------:R-:W-:Y:S04]  /*c730*/  FADD.FTZ R0, R143, R0 ;  /* 0x000000008f007221 */ /* 0x000fe80000010000 */
[C---:B------:R-:W-:Y:S03]  /*c740*/  HMMA.16816.F32.BF16 R4, R8.reuse, R12, R4 ;  /* 0x0000000c0804723c */ /* 0x040fe60000041804 */
[C---:B------:R-:W-:Y:S05]  /*c750*/  FADD.FTZ R0, R147.reuse, R0 ;  /* 0x0000000093007221 */ /* 0x040fea0000010000 */
[C---:B------:R-:W-:Y:S01]  /*c760*/  HMMA.16816.F32.BF16 R100, R8.reuse, R14, R100 ;  /* 0x0000000e0864723c */ /* 0x040fe20000041864 */
[----:B------:R-:W4:Y:S07]  /*c770*/  LDSM.16.MT88.4 R12, [R171+0x800] ;  /* 0x00080000ab0c783b */ /* 0x000f2e0000004200 */
[C---:B-1----:R-:W-:Y:S08]  /*c780*/  HMMA.16816.F32.BF16 R104, R8.reuse, R132, R104 ;  /* 0x000000840868723c */ /* 0x042ff00000041868 */
[C---:B------:R-:W-:Y:S08]  /*c790*/  HMMA.16816.F32.BF16 R108, R8.reuse, R134, R108 ;  /* 0x00000086086c723c */ /* 0x040ff0000004186c */
[C---:B----4-:R-:W-:Y:S08]  /*c7a0*/  HMMA.16816.F32.BF16 R112, R8.reuse, R12, R112 ;  /* 0x0000000c0870723c */ /* 0x050ff00000041870 */
[C---:B------:R-:W-:Y:S01]  /*c7b0*/  HMMA.16816.F32.BF16 R116, R8.reuse, R14, R116 ;  /* 0x0000000e0874723c */ /* 0x040fe20000041874 */
[----:B------:R-:W1:Y:S07]  /*c7c0*/  LDSM.16.MT88.4 R12, [R168+0x2800] ;  /* 0x00280000a80c783b */ /* 0x000e6e0000004200 */
[C---:B------:R-:W-:Y:S08]  /*c7d0*/  HMMA.16816.F32.BF16 R120, R8.reuse, R16, R120 ;  /* 0x000000100878723c */ /* 0x040ff00000041878 */
[C---:B------:R-:W-:Y:S01]  /*c7e0*/  HMMA.16816.F32.BF16 R124, R8.reuse, R18, R124 ;  /* 0x00000012087c723c */ /* 0x040fe2000004187c */
[----:B------:R-:W4:Y:S07]  /*c7f0*/  LDSM.16.MT88.4 R16, [R169+0x2800] ;  /* 0x00280000a910783b */ /* 0x000f2e0000004200 */
[C---:B-1----:R-:W-:Y:S08]  /*c800*/  HMMA.16816.F32.BF16 R36, R8.reuse, R12, R36 ;  /* 0x0000000c0824723c */ /* 0x042ff00000041824 */
[C---:B------:R-:W-:Y:S01]  /*c810*/  HMMA.16816.F32.BF16 R40, R8.reuse, R14, R40 ;  /* 0x0000000e0828723c */ /* 0x040fe20000041828 */
[----:B------:R-:W1:Y:S07]  /*c820*/  LDSM.16.MT88.4 R12, [R171+0x2800] ;  /* 0x00280000ab0c783b */ /* 0x000e6e0000004200 */
[C---:B----4-:R-:W-:Y:S08]  /*c830*/  HMMA.16816.F32.BF16 R44, R8.reuse, R16, R44 ;  /* 0x00000010082c723c */ /* 0x050ff0000004182c */
        /* <DEDUP_REMOVED lines=18> */
[----:B------:R-:W-:Y:S01]  /*c960*/  HMMA.16816.F32.BF16 R96, R8, R18, R96 ;  /* 0x000000120860723c */ /* 0x000fe20000041860 */
[----:B------:R-:W4:Y:S06]  /*c970*/  LDSM.16.MT88.4 R16, [R169+0x1000] ;  /* 0x00100000a910783b */ /* 0x000f2c0000004200 */
[----:B------:R-:W-:Y:S02]  /*c980*/  F2FP.BF16.PACK_AB R8, R144, R142 ;  /* 0x0000008e9008723e */ /* 0x000fe400000010ff */
[----:B------:R-:W-:Y:S03]  /*c990*/  F2FP.BF16.PACK_AB R10, R147, R143 ;  /* 0x0000008f930a723e */ /* 0x000fe600000010ff */
[----:B------:R-:W-:Y:S02]  /*c9a0*/  F2FP.BF16.PACK_AB R9, R140, R141 ;  /* 0x0000008d8c09723e */ /* 0x000fe400000010ff */
[----:B------:R-:W-:Y:S07]  /*c9b0*/  F2FP.BF16.PACK_AB R11, R138, R139 ;  /* 0x0000008b8a0b723e */ /* 0x000fee00000010ff */
[C---:B-1----:R-:W-:Y:S08]  /*c9c0*/  HMMA.16816.F32.BF16 R4, R8.reuse, R12, R4 ;  /* 0x0000000c0804723c */ /* 0x042ff00000041804 */
[C---:B------:R-:W-:Y:S01]  /*c9d0*/  HMMA.16816.F32.BF16 R100, R8.reuse, R14, R100 ;  /* 0x0000000e0864723c */ /* 0x040fe20000041864 */
[----:B------:R-:W1:Y:S07]  /*c9e0*/  LDSM.16.MT88.4 R12, [R170+0x1000] ;  /* 0x00100000aa0c783b */ /* 0x000e6e0000004200 */
[C---:B----4-:R-:W-:Y:S08]  /*c9f0*/  HMMA.16816.F32.BF16 R104, R8.reuse, R16, R104 ;  /* 0x000000100868723c */ /* 0x050ff00000041868 */
[C---:B------:R-:W-:Y:S01]  /*ca00*/  HMMA.16816.F32.BF16 R108, R8.reuse, R18, R108 ;  /* 0x00000012086c723c */ /* 0x040fe2000004186c */
[----:B------:R-:W4:Y:S07]  /*ca10*/  LDSM.16.MT88.4 R16, [R168+0x3000] ;  /* 0x00300000a810783b */ /* 0x000f2e0000004200 */
[C---:B------:R-:W-:Y:S08]  /*ca20*/  HMMA.16816.F32.BF16 R112, R8.reuse, R20, R112 ;  /* 0x000000140870723c */ /* 0x040ff00000041870 */
[C---:B------:R-:W-:Y:S01]  /*ca30*/  HMMA.16816.F32.BF16 R116, R8.reuse, R22, R116 ;  /* 0x000000160874723c */ /* 0x040fe20000041874 */
[----:B------:R-:W2:Y:S07]  /*ca40*/  LDSM.16.MT88.4 R20, [R169+0x3000] ;  /* 0x00300000a914783b */ /* 0x000eae0000004200 */
[C---:B-1----:R-:W-:Y:S08]  /*ca50*/  HMMA.16816.F32.BF16 R120, R8.reuse, R12, R120 ;  /* 0x0000000c0878723c */ /* 0x042ff00000041878 */
[C---:B------:R-:W-:Y:S01]  /*ca60*/  HMMA.16816.F32.BF16 R124, R8.reuse, R14, R124 ;  /* 0x0000000e087c723c */ /* 0x040fe2000004187c */
[----:B------:R-:W1:Y:S07]  /*ca70*/  LDSM.16.MT88.4 R12, [R171+0x3000] ;  /* 0x00300000ab0c783b */ /* 0x000e6e0000004200 */
        /* <DEDUP_REMOVED lines=22> */
[----:B------:R-:W-:Y:S01]  /*cbe0*/  HMMA.16816.F32.BF16 R96, R8, R22, R96 ;  /* 0x000000160860723c */ /* 0x000fe20000041860 */
[----:B------:R-:W2:Y:S06]  /*cbf0*/  LDSM.16.MT88.4 R20, [R170+0x1800] ;  /* 0x00180000aa14783b */ /* 0x000eac0000004200 */
[----:B------:R-:W-:Y:S02]  /*cc00*/  F2FP.BF16.PACK_AB R8, R128, R33 ;  /* 0x000000218008723e */ /* 0x000fe400000010ff */
[----:B---3--:R-:W-:Y:S03]  /*cc10*/  F2FP.BF16.PACK_AB R10, R136, R130 ;  /* 0x00000082880a723e */ /* 0x008fe600000010ff */
[----:B------:R-:W-:Y:S02]  /*cc20*/  F2FP.BF16.PACK_AB R9, R31, R32 ;  /* 0x000000201f09723e */ /* 0x000fe400000010ff */
[----:B-----5:R-:W-:Y:S07]  /*cc30*/  F2FP.BF16.PACK_AB R11, R28, R30 ;  /* 0x0000001e1c0b723e */ /* 0x020fee00000010ff */
[C---:B-1----:R-:W-:Y:S01]  /*cc40*/  HMMA.16816.F32.BF16 R132, R8.reuse, R12, R4 ;  /* 0x0000000c0884723c */ /* 0x042fe20000041804 */
[----:B------:R-:W1:Y:S07]  /*cc50*/  LDSM.16.MT88.4 R4, [R168+0x3800] ;  /* 0x00380000a804783b */ /* 0x000e6e0000004200 */
[C---:B------:R-:W-:Y:S01]  /*cc60*/  HMMA.16816.F32.BF16 R100, R8.reuse, R14, R100 ;  /* 0x0000000e0864723c */ /* 0x040fe20000041864 */
[----:B------:R-:W3:Y:S07]  /*cc70*/  LDSM.16.MT88.4 R12, [R169+0x3800] ;  /* 0x00380000a90c783b */ /* 0x000eee0000004200 */
[C---:B----4-:R-:W-:Y:S08]  /*cc80*/  HMMA.16816.F32.BF16 R104, R8.reuse, R16, R104 ;  /* 0x000000100868723c */ /* 0x050ff00000041868 */
[C---:B------:R-:W-:Y:S01]  /*cc90*/  HMMA.16816.F32.BF16 R108, R8.reuse, R18, R108 ;  /* 0x00000012086c723c */ /* 0x040fe2000004186c */
[----:B------:R-:W4:Y:S07]  /*cca0*/  LDSM.16.MT88.4 R16, [R171+0x3800] ;  /* 0x00380000ab10783b */ /* 0x000f2e0000004200 */
[C---:B------:R-:W-:Y:S08]  /*ccb0*/  HMMA.16816.F32.BF16 R112, R8.reuse, R24, R112 ;  /* 0x000000180870723c */ /* 0x040ff00000041870 */
[C---:B------:R-:W-:Y:S08]  /*ccc0*/  HMMA.16816.F32.BF16 R116, R8.reuse, R26, R116 ;  /* 0x0000001a0874723c */ /* 0x040ff00000041874 */
        /* <DEDUP_REMOVED lines=15> */
[C---:B-1----:R-:W-:Y:S07]  /*cdc0*/  HMMA.16816.F32.BF16 R68, R8.reuse, R4, R68 ;  /* 0x000000040844723c */ /* 0x042fee0000041844 */
[----:B------:R-:W-:Y:S01]  /*cdd0*/  FADD.FTZ R4, R138, R2 ;  /* 0x000000028a047221 */ /* 0x000fe20000010000 */
        /* <DEDUP_REMOVED lines=8> */
[----:B------:R-:W-:Y:S01]  /*ce60*/  FADD.FTZ R2, R130, R2 ;  /* 0x0000000282027221 */ /* 0x000fe20000010000 */
[----:B------:R-:W-:Y:S01]  /*ce70*/  MOV R130, R129 ;  /* 0x0000008100827202 */ /* 0x000fe20000000f00 */
[----:B------:R-:W-:Y:S02]  /*ce80*/  FADD.FTZ R0, R30, R0 ;  /* 0x000000001e007221 */ /* 0x000fe40000010000 */
[C---:B----4-:R-:W-:Y:S04]  /*ce90*/  HMMA.16816.F32.BF16 R84, R8.reuse, R16, R84 ;  /* 0x000000100854723c */ /* 0x050fe80000041854 */
[----:B------:R-:W-:Y:S02]  /*cea0*/  FADD.FTZ R187, R136, R2 ;  /* 0x0000000288bb7221 */ /* 0x000fe40000010000 */
[----:B------:R-:W-:Y:S02]  /*ceb0*/  FADD.FTZ R190, R28, R0 ;  /* 0x000000001cbe7221 */ /* 0x000fe40000010000 */
[C---:B------:R-:W-:Y:S08]  /*cec0*/  HMMA.16816.F32.BF16 R88, R8.reuse, R18, R88 ;  /* 0x000000120858723c */ /* 0x040ff00000041858 */
[C---:B--2---:R-:W-:Y:S08]  /*ced0*/  HMMA.16816.F32.BF16 R92, R8.reuse, R20, R92 ;  /* 0x00000014085c723c */ /* 0x044ff0000004185c */
[----:B------:R-:W-:Y:S01]  /*cee0*/  HMMA.16816.F32.BF16 R96, R8, R22, R96 ;  /* 0x000000160860723c */ /* 0x000fe20000041860 */
[----:B------:R-:W-:-:S07]  /*cef0*/  @P0 BRA `(.L_x_3644) ;  /* 0xffffd27000000947 */ /* 0x000fce000383ffff */
.L_x_3633:
[----:B------:R-:W-:-:S13]  /*cf00*/  ISETP.GE.AND P0, PT, R178, R193, PT ;  /* 0x000000c1b200720c */ /* 0x000fda0003f06270 */
[----:B------:R-:W-:Y:S05]  /*cf10*/  @!P0 BRA `(.L_x_3645) ;  /* 0x0000383000008947 */ /* 0x000fea0003800000 */
[----:B------:R-:W-:Y:S02]  /*cf20*/  MOV R131, R12 ;  /* 0x0000000c00837202 */ /* 0x000fe40000000f00 */
[----:B------:R-:W-:Y:S02]  /*cf30*/  MOV R130, R129 ;  /* 0x0000008100827202 */ /* 0x000fe40000000f00 */
.L_x_3663:
        /* <DEDUP_REMOVED lines=14> */
[C---:B------:R-:W-:Y:S01]  /*d020*/  IADD3 R172, R164.reuse, 0x5800, RZ ;  /* 0x00005800a4ac7810 */ /* 0x040fe20007ffe0ff */
[----:B------:R-:W-:Y:S01]  /*d030*/  IMAD.IADD R3, R3, 0x1, R0 ;  /* 0x0000000103037824 */ /* 0x000fe200078e0200 */
[----:B------:R-:W-:Y:S01]  /*d040*/  IADD3 R163, R164, 0x5000, RZ ;  /* 0x00005000a4a37810 */ /* 0x000fe20007ffe0ff */
[----:B------:R-:W-:Y:S01]  /*d050*/  IMAD.SHL.U32 R28, R192, 0x2, RZ ;  /* 0x00000002c01c7824 */ /* 0x000fe200078e00ff */
[----:B------:R-:W-:Y:S01]  /*d060*/  IADD3 R162, R164, 0x4800, RZ ;  /* 0x00004800a4a27810 */ /* 0x000fe20007ffe0ff */
[----:B------:R-:W-:Y:S01]  /*d070*/  IMAD.WIDE.U32 R2, R180, c[0x0][0x218], R2 ;  /* 0x00008600b4027a25 */ /* 0x000fe200078e0002 */
[C---:B------:R-:W-:Y:S02]  /*d080*/  IADD3 R161, R164.reuse, 0x4000, RZ ;  /* 0x00004000a4a17810 */ /* 0x040fe40007ffe0ff */
[----:B------:R-:W-:Y:S01]  /*d090*/  IADD3 R160, R164, 0x3800, RZ ;  /* 0x00003800a4a07810 */ /* 0x000fe20007ffe0ff */
[----:B------:R-:W-:Y:S01]  /*d0a0*/  IMAD.SHL.U32 R23, R191, 0x2, RZ ;  /* 0x00000002bf177824 */ /* 0x000fe200078e00ff */
[----:B------:R-:W-:Y:S01]  /*d0b0*/  IADD3 R0, P0, R206, R2, RZ ;  /* 0x00000002ce007210 */ /* 0x000fe20007f1e0ff */
[----:B------:R1:W2:Y:S01]  /*d0c0*/  LDSM.16.M88.4 R32, [R173] ;  /* 0x00000000ad20783b */ /* 0x0002a20000000200 */
[----:B------:R-:W-:Y:S01]  /*d0d0*/  IADD3 R129, R164, 0x3000, RZ ;  /* 0x00003000a4817810 */ /* 0x000fe20007ffe0ff */
[----:B------:R-:W-:Y:S01]  /*d0e0*/  IMAD.SHL.U32 R14, R182, 0x2, RZ ;  /* 0x00000002b60e7824 */ /* 0x000fe200078e00ff */
[----:B------:R-:W-:Y:S01]  /*d0f0*/  IADD3.X R2, R209, R3, R4, P0, !PT ;  /* 0x00000003d1027210 */ /* 0x000fe200007fe404 */
[----:B------:R1:W3:Y:S01]  /*d100*/  LDSM.16.M88.4 R8, [R165] ;  /* 0x00000000a508783b */ /* 0x0002e20000000200 */
[----:B------:R-:W-:Y:S02]  /*d110*/  LEA R4, P0, R0, c[0x0][0x1f8], 0x1 ;  /* 0x00007e0000047a11 */ /* 0x000fe400078008ff */
[----:B------:R-:W-:Y:S01]  /*d120*/  IADD3 R128, R164, 0x2800, RZ ;  /* 0x00002800a4807810 */ /* 0x000fe20007ffe0ff */
        /* <DEDUP_REMOVED lines=14> */
.L_x_3757:
[----:B------:R-:W5:Y:S01]  /*d210*/  SHFL.IDX PT, R5, R4, RZ, 0x181f ;  /* 0x00181fff04057589 */ /* 0x000f6200000e0000 */
[----:B------:R-:W-:Y:S01]  /*d220*/  ISETP.GE.AND P1, PT, R182, c[0x0][0x1d4], PT ;  /* 0x00007500b6007a0c */ /* 0x000fe20003f26270 */
[----:B------:R-:W-:Y:S01]  /*d230*/  BSSY B0, `(.L_x_3647) ;  /* 0x0000104000007945 */ /* 0x000fe20003800000 */
[----:B------:R-:W-:Y:S02]  /*d240*/  ISETP.GE.AND P4, PT, R191, c[0x0][0x1d4], PT ;  /* 0x00007500bf007a0c */ /* 0x000fe40003f86270 */
[----:B------:R-:W4:Y:S01]  /*d250*/  SHFL.IDX PT, R3, R4, 0x1, 0x181f ;  /* 0x00381f0004037f89 */ /* 0x000f2200000e0000 */
[----:B------:R-:W-:Y:S02]  /*d260*/  SEL R177, RZ, 0x10, P1 ;  /* 0x00000010ffb17807 */ /* 0x000fe40000800000 */
[----:B------:R-:W-:Y:S02]  /*d270*/  ISETP.GE.AND P3, PT, R192, c[0x0][0x1d4], PT ;  /* 0x00007500c0007a0c */ /* 0x000fe40003f66270 */
[----:B------:R3:W2:Y:S01]  /*d280*/  SHFL.IDX PT, R4, R12, 0x1, 0x181f ;  /* 0x00381f000c047f89 */ /* 0x0006a200000e0000 */
[C---:B-----5:R-:W-:Y:S05]  /*d290*/  IADD3 R6, P0, R5.reuse, R14, RZ ;  /* 0x0000000e05067210 */ /* 0x060fea0007f1e0ff */
[C---:B---3--:R-:W-:Y:S01]  /*d2a0*/  IMAD.X R7, R2.reuse, 0x1, R13, P0 ;  /* 0x0000000102077824 */ /* 0x048fe200000e060d */
[C---:B----4-:R-:W-:Y:S04]  /*d2b0*/  IADD3 R12, P2, R5.reuse, R28, RZ ;  /* 0x0000001c050c7210 */ /* 0x050fe80007f5e0ff */
[----:B------:R3:W-:Y:S02]  /*d2c0*/  LDGSTS.E.BYPASS.LTC128B.128 [R179+0x100], [R6.64], !P1 ;  /* 0x0010000006b37fae */ /* 0x0007e4000c901d48 */
[----:B---3--:R-:W-:Y:S05]  /*d2d0*/  IADD3 R6, P0, R5, R23, RZ ;  /* 0x0000001705067210 */ /* 0x008fea0007f1e0ff */
[----:B------:R-:W-:Y:S05]  /*d2e0*/  IMAD.X R7, R2, 0x1, R15, P0 ;  /* 0x0000000102077824 */ /* 0x000fea00000e060f */
        /* <DEDUP_REMOVED lines=10> */
[-C--:B------:R-:W-:Y:S02]  /*d390*/  IADD3.X R15, RZ, R4.reuse, R15, P1, P0 ;  /* 0x00000004ff0f7210 */ /* 0x080fe40000fe040f */
[----:B------:R-:W-:Y:S04]  /*d3a0*/  IADD3 R13, -R7, 0x10, RZ ;  /* 0x00000010070d7810 */ /* 0x000fe80007ffe1ff */
[----:B------:R-:W-:Y:S04]  /*d3b0*/  LOP3.LUT R13, R13, 0xf, RZ, 0xc0, !PT ;  /* 0x0000000f0d0d7812 */ /* 0x000fe800078ec0ff */
[----:B------:R-:W-:Y:S01]  /*d3c0*/  IADD3 R28, P1, P0, R13, R3, R28 ;  /* 0x000000030d1c7210 */ /* 0x000fe2000783e01c */
[--C-:B------:R-:W-:Y:S03]  /*d3d0*/  IMAD.X R13, R2, 0x1, R22.reuse, P2 ;  /* 0x00000001020d7824 */ /* 0x100fe600010e0616 */
        /* <DEDUP_REMOVED lines=12> */
[----:B------:R-:W-:Y:S04]  /*d4a0*/  ISETP.GT.AND P0, PT, R178, R193, PT ;  /* 0x000000c1b200720c */ /* 0x000fe80003f04270 */
        /* <DEDUP_REMOVED lines=19> */
[----:B------:R-:W3:Y:S05]  /*d5e0*/  LDSM.16.M88.4 R140, [R167+0x1000] ;  /* 0x00100000a78c783b */ /* 0x000eea0000000200 */
[----:B------:R-:W-:Y:S02]  /*d5f0*/  LDSM.16.M88.4 R156, [R129] ;  /* 0x00000000819c783b */ /* 0x000fe40000000200 */
        /* <DEDUP_REMOVED lines=11> */
[----:B------:R-:W2:Y:S05]  /*d6b0*/  LDSM.16.M88.4 R136, [R166+-0x3000] ;  /* 0xffd00000a688783b */ /* 0x000eaa0000000200 */
[----:B------:R-:W3:Y:S02]  /*d6c0*/  LDSM.16.M88.4 R152, [R166+-0x2800] ;  /* 0xffd80000a698783b */ /* 0x000ee40000000200 */
        /* <DEDUP_REMOVED lines=25> */
[----:B------:R-:W-:Y:S02]  /*d860*/  LDSM.16.M88.4 R152, [R167+0x2800] ;  /* 0x00280000a798783b */ /* 0x000fe40000000200 */
        /* <DEDUP_REMOVED lines=11> */
[----:B------:R-:W2:Y:S05]  /*d920*/  LDSM.16.M88.4 R136, [R167+0x3800] ;  /* 0x00380000a788783b */ /* 0x000eaa0000000200 */
[----:B------:R-:W-:Y:S02]  /*d930*/  LDSM.16.M88.4 R140, [R175+0x4000] ;  /* 0x00400000af8c783b */ /* 0x000fe40000000200 */
[C---:B-1----:R-:W-:Y:S08]  /*d940*/  HMMA.16816.F32.BF16 R4, R144.reuse, R148, R4 ;  /* 0x000000949004723c */ /* 0x042ff00000041804 */
        /* <DEDUP_REMOVED lines=10> */
[----:B------:R-:W2:Y:S05]  /*d9f0*/  LDSM.16.M88.4 R136, [R166+-0x800] ;  /* 0xfff80000a688783b */ /* 0x000eaa0000000200 */
[----:B------:R-:W-:Y:S02]  /*da00*/  LDSM.16.M88.4 R144, [R173+0x8000] ;  /* 0x00800000ad90783b */ /* 0x000fe40000000200 */
[C---:B-1----:R-:W-:Y:S08]  /*da10*/  HMMA.16816.F32.BF16 R4, R140.reuse, R148, R4 ;  /* 0x000000948c04723c */ /* 0x042ff00000041804 */
        /* <DEDUP_REMOVED lines=14> */
[----:B------:R-:W1:Y:S07]  /*db00*/  LDSM.16.M88.4 R148, [R161] ;  /* 0x00000000a194783b */ /* 0x000e6e0000000200 */
[C---:B----4-:R-:W-:Y:S08]  /*db10*/  HMMA.16816.F32.BF16 R12, R144.reuse, R152, R12 ;  /* 0x00000098900c723c */ /* 0x050ff0000004180c */
[C---:B------:R-:W-:Y:S01]  /*db20*/  HMMA.16816.F32.BF16 R16, R144.reuse, R154, R16 ;  /* 0x0000009a9010723c */ /* 0x040fe20000041810 */
[----:B------:R-:W4:Y:S05]  /*db30*/  LDSM.16.M88.4 R152, [R162] ;  /* 0x00000000a298783b */ /* 0x000f2a0000000200 */
[----:B------:R-:W5:Y:S02]  /*db40*/  LDSM.16.M88.4 R160, [R163] ;  /* 0x00000000a3a0783b */ /* 0x000f640000000200 */
[C---:B---3--:R-:W-:Y:S08]  /*db50*/  HMMA.16816.F32.BF16 R20, R144.reuse, R156, R20 ;  /* 0x0000009c9014723c */ /* 0x048ff00000041814 */
[C---:B------:R-:W-:Y:S01]  /*db60*/  HMMA.16816.F32.BF16 R24, R144.reuse, R158, R24 ;  /* 0x0000009e9018723c */ /* 0x040fe20000041818 */
[----:B------:R-:W3:Y:S07]  /*db70*/  LDSM.16.M88.4 R156, [R172] ;  /* 0x00000000ac9c783b */ /* 0x000eee0000000200 */
[C---:B--2---:R-:W-:Y:S08]  /*db80*/  HMMA.16816.F32.BF16 R28, R144.reuse, R136, R28 ;  /* 0x00000088901c723c */ /* 0x044ff0000004181c */
[----:B------:R-:W-:Y:S01]  /*db90*/  HMMA.16816.F32.BF16 R32, R144, R138, R32 ;  /* 0x0000008a9020723c */ /* 0x000fe20000041820 */
[----:B------:R-:W-:Y:S05]  /*dba0*/  LDSM.16.M88.4 R136, [R176+0x8000] ;  /* 0x00800000b088783b */ /* 0x000fea0000000200 */
[----:B------:R-:W2:Y:S02]  /*dbb0*/  LDSM.16.M88.4 R144, [R167+0x4000] ;  /* 0x00400000a790783b */ /* 0x000ea40000000200 */
[C---:B-1----:R-:W-:Y:S08]  /*dbc0*/  HMMA.16816.F32.BF16 R4, R140.reuse, R148, R4 ;  /* 0x000000948c04723c */ /* 0x042ff00000041804 */
[C---:B------:R-:W-:Y:S01]  /*dbd0*/  HMMA.16816.F32.BF16 R8, R140.reuse, R150, R8 ;  /* 0x000000968c08723c */ /* 0x040fe20000041808 */
[----:B------:R-:W1:Y:S07]  /*dbe0*/  LDSM.16.M88.4 R148, [R167+0x4800] ;  /* 0x00480000a794783b */ /* 0x000e6e0000000200 */
[C---:B----4-:R-:W-:Y:S08]  /*dbf0*/  HMMA.16816.F32.BF16 R12, R140.reuse, R152, R12 ;  /* 0x000000988c0c723c */ /* 0x050ff0000004180c */
[C---:B------:R-:W-:Y:S01]  /*dc00*/  HMMA.16816.F32.BF16 R16, R140.reuse, R154, R16 ;  /* 0x0000009a8c10723c */ /* 0x040fe20000041810 */
[----:B------:R-:W4:Y:S07]  /*dc10*/  LDSM.16.M88.4 R152, [R167+0x5000] ;  /* 0x00500000a798783b */ /* 0x000f2e0000000200 */
[C---:B-----5:R-:W-:Y:S08]  /*dc20*/  HMMA.16816.F32.BF16 R20, R140.reuse, R160, R20 ;  /* 0x000000a08c14723c */ /* 0x060ff00000041814 */
[C---:B------:R-:W-:Y:S01]  /*dc30*/  HMMA.16816.F32.BF16 R24, R140.reuse, R162, R24 ;  /* 0x000000a28c18723c */ /* 0x040fe20000041818 */
[----:B------:R-:W5:Y:S07]  /*dc40*/  LDSM.16.M88.4 R160, [R167+0x5800] ;  /* 0x00580000a7a0783b */ /* 0x000f6e0000000200 */
[C---:B---3--:R-:W-:Y:S08]  /*dc50*/  HMMA.16816.F32.BF16 R28, R140.reuse, R156, R28 ;  /* 0x0000009c8c1c723c */ /* 0x048ff0000004181c */
[----:B------:R-:W-:Y:S01]  /*dc60*/  HMMA.16816.F32.BF16 R32, R140, R158, R32 ;  /* 0x0000009e8c20723c */ /* 0x000fe20000041820 */
[----:B------:R-:W-:Y:S05]  /*dc70*/  LDSM.16.M88.4 R140, [R175+0x8000] ;  /* 0x00800000af8c783b */ /* 0x000fea0000000200 */
[----:B------:R-:W-:Y:S02]  /*dc80*/  LDSM.16.M88.4 R156, [R166+0x1800] ;  /* 0x00180000a69c783b */ /* 0x000fe40000000200 */
[C---:B--2---:R-:W-:Y:S08]  /*dc90*/  HMMA.16816.F32.BF16 R4, R136.reuse, R144, R4 ;  /* 0x000000908804723c */ /* 0x044ff00000041804 */
[C---:B------:R-:W-:Y:S01]  /*dca0*/  HMMA.16816.F32.BF16 R8, R136.reuse, R146, R8 ;  /* 0x000000928808723c */ /* 0x040fe20000041808 */
[----:B------:R-:W2:Y:S07]  /*dcb0*/  LDSM.16.M88.4 R144, [R166] ;  /* 0x00000000a690783b */ /* 0x000eae0000000200 */
[C---:B-1----:R-:W-:Y:S08]  /*dcc0*/  HMMA.16816.F32.BF16 R12, R136.reuse, R148, R12 ;  /* 0x00000094880c723c */ /* 0x042ff0000004180c */
[C---:B------:R-:W-:Y:S01]  /*dcd0*/  HMMA.16816.F32.BF16 R16, R136.reuse, R150, R16 ;  /* 0x000000968810723c */ /* 0x040fe20000041810 */
[----:B------:R-:W1:Y:S07]  /*dce0*/  LDSM.16.M88.4 R148, [R166+0x800] ;  /* 0x00080000a694783b */ /* 0x000e6e0000000200 */
[C---:B----4-:R-:W-:Y:S08]  /*dcf0*/  HMMA.16816.F32.BF16 R20, R136.reuse, R152, R20 ;  /* 0x000000988814723c */ /* 0x050ff00000041814 */
[C---:B------:R-:W-:Y:S01]  /*dd00*/  HMMA.16816.F32.BF16 R24, R136.reuse, R154, R24 ;  /* 0x0000009a8818723c */ /* 0x040fe20000041818 */
[----:B------:R-:W3:Y:S01]  /*dd10*/  LDSM.16.M88.4 R152, [R166+0x1000] ;  /* 0x00100000a698783b */ /* 0x000ee20000000200 */
[----:B------:R-:W-:Y:S04]  /*dd20*/  DEPBAR.LE SB0, 0x0 ;  /* 0x000080000000791a */ /* 0x000fe80000000000 */
[----:B------:R-:W-:Y:S02]  /*dd30*/  BAR.SYNC.DEFER_BLOCKING 0x0 ;  /* 0x0000000000007b1d */ /* 0x000fe40000010000 */
[C---:B-----5:R-:W-:Y:S08]  /*dd40*/  HMMA.16816.F32.BF16 R28, R136.reuse, R160, R28 ;  /* 0x000000a0881c723c */ /* 0x060ff0000004181c */
[----:B------:R-:W-:Y:S08]  /*dd50*/  HMMA.16816.F32.BF16 R32, R136, R162, R32 ;  /* 0x000000a28820723c */ /* 0x000ff00000041820 */
[C---:B--2---:R-:W-:Y:S08]  /*dd60*/  HMMA.16816.F32.BF16 R4, R140.reuse, R144, R4 ;  /* 0x000000908c04723c */ /* 0x044ff00000041804 */
[C---:B------:R-:W-:Y:S08]  /*dd70*/  HMMA.16816.F32.BF16 R8, R140.reuse, R146, R8 ;  /* 0x000000928c08723c */ /* 0x040ff00000041808 */
[C---:B-1----:R-:W-:Y:S08]  /*dd80*/  HMMA.16816.F32.BF16 R12, R140.reuse, R148, R12 ;  /* 0x000000948c0c723c */ /* 0x042ff0000004180c */
[C---:B------:R-:W-:Y:S08]  /*dd90*/  HMMA.16816.F32.BF16 R16, R140.reuse, R150, R16 ;  /* 0x000000968c10723c */ /* 0x040ff00000041810 */
[C---:B---3--:R-:W-:Y:S08]  /*dda0*/  HMMA.16816.F32.BF16 R20, R140.reuse, R152, R20 ;  /* 0x000000988c14723c */ /* 0x048ff00000041814 */
[C---:B------:R-:W-:Y:S08]  /*ddb0*/  HMMA.16816.F32.BF16 R24, R140.reuse, R154, R24 ;  /* 0x0000009a8c18723c */ /* 0x040ff00000041818 */
[C---:B------:R-:W-:Y:S08]  /*ddc0*/  HMMA.16816.F32.BF16 R28, R140.reuse, R156, R28 ;  /* 0x0000009c8c1c723c */ /* 0x040ff0000004181c */
        /* <DEDUP_REMOVED lines=40> */
.L_x_3758:
        /* <DEDUP_REMOVED lines=19> */
.L_x_3759:
        /* <DEDUP_REMOVED lines=15> */
.L_x_3648:
[----:B------:R-:W-:Y:S05]  /*e270*/  BSYNC B0 ;  /* 0x0000000000007941 */ /* 0x000fea0003800000 */
.L_x_3647:
[----:B---3--:R-:W-:Y:S01]  /*e280*/  LOP3.LUT R136, RZ, c[0x0][0x324], RZ, 0x33, !PT ;  /* 0x0000c900ff887a12 */ /* 0x008fe200078e33ff */
[----:B------:R-:W-:Y:S01]  /*e290*/  IMAD.MOV.U32 R0, RZ, RZ, c[0x0][0x2c4] ;  /* 0x0000b100ff007624 */ /* 0x000fe200078e00ff */
[----:B------:R-:W0:Y:S01]  /*e2a0*/  LDGDEPBAR ;  /* 0x00000000000079af */ /* 0x000e220000000000 */
[----:B-1----:R-:W-:Y:S02]  /*e2b0*/  IMAD.SHL.U32 R129, R178, 0x40, RZ ;  /* 0x00000040b2817824 */ /* 0x002fe400078e00ff */
        /* <DEDUP_REMOVED lines=9> */
.L_x_3760:
        /* <DEDUP_REMOVED lines=19> */
.L_x_3654:
[----:B------:R-:W-:Y:S04]  /*e480*/  MOV R138, 0x1 ;  /* 0x00000001008a7802 */ /* 0x000fe80000000f00 */
[----:B------:R-:W-:Y:S11]  /*e490*/  ISETP.NE.AND P0, PT, R138, c[0x0][0x32c], PT ;  /* 0x0000cb008a007a0c */ /* 0x000ff60003f05270 */
[----:B------:R-:W-:Y:S02]  /*e4a0*/  @!UPT UIADD3 URZ, URZ, URZ, URZ ;  /* 0x0000003f3f3ff290 */ /* 0x000fe4000fffe03f */
[----:B------:R-:W-:Y:S05]  /*e4b0*/  @P0 IMAD.HI.U32 R138, R3, c[0x0][0x330], RZ ;  /* 0x0000cc00038a0a27 */ /* 0x000fea00078e00ff */
[----:B------:R-:W-:Y:S02]  /*e4c0*/  @P0 SHF.R.U32.HI R3, RZ, c[0x0][0x334], R138 ;  /* 0x0000cd00ff030a19 */ /* 0x000fe4000001168a */
.L_x_3655:
[----:B------:R-:W-:Y:S05]  /*e4d0*/  BSYNC B0 ;  /* 0x0000000000007941 */ /* 0x000fea0003800000 */
.L_x_3653:
[----:B------:R-:W-:Y:S04]  /*e4e0*/  IMAD R3, R3, c[0x0][0x32c], -R129 ;  /* 0x0000cb0003037a24 */ /* 0x000fe800078e0a81 */
[----:B------:R-:W-:Y:S05]  /*e4f0*/  IMAD.IADD R3, R3, 0x1, -R198 ;  /* 0x0000000103037824 */ /* 0x000fea00078e0ac6 */
[----:B------:R-:W-:Y:S02]  /*e500*/  IMNMX R0, R0, R3, !PT ;  /* 0x0000000300007217 */ /* 0x000fe40007800200 */
[----:B------:R-:W-:Y:S04]  /*e510*/  IADD3 R3, R3, c[0x0][0x32c], RZ ;  /* 0x0000cb0003037a10 */ /* 0x000fe80007ffe0ff */
[----:B------:R-:W-:Y:S02]  /*e520*/  IMNMX R2, R2, R3, PT ;  /* 0x0000000302027217 */ /* 0x000fe40003800200 */
.L_x_3652:
        /* <DEDUP_REMOVED lines=51> */
.L_x_3761:
        /* <DEDUP_REMOVED lines=19> */
.L_x_3659:
[----:B------:R-:W-:Y:S04]  /*e990*/  MOV R4, 0x1 ;  /* 0x0000000100047802 */ /* 0x000fe80000000f00 */
[----:B------:R-:W-:Y:S11]  /*e9a0*/  ISETP.NE.AND P0, PT, R4, c[0x0][0x32c], PT ;  /* 0x0000cb0004007a0c */ /* 0x000ff60003f05270 */
[----:B------:R-:W-:Y:S02]  /*e9b0*/  @!UPT UIADD3 URZ, URZ, URZ, URZ ;  /* 0x0000003f3f3ff290 */ /* 0x000fe4000fffe03f */
[----:B------:R-:W-:Y:S05]  /*e9c0*/  @P0 IMAD.HI.U32 R4, R3, c[0x0][0x330], RZ ;  /* 0x0000cc0003040a27 */ /* 0x000fea00078e00ff */
[----:B------:R-:W-:Y:S02]  /*e9d0*/  @P0 SHF.R.U32.HI R3, RZ, c[0x0][0x334], R4 ;  /* 0x0000cd00ff030a19 */ /* 0x000fe40000011604 */
.L_x_3660:
[----:B------:R-:W-:Y:S05]  /*e9e0*/  BSYNC B0 ;  /* 0x0000000000007941 */ /* 0x000fea0003800000 */
.L_x_3658:
[----:B------:R-:W-:Y:S04]  /*e9f0*/  IMAD R129, R3, c[0x0][0x32c], -R129 ;  /* 0x0000cb0003817a24 */ /* 0x000fe800078e0a81 */
[----:B------:R-:W-:Y:S05]  /*ea00*/  IMAD.IADD R3, R129, 0x1, -R198 ;  /* 0x0000000181037824 */ /* 0x000fea00078e0ac6 */
[----:B------:R-:W-:Y:S02]  /*ea10*/  IADD3 R4, R3, c[0x0][0x32c], RZ ;  /* 0x0000cb0003047a10 */ /* 0x000fe40007ffe0ff */
[----:B------:R-:W-:Y:S02]  /*ea20*/  IMNMX R0, R0, R3, !PT ;  /* 0x0000000300007217 */ /* 0x000fe40007800200 */
[----:B------:R-:W-:Y:S02]  /*ea30*/  IMNMX R2, R2, R4, PT ;  /* 0x0000000402027217 */ /* 0x000fe40003800200 */
.L_x_3657:
        /* <DEDUP_REMOVED lines=82> */
.L_x_3762:
[----:B-12---:R-:W-:Y:S01]  /*ef60*/  FMNMX.FTZ R128, R128, R0, !PT ;  /* 0x0000000080807209 */ /* 0x006fe20007810000 */
[----:B------:R-:W-:-:S05]  /*ef70*/  BRA.DIV ~URZ, `(.L_x_3662) ;  /* 0x000082e27f007947 */ /* 0x000fca000b800000 */
[----:B------:R-:W-:Y:S04]  /*ef80*/  SHFL.BFLY PT, R0, R4, 0x2, 0x1f ;  /* 0x0c401f0004007f89 */ /* 0x000fe800000e0000 */
[----:B------:R-:W1:Y:S02]  /*ef90*/  SHFL.BFLY PT, R2, R128, 0x1, 0x1f ;  /* 0x0c201f0080027f89 */ /* 0x000e6400000e0000 */
[----:B-1----:R-:W-:Y:S02]  /*efa0*/  FMNMX.FTZ R129, R128, R2, !PT ;  /* 0x0000000280817209 */ /* 0x002fe40007810000 */
[----:B------:R-:W-:Y:S05]  /*efb0*/  FMNMX.FTZ R4, R4, R0, !PT ;  /* 0x0000000004047209 */ /* 0x000fea0007810000 */
[----:B------:R1:W2:Y:S02]  /*efc0*/  SHFL.BFLY PT, R0, R4, 0x1, 0x1f ;  /* 0x0c201f0004007f89 */ /* 0x0002a400000e0000 */
.L_x_3763:
[C---:B------:R-:W-:Y:S01]  /*efd0*/  FMUL.FTZ R2, R129.reuse, c[0x0][0x2d0] ;  /* 0x0000b40081027a20 */ /* 0x040fe20000410000 */
[----:B------:R-:W-:Y:S01]  /*efe0*/  FSETP.NEU.FTZ.AND P0, PT, R129, -INF , PT ;  /* 0xff8000008100780b */ /* 0x000fe20003f1d000 */
[----:B------:R-:W-:Y:S01]  /*eff0*/  WARPSYNC 0xffffffff ;  /* 0xffffffff00007948 */ /* 0x000fe20003800000 */
[----:B--2---:R-:W-:Y:S01]  /*f000*/  FMNMX.FTZ R3, R0, R4, !PT ;  /* 0x0000000400037209 */ /* 0x004fe20007810000 */
[----:B------:R-:W2:Y:S01]  /*f010*/  LDSM.16.MT88.4 R12, [R168] ;  /* 0x00000000a80c783b */ /* 0x000ea20000004200 */
[----:B------:R-:W-:Y:S03]  /*f020*/  FSEL R20, R2, RZ, P0 ;  /* 0x000000ff02147208 */ /* 0x000fe60000000000 */
[----:B-1----:R-:W-:Y:S02]  /*f030*/  FMUL.FTZ R4, R3, c[0x0][0x2d0] ;  /* 0x0000b40003047a20 */ /* 0x002fe40000410000 */
[--C-:B------:R-:W-:Y:S04]  /*f040*/  FFMA.FTZ R2, R138, c[0x0][0x2d0], -R20.reuse ;  /* 0x0000b4008a027a23 */ /* 0x100fe80000010814 */
[----:B------:R1:W-:Y:S02]  /*f050*/  MUFU.EX2 R10, R2 ;  /* 0x00000002000a7308 */ /* 0x0003e40000000800 */
[--C-:B-1----:R-:W-:Y:S08]  /*f060*/  FFMA.FTZ R2, R139, c[0x0][0x2d0], -R20.reuse ;  /* 0x0000b4008b027a23 */ /* 0x102ff00000010814 */
[----:B------:R1:W3:Y:S02]  /*f070*/  MUFU.EX2 R35, R2 ;  /* 0x0000000200237308 */ /* 0x0002e40000000800 */
[--C-:B-1----:R-:W-:Y:S02]  /*f080*/  FFMA.FTZ R2, R8, c[0x0][0x2d0], -R20.reuse ;  /* 0x0000b40008027a23 */ /* 0x102fe40000010814 */
[----:B------:R-:W-:Y:S06]  /*f090*/  FFMA.FTZ R8, R9, c[0x0][0x2d0], -R20 ;  /* 0x0000b40009087a23 */ /* 0x000fec0000010814 */
[----:B------:R1:W-:Y:S10]  /*f0a0*/  MUFU.EX2 R128, R2 ;  /* 0x0000000200807308 */ /* 0x0003f40000000800 */
[----:B------:R3:W-:Y:S01]  /*f0b0*/  MUFU.EX2 R152, R8 ;  /* 0x0000000800987308 */ /* 0x0007e20000000800 */
[----:B-1----:R-:W-:Y:S02]  /*f0c0*/  FSEL R2, R129, RZ, P0 ;  /* 0x000000ff81027208 */ /* 0x002fe40000000000 */
[----:B------:R-:W-:Y:S03]  /*f0d0*/  FSETP.NEU.FTZ.AND P0, PT, R3, -INF , PT ;  /* 0xff8000000300780b */ /* 0x000fe60003f1d000 */
[----:B------:R-:W-:Y:S01]  /*f0e0*/  FADD.FTZ R0, -R2, R130 ;  /* 0x0000008202007221 */ /* 0x000fe20000010100 */
[----:B------:R-:W-:Y:S03]  /*f0f0*/  FSEL R28, R4, RZ, P0 ;  /* 0x000000ff041c7208 */ /* 0x000fe60000000000 */
[----:B------:R-:W-:Y:S01]  /*f100*/  FMUL.FTZ R0, R0, c[0x0][0x2d0] ;  /* 0x0000b40000007a20 */ /* 0x000fe20000410000 */
[----:B---3--:R-:W-:Y:S01]  /*f110*/  F2FP.BF16.PACK_AB R8, R35, R10 ;  /* 0x0000000a2308723e */ /* 0x008fe200000010ff */
[--C-:B------:R-:W-:Y:S02]  /*f120*/  FFMA.FTZ R5, R5, c[0x0][0x2d0], -R28.reuse ;  /* 0x0000b40005057a23 */ /* 0x100fe4000001081c */
[----:B------:R1:W3:Y:S01]  /*f130*/  MUFU.EX2 R2, R0 ;  /* 0x0000000000027308 */ /* 0x0002e20000000800 */
[--C-:B------:R-:W-:Y:S09]  /*f140*/  FFMA.FTZ R6, R6, c[0x0][0x2d0], -R28.reuse ;  /* 0x0000b40006067a23 */ /* 0x100ff2000001081c */
[----:B------:R4:W-:Y:S10]  /*f150*/  MUFU.EX2 R151, R5 ;  /* 0x0000000500977308 */ /* 0x0009f40000000800 */
[----:B------:R-:W-:Y:S01]  /*f160*/  MUFU.EX2 R6, R6 ;  /* 0x0000000600067308 */ /* 0x000fe20000000800 */
[----:B-1----:R-:W-:Y:S02]  /*f170*/  FFMA.FTZ R0, R7, c[0x0][0x2d0], -R28 ;  /* 0x0000b40007007a23 */ /* 0x002fe4000001081c */
[----:B---3--:R-:W-:Y:S01]  /*f180*/  FFMA.FTZ R19, R2, R187, R10 ;  /* 0x000000bb02137223 */ /* 0x008fe2000001000a */
[----:B------:R-:W-:Y:S01]  /*f190*/  F2FP.BF16.PACK_AB R10, R152, R128 ;  /* 0x00000080980a723e */ /* 0x000fe200000010ff */
[C---:B------:R-:W-:Y:S05]  /*f1a0*/  FMUL.FTZ R4, R2.reuse, R132 ;  /* 0x0000008402047220 */ /* 0x040fea0000410000 */
[----:B------:R1:W3:Y:S01]  /*f1b0*/  MUFU.EX2 R26, R0 ;  /* 0x00000000001a7308 */ /* 0x0002e20000000800 */
[C---:B------:R-:W-:Y:S02]  /*f1c0*/  FMUL.FTZ R100, R2.reuse, R100 ;  /* 0x0000006402647220 */ /* 0x040fe40000410000 */
[C---:B------:R-:W-:Y:S02]  /*f1d0*/  FMUL.FTZ R101, R2.reuse, R101 ;  /* 0x0000006502657220 */ /* 0x040fe40000410000 */
        /* <DEDUP_REMOVED lines=11> */
[----:B------:R-:W-:Y:S01]  /*f290*/  FMUL.FTZ R121, R2, R121 ;  /* 0x0000007902797220 */ /* 0x000fe20000410000 */
        /* <DEDUP_REMOVED lines=39> */
[----:B------:R-:W-:Y:S02]  /*f510*/  FFMA.FTZ R2, R11, c[0x0][0x2d0], -R28 ;  /* 0x0000b4000b027a23 */ /* 0x000fe4000001081c */
[C---:B-1----:R-:W-:Y:S02]  /*f520*/  FFMA.FTZ R22, R0.reuse, R190, R6 ;  /* 0x000000be00167223 */ /* 0x042fe40000010006 */
        /* <DEDUP_REMOVED lines=16> */
[C---:B------:R-:W-:Y:S01]  /*f630*/  FMUL.FTZ R123, R0.reuse, R123 ;  /* 0x0000007b007b7220 */ /* 0x040fe20000410000 */
[----:B------:R1:W3:Y:S01]  /*f640*/  MUFU.EX2 R133, R2 ;  /* 0x0000000200857308 */ /* 0x0002e20000000800 */
[C---:B--2---:R-:W-:Y:S05]  /*f650*/  HMMA.16816.F32.BF16 R4, R8.reuse, R12, R4 ;  /* 0x0000000c0804723c */ /* 0x044fea0000041804 */
[C---:B------:R-:W-:Y:S02]  /*f660*/  FMUL.FTZ R126, R0.reuse, R126 ;  /* 0x0000007e007e7220 */ /* 0x040fe40000410000 */
[C---:B------:R-:W-:Y:S01]  /*f670*/  FMUL.FTZ R127, R0.reuse, R127 ;  /* 0x0000007f007f7220 */ /* 0x040fe20000410000 */
[C---:B------:R-:W-:Y:S01]  /*f680*/  HMMA.16816.F32.BF16 R100, R8.reuse, R14, R100 ;  /* 0x0000000e0864723c */ /* 0x040fe20000041864 */
[----:B------:R-:W2:Y:S03]  /*f690*/  LDSM.16.MT88.4 R12, [R169] ;  /* 0x00000000a90c783b */ /* 0x000ea60000004200 */
[C---:B------:R-:W-:Y:S02]  /*f6a0*/  FMUL.FTZ R38, R0.reuse, R38 ;  /* 0x0000002600267220 */ /* 0x040fe40000410000 */
[C---:B------:R-:W-:Y:S02]  /*f6b0*/  FMUL.FTZ R39, R0.reuse, R39 ;  /* 0x0000002700277220 */ /* 0x040fe40000410000 */
[C---:B------:R-:W-:Y:S04]  /*f6c0*/  FMUL.FTZ R42, R0.reuse, R42 ;  /* 0x0000002a002a7220 */ /* 0x040fe80000410000 */
[C---:B------:R-:W-:Y:S02]  /*f6d0*/  FMUL.FTZ R43, R0.reuse, R43 ;  /* 0x0000002b002b7220 */ /* 0x040fe40000410000 */
[----:B------:R-:W-:Y:S02]  /*f6e0*/  FMUL.FTZ R46, R0, R46 ;  /* 0x0000002e002e7220 */ /* 0x000fe40000410000 */
[--C-:B-1----:R-:W-:Y:S02]  /*f6f0*/  FFMA.FTZ R2, R142, c[0x0][0x2d0], -R20.reuse ;  /* 0x0000b4008e027a23 */ /* 0x102fe40000010814 */
        /* <DEDUP_REMOVED lines=15> */
[--C-:B-1----:R-:W-:Y:S02]  /*f7f0*/  FFMA.FTZ R2, R141, c[0x0][0x2d0], -R20.reuse ;  /* 0x0000b4008d027a23 */ /* 0x102fe40000010814 */
[C---:B------:R-:W-:Y:S01]  /*f800*/  FMUL.FTZ R74, R0.reuse, R74 ;  /* 0x0000004a004a7220 */ /* 0x040fe20000410000 */
[C---:B------:R-:W-:Y:S01]  /*f810*/  HMMA.16816.F32.BF16 R108, R8.reuse, R14, R108 ;  /* 0x0000000e086c723c */ /* 0x040fe2000004186c */
[----:B------:R-:W1:Y:S01]  /*f820*/  LDSM.16.MT88.4 R12, [R171] ;  /* 0x00000000ab0c783b */ /* 0x000e620000004200 */
[----:B------:R2:W-:Y:S02]  /*f830*/  MUFU.EX2 R150, R2 ;  /* 0x0000000200967308 */ /* 0x0005e40000000800 */
        /* <DEDUP_REMOVED lines=10> */
[----:B--2---:R-:W-:Y:S02]  /*f8e0*/  FFMA.FTZ R2, R140, c[0x0][0x2d0], -R20 ;  /* 0x0000b4008c027a23 */ /* 0x004fe40000010814 */
[C---:B------:R-:W-:Y:S02]  /*f8f0*/  FMUL.FTZ R95, R0.reuse, R95 ;  /* 0x0000005f005f7220 */ /* 0x040fe40000410000 */
[----:B------:R2:W-:Y:S01]  /*f900*/  MUFU.EX2 R155, R2 ;  /* 0x00000002009b7308 */ /* 0x0005e20000000800 */
[C---:B------:R-:W-:Y:S02]  /*f910*/  FMUL.FTZ R98, R0.reuse, R98 ;  /* 0x0000006200627220 */ /* 0x040fe40000410000 */
[----:B------:R-:W-:Y:S02]  /*f920*/  FMUL.FTZ R99, R0, R99 ;  /* 0x0000006300637220 */ /* 0x000fe40000410000 */
[--C-:B------:R-:W-:Y:S05]  /*f930*/  FFMA.FTZ R0, R18, c[0x0][0x2d0], -R28.reuse ;  /* 0x0000b40012007a23 */ /* 0x100fea000001081c */
[----:B------:R4:W-:Y:S01]  /*f940*/  MUFU.EX2 R154, R0 ;  /* 0x00000000009a7308 */ /* 0x0009e20000000800 */
[C---:B-1----:R-:W-:Y:S08]  /*f950*/  HMMA.16816.F32.BF16 R112, R8.reuse, R12, R112 ;  /* 0x0000000c0870723c */ /* 0x042ff00000041870 */
[C---:B------:R-:W-:Y:S01]  /*f960*/  HMMA.16816.F32.BF16 R116, R8.reuse, R14, R116 ;  /* 0x0000000e0874723c */ /* 0x040fe20000041874 */
[----:B------:R-:W1:Y:S03]  /*f970*/  LDSM.16.MT88.4 R12, [R170] ;  /* 0x00000000aa0c783b */ /* 0x000e660000004200 */
[--C-:B--2---:R-:W-:Y:S04]  /*f980*/  FFMA.FTZ R2, R16, c[0x0][0x2d0], -R28.reuse ;  /* 0x0000b40010027a23 */ /* 0x104fe8000001081c */
[----:B------:R2:W5:Y:S01]  /*f990*/  MUFU.EX2 R132, R2 ;  /* 0x0000000200847308 */ /* 0x0005620000000800 */
[----:B----4-:R-:W-:Y:S03]  /*f9a0*/  FADD.FTZ R0, R35, R19 ;  /* 0x0000001323007221 */ /* 0x010fe60000010000 */
[--C-:B--2---:R-:W-:Y:S02]  /*f9b0*/  FFMA.FTZ R2, R17, c[0x0][0x2d0], -R28.reuse ;  /* 0x0000b40011027a23 */ /* 0x104fe4000001081c */
[----:B------:R-:W-:Y:S04]  /*f9c0*/  LDSM.16.MT88.4 R16, [R169+0x800] ;  /* 0x00080000a910783b */ /* 0x000fe80000004200 */
[----:B------:R2:W4:Y:S01]  /*f9d0*/  MUFU.EX2 R135, R2 ;  /* 0x0000000200877308 */ /* 0x0005220000000800 */
[C---:B-1----:R-:W-:Y:S08]  /*f9e0*/  HMMA.16816.F32.BF16 R120, R8.reuse, R12, R120 ;  /* 0x0000000c0878723c */ /* 0x042ff00000041878 */
[C---:B------:R-:W-:Y:S01]  /*f9f0*/  HMMA.16816.F32.BF16 R124, R8.reuse, R14, R124 ;  /* 0x0000000e087c723c */ /* 0x040fe2000004187c */
[----:B------:R-:W1:Y:S03]  /*fa00*/  LDSM.16.MT88.4 R12, [R168+0x2000] ;  /* 0x00200000a80c783b */ /* 0x000e660000004200 */
[----:B--2---:R-:W-:Y:S02]  /*fa10*/  FFMA.FTZ R2, R21, c[0x0][0x2d0], -R28 ;  /* 0x0000b40015027a23 */ /* 0x004fe4000001081c */
[----:B------:R-:W-:Y:S02]  /*fa20*/  FADD.FTZ R21, R128, R0 ;  /* 0x0000000080157221 */ /* 0x000fe40000010000 */
[----:B------:R-:W-:Y:S01]  /*fa30*/  FFMA.FTZ R0, R147, c[0x0][0x2d0], -R20 ;  /* 0x0000b40093007a23 */ /* 0x000fe20000010814 */
[----:B------:R2:W1:Y:S10]  /*fa40*/  MUFU.EX2 R153, R2 ;  /* 0x0000000200997308 */ /* 0x0004740000000800 */
[----:B------:R3:W3:Y:S01]  /*fa50*/  MUFU.EX2 R140, R0 ;  /* 0x00000000008c7308 */ /* 0x0006e20000000800 */
[C---:B-1----:R-:W-:Y:S03]  /*fa60*/  HMMA.16816.F32.BF16 R36, R8.reuse, R12, R36 ;  /* 0x0000000c0824723c */ /* 0x042fe60000041824 */
[----:B--2---:R-:W-:Y:S02]  /*fa70*/  FADD.FTZ R2, R26, R22 ;  /* 0x000000161a027221 */ /* 0x004fe40000010000 */
[--C-:B------:R-:W-:Y:S03]  /*fa80*/  FFMA.FTZ R26, R149, c[0x0][0x2d0], -R20.reuse ;  /* 0x0000b400951a7a23 */ /* 0x100fe60000010814 */
[C---:B------:R-:W-:Y:S01]  /*fa90*/  HMMA.16816.F32.BF16 R40, R8.reuse, R14, R40 ;  /* 0x0000000e0828723c */ /* 0x040fe20000041828 */
[----:B------:R-:W1:Y:S01]  /*faa0*/  LDSM.16.MT88.4 R12, [R169+0x2000] ;  /* 0x00200000a90c783b */ /* 0x000e620000004200 */
[----:B------:R-:W-:Y:S02]  /*fab0*/  MUFU.EX2 R35, R26 ;  /* 0x0000001a00237308 */ /* 0x000fe40000000800 */
[--C-:B---3--:R-:W-:Y:S08]  /*fac0*/  FFMA.FTZ R0, R146, c[0x0][0x2d0], -R20.reuse ;  /* 0x0000b40092007a23 */ /* 0x108ff00000010814 */
[----:B------:R2:W-:Y:S02]  /*fad0*/  MUFU.EX2 R142, R0 ;  /* 0x00000000008e7308 */ /* 0x0005e40000000800 */
[--C-:B--2---:R-:W-:Y:S08]  /*fae0*/  FFMA.FTZ R0, R145, c[0x0][0x2d0], -R20.reuse ;  /* 0x0000b40091007a23 */ /* 0x104ff00000010814 */
[----:B------:R2:W-:Y:S01]  /*faf0*/  MUFU.EX2 R141, R0 ;  /* 0x00000000008d7308 */ /* 0x0005e20000000800 */
[C---:B-1----:R-:W-:Y:S08]  /*fb00*/  HMMA.16816.F32.BF16 R44, R8.reuse, R12, R44 ;  /* 0x0000000c082c723c */ /* 0x042ff0000004182c */
[C---:B------:R-:W-:Y:S01]  /*fb10*/  HMMA.16816.F32.BF16 R48, R8.reuse, R14, R48 ;  /* 0x0000000e0830723c */ /* 0x040fe20000041830 */
[----:B------:R-:W1:Y:S03]  /*fb20*/  LDSM.16.MT88.4 R12, [R171+0x2000] ;  /* 0x00200000ab0c783b */ /* 0x000e660000004200 */
[----:B--2---:R-:W-:Y:S04]  /*fb30*/  FFMA.FTZ R0, R144, c[0x0][0x2d0], -R20 ;  /* 0x0000b40090007a23 */ /* 0x004fe80000010814 */
[----:B------:R2:W-:Y:S01]  /*fb40*/  MUFU.EX2 R143, R0 ;  /* 0x00000000008f7308 */ /* 0x0005e20000000800 */
[C---:B-1----:R-:W-:Y:S03]  /*fb50*/  HMMA.16816.F32.BF16 R52, R8.reuse, R12, R52 ;  /* 0x0000000c0834723c */ /* 0x042fe60000041834 */
[----:B--2---:R-:W-:Y:S02]  /*fb60*/  FFMA.FTZ R0, R24, c[0x0][0x2d0], -R28 ;  /* 0x0000b40018007a23 */ /* 0x004fe4000001081c */
[----:B------:R-:W-:Y:S04]  /*fb70*/  FFMA.FTZ R24, R32, c[0x0][0x2d0], -R20 ;  /* 0x0000b40020187a23 */ /* 0x000fe80000010814 */
[----:B------:R1:W2:Y:S01]  /*fb80*/  MUFU.EX2 R139, R0 ;  /* 0x00000000008b7308 */ /* 0x0002a20000000800 */
[C---:B------:R-:W-:Y:S01]  /*fb90*/  HMMA.16816.F32.BF16 R56, R8.reuse, R14, R56 ;  /* 0x0000000e0838723c */ /* 0x040fe20000041838 */
[----:B------:R-:W3:Y:S02]  /*fba0*/  LDSM.16.MT88.4 R12, [R170+0x2000] ;  /* 0x00200000aa0c783b */ /* 0x000ee40000004200 */
[----:B-1----:R-:W-:Y:S02]  /*fbb0*/  FFMA.FTZ R0, R25, c[0x0][0x2d0], -R28 ;  /* 0x0000b40019007a23 */ /* 0x002fe4000001081c */
[----:B------:R-:W-:Y:S04]  /*fbc0*/  FFMA.FTZ R25, R148, c[0x0][0x2d0], -R20 ;  /* 0x0000b40094197a23 */ /* 0x000fe80000010814 */
[----:B------:R1:W1:Y:S10]  /*fbd0*/  MUFU.EX2 R138, R0 ;  /* 0x00000000008a7308 */ /* 0x0002740000000800 */
[----:B------:R-:W-:Y:S01]  /*fbe0*/  MUFU.EX2 R128, R25 ;  /* 0x0000001900807308 */ /* 0x000fe20000000800 */
[C---:B---3--:R-:W-:Y:S08]  /*fbf0*/  HMMA.16816.F32.BF16 R60, R8.reuse, R12, R60 ;  /* 0x0000000c083c723c */ /* 0x048ff0000004183c */
[C---:B------:R-:W-:Y:S01]  /*fc00*/  HMMA.16816.F32.BF16 R64, R8.reuse, R14, R64 ;  /* 0x0000000e0840723c */ /* 0x040fe20000041840 */
[----:B------:R-:W3:Y:S03]  /*fc10*/  LDSM.16.MT88.4 R12, [R168+0x4000] ;  /* 0x00400000a80c783b */ /* 0x000ee60000004200 */
[--C-:B-1----:R-:W-:Y:S04]  /*fc20*/  FFMA.FTZ R0, R23, c[0x0][0x2d0], -R28.reuse ;  /* 0x0000b40017007a23 */ /* 0x102fe8000001081c */
[----:B------:R1:W1:Y:S04]  /*fc30*/  MUFU.EX2 R137, R0 ;  /* 0x0000000000897308 */ /* 0x0002680000000800 */
[----:B-1----:R-:W-:Y:S06]  /*fc40*/  FFMA.FTZ R0, R27, c[0x0][0x2d0], -R28 ;  /* 0x0000b4001b007a23 */ /* 0x002fec000001081c */
[----:B------:R1:W1:Y:S01]  /*fc50*/  MUFU.EX2 R136, R0 ;  /* 0x0000000000887308 */ /* 0x0002620000000800 */
[C---:B---3--:R-:W-:Y:S08]  /*fc60*/  HMMA.16816.F32.BF16 R68, R8.reuse, R12, R68 ;  /* 0x0000000c0844723c */ /* 0x048ff00000041844 */
[C---:B------:R-:W-:Y:S01]  /*fc70*/  HMMA.16816.F32.BF16 R72, R8.reuse, R14, R72 ;  /* 0x0000000e0848723c */ /* 0x040fe20000041848 */
[----:B------:R-:W3:Y:S03]  /*fc80*/  LDSM.16.MT88.4 R12, [R169+0x4000] ;  /* 0x00400000a90c783b */ /* 0x000ee60000004200 */
[----:B-1----:R-:W-:Y:S02]  /*fc90*/  FADD.FTZ R0, R151, R2 ;  /* 0x0000000297007221 */ /* 0x002fe40000010000 */
[----:B------:R-:W-:Y:S02]  /*fca0*/  FFMA.FTZ R2, R29, c[0x0][0x2d0], -R20 ;  /* 0x0000b4001d027a23 */ /* 0x000fe40000010814 */
[----:B------:R-:W-:Y:S02]  /*fcb0*/  FADD.FTZ R29, R152, R21 ;  /* 0x00000015981d7221 */ /* 0x000fe40000010000 */
[----:B------:R-:W-:Y:S02]  /*fcc0*/  LDSM.16.MT88.4 R20, [R171+0x1000] ;  /* 0x00100000ab14783b */ /* 0x000fe40000004200 */
[----:B------:R-:W-:Y:S01]  /*fcd0*/  FADD.FTZ R27, R130, R0 ;  /* 0x00000000821b7221 */ /* 0x000fe20000010000 */
[----:B------:R1:W-:Y:S01]  /*fce0*/  MUFU.EX2 R131, R2 ;  /* 0x0000000200837308 */ /* 0x0003e20000000800 */
[----:B------:R-:W-:Y:S09]  /*fcf0*/  FFMA.FTZ R0, R33, c[0x0][0x2d0], -R28 ;  /* 0x0000b40021007a23 */ /* 0x000ff2000001081c */
[----:B------:R2:W2:Y:S10]  /*fd00*/  MUFU.EX2 R130, R24 ;  /* 0x0000001800827308 */ /* 0x0004b40000000800 */
[----:B------:R2:W-:Y:S01]  /*fd10*/  MUFU.EX2 R32, R0 ;  /* 0x0000000000207308 */ /* 0x0005e20000000800 */
[C---:B---3--:R-:W-:Y:S03]  /*fd20*/  HMMA.16816.F32.BF16 R76, R8.reuse, R12, R76 ;  /* 0x0000000c084c723c */ /* 0x048fe6000004184c */
[----:B-1----:R-:W-:Y:S02]  /*fd30*/  FADD.FTZ R2, R133, R29 ;  /* 0x0000001d85027221 */ /* 0x002fe40000010000 */
[----:B-----5:R-:W-:Y:S02]  /*fd40*/  FADD.FTZ R29, R132, R27 ;  /* 0x0000001b841d7221 */ /* 0x020fe40000010000 */
[----:B------:R-:W-:Y:S01]  /*fd50*/  FADD.FTZ R2, R134, R2 ;  /* 0x0000000286027221 */ /* 0x000fe20000010000 */
[C---:B------:R-:W-:Y:S01]  /*fd60*/  HMMA.16816.F32.BF16 R80, R8.reuse, R14, R80 ;  /* 0x0000000e0850723c */ /* 0x040fe20000041850 */
[----:B------:R-:W1:Y:S03]  /*fd70*/  LDSM.16.MT88.4 R12, [R171+0x4000] ;  /* 0x00400000ab0c783b */ /* 0x000e660000004200 */
[----:B----4-:R-:W-:Y:S05]  /*fd80*/  FADD.FTZ R29, R135, R29 ;  /* 0x0000001d871d7221 */ /* 0x010fea0000010000 */
[----:B--2---:R-:W-:Y:S03]  /*fd90*/  LDSM.16.MT88.4 R24, [R171+0x1800] ;  /* 0x00180000ab18783b */ /* 0x004fe60000004200 */
[--C-:B------:R-:W-:Y:S04]  /*fda0*/  FFMA.FTZ R0, R31, c[0x0][0x2d0], -R28.reuse ;  /* 0x0000b4001f007a23 */ /* 0x100fe8000001081c */
[----:B------:R2:W3:Y:S01]  /*fdb0*/  MUFU.EX2 R31, R0 ;  /* 0x00000000001f7308 */ /* 0x0004e20000000800 */
[C---:B-1----:R-:W-:Y:S03]  /*fdc0*/  HMMA.16816.F32.BF16 R84, R8.reuse, R12, R84 ;  /* 0x0000000c0854723c */ /* 0x042fe60000041854 */
[--C-:B--2---:R-:W-:Y:S02]  /*fdd0*/  FFMA.FTZ R0, R34, c[0x0][0x2d0], -R28.reuse ;  /* 0x0000b40022007a23 */ /* 0x104fe4000001081c */
[----:B------:R-:W-:Y:S04]  /*fde0*/  FFMA.FTZ R28, R30, c[0x0][0x2d0], -R28 ;  /* 0x0000b4001e1c7a23 */ /* 0x000fe8000001081c */
[----:B------:R1:W-:Y:S01]  /*fdf0*/  MUFU.EX2 R30, R0 ;  /* 0x00000000001e7308 */ /* 0x0003e20000000800 */
[C---:B------:R-:W-:Y:S01]  /*fe00*/  HMMA.16816.F32.BF16 R88, R8.reuse, R14, R88 ;  /* 0x0000000e0858723c */ /* 0x040fe20000041858 */
[----:B------:R-:W2:Y:S08]  /*fe10*/  LDSM.16.MT88.4 R12, [R170+0x4000] ;  /* 0x00400000aa0c783b */ /* 0x000eb00000004200 */
[----:B------:R-:W4:Y:S03]  /*fe20*/  MUFU.EX2 R28, R28 ;  /* 0x0000001c001c7308 */ /* 0x000f260000000800 */
[----:B-1----:R-:W-:Y:S02]  /*fe30*/  FADD.FTZ R0, R150, R2 ;  /* 0x0000000296007221 */ /* 0x002fe40000010000 */
[----:B------:R-:W-:Y:S02]  /*fe40*/  FADD.FTZ R2, R154, R29 ;  /* 0x0000001d9a027221 */ /* 0x000fe40000010000 */
[----:B------:R-:W-:Y:S02]  /*fe50*/  FADD.FTZ R0, R155, R0 ;  /* 0x000000009b007221 */ /* 0x000fe40000010000 */
[----:B------:R-:W-:Y:S02]  /*fe60*/  FADD.FTZ R2, R153, R2 ;  /* 0x0000000299027221 */ /* 0x000fe40000010000 */
[----:B------:R-:W-:Y:S02]  /*fe70*/  FADD.FTZ R0, R140, R0 ;  /* 0x000000008c007221 */ /* 0x000fe40000010000 */
[----:B------:R-:W-:Y:S02]  /*fe80*/  FADD.FTZ R2, R139, R2 ;  /* 0x000000028b027221 */ /* 0x000fe40000010000 */
[----:B------:R-:W-:Y:S02]  /*fe90*/  FADD.FTZ R0, R142, R0 ;  /* 0x000000008e007221 */ /* 0x000fe40000010000 */
[----:B------:R-:W-:Y:S02]  /*fea0*/  FADD.FTZ R2, R138, R2 ;  /* 0x000000028a027221 */ /* 0x000fe40000010000 */
[----:B------:R-:W-:Y:S01]  /*feb0*/  FADD.FTZ R0, R141, R0 ;  /* 0x000000008d007221 */ /* 0x000fe20000010000 */
[C---:B--2---:R-:W-:Y:S03]  /*fec0*/  HMMA.16816.F32.BF16 R92, R8.reuse, R12, R92 ;  /* 0x0000000c085c723c */ /* 0x044fe6000004185c */
[----:B------:R-:W-:Y:S02]  /*fed0*/  FADD.FTZ R2, R137, R2 ;  /* 0x0000000289027221 */ /* 0x000fe40000010000 */
[----:B------:R-:W-:Y:S03]  /*fee0*/  FADD.FTZ R0, R143, R0 ;  /* 0x000000008f007221 */ /* 0x000fe60000010000 */
[----:B------:R-:W-:Y:S01]  /*fef0*/  HMMA.16816.F32.BF16 R96, R8, R14, R96 ;  /* 0x0000000e0860723c */ /* 0x000fe20000041860 */
[----:B------:R-:W1:Y:S06]  /*ff00*/  LDSM.16.MT88.4 R12, [R168+0x800] ;  /* 0x00080000a80c783b */ /* 0x000e6c0000004200 */
        /* <DEDUP_REMOVED lines=43> */
[----:B------:R-:W-:Y:S07]  /*101c0*/  F2FP.BF16.PACK_AB R11, R136, R137 ;  /* 0x00000089880b723e */ /* 0x000fee00000010ff */
        /* <DEDUP_REMOVED lines=15> */
[C---:B-----5:R-:W-:Y:S08]  /*102c0*/  HMMA.16816.F32.BF16 R44, R8.reuse, R20, R44 ;  /* 0x00000014082c723c */ /* 0x060ff0000004182c */
        /* <DEDUP_REMOVED lines=18> */
[----:B------:R-:W-:Y:S01]  /*103f0*/  HMMA.16816.F32.BF16 R96, R8, R22, R96 ;  /* 0x000000160860723c */ /* 0x000fe20000041860 */
[----:B------:R-:W5:Y:S06]  /*10400*/  LDSM.16.MT88.4 R20, [R170+0x1800] ;  /* 0x00180000aa14783b */ /* 0x000f6c0000004200 */
[----:B------:R-:W-:Y:S02]  /*10410*/  F2FP.BF16.PACK_AB R8, R128, R35 ;  /* 0x000000238008723e */ /* 0x000fe400000010ff */
[----:B------:R-:W-:Y:S03]  /*10420*/  F2FP.BF16.PACK_AB R10, R131, R130 ;  /* 0x00000082830a723e */ /* 0x000fe600000010ff */
[----:B---3--:R-:W-:Y:S02]  /*10430*/  F2FP.BF16.PACK_AB R9, R31, R32 ;  /* 0x000000201f09723e */ /* 0x008fe400000010ff */
[----:B----4-:R-:W-:Y:S07]  /*10440*/  F2FP.BF16.PACK_AB R11, R28, R30 ;  /* 0x0000001e1c0b723e */ /* 0x010fee00000010ff */
[C---:B-1----:R-:W-:Y:S01]  /*10450*/  HMMA.16816.F32.BF16 R132, R8.reuse, R12, R4 ;  /* 0x0000000c0884723c */ /* 0x042fe20000041804 */
[----:B------:R-:W1:Y:S07]  /*10460*/  LDSM.16.MT88.4 R4, [R168+0x3800] ;  /* 0x00380000a804783b */ /* 0x000e6e0000004200 */
[C---:B------:R-:W-:Y:S01]  /*10470*/  HMMA.16816.F32.BF16 R100, R8.reuse, R14, R100 ;  /* 0x0000000e0864723c */ /* 0x040fe20000041864 */
[----:B------:R-:W3:Y:S07]  /*10480*/  LDSM.16.MT88.4 R12, [R169+0x3800] ;  /* 0x00380000a90c783b */ /* 0x000eee0000004200 */
[C---:B--2---:R-:W-:Y:S08]  /*10490*/  HMMA.16816.F32.BF16 R104, R8.reuse, R16, R104 ;  /* 0x000000100868723c */ /* 0x044ff00000041868 */
[C---:B------:R-:W-:Y:S01]  /*104a0*/  HMMA.16816.F32.BF16 R108, R8.reuse, R18, R108 ;  /* 0x00000012086c723c */ /* 0x040fe2000004186c */
[----:B------:R-:W2:Y:S07]  /*104b0*/  LDSM.16.MT88.4 R16, [R171+0x3800] ;  /* 0x00380000ab10783b */ /* 0x000eae0000004200 */
[C---:B------:R-:W-:Y:S08]  /*104c0*/  HMMA.16816.F32.BF16 R112, R8.reuse, R24, R112 ;  /* 0x000000180870723c */ /* 0x040ff00000041870 */
[C---:B------:R-:W-:Y:S08]  /*104d0*/  HMMA.16816.F32.BF16 R116, R8.reuse, R26, R116 ;  /* 0x0000001a0874723c */ /* 0x040ff00000041874 */
[C---:B-----5:R-:W-:Y:S08]  /*104e0*/  HMMA.16816.F32.BF16 R120, R8.reuse, R20, R120 ;  /* 0x000000140878723c */ /* 0x060ff00000041878 */
[C---:B------:R-:W-:Y:S01]  /*104f0*/  HMMA.16816.F32.BF16 R124, R8.reuse, R22, R124 ;  /* 0x00000016087c723c */ /* 0x040fe2000004187c */
[----:B------:R-:W4:Y:S07]  /*10500*/  LDSM.16.MT88.4 R20, [R170+0x3800] ;  /* 0x00380000aa14783b */ /* 0x000f2e0000004200 */
        /* <DEDUP_REMOVED lines=24> */
[----:B------:R-:W-:Y:S01]  /*10690*/  FADD.FTZ R2, R30, R0 ;  /* 0x000000001e027221 */ /* 0x000fe20000010000 */
[----:B------:R-:W-:Y:S01]  /*106a0*/  IADD3 R0, R178, -0x1, RZ ;  /* 0xffffffffb2007810 */ /* 0x000fe20007ffe0ff */
[C---:B--2---:R-:W-:Y:S04]  /*106b0*/  HMMA.16816.F32.BF16 R84, R8.reuse, R16, R84 ;  /* 0x000000100854723c */ /* 0x044fe80000041854 */
[----:B------:R-:W-:Y:S01]  /*106c0*/  FADD.FTZ R187, R131, R4 ;  /* 0x0000000483bb7221 */ /* 0x000fe20000010000 */
[----:B------:R-:W-:Y:S01]  /*106d0*/  MOV R178, R0 ;  /* 0x0000000000b27202 */ /* 0x000fe20000000f00 */
[----:B------:R-:W-:Y:S01]  /*106e0*/  FADD.FTZ R190, R28, R2 ;  /* 0x000000021cbe7221 */ /* 0x000fe20000010000 */
[----:B------:R-:W-:Y:S01]  /*106f0*/  MOV R131, R3 ;  /* 0x0000000300837202 */ /* 0x000fe20000000f00 */
[C---:B------:R-:W-:Y:S08]  /*10700*/  HMMA.16816.F32.BF16 R88, R8.reuse, R18, R88 ;  /* 0x000000120858723c */ /* 0x040ff00000041858 */
[C---:B----4-:R-:W-:Y:S08]  /*10710*/  HMMA.16816.F32.BF16 R92, R8.reuse, R20, R92 ;  /* 0x00000014085c723c */ /* 0x050ff0000004185c */
[----:B------:R-:W-:Y:S01]  /*10720*/  HMMA.16816.F32.BF16 R96, R8, R22, R96 ;  /* 0x000000160860723c */ /* 0x000fe20000041860 */
[----:B------:R-:W-:Y:S07]  /*10730*/  @!UPT UIADD3 URZ, URZ, URZ, URZ ;  /* 0x0000003f3f3ff290 */ /* 0x000fee000fffe03f */
[----:B------:R-:W-:-:S11]  /*10740*/  @P0 BRA `(.L_x_3663) ;  /* 0xffffc7f000000947 */ /* 0x000fd6000383ffff */
.L_x_3645:
[----:B------:R-:W-:Y:S05]  /*10750*/  BRA.DIV ~URZ, `(.L_x_3664) ;  /* 0x00006be27f007947 */ /* 0x000fea000b800000 */
[----:B------:R1:W2:Y:S02]  /*10760*/  SHFL.BFLY PT, R0, R187, 0x2, 0x1f ;  /* 0x0c401f00bb007f89 */ /* 0x0002a400000e0000 */
.L_x_3764:
[----:B--2---:R-:W-:Y:S01]  /*10770*/  FADD.FTZ R4, R0, R187 ;  /* 0x000000bb00047221 */ /* 0x004fe20000010000 */
[----:B------:R-:W-:Y:S05]  /*10780*/  BRA.DIV ~URZ, `(.L_x_3665) ;  /* 0x00006c027f007947 */ /* 0x000fea000b800000 */
[----:B------:R-:W2:Y:S04]  /*10790*/  SHFL.BFLY PT, R0, R190, 0x2, 0x1f ;  /* 0x0c401f00be007f89 */ /* 0x000ea800000e0000 */
[----:B------:R-:W3:Y:S01]  /*107a0*/  SHFL.BFLY PT, R2, R4, 0x1, 0x1f ;  /* 0x0c201f0004027f89 */ /* 0x000ee200000e0000 */
[----:B--2---:R-:W-:-:S02]  /*107b0*/  FADD.FTZ R5, R0, R190 ;  /* 0x000000be00057221 */ /* 0x004fc40000010000 */
[----:B---3--:R-:W-:-:S03]  /*107c0*/  FADD.FTZ R4, R4, R2 ;  /* 0x0000000204047221 */ /* 0x008fc60000010000 */
[----:B------:R2:W3:Y:S04]  /*107d0*/  SHFL.BFLY PT, R3, R5, 0x1, 0x1f ;  /* 0x0c201f0005037f89 */ /* 0x0004e800000e0000 */
.L_x_3765:
        /* <DEDUP_REMOVED lines=26> */
[----:B------:R-:W-:Y:S02]  /*10980*/  FMUL.FTZ R73, R2, R77 ;  /* 0x0000004d02497220 */ /* 0x000fe40000410000 */
[----:B------:R-:W-:Y:S01]  /*10990*/  @P1 FFMA.FTZ R23, R4, R129, R6 ;  /* 0x0000008104171223 */ /* 0x000fe20000010006 */
[----:B------:R-:W-:Y:S01]  /*109a0*/  MOV R4, 0x1 ;  /* 0x0000000100047802 */ /* 0x000fe20000000f00 */
        /* <DEDUP_REMOVED lines=42> */
[C---:B------:R-:W-:Y:S01]  /*10c50*/  FMUL.FTZ R27, R0.reuse, R103 ;  /* 0x00000067001b7220 */ /* 0x040fe20000410000 */
[----:B----4-:R-:W-:Y:S01]  /*10c60*/  @P0 MOV R3, 0x3f317218 ;  /* 0x3f31721800030802 */ /* 0x010fe20000000f00 */
[C---:B------:R-:W-:Y:S02]  /*10c70*/  FMUL.FTZ R96, R0.reuse, R122 ;  /* 0x0000007a00607220 */ /* 0x040fe40000410000 */
[----:B------:R-:W-:-:S02]  /*10c80*/  FMUL.FTZ R97, R0, R123 ;  /* 0x0000007b00617220 */ /* 0x000fc40000410000 */
[C---:B------:R-:W-:Y:S02]  /*10c90*/  FMUL.FTZ R88, R0.reuse, R126 ;  /* 0x0000007e00587220 */ /* 0x040fe40000410000 */
[C---:B------:R-:W-:Y:S02]  /*10ca0*/  FMUL.FTZ R89, R0.reuse, R127 ;  /* 0x0000007f00597220 */ /* 0x040fe40000410000 */
[C---:B------:R-:W-:Y:S02]  /*10cb0*/  FMUL.FTZ R38, R0.reuse, R46 ;  /* 0x0000002e00267220 */ /* 0x040fe40000410000 */
[----:B------:R-:W-:Y:S02]  /*10cc0*/  FMUL.FTZ R39, R0, R47 ;  /* 0x0000002f00277220 */ /* 0x000fe40000410000 */
[----:B-----5:R-:W-:Y:S02]  /*10cd0*/  @P0 FMUL.FTZ R2, R2, 0.69314718246459960938 ;  /* 0x3f31721802020820 */ /* 0x020fe40000410000 */
        /* <DEDUP_REMOVED lines=37> */
.L_x_3574:
        /* <DEDUP_REMOVED lines=17> */
.L_x_3667:
[----:B------:R-:W-:Y:S05]  /*11040*/  BSYNC B0 ;  /* 0x0000000000007941 */ /* 0x000fea0003800000 */
.L_x_3666:
[----:B------:R-:W-:Y:S01]  /*11050*/  PRMT R0, R0, 0x9910, RZ ;  /* 0x0000991000007816 */ /* 0x000fe200000000ff */
[----:B------:R-:W-:Y:S01]  /*11060*/  BSSY B1, `(.L_x_3668) ;  /* 0x000033f000017945 */ /* 0x000fe20003800000 */
[----:B------:R-:W-:Y:S02]  /*11070*/  IMAD.MOV.U32 R82, RZ, RZ, R212 ;  /* 0x000000ffff527224 */ /* 0x000fe400078e00d4 */
[----:B------:R-:W-:-:S13]  /*11080*/  ISETP.NE.AND P0, PT, R0, RZ, PT ;  /* 0x000000ff0000720c */ /* 0x000fda0003f05270 */
[----:B------:R-:W-:Y:S05]  /*11090*/  @!P0 BRA `(.L_x_3669) ;  /* 0x0000273000008947 */ /* 0x000fea0003800000 */
[----:B------:R-:W3:Y:S04]  /*110a0*/  LDL R7, [R1+0xc] ;  /* 0x00000c0001077983 */ /* 0x000ee80000100800 */
[----:B------:R-:W4:Y:S04]  /*110b0*/  LDL R6, [R1+0x4] ;  /* 0x0000040001067983 */ /* 0x000f280000100800 */
[----:B--2---:R-:W2:Y:S04]  /*110c0*/  LDL R5, [R1+0x8] ;  /* 0x0000080001057983 */ /* 0x004ea80000100800 */
[----:B------:R-:W2:Y:S01]  /*110d0*/  LDL R8, [R1] ;  /* 0x0000000001087983 */ /* 0x000ea20000100800 */
        /* <DEDUP_REMOVED lines=117> */
.L_x_3670:
        /* <DEDUP_REMOVED lines=114> */
.L_x_3766:
[----:B------:R-:W-:Y:S05]  /*11f50*/  BRA.DIV ~URZ, `(.L_x_3673) ;  /* 0x000055a27f007947 */ /* 0x000fea000b800000 */
[----:B------:R4:W2:Y:S02]  /*11f60*/  SHFL.IDX PT, R0, R11, RZ, 0x181f ;  /* 0x00181fff0b007589 */ /* 0x0008a400000e0000 */
.L_x_3767:
        /* <DEDUP_REMOVED lines=19> */
.L_x_3675:
[----:B------:R-:W-:Y:S05]  /*120a0*/  BSYNC B0 ;  /* 0x0000000000007941 */ /* 0x000fea0003800000 */
.L_x_3674:
[----:B------:R-:W-:Y:S05]  /*120b0*/  BRA.DIV ~URZ, `(.L_x_3676) ;  /* 0x000054b27f007947 */ /* 0x000fea000b800000 */
[----:B---3--:R3:W4:Y:S04]  /*120c0*/  SHFL.IDX PT, R8, R9, 0x1, 0x181f ;  /* 0x00381f0009087f89 */ /* 0x00872800000e0000 */
[----:B--2---:R3:W2:Y:S02]  /*120d0*/  SHFL.IDX PT, R0, R11, 0x1, 0x181f ;  /* 0x00381f000b007f89 */ /* 0x0046a400000e0000 */
.L_x_3768:
        /* <DEDUP_REMOVED lines=19> */
.L_x_3678:
[----:B------:R-:W-:Y:S05]  /*12210*/  BSYNC B0 ;  /* 0x0000000000007941 */ /* 0x000fea0003800000 */
.L_x_3677:
[----:B------:R-:W-:Y:S05]  /*12220*/  BRA.DIV ~URZ, `(.L_x_3679) ;  /* 0x000054127f007947 */ /* 0x000fea000b800000 */
[----:B----4-:R4:W3:Y:S02]  /*12230*/  SHFL.IDX PT, R8, R9, 0x2, 0x181f ;  /* 0x00581f0009087f89 */ /* 0x0108e400000e0000 */
.L_x_3769:
[----:B------:R-:W-:Y:S05]  /*12240*/  BRA.DIV ~URZ, `(.L_x_3680) ;  /* 0x000054627f007947 */ /* 0x000fea000b800000 */
[----:B--2---:R2:W4:Y:S02]  /*12250*/  SHFL.IDX PT, R0, R11, 0x2, 0x181f ;  /* 0x00581f000b007f89 */ /* 0x00452400000e0000 */
.L_x_3770:
        /* <DEDUP_REMOVED lines=19> */
.L_x_3682:
[----:B------:R-:W-:Y:S05]  /*12390*/  BSYNC B0 ;  /* 0x0000000000007941 */ /* 0x000fea0003800000 */
.L_x_3681:
[----:B------:R-:W-:Y:S05]  /*123a0*/  BRA.DIV ~URZ, `(.L_x_3683) ;  /* 0x000053727f007947 */ /* 0x000fea000b800000 */
[----:B---3--:R3:W2:Y:S04]  /*123b0*/  SHFL.IDX PT, R6, R9, 0x3, 0x181f ;  /* 0x00781f0009067f89 */ /* 0x0086a800000e0000 */
[----:B----4-:R3:W4:Y:S02]  /*123c0*/  SHFL.IDX PT, R0, R11, 0x3, 0x181f ;  /* 0x00781f000b007f89 */ /* 0x01072400000e0000 */
.L_x_3771:
        /* <DEDUP_REMOVED lines=20> */
.L_x_3671:
        /* <DEDUP_REMOVED lines=32> */
.L_x_3772:
[----:B------:R-:W-:Y:S05]  /*12710*/  BRA.DIV ~URZ, `(.L_x_3686) ;  /* 0x000051427f007947 */ /* 0x000fea000b800000 */
[----:B------:R3:W4:Y:S02]  /*12720*/  SHFL.IDX PT, R0, R12, RZ, 0x1c1f ;  /* 0x001c1fff0c007589 */ /* 0x00072400000e0000 */
.L_x_3773:
[----:B------:R-:W-:Y:S01]  /*12730*/  BSSY B0, `(.L_x_3687) ;  /* 0x000007c000007945 */ /* 0x000fe20003800000 */
[----:B------:R-:W-:Y:S05]  /*12740*/  @P0 BRA `(.L_x_3688) ;  /* 0x000007a000000947 */ /* 0x000fea0003800000 */
[C---:B------:R-:W-:Y:S02]  /*12750*/  IADD3 R8, R198.reuse, 0x8, RZ ;  /* 0x00000008c6087810 */ /* 0x040fe40007ffe0ff */
[----:B------:R-:W-:Y:S02]  /*12760*/  ISETP.GE.AND P1, PT, R198, c[0x0][0x3c8], PT ;  /* 0x0000f200c6007a0c */ /* 0x000fe40003f26270 */
[----:B------:R-:W-:Y:S02]  /*12770*/  ISETP.GE.AND P0, PT, R8, c[0x0][0x3c8], PT ;  /* 0x0000f20008007a0c */ /* 0x000fe40003f06270 */
[----:B------:R-:W-:Y:S02]  /*12780*/  ISETP.GE.AND P3, PT, R252, c[0x0][0x3c8], PT ;  /* 0x0000f200fc007a0c */ /* 0x000fe40003f66270 */
[----:B------:R-:W-:-:S02]  /*12790*/  IADD3 R9, R198, 0x8, RZ ;  /* 0x00000008c6097810 */ /* 0x000fc40007ffe0ff */
[----:B------:R-:W-:Y:S02]  /*127a0*/  SHF.R.S32.HI R10, RZ, 0x1f, R198 ;  /* 0x0000001fff0a7819 */ /* 0x000fe400000114c6 */
[----:B------:R-:W-:Y:S02]  /*127b0*/  ISETP.GE.AND P4, PT, R251, c[0x0][0x3c8], PT ;  /* 0x0000f200fb007a0c */ /* 0x000fe40003f86270 */
[----:B------:R-:W-:Y:S02]  /*127c0*/  SHF.R.S32.HI R9, RZ, 0x1f, R9 ;  /* 0x0000001fff097819 */ /* 0x000fe40000011409 */
[-C--:B----4-:R-:W-:Y:S02]  /*127d0*/  @!P1 LEA R2, P5, R198, R0.reuse, 0x2 ;  /* 0x00000000c6029211 */ /* 0x090fe400078a10ff */
[----:B------:R-:W-:Y:S02]  /*127e0*/  @!P0 LEA R6, P2, R8, R0, 0x2 ;  /* 0x0000000008068211 */ /* 0x000fe400078410ff */
[----:B--2---:R-:W-:-:S02]  /*127f0*/  @!P1 LEA.HI.X R3, R198, R4, R10, 0x2, P5 ;  /* 0x00000004c6039211 */ /* 0x004fc400028f140a */
[----:B------:R-:W-:Y:S02]  /*12800*/  @!P0 LEA.HI.X R7, R8, R4, R9, 0x2, P2 ;  /* 0x0000000408078211 */ /* 0x000fe400010f1409 */
[----:B------:R-:W-:Y:S01]  /*12810*/  ISETP.GE.AND P2, PT, R250, c[0x0][0x3c8], PT ;  /* 0x0000f200fa007a0c */ /* 0x000fe20003f46270 */
[----:B------:R2:W-:Y:S01]  /*12820*/  @!P1 ST.E.64 [R2.64], R128 ;  /* 0x0000008002009985 */ /* 0x0005e2000c101b08 */
[----:B------:R-:W-:Y:S02]  /*12830*/  SHF.R.S32.HI R9, RZ, 0x1f, R252 ;  /* 0x0000001fff097819 */ /* 0x000fe400000114fc */
[----:B------:R-:W-:Y:S01]  /*12840*/  ISETP.GE.AND P1, PT, R249, c[0x0][0x3c8], PT ;  /* 0x0000f200f9007a0c */ /* 0x000fe20003f26270 */
[----:B------:R4:W-:Y:S01]  /*12850*/  @!P0 ST.E.64 [R6.64], R28 ;  /* 0x0000001c06008985 */ /* 0x0009e2000c101b08 */
[----:B------:R-:W-:Y:S02]  /*12860*/  SHF.R.S32.HI R8, RZ, 0x1f, R251 ;  /* 0x0000001fff087819 */ /* 0x000fe400000114fb */
[----:B------:R-:W-:-:S02]  /*12870*/  SHF.R.S32.HI R11, RZ, 0x1f, R242 ;  /* 0x0000001fff0b7819 */ /* 0x000fc400000114f2 */
[----:B------:R-:W-:Y:S02]  /*12880*/  SHF.R.S32.HI R10, RZ, 0x1f, R241 ;  /* 0x0000001fff0a7819 */ /* 0x000fe400000114f1 */
[----:B------:R-:W-:Y:S02]  /*12890*/  ISETP.GE.AND P6, PT, R236, c[0x0][0x3c8], PT ;  /* 0x0000f200ec007a0c */ /* 0x000fe40003fc6270 */
[----:B------:R-:W-:Y:S02]  /*128a0*/  SHF.R.S32.HI R14, RZ, 0x1f, R234 ;  /* 0x0000001fff0e7819 */ /* 0x000fe400000114ea */
[----:B------:R-:W-:Y:S02]  /*128b0*/  SHF.R.S32.HI R16, RZ, 0x1f, R233 ;  /* 0x0000001fff107819 */ /* 0x000fe400000114e9 */
        /* <DEDUP_REMOVED lines=99> */
.L_x_3688:
[----:B------:R-:W-:Y:S05]  /*12ef0*/  BSYNC B0 ;  /* 0x0000000000007941 */ /* 0x000fea0003800000 */
.L_x_3687:
[----:B------:R-:W-:Y:S05]  /*12f00*/  BRA.DIV ~URZ, `(.L_x_3689) ;  /* 0x000049c27f007947 */ /* 0x000fea000b800000 */
[----:B--2---:R2:W1:Y:S04]  /*12f10*/  SHFL.IDX PT, R4, R5, 0x1, 0x1c1f ;  /* 0x003c1f0005047f89 */ /* 0x00446800000e0000 */
[----:B----4-:R2:W4:Y:S02]  /*12f20*/  SHFL.IDX PT, R0, R12, 0x1, 0x1c1f ;  /* 0x003c1f000c007f89 */ /* 0x01052400000e0000 */
.L_x_3774:
[----:B------:R-:W-:-:S13]  /*12f30*/  ISETP.NE.AND P0, PT, R13, RZ, PT ;  /* 0x000000ff0d00720c */ /* 0x000fda0003f05270 */
[----:B------:R-:W-:Y:S05]  /*12f40*/  @P0 BRA `(.L_x_3684) ;  /* 0x0000150000000947 */ /* 0x000fea0003800000 */
[C---:B------:R-:W-:Y:S02]  /*12f50*/  ISETP.GE.AND P4, PT, R198.reuse, c[0x0][0x3c8], PT ;  /* 0x0000f200c6007a0c */ /* 0x040fe40003f86270 */
[C---:B-12---:R-:W-:Y:S02]  /*12f60*/  IADD3 R5, R198.reuse, 0x8, RZ ;  /* 0x00000008c6057810 */ /* 0x046fe40007ffe0ff */
[----:B------:R-:W-:Y:S02]  /*12f70*/  ISETP.GE.AND P1, PT, R251, c[0x0][0x3c8], PT ;  /* 0x0000f200fb007a0c */ /* 0x000fe40003f26270 */
[----:B------:R-:W-:Y:S02]  /*12f80*/  ISETP.GE.AND P3, PT, R5, c[0x0][0x3c8], PT ;  /* 0x0000f20005007a0c */ /* 0x000fe40003f66270 */
[----:B------:R-:W-:Y:S02]  /*12f90*/  SHF.R.S32.HI R9, RZ, 0x1f, R198 ;  /* 0x0000001fff097819 */ /* 0x000fe400000114c6 */
[----:B------:R-:W-:-:S02]  /*12fa0*/  IADD3 R8, R198, 0x8, RZ ;  /* 0x00000008c6087810 */ /* 0x000fc40007ffe0ff */
[----:B------:R-:W-:Y:S02]  /*12fb0*/  ISETP.GE.AND P2, PT, R252, c[0x0][0x3c8], PT ;  /* 0x0000f200fc007a0c */ /* 0x000fe40003f46270 */
        /* <DEDUP_REMOVED lines=8> */
[----:B------:R-:W-:Y:S01]  /*13040*/  SHF.R.S32.HI R10, RZ, 0x1f, R251 ;  /* 0x0000001fff0a7819 */ /* 0x000fe200000114fb */
[----:B------:R2:W-:Y:S01]  /*13050*/  @!P3 ST.E.64 [R2.64], R26 ;  /* 0x0000001a0200b985 */ /* 0x0005e2000c101b08 */
[C---:B------:R-:W-:Y:S02]  /*13060*/  @!P2 LEA R8, P3, R252.reuse, R0, 0x2 ;  /* 0x00000000fc08a211 */ /* 0x040fe400078610ff */
[----:B------:R-:W-:Y:S02]  /*13070*/  ISETP.GE.AND P5, PT, R249, c[0x0][0x3c8], PT ;  /* 0x0000f200f9007a0c */ /* 0x000fe40003fa6270 */
[----:B------:R-:W-:Y:S02]  /*13080*/  @!P2 LEA.HI.X R9, R252, R4, R5, 0x2, P3 ;  /* 0x00000004fc09a211 */ /* 0x000fe400018f1405 */
[----:B------:R-:W-:-:S02]  /*13090*/  SHF.R.S32.HI R5, RZ, 0x1f, R250 ;  /* 0x0000001fff057819 */ /* 0x000fc400000114fa */
[----:B------:R-:W-:Y:S01]  /*130a0*/  ISETP.GE.AND P4, PT, R248, c[0x0][0x3c8], PT ;  /* 0x0000f200f8007a0c */ /* 0x000fe20003f86270 */
[----:B------:R4:W-:Y:S01]  /*130b0*/  @!P2 ST.E.64 [R8.64], R102 ;  /* 0x000000660800a985 */ /* 0x0009e2000c101b08 */
[----:B------:R-:W-:Y:S02]  /*130c0*/  ISETP.GE.AND P2, PT, R246, c[0x0][0x3c8], PT ;  /* 0x0000f200f6007a0c */ /* 0x000fe40003f46270 */
[----:B------:R-:W-:Y:S02]  /*130d0*/  SHF.R.S32.HI R13, RZ, 0x1f, R234 ;  /* 0x0000001fff0d7819 */ /* 0x000fe400000114ea */
[----:B---3--:R-:W-:Y:S02]  /*130e0*/  SHF.R.S32.HI R12, RZ, 0x1f, R233 ;  /* 0x0000001fff0c7819 */ /* 0x008fe400000114e9 */
        /* <DEDUP_REMOVED lines=11> */
[----:B----4-:R-:W-:-:S04]  /*131a0*/  @!P5 LEA R8, P0, R249, R0, 0x2 ;  /* 0x00000000f908d211 */ /* 0x010fc800078010ff */
        /* <DEDUP_REMOVED lines=98> */
.L_x_3669:
        /* <DEDUP_REMOVED lines=8> */
[----:B--2---:R-:W-:Y:S02]  /*13850*/  @P0 IMAD.WIDE R4, R215, R4, c[0x0][0x508] ;  /* 0x00014200d7040625 */ /* 0x004fe400078e0204 */
        /* <DEDUP_REMOVED lines=9> */
.L_x_3690:
        /* <DEDUP_REMOVED lines=56> */
.L_x_3692:
[----:B------:R-:W-:Y:S05]  /*13c70*/  BSYNC B0 ;  /* 0x0000000000007941 */ /* 0x000fea0003800000 */
.L_x_3691:
        /* <DEDUP_REMOVED lines=34> */
.L_x_3775:
[----:B------:R-:W-:Y:S05]  /*13ea0*/  BRA.DIV ~URZ, `(.L_x_3694) ;  /* 0x00003b627f007947 */ /* 0x000fea000b800000 */
[----:B------:R3:W4:Y:S02]  /*13eb0*/  SHFL.IDX PT, R0, R12, RZ, 0x181f ;  /* 0x00181fff0c007589 */ /* 0x00072400000e0000 */
.L_x_3776:
        /* <DEDUP_REMOVED lines=20> */
.L_x_3696:
[----:B------:R-:W-:Y:S05]  /*14000*/  BSYNC B0 ;  /* 0x0000000000007941 */ /* 0x000fea0003800000 */
.L_x_3695:
[----:B------:R-:W-:Y:S05]  /*14010*/  BRA.DIV ~URZ, `(.L_x_3697) ;  /* 0x00003a627f007947 */ /* 0x000fea000b800000 */
[----:B--2---:R2:W1:Y:S04]  /*14020*/  SHFL.IDX PT, R8, R9, 0x1, 0x181f ;  /* 0x00381f0009087f89 */ /* 0x00446800000e0000 */
[----:B----4-:R2:W4:Y:S02]  /*14030*/  SHFL.IDX PT, R0, R12, 0x1, 0x181f ;  /* 0x00381f000c007f89 */ /* 0x01052400000e0000 */
.L_x_3777:
        /* <DEDUP_REMOVED lines=19> */
.L_x_3699:
[----:B------:R-:W-:Y:S05]  /*14170*/  BSYNC B0 ;  /* 0x0000000000007941 */ /* 0x000fea0003800000 */
.L_x_3698:
[----:B------:R-:W-:Y:S05]  /*14180*/  BRA.DIV ~URZ, `(.L_x_3700) ;  /* 0x000039c27f007947 */ /* 0x000fea000b800000 */
[----:B-1----:R1:W2:Y:S02]  /*14190*/  SHFL.IDX PT, R8, R9, 0x2, 0x181f ;  /* 0x00581f0009087f89 */ /* 0x0022a400000e0000 */
.L_x_3778:
[----:B------:R-:W-:Y:S05]  /*141a0*/  BRA.DIV ~URZ, `(.L_x_3701) ;  /* 0x00003a127f007947 */ /* 0x000fea000b800000 */
[----:B----4-:R4:W1:Y:S02]  /*141b0*/  SHFL.IDX PT, R0, R12, 0x2, 0x181f ;  /* 0x00581f000c007f89 */ /* 0x01086400000e0000 */
.L_x_3779:
        /* <DEDUP_REMOVED lines=19> */
.L_x_3703:
[----:B------:R-:W-:Y:S05]  /*142f0*/  BSYNC B0 ;  /* 0x0000000000007941 */ /* 0x000fea0003800000 */
.L_x_3702:
[----:B------:R-:W-:Y:S05]  /*14300*/  BRA.DIV ~URZ, `(.L_x_3704) ;  /* 0x000039227f007947 */ /* 0x000fea000b800000 */
[----:B--2---:R2:W3:Y:S04]  /*14310*/  SHFL.IDX PT, R8, R9, 0x3, 0x181f ;  /* 0x00781f0009087f89 */ /* 0x0044e800000e0000 */
[----:B-1----:R2:W1:Y:S02]  /*14320*/  SHFL.IDX PT, R0, R12, 0x3, 0x181f ;  /* 0x00781f000c007f89 */ /* 0x00246400000e0000 */
.L_x_3780:
        /* <DEDUP_REMOVED lines=18> */
.L_x_3684:
[----:B------:R-:W-:Y:S05]  /*14450*/  BSYNC B1 ;  /* 0x0000000000017941 */ /* 0x000fea0003800000 */
.L_x_3668:
        /* <DEDUP_REMOVED lines=12> */
.L_x_3781:
[----:B------:R-:W-:Y:S05]  /*14520*/  BRA.DIV ~URZ, `(.L_x_3707) ;  /* 0x000038427f007947 */ /* 0x000fea000b800000 */
[----:B------:R3:W4:Y:S02]  /*14530*/  SHFL.IDX PT, R8, R82, 0x1, 0x1f ;  /* 0x00201f0052087f89 */ /* 0x00072400000e0000 */
.L_x_3782:
        /* <DEDUP_REMOVED lines=18> */
.L_x_3783:
        /* <DEDUP_REMOVED lines=16> */
.L_x_3784:
[----:B---3--:R-:W-:Y:S01]  /*14760*/  IMAD R0, R0, c[0x0][0x538], RZ ;  /* 0x00014e0000007a24 */ /* 0x008fe200078e02ff */
[----:B------:R-:W-:Y:S04]  /*14770*/  BSSY B1, `(.L_x_3710) ;  /* 0x00000c5000017945 */ /* 0x000fe80003800000 */
[----:B----4-:R-:W-:-:S04]  /*14780*/  IADD3 R8, R0, R8, RZ ;  /* 0x0000000800087210 */ /* 0x010fc80007ffe0ff */
[----:B--2---:R-:W-:-:S13]  /*14790*/  ISETP.GT.AND P0, PT, R8, R9, PT ;  /* 0x000000090800720c */ /* 0x004fda0003f04270 */
[----:B------:R-:W-:Y:S05]  /*147a0*/  @P0 BRA `(.L_x_3711) ;  /* 0x0000024000000947 */ /* 0x000fea0003800000 */
.L_x_3715:
        /* <DEDUP_REMOVED lines=16> */
.L_x_3785:
        /* <DEDUP_REMOVED lines=16> */
.L_x_3786:
[----:B--2---:R-:W-:-:S05]  /*149b0*/  IMAD R0, R0, c[0x0][0x538], RZ ;  /* 0x00014e0000007a24 */ /* 0x004fca00078e02ff */
[----:B------:R-:W-:-:S04]  /*149c0*/  IADD3 R8, R0, R8, RZ ;  /* 0x0000000800087210 */ /* 0x000fc80007ffe0ff */
[----:B------:R-:W-:-:S13]  /*149d0*/  ISETP.GT.AND P0, PT, R8, R9, PT ;  /* 0x000000090800720c */ /* 0x000fda0003f04270 */
[----:B-1----:R-:W-:Y:S05]  /*149e0*/  @!P0 BRA `(.L_x_3715) ;  /* 0xfffffdc000008947 */ /* 0x002fea000383ffff */
.L_x_3711:
[----:B------:R-:W-:-:S05]  /*149f0*/  IADD3 R8, -R0, R8, RZ ;  /* 0x0000000800087210 */ /* 0x000fca0007ffe1ff */
[----:B------:R-:W-:-:S05]  /*14a00*/  IMAD R0, R4, c[0x0][0x538], R8 ;  /* 0x00014e0004007a24 */ /* 0x000fca00078e0208 */
[----:B------:R-:W-:Y:S01]  /*14a10*/  ISETP.GT.AND P0, PT, R0, R9, PT ;  /* 0x000000090000720c */ /* 0x000fe20003f04270 */
[----:B------:R-:W-:-:S12]  /*14a20*/  BRA.DIV ~URZ, `(.L_x_3716) ;  /* 0x000037a27f007947 */ /* 0x000fd8000b800000 */
[----:B------:R-:W-:-:S04]  /*14a30*/  VOTE.ANY R5, PT, !P0 ;  /* 0x0000000000057806 */ /* 0x000fc800040e0100 */
.L_x_3787:
[----:B------:R-:W2:Y:S02]  /*14a40*/  POPC R0, R5 ;  /* 0x0000000500007309 */ /* 0x000ea40000000000 */
[----:B--2---:R-:W-:Y:S01]  /*14a50*/  IADD3 R215, R0, R215, RZ ;  /* 0x000000d700d77210 */ /* 0x004fe20007ffe0ff */
[----:B------:R-:W-:Y:S05]  /*14a60*/  BRA.DIV ~URZ, `(.L_x_3717) ;  /* 0x000037b27f007947 */ /* 0x000fea000b800000 */
[----:B------:R2:W3:Y:S04]  /*14a70*/  SHFL.IDX PT, R10, R6, R0, 0x1f ;  /* 0x00001f00060a7589 */ /* 0x0004e800000e0000 */
[----:B------:R2:W4:Y:S02]  /*14a80*/  SHFL.IDX PT, R7, R7, R0, 0x1f ;  /* 0x00001f0007077589 */ /* 0x00052400000e0000 */
.L_x_3788:
[----:B------:R-:W-:Y:S01]  /*14a90*/  ISETP.NE.AND P0, PT, R5, RZ, PT ;  /* 0x000000ff0500720c */ /* 0x000fe20003f05270 */
[----:B------:R-:W-:-:S12]  /*14aa0*/  BSSY B0, `(.L_x_3718) ;  /* 0x0000005000007945 */ /* 0x000fd80003800000 */
[----:B------:R-:W-:Y:S05]  /*14ab0*/  @!P0 BRA `(.L_x_3719) ;  /* 0x0000003000008947 */ /* 0x000fea0003800000 */
[----:B--2---:R-:W-:Y:S01]  /*14ac0*/  IADD3 R0, R0, -0x1, RZ ;  /* 0xffffffff00007810 */ /* 0x004fe20007ffe0ff */
[----:B------:R-:W-:Y:S05]  /*14ad0*/  BRA.DIV ~URZ, `(.L_x_3720) ;  /* 0x000038127f007947 */ /* 0x000fea000b800000 */
[----:B------:R2:W1:Y:S02]  /*14ae0*/  SHFL.IDX PT, R11, R4, R0, 0x1f ;  /* 0x00001f00040b7589 */ /* 0x00046400000e0000 */
.L_x_3719:
[----:B------:R-:W-:Y:S05]  /*14af0*/  BSYNC B0 ;  /* 0x0000000000007941 */ /* 0x000fea0003800000 */
.L_x_3718:
        /* <DEDUP_REMOVED lines=66> */
.L_x_3722:
        /* <DEDUP_REMOVED lines=66> */
.L_x_3723:
[----:B------:R-:W-:Y:S05]  /*15340*/  BSYNC B0 ;  /* 0x0000000000007941 */ /* 0x000fea0003800000 */
.L_x_3721:
[----:B------:R-:W-:-:S04]  /*15350*/  LOP3.LUT R0, RZ, R0, RZ, 0x33, !PT ;  /* 0x00000000ff007212 */ /* 0x000fc800078e33ff */
[----:B------:R-:W-:Y:S01]  /*15360*/  IADD3 R213, R0, R10, RZ ;  /* 0x0000000a00d57210 */ /* 0x000fe20007ffe0ff */
[----:B------:R-:W-:Y:S05]  /*15370*/  BRA `(.L_x_3724) ;  /* 0x0000004000007947 */ /* 0x000fea0003800000 */
.L_x_3712:
[----:B------:R-:W-:Y:S01]  /*15380*/  IMAD.MOV.U32 R212, RZ, RZ, R9 ;  /* 0x000000ffffd47224 */ /* 0x000fe200078e0009 */
[----:B------:R-:W-:Y:S01]  /*15390*/  MOV R214, RZ ;  /* 0x000000ff00d67202 */ /* 0x000fe20000000f00 */
[----:B------:R-:W-:Y:S01]  /*153a0*/  IMAD.MOV.U32 R213, RZ, RZ, RZ ;  /* 0x000000ffffd57224 */ /* 0x000fe200078e00ff */
[----:B------:R-:W-:Y:S02]  /*153b0*/  MOV R215, c[0x0][0x53c] ;  /* 0x00014f0000d77a02 */ /* 0x000fe40000000f00 */
.L_x_3724:
[----:B------:R-:W-:Y:S05]  /*153c0*/  BSYNC B1 ;  /* 0x0000000000017941 */ /* 0x000fea0003800000 */
.L_x_3710:
[----:B------:R-:W-:Y:S01]  /*153d0*/  WARPSYNC 0xffffffff ;  /* 0xffffffff00007948 */ /* 0x000fe20003800000 */
[----:B------:R-:W-:Y:S01]  /*153e0*/  BAR.SYNC.DEFER_BLOCKING 0x4, 0x100 ;  /* 0x0104000000007b1d */ /* 0x000fe20000010000 */
[----:B------:R-:W-:-:S13]  /*153f0*/  ISETP.NE.AND P0, PT, R12, RZ, PT ;  /* 0x000000ff0c00720c */ /* 0x000fda0003f05270 */
[----:B------:R2:W-:Y:S04]  /*15400*/  @!P0 STS.128 [0x18100], R212 ;  /* 0x018100d4ff008388 */ /* 0x0005e80000000c00 */
[----:B------:R-:W-:Y:S06]  /*15410*/  BAR.ARV 0x5, 0x100 ;  /* 0x0144000000007b1d */ /* 0x000fec0000002000 */
.L_x_3705:
[----:B----4-:R-:W-:-:S13]  /*15420*/  ISETP.GE.AND P0, PT, R215, c[0x0][0x53c], PT ;  /* 0x00014f00d7007a0c */ /* 0x010fda0003f06270 */
[----:B-123--:R-:W-:Y:S01]  /*15430*/  @P0 CALL.REL.NOINC `(.L_x_3725) ;  /* 0x0000001000000944 */ /* 0x00efe20003c00000 */
[----:B------:R-:W-:Y:S05]  /*15440*/  BRA `(.L_x_3726) ;  /* 0xfffec60000007947 */ /* 0x000fea000383ffff */
.L_x_3725:
[----:B------:R-:W-:Y:S05]  /*15450*/  EXIT ;  /* 0x000000000000794d */ /* 0x000fea0003800000 */
.L_x_3549:
[----:B------:R-:W-:Y:S01]  /*15460*/  IMAD.MOV.U32 R0, RZ, RZ, R5 ;  /* 0x000000ffff007224 */ /* 0x000fe200078e0005 */
[----:B------:R-:W-:Y:S02]  /*15470*/  MOV R2, 0x1 ;  /* 0x0000000100027802 */ /* 0x000fe40000000f00 */
[----:B------:R-:W-:Y:S02]  /*15480*/  MOV R3, 0x154a0 ;  /* 0x000154a000037802 */ /* 0x000fe40000000f00 */
[----:B-1----:R-:W-:Y:S05]  /*15490*/  CALL.REL.NOINC `($__internal_62_$__cuda_sm70_shflsync_up_p) ;  /* 0x00002f8000007944 */ /* 0x002fea0003c00000 */
[----:B------:R-:W-:Y:S01]  /*154a0*/  MOV R0, R4 ;  /* 0x0000000400007202 */ /* 0x000fe20000000f00 */
[----:B------:R-:W-:Y:S05]  /*154b0*/  BRA `(.L_x_3727) ;  /* 0xfffeaf8000007947 */ /* 0x000fea000383ffff */
.L_x_3550:
[----:B------:R-:W-:Y:S01]  /*154c0*/  IMAD.MOV.U32 R0, RZ, RZ, R5 ;  /* 0x000000ffff007224 */ /* 0x000fe200078e0005 */
[----:B------:R-:W-:Y:S02]  /*154d0*/  MOV R2, 0x2 ;  /* 0x0000000200027802 */ /* 0x000fe40000000f00 */
[----:B------:R-:W-:Y:S02]  /*154e0*/  MOV R3, 0x15500 ;  /* 0x0001550000037802 */ /* 0x000fe40000000f00 */
[----:B-1----:R-:W-:Y:S05]  /*154f0*/  CALL.REL.NOINC `($__internal_62_$__cuda_sm70_shflsync_up_p) ;  /* 0x00002f2000007944 */ /* 0x002fea0003c00000 */
[----:B------:R-:W-:Y:S01]  /*15500*/  SEL R0, R4, RZ, P4 ;  /* 0x000000ff04007207 */ /* 0x000fe20002000000 */
[----:B------:R-:W-:Y:S01]  /*15510*/  IMAD.MOV.U32 R2, RZ, RZ, 0x4 ;  /* 0x00000004ff027424 */ /* 0x000fe200078e00ff */
[----:B------:R-:W-:-:S03]  /*15520*/  MOV R3, 0x15550 ;  /* 0x0001555000037802 */ /* 0x000fc60000000f00 */
[----:B------:R-:W-:Y:S02]  /*15530*/  IMAD.IADD R0, R5, 0x1, R0 ;  /* 0x0000000105007824 */ /* 0x000fe400078e0200 */
[----:B------:R-:W-:Y:S05]  /*15540*/  CALL.REL.NOINC `($__internal_62_$__cuda_sm70_shflsync_up_p) ;  /* 0x00002ed000007944 */ /* 0x000fea0003c00000 */
        /* <DEDUP_REMOVED lines=12> */
[----:B------:R-:W-:Y:S02]  /*15610*/  MOV R184, 0x1f ;  /* 0x0000001f00b87802 */ /* 0x000fe40000000f00 */
[----:B------:R-:W-:Y:S01]  /*15620*/  MOV R3, 0x15660 ;  /* 0x0001566000037802 */ /* 0x000fe20000000f00 */
[----:B------:R-:W-:-:S04]  /*15630*/  IMAD.IADD R4, R0, 0x1, R4 ;  /* 0x0000000100047824 */ /* 0x000fc800078e0204 */
[----:B------:R-:W-:Y:S02]  /*15640*/  IMAD.MOV.U32 R183, RZ, RZ, R4 ;  /* 0x000000ffffb77224 */ /* 0x000fe400078e0004 */
[----:B------:R-:W-:Y:S05]  /*15650*/  CALL.REL.NOINC `($__internal_61_$__cuda_sm70_shflsync_idx_p) ;  /* 0x00002d6000007944 */ /* 0x000fea0003c00000 */
[----:B------:R-:W-:Y:S01]  /*15660*/  MOV R0, R184 ;  /* 0x000000b800007202 */ /* 0x000fe20000000f00 */
[----:B------:R-:W-:Y:S05]  /*15670*/  BRA `(.L_x_3728) ;  /* 0xfffeaec000007947 */ /* 0x000fea000383ffff */
.L_x_3552:
[----:B------:R-:W-:Y:S02]  /*15680*/  SEL R0, RZ, 0x1, P0 ;  /* 0x00000001ff007807 */ /* 0x000fe40000000000 */
[----:B------:R-:W-:Y:S02]  /*15690*/  MOV R2, 0x156b0 ;  /* 0x000156b000027802 */ /* 0x000fe40000000f00 */
[----:B-1----:R-:W-:Y:S05]  /*156a0*/  CALL.REL.NOINC `($__internal_63_$__cuda_sm70_votesync_ballot) ;  /* 0x00002de000007944 */ /* 0x002fea0003c00000 */
[----:B------:R-:W-:Y:S01]  /*156b0*/  MOV R6, R0 ;  /* 0x0000000000067202 */ /* 0x000fe20000000f00 */
[----:B------:R-:W-:Y:S05]  /*156c0*/  BRA `(.L_x_3729) ;  /* 0xfffeaf0000007947 */ /* 0x000fea000383ffff */
.L_x_3553:
[----:B------:R-:W-:Y:S01]  /*156d0*/  IMAD.MOV.U32 R183, RZ, RZ, R9 ;  /* 0x000000ffffb77224 */ /* 0x000fe200078e0009 */
[----:B------:R-:W-:Y:S01]  /*156e0*/  MOV R2, R0 ;  /* 0x0000000000027202 */ /* 0x000fe20000000f00 */
[----:B------:R-:W-:Y:S01]  /*156f0*/  IMAD.MOV.U32 R184, RZ, RZ, 0x1f ;  /* 0x0000001fffb87424 */ /* 0x000fe200078e00ff */
[----:B------:R-:W-:Y:S02]  /*15700*/  MOV R3, 0x15720 ;  /* 0x0001572000037802 */ /* 0x000fe40000000f00 */
[----:B------:R-:W-:Y:S05]  /*15710*/  CALL.REL.NOINC `($__internal_61_$__cuda_sm70_shflsync_idx_p) ;  /* 0x00002ca000007944 */ /* 0x000fea0003c00000 */
[----:B------:R-:W-:Y:S01]  /*15720*/  IMAD.MOV.U32 R12, RZ, RZ, R184 ;  /* 0x000000ffff0c7224 */ /* 0x000fe200078e00b8 */
[----:B------:R-:W-:Y:S01]  /*15730*/  MOV R183, R8 ;  /* 0x0000000800b77202 */ /* 0x000fe20000000f00 */
[----:B------:R-:W-:Y:S01]  /*15740*/  IMAD.MOV.U32 R5, RZ, RZ, RZ ;  /* 0x000000ffff057224 */ /* 0x000fe200078e00ff */
[----:B------:R-:W-:Y:S01]  /*15750*/  MOV R2, R0 ;  /* 0x0000000000027202 */ /* 0x000fe20000000f00 */
[----:B------:R-:W-:Y:S01]  /*15760*/  IMAD.MOV.U32 R184, RZ, RZ, 0x1f ;  /* 0x0000001fffb87424 */ /* 0x000fe200078e00ff */
[----:B------:R-:W-:-:S02]  /*15770*/  MOV R3, 0x15790 ;  /* 0x0001579000037802 */ /* 0x000fc40000000f00 */
[----:B------:R-:W-:Y:S05]  /*15780*/  CALL.REL.NOINC `($__internal_61_$__cuda_sm70_shflsync_idx_p) ;  /* 0x00002c3000007944 */ /* 0x000fea0003c00000 */
[----:B------:R-:W-:Y:S01]  /*15790*/  MOV R9, R184 ;  /* 0x000000b800097202 */ /* 0x000fe20000000f00 */
[----:B------:R-:W-:Y:S05]  /*157a0*/  BRA `(.L_x_3730) ;  /* 0xfffeae8000007947 */ /* 0x000fea000383ffff */
.L_x_3556:
[----:B------:R-:W-:Y:S01]  /*157b0*/  IMAD.MOV.U32 R183, RZ, RZ, R4 ;  /* 0x000000ffffb77224 */ /* 0x000fe200078e0004 */
[----:B------:R-:W-:Y:S01]  /*157c0*/  MOV R2, R0 ;  /* 0x0000000000027202 */ /* 0x000fe20000000f00 */
[----:B------:R-:W-:Y:S01]  /*157d0*/  IMAD.MOV.U32 R184, RZ, RZ, 0x1f ;  /* 0x0000001fffb87424 */ /* 0x000fe200078e00ff */
[----:B------:R-:W-:-:S02]  /*157e0*/  MOV R3, 0x15800 ;  /* 0x0001580000037802 */ /* 0x000fc40000000f00 */
[----:B--23--:R-:W-:Y:S05]  /*157f0*/  CALL.REL.NOINC `($__internal_61_$__cuda_sm70_shflsync_idx_p) ;  /* 0x00002bc000007944 */ /* 0x00cfea0003c00000 */
[----:B------:R-:W-:Y:S01]  /*15800*/  MOV R5, R184 ;  /* 0x000000b800057202 */ /* 0x000fe20000000f00 */
[----:B------:R-:W-:Y:S05]  /*15810*/  BRA `(.L_x_3555) ;  /* 0xfffeae7000007947 */ /* 0x000fea000383ffff */
.L_x_3575:
[----:B------:R-:W-:Y:S01]  /*15820*/  IMAD.MOV.U32 R183, RZ, RZ, R9 ;  /* 0x000000ffffb77224 */ /* 0x000fe200078e0009 */
[----:B------:R-:W-:Y:S01]  /*15830*/  MOV R2, RZ ;  /* 0x000000ff00027202 */ /* 0x000fe20000000f00 */
[----:B------:R-:W-:Y:S01]  /*15840*/  IMAD.MOV.U32 R184, RZ, RZ, 0x181f ;  /* 0x0000181fffb87424 */ /* 0x000fe200078e00ff */
[----:B------:R-:W-:-:S02]  /*15850*/  MOV R3, 0x15870 ;  /* 0x0001587000037802 */ /* 0x000fc40000000f00 */
[----:B-----5:R-:W-:Y:S05]  /*15860*/  CALL.REL.NOINC `($__internal_61_$__cuda_sm70_shflsync_idx_p) ;  /* 0x00002b5000007944 */ /* 0x020fea0003c00000 */
[----:B------:R-:W-:Y:S01]  /*15870*/  MOV R8, R184 ;  /* 0x000000b800087202 */ /* 0x000fe20000000f00 */
[----:B------:R-:W-:Y:S05]  /*15880*/  BRA `(.L_x_3731) ;  /* 0xfffed12000007947 */ /* 0x000fea000383ffff */
.L_x_3576:
[----:B------:R-:W-:Y:S01]  /*15890*/  IMAD.MOV.U32 R183, RZ, RZ, R12 ;  /* 0x000000ffffb77224 */ /* 0x000fe200078e000c */
[----:B------:R-:W-:Y:S01]  /*158a0*/  MOV R2, RZ ;  /* 0x000000ff00027202 */ /* 0x000fe20000000f00 */
[----:B------:R-:W-:Y:S01]  /*158b0*/  IMAD.MOV.U32 R184, RZ, RZ, 0x181f ;  /* 0x0000181fffb87424 */ /* 0x000fe200078e00ff */
[----:B------:R-:W-:-:S02]  /*158c0*/  MOV R3, 0x158e0 ;  /* 0x000158e000037802 */ /* 0x000fc40000000f00 */
[----:B-12--5:R-:W-:Y:S05]  /*158d0*/  CALL.REL.NOINC `($__internal_61_$__cuda_sm70_shflsync_idx_p) ;  /* 0x00002ae000007944 */ /* 0x026fea0003c00000 */
[----:B------:R-:W-:Y:S01]  /*158e0*/  MOV R0, R184 ;  /* 0x000000b800007202 */ /* 0x000fe20000000f00 */
[----:B------:R-:W-:Y:S05]  /*158f0*/  BRA `(.L_x_3732) ;  /* 0xfffed0d000007947 */ /* 0x000fea000383ffff */
.L_x_3579:
[----:B------:R-:W-:Y:S01]  /*15900*/  IMAD.MOV.U32 R183, RZ, RZ, R9 ;  /* 0x000000ffffb77224 */ /* 0x000fe200078e0009 */
[----:B--2---:R-:W-:Y:S01]  /*15910*/  MOV R2, 0x1 ;  /* 0x0000000100027802 */ /* 0x004fe20000000f00 */
[----:B------:R-:W-:Y:S01]  /*15920*/  IMAD.MOV.U32 R184, RZ, RZ, 0x181f ;  /* 0x0000181fffb87424 */ /* 0x000fe200078e00ff */
[----:B------:R-:W-:-:S02]  /*15930*/  MOV R3, 0x15950 ;  /* 0x0001595000037802 */ /* 0x000fc40000000f00 */
[----:B-1-345:R-:W-:Y:S05]  /*15940*/  CALL.REL.NOINC `($__internal_61_$__cuda_sm70_shflsync_idx_p) ;  /* 0x00002a7000007944 */ /* 0x03afea0003c00000 */
[----:B------:R-:W-:Y:S01]  /*15950*/  IMAD.MOV.U32 R8, RZ, RZ, R184 ;  /* 0x000000ffff087224 */ /* 0x000fe200078e00b8 */
[----:B------:R-:W-:Y:S01]  /*15960*/  MOV R2, 0x1 ;  /* 0x0000000100027802 */ /* 0x000fe20000000f00 */
[----:B------:R-:W-:Y:S01]  /*15970*/  IMAD.MOV.U32 R183, RZ, RZ, R12 ;  /* 0x000000ffffb77224 */ /* 0x000fe200078e000c */
[----:B------:R-:W-:-:S02]  /*15980*/  MOV R184, 0x181f ;  /* 0x0000181f00b87802 */ /* 0x000fc40000000f00 */
[----:B------:R-:W-:Y:S02]  /*15990*/  MOV R3, 0x159b0 ;  /* 0x000159b000037802 */ /* 0x000fe40000000f00 */
[----:B------:R-:W-:Y:S05]  /*159a0*/  CALL.REL.NOINC `($__internal_61_$__cuda_sm70_shflsync_idx_p) ;  /* 0x00002a1000007944 */ /* 0x000fea0003c00000 */
[----:B------:R-:W-:Y:S01]  /*159b0*/  MOV R0, R184 ;  /* 0x000000b800007202 */ /* 0x000fe20000000f00 */
[----:B------:R-:W-:Y:S05]  /*159c0*/  BRA `(.L_x_3733) ;  /* 0xfffed18000007947 */ /* 0x000fea000383ffff */
.L_x_3582:
[----:B------:R-:W-:Y:S01]  /*159d0*/  IMAD.MOV.U32 R183, RZ, RZ, R9 ;  /* 0x000000ffffb77224 */ /* 0x000fe200078e0009 */
[----:B-1----:R-:W-:Y:S01]  /*159e0*/  MOV R2, 0x2 ;  /* 0x0000000200027802 */ /* 0x002fe20000000f00 */
[----:B------:R-:W-:Y:S01]  /*159f0*/  IMAD.MOV.U32 R184, RZ, RZ, 0x181f ;  /* 0x0000181fffb87424 */ /* 0x000fe200078e00ff */
[----:B------:R-:W-:Y:S02]  /*15a00*/  MOV R3, 0x15a20 ;  /* 0x00015a2000037802 */ /* 0x000fe40000000f00 */
[----:B--2345:R-:W-:Y:S05]  /*15a10*/  CALL.REL.NOINC `($__internal_61_$__cuda_sm70_shflsync_idx_p) ;  /* 0x000029a000007944 */ /* 0x03cfea0003c00000 */
[----:B------:R-:W-:Y:S01]  /*15a20*/  MOV R8, R184 ;  /* 0x000000b800087202 */ /* 0x000fe20000000f00 */
[----:B------:R-:W-:Y:S05]  /*15a30*/  BRA `(.L_x_3734) ;  /* 0xfffed27000007947 */ /* 0x000fea000383ffff */
.L_x_3583:
[----:B------:R-:W-:Y:S01]  /*15a40*/  IMAD.MOV.U32 R183, RZ, RZ, R12 ;  /* 0x000000ffffb77224 */ /* 0x000fe200078e000c */
[----:B------:R-:W-:Y:S01]  /*15a50*/  MOV R2, 0x2 ;  /* 0x0000000200027802 */ /* 0x000fe20000000f00 */
[----:B------:R-:W-:Y:S01]  /*15a60*/  IMAD.MOV.U32 R184, RZ, RZ, 0x181f ;  /* 0x0000181fffb87424 */ /* 0x000fe200078e00ff */
[----:B------:R-:W-:Y:S02]  /*15a70*/  MOV R3, 0x15a90 ;  /* 0x00015a9000037802 */ /* 0x000fe40000000f00 */
[----:B-12345:R-:W-:Y:S05]  /*15a80*/  CALL.REL.NOINC `($__internal_61_$__cuda_sm70_shflsync_idx_p) ;  /* 0x0000293000007944 */ /* 0x03efea0003c00000 */
[----:B------:R-:W-:Y:S01]  /*15a90*/  MOV R0, R184 ;  /* 0x000000b800007202 */ /* 0x000fe20000000f00 */
[----:B------:R-:W-:Y:S05]  /*15aa0*/  BRA `(.L_x_3735) ;  /* 0xfffed22000007947 */ /* 0x000fea000383ffff */
.L_x_3586:
[----:B------:R-:W-:Y:S01]  /*15ab0*/  IMAD.MOV.U32 R183, RZ, RZ, R9 ;  /* 0x000000ffffb77224 */ /* 0x000fe200078e0009 */
[----:B-1----:R-:W-:Y:S01]  /*15ac0*/  MOV R2, 0x3 ;  /* 0x0000000300027802 */ /* 0x002fe20000000f00 */
[----:B------:R-:W-:Y:S01]  /*15ad0*/  IMAD.MOV.U32 R184, RZ, RZ, 0x181f ;  /* 0x0000181fffb87424 */ /* 0x000fe200078e00ff */
[----:B------:R-:W-:-:S02]  /*15ae0*/  MOV R3, 0x15b00 ;  /* 0x00015b0000037802 */ /* 0x000fc40000000f00 */
[----:B--2345:R-:W-:Y:S05]  /*15af0*/  CALL.REL.NOINC `($__internal_61_$__cuda_sm70_shflsync_idx_p) ;  /* 0x000028c000007944 */ /* 0x03cfea0003c00000 */
        /* <DEDUP_REMOVED lines=8> */
.L_x_3589:
[----:B------:R-:W-:Y:S01]  /*15b80*/  IMAD.MOV.U32 R183, RZ, RZ, R5 ;  /* 0x000000ffffb77224 */ /* 0x000fe200078e0005 */
[----:B------:R-:W-:Y:S01]  /*15b90*/  MOV R2, RZ ;  /* 0x000000ff00027202 */ /* 0x000fe20000000f00 */
[----:B------:R-:W-:Y:S01]  /*15ba0*/  IMAD.MOV.U32 R184, RZ, RZ, 0x181f ;  /* 0x0000181fffb87424 */ /* 0x000fe200078e00ff */
[----:B------:R-:W-:Y:S02]  /*15bb0*/  MOV R3, 0x15bd0 ;  /* 0x00015bd000037802 */ /* 0x000fe40000000f00 */
[----:B------:R-:W-:Y:S05]  /*15bc0*/  CALL.REL.NOINC `($__internal_61_$__cuda_sm70_shflsync_idx_p) ;  /* 0x000027f000007944 */ /* 0x000fea0003c00000 */
[----:B------:R-:W-:Y:S01]  /*15bd0*/  MOV R4, R184 ;  /* 0x000000b800047202 */ /* 0x000fe20000000f00 */
[----:B------:R-:W-:Y:S05]  /*15be0*/  BRA `(.L_x_3737) ;  /* 0xfffee80000007947 */ /* 0x000fea000383ffff */
.L_x_3590:
[----:B------:R-:W-:Y:S01]  /*15bf0*/  IMAD.MOV.U32 R183, RZ, RZ, R12 ;  /* 0x000000ffffb77224 */ /* 0x000fe200078e000c */
[----:B------:R-:W-:Y:S01]  /*15c00*/  MOV R2, RZ ;  /* 0x000000ff00027202 */ /* 0x000fe20000000f00 */
[----:B------:R-:W-:Y:S01]  /*15c10*/  IMAD.MOV.U32 R184, RZ, RZ, 0x181f ;  /* 0x0000181fffb87424 */ /* 0x000fe200078e00ff */
[----:B------:R-:W-:Y:S02]  /*15c20*/  MOV R3, 0x15c40 ;  /* 0x00015c4000037802 */ /* 0x000fe40000000f00 */
[----:B-12---:R-:W-:Y:S05]  /*15c30*/  CALL.REL.NOINC `($__internal_61_$__cuda_sm70_shflsync_idx_p) ;  /* 0x0000278000007944 */ /* 0x006fea0003c00000 */
        /* <DEDUP_REMOVED lines=22> */
[----:B-1----:R-:W-:Y:S05]  /*15da0*/  CALL.REL.NOINC `($__internal_61_$__cuda_sm70_shflsync_idx_p) ;  /* 0x0000261000007944 */ /* 0x002fea0003c00000 */
        /* <DEDUP_REMOVED lines=8> */
.L_x_3591:
[----:B------:R-:W-:Y:S01]  /*15e30*/  IMAD.MOV.U32 R183, RZ, RZ, R4 ;  /* 0x000000ffffb77224 */ /* 0x000fe200078e0004 */
[----:B------:R-:W-:Y:S01]  /*15e40*/  MOV R2, RZ ;  /* 0x000000ff00027202 */ /* 0x000fe20000000f00 */
[----:B------:R-:W-:Y:S01]  /*15e50*/  IMAD.MOV.U32 R184, RZ, RZ, 0x1c1f ;  /* 0x00001c1fffb87424 */ /* 0x000fe200078e00ff */
[----:B------:R-:W-:Y:S02]  /*15e60*/  MOV R3, 0x15e80 ;  /* 0x00015e8000037802 */ /* 0x000fe40000000f00 */
[----:B------:R-:W-:Y:S05]  /*15e70*/  CALL.REL.NOINC `($__internal_61_$__cuda_sm70_shflsync_idx_p) ;  /* 0x0000254000007944 */ /* 0x000fea0003c00000 */
[----:B------:R-:W-:Y:S01]  /*15e80*/  MOV R3, R184 ;  /* 0x000000b800037202 */ /* 0x000fe20000000f00 */
[----:B------:R-:W-:Y:S05]  /*15e90*/  BRA `(.L_x_3739) ;  /* 0xfffee8f000007947 */ /* 0x000fea000383ffff */
.L_x_3596:
[----:B------:R-:W-:Y:S01]  /*15ea0*/  IMAD.MOV.U32 R183, RZ, RZ, R4 ;  /* 0x000000ffffb77224 */ /* 0x000fe200078e0004 */
[----:B------:R-:W-:Y:S01]  /*15eb0*/  MOV R2, 0x1 ;  /* 0x0000000100027802 */ /* 0x000fe20000000f00 */
[----:B------:R-:W-:Y:S01]  /*15ec0*/  IMAD.MOV.U32 R184, RZ, RZ, 0x1c1f ;  /* 0x00001c1fffb87424 */ /* 0x000fe200078e00ff */
[----:B------:R-:W-:Y:S02]  /*15ed0*/  MOV R3, 0x15ef0 ;  /* 0x00015ef000037802 */ /* 0x000fe40000000f00 */
[----:B-1----:R-:W-:Y:S05]  /*15ee0*/  CALL.REL.NOINC `($__internal_61_$__cuda_sm70_shflsync_idx_p) ;  /* 0x000024d000007944 */ /* 0x002fea0003c00000 */
[----:B------:R-:W-:Y:S01]  /*15ef0*/  MOV R3, R184 ;  /* 0x000000b800037202 */ /* 0x000fe20000000f00 */
[----:B------:R-:W-:Y:S05]  /*15f00*/  BRA `(.L_x_3740) ;  /* 0xfffeed6000007947 */ /* 0x000fea000383ffff */
.L_x_3601:
[----:B------:R-:W-:Y:S01]  /*15f10*/  IMAD.MOV.U32 R128, RZ, RZ, R4 ;  /* 0x000000ffff807224 */ /* 0x000fe200078e0004 */
[----:B------:R-:W-:-:S02]  /*15f20*/  MOV R0, 0x2 ;  /* 0x0000000200007802 */ /* 0x000fc40000000f00 */
[----:B------:R-:W-:Y:S02]  /*15f30*/  MOV R2, 0x15f50 ;  /* 0x00015f5000027802 */ /* 0x000fe40000000f00 */
[----:B------:R-:W-:Y:S05]  /*15f40*/  CALL.REL.NOINC `($__internal_60_$__cuda_sm70_shflsync_bfly_p) ;  /* 0x0000241000007944 */ /* 0x000fea0003c00000 */
[----:B------:R-:W-:Y:S05]  /*15f50*/  BRA `(.L_x_3741) ;  /* 0xfffef3c000007947 */ /* 0x000fea000383ffff */
.L_x_3602:
[----:B------:R-:W-:Y:S01]  /*15f60*/  IMAD.MOV.U32 R128, RZ, RZ, R4 ;  /* 0x000000ffff807224 */ /* 0x000fe200078e0004 */
[----:B------:R-:W-:Y:S02]  /*15f70*/  MOV R0, 0x1 ;  /* 0x0000000100007802 */ /* 0x000fe40000000f00 */
[----:B------:R-:W-:Y:S02]  /*15f80*/  MOV R2, 0x15fa0 ;  /* 0x00015fa000027802 */ /* 0x000fe40000000f00 */
[----:B------:R-:W-:Y:S05]  /*15f90*/  CALL.REL.NOINC `($__internal_60_$__cuda_sm70_shflsync_bfly_p) ;  /* 0x000023c000007944 */ /* 0x000fea0003c00000 */
[----:B------:R-:W-:Y:S01]  /*15fa0*/  FMNMX.FTZ R129, R4, R0, !PT ;  /* 0x0000000004817209 */ /* 0x000fe20007810000 */
[----:B------:R-:W-:Y:S01]  /*15fb0*/  IMAD.MOV.U32 R128, RZ, RZ, R5 ;  /* 0x000000ffff807224 */ /* 0x000fe200078e0005 */
[----:B------:R-:W-:Y:S01]  /*15fc0*/  MOV R2, 0x15ff0 ;  /* 0x00015ff000027802 */ /* 0x000fe20000000f00 */
[----:B------:R-:W-:Y:S02]  /*15fd0*/  IMAD.MOV.U32 R0, RZ, RZ, 0x2 ;  /* 0x00000002ff007424 */ /* 0x000fe400078e00ff */
[----:B------:R-:W-:Y:S05]  /*15fe0*/  CALL.REL.NOINC `($__internal_60_$__cuda_sm70_shflsync_bfly_p) ;  /* 0x0000237000007944 */ /* 0x000fea0003c00000 */
[----:B------:R-:W-:Y:S01]  /*15ff0*/  FMNMX.FTZ R5, R5, R0, !PT ;  /* 0x0000000005057209 */ /* 0x000fe20007810000 */
[----:B------:R-:W-:Y:S01]  /*16000*/  IMAD.MOV.U32 R0, RZ, RZ, 0x1 ;  /* 0x00000001ff007424 */ /* 0x000fe200078e00ff */
[----:B------:R-:W-:-:S03]  /*16010*/  MOV R2, 0x16040 ;  /* 0x0001604000027802 */ /* 0x000fc60000000f00 */
[----:B------:R-:W-:Y:S02]  /*16020*/  IMAD.MOV.U32 R128, RZ, RZ, R5 ;  /* 0x000000ffff807224 */ /* 0x000fe400078e0005 */
[----:B------:R-:W-:Y:S05]  /*16030*/  CALL.REL.NOINC `($__internal_60_$__cuda_sm70_shflsync_bfly_p) ;  /* 0x0000232000007944 */ /* 0x000fea0003c00000 */
[----:B------:R-:W-:Y:S01]  /*16040*/  MOV R3, R0 ;  /* 0x0000000000037202 */ /* 0x000fe20000000f00 */
[----:B------:R-:W-:Y:S05]  /*16050*/  BRA `(.L_x_3742) ;  /* 0xfffef33000007947 */ /* 0x000fea000383ffff */
.L_x_3610:
[----:B------:R-:W-:Y:S01]  /*16060*/  MOV R2, RZ ;  /* 0x000000ff00027202 */ /* 0x000fe20000000f00 */
[----:B------:R-:W-:Y:S01]  /*16070*/  IMAD.MOV.U32 R183, RZ, RZ, R5 ;  /* 0x000000ffffb77224 */ /* 0x000fe200078e0005 */
[----:B------:R-:W-:Y:S01]  /*16080*/  MOV R3, 0x160b0 ;  /* 0x000160b000037802 */ /* 0x000fe20000000f00 */
[----:B------:R-:W-:Y:S02]  /*16090*/  IMAD.MOV.U32 R184, RZ, RZ, 0x181f ;  /* 0x0000181fffb87424 */ /* 0x000fe400078e00ff */
[----:B-1234-:R-:W-:Y:S05]  /*160a0*/  CALL.REL.NOINC `($__internal_61_$__cuda_sm70_shflsync_idx_p) ;  /* 0x0000231000007944 */ /* 0x01efea0003c00000 */
[----:B------:R-:W-:Y:S01]  /*160b0*/  MOV R4, R184 ;  /* 0x000000b800047202 */ /* 0x000fe20000000f00 */
[----:B------:R-:W-:-:S05]  /*160c0*/  BRA `(.L_x_3743) ;  /* 0xffff081000007947 */ /* 0x000fca000383ffff */
.L_x_3611:
[----:B------:R-:W-:Y:S01]  /*160d0*/  MOV R2, RZ ;  /* 0x000000ff00027202 */ /* 0x000fe20000000f00 */
[----:B------:R-:W-:Y:S01]  /*160e0*/  IMAD.MOV.U32 R183, RZ, RZ, R13 ;  /* 0x000000ffffb77224 */ /* 0x000fe200078e000d */
[----:B------:R-:W-:Y:S01]  /*160f0*/  MOV R3, 0x16120 ;  /* 0x0001612000037802 */ /* 0x000fe20000000f00 */
[----:B------:R-:W-:Y:S02]  /*16100*/  IMAD.MOV.U32 R184, RZ, RZ, 0x181f ;  /* 0x0000181fffb87424 */ /* 0x000fe400078e00ff */
[----:B-1234-:R-:W-:Y:S05]  /*16110*/  CALL.REL.NOINC `($__internal_61_$__cuda_sm70_shflsync_idx_p) ;  /* 0x000022a000007944 */ /* 0x01efea0003c00000 */
        /* <DEDUP_REMOVED lines=22> */
[----:B------:R-:W-:Y:S05]  /*16280*/  CALL.REL.NOINC `($__internal_61_$__cuda_sm70_shflsync_idx_p) ;  /* 0x0000213000007944 */ /* 0x000fea0003c00000 */
[----:B------:R-:W-:Y:S01]  /*16290*/  MOV R2, 0x1 ;  /* 0x0000000100027802 */ /* 0x000fe20000000f00 */
[----:B------:R-:W-:Y:S01]  /*162a0*/  IMAD.MOV.U32 R4, RZ, RZ, R184 ;  /* 0x000000ffff047224 */ /* 0x000fe200078e00b8 */
[----:B------:R-:W-:Y:S01]  /*162b0*/  MOV R184, 0x181f ;  /* 0x0000181f00b87802 */ /* 0x000fe20000000f00 */
[----:B------:R-:W-:Y:S01]  /*162c0*/  IMAD.MOV.U32 R183, RZ, RZ, R13 ;  /* 0x000000ffffb77224 */ /* 0x000fe200078e000d */
[----:B------:R-:W-:Y:S02]  /*162d0*/  MOV R3, 0x162f0 ;  /* 0x000162f000037802 */ /* 0x000fe40000000f00 */
[----:B------:R-:W-:Y:S05]  /*162e0*/  CALL.REL.NOINC `($__internal_61_$__cuda_sm70_shflsync_idx_p) ;  /* 0x000020d000007944 */ /* 0x000fea0003c00000 */
[----:B------:R-:W-:Y:S01]  /*162f0*/  MOV R0, R184 ;  /* 0x000000b800007202 */ /* 0x000fe20000000f00 */
[----:B------:R-:W-:-:S05]  /*16300*/  BRA `(.L_x_3744) ;  /* 0xffff072000007947 */ /* 0x000fca000383ffff */
.L_x_3614:
[----:B------:R-:W-:Y:S01]  /*16310*/  MOV R2, RZ ;  /* 0x000000ff00027202 */ /* 0x000fe20000000f00 */
[----:B------:R-:W-:Y:S01]  /*16320*/  IMAD.MOV.U32 R183, RZ, RZ, R129 ;  /* 0x000000ffffb77224 */ /* 0x000fe200078e0081 */
[----:B------:R-:W-:Y:S01]  /*16330*/  MOV R3, 0x16360 ;  /* 0x0001636000037802 */ /* 0x000fe20000000f00 */
[----:B------:R-:W-:Y:S02]  /*16340*/  IMAD.MOV.U32 R184, RZ, RZ, 0x181f ;  /* 0x0000181fffb87424 */ /* 0x000fe400078e00ff */
[----:B------:R-:W-:Y:S05]  /*16350*/  CALL.REL.NOINC `($__internal_61_$__cuda_sm70_shflsync_idx_p) ;  /* 0x0000206000007944 */ /* 0x000fea0003c00000 */
[----:B------:R-:W-:Y:S01]  /*16360*/  MOV R128, R184 ;  /* 0x000000b800807202 */ /* 0x000fe20000000f00 */
[----:B------:R-:W-:-:S05]  /*16370*/  BRA `(.L_x_3745) ;  /* 0xffff141000007947 */ /* 0x000fca000383ffff */
.L_x_3615:
[----:B------:R-:W-:Y:S01]  /*16380*/  MOV R2, RZ ;  /* 0x000000ff00027202 */ /* 0x000fe20000000f00 */
[----:B------:R-:W-:Y:S01]  /*16390*/  IMAD.MOV.U32 R183, RZ, RZ, R139 ;  /* 0x000000ffffb77224 */ /* 0x000fe200078e008b */
[----:B------:R-:W-:Y:S01]  /*163a0*/  MOV R3, 0x163d0 ;  /* 0x000163d000037802 */ /* 0x000fe20000000f00 */
[----:B------:R-:W-:Y:S02]  /*163b0*/  IMAD.MOV.U32 R184, RZ, RZ, 0x181f ;  /* 0x0000181fffb87424 */ /* 0x000fe400078e00ff */
[----:B-12---:R-:W-:Y:S05]  /*163c0*/  CALL.REL.NOINC `($__internal_61_$__cuda_sm70_shflsync_idx_p) ;  /* 0x00001ff000007944 */ /* 0x006fea0003c00000 */
        /* <DEDUP_REMOVED lines=31> */
.L_x_3616:
[----:B------:R-:W-:Y:S01]  /*165c0*/  MOV R2, RZ ;  /* 0x000000ff00027202 */ /* 0x000fe20000000f00 */
[----:B------:R-:W-:Y:S01]  /*165d0*/  IMAD.MOV.U32 R183, RZ, RZ, R128 ;  /* 0x000000ffffb77224 */ /* 0x000fe200078e0080 */
[----:B------:R-:W-:Y:S01]  /*165e0*/  MOV R3, 0x16610 ;  /* 0x0001661000037802 */ /* 0x000fe20000000f00 */
[----:B------:R-:W-:Y:S02]  /*165f0*/  IMAD.MOV.U32 R184, RZ, RZ, 0x1c1f ;  /* 0x00001c1fffb87424 */ /* 0x000fe400078e00ff */
[----:B------:R-:W-:Y:S05]  /*16600*/  CALL.REL.NOINC `($__internal_61_$__cuda_sm70_shflsync_idx_p) ;  /* 0x00001db000007944 */ /* 0x000fea0003c00000 */
[----:B------:R-:W-:Y:S01]  /*16610*/  MOV R3, R184 ;  /* 0x000000b800037202 */ /* 0x000fe20000000f00 */
[----:B------:R-:W-:-:S05]  /*16620*/  BRA `(.L_x_3747) ;  /* 0xffff151000007947 */ /* 0x000fca000383ffff */
.L_x_3621:
[----:B------:R-:W-:Y:S01]  /*16630*/  MOV R2, 0x1 ;  /* 0x0000000100027802 */ /* 0x000fe20000000f00 */
[----:B------:R-:W-:Y:S01]  /*16640*/  IMAD.MOV.U32 R183, RZ, RZ, R128 ;  /* 0x000000ffffb77224 */ /* 0x000fe200078e0080 */
[----:B------:R-:W-:Y:S01]  /*16650*/  MOV R3, 0x16680 ;  /* 0x0001668000037802 */ /* 0x000fe20000000f00 */
[----:B------:R-:W-:Y:S02]  /*16660*/  IMAD.MOV.U32 R184, RZ, RZ, 0x1c1f ;  /* 0x00001c1fffb87424 */ /* 0x000fe400078e00ff */
[----:B-1----:R-:W-:Y:S05]  /*16670*/  CALL.REL.NOINC `($__internal_61_$__cuda_sm70_shflsync_idx_p) ;  /* 0x00001d4000007944 */ /* 0x002fea0003c00000 */
[----:B------:R-:W-:Y:S01]  /*16680*/  MOV R3, R184 ;  /* 0x000000b800037202 */ /* 0x000fe20000000f00 */
[----:B------:R-:W-:-:S05]  /*16690*/  BRA `(.L_x_3748) ;  /* 0xffff19b000007947 */ /* 0x000fca000383ffff */
.L_x_3626:
[----:B------:R-:W-:Y:S02]  /*166a0*/  MOV R0, 0x2 ;  /* 0x0000000200007802 */ /* 0x000fe40000000f00 */
[----:B------:R-:W-:Y:S02]  /*166b0*/  MOV R2, 0x166d0 ;  /* 0x000166d000027802 */ /* 0x000fe40000000f00 */
[----:B------:R-:W-:Y:S05]  /*166c0*/  CALL.REL.NOINC `($__internal_60_$__cuda_sm70_shflsync_bfly_p) ;  /* 0x00001c9000007944 */ /* 0x000fea0003c00000 */
[----:B------:R-:W-:-:S05]  /*166d0*/  BRA `(.L_x_3749) ;  /* 0xffff207000007947 */ /* 0x000fca000383ffff */
.L_x_3627:
[----:B------:R-:W-:Y:S01]  /*166e0*/  MOV R0, 0x1 ;  /* 0x0000000100007802 */ /* 0x000fe20000000f00 */
[----:B-1----:R-:W-:Y:S01]  /*166f0*/  IMAD.MOV.U32 R128, RZ, RZ, R4 ;  /* 0x000000ffff807224 */ /* 0x002fe200078e0004 */
[----:B------:R-:W-:Y:S02]  /*16700*/  MOV R2, 0x16720 ;  /* 0x0001672000027802 */ /* 0x000fe40000000f00 */
[----:B------:R-:W-:Y:S05]  /*16710*/  CALL.REL.NOINC `($__internal_60_$__cuda_sm70_shflsync_bfly_p) ;  /* 0x00001c4000007944 */ /* 0x000fea0003c00000 */
[----:B------:R-:W-:Y:S01]  /*16720*/  IMAD.MOV.U32 R128, RZ, RZ, R5 ;  /* 0x000000ffff807224 */ /* 0x000fe200078e0005 */
[----:B------:R-:W-:Y:S01]  /*16730*/  FMNMX.FTZ R129, R4, R0, !PT ;  /* 0x0000000004817209 */ /* 0x000fe20007810000 */
[----:B------:R-:W-:Y:S01]  /*16740*/  IMAD.MOV.U32 R0, RZ, RZ, 0x2 ;  /* 0x00000002ff007424 */ /* 0x000fe200078e00ff */
[----:B------:R-:W-:Y:S02]  /*16750*/  MOV R2, 0x16770 ;  /* 0x0001677000027802 */ /* 0x000fe40000000f00 */
[----:B------:R-:W-:Y:S05]  /*16760*/  CALL.REL.NOINC `($__internal_60_$__cuda_sm70_shflsync_bfly_p) ;  /* 0x00001bf000007944 */ /* 0x000fea0003c00000 */
[----:B------:R-:W-:Y:S01]  /*16770*/  FMNMX.FTZ R128, R5, R0, !PT ;  /* 0x0000000005807209 */ /* 0x000fe20007810000 */
[----:B------:R-:W-:Y:S01]  /*16780*/  IMAD.MOV.U32 R0, RZ, RZ, 0x1 ;  /* 0x00000001ff007424 */ /* 0x000fe200078e00ff */
[----:B------:R-:W-:Y:S02]  /*16790*/  MOV R2, 0x167b0 ;  /* 0x000167b000027802 */ /* 0x000fe40000000f00 */
[----:B------:R-:W-:Y:S05]  /*167a0*/  CALL.REL.NOINC `($__internal_60_$__cuda_sm70_shflsync_bfly_p) ;  /* 0x00001bb000007944 */ /* 0x000fea0003c00000 */
[----:B------:R-:W-:-:S05]  /*167b0*/  BRA `(.L_x_3750) ;  /* 0xffff200000007947 */ /* 0x000fca000383ffff */
.L_x_3636:
[----:B------:R-:W-:Y:S01]  /*167c0*/  MOV R2, RZ ;  /* 0x000000ff00027202 */ /* 0x000fe20000000f00 */
[----:B------:R-:W-:Y:S01]  /*167d0*/  IMAD.MOV.U32 R183, RZ, RZ, R5 ;  /* 0x000000ffffb77224 */ /* 0x000fe200078e0005 */
[----:B------:R-:W-:Y:S01]  /*167e0*/  MOV R3, 0x16810 ;  /* 0x0001681000037802 */ /* 0x000fe20000000f00 */
[----:B------:R-:W-:Y:S02]  /*167f0*/  IMAD.MOV.U32 R184, RZ, RZ, 0x181f ;  /* 0x0000181fffb87424 */ /* 0x000fe400078e00ff */
[----:B-1234-:R-:W-:Y:S05]  /*16800*/  CALL.REL.NOINC `($__internal_61_$__cuda_sm70_shflsync_idx_p) ;  /* 0x00001bb000007944 */ /* 0x01efea0003c00000 */
[----:B------:R-:W-:Y:S01]  /*16810*/  MOV R4, R184 ;  /* 0x000000b800047202 */ /* 0x000fe20000000f00 */
[----:B------:R-:W-:-:S05]  /*16820*/  BRA `(.L_x_3751) ;  /* 0xffff3bc000007947 */ /* 0x000fca000383ffff */
.L_x_3637:
        /* <DEDUP_REMOVED lines=36> */
.L_x_3640:
[----:B------:R-:W-:Y:S01]  /*16a70*/  MOV R2, RZ ;  /* 0x000000ff00027202 */ /* 0x000fe20000000f00 */
[----:B------:R-:W-:Y:S01]  /*16a80*/  IMAD.MOV.U32 R183, RZ, RZ, R129 ;  /* 0x000000ffffb77224 */ /* 0x000fe200078e0081 */
[----:B------:R-:W-:Y:S01]  /*16a90*/  MOV R3, 0x16ac0 ;  /* 0x00016ac000037802 */ /* 0x000fe20000000f00 */
[----:B------:R-:W-:Y:S02]  /*16aa0*/  IMAD.MOV.U32 R184, RZ, RZ, 0x181f ;  /* 0x0000181fffb87424 */ /* 0x000fe400078e00ff */
[----:B------:R-:W-:Y:S05]  /*16ab0*/  CALL.REL.NOINC `($__internal_61_$__cuda_sm70_shflsync_idx_p) ;  /* 0x0000190000007944 */ /* 0x000fea0003c00000 */
[----:B------:R-:W-:Y:S01]  /*16ac0*/  MOV R128, R184 ;  /* 0x000000b800807202 */ /* 0x000fe20000000f00 */
[----:B------:R-:W-:-:S05]  /*16ad0*/  BRA `(.L_x_3753) ;  /* 0xffff47c000007947 */ /* 0x000fca000383ffff */
.L_x_3641:
        /* <DEDUP_REMOVED lines=36> */
.L_x_3642:
[----:B------:R-:W-:Y:S02]  /*16d20*/  MOV R0, 0x2 ;  /* 0x0000000200007802 */ /* 0x000fe40000000f00 */
[----:B------:R-:W-:Y:S02]  /*16d30*/  MOV R2, 0x16d50 ;  /* 0x00016d5000027802 */ /* 0x000fe40000000f00 */
[----:B------:R-:W-:Y:S05]  /*16d40*/  CALL.REL.NOINC `($__internal_60_$__cuda_sm70_shflsync_bfly_p) ;  /* 0x0000161000007944 */ /* 0x000fea0003c00000 */
[----:B------:R-:W-:-:S05]  /*16d50*/  BRA `(.L_x_3755) ;  /* 0xffff4a3000007947 */ /* 0x000fca000383ffff */
.L_x_3643:
        /* <DEDUP_REMOVED lines=14> */
.L_x_3646:
[----:B------:R-:W-:Y:S01]  /*16e40*/  MOV R2, RZ ;  /* 0x000000ff00027202 */ /* 0x000fe20000000f00 */
[----:B------:R-:W-:Y:S01]  /*16e50*/  IMAD.MOV.U32 R183, RZ, RZ, R12 ;  /* 0x000000ffffb77224 */ /* 0x000fe200078e000c */
[----:B------:R-:W-:Y:S01]  /*16e60*/  MOV R3, 0x16e90 ;  /* 0x00016e9000037802 */ /* 0x000fe20000000f00 */
[----:B------:R-:W-:Y:S02]  /*16e70*/  IMAD.MOV.U32 R184, RZ, RZ, 0x181f ;  /* 0x0000181fffb87424 */ /* 0x000fe400078e00ff */
[----:B-1234-:R-:W-:Y:S05]  /*16e80*/  CALL.REL.NOINC `($__internal_61_$__cuda_sm70_shflsync_idx_p) ;  /* 0x0000153000007944 */ /* 0x01efea0003c00000 */
[----:B------:R-:W-:Y:S01]  /*16e90*/  MOV R2, R184 ;  /* 0x000000b800027202 */ /* 0x000fe20000000f00 */
[----:B------:R-:W-:-:S05]  /*16ea0*/  BRA `(.L_x_3757) ;  /* 0xffff636000007947 */ /* 0x000fca000383ffff */
.L_x_3649:
[----:B------:R-:W-:Y:S01]  /*16eb0*/  MOV R2, RZ ;  /* 0x000000ff00027202 */ /* 0x000fe20000000f00 */
[----:B------:R-:W-:Y:S01]  /*16ec0*/  IMAD.MOV.U32 R183, RZ, RZ, R129 ;  /* 0x000000ffffb77224 */ /* 0x000fe200078e0081 */
[----:B------:R-:W-:Y:S01]  /*16ed0*/  MOV R3, 0x16f00 ;  /* 0x00016f0000037802 */ /* 0x000fe20000000f00 */
[----:B------:R-:W-:Y:S02]  /*16ee0*/  IMAD.MOV.U32 R184, RZ, RZ, 0x181f ;  /* 0x0000181fffb87424 */ /* 0x000fe400078e00ff */
[----:B------:R-:W-:Y:S05]  /*16ef0*/  CALL.REL.NOINC `($__internal_61_$__cuda_sm70_shflsync_idx_p) ;  /* 0x000014c000007944 */ /* 0x000fea0003c00000 */
[----:B------:R-:W-:Y:S01]  /*16f00*/  MOV R128, R184 ;  /* 0x000000b800807202 */ /* 0x000fe20000000f00 */
[----:B------:R-:W-:-:S05]  /*16f10*/  BRA `(.L_x_3758) ;  /* 0xffff713000007947 */ /* 0x000fca000383ffff */
.L_x_3650:
[----:B------:R-:W-:Y:S01]  /*16f20*/  MOV R2, RZ ;  /* 0x000000ff00027202 */ /* 0x000fe20000000f00 */
[----:B------:R-:W-:Y:S01]  /*16f30*/  IMAD.MOV.U32 R183, RZ, RZ, R138 ;  /* 0x000000ffffb77224 */ /* 0x000fe200078e008a */
[----:B------:R-:W-:Y:S01]  /*16f40*/  MOV R3, 0x16f70 ;  /* 0x00016f7000037802 */ /* 0x000fe20000000f00 */
[----:B------:R-:W-:Y:S02]  /*16f50*/  IMAD.MOV.U32 R184, RZ, RZ, 0x181f ;  /* 0x0000181fffb87424 */ /* 0x000fe400078e00ff */
[----:B-12---:R-:W-:Y:S05]  /*16f60*/  CALL.REL.NOINC `($__internal_61_$__cuda_sm70_shflsync_idx_p) ;  /* 0x0000145000007944 */ /* 0x006fea0003c00000 */
        /* <DEDUP_REMOVED lines=20> */
[----:B--2---:R-:W-:Y:S05]  /*170b0*/  CALL.REL.NOINC `($__internal_61_$__cuda_sm70_shflsync_idx_p) ;  /* 0x0000130000007944 */ /* 0x004fea0003c00000 */
        /* <DEDUP_REMOVED lines=8> */
.L_x_3651:
[----:B------:R-:W-:Y:S01]  /*17140*/  MOV R2, RZ ;  /* 0x000000ff00027202 */ /* 0x000fe20000000f00 */
[----:B------:R-:W-:Y:S01]  /*17150*/  IMAD.MOV.U32 R183, RZ, RZ, R128 ;  /* 0x000000ffffb77224 */ /* 0x000fe200078e0080 */
[----:B------:R-:W-:Y:S01]  /*17160*/  MOV R3, 0x17190 ;  /* 0x0001719000037802 */ /* 0x000fe20000000f00 */
[----:B------:R-:W-:Y:S02]  /*17170*/  IMAD.MOV.U32 R184, RZ, RZ, 0x1c1f ;  /* 0x00001c1fffb87424 */ /* 0x000fe400078e00ff */
[----:B------:R-:W-:Y:S05]  /*17180*/  CALL.REL.NOINC `($__internal_61_$__cuda_sm70_shflsync_idx_p) ;  /* 0x0000123000007944 */ /* 0x000fea0003c00000 */
[----:B------:R-:W-:Y:S01]  /*17190*/  MOV R3, R184 ;  /* 0x000000b800037202 */ /* 0x000fe20000000f00 */
[----:B------:R-:W-:-:S05]  /*171a0*/  BRA `(.L_x_3760) ;  /* 0xffff71a000007947 */ /* 0x000fca000383ffff */
.L_x_3656:
[----:B------:R-:W-:Y:S01]  /*171b0*/  MOV R2, 0x1 ;  /* 0x0000000100027802 */ /* 0x000fe20000000f00 */
[----:B------:R-:W-:Y:S01]  /*171c0*/  IMAD.MOV.U32 R183, RZ, RZ, R128 ;  /* 0x000000ffffb77224 */ /* 0x000fe200078e0080 */
[----:B------:R-:W-:Y:S01]  /*171d0*/  MOV R3, 0x17200 ;  /* 0x0001720000037802 */ /* 0x000fe20000000f00 */
[----:B------:R-:W-:Y:S02]  /*171e0*/  IMAD.MOV.U32 R184, RZ, RZ, 0x1c1f ;  /* 0x00001c1fffb87424 */ /* 0x000fe400078e00ff */
[----:B-1----:R-:W-:Y:S05]  /*171f0*/  CALL.REL.NOINC `($__internal_61_$__cuda_sm70_shflsync_idx_p) ;  /* 0x000011c000007944 */ /* 0x002fea0003c00000 */
[----:B------:R-:W-:Y:S01]  /*17200*/  MOV R3, R184 ;  /* 0x000000b800037202 */ /* 0x000fe20000000f00 */
[----:B------:R-:W-:-:S05]  /*17210*/  BRA `(.L_x_3761) ;  /* 0xffff764000007947 */ /* 0x000fca000383ffff */
.L_x_3661:
[----:B------:R-:W-:Y:S02]  /*17220*/  MOV R0, 0x2 ;  /* 0x0000000200007802 */ /* 0x000fe40000000f00 */
[----:B------:R-:W-:Y:S02]  /*17230*/  MOV R2, 0x17250 ;  /* 0x0001725000027802 */ /* 0x000fe40000000f00 */
[----:B------:R-:W-:Y:S05]  /*17240*/  CALL.REL.NOINC `($__internal_60_$__cuda_sm70_shflsync_bfly_p) ;  /* 0x0000111000007944 */ /* 0x000fea0003c00000 */
[----:B------:R-:W-:-:S05]  /*17250*/  BRA `(.L_x_3762) ;  /* 0xffff7d0000007947 */ /* 0x000fca000383ffff */
.L_x_3662:
        /* <DEDUP_REMOVED lines=10> */
[----:B------:R-:W-:Y:S03]  /*17300*/  MOV R2, 0x17330 ;  /* 0x0001733000027802 */ /* 0x000fe60000000f00 */
[----:B------:R-:W-:Y:S02]  /*17310*/  IMAD.MOV.U32 R128, RZ, RZ, R4 ;  /* 0x000000ffff807224 */ /* 0x000fe400078e0004 */
[----:B------:R-:W-:Y:S05]  /*17320*/  CALL.REL.NOINC `($__internal_60_$__cuda_sm70_shflsync_bfly_p) ;  /* 0x0000103000007944 */ /* 0x000fea0003c00000 */
[----:B------:R-:W-:-:S05]  /*17330*/  BRA `(.L_x_3763) ;  /* 0xffff7c9000007947 */ /* 0x000fca000383ffff */
.L_x_3664:
[----:B------:R-:W-:Y:S01]  /*17340*/  IMAD.MOV.U32 R128, RZ, RZ, R187 ;  /* 0x000000ffff807224 */ /* 0x000fe200078e00bb */
[----:B------:R-:W-:-:S02]  /*17350*/  MOV R0, 0x2 ;  /* 0x0000000200007802 */ /* 0x000fc40000000f00 */
[----:B------:R-:W-:Y:S02]  /*17360*/  MOV R2, 0x17380 ;  /* 0x0001738000027802 */ /* 0x000fe40000000f00 */
[----:B------:R-:W-:Y:S05]  /*17370*/  CALL.REL.NOINC `($__internal_60_$__cuda_sm70_shflsync_bfly_p) ;  /* 0x00000fe000007944 */ /* 0x000fea0003c00000 */
[----:B------:R-:W-:Y:S05]  /*17380*/  BRA `(.L_x_3764) ;  /* 0xffff93e000007947 */ /* 0x000fea000383ffff */
.L_x_3665:
[----:B------:R-:W-:Y:S01]  /*17390*/  IMAD.MOV.U32 R128, RZ, RZ, R4 ;  /* 0x000000ffff807224 */ /* 0x000fe200078e0004 */
[----:B------:R-:W-:Y:S02]  /*173a0*/  MOV R0, 0x1 ;  /* 0x0000000100007802 */ /* 0x000fe40000000f00 */
[----:B------:R-:W-:Y:S02]  /*173b0*/  MOV R2, 0x173d0 ;  /* 0x000173d000027802 */ /* 0x000fe40000000f00 */
[----:B-1----:R-:W-:Y:S05]  /*173c0*/  CALL.REL.NOINC `($__internal_60_$__cuda_sm70_shflsync_bfly_p) ;  /* 0x00000f9000007944 */ /* 0x002fea0003c00000 */
[----:B------:R-:W-:Y:S01]  /*173d0*/  FADD.FTZ R4, R4, R0 ;  /* 0x0000000004047221 */ /* 0x000fe20000010000 */
[----:B------:R-:W-:Y:S02]  /*173e0*/  MOV R128, R190 ;  /* 0x000000be00807202 */ /* 0x000fe40000000f00 */
[----:B------:R-:W-:Y:S02]  /*173f0*/  MOV R0, 0x2 ;  /* 0x0000000200007802 */ /* 0x000fe40000000f00 */
[----:B------:R-:W-:Y:S02]  /*17400*/  MOV R2, 0x17420 ;  /* 0x0001742000027802 */ /* 0x000fe40000000f00 */
[----:B------:R-:W-:Y:S05]  /*17410*/  CALL.REL.NOINC `($__internal_60_$__cuda_sm70_shflsync_bfly_p) ;  /* 0x00000f4000007944 */ /* 0x000fea0003c00000 */
[----:B------:R-:W-:Y:S01]  /*17420*/  FADD.FTZ R5, R190, R0 ;  /* 0x00000000be057221 */ /* 0x000fe20000010000 */
[----:B------:R-:W-:Y:S02]  /*17430*/  MOV R0, 0x1 ;  /* 0x0000000100007802 */ /* 0x000fe40000000f00 */
[----:B------:R-:W-:-:S02]  /*17440*/  MOV R2, 0x17470 ;  /* 0x0001747000027802 */ /* 0x000fc40000000f00 */
[----:B------:R-:W-:Y:S02]  /*17450*/  MOV R128, R5 ;  /* 0x0000000500807202 */ /* 0x000fe40000000f00 */
[----:B------:R-:W-:Y:S05]  /*17460*/  CALL.REL.NOINC `($__internal_60_$__cuda_sm70_shflsync_bfly_p) ;  /* 0x00000ef000007944 */ /* 0x000fea0003c00000 */
[----:B------:R-:W-:Y:S01]  /*17470*/  MOV R3, R0 ;  /* 0x0000000000037202 */ /* 0x000fe20000000f00 */
[----:B------:R-:W-:Y:S05]  /*17480*/  BRA `(.L_x_3765) ;  /* 0xffff935000007947 */ /* 0x000fea000383ffff */
.L_x_3672:
[----:B--234-:R-:W-:Y:S01]  /*17490*/  IMAD.MOV.U32 R183, RZ, RZ, R9 ;  /* 0x000000ffffb77224 */ /* 0x01cfe200078e0009 */
[----:B------:R-:W-:Y:S01]  /*174a0*/  MOV R2, RZ ;  /* 0x000000ff00027202 */ /* 0x000fe20000000f00 */
[----:B------:R-:W-:Y:S01]  /*174b0*/  IMAD.MOV.U32 R184, RZ, RZ, 0x181f ;  /* 0x0000181fffb87424 */ /* 0x000fe200078e00ff */
[----:B------:R-:W-:Y:S02]  /*174c0*/  MOV R3, 0x174e0 ;  /* 0x000174e000037802 */ /* 0x000fe40000000f00 */
[----:B-1----:R-:W-:Y:S05]  /*174d0*/  CALL.REL.NOINC `($__internal_61_$__cuda_sm70_shflsync_idx_p) ;  /* 0x00000ee000007944 */ /* 0x002fea0003c00000 */
[----:B------:R-:W-:Y:S01]  /*174e0*/  MOV R8, R184 ;  /* 0x000000b800087202 */ /* 0x000fe20000000f00 */
[----:B------:R-:W-:Y:S05]  /*174f0*/  BRA `(.L_x_3766) ;  /* 0xffffaa5000007947 */ /* 0x000fea000383ffff */
.L_x_3673:
[----:B------:R-:W-:Y:S01]  /*17500*/  IMAD.MOV.U32 R183, RZ, RZ, R11 ;  /* 0x000000ffffb77224 */ /* 0x000fe200078e000b */
[----:B------:R-:W-:Y:S01]  /*17510*/  MOV R2, RZ ;  /* 0x000000ff00027202 */ /* 0x000fe20000000f00 */
[----:B------:R-:W-:Y:S01]  /*17520*/  IMAD.MOV.U32 R184, RZ, RZ, 0x181f ;  /* 0x0000181fffb87424 */ /* 0x000fe200078e00ff */
[----:B------:R-:W-:Y:S02]  /*17530*/  MOV R3, 0x17550 ;  /* 0x0001755000037802 */ /* 0x000fe40000000f00 */
[----:B-123--:R-:W-:Y:S05]  /*17540*/  CALL.REL.NOINC `($__internal_61_$__cuda_sm70_shflsync_idx_p) ;  /* 0x00000e7000007944 */ /* 0x00efea0003c00000 */
[----:B------:R-:W-:Y:S01]  /*17550*/  MOV R0, R184 ;  /* 0x000000b800007202 */ /* 0x000fe20000000f00 */
[----:B------:R-:W-:Y:S05]  /*17560*/  BRA `(.L_x_3767) ;  /* 0xffffaa0000007947 */ /* 0x000fea000383ffff */
.L_x_3676:
[----:B------:R-:W-:Y:S01]  /*17570*/  IMAD.MOV.U32 R183, RZ, RZ, R9 ;  /* 0x000000ffffb77224 */ /* 0x000fe200078e0009 */
[----:B--2---:R-:W-:Y:S01]  /*17580*/  MOV R2, 0x1 ;  /* 0x0000000100027802 */ /* 0x004fe20000000f00 */
[----:B------:R-:W-:Y:S01]  /*17590*/  IMAD.MOV.U32 R184, RZ, RZ, 0x181f ;  /* 0x0000181fffb87424 */ /* 0x000fe200078e00ff */
[----:B------:R-:W-:-:S02]  /*175a0*/  MOV R3, 0x175c0 ;  /* 0x000175c000037802 */ /* 0x000fc40000000f00 */
[----:B-1-34-:R-:W-:Y:S05]  /*175b0*/  CALL.REL.NOINC `($__internal_61_$__cuda_sm70_shflsync_idx_p) ;  /* 0x00000e0000007944 */ /* 0x01afea0003c00000 */
        /* <DEDUP_REMOVED lines=8> */
.L_x_3679:
[----:B------:R-:W-:Y:S01]  /*17640*/  IMAD.MOV.U32 R183, RZ, RZ, R9 ;  /* 0x000000ffffb77224 */ /* 0x000fe200078e0009 */
[----:B--2---:R-:W-:Y:S01]  /*17650*/  MOV R2, 0x2 ;  /* 0x0000000200027802 */ /* 0x004fe20000000f00 */
[----:B------:R-:W-:Y:S01]  /*17660*/  IMAD.MOV.U32 R184, RZ, RZ, 0x181f ;  /* 0x0000181fffb87424 */ /* 0x000fe200078e00ff */
[----:B------:R-:W-:Y:S02]  /*17670*/  MOV R3, 0x17690 ;  /* 0x0001769000037802 */ /* 0x000fe40000000f00 */
[----:B-1-34-:R-:W-:Y:S05]  /*17680*/  CALL.REL.NOINC `($__internal_61_$__cuda_sm70_shflsync_idx_p) ;  /* 0x00000d3000007944 */ /* 0x01afea0003c00000 */
[----:B------:R-:W-:Y:S01]  /*17690*/  MOV R8, R184 ;  /* 0x000000b800087202 */ /* 0x000fe20000000f00 */
[----:B------:R-:W-:Y:S05]  /*176a0*/  BRA `(.L_x_3769) ;  /* 0xffffab9000007947 */ /* 0x000fea000383ffff */
.L_x_3680:
[----:B------:R-:W-:Y:S01]  /*176b0*/  IMAD.MOV.U32 R183, RZ, RZ, R11 ;  /* 0x000000ffffb77224 */ /* 0x000fe200078e000b */
[----:B--2---:R-:W-:Y:S01]  /*176c0*/  MOV R2, 0x2 ;  /* 0x0000000200027802 */ /* 0x004fe20000000f00 */
[----:B------:R-:W-:Y:S01]  /*176d0*/  IMAD.MOV.U32 R184, RZ, RZ, 0x181f ;  /* 0x0000181fffb87424 */ /* 0x000fe200078e00ff */
[----:B------:R-:W-:Y:S02]  /*176e0*/  MOV R3, 0x17700 ;  /* 0x0001770000037802 */ /* 0x000fe40000000f00 */
[----:B-1-34-:R-:W-:Y:S05]  /*176f0*/  CALL.REL.NOINC `($__internal_61_$__cuda_sm70_shflsync_idx_p) ;  /* 0x00000cc000007944 */ /* 0x01afea0003c00000 */
[----:B------:R-:W-:Y:S01]  /*17700*/  MOV R0, R184 ;  /* 0x000000b800007202 */ /* 0x000fe20000000f00 */
[----:B------:R-:W-:Y:S05]  /*17710*/  BRA `(.L_x_3770) ;  /* 0xffffab4000007947 */ /* 0x000fea000383ffff */
.L_x_3683:
[----:B------:R-:W-:Y:S01]  /*17720*/  IMAD.MOV.U32 R183, RZ, RZ, R9 ;  /* 0x000000ffffb77224 */ /* 0x000fe200078e0009 */
[----:B---3--:R-:W-:Y:S01]  /*17730*/  MOV R2, 0x3 ;  /* 0x0000000300027802 */ /* 0x008fe20000000f00 */
        /* <DEDUP_REMOVED lines=11> */
.L_x_3685:
[----:B------:R-:W-:Y:S01]  /*177f0*/  IMAD.MOV.U32 R183, RZ, RZ, R5 ;  /* 0x000000ffffb77224 */ /* 0x000fe200078e0005 */
[----:B------:R-:W-:Y:S01]  /*17800*/  MOV R2, RZ ;  /* 0x000000ff00027202 */ /* 0x000fe20000000f00 */
[----:B------:R-:W-:Y:S01]  /*17810*/  IMAD.MOV.U32 R184, RZ, RZ, 0x1c1f ;  /* 0x00001c1fffb87424 */ /* 0x000fe200078e00ff */
[----:B------:R-:W-:Y:S02]  /*17820*/  MOV R3, 0x17840 ;  /* 0x0001784000037802 */ /* 0x000fe40000000f00 */
[----:B------:R-:W-:Y:S05]  /*17830*/  CALL.REL.NOINC `($__internal_61_$__cuda_sm70_shflsync_idx_p) ;  /* 0x00000b8000007944 */ /* 0x000fea0003c00000 */
[----:B------:R-:W-:Y:S01]  /*17840*/  MOV R4, R184 ;  /* 0x000000b800047202 */ /* 0x000fe20000000f00 */
[----:B------:R-:W-:Y:S05]  /*17850*/  BRA `(.L_x_3772) ;  /* 0xffffaeb000007947 */ /* 0x000fea000383ffff */
.L_x_3686:
[----:B------:R-:W-:Y:S01]  /*17860*/  IMAD.MOV.U32 R183, RZ, RZ, R12 ;  /* 0x000000ffffb77224 */ /* 0x000fe200078e000c */
[----:B------:R-:W-:Y:S01]  /*17870*/  MOV R2, RZ ;  /* 0x000000ff00027202 */ /* 0x000fe20000000f00 */
[----:B------:R-:W-:Y:S01]  /*17880*/  IMAD.MOV.U32 R184, RZ, RZ, 0x1c1f ;  /* 0x00001c1fffb87424 */ /* 0x000fe200078e00ff */
[----:B------:R-:W-:Y:S02]  /*17890*/  MOV R3, 0x178b0 ;  /* 0x000178b000037802 */ /* 0x000fe40000000f00 */
[----:B-12---:R-:W-:Y:S05]  /*178a0*/  CALL.REL.NOINC `($__internal_61_$__cuda_sm70_shflsync_idx_p) ;  /* 0x00000b1000007944 */ /* 0x006fea0003c00000 */
[----:B------:R-:W-:Y:S01]  /*178b0*/  MOV R0, R184 ;  /* 0x000000b800007202 */ /* 0x000fe20000000f00 */
[----:B------:R-:W-:Y:S05]  /*178c0*/  BRA `(.L_x_3773) ;  /* 0xffffae6000007947 */ /* 0x000fea000383ffff */
.L_x_3689:
[----:B------:R-:W-:Y:S01]  /*178d0*/  IMAD.MOV.U32 R183, RZ, RZ, R5 ;  /* 0x000000ffffb77224 */ /* 0x000fe200078e0005 */
[----:B----4-:R-:W-:Y:S01]  /*178e0*/  MOV R2, 0x1 ;  /* 0x0000000100027802 */ /* 0x010fe20000000f00 */
[----:B------:R-:W-:Y:S01]  /*178f0*/  IMAD.MOV.U32 R184, RZ, RZ, 0x1c1f ;  /* 0x00001c1fffb87424 */ /* 0x000fe200078e00ff */
[----:B------:R-:W-:-:S02]  /*17900*/  MOV R3, 0x17920 ;  /* 0x0001792000037802 */ /* 0x000fc40000000f00 */
[----:B-123--:R-:W-:Y:S05]  /*17910*/  CALL.REL.NOINC `($__internal_61_$__cuda_sm70_shflsync_idx_p) ;  /* 0x00000aa000007944 */ /* 0x00efea0003c00000 */
        /* <DEDUP_REMOVED lines=8> */
.L_x_3693:
[----:B------:R-:W-:Y:S01]  /*179a0*/  IMAD.MOV.U32 R183, RZ, RZ, R9 ;  /* 0x000000ffffb77224 */ /* 0x000fe200078e0009 */
[----:B------:R-:W-:Y:S01]  /*179b0*/  MOV R2, RZ ;  /* 0x000000ff00027202 */ /* 0x000fe20000000f00 */
[----:B------:R-:W-:Y:S01]  /*179c0*/  IMAD.MOV.U32 R184, RZ, RZ, 0x181f ;  /* 0x0000181fffb87424 */ /* 0x000fe200078e00ff */
[----:B------:R-:W-:Y:S02]  /*179d0*/  MOV R3, 0x179f0 ;  /* 0x000179f000037802 */ /* 0x000fe40000000f00 */
[----:B------:R-:W-:Y:S05]  /*179e0*/  CALL.REL.NOINC `($__internal_61_$__cuda_sm70_shflsync_idx_p) ;  /* 0x000009d000007944 */ /* 0x000fea0003c00000 */
[----:B------:R-:W-:Y:S01]  /*179f0*/  MOV R8, R184 ;  /* 0x000000b800087202 */ /* 0x000fe20000000f00 */
[----:B------:R-:W-:Y:S05]  /*17a00*/  BRA `(.L_x_3775) ;  /* 0xffffc49000007947 */ /* 0x000fea000383ffff */
.L_x_3694:
[----:B------:R-:W-:Y:S01]  /*17a10*/  IMAD.MOV.U32 R183, RZ, RZ, R12 ;  /* 0x000000ffffb77224 */ /* 0x000fe200078e000c */
[----:B------:R-:W-:Y:S01]  /*17a20*/  MOV R2, RZ ;  /* 0x000000ff00027202 */ /* 0x000fe20000000f00 */
[----:B------:R-:W-:Y:S01]  /*17a30*/  IMAD.MOV.U32 R184, RZ, RZ, 0x181f ;  /* 0x0000181fffb87424 */ /* 0x000fe200078e00ff */
[----:B------:R-:W-:Y:S02]  /*17a40*/  MOV R3, 0x17a60 ;  /* 0x00017a6000037802 */ /* 0x000fe40000000f00 */
[----:B-12---:R-:W-:Y:S05]  /*17a50*/  CALL.REL.NOINC `($__internal_61_$__cuda_sm70_shflsync_idx_p) ;  /* 0x0000096000007944 */ /* 0x006fea0003c00000 */
[----:B------:R-:W-:Y:S01]  /*17a60*/  MOV R0, R184 ;  /* 0x000000b800007202 */ /* 0x000fe20000000f00 */
[----:B------:R-:W-:Y:S05]  /*17a70*/  BRA `(.L_x_3776) ;  /* 0xffffc44000007947 */ /* 0x000fea000383ffff */
.L_x_3697:
        /* <DEDUP_REMOVED lines=13> */
.L_x_3700:
[----:B------:R-:W-:Y:S01]  /*17b50*/  IMAD.MOV.U32 R183, RZ, RZ, R9 ;  /* 0x000000ffffb77224 */ /* 0x000fe200078e0009 */
[----:B-1----:R-:W-:Y:S01]  /*17b60*/  MOV R2, 0x2 ;  /* 0x0000000200027802 */ /* 0x002fe20000000f00 */
[----:B------:R-:W-:Y:S01]  /*17b70*/  IMAD.MOV.U32 R184, RZ, RZ, 0x181f ;  /* 0x0000181fffb87424 */ /* 0x000fe200078e00ff */
[----:B------:R-:W-:Y:S02]  /*17b80*/  MOV R3, 0x17ba0 ;  /* 0x00017ba000037802 */ /* 0x000fe40000000f00 */
[----:B--234-:R-:W-:Y:S05]  /*17b90*/  CALL.REL.NOINC `($__internal_61_$__cuda_sm70_shflsync_idx_p) ;  /* 0x0000082000007944 */ /* 0x01cfea0003c00000 */
[----:B------:R-:W-:Y:S01]  /*17ba0*/  MOV R8, R184 ;  /* 0x000000b800087202 */ /* 0x000fe20000000f00 */
[----:B------:R-:W-:Y:S05]  /*17bb0*/  BRA `(.L_x_3778) ;  /* 0xffffc5e000007947 */ /* 0x000fea000383ffff */
.L_x_3701:
[----:B------:R-:W-:Y:S01]  /*17bc0*/  IMAD.MOV.U32 R183, RZ, RZ, R12 ;  /* 0x000000ffffb77224 */ /* 0x000fe200078e000c */
[----:B------:R-:W-:Y:S01]  /*17bd0*/  MOV R2, 0x2 ;  /* 0x0000000200027802 */ /* 0x000fe20000000f00 */
[----:B------:R-:W-:Y:S01]  /*17be0*/  IMAD.MOV.U32 R184, RZ, RZ, 0x181f ;  /* 0x0000181fffb87424 */ /* 0x000fe200078e00ff */
[----:B------:R-:W-:Y:S02]  /*17bf0*/  MOV R3, 0x17c10 ;  /* 0x00017c1000037802 */ /* 0x000fe40000000f00 */
[----:B-1234-:R-:W-:Y:S05]  /*17c00*/  CALL.REL.NOINC `($__internal_61_$__cuda_sm70_shflsync_idx_p) ;  /* 0x000007b000007944 */ /* 0x01efea0003c00000 */
[----:B------:R-:W-:Y:S01]  /*17c10*/  MOV R0, R184 ;  /* 0x000000b800007202 */ /* 0x000fe20000000f00 */
[----:B------:R-:W-:Y:S05]  /*17c20*/  BRA `(.L_x_3779) ;  /* 0xffffc59000007947 */ /* 0x000fea000383ffff */
.L_x_3704:
[----:B------:R-:W-:Y:S01]  /*17c30*/  IMAD.MOV.U32 R183, RZ, RZ, R9 ;  /* 0x000000ffffb77224 */ /* 0x000fe200078e0009 */
[----:B-1----:R-:W-:Y:S01]  /*17c40*/  MOV R2, 0x3 ;  /* 0x0000000300027802 */ /* 0x002fe20000000f00 */
[----:B------:R-:W-:Y:S01]  /*17c50*/  IMAD.MOV.U32 R184, RZ, RZ, 0x181f ;  /* 0x0000181fffb87424 */ /* 0x000fe200078e00ff */
[----:B------:R-:W-:-:S02]  /*17c60*/  MOV R3, 0x17c80 ;  /* 0x00017c8000037802 */ /* 0x000fc40000000f00 */
[----:B--234-:R-:W-:Y:S05]  /*17c70*/  CALL.REL.NOINC `($__internal_61_$__cuda_sm70_shflsync_idx_p) ;  /* 0x0000074000007944 */ /* 0x01cfea0003c00000 */
        /* <DEDUP_REMOVED lines=8> */
.L_x_3706:
[----:B------:R-:W-:Y:S01]  /*17d00*/  IMAD.MOV.U32 R183, RZ, RZ, R82 ;  /* 0x000000ffffb77224 */ /* 0x000fe200078e0052 */
[----:B------:R-:W-:Y:S01]  /*17d10*/  MOV R2, RZ ;  /* 0x000000ff00027202 */ /* 0x000fe20000000f00 */
[----:B------:R-:W-:Y:S01]  /*17d20*/  IMAD.MOV.U32 R184, RZ, RZ, 0x1f ;  /* 0x0000001fffb87424 */ /* 0x000fe200078e00ff */
[----:B------:R-:W-:Y:S02]  /*17d30*/  MOV R3, 0x17d50 ;  /* 0x00017d5000037802 */ /* 0x000fe40000000f00 */
[----:B------:R-:W-:Y:S05]  /*17d40*/  CALL.REL.NOINC `($__internal_61_$__cuda_sm70_shflsync_idx_p) ;  /* 0x0000067000007944 */ /* 0x000fea0003c00000 */
[----:B------:R-:W-:Y:S01]  /*17d50*/  MOV R9, R184 ;  /* 0x000000b800097202 */ /* 0x000fe20000000f00 */
[----:B------:R-:W-:Y:S05]  /*17d60*/  BRA `(.L_x_3781) ;  /* 0xffffc7b000007947 */ /* 0x000fea000383ffff */
.L_x_3707:
[----:B------:R-:W-:Y:S01]  /*17d70*/  IMAD.MOV.U32 R183, RZ, RZ, R82 ;  /* 0x000000ffffb77224 */ /* 0x000fe200078e0052 */
[----:B------:R-:W-:Y:S01]  /*17d80*/  MOV R2, 0x1 ;  /* 0x0000000100027802 */ /* 0x000fe20000000f00 */
[----:B------:R-:W-:Y:S01]  /*17d90*/  IMAD.MOV.U32 R184, RZ, RZ, 0x1f ;  /* 0x0000001fffb87424 */ /* 0x000fe200078e00ff */
[----:B------:R-:W-:Y:S02]  /*17da0*/  MOV R3, 0x17dc0 ;  /* 0x00017dc000037802 */ /* 0x000fe40000000f00 */
[----:B-12---:R-:W-:Y:S05]  /*17db0*/  CALL.REL.NOINC `($__internal_61_$__cuda_sm70_shflsync_idx_p) ;  /* 0x0000060000007944 */ /* 0x006fea0003c00000 */
[----:B------:R-:W-:Y:S01]  /*17dc0*/  MOV R8, R184 ;  /* 0x000000b800087202 */ /* 0x000fe20000000f00 */
[----:B------:R-:W-:Y:S05]  /*17dd0*/  BRA `(.L_x_3782) ;  /* 0xffffc76000007947 */ /* 0x000fea000383ffff */
.L_x_3708:
[----:B------:R-:W-:Y:S02]  /*17de0*/  MOV R2, 0x1 ;  /* 0x0000000100027802 */ /* 0x000fe40000000f00 */
[----:B------:R-:W-:-:S02]  /*17df0*/  MOV R3, 0x17e10 ;  /* 0x00017e1000037802 */ /* 0x000fc40000000f00 */
[----:B-1234-:R-:W-:Y:S05]  /*17e00*/  CALL.REL.NOINC `($__internal_62_$__cuda_sm70_shflsync_up_p) ;  /* 0x0000061000007944 */ /* 0x01efea0003c00000 */
[----:B------:R-:W-:Y:S05]  /*17e10*/  BRA `(.L_x_3783) ;  /* 0xffffc84000007947 */ /* 0x000fea000383ffff */
.L_x_3709:
[----:B------:R-:W-:Y:S02]  /*17e20*/  MOV R2, 0x2 ;  /* 0x0000000200027802 */ /* 0x000fe40000000f00 */
[----:B------:R-:W-:-:S02]  /*17e30*/  MOV R3, 0x17e50 ;  /* 0x00017e5000037802 */ /* 0x000fc40000000f00 */
[----:B--2-4-:R-:W-:Y:S05]  /*17e40*/  CALL.REL.NOINC `($__internal_62_$__cuda_sm70_shflsync_up_p) ;  /* 0x000005d000007944 */ /* 0x014fea0003c00000 */
        /* <DEDUP_REMOVED lines=24> */
.L_x_3713:
[----:B------:R-:W-:Y:S02]  /*17fd0*/  MOV R2, 0x1 ;  /* 0x0000000100027802 */ /* 0x000fe40000000f00 */
[----:B------:R-:W-:Y:S02]  /*17fe0*/  MOV R3, 0x18000 ;  /* 0x0001800000037802 */ /* 0x000fe40000000f00 */
[----:B------:R-:W-:Y:S05]  /*17ff0*/  CALL.REL.NOINC `($__internal_62_$__cuda_sm70_shflsync_up_p) ;  /* 0x0000042000007944 */ /* 0x000fea0003c00000 */
[----:B------:R-:W-:Y:S01]  /*18000*/  MOV R2, R4 ;  /* 0x0000000400027202 */ /* 0x000fe20000000f00 */
[----:B------:R-:W-:Y:S05]  /*18010*/  BRA `(.L_x_3785) ;  /* 0xffffc89000007947 */ /* 0x000fea000383ffff */
.L_x_3714:
[----:B------:R-:W-:Y:S02]  /*18020*/  MOV R2, 0x2 ;  /* 0x0000000200027802 */ /* 0x000fe40000000f00 */
[----:B------:R-:W-:Y:S02]  /*18030*/  MOV R3, 0x18050 ;  /* 0x0001805000037802 */ /* 0x000fe40000000f00 */
        /* <DEDUP_REMOVED lines=25> */
.L_x_3716:
[----:B------:R-:W-:Y:S02]  /*181d0*/  SEL R0, RZ, 0x1, P0 ;  /* 0x00000001ff007807 */ /* 0x000fe40000000000 */
[----:B------:R-:W-:Y:S02]  /*181e0*/  MOV R2, 0x18200 ;  /* 0x0001820000027802 */ /* 0x000fe40000000f00 */
[----:B-1----:R-:W-:Y:S05]  /*181f0*/  CALL.REL.NOINC `($__internal_63_$__cuda_sm70_votesync_ballot) ;  /* 0x0000029000007944 */ /* 0x002fea0003c00000 */
[----:B------:R-:W-:Y:S01]  /*18200*/  MOV R5, R0 ;  /* 0x0000000000057202 */ /* 0x000fe20000000f00 */
[----:B------:R-:W-:Y:S05]  /*18210*/  BRA `(.L_x_3787) ;  /* 0xffffc82000007947 */ /* 0x000fea000383ffff */
.L_x_3717:
[----:B------:R-:W-:Y:S01]  /*18220*/  IMAD.MOV.U32 R183, RZ, RZ, R6 ;  /* 0x000000ffffb77224 */ /* 0x000fe200078e0006 */
[----:B------:R-:W-:Y:S01]  /*18230*/  MOV R2, R0 ;  /* 0x0000000000027202 */ /* 0x000fe20000000f00 */
[----:B------:R-:W-:Y:S01]  /*18240*/  IMAD.MOV.U32 R184, RZ, RZ, 0x1f ;  /* 0x0000001fffb87424 */ /* 0x000fe200078e00ff */
[----:B------:R-:W-:Y:S02]  /*18250*/  MOV R3, 0x18270 ;  /* 0x0001827000037802 */ /* 0x000fe40000000f00 */
[----:B-1----:R-:W-:Y:S05]  /*18260*/  CALL.REL.NOINC `($__internal_61_$__cuda_sm70_shflsync_idx_p) ;  /* 0x0000015000007944 */ /* 0x002fea0003c00000 */
[----:B------:R-:W-:Y:S01]  /*18270*/  IMAD.MOV.U32 R10, RZ, RZ, R184 ;  /* 0x000000ffff0a7224 */ /* 0x000fe200078e00b8 */
[----:B------:R-:W-:Y:S01]  /*18280*/  MOV R2, R0 ;  /* 0x0000000000027202 */ /* 0x000fe20000000f00 */
[----:B------:R-:W-:Y:S01]  /*18290*/  IMAD.MOV.U32 R183, RZ, RZ, R7 ;  /* 0x000000ffffb77224 */ /* 0x000fe200078e0007 */
[----:B------:R-:W-:-:S02]  /*182a0*/  MOV R184, 0x1f ;  /* 0x0000001f00b87802 */ /* 0x000fc40000000f00 */
[----:B------:R-:W-:Y:S02]  /*182b0*/  MOV R3, 0x182d0 ;  /* 0x000182d000037802 */ /* 0x000fe40000000f00 */
[----:B------:R-:W-:Y:S05]  /*182c0*/  CALL.REL.NOINC `($__internal_61_$__cuda_sm70_shflsync_idx_p) ;  /* 0x000000f000007944 */ /* 0x000fea0003c00000 */
[----:B------:R-:W-:Y:S01]  /*182d0*/  MOV R7, R184 ;  /* 0x000000b800077202 */ /* 0x000fe20000000f00 */
[----:B------:R-:W-:Y:S05]  /*182e0*/  BRA `(.L_x_3788) ;  /* 0xffffc7a000007947 */ /* 0x000fea000383ffff */
.L_x_3720:
[----:B------:R-:W-:Y:S01]  /*182f0*/  IMAD.MOV.U32 R183, RZ, RZ, R4 ;  /* 0x000000ffffb77224 */ /* 0x000fe200078e0004 */
[----:B------:R-:W-:Y:S01]  /*18300*/  MOV R2, R0 ;  /* 0x0000000000027202 */ /* 0x000fe20000000f00 */
[----:B------:R-:W-:Y:S01]  /*18310*/  IMAD.MOV.U32 R184, RZ, RZ, 0x1f ;  /* 0x0000001fffb87424 */ /* 0x000fe200078e00ff */
[----:B------:R-:W-:Y:S02]  /*18320*/  MOV R3, 0x18340 ;  /* 0x0001834000037802 */ /* 0x000fe40000000f00 */
[----:B-1-34-:R-:W-:Y:S05]  /*18330*/  CALL.REL.NOINC `($__internal_61_$__cuda_sm70_shflsync_idx_p) ;  /* 0x0000008000007944 */ /* 0x01afea0003c00000 */
[----:B------:R-:W-:Y:S01]  /*18340*/  MOV R11, R184 ;  /* 0x000000b8000b7202 */ /* 0x000fe20000000f00 */
[----:B------:R-:W-:Y:S05]  /*18350*/  BRA `(.L_x_3719) ;  /* 0xffffc79000007947 */ /* 0x000fea000383ffff */
        .weak           $__internal_60_$__cuda_sm70_shflsync_bfly_p
        .type           $__internal_60_$__cuda_sm70_shflsync_bfly_p,@function
        .size           $__internal_60_$__cuda_sm70_shflsync_bfly_p,($__internal_61_$__cuda_sm70_shflsync_idx_p - $__internal_60_$__cuda_sm70_shflsync_bfly_p)
$__internal_60_$__cuda_sm70_shflsync_bfly_p:
[----:B------:R-:W-:Y:S02]  /*18360*/  MOV R137, 0xffffffff ;  /* 0xffffffff00897802 */ /* 0x000fe40000000f00 */
[----:B------:R-:W-:Y:S02]  /*18370*/  MOV R3, 0x1f ;  /* 0x0000001f00037802 */ /* 0x000fe40000000f00 */
[----:B------:R-:W-:Y:S04]  /*18380*/  WARPSYNC R137 ;  /* 0x0000008900007348 */ /* 0x000fe80003800000 */
[----:B------:R1:W2:Y:S02]  /*18390*/  SHFL.BFLY PT, R0, R128, R0, R3 ;  /* 0x0c00000080007389 */ /* 0x0002a400000e0003 */
[----:B-1----:R-:W-:-:S04]  /*183a0*/  MOV R3, 0x0 ;  /* 0x0000000000037802 */ /* 0x002fc80000000f00 */
[----:B--2---:R-:W-:Y:S05]  /*183b0*/  RET.REL.NODEC R2 `(_ZN7cutlass13device_kernelIN5flash19enable_sm80_to_sm89INS1_16FlashAttnFwdSm80INS1_25CollectiveMainloopFwdSm80ILi8ELi1ELb0EN4cute5tupleIJNS5_1CILi128EEENS7_ILi64EEENS7_ILi192EEEEEELi192ENS_10bfloat16_tEfNS_4arch4Sm80ELb0ELb1ELb0ELb1ELb1ELb0ELb1ELb1EEENS1_21CollectiveEpilogueFwdINS6_IJS8_SA_S9_EEENS6_IJNS7_ILi1EEESI_SI_EEESC_SE_Li256ELb1ELb1ELb1ELb0EEENS1_36VarlenDynamicPersistentTileSchedulerILi128ELi64ELi256ELi256ELb1ELb1ELb0ELb1ELb0ELb1EEEEEEEEEvNT_6ParamsE) ;  /* 0xfffe7c4002007950 */ /* 0x004fea0003c3ffff */
        .weak           $__internal_61_$__cuda_sm70_shflsync_idx_p
        .type           $__internal_61_$__cuda_sm70_shflsync_idx_p,@function
        .size           $__internal_61_$__cuda_sm70_shflsync_idx_p,($__internal_62_$__cuda_sm70_shflsync_up_p - $__internal_61_$__cuda_sm70_shflsync_idx_p)
$__internal_61_$__cuda_sm70_shflsync_idx_p:
[----:B------:R-:W-:-:S04]  /*183c0*/  MOV R185, 0xffffffff ;  /* 0xffffffff00b97802 */ /* 0x000fc80000000f00 */
[----:B------:R-:W-:Y:S04]  /*183d0*/  WARPSYNC R185 ;  /* 0x000000b900007348 */ /* 0x000fe80003800000 */
[----:B------:R1:W2:Y:S02]  /*183e0*/  SHFL.IDX PT, R184, R183, R2, R184 ;  /* 0x00000002b7b87389 */ /* 0x0002a400000e00b8 */
[----:B-1----:R-:W-:Y:S02]  /*183f0*/  MOV R2, R3 ;  /* 0x0000000300027202 */ /* 0x002fe40000000f00 */
[----:B------:R-:W-:-:S04]  /*18400*/  MOV R3, 0x0 ;  /* 0x0000000000037802 */ /* 0x000fc80000000f00 */
[----:B--2---:R-:W-:Y:S05]  /*18410*/  RET.REL.NODEC R2 `(_ZN7cutlass13device_kernelIN5flash19enable_sm80_to_sm89INS1_16FlashAttnFwdSm80INS1_25CollectiveMainloopFwdSm80ILi8ELi1ELb0EN4cute5tupleIJNS5_1CILi128EEENS7_ILi64EEENS7_ILi192EEEEEELi192ENS_10bfloat16_tEfNS_4arch4Sm80ELb0ELb1ELb0ELb1ELb1ELb0ELb1ELb1EEENS1_21CollectiveEpilogueFwdINS6_IJS8_SA_S9_EEENS6_IJNS7_ILi1EEESI_SI_EEESC_SE_Li256ELb1ELb1ELb1ELb0EEENS1_36VarlenDynamicPersistentTileSchedulerILi128ELi64ELi256ELi256ELb1ELb1ELb0ELb1ELb0ELb1EEEEEEEEEvNT_6ParamsE) ;  /* 0xfffe7be002007950 */ /* 0x004fea0003c3ffff */
        .weak           $__internal_62_$__cuda_sm70_shflsync_up_p
        .type           $__internal_62_$__cuda_sm70_shflsync_up_p,@function
        .size           $__internal_62_$__cuda_sm70_shflsync_up_p,($__internal_63_$__cuda_sm70_votesync_ballot - $__internal_62_$__cuda_sm70_shflsync_up_p)
$__internal_62_$__cuda_sm70_shflsync_up_p:
[----:B------:R-:W-:Y:S02]  /*18420*/  IMAD.MOV.U32 R4, RZ, RZ, RZ ;  /* 0x000000ffff047224 */ /* 0x000fe400078e00ff */
[----:B------:R-:W-:-:S04]  /*18430*/  IMAD.MOV.U32 R10, RZ, RZ, -0x1 ;  /* 0xffffffffff0a7424 */ /* 0x000fc800078e00ff */
[----:B------:R-:W-:Y:S04]  /*18440*/  WARPSYNC R10 ;  /* 0x0000000a00007348 */ /* 0x000fe80003800000 */
[----:B------:R1:W2:Y:S02]  /*18450*/  SHFL.UP PT, R4, R0, R2, R4 ;  /* 0x0400000200047389 */ /* 0x0002a400000e0004 */
[----:B-1----:R-:W-:Y:S02]  /*18460*/  MOV R2, R3 ;  /* 0x0000000300027202 */ /* 0x002fe40000000f00 */
[----:B------:R-:W-:-:S04]  /*18470*/  MOV R3, 0x0 ;  /* 0x0000000000037802 */ /* 0x000fc80000000f00 */
[----:B--2---:R-:W-:Y:S05]  /*18480*/  RET.REL.NODEC R2 `(_ZN7cutlass13device_kernelIN5flash19enable_sm80_to_sm89INS1_16FlashAttnFwdSm80INS1_25CollectiveMainloopFwdSm80ILi8ELi1ELb0EN4cute5tupleIJNS5_1CILi128EEENS7_ILi64EEENS7_ILi192EEEEEELi192ENS_10bfloat16_tEfNS_4arch4Sm80ELb0ELb1ELb0ELb1ELb1ELb0ELb1ELb1EEENS1_21CollectiveEpilogueFwdINS6_IJS8_SA_S9_EEENS6_IJNS7_ILi1EEESI_SI_EEESC_SE_Li256ELb1ELb1ELb1ELb0EEENS1_36VarlenDynamicPersistentTileSchedulerILi128ELi64ELi256ELi256ELb1ELb1ELb0ELb1ELb0ELb1EEEEEEEEEvNT_6ParamsE) ;  /* 0xfffe7b7002007950 */ /* 0x004fea0003c3ffff */
        .weak           $__internal_63_$__cuda_sm70_votesync_ballot
        .type           $__internal_63_$__cuda_sm70_votesync_ballot,@function
        .size           $__internal_63_$__cuda_sm70_votesync_ballot,(.L_x_6294 - $__internal_63_$__cuda_sm70_votesync_ballot)
$__internal_63_$__cuda_sm70_votesync_ballot:
[----:B------:R-:W-:Y:S01]  /*18490*/  ISETP.NE.U32.AND P0, PT, R0, 0x1, PT ;  /* 0x000000010000780c */ /* 0x000fe20003f05070 */
[----:B------:R-:W-:-:S04]  /*184a0*/  IMAD.MOV.U32 R3, RZ, RZ, -0x1 ;  /* 0xffffffffff037424 */ /* 0x000fc800078e00ff */
[----:B------:R-:W-:Y:S08]  /*184b0*/  WARPSYNC R3 ;  /* 0x0000000300007348 */ /* 0x000ff00003800000 */
[----:B------:R-:W-:-:S04]  /*184c0*/  VOTE.ANY R0, PT, !P0 ;  /* 0x0000000000007806 */ /* 0x000fc800040e0100 */
[----:B------:R-:W-:Y:S01]  /*184d0*/  LOP3.LUT R0, R0, R3, RZ, 0xc0, !PT ;  /* 0x0000000300007212 */ /* 0x000fe200078ec0ff */
[----:B------:R-:W-:-:S04]  /*184e0*/  IMAD.MOV.U32 R3, RZ, RZ, 0x0 ;  /* 0x00000000ff037424 */ /* 0x000fc800078e00ff */
[----:B------:R-:W-:Y:S05]  /*184f0*/  RET.REL.NODEC R2 `(_ZN7cutlass13device_kernelIN5flash19enable_sm80_to_sm89INS1_16FlashAttnFwdSm80INS1_25CollectiveMainloopFwdSm80ILi8ELi1ELb0EN4cute5tupleIJNS5_1CILi128EEENS7_ILi64EEENS7_ILi192EEEEEELi192ENS_10bfloat16_tEfNS_4arch4Sm80ELb0ELb1ELb0ELb1ELb1ELb0ELb1ELb1EEENS1_21CollectiveEpilogueFwdINS6_IJS8_SA_S9_EEENS6_IJNS7_ILi1EEESI_SI_EEESC_SE_Li256ELb1ELb1ELb1ELb0EEENS1_36VarlenDynamicPersistentTileSchedulerILi128ELi64ELi256ELi256ELb1ELb1ELb0ELb1ELb0ELb1EEEEEEEEEvNT_6ParamsE) ;  /* 0xfffe7b0002007950 */ /* 0x000fea0003c3ffff */
.L_x_3789:
        /* <DEDUP_REMOVED lines=16> */
.L_x_6294:


//--------------------- .text._ZN7cutlass13device_kernelIN5flash19enable_sm80_to_sm89INS1_16FlashAttnFwdSm80INS1_25CollectiveMainloopFwdSm80ILi8ELi1ELb0EN4cute5tupleIJNS5_1CILi128EEENS7_ILi64EEENS7_ILi192EEEEEELi192ENS_10bfloat16_tEfNS_4arch4Sm80ELb0ELb1ELb0ELb1ELb1ELb1ELb1ELb1EEENS1_21CollectiveEpilogueFwdINS6_IJS8_SA_S9_EEENS6_IJNS7_ILi1EEESI_SI_EEESC_SE_Li256ELb1ELb1ELb1ELb0EEENS1_36VarlenDynamicPersistentTileSchedulerILi128ELi64ELi256ELi256ELb1ELb1ELb0ELb1ELb0ELb1EEEEEEEEEvNT_6ParamsE --------------------------
	.section	.text._ZN7cutlass13device_kernelIN5flash19enable_sm80_to_sm89INS1_16FlashAttnFwdSm80INS1_25CollectiveMainloopFwdSm80ILi8ELi1ELb0EN4cute5tupleIJNS5_1CILi128EEENS7_ILi64EEENS7_ILi192EEEEEELi192ENS_10bfloat16_tEfNS_4arch4Sm80ELb0ELb1ELb0ELb1ELb1ELb1ELb1ELb1EEENS1_21CollectiveEpilogueFwdINS6_IJS8_SA_S9_EEENS6_IJNS7_ILi1EEESI_SI_EEESC_SE_Li256ELb1ELb1ELb1ELb0EEENS1_36VarlenDynamicPersistentTileSchedulerILi128ELi64ELi256ELi256ELb1ELb1ELb0ELb1ELb0ELb1EEEEEEEEEvNT_6ParamsE,"ax",@progbits
	.sectioninfo	@"SHI_REGISTERS=255"
	.align	128
.text._ZN7cutlass13device_kernelIN5flash19enable_sm80_to_sm89INS1_16FlashAttnFwdSm80INS1_25CollectiveMainloopFwdSm80ILi8ELi1ELb0EN4cute5tupleIJNS5_1CILi128EEENS7_ILi64EEENS7_ILi192EEEEEELi192ENS_10bfloat16_tEfNS_4arch4Sm80ELb0ELb1ELb0ELb1ELb1ELb1ELb1ELb1EEENS1_21CollectiveEpilogueFwdINS6_IJS8_SA_S9_EEENS6_IJNS7_ILi1EEESI_SI_EEESC_SE_Li256ELb1ELb1ELb1ELb0EEENS1_36VarlenDynamicPersistentTileSchedulerILi128ELi64ELi256ELi256ELb1ELb1ELb0ELb1ELb0ELb1EEEEEEEEEvNT_6ParamsE:
        .type           _ZN7cutlass13device_kernelIN5flash19enable_sm80_to_sm89INS1_16FlashAttnFwdSm80INS1_25CollectiveMainloopFwdSm80ILi8ELi1ELb0EN4cute5tupleIJNS5_1CILi128EEENS7_ILi64EEENS7_ILi192EEEEEELi192ENS_10bfloat16_tEfNS_4arch4Sm80ELb0ELb1ELb0ELb1ELb1ELb1ELb1ELb1EEENS1_21CollectiveEpilogueFwdINS6_IJS8_SA_S9_EEENS6_IJNS7_ILi1EEESI_SI_EEESC_SE_Li256ELb1ELb1ELb1ELb0EEENS1_36VarlenDynamicPersistentTileSchedulerILi128ELi64ELi256ELi256ELb1ELb1ELb0ELb1ELb0ELb1EEEEEEEEEvNT_6ParamsE,@function
        .size           _ZN7cutlass13device_kernelIN5flash19enable_sm80_to_sm89INS1_16FlashAttnFwdSm80INS1_25CollectiveMainloopFwdSm80ILi8ELi1ELb0EN4cute5tupleIJNS5_1CILi128EEENS7_ILi64EEENS7_ILi192EEEEEELi192ENS_10bfloat16_tEfNS_4arch4Sm80ELb0ELb1ELb0ELb1ELb1ELb1ELb1ELb1EEENS1_21CollectiveEpilogueFwdINS6_IJS8_SA_S9_EEENS6_IJNS7_ILi1EEESI_SI_EEESC_SE_Li256ELb1ELb1ELb1ELb0EEENS1_36VarlenDynamicPersistentTileSchedulerILi128ELi64ELi256ELi256ELb1ELb1ELb0ELb1ELb0ELb1EEEEEEEEEvNT_6ParamsE,(.L_x_6299 - _ZN7cutlass13device_kernelIN5flash19enable_sm80_to_sm89INS1_16FlashAttnFwdSm80INS1_25CollectiveMainloopFwdSm80ILi8ELi1ELb0EN4cute5tupleIJNS5_1CILi128EEENS7_ILi64EEENS7_ILi192EEEEEELi192ENS_10bfloat16_tEfNS_4arch4Sm80ELb0ELb1ELb0ELb1ELb1ELb1ELb1ELb1EEENS1_21CollectiveEpilogueFwdINS6_IJS8_SA_S9_EEENS6_IJNS7_ILi1EEESI_SI_EEESC_SE_Li256ELb1ELb1ELb1ELb0EEENS1_36VarlenDynamicPersistentTileSchedulerILi128ELi64ELi256ELi256ELb1ELb1ELb0ELb1ELb0ELb1EEEEEEEEEvNT_6ParamsE)
        .other          _ZN7cutlass13device_kernelIN5flash19enable_sm80_to_sm89INS1_16FlashAttnFwdSm80INS1_25CollectiveMainloopFwdSm80ILi8ELi1ELb0EN4cute5tupleIJNS5_1CILi128EEENS7_ILi64EEENS7_ILi192EEEEEELi192ENS_10bfloat16_tEfNS_4arch4Sm80ELb0ELb1ELb0ELb1ELb1ELb1ELb1ELb1EEENS1_21CollectiveEpilogueFwdINS6_IJS8_SA_S9_EEENS6_IJNS7_ILi1EEESI_SI_EEESC_SE_Li256ELb1ELb1ELb1ELb0EEENS1_36VarlenDynamicPersistentTileSchedulerILi128ELi64ELi256ELi256ELb1ELb1ELb0ELb1ELb0ELb1EEEEEEEEEvNT_6ParamsE,@"STO_CUDA_ENTRY STV_DEFAULT"
_ZN7cutlass13device_kernelIN5flash19enable_sm80_to_sm89INS1_16FlashAttnFwdSm80INS1_25CollectiveMainloopFwdSm80ILi8ELi1ELb0EN4cute5tupleIJNS5_1CILi128EEENS7_ILi64EEENS7_ILi192EEEEEELi192ENS_10bfloat16_tEfNS_4arch4Sm80ELb0ELb1ELb0ELb1ELb1ELb1ELb1ELb1EEENS1_21CollectiveEpilogueFwdINS6_IJS8_SA_S9_EEENS6_IJNS7_ILi1EEESI_SI_EEESC_SE_Li256ELb1ELb1ELb1ELb0EEENS1_36VarlenDynamicPersistentTileSchedulerILi128ELi64ELi256ELi256ELb1ELb1ELb0ELb1ELb0ELb1EEEEEEEEEvNT_6ParamsE:
        /* <DEDUP_REMOVED lines=60> */
.L_x_3795:
        /* <DEDUP_REMOVED lines=17> */
.L_x_4009:
        /* <DEDUP_REMOVED lines=16> */
.L_x_4010:
[----:B--2---:R-:W-:-:S05]  /*05d0*/  IMAD R0, R0, c[0x0][0x538], RZ ;  /* 0x00014e0000007a24 */ /* 0x004fca00078e02ff */
[----:B------:R-:W-:-:S04]  /*05e0*/  IADD3 R6, R0, R6, RZ ;  /* 0x0000000600067210 */ /* 0x000fc80007ffe0ff */
[----:B------:R-:W-:-:S13]  /*05f0*/  ISETP.GT.AND P0, PT, R6, UR5, PT ;  /* 0x0000000506007c0c */ /* 0x000fda000bf04270 */
[----:B-1----:R-:W-:Y:S05]  /*0600*/  @!P0 BRA `(.L_x_3795) ;  /* 0xfffffdb000008947 */ /* 0x002fea000383ffff */
.L_x_3791:
[----:B------:R-:W-:-:S05]  /*0610*/  IADD3 R10, -R0, R6, RZ ;  /* 0x00000006000a7210 */ /* 0x000fca0007ffe1ff */
[----:B------:R-:W-:-:S05]  /*0620*/  IMAD R0, R4, c[0x0][0x538], R10 ;  /* 0x00014e0004007a24 */ /* 0x000fca00078e020a */
[----:B------:R-:W-:Y:S01]  /*0630*/  ISETP.GT.AND P0, PT, R0, UR5, PT ;  /* 0x0000000500007c0c */ /* 0x000fe2000bf04270 */
[----:B------:R-:W-:-:S12]  /*0640*/  BRA.DIV ~URZ, `(.L_x_3796) ;  /* 0x0001b7327f007947 */ /* 0x000fd8000b800000 */
[----:B------:R-:W-:-:S04]  /*0650*/  VOTE.ANY R6, PT, !P0 ;  /* 0x0000000000067806 */ /* 0x000fc800040e0100 */
.L_x_4011:
[----:B------:R-:W1:Y:S02]  /*0660*/  POPC R0, R6 ;  /* 0x0000000600007309 */ /* 0x000e640000000000 */
[----:B-1----:R-:W-:Y:S01]  /*0670*/  IADD3 R239, R0, R7, RZ ;  /* 0x0000000700ef7210 */ /* 0x002fe20007ffe0ff */
[----:B------:R-:W-:Y:S05]  /*0680*/  BRA.DIV ~URZ, `(.L_x_3797) ;  /* 0x0001b7427f007947 */ /* 0x000fea000b800000 */
[----:B------:R1:W2:Y:S01]  /*0690*/  SHFL.IDX PT, R12, R9, R0, 0x1f ;  /* 0x00001f00090c7589 */ /* 0x0002a200000e0000 */
[----:B------:R-:W-:-:S03]  /*06a0*/  MOV R5, RZ ;  /* 0x000000ff00057202 */ /* 0x000fc60000000f00 */
[----:B------:R1:W3:Y:S04]  /*06b0*/  SHFL.IDX PT, R9, R8, R0, 0x1f ;  /* 0x00001f0008097589 */ /* 0x0002e800000e0000 */
.L_x_4012:
[----:B------:R-:W-:Y:S01]  /*06c0*/  ISETP.NE.AND P0, PT, R6, RZ, PT ;  /* 0x000000ff0600720c */ /* 0x000fe20003f05270 */
[----:B------:R-:W-:-:S12]  /*06d0*/  BSSY B0, `(.L_x_3798) ;  /* 0x0000005000007945 */ /* 0x000fd80003800000 */
[----:B------:R-:W-:Y:S05]  /*06e0*/  @!P0 BRA `(.L_x_3799) ;  /* 0x0000003000008947 */ /* 0x000fea0003800000 */
[----:B-1----:R-:W-:Y:S01]  /*06f0*/  IADD3 R0, R0, -0x1, RZ ;  /* 0xffffffff00007810 */ /* 0x002fe20007ffe0ff */
[----:B------:R-:W-:Y:S05]  /*0700*/  BRA.DIV ~URZ, `(.L_x_3800) ;  /* 0x0001b7a27f007947 */ /* 0x000fea000b800000 */
[----:B------:R1:W4:Y:S02]  /*0710*/  SHFL.IDX PT, R5, R4, R0, 0x1f ;  /* 0x00001f0004057589 */ /* 0x00032400000e0000 */
.L_x_3799:
[----:B------:R-:W-:Y:S05]  /*0720*/  BSYNC B0 ;  /* 0x0000000000007941 */ /* 0x000fea0003800000 */
.L_x_3798:
        /* <DEDUP_REMOVED lines=68> */
.L_x_3802:
        /* <DEDUP_REMOVED lines=68> */
.L_x_3803:
[----:B------:R-:W-:Y:S05]  /*0fb0*/  BSYNC B0 ;  /* 0x0000000000007941 */ /* 0x000fea0003800000 */
.L_x_3801:
[----:B------:R-:W-:-:S04]  /*0fc0*/  LOP3.LUT R0, RZ, R0, RZ, 0x33, !PT ;  /* 0x00000000ff007212 */ /* 0x000fc800078e33ff */
[----:B------:R-:W-:-:S05]  /*0fd0*/  IADD3 R0, R0, R12, RZ ;  /* 0x0000000c00007210 */ /* 0x000fca0007ffe0ff */
[----:B------:R1:W-:Y:S01]  /*0fe0*/  STL [R1+0x104], R0 ;  /* 0x0001040001007387 */ /* 0x0003e20000100800 */
[----:B------:R-:W-:Y:S05]  /*0ff0*/  BRA `(.L_x_3804) ;  /* 0x0000004000007947 */ /* 0x000fea0003800000 */
.L_x_3792:
[----:B------:R-:W-:Y:S01]  /*1000*/  MOV R0, UR5 ;  /* 0x0000000500007c02 */ /* 0x000fe20008000f00 */
[----:B------:R1:W-:Y:S01]  /*1010*/  STL [R1+0x104], RZ ;  /* 0x000104ff01007387 */ /* 0x0003e20000100800 */
[----:B------:R-:W-:-:S03]  /*1020*/  MOV R238, RZ ;  /* 0x000000ff00ee7202 */ /* 0x000fc60000000f00 */
[----:B------:R1:W-:Y:S04]  /*1030*/  STL [R1+0x7c], R0 ;  /* 0x00007c0001007387 */ /* 0x0003e80000100800 */
.L_x_3804:
        /* <DEDUP_REMOVED lines=11> */
.L_x_3790:
        /* <DEDUP_REMOVED lines=150> */
[----:B------:R-:W-:Y:S01]  /*1a50*/  IADD3 R27, R29, 0x10, RZ ;  /* 0x000000101d1b7810 */ /* 0x000fe20007ffe0ff */
        /* <DEDUP_REMOVED lines=40> */
[C---:B------:R-:W-:Y:S01]  /*1ce0*/  IADD3 R214, R106.reuse, 0x60, RZ ;  /* 0x000000606ad67810 */ /* 0x040fe20007ffe0ff */
[----:B------:R-:W-:Y:S01]  /*1cf0*/  STL [R1+0xbc], R14 ;  /* 0x0000bc0e01007387 */ /* 0x000fe20000100800 */
[----:B-----5:R-:W-:Y:S01]  /*1d00*/  SHF.R.S32.HI R18, RZ, 0x1f, R18 ;  /* 0x0000001fff127819 */ /* 0x020fe20000011412 */
[----:B------:R-:W-:Y:S01]  /*1d10*/  IMAD.IADD R172, R171, 0x1, R168 ;  /* 0x00000001abac7824 */ /* 0x000fe200078e02a8 */
[C---:B------:R-:W-:Y:S01]  /*1d20*/  IADD3 R213, R106.reuse, 0x80, RZ ;  /* 0x000000806ad57810 */ /* 0x040fe20007ffe0ff */
        /* <DEDUP_REMOVED lines=71> */
.L_x_4008:
        /* <DEDUP_REMOVED lines=49> */
.L_x_3805:
[----:B-----5:R1:W-:Y:S01]  /*24b0*/  STL [R1+0x58], R13 ;  /* 0x0000580d01007387 */ /* 0x0203e20000100800 */
[----:B------:R-:W-:-:S04]  /*24c0*/  ISETP.NE.U32.AND P0, PT, RZ, c[0x0][0x368], PT ;  /* 0x0000da00ff007a0c */ /* 0x000fc80003f05070 */
[----:B------:R-:W-:-:S13]  /*24d0*/  ISETP.NE.AND.EX P0, PT, RZ, c[0x0][0x36c], PT, P0 ;  /* 0x0000db00ff007a0c */ /* 0x000fda0003f05300 */
[----:B------:R-:W-:Y:S05]  /*24e0*/  @!P0 BRA `(.L_x_3806) ;  /* 0x0000003000008947 */ /* 0x000fea0003800000 */
[----:B------:R-:W-:-:S06]  /*24f0*/  IMAD.WIDE R8, R239, R18, c[0x0][0x368] ;  /* 0x0000da00ef087625 */ /* 0x000fcc00078e0212 */
[----:B------:R2:W5:Y:S01]  /*2500*/  LDG.E R8, [R8.64] ;  /* 0x0000000a08087981 */ /* 0x000562000c1e1900 */
[----:B------:R-:W-:Y:S05]  /*2510*/  BRA `(.L_x_3807) ;  /* 0x0000004000007947 */ /* 0x000fea0003800000 */
.L_x_3806:
[----:B------:R-:W-:Y:S05]  /*2520*/  @!P3 BRA `(.L_x_3807) ;  /* 0x000000300000b947 */ /* 0x000fea0003800000 */
[----:B------:R2:W4:Y:S04]  /*2530*/  LDG.E R8, [R6.64] ;  /* 0x0000000a06087981 */ /* 0x000528000c1e1900 */
[----:B--2---:R-:W4:Y:S02]  /*2540*/  LDG.E R6, [R6.64+0x4] ;  /* 0x0000040a06067981 */ /* 0x004f24000c1e1900 */
[----:B----4-:R-:W-:Y:S02]  /*2550*/  IADD3 R8, -R8, R6, RZ ;  /* 0x0000000608087210 */ /* 0x010fe40007ffe1ff */
.L_x_3807:
        /* <DEDUP_REMOVED lines=40> */
.L_x_3810:
[----:B------:R-:W-:-:S13]  /*27e0*/  ISETP.NE.AND P0, PT, R5, 0x1, PT ;  /* 0x000000010500780c */ /* 0x000fda0003f05270 */
[----:B------:R-:W-:-:S05]  /*27f0*/  @P0 IMAD.HI.U32 R4, R2, c[0x0][0x330], RZ ;  /* 0x0000cc0002040a27 */ /* 0x000fca00078e00ff */
[----:B------:R-:W-:Y:S02]  /*2800*/  @P0 SHF.R.U32.HI R2, RZ, c[0x0][0x334], R4 ;  /* 0x0000cd00ff020a19 */ /* 0x000fe40000011604 */
.L_x_3811:
[----:B------:R-:W-:Y:S05]  /*2810*/  BSYNC B0 ;  /* 0x0000000000007941 */ /* 0x000fea0003800000 */
.L_x_3809:
[----:B------:R-:W-:-:S05]  /*2820*/  IMAD R2, R2, R5, c[0x0][0x32c] ;  /* 0x0000cb0002027624 */ /* 0x000fca00078e0205 */
[----:B------:R-:W-:-:S04]  /*2830*/  IMNMX R3, R3, R2, PT ;  /* 0x0000000203037217 */ /* 0x000fc80003800200 */
.L_x_3808:
        /* <DEDUP_REMOVED lines=20> */
.L_x_3814:
[----:B------:R-:W-:-:S13]  /*2980*/  ISETP.NE.AND P0, PT, R5, 0x1, PT ;  /* 0x000000010500780c */ /* 0x000fda0003f05270 */
[----:B------:R-:W-:-:S05]  /*2990*/  @P0 IMAD.HI.U32 R4, R2, c[0x0][0x330], RZ ;  /* 0x0000cc0002040a27 */ /* 0x000fca00078e00ff */
[----:B------:R-:W-:Y:S02]  /*29a0*/  @P0 SHF.R.U32.HI R2, RZ, c[0x0][0x334], R4 ;  /* 0x0000cd00ff020a19 */ /* 0x000fe40000011604 */
.L_x_3815:
[----:B------:R-:W-:Y:S05]  /*29b0*/  BSYNC B0 ;  /* 0x0000000000007941 */ /* 0x000fea0003800000 */
.L_x_3813:
[----:B------:R-:W-:-:S05]  /*29c0*/  IMAD R2, R2, c[0x0][0x32c], RZ ;  /* 0x0000cb0002027a24 */ /* 0x000fca00078e02ff */
[----:B------:R-:W-:-:S04]  /*29d0*/  IMNMX R3, R3, R2, !PT ;  /* 0x0000000203037217 */ /* 0x000fc80007800200 */
.L_x_3812:
        /* <DEDUP_REMOVED lines=43> */
.L_x_3817:
[----:B------:R-:W-:Y:S05]  /*2c90*/  BSYNC B0 ;  /* 0x0000000000007941 */ /* 0x000fea0003800000 */
.L_x_3816:
        /* <DEDUP_REMOVED lines=28> */
[C---:B------:R-:W-:Y:S01]  /*2e60*/  SHF.L.U64.HI R128, R132.reuse, R126, c[0x0][0x23c] ;  /* 0x00008f0084807619 */ /* 0x040fe2000001027e */
        /* <DEDUP_REMOVED lines=49> */
[----:B------:R-:W-:Y:S01]  /*3180*/  @P1 LEA R4, P2, R2, c[0x0][0x220], 0x1 ;  /* 0x0000880002041a11 */ /* 0x000fe200078408ff */
        /* <DEDUP_REMOVED lines=13> */
[C---:B------:R-:W-:Y:S01]  /*3260*/  IMAD R16, R223.reuse, c[0x0][0x294], R16 ;  /* 0x0000a500df107a24 */ /* 0x040fe200078e0210 */
        /* <DEDUP_REMOVED lines=8> */
[----:B------:R-:W-:Y:S01]  /*32f0*/  LOP3.LUT P2, RZ, R220, 0x4, RZ, 0xc0, !PT ;  /* 0x00000004dcff7812 */ /* 0x000fe2000784c0ff */
        /* <DEDUP_REMOVED lines=9> */
[C---:B------:R-:W-:Y:S01]  /*3390*/  IMAD.WIDE.U32 R88, R23.reuse, c[0x0][0x1e8], RZ ;  /* 0x00007a0017587a25 */ /* 0x040fe200078e00ff */
        /* <DEDUP_REMOVED lines=22> */
[C---:B------:R-:W-:Y:S02]  /*3500*/  ISETP.GE.AND P2, PT, R105.reuse, c[0x0][0x27c], PT ;  /* 0x00009f0069007a0c */ /* 0x040fe40003f46270 */
        /* <DEDUP_REMOVED lines=56> */
.L_x_3843:
        /* <DEDUP_REMOVED lines=114> */
.L_x_3823:
[----:B------:R-:W-:Y:S05]  /*3fb0*/  BSYNC B0 ;  /* 0x0000000000007941 */ /* 0x000fea0003800000 */
.L_x_3822:
        /* <DEDUP_REMOVED lines=94> */
.L_x_3826:
[----:B------:R-:W-:Y:S05]  /*45a0*/  BSYNC B0 ;  /* 0x0000000000007941 */ /* 0x000fea0003800000 */
.L_x_3825:
        /* <DEDUP_REMOVED lines=59> */
.L_x_3828:
[----:B------:R-:W-:Y:S05]  /*4960*/  BSYNC B0 ;  /* 0x0000000000007941 */ /* 0x000fea0003800000 */
.L_x_3827:
        /* <DEDUP_REMOVED lines=59> */
.L_x_3830:
[----:B------:R-:W-:Y:S05]  /*4d20*/  BSYNC B0 ;  /* 0x0000000000007941 */ /* 0x000fea0003800000 */
.L_x_3829:
        /* <DEDUP_REMOVED lines=59> */
.L_x_3832:
[----:B------:R-:W-:Y:S05]  /*50e0*/  BSYNC B0 ;  /* 0x0000000000007941 */ /* 0x000fea0003800000 */
.L_x_3831:
        /* <DEDUP_REMOVED lines=59> */
.L_x_3834:
[----:B------:R-:W-:Y:S05]  /*54a0*/  BSYNC B0 ;  /* 0x0000000000007941 */ /* 0x000fea0003800000 */
.L_x_3833:
[----:B------:R-:W-:Y:S11]  /*54b0*/  ISETP.GE.AND P0, PT, R212, c[0x0][0x1d4], PT ;  /* 0x00007500d4007a0c */ /* 0x000ff60003f06270 */
[----:B------:R-:W-:Y:S02]  /*54c0*/  @!UPT UIADD3 URZ, URZ, URZ, URZ ;  /* 0x0000003f3f3ff290 */ /* 0x000fe4000fffe03f */
        /* <DEDUP_REMOVED lines=57> */
.L_x_3821:
        /* <DEDUP_REMOVED lines=47> */
.L_x_3836:
[----:B------:R-:W-:Y:S05]  /*5b50*/  BSYNC B0 ;  /* 0x0000000000007941 */ /* 0x000fea0003800000 */
.L_x_3835:
        /* <DEDUP_REMOVED lines=158> */
.L_x_3838:
[----:B------:R-:W-:Y:S05]  /*6540*/  BSYNC B0 ;  /* 0x0000000000007941 */ /* 0x000fea0003800000 */
.L_x_3837:
        /* <DEDUP_REMOVED lines=123> */
.L_x_3840:
[----:B------:R-:W-:Y:S05]  /*6d00*/  BSYNC B0 ;  /* 0x0000000000007941 */ /* 0x000fea0003800000 */
.L_x_3839:
[----:B------:R-:W-:Y:S11]  /*6d10*/  ISETP.GE.AND P0, PT, R105, c[0x0][0x1d4], PT ;  /* 0x0000750069007a0c */ /* 0x000ff60003f06270 */
[----:B------:R-:W-:Y:S02]  /*6d20*/  @!UPT UIADD3 URZ, URZ, URZ, URZ ;  /* 0x0000003f3f3ff290 */ /* 0x000fe4000fffe03f */
[----:B------:R-:W-:-:S05]  /*6d30*/  @P0 BRA `(.L_x_3824) ;  /* 0x00000a1000000947 */ /* 0x000fca0003800000 */
[----:B------:R-:W-:Y:S01]  /*6d40*/  LOP3.LUT P1, RZ, R220, 0x8, RZ, 0xc0, !PT ;  /* 0x00000008dcff7812 */ /* 0x000fe2000782c0ff */
[----:B------:R-:W5:Y:S01]  /*6d50*/  LDS.128 R32, [R99+0x6100] ;  /* 0x0061000063207984 */ /* 0x000f620000000c00 */
[----:B----4-:R-:W-:Y:S02]  /*6d60*/  LEA R42, P0, R76, R54, 0x1 ;  /* 0x000000364c2a7211 */ /* 0x010fe400078008ff */
        /* <DEDUP_REMOVED lines=120> */
.L_x_3820:
        /* <DEDUP_REMOVED lines=38> */
.L_x_3824:
[----:B------:R-:W-:Y:S05]  /*7750*/  BSYNC B1 ;  /* 0x0000000000017941 */ /* 0x000fea0003800000 */
.L_x_3819:
[----:B---3--:R-:W-:Y:S01]  /*7760*/  IMAD.IADD R0, R120, 0x1, -R68 ;  /* 0x0000000178007824 */ /* 0x008fe200078e0a44 */
[----:B-12--5:R-:W-:Y:S01]  /*7770*/  LEA R2, P0, R64, R72, 0x6 ;  /* 0x0000004840027211 */ /* 0x026fe200078030ff */
        /* <DEDUP_REMOVED lines=83> */
.L_x_3842:
[----:B------:R-:W-:Y:S05]  /*7cb0*/  BSYNC B0 ;  /* 0x0000000000007941 */ /* 0x000fea0003800000 */
.L_x_3841:
        /* <DEDUP_REMOVED lines=33> */
.L_x_3818:
        /* <DEDUP_REMOVED lines=27> */
.L_x_3846:
[----:B------:R-:W-:-:S13]  /*8080*/  ISETP.NE.AND P0, PT, R4, 0x1, PT ;  /* 0x000000010400780c */ /* 0x000fda0003f05270 */
[----:B------:R-:W-:-:S05]  /*8090*/  @P0 IMAD.HI.U32 R3, R0, c[0x0][0x330], RZ ;  /* 0x0000cc0000030a27 */ /* 0x000fca00078e00ff */
[----:B------:R-:W-:Y:S02]  /*80a0*/  @P0 SHF.R.U32.HI R0, RZ, c[0x0][0x334], R3 ;  /* 0x0000cd00ff000a19 */ /* 0x000fe40000011603 */
.L_x_3847:
[----:B------:R-:W-:Y:S05]  /*80b0*/  BSYNC B0 ;  /* 0x0000000000007941 */ /* 0x000fea0003800000 */
.L_x_3845:
[----:B------:R-:W-:-:S05]  /*80c0*/  IMAD R0, R0, R4, c[0x0][0x32c] ;  /* 0x0000cb0000007624 */ /* 0x000fca00078e0204 */
[----:B------:R-:W-:-:S04]  /*80d0*/  IMNMX R2, R2, R0, PT ;  /* 0x0000000002027217 */ /* 0x000fc80003800200 */
.L_x_3844:
        /* <DEDUP_REMOVED lines=20> */
.L_x_3850:
[----:B------:R-:W-:-:S13]  /*8220*/  ISETP.NE.AND P0, PT, R4, 0x1, PT ;  /* 0x000000010400780c */ /* 0x000fda0003f05270 */
[----:B------:R-:W-:-:S05]  /*8230*/  @P0 IMAD.HI.U32 R3, R0, c[0x0][0x330], RZ ;  /* 0x0000cc0000030a27 */ /* 0x000fca00078e00ff */
[----:B------:R-:W-:Y:S02]  /*8240*/  @P0 SHF.R.U32.HI R0, RZ, c[0x0][0x334], R3 ;  /* 0x0000cd00ff000a19 */ /* 0x000fe40000011603 */
.L_x_3851:
[----:B------:R-:W-:Y:S05]  /*8250*/  BSYNC B0 ;  /* 0x0000000000007941 */ /* 0x000fea0003800000 */
.L_x_3849:
[----:B------:R-:W-:-:S05]  /*8260*/  IMAD R0, R0, c[0x0][0x32c], RZ ;  /* 0x0000cb0000007a24 */ /* 0x000fca00078e02ff */
[----:B------:R-:W-:-:S04]  /*8270*/  IMNMX R2, R2, R0, !PT ;  /* 0x0000000002027217 */ /* 0x000fc80007800200 */
.L_x_3848:
        /* <DEDUP_REMOVED lines=40> */
.L_x_3853:
[----:B------:R-:W-:Y:S05]  /*8500*/  BSYNC B0 ;  /* 0x0000000000007941 */ /* 0x000fea0003800000 */
.L_x_3852:
        /* <DEDUP_REMOVED lines=124> */
.L_x_4013:
[----:B------:R-:W-:Y:S05]  /*8cd0*/  BRA.DIV ~URZ, `(.L_x_3856) ;  /* 0x000132b27f007947 */ /* 0x000fea000b800000 */
[----:B------:R4:W1:Y:S02]  /*8ce0*/  SHFL.IDX PT, R0, R12, RZ, 0x181f ;  /* 0x00181fff0c007589 */ /* 0x00086400000e0000 */
.L_x_4014:
        /* <DEDUP_REMOVED lines=18> */
.L_x_3858:
[----:B------:R-:W-:Y:S05]  /*8e10*/  BSYNC B0 ;  /* 0x0000000000007941 */ /* 0x000fea0003800000 */
.L_x_3857:
[----:B------:R-:W-:Y:S05]  /*8e20*/  BRA.DIV ~URZ, `(.L_x_3859) ;  /* 0x000131d27f007947 */ /* 0x000fea000b800000 */
[----:B---3--:R3:W2:Y:S04]  /*8e30*/  SHFL.IDX PT, R4, R5, 0x1, 0x181f ;  /* 0x00381f0005047f89 */ /* 0x0086a800000e0000 */
[----:B-1----:R3:W1:Y:S02]  /*8e40*/  SHFL.IDX PT, R0, R12, 0x1, 0x181f ;  /* 0x00381f000c007f89 */ /* 0x00266400000e0000 */
.L_x_4015:
        /* <DEDUP_REMOVED lines=18> */
.L_x_3861:
[----:B------:R-:W-:Y:S05]  /*8f70*/  BSYNC B0 ;  /* 0x0000000000007941 */ /* 0x000fea0003800000 */
.L_x_3860:
[----:B------:R-:W-:Y:S05]  /*8f80*/  BRA.DIV ~URZ, `(.L_x_3862) ;  /* 0x000131427f007947 */ /* 0x000fea000b800000 */
[----:B--2---:R2:W3:Y:S02]  /*8f90*/  SHFL.IDX PT, R4, R5, 0x2, 0x181f ;  /* 0x00581f0005047f89 */ /* 0x0044e400000e0000 */
.L_x_4016:
[----:B------:R-:W-:Y:S05]  /*8fa0*/  BRA.DIV ~URZ, `(.L_x_3863) ;  /* 0x000131927f007947 */ /* 0x000fea000b800000 */
[----:B-1----:R1:W2:Y:S02]  /*8fb0*/  SHFL.IDX PT, R0, R12, 0x2, 0x181f ;  /* 0x00581f000c007f89 */ /* 0x0022a400000e0000 */
.L_x_4017:
        /* <DEDUP_REMOVED lines=18> */
.L_x_3865:
[----:B------:R-:W-:Y:S05]  /*90e0*/  BSYNC B0 ;  /* 0x0000000000007941 */ /* 0x000fea0003800000 */
.L_x_3864:
[----:B------:R-:W-:Y:S05]  /*90f0*/  BRA.DIV ~URZ, `(.L_x_3866) ;  /* 0x000130b27f007947 */ /* 0x000fea000b800000 */
[----:B--2---:R2:W1:Y:S04]  /*9100*/  SHFL.IDX PT, R6, R5, 0x3, 0x181f ;  /* 0x00781f0005067f89 */ /* 0x00446800000e0000 */
[----:B------:R2:W4:Y:S02]  /*9110*/  SHFL.IDX PT, R3, R12, 0x3, 0x181f ;  /* 0x00781f000c037f89 */ /* 0x00052400000e0000 */
.L_x_4018:
        /* <DEDUP_REMOVED lines=67> */
[C---:B------:R-:W-:Y:S01]  /*9550*/  IADD3 R113, R199.reuse, 0x40, RZ ;  /* 0x00000040c7717810 */ /* 0x040fe20007ffe0ff */
        /* <DEDUP_REMOVED lines=56> */
[----:B--2---:R-:W-:-:S05]  /*98e0*/  SEL R2, RZ, 0x10, P6 ;  /* 0x00000010ff027807 */ /* 0x004fca0003000000 */
[----:B------:R3:W-:Y:S01]  /*98f0*/  STL [R1+0x104], R2 ;  /* 0x0001040201007387 */ /* 0x0007e20000100800 */
[----:B-1----:R-:W-:Y:S01]  /*9900*/  IMAD.U32 R0, RZ, RZ, UR7 ;  /* 0x00000007ff007e24 */ /* 0x002fe2000f8e00ff */
[----:B------:R-:W-:Y:S02]  /*9910*/  SHF.R.S32.HI R219, RZ, 0x1f, R206 ;  /* 0x0000001fffdb7819 */ /* 0x000fe400000114ce */
[----:B------:R-:W-:Y:S02]  /*9920*/  SHF.R.S32.HI R218, RZ, 0x1f, R205 ;  /* 0x0000001fffda7819 */ /* 0x000fe400000114cd */
[----:B------:R-:W-:Y:S02]  /*9930*/  IADD3 R0, R0, 0x18, RZ ;  /* 0x0000001800007810 */ /* 0x000fe40007ffe0ff */
[----:B---3--:R-:W-:Y:S05]  /*9940*/  CALL.REL.NOINC `($_ZN7cutlass13device_kernelIN5flash19enable_sm80_to_sm89INS1_16FlashAttnFwdSm80INS1_25CollectiveMainloopFwdSm80ILi8ELi1ELb0EN4cute5tupleIJNS5_1CILi128EEENS7_ILi64EEENS7_ILi192EEEEEELi192ENS_10bfloat16_tEfNS_4arch4Sm80ELb0ELb1ELb0ELb1ELb1ELb1ELb1ELb1EEENS1_21CollectiveEpilogueFwdINS6_IJS8_SA_S9_EEENS6_IJNS7_ILi1EEESI_SI_EEESC_SE_Li256ELb1ELb1ELb1ELb0EEENS1_36VarlenDynamicPersistentTileSchedulerILi128ELi64ELi256ELi256ELb1ELb1ELb0ELb1ELb0ELb1EEEEEEEEEvNT_6ParamsE$_ZZN5flash25CollectiveMainloopFwdSm80ILi8ELi1ELb0EN4cute5tupleIJNS1_1CILi128EEENS3_ILi64EEENS3_ILi192EEEEEELi192EN7cutlass10bfloat16_tEfNS8_4arch4Sm80ELb0ELb1ELb0ELb1ELb1ELb1ELb1ELb1EE3mmaINS_16FlashAttnFwdSm80ISC_NS_21CollectiveEpilogueFwdINS2_IJS4_S6_S5_EEENS2_IJNS3_ILi1EEESH_SH_EEES9_SB_Li256ELb1ELb1ELb1ELb0EEENS_36VarlenDynamicPersistentTileSchedulerILi128ELi64ELi256ELi256ELb1ELb1ELb0ELb1ELb0ELb1EEEE13SharedStorageENS1_6TensorINS1_11ArrayEngineIfLm96EEENS1_6LayoutINS2_IJNS2_IJNS3_ILi2EEESS_EEESH_NS3_ILi24EEEEEENS2_IJNS2_IJSH_SS_EEENS3_ILi0EEENS3_ILi4EEEEEEEEEENS_7SoftmaxILi2ELi0EEEEEbRKNSC_6ParamsERT0_RT1_iRKNS_16SeqlenInfoQKNewKILb1ELb1EEENS2_IJiiiiEEERT_ENKUlvE_clEv) ;  /* 0x0001519000007944 */ /* 0x008fea0003c00000 */
[----:B------:R-:W-:Y:S05]  /*9950*/  BSYNC B2 ;  /* 0x0000000000027941 */ /* 0x000fea0003800000 */
.L_x_3867:
        /* <DEDUP_REMOVED lines=30> */
.L_x_4019:
[----:B------:R-:W2:Y:S01]  /*9b40*/  SHFL.IDX PT, R16, R14, RZ, 0x181f ;  /* 0x00181fff0e107589 */ /* 0x000ea200000e0000 */
[C---:B------:R-:W-:Y:S01]  /*9b50*/  ISETP.GE.AND P0, PT, R199.reuse, c[0x0][0x1d4], PT ;  /* 0x00007500c7007a0c */ /* 0x040fe20003f06270 */
[----:B------:R-:W-:Y:S01]  /*9b60*/  IMAD.WIDE R18, R199, 0x2, RZ ;  /* 0x00000002c7127825 */ /* 0x000fe200078e02ff */
[----:B------:R-:W-:Y:S01]  /*9b70*/  ISETP.GE.AND P2, PT, R113, c[0x0][0x1d4], PT ;  /* 0x0000750071007a0c */ /* 0x000fe20003f46270 */
[----:B------:R-:W4:Y:S01]  /*9b80*/  SHFL.IDX PT, R14, R14, 0x1, 0x181f ;  /* 0x00381f000e0e7f89 */ /* 0x000f2200000e0000 */
[----:B------:R-:W-:Y:S01]  /*9b90*/  ISETP.LT.OR P1, PT, R84, 0x1, P0 ;  /* 0x000000015400780c */ /* 0x000fe20000721670 */
[----:B------:R-:W-:Y:S01]  /*9ba0*/  IMAD.SHL.U32 R190, R190, 0x2, RZ ;  /* 0x00000002bebe7824 */ /* 0x000fe200078e00ff */
[----:B-1-3--:R-:W-:Y:S01]  /*9bb0*/  HMMA.16816.F32.BF16 R20, R4, R24, RZ ;  /* 0x000000180414723c */ /* 0x00afe200000418ff */
[----:B------:R-:W-:Y:S01]  /*9bc0*/  IMAD.WIDE R12, R206, 0x2, RZ ;  /* 0x00000002ce0c7825 */ /* 0x000fe200078e02ff */
[----:B--2---:R-:W1:Y:S01]  /*9bd0*/  SHFL.IDX PT, R15, R15, 0x1, 0x181f ;  /* 0x00381f000f0f7f89 */ /* 0x004e6200000e0000 */
[----:B------:R-:W-:Y:S01]  /*9be0*/  BSSY B0, `(.L_x_3869) ;  /* 0x00000fe000007945 */ /* 0x000fe20003800000 */
[----:B------:R-:W-:-:S04]  /*9bf0*/  SHF.R.S32.HI R208, RZ, 0x1f, R199 ;  /* 0x0000001fffd07819 */ /* 0x000fc800000114c7 */
[C---:B------:R-:W-:Y:S08]  /*9c00*/  HMMA.16816.F32.BF16 R24, R4.reuse, R26, RZ ;  /* 0x0000001a0418723c */ /* 0x040ff000000418ff */
[----:B----4-:R-:W-:Y:S01]  /*9c10*/  HMMA.16816.F32.BF16 R28, R4, R32, RZ ;  /* 0x00000020041c723c */ /* 0x010fe200000418ff */
[----:B------:R-:W-:-:S05]  /*9c20*/  IADD3 R2, P0, R16, R18, RZ ;  /* 0x0000001210027210 */ /* 0x000fca0007f1e0ff */
[----:B------:R-:W-:Y:S02]  /*9c30*/  IMAD.X R3, R19, 0x1, R0, P0 ;  /* 0x0000000113037824 */ /* 0x000fe400000e0600 */
[----:B------:R-:W-:Y:S03]  /*9c40*/  HMMA.16816.F32.BF16 R32, R4, R34, RZ ;  /* 0x000000220420723c */ /* 0x000fe600000418ff */
[----:B------:R2:W-:Y:S01]  /*9c50*/  LDGSTS.E.BYPASS.LTC128B.128 [R190+0x100], [R2.64], !P1 ;  /* 0x0010000002be7fae */ /* 0x0005e2000c901d4a */
[----:B------:R-:W-:-:S04]  /*9c60*/  ISETP.GE.AND P1, PT, R114, c[0x0][0x1d4], PT ;  /* 0x0000750072007a0c */ /* 0x000fc80003f26270 */
[C---:B------:R-:W-:Y:S08]  /*9c70*/  HMMA.16816.F32.BF16 R36, R4.reuse, R40, RZ ;  /* 0x000000280424723c */ /* 0x040ff000000418ff */
[C---:B------:R-:W-:Y:S08]  /*9c80*/  HMMA.16816.F32.BF16 R40, R4.reuse, R42, RZ ;  /* 0x0000002a0428723c */ /* 0x040ff000000418ff */
[----:B------:R-:W-:Y:S01]  /*9c90*/  HMMA.16816.F32.BF16 R44, R4, R48, RZ ;  /* 0x00000030042c723c */ /* 0x000fe200000418ff */
[----:B--2---:R-:W-:-:S07]  /*9ca0*/  IADD3 R2, P0, R16, R12, RZ ;  /* 0x0000000c10027210 */ /* 0x004fce0007f1e0ff */
[----:B------:R-:W-:Y:S01]  /*9cb0*/  HMMA.16816.F32.BF16 R20, R8, R52, R20 ;  /* 0x000000340814723c */ /* 0x000fe20000041814 */
[----:B------:R-:W-:Y:S01]  /*9cc0*/  IMAD.X R3, R13, 0x1, R0, P0 ;  /* 0x000000010d037824 */ /* 0x000fe200000e0600 */
[C---:B------:R-:W-:Y:S02]  /*9cd0*/  ISETP.LT.OR P0, PT, R84.reuse, 0x1, P2 ;  /* 0x000000015400780c */ /* 0x040fe40001701670 */
[----:B------:R-:W-:-:S04]  /*9ce0*/  ISETP.LT.OR P2, PT, R84, 0x21, P2 ;  /* 0x000000215400780c */ /* 0x000fc80001741670 */
[C---:B------:R-:W-:Y:S08]  /*9cf0*/  HMMA.16816.F32.BF16 R24, R8.reuse, R54, R24 ;  /* 0x000000360818723c */ /* 0x040ff00000041818 */
[----:B------:R-:W-:Y:S01]  /*9d00*/  HMMA.16816.F32.BF16 R28, R8, R60, R28 ;  /* 0x0000003c081c723c */ /* 0x000fe2000004181c */
[----:B------:R2:W-:Y:S01]  /*9d10*/  LDGSTS.E.BYPASS.LTC128B.128 [R190+0x2100], [R2.64], !P0 ;  /* 0x0210000002be7fae */ /* 0x0005e2000c101d4a */
[----:B------:R-:W-:-:S05]  /*9d20*/  IADD3 R18, P0, R18, R14, RZ ;  /* 0x0000000e12127210 */ /* 0x000fca0007f1e0ff */
[----:B-1----:R-:W-:Y:S01]  /*9d30*/  IMAD.X R19, R19, 0x1, R15, P0 ;  /* 0x0000000113137824 */ /* 0x002fe200000e060f */
[C---:B------:R-:W-:Y:S08]  /*9d40*/  HMMA.16816.F32.BF16 R32, R8.reuse, R62, R32 ;  /* 0x0000003e0820723c */ /* 0x040ff00000041820 */
[C---:B------:R-:W-:Y:S08]  /*9d50*/  HMMA.16816.F32.BF16 R36, R8.reuse, R72, R36 ;  /* 0x000000480824723c */ /* 0x040ff00000041824 */
[----:B------:R-:W-:Y:S01]  /*9d60*/  HMMA.16816.F32.BF16 R40, R8, R74, R40 ;  /* 0x0000004a0828723c */ /* 0x000fe20000041828 */
[----:B--2---:R-:W-:-:S07]  /*9d70*/  IMAD.WIDE R2, R205, 0x2, RZ ;  /* 0x00000002cd027825 */ /* 0x004fce00078e02ff */
[----:B------:R-:W-:Y:S01]  /*9d80*/  HMMA.16816.F32.BF16 R44, R8, R76, R44 ;  /* 0x0000004c082c723c */ /* 0x000fe2000004182c */
[----:B------:R-:W-:-:S05]  /*9d90*/  IADD3 R16, P0, R16, R2, RZ ;  /* 0x0000000210107210 */ /* 0x000fca0007f1e0ff */
[----:B------:R-:W-:Y:S01]  /*9da0*/  IMAD.X R17, R3, 0x1, R0, P0 ;  /* 0x0000000103117824 */ /* 0x000fe200000e0600 */
[C---:B------:R-:W-:Y:S02]  /*9db0*/  ISETP.LT.OR P0, PT, R84.reuse, 0x1, P1 ;  /* 0x000000015400780c */ /* 0x040fe40000f01670 */
[----:B------:R-:W-:-:S11]  /*9dc0*/  ISETP.LT.OR P1, PT, R84, 0x21, P1 ;  /* 0x000000215400780c */ /* 0x000fd60000f21670 */
[----:B------:R1:W-:Y:S01]  /*9dd0*/  LDGSTS.E.BYPASS.LTC128B.128 [R190+0x4100], [R16.64], !P0 ;  /* 0x0410000010be7fae */ /* 0x0003e2000c101d4a */
[----:B------:R-:W-:-:S04]  /*9de0*/  ISETP.GE.AND P0, PT, R199, c[0x0][0x1d4], PT ;  /* 0x00007500c7007a0c */ /* 0x000fc80003f06270 */
[----:B------:R-:W-:Y:S11]  /*9df0*/  ISETP.LT.OR P0, PT, R84, 0x21, P0 ;  /* 0x000000215400780c */ /* 0x000ff60000701670 */
[----:B------:R-:W-:Y:S02]  /*9e00*/  @!UPT UIADD3 URZ, URZ, URZ, URZ ;  /* 0x0000003f3f3ff290 */ /* 0x000fe4000fffe03f */
        /* <DEDUP_REMOVED lines=8> */
[----:B------:R-:W-:Y:S04]  /*9e90*/  LDSM.16.M88.4 R56, [R173+0x800] ;  /* 0x00080000ad38783b */ /* 0x000fe80000000200 */
[----:B------:R-:W-:Y:S01]  /*9ea0*/  LDSM.16.M88.4 R64, [R173+0x1000] ;  /* 0x00100000ad40783b */ /* 0x000fe20000000200 */
[----:B-1----:R-:W-:Y:S03]  /*9eb0*/  HMMA.16816.F32.BF16 R16, R4, R50, RZ ;  /* 0x000000320410723c */ /* 0x002fe600000418ff */
[----:B------:R-:W1:Y:S04]  /*9ec0*/  LDSM.16.M88.4 R4, [R177] ;  /* 0x00000000b104783b */ /* 0x000e680000000200 */
[----:B------:R-:W4:Y:S04]  /*9ed0*/  LDSM.16.M88.4 R48, [R173] ;  /* 0x00000000ad30783b */ /* 0x000f280000000200 */
[----:B------:R-:W3:Y:S04]  /*9ee0*/  LDSM.16.M88.4 R68, [R173+0x1800] ;  /* 0x00180000ad44783b */ /* 0x000ee80000000200 */
[----:B------:R-:W-:Y:S04]  /*9ef0*/  LDSM.16.M88.4 R52, [R170] ;  /* 0x00000000aa34783b */ /* 0x000fe80000000200 */
[----:B------:R-:W-:Y:S04]  /*9f00*/  LDSM.16.M88.4 R60, [R170+0x800] ;  /* 0x00080000aa3c783b */ /* 0x000fe80000000200 */
[----:B------:R-:W-:Y:S01]  /*9f10*/  LDSM.16.M88.4 R72, [R170+0x1000] ;  /* 0x00100000aa48783b */ /* 0x000fe20000000200 */
[----:B--2---:R-:W-:Y:S03]  /*9f20*/  HMMA.16816.F32.BF16 R12, R8, R78, R16 ;  /* 0x0000004e080c723c */ /* 0x004fe60000041810 */
[----:B------:R-:W2:Y:S04]  /*9f30*/  LDSM.16.M88.4 R8, [R176] ;  /* 0x00000000b008783b */ /* 0x000ea80000000200 */
[----:B------:R-:W2:Y:S04]  /*9f40*/  LDSM.16.M88.4 R80, [R170+0x1800] ;  /* 0x00180000aa50783b */ /* 0x000ea80000000200 */
[----:B------:R-:W-:Y:S04]  /*9f50*/  LDSM.16.M88.4 R76, [R111+0x3800] ;  /* 0x003800006f4c783b */ /* 0x000fe80000000200 */
[----:B------:R-:W-:Y:S01]  /*9f60*/  LDSM.16.M88.4 R84, [R183] ;  /* 0x00000000b754783b */ /* 0x000fe20000000200 */
[C---:B-1----:R-:W-:Y:S03]  /*9f70*/  HMMA.16816.F32.BF16 R28, R4.reuse, R56, R28 ;  /* 0x00000038041c723c */ /* 0x042fe6000004181c */
[----:B------:R-:W0:Y:S05]  /*9f80*/  LDGDEPBAR ;  /* 0x00000000000079af */ /* 0x000e2a0000000000 */
[C---:B----4-:R-:W-:Y:S08]  /*9f90*/  HMMA.16816.F32.BF16 R16, R4.reuse, R48, R20 ;  /* 0x000000300410723c */ /* 0x050ff00000041814 */
[C---:B------:R-:W-:Y:S01]  /*9fa0*/  HMMA.16816.F32.BF16 R24, R4.reuse, R50, R24 ;  /* 0x000000320418723c */ /* 0x040fe20000041818 */
[----:B------:R-:W-:Y:S07]  /*9fb0*/  LDSM.16.M88.4 R48, [R111+0x2000] ;  /* 0x002000006f30783b */ /* 0x000fee0000000200 */
[C---:B------:R-:W-:Y:S01]  /*9fc0*/  HMMA.16816.F32.BF16 R32, R4.reuse, R58, R32 ;  /* 0x0000003a0420723c */ /* 0x040fe20000041820 */
[----:B------:R-:W-:Y:S07]  /*9fd0*/  LDSM.16.M88.4 R56, [R111+0x2800] ;  /* 0x002800006f38783b */ /* 0x000fee0000000200 */
[C---:B------:R-:W-:Y:S08]  /*9fe0*/  HMMA.16816.F32.BF16 R36, R4.reuse, R64, R36 ;  /* 0x000000400424723c */ /* 0x040ff00000041824 */
[C---:B------:R-:W-:Y:S01]  /*9ff0*/  HMMA.16816.F32.BF16 R40, R4.reuse, R66, R40 ;  /* 0x000000420428723c */ /* 0x040fe20000041828 */
[----:B------:R-:W-:Y:S07]  /*a000*/  LDSM.16.M88.4 R64, [R185] ;  /* 0x00000000b940783b */ /* 0x000fee0000000200 */
[C---:B---3--:R-:W-:Y:S08]  /*a010*/  HMMA.16816.F32.BF16 R44, R4.reuse, R68, R44 ;  /* 0x00000044042c723c */ /* 0x048ff0000004182c */
[----:B------:R-:W-:Y:S01]  /*a020*/  HMMA.16816.F32.BF16 R12, R4, R70, R12 ;  /* 0x00000046040c723c */ /* 0x000fe2000004180c */
[----:B------:R-:W1:Y:S04]  /*a030*/  LDSM.16.M88.4 R4, [R174+0x4000] ;  /* 0x00400000ae04783b */ /* 0x000e680000000200 */
[----:B------:R-:W3:Y:S03]  /*a040*/  LDSM.16.M88.4 R68, [R111+0x3000] ;  /* 0x003000006f44783b */ /* 0x000ee60000000200 */
[C---:B--2---:R-:W-:Y:S08]  /*a050*/  HMMA.16816.F32.BF16 R20, R8.reuse, R52, R16 ;  /* 0x000000340814723c */ /* 0x044ff00000041810 */
[C---:B------:R-:W-:Y:S01]  /*a060*/  HMMA.16816.F32.BF16 R16, R8.reuse, R54, R24 ;  /* 0x000000360810723c */ /* 0x040fe20000041818 */
[----:B------:R-:W-:Y:S07]  /*a070*/  LDSM.16.M88.4 R52, [R186] ;  /* 0x00000000ba34783b */ /* 0x000fee0000000200 */
[C---:B------:R-:W-:Y:S08]  /*a080*/  HMMA.16816.F32.BF16 R28, R8.reuse, R60, R28 ;  /* 0x0000003c081c723c */ /* 0x040ff0000004181c */
[C---:B------:R-:W-:Y:S01]  /*a090*/  HMMA.16816.F32.BF16 R32, R8.reuse, R62, R32 ;  /* 0x0000003e0820723c */ /* 0x040fe20000041820 */
[----:B------:R-:W-:Y:S07]  /*a0a0*/  LDSM.16.M88.4 R60, [R173+0x2800] ;  /* 0x00280000ad3c783b */ /* 0x000fee0000000200 */
[C---:B------:R-:W-:Y:S08]  /*a0b0*/  HMMA.16816.F32.BF16 R36, R8.reuse, R72, R36 ;  /* 0x000000480824723c */ /* 0x040ff00000041824 */
[C---:B------:R-:W-:Y:S01]  /*a0c0*/  HMMA.16816.F32.BF16 R40, R8.reuse, R74, R40 ;  /* 0x0000004a0828723c */ /* 0x040fe20000041828 */
[----:B------:R-:W-:Y:S07]  /*a0d0*/  LDSM.16.M88.4 R72, [R184] ;  /* 0x00000000b848783b */ /* 0x000fee0000000200 */
[C---:B------:R-:W-:Y:S08]  /*a0e0*/  HMMA.16816.F32.BF16 R44, R8.reuse, R80, R44 ;  /* 0x00000050082c723c */ /* 0x040ff0000004182c */
[----:B------:R-:W-:Y:S01]  /*a0f0*/  HMMA.16816.F32.BF16 R12, R8, R82, R12 ;  /* 0x00000052080c723c */ /* 0x000fe2000004180c */
[----:B------:R-:W2:Y:S04]  /*a100*/  LDSM.16.M88.4 R8, [R175+0x4000] ;  /* 0x00400000af08783b */ /* 0x000ea80000000200 */
[----:B------:R-:W-:Y:S03]  /*a110*/  LDSM.16.M88.4 R80, [R173+0x3800] ;  /* 0x00380000ad50783b */ /* 0x000fe60000000200 */
        /* <DEDUP_REMOVED lines=8> */
[----:B------:R-:W-:Y:S07]  /*a1a0*/  LDSM.16.M88.4 R68, [R173+0x3000] ;  /* 0x00300000ad44783b */ /* 0x000fee0000000200 */
[C---:B------:R-:W-:Y:S08]  /*a1b0*/  HMMA.16816.F32.BF16 R44, R4.reuse, R76, R44 ;  /* 0x0000004c042c723c */ /* 0x040ff0000004182c */
[----:B------:R-:W-:Y:S01]  /*a1c0*/  HMMA.16816.F32.BF16 R12, R4, R78, R12 ;  /* 0x0000004e040c723c */ /* 0x000fe2000004180c */
[----:B------:R-:W1:Y:S04]  /*a1d0*/  LDSM.16.M88.4 R4, [R177+0x4000] ;  /* 0x00400000b104783b */ /* 0x000e680000000200 */
[----:B------:R-:W-:Y:S03]  /*a1e0*/  LDSM.16.M88.4 R76, [R170+0x3000] ;  /* 0x00300000aa4c783b */ /* 0x000fe60000000200 */
[C---:B--2---:R-:W-:Y:S08]  /*a1f0*/  HMMA.16816.F32.BF16 R28, R8.reuse, R52, R24 ;  /* 0x00000034081c723c */ /* 0x044ff00000041818 */
        /* <DEDUP_REMOVED lines=11> */
[----:B------:R-:W3:Y:S03]  /*a2b0*/  LDSM.16.M88.4 R84, [R170+0x3800] ;  /* 0x00380000aa54783b */ /* 0x000ee60000000200 */
[C---:B-1----:R-:W-:Y:S08]  /*a2c0*/  HMMA.16816.F32.BF16 R32, R4.reuse, R48, R28 ;  /* 0x000000300420723c */ /* 0x042ff0000004181c */
        /* <DEDUP_REMOVED lines=10> */
[----:B------:R-:W1:Y:S04]  /*a370*/  LDSM.16.M88.4 R4, [R174+0x8000] ;  /* 0x00800000ae04783b */ /* 0x000e680000000200 */
[----:B------:R-:W4:Y:S03]  /*a380*/  LDSM.16.M88.4 R80, [R111+0x5800] ;  /* 0x005800006f50783b */ /* 0x000f260000000200 */
        /* <DEDUP_REMOVED lines=8> */
[----:B------:R-:W-:Y:S07]  /*a410*/  LDSM.16.M88.4 R76, [R173+0x5800] ;  /* 0x00580000ad4c783b */ /* 0x000fee0000000200 */
[C---:B---3--:R-:W-:Y:S08]  /*a420*/  HMMA.16816.F32.BF16 R44, R8.reuse, R84, R44 ;  /* 0x00000054082c723c */ /* 0x048ff0000004182c */
[----:B------:R-:W-:Y:S01]  /*a430*/  HMMA.16816.F32.BF16 R8, R8, R86, R12 ;  /* 0x000000560808723c */ /* 0x000fe2000004180c */
[----:B------:R-:W2:Y:S04]  /*a440*/  LDSM.16.M88.4 R12, [R175+0x8000] ;  /* 0x00800000af0c783b */ /* 0x000ea80000000200 */
[----:B------:R-:W3:Y:S03]  /*a450*/  LDSM.16.M88.4 R84, [R179] ;  /* 0x00000000b354783b */ /* 0x000ee60000000200 */
        /* <DEDUP_REMOVED lines=9> */
[C---:B----4-:R-:W-:Y:S01]  /*a4f0*/  HMMA.16816.F32.BF16 R16, R4.reuse, R80, R44 ;  /* 0x000000500410723c */ /* 0x050fe2000004182c */
[----:B------:R-:W-:Y:S07]  /*a500*/  LDSM.16.M88.4 R44, [R170+0x5800] ;  /* 0x00580000aa2c783b */ /* 0x000fee0000000200 */
[----:B------:R-:W-:Y:S01]  /*a510*/  HMMA.16816.F32.BF16 R4, R4, R82, R8 ;  /* 0x000000520404723c */ /* 0x000fe20000041808 */
[----:B------:R-:W1:Y:S07]  /*a520*/  LDSM.16.M88.4 R8, [R177+0x8000] ;  /* 0x00800000b108783b */ /* 0x000e6e0000000200 */
[C---:B--2---:R-:W-:Y:S08]  /*a530*/  HMMA.16816.F32.BF16 R40, R12.reuse, R48, R40 ;  /* 0x000000300c28723c */ /* 0x044ff00000041828 */
[C---:B------:R-:W-:Y:S01]  /*a540*/  HMMA.16816.F32.BF16 R36, R12.reuse, R50, R36 ;  /* 0x000000320c24723c */ /* 0x040fe20000041824 */
[----:B------:R-:W-:Y:S07]  /*a550*/  LDSM.16.M88.4 R48, [R170+0x5000] ;  /* 0x00500000aa30783b */ /* 0x000fee0000000200 */
[C---:B------:R-:W-:Y:S08]  /*a560*/  HMMA.16816.F32.BF16 R32, R12.reuse, R56, R32 ;  /* 0x000000380c20723c */ /* 0x040ff00000041820 */
[C---:B------:R-:W-:Y:S01]  /*a570*/  HMMA.16816.F32.BF16 R28, R12.reuse, R58, R28 ;  /* 0x0000003a0c1c723c */ /* 0x040fe2000004181c */
[----:B------:R-:W-:Y:S07]  /*a580*/  LDSM.16.M88.4 R56, [R170+0x4000] ;  /* 0x00400000aa38783b */ /* 0x000fee0000000200 */
[C---:B------:R-:W-:Y:S08]  /*a590*/  HMMA.16816.F32.BF16 R24, R12.reuse, R68, R24 ;  /* 0x000000440c18723c */ /* 0x040ff00000041818 */
[C---:B------:R-:W-:Y:S08]  /*a5a0*/  HMMA.16816.F32.BF16 R20, R12.reuse, R70, R20 ;  /* 0x000000460c14723c */ /* 0x040ff00000041814 */
[C---:B---3--:R-:W-:Y:S08]  /*a5b0*/  HMMA.16816.F32.BF16 R16, R12.reuse, R84, R16 ;  /* 0x000000540c10723c */ /* 0x048ff00000041810 */
        /* <DEDUP_REMOVED lines=9> */
[C---:B------:R-:W-:Y:S08]  /*a650*/  HMMA.16816.F32.BF16 R16, R8.reuse, R76, R16 ;  /* 0x0000004c0810723c */ /* 0x040ff00000041810 */
        /* <DEDUP_REMOVED lines=12> */
[----:B------:R-:W-:Y:S01]  /*a720*/  IMAD.MOV.U32 R0, RZ, RZ, c[0x0][0x2b8] ;  /* 0x0000ae00ff007624 */ /* 0x000fe200078e00ff */
        /* <DEDUP_REMOVED lines=29> */
.L_x_4020:
[----:B------:R-:W-:Y:S05]  /*a900*/  BRA.DIV ~URZ, `(.L_x_3872) ;  /* 0x00011a527f007947 */ /* 0x000fea000b800000 */
[----:B------:R-:W3:Y:S01]  /*a910*/  SHFL.IDX PT, R0, R15, RZ, 0x181f ;  /* 0x00181fff0f007589 */ /* 0x000ee200000e0000 */
[C---:B------:R-:W-:Y:S01]  /*a920*/  IMAD.SHL.U32 R12, R199.reuse, 0x2, RZ ;  /* 0x00000002c70c7824 */ /* 0x040fe200078e00ff */
[----:B------:R-:W-:Y:S01]  /*a930*/  SHF.L.U64.HI R13, R199, 0x1, R208 ;  /* 0x00000001c70d7819 */ /* 0x000fe200000102d0 */
[C---:B------:R-:W-:Y:S01]  /*a940*/  IMAD.SHL.U32 R14, R206.reuse, 0x2, RZ ;  /* 0x00000002ce0e7824 */ /* 0x040fe200078e00ff */
[----:B------:R-:W-:Y:S01]  /*a950*/  SHF.L.U64.HI R16, R206, 0x1, R219 ;  /* 0x00000001ce107819 */ /* 0x000fe200000102db */
[C---:B------:R-:W-:Y:S01]  /*a960*/  IMAD.SHL.U32 R17, R205.reuse, 0x2, RZ ;  /* 0x00000002cd117824 */ /* 0x040fe200078e00ff */
[----:B------:R-:W-:Y:S02]  /*a970*/  SHF.L.U64.HI R18, R205, 0x1, R218 ;  /* 0x00000001cd127819 */ /* 0x000fe400000102da */
[----:B------:R-:W-:Y:S02]  /*a980*/  SEL R11, RZ, 0x10, P5 ;  /* 0x00000010ff0b7807 */ /* 0x000fe40002800000 */
[----:B------:R-:W-:-:S02]  /*a990*/  SEL R10, RZ, 0x10, P4 ;  /* 0x00000010ff0a7807 */ /* 0x000fc40002000000 */
[C---:B---3--:R-:W-:Y:S02]  /*a9a0*/  IADD3 R2, P2, R0.reuse, R12, RZ ;  /* 0x0000000c00027210 */ /* 0x048fe40007f5e0ff */
[C---:B------:R-:W-:Y:S02]  /*a9b0*/  IADD3 R8, P1, R0.reuse, R14, RZ ;  /* 0x0000000e00087210 */ /* 0x040fe40007f3e0ff */
[----:B------:R-:W-:Y:S01]  /*a9c0*/  IADD3 R6, P0, R0, R17, RZ ;  /* 0x0000001100067210 */ /* 0x000fe20007f1e0ff */
[C---:B--2---:R-:W-:Y:S01]  /*a9d0*/  IMAD.X R3, R4.reuse, 0x1, R13, P2 ;  /* 0x0000000104037824 */ /* 0x044fe200010e060d */
        /* <DEDUP_REMOVED lines=8> */
[----:B-1--4-:R3:W5:Y:S02]  /*aa60*/  LDL R5, [R1+0x104] ;  /* 0x0001040001057983 */ /* 0x0127640000100800 */
.L_x_4021:
[----:B--23--:R-:W-:Y:S02]  /*aa70*/  IADD3 R2, -R11, 0x10, RZ ;  /* 0x000000100b027810 */ /* 0x00cfe40007ffe1ff */
[----:B------:R-:W-:-:S02]  /*aa80*/  IADD3 R3, -R10, 0x10, RZ ;  /* 0x000000100a037810 */ /* 0x000fc40007ffe1ff */
[----:B------:R-:W-:Y:S02]  /*aa90*/  LOP3.LUT R2, R2, 0xf, RZ, 0xc0, !PT ;  /* 0x0000000f02027812 */ /* 0x000fe400078ec0ff */
[----:B------:R-:W-:Y:S02]  /*aaa0*/  ISETP.NE.U32.AND P2, PT, R11, RZ, PT ;  /* 0x000000ff0b00720c */ /* 0x000fe40003f45070 */
[----:B------:R-:W-:Y:S02]  /*aab0*/  IADD3 R8, P1, P0, R2, R0, R12 ;  /* 0x0000000002087210 */ /* 0x000fe4000783e00c */
[----:B------:R-:W-:Y:S02]  /*aac0*/  LOP3.LUT R2, R3, 0xf, RZ, 0xc0, !PT ;  /* 0x0000000f03027812 */ /* 0x000fe400078ec0ff */
[----:B-----5:R-:W-:Y:S02]  /*aad0*/  IADD3 R3, -R5, 0x10, RZ ;  /* 0x0000001005037810 */ /* 0x020fe40007ffe1ff */
        /* <DEDUP_REMOVED lines=14> */
.L_x_3870:
[----:B------:R-:W-:Y:S05]  /*abc0*/  BSYNC B0 ;  /* 0x0000000000007941 */ /* 0x000fea0003800000 */
.L_x_3869:
[----:B-1----:R-:W2:Y:S01]  /*abd0*/  LDL R7, [R1+0x4] ;  /* 0x0000040001077983 */ /* 0x002ea20000100800 */
[----:B-----5:R-:W-:Y:S01]  /*abe0*/  SHF.R.S32.HI R0, RZ, 0x1f, R88 ;  /* 0x0000001fff007819 */ /* 0x020fe20000011458 */
[----:B------:R-:W-:Y:S01]  /*abf0*/  IMAD.MOV.U32 R9, RZ, RZ, 0x1 ;  /* 0x00000001ff097424 */ /* 0x000fe200078e00ff */
[----:B------:R-:W-:Y:S01]  /*ac00*/  ULDC UR4, c[0x0][0x324] ;  /* 0x0000c90000047ab9 */ /* 0x000fe20000000800 */
[----:B------:R-:W0:Y:S01]  /*ac10*/  LDGDEPBAR ;  /* 0x00000000000079af */ /* 0x000e220000000000 */
[CC--:B------:R-:W-:Y:S01]  /*ac20*/  LEA.HI R2, R0.reuse, R88.reuse, RZ, 0x2 ;  /* 0x0000005800027211 */ /* 0x0c0fe200078f10ff */
[----:B------:R-:W-:Y:S01]  /*ac30*/  ULOP3.LUT UR4, URZ, UR4, URZ, 0x33, !UPT ;  /* 0x000000043f047292 */ /* 0x000fe2000f8e333f */
[----:B------:R-:W-:-:S02]  /*ac40*/  LEA.HI R0, R0, R88, RZ, 0x5 ;  /* 0x0000005800007211 */ /* 0x000fc400078f28ff */
[----:B------:R-:W-:Y:S02]  /*ac50*/  LOP3.LUT R2, R2, 0xfffffffc, RZ, 0xc0, !PT ;  /* 0xfffffffc02027812 */ /* 0x000fe400078ec0ff */
[----:B------:R-:W-:Y:S02]  /*ac60*/  LOP3.LUT R3, R0, 0xffffffe0, RZ, 0xc0, !PT ;  /* 0xffffffe000037812 */ /* 0x000fe400078ec0ff */
[----:B------:R-:W-:Y:S01]  /*ac70*/  SHF.R.S32.HI R4, RZ, 0x5, R0 ;  /* 0x00000005ff047819 */ /* 0x000fe20000011400 */
[C---:B------:R-:W-:Y:S01]  /*ac80*/  IMAD.IADD R2, R88.reuse, 0x1, -R2 ;  /* 0x0000000158027824 */ /* 0x040fe200078e0a02 */
[----:B------:R-:W-:Y:S01]  /*ac90*/  SHF.R.S32.HI R5, RZ, 0x1f, R0 ;  /* 0x0000001fff057819 */ /* 0x000fe20000011400 */
[----:B------:R-:W-:Y:S01]  /*aca0*/  IMAD.IADD R0, R88, 0x1, -R3 ;  /* 0x0000000158007824 */ /* 0x000fe200078e0a03 */
[----:B------:R-:W-:Y:S02]  /*acb0*/  ISETP.NE.AND P0, PT, R9, c[0x0][0x2c4], PT ;  /* 0x0000b10009007a0c */ /* 0x000fe40003f05270 */
[----:B------:R-:W-:-:S02]  /*acc0*/  LEA.HI R5, R5, R4, RZ, 0x3 ;  /* 0x0000000405057211 */ /* 0x000fc400078f18ff */
[----:B------:R-:W-:Y:S02]  /*acd0*/  LEA.HI R3, R2, R2, RZ, 0x1 ;  /* 0x0000000202037211 */ /* 0x000fe400078f08ff */
[----:B------:R-:W-:Y:S02]  /*ace0*/  SHF.R.S32.HI R8, RZ, 0x1f, R0 ;  /* 0x0000001fff087819 */ /* 0x000fe40000011400 */
[----:B------:R-:W-:Y:S02]  /*acf0*/  LOP3.LUT R6, R5, 0xffffff8, RZ, 0xc0, !PT ;  /* 0x0ffffff805067812 */ /* 0x000fe400078ec0ff */
[----:B------:R-:W-:Y:S02]  /*ad00*/  LOP3.LUT R5, R3, 0x1ffffffe, RZ, 0xc0, !PT ;  /* 0x1ffffffe03057812 */ /* 0x000fe400078ec0ff */
[----:B------:R-:W-:Y:S01]  /*ad10*/  LEA.HI R3, R8, R0, RZ, 0x2 ;  /* 0x0000000008037211 */ /* 0x000fe200078f10ff */
[----:B------:R-:W-:Y:S02]  /*ad20*/  IMAD.IADD R4, R4, 0x1, -R6 ;  /* 0x0000000104047824 */ /* 0x000fe400078e0a06 */
        /* <DEDUP_REMOVED lines=8> */
[----:B------:R-:W-:-:S04]  /*adb0*/  IADD3 R0, -R210, R0, -R209 ;  /* 0x00000000d2007210 */ /* 0x000fc80007ffe9d1 */
[C---:B------:R-:W-:Y:S02]  /*adc0*/  IADD3 R5, R0.reuse, UR4, RZ ;  /* 0x0000000400057c10 */ /* 0x040fe4000fffe0ff */
[----:B------:R-:W-:Y:S01]  /*add0*/  IADD3 R6, R0, c[0x0][0x328], RZ ;  /* 0x0000ca0000067a10 */ /* 0x000fe20007ffe0ff */
[----:B--2---:R-:W-:Y:S01]  /*ade0*/  IMAD R2, R7, 0x80, R236 ;  /* 0x0000008007027824 */ /* 0x004fe200078e02ec */
[----:B------:R-:W-:-:S04]  /*adf0*/  IADD3 R7, -R209, R211, -R93 ;  /* 0x000000d3d1077210 */ /* 0x000fc80007ffe95d */
[----:B------:R-:W-:-:S05]  /*ae00*/  IADD3 R4, R234, R2, R235 ;  /* 0x00000002ea047210 */ /* 0x000fca0007ffe0eb */
[----:B------:R-:W-:-:S05]  /*ae10*/  @P0 IMAD.HI.U32 R2, R4, c[0x0][0x2c8], RZ ;  /* 0x0000b20004020a27 */ /* 0x000fca00078e00ff */
[----:B------:R-:W-:Y:S01]  /*ae20*/  @P0 SHF.R.U32.HI R4, RZ, c[0x0][0x2cc], R2 ;  /* 0x0000b300ff040a19 */ /* 0x000fe20000011602 */
[----:B------:R-:W-:Y:S05]  /*ae30*/  BRA.DIV ~URZ, `(.L_x_3873) ;  /* 0x000117927f007947 */ /* 0x000fea000b800000 */
[----:B------:R1:W2:Y:S02]  /*ae40*/  SHFL.IDX PT, R3, R4, RZ, 0x1c1f ;  /* 0x001c1fff04037589 */ /* 0x0002a400000e0000 */
.L_x_4022:
        /* <DEDUP_REMOVED lines=16> */
.L_x_3876:
[----:B------:R-:W-:-:S13]  /*af50*/  ISETP.NE.AND P0, PT, R8, c[0x0][0x32c], PT ;  /* 0x0000cb0008007a0c */ /* 0x000fda0003f05270 */
[----:B------:R-:W-:-:S05]  /*af60*/  @P0 IMAD.HI.U32 R8, R3, c[0x0][0x330], RZ ;  /* 0x0000cc0003080a27 */ /* 0x000fca00078e00ff */
[----:B------:R-:W-:Y:S02]  /*af70*/  @P0 SHF.R.U32.HI R3, RZ, c[0x0][0x334], R8 ;  /* 0x0000cd00ff030a19 */ /* 0x000fe40000011608 */
.L_x_3877:
[----:B------:R-:W-:Y:S05]  /*af80*/  BSYNC B0 ;  /* 0x0000000000007941 */ /* 0x000fea0003800000 */
.L_x_3875:
[----:B------:R-:W-:-:S04]  /*af90*/  IMAD R3, R3, c[0x0][0x32c], -R93 ;  /* 0x0000cb0003037a24 */ /* 0x000fc800078e0a5d */
[----:B------:R-:W-:-:S05]  /*afa0*/  IMAD.IADD R3, R3, 0x1, -R209 ;  /* 0x0000000103037824 */ /* 0x000fca00078e0ad1 */
[----:B------:R-:W-:Y:S02]  /*afb0*/  IADD3 R8, R3, c[0x0][0x32c], RZ ;  /* 0x0000cb0003087a10 */ /* 0x000fe40007ffe0ff */
[----:B------:R-:W-:Y:S02]  /*afc0*/  IMNMX R0, R0, R3, !PT ;  /* 0x0000000300007217 */ /* 0x000fe40007800200 */
[----:B------:R-:W-:Y:S02]  /*afd0*/  IMNMX R2, R2, R8, PT ;  /* 0x0000000802027217 */ /* 0x000fe40003800200 */
.L_x_3874:
        /* <DEDUP_REMOVED lines=51> */
.L_x_4023:
        /* <DEDUP_REMOVED lines=15> */
.L_x_3881:
[----:B-12---:R-:W-:-:S04]  /*b400*/  MOV R4, 0x1 ;  /* 0x0000000100047802 */ /* 0x006fc80000000f00 */
[----:B------:R-:W-:-:S13]  /*b410*/  ISETP.NE.AND P1, PT, R4, c[0x0][0x32c], PT ;  /* 0x0000cb0004007a0c */ /* 0x000fda0003f25270 */
[----:B------:R-:W-:-:S05]  /*b420*/  @P1 IMAD.HI.U32 R4, R3, c[0x0][0x330], RZ ;  /* 0x0000cc0003041a27 */ /* 0x000fca00078e00ff */
[----:B------:R-:W-:Y:S02]  /*b430*/  @P1 SHF.R.U32.HI R3, RZ, c[0x0][0x334], R4 ;  /* 0x0000cd00ff031a19 */ /* 0x000fe40000011604 */
.L_x_3882:
[----:B------:R-:W-:Y:S05]  /*b440*/  BSYNC B0 ;  /* 0x0000000000007941 */ /* 0x000fea0003800000 */
.L_x_3880:
[----:B------:R-:W-:-:S04]  /*b450*/  IMAD R3, R3, c[0x0][0x32c], -R93 ;  /* 0x0000cb0003037a24 */ /* 0x000fc800078e0a5d */
[----:B------:R-:W-:-:S05]  /*b460*/  IMAD.IADD R3, R3, 0x1, -R209 ;  /* 0x0000000103037824 */ /* 0x000fca00078e0ad1 */
[----:B------:R-:W-:Y:S02]  /*b470*/  IADD3 R4, R3, c[0x0][0x32c], RZ ;  /* 0x0000cb0003047a10 */ /* 0x000fe40007ffe0ff */
[----:B------:R-:W-:Y:S02]  /*b480*/  IMNMX R0, R0, R3, !PT ;  /* 0x0000000300007217 */ /* 0x000fe40007800200 */
[----:B------:R-:W-:Y:S02]  /*b490*/  IMNMX R2, R2, R4, PT ;  /* 0x0000000402027217 */ /* 0x000fe40003800200 */
.L_x_3879:
        /* <DEDUP_REMOVED lines=10> */
[----:B------:R-:W-:Y:S02]  /*b540*/  ISETP.GT.AND P1, PT, R0, 0x11, P0 ;  /* 0x000000110000780c */ /* 0x000fe40000724270 */
[----:B------:R-:W-:Y:S02]  /*b550*/  P2R R3, PR, RZ, 0x8 ;  /* 0x00000008ff037803 */ /* 0x000fe40000000000 */
[C---:B------:R-:W-:Y:S02]  /*b560*/  ISETP.LT.OR P3, PT, R2.reuse, 0x11, P2 ;  /* 0x000000110200780c */ /* 0x040fe40001761670 */
[----:B------:R-:W-:Y:S02]  /*b570*/  ISETP.LT.OR P2, PT, R2, 0x12, P1 ;  /* 0x000000120200780c */ /* 0x000fe40000f41670 */
[----:B------:R-:W-:Y:S02]  /*b580*/  ISETP.GT.AND P1, PT, R0, 0x18, P0 ;  /* 0x000000180000780c */ /* 0x000fe40000724270 */
[----:B------:R-:W-:-:S02]  /*b590*/  FSEL R20, R59, -INF , !P2 ;  /* 0xff8000003b147808 */ /* 0x000fc40005000000 */
[----:B------:R-:W-:Y:S02]  /*b5a0*/  ISETP.GT.AND P2, PT, R0, RZ, P0 ;  /* 0x000000ff0000720c */ /* 0x000fe40000744270 */
[----:B------:R-:W-:Y:S02]  /*b5b0*/  FMNMX.FTZ R103, R8, R9, !PT ;  /* 0x0000000908677209 */ /* 0x000fe40007810000 */
[C---:B------:R-:W-:Y:S02]  /*b5c0*/  ISETP.LT.OR P2, PT, R2.reuse, 0x1, P2 ;  /* 0x000000010200780c */ /* 0x040fe40001741670 */
[----:B------:R-:W-:Y:S02]  /*b5d0*/  ISETP.LT.OR P1, PT, R2, 0x19, P1 ;  /* 0x000000190200780c */ /* 0x000fe40000f21670 */
[----:B------:R-:W-:Y:S02]  /*b5e0*/  FSEL R5, R66, -INF , !P2 ;  /* 0xff80000042057808 */ /* 0x000fe40005000000 */
[----:B------:R-:W-:-:S02]  /*b5f0*/  FMNMX.FTZ R103, R23, R103, !PT ;  /* 0x0000006717677209 */ /* 0x000fc40007810000 */
[----:B-12---:R-:W-:Y:S02]  /*b600*/  FMNMX.FTZ R4, R5, R6, !PT ;  /* 0x0000000605047209 */ /* 0x006fe40007810000 */
[----:B------:R-:W-:Y:S02]  /*b610*/  FSEL R21, R54, -INF , !P1 ;  /* 0xff80000036157808 */ /* 0x000fe40004800000 */
[----:B------:R-:W-:Y:S02]  /*b620*/  FMNMX.FTZ R4, R10, R4, !PT ;  /* 0x000000040a047209 */ /* 0x000fe40007810000 */
[----:B------:R-:W-:Y:S02]  /*b630*/  ISETP.GT.AND P1, PT, R0, 0x19, P0 ;  /* 0x000000190000780c */ /* 0x000fe40000724270 */
[----:B------:R-:W-:Y:S02]  /*b640*/  FSEL R18, R58, -INF , !P3 ;  /* 0xff8000003a127808 */ /* 0x000fe40005800000 */
[----:B------:R-:W-:-:S02]  /*b650*/  FMNMX.FTZ R103, R24, R103, !PT ;  /* 0x0000006718677209 */ /* 0x000fc40007810000 */
[----:B------:R-:W-:Y:S02]  /*b660*/  FMNMX.FTZ R4, R13, R4, !PT ;  /* 0x000000040d047209 */ /* 0x000fe40007810000 */
[----:B------:R-:W-:Y:S02]  /*b670*/  ISETP.LT.OR P1, PT, R2, 0x1a, P1 ;  /* 0x0000001a0200780c */ /* 0x000fe40000f21670 */
[----:B------:R-:W-:Y:S02]  /*b680*/  FMNMX.FTZ R103, R25, R103, !PT ;  /* 0x0000006719677209 */ /* 0x000fe40007810000 */
        /* <DEDUP_REMOVED lines=11> */
[----:B------:R-:W-:Y:S02]  /*b740*/  FSEL R12, R43, -INF , !P1 ;  /* 0xff8000002b0c7808 */ /* 0x000fe40004800000 */
[----:B------:R-:W-:Y:S02]  /*b750*/  ISETP.GT.AND P2, PT, R0, 0x28, P0 ;  /* 0x000000280000780c */ /* 0x000fe40000744270 */
[----:B------:R-:W-:Y:S02]  /*b760*/  FMNMX.FTZ R103, R28, R103, !PT ;  /* 0x000000671c677209 */ /* 0x000fe40007810000 */
[----:B------:R-:W-:-:S02]  /*b770*/  FMNMX.FTZ R4, R22, R4, !PT ;  /* 0x0000000416047209 */ /* 0x000fc40007810000 */
[----:B------:R-:W-:Y:S02]  /*b780*/  ISETP.GT.AND P1, PT, R0, 0x29, P0 ;  /* 0x000000290000780c */ /* 0x000fe40000724270 */
[C---:B------:R-:W-:Y:S02]  /*b790*/  ISETP.LT.OR P3, PT, R2.reuse, 0x29, P2 ;  /* 0x000000290200780c */ /* 0x040fe40001761670 */
[----:B------:R-:W-:Y:S02]  /*b7a0*/  FMNMX.FTZ R103, R29, R103, !PT ;  /* 0x000000671d677209 */ /* 0x000fe40007810000 */
[----:B------:R-:W-:Y:S02]  /*b7b0*/  FMNMX.FTZ R4, R17, R4, !PT ;  /* 0x0000000411047209 */ /* 0x000fe40007810000 */
[----:B------:R-:W-:Y:S02]  /*b7c0*/  ISETP.LT.OR P2, PT, R2, 0x2a, P1 ;  /* 0x0000002a0200780c */ /* 0x000fe40000f41670 */
[----:B------:R-:W-:-:S02]  /*b7d0*/  ISETP.GT.AND P1, PT, R0, 0x30, P0 ;  /* 0x000000300000780c */ /* 0x000fc40000724270 */
[----:B------:R-:W-:Y:S02]  /*b7e0*/  FSEL R7, R50, -INF , !P3 ;  /* 0xff80000032077808 */ /* 0x000fe40005800000 */
[----:B------:R-:W-:Y:S02]  /*b7f0*/  FMNMX.FTZ R103, R30, R103, !PT ;  /* 0x000000671e677209 */ /* 0x000fe40007810000 */
[----:B------:R-:W-:Y:S02]  /*b800*/  FMNMX.FTZ R4, R12, R4, !PT ;  /* 0x000000040c047209 */ /* 0x000fe40007810000 */
[----:B------:R-:W-:Y:S02]  /*b810*/  FSEL R11, R51, -INF , !P2 ;  /* 0xff800000330b7808 */ /* 0x000fe40005000000 */
[----:B------:R-:W-:Y:S02]  /*b820*/  ISETP.LT.OR P2, PT, R2, 0x31, P1 ;  /* 0x000000310200780c */ /* 0x000fe40000f41670 */
[----:B------:R-:W-:-:S02]  /*b830*/  ISETP.GT.AND P1, PT, R0, 0x31, P0 ;  /* 0x000000310000780c */ /* 0x000fc40000724270 */
[----:B------:R-:W-:Y:S02]  /*b840*/  FMNMX.FTZ R103, R31, R103, !PT ;  /* 0x000000671f677209 */ /* 0x000fe40007810000 */
[----:B------:R-:W-:Y:S02]  /*b850*/  FMNMX.FTZ R4, R7, R4, !PT ;  /* 0x0000000407047209 */ /* 0x000fe40007810000 */
[----:B------:R-:W-:Y:S02]  /*b860*/  FSEL R16, R38, -INF , !P2 ;  /* 0xff80000026107808 */ /* 0x000fe40005000000 */
[----:B------:R-:W-:Y:S02]  /*b870*/  ISETP.LT.OR P1, PT, R2, 0x32, P1 ;  /* 0x000000320200780c */ /* 0x000fe40000f21670 */
        /* <DEDUP_REMOVED lines=10> */
[----:B------:R-:W-:Y:S02]  /*b920*/  FMNMX.FTZ R103, R34, R103, !PT ;  /* 0x0000006722677209 */ /* 0x000fe40007810000 */
[----:B------:R-:W-:Y:S02]  /*b930*/  FMNMX.FTZ R4, R15, R4, !PT ;  /* 0x000000040f047209 */ /* 0x000fe40007810000 */
[----:B------:R-:W-:Y:S02]  /*b940*/  FSEL R19, R47, -INF , !P0 ;  /* 0xff8000002f137808 */ /* 0x000fe40004000000 */
[----:B------:R-:W-:-:S02]  /*b950*/  FMNMX.FTZ R103, R36, R103, !PT ;  /* 0x0000006724677209 */ /* 0x000fc40007810000 */
[----:B------:R-:W-:Y:S02]  /*b960*/  FMNMX.FTZ R4, R14, R4, !PT ;  /* 0x000000040e047209 */ /* 0x000fe40007810000 */
[----:B------:R-:W-:Y:S02]  /*b970*/  ISETP.NE.AND P3, PT, R3, RZ, PT ;  /* 0x000000ff0300720c */ /* 0x000fe40003f65270 */
[----:B------:R-:W-:Y:S02]  /*b980*/  FMNMX.FTZ R103, R35, R103, !PT ;  /* 0x0000006723677209 */ /* 0x000fe40007810000 */
[----:B------:R-:W-:Y:S01]  /*b990*/  FMNMX.FTZ R4, R19, R4, !PT ;  /* 0x0000000413047209 */ /* 0x000fe20007810000 */
[----:B------:R-:W-:Y:S06]  /*b9a0*/  BRA.DIV ~URZ, `(.L_x_3883) ;  /* 0x00010d027f007947 */ /* 0x000fec000b800000 */
[----:B------:R1:W2:Y:S02]  /*b9b0*/  SHFL.BFLY PT, R0, R103, 0x2, 0x1f ;  /* 0x0c401f0067007f89 */ /* 0x0002a400000e0000 */
.L_x_4024:
[----:B-12---:R-:W-:Y:S01]  /*b9c0*/  FMNMX.FTZ R103, R103, R0, !PT ;  /* 0x0000000067677209 */ /* 0x006fe20007810000 */
[----:B------:R-:W-:Y:S05]  /*b9d0*/  BRA.DIV ~URZ, `(.L_x_3884) ;  /* 0x00010d227f007947 */ /* 0x000fea000b800000 */
[----:B------:R-:W1:Y:S04]  /*b9e0*/  SHFL.BFLY PT, R0, R4, 0x2, 0x1f ;  /* 0x0c401f0004007f89 */ /* 0x000e6800000e0000 */
[----:B------:R-:W2:Y:S01]  /*b9f0*/  SHFL.BFLY PT, R2, R103, 0x1, 0x1f ;  /* 0x0c201f0067027f89 */ /* 0x000ea200000e0000 */
[----:B-1----:R-:W-:-:S02]  /*ba00*/  FMNMX.FTZ R4, R4, R0, !PT ;  /* 0x0000000004047209 */ /* 0x002fc40007810000 */
[----:B--2---:R-:W-:-:S03]  /*ba10*/  FMNMX.FTZ R103, R103, R2, !PT ;  /* 0x0000000267677209 */ /* 0x004fc60007810000 */
[----:B------:R1:W2:Y:S04]  /*ba20*/  SHFL.BFLY PT, R101, R4, 0x1, 0x1f ;  /* 0x0c201f0004657f89 */ /* 0x0002a800000e0000 */
.L_x_4025:
        /* <DEDUP_REMOVED lines=41> */
[----:B----4-:R-:W-:-:S04]  /*bcc0*/  FADD.FTZ R3, R45, R3 ;  /* 0x000000032d037221 */ /* 0x010fc80000010000 */
[----:B-----5:R-:W-:Y:S02]  /*bcd0*/  FADD.FTZ R3, R42, R3 ;  /* 0x000000032a037221 */ /* 0x020fe40000010000 */
[--C-:B--2---:R-:W-:Y:S02]  /*bce0*/  FFMA.FTZ R2, R5, c[0x0][0x2d0], -R0.reuse ;  /* 0x0000b40005027a23 */ /* 0x104fe40000010800 */
[--C-:B------:R-:W-:Y:S01]  /*bcf0*/  FFMA.FTZ R5, R14, c[0x0][0x2d0], -R0.reuse ;  /* 0x0000b4000e057a23 */ /* 0x100fe20000010800 */
[----:B------:R-:W-:Y:S01]  /*bd00*/  F2FP.BF16.PACK_AB R14, R42, R45 ;  /* 0x0000002d2a0e723e */ /* 0x000fe200000010ff */
[----:B------:R2:W-:Y:S02]  /*bd10*/  MUFU.EX2 R28, R2 ;  /* 0x00000002001c7308 */ /* 0x0005e40000000800 */
[--C-:B--2---:R-:W-:Y:S02]  /*bd20*/  FFMA.FTZ R2, R6, c[0x0][0x2d0], -R0.reuse ;  /* 0x0000b40006027a23 */ /* 0x104fe40000010800 */
[----:B------:R-:W-:-:S04]  /*bd30*/  FFMA.FTZ R6, R19, c[0x0][0x2d0], -R0 ;  /* 0x0000b40013067a23 */ /* 0x000fc80000010800 */
[----:B------:R2:W3:Y:S08]  /*bd40*/  MUFU.EX2 R27, R2 ;  /* 0x00000002001b7308 */ /* 0x0004f00000000800 */
[----:B------:R4:W-:Y:S01]  /*bd50*/  MUFU.EX2 R99, R6 ;  /* 0x0000000600637308 */ /* 0x0009e20000000800 */
[----:B--2---:R-:W-:Y:S01]  /*bd60*/  FFMA.FTZ R2, R10, c[0x0][0x2d0], -R0 ;  /* 0x0000b4000a027a23 */ /* 0x004fe20000010800 */
[----:B-1----:R-:W-:Y:S01]  /*bd70*/  F2FP.BF16.PACK_AB R10, R38, R41 ;  /* 0x00000029260a723e */ /* 0x002fe200000010ff */
[----:B---3--:R-:W-:-:S05]  /*bd80*/  FADD.FTZ R4, R28, R27 ;  /* 0x0000001b1c047221 */ /* 0x008fca0000010000 */
[----:B------:R1:W2:Y:S01]  /*bd90*/  MUFU.EX2 R26, R2 ;  /* 0x00000002001a7308 */ /* 0x0002a20000000800 */
[----:B----4-:R-:W-:Y:S01]  /*bda0*/  F2FP.BF16.PACK_AB R6, R31, R39 ;  /* 0x000000271f06723e */ /* 0x010fe200000010ff */
[----:B-1----:R-:W-:Y:S01]  /*bdb0*/  FFMA.FTZ R2, R13, c[0x0][0x2d0], -R0 ;  /* 0x0000b4000d027a23 */ /* 0x002fe20000010800 */
[----:B------:R-:W-:Y:S01]  /*bdc0*/  F2FP.BF16.PACK_AB R13, R27, R28 ;  /* 0x0000001c1b0d723e */ /* 0x000fe200000010ff */
[----:B--2---:R-:W-:-:S04]  /*bdd0*/  FADD.FTZ R4, R26, R4 ;  /* 0x000000041a047221 */ /* 0x004fc80000010000 */
[----:B------:R1:W2:Y:S02]  /*bde0*/  MUFU.EX2 R25, R2 ;  /* 0x0000000200197308 */ /* 0x0002a40000000800 */
[----:B-1----:R-:W-:Y:S02]  /*bdf0*/  FFMA.FTZ R2, R18, c[0x0][0x2d0], -R0 ;  /* 0x0000b40012027a23 */ /* 0x002fe40000010800 */
[----:B--2---:R-:W-:-:S04]  /*be00*/  FADD.FTZ R4, R25, R4 ;  /* 0x0000000419047221 */ /* 0x004fc80000010000 */
        /* <DEDUP_REMOVED lines=8> */
[----:B-1----:R-:W-:-:S06]  /*be90*/  FFMA.FTZ R2, R17, c[0x0][0x2d0], -R0 ;  /* 0x0000b40011027a23 */ /* 0x002fcc0000010800 */
[----:B------:R1:W3:Y:S02]  /*bea0*/  MUFU.EX2 R20, R2 ;  /* 0x0000000200147308 */ /* 0x0002e40000000800 */
[----:B-1----:R-:W-:Y:S01]  /*beb0*/  FFMA.FTZ R2, R12, c[0x0][0x2d0], -R0 ;  /* 0x0000b4000c027a23 */ /* 0x002fe20000010800 */
[----:B------:R-:W-:-:S05]  /*bec0*/  F2FP.BF16.PACK_AB R12, R43, R46 ;  /* 0x0000002e2b0c723e */ /* 0x000fca00000010ff */
[----:B------:R1:W4:Y:S02]  /*bed0*/  MUFU.EX2 R18, R2 ;  /* 0x0000000200127308 */ /* 0x0003240000000800 */
[----:B-1----:R-:W-:-:S06]  /*bee0*/  FFMA.FTZ R2, R7, c[0x0][0x2d0], -R0 ;  /* 0x0000b40007027a23 */ /* 0x002fcc0000010800 */
[----:B------:R1:W5:Y:S02]  /*bef0*/  MUFU.EX2 R17, R2 ;  /* 0x0000000200117308 */ /* 0x0003640000000800 */
[----:B-1----:R-:W-:Y:S02]  /*bf00*/  FADD.FTZ R2, R44, R3 ;  /* 0x000000032c027221 */ /* 0x002fe40000010000 */
[----:B------:R-:W-:Y:S01]  /*bf10*/  FFMA.FTZ R3, R11, c[0x0][0x2d0], -R0 ;  /* 0x0000b4000b037a23 */ /* 0x000fe20000010800 */
[----:B--2---:R-:W-:Y:S01]  /*bf20*/  F2FP.BF16.PACK_AB R11, R21, R23 ;  /* 0x00000017150b723e */ /* 0x004fe200000010ff */
[C---:B------:R-:W-:Y:S01]  /*bf30*/  FADD.FTZ R2, R8.reuse, R2 ;  /* 0x0000000208027221 */ /* 0x040fe20000010000 */
[----:B------:R-:W-:Y:S01]  /*bf40*/  F2FP.BF16.PACK_AB R8, R8, R44 ;  /* 0x0000002c0808723e */ /* 0x000fe200000010ff */
        /* <DEDUP_REMOVED lines=10> */
[----:B------:R-:W-:Y:S01]  /*bff0*/  FFMA.FTZ R4, R15, c[0x0][0x2d0], -R0 ;  /* 0x0000b4000f047a23 */ /* 0x000fe20000010800 */
[----:B------:R-:W-:Y:S01]  /*c000*/  F2FP.BF16.PACK_AB R15, R25, R26 ;  /* 0x0000001a190f723e */ /* 0x000fe200000010ff */
[----:B------:R-:W-:-:S02]  /*c010*/  FADD.FTZ R3, R23, R3 ;  /* 0x0000000317037221 */ /* 0x000fc40000010000 */
        /* <DEDUP_REMOVED lines=152> */
[----:B------:R-:W-:Y:S01]  /*c9a0*/  ISETP.NE.AND P0, PT, R100, c[0x0][0x2c4], PT ;  /* 0x0000b10064007a0c */ /* 0x000fe20003f05270 */
        /* <DEDUP_REMOVED lines=38> */
.L_x_3887:
[----:B------:R-:W-:-:S13]  /*cc10*/  ISETP.NE.AND P0, PT, R100, c[0x0][0x32c], PT ;  /* 0x0000cb0064007a0c */ /* 0x000fda0003f05270 */
[----:B------:R-:W-:-:S05]  /*cc20*/  @P0 IMAD.HI.U32 R3, R4, c[0x0][0x330], RZ ;  /* 0x0000cc0004030a27 */ /* 0x000fca00078e00ff */
[----:B------:R-:W-:Y:S02]  /*cc30*/  @P0 SHF.R.U32.HI R4, RZ, c[0x0][0x334], R3 ;  /* 0x0000cd00ff040a19 */ /* 0x000fe40000011603 */
.L_x_3888:
[----:B------:R-:W-:Y:S05]  /*cc40*/  BSYNC B0 ;  /* 0x0000000000007941 */ /* 0x000fea0003800000 */
.L_x_3886:
[----:B------:R-:W-:-:S05]  /*cc50*/  MOV R3, c[0x0][0x32c] ;  /* 0x0000cb0000037a02 */ /* 0x000fca0000000f00 */
[----:B------:R-:W-:-:S05]  /*cc60*/  IMAD R4, R4, R3, c[0x0][0x32c] ;  /* 0x0000cb0004047624 */ /* 0x000fca00078e0203 */
[----:B------:R-:W-:-:S04]  /*cc70*/  IMNMX R0, R0, R4, PT ;  /* 0x0000000400007217 */ /* 0x000fc80003800200 */
.L_x_3885:
[----:B------:R-:W-:-:S04]  /*cc80*/  SHF.R.S32.HI R3, RZ, 0x1f, R0 ;  /* 0x0000001fff037819 */ /* 0x000fc80000011400 */
[----:B------:R-:W-:-:S04]  /*cc90*/  LEA.HI R0, R3, R0, RZ, 0x6 ;  /* 0x0000000003007211 */ /* 0x000fc800078f30ff */
[----:B------:R-:W-:-:S04]  /*cca0*/  SHF.R.S32.HI R0, RZ, 0x6, R0 ;  /* 0x00000006ff007819 */ /* 0x000fc80000011400 */
[----:B------:R-:W-:-:S04]  /*ccb0*/  IMNMX R195, R217, R0, !PT ;  /* 0x00000000d9c37217 */ /* 0x000fc80007800200 */
[----:B------:R-:W-:-:S13]  /*ccc0*/  ISETP.GE.AND P0, PT, R196, R195, PT ;  /* 0x000000c3c400720c */ /* 0x000fda0003f06270 */
[----:B------:R-:W-:Y:S05]  /*ccd0*/  @!P0 BRA `(.L_x_3889) ;  /* 0x0000382000008947 */ /* 0x000fea0003800000 */
.L_x_3910:
        /* <DEDUP_REMOVED lines=17> */
[----:B------:R-:W-:Y:S05]  /*cdf0*/  SHF.R.S32.HI R0, RZ, 0x1f, R198 ;  /* 0x0000001fff007819 */ /* 0x000fea00000114c6 */
[----:B------:R-:W-:Y:S04]  /*ce00*/  IMAD R0, R0, c[0x0][0x208], RZ ;  /* 0x0000820000007a24 */ /* 0x000fe800078e02ff */
        /* <DEDUP_REMOVED lines=12> */
.L_x_4026:
[----:B------:R-:W-:-:S05]  /*ced0*/  BRA.DIV ~URZ, `(.L_x_3893) ;  /* 0x0000f9927f007947 */ /* 0x000fca000b800000 */
[----:B------:R4:W5:Y:S01]  /*cee0*/  LDL R14, [R1+0x104] ;  /* 0x00010400010e7983 */ /* 0x0009620000100800 */
[C---:B------:R-:W-:Y:S01]  /*cef0*/  IMAD.SHL.U32 R13, R199.reuse, 0x2, RZ ;  /* 0x00000002c70d7824 */ /* 0x040fe200078e00ff */
[----:B------:R-:W-:Y:S01]  /*cf00*/  SHF.L.U64.HI R21, R199, 0x1, R208 ;  /* 0x00000001c7157819 */ /* 0x000fe200000102d0 */
[C---:B------:R-:W-:Y:S01]  /*cf10*/  IMAD.SHL.U32 R6, R206.reuse, 0x2, RZ ;  /* 0x00000002ce067824 */ /* 0x040fe200078e00ff */
[----:B------:R-:W3:Y:S01]  /*cf20*/  SHFL.IDX PT, R0, R7, RZ, 0x181f ;  /* 0x00181fff07007589 */ /* 0x000ee200000e0000 */
[----:B------:R-:W-:Y:S01]  /*cf30*/  SHF.L.U64.HI R12, R206, 0x1, R219 ;  /* 0x00000001ce0c7819 */ /* 0x000fe200000102db */
[C---:B------:R-:W-:Y:S01]  /*cf40*/  IMAD.SHL.U32 R15, R205.reuse, 0x2, RZ ;  /* 0x00000002cd0f7824 */ /* 0x040fe200078e00ff */
[----:B------:R-:W-:Y:S02]  /*cf50*/  SHF.L.U64.HI R20, R205, 0x1, R218 ;  /* 0x00000001cd147819 */ /* 0x000fe400000102da */
[----:B---3--:R-:W-:Y:S05]  /*cf60*/  IADD3 R2, P0, R0, R13, RZ ;  /* 0x0000000d00027210 */ /* 0x008fea0007f1e0ff */
[----:B------:R-:W-:Y:S05]  /*cf70*/  IMAD.X R3, R4, 0x1, R21, P0 ;  /* 0x0000000104037824 */ /* 0x000fea00000e0615 */
        /* <DEDUP_REMOVED lines=9> */
[----:B------:R2:W1:Y:S04]  /*d010*/  SHFL.IDX PT, R4, R5, 0x1, 0x181f ;  /* 0x00381f0005047f89 */ /* 0x00046800000e0000 */
[----:B------:R4:W-:Y:S02]  /*d020*/  LDGSTS.E.BYPASS.LTC128B.128 [R190+0x4100], [R2.64], !P6 ;  /* 0x0410000002be7fae */ /* 0x0009e4000f101d4a */
[----:B--2-4-:R-:W-:Y:S04]  /*d030*/  SEL R5, RZ, 0x10, P4 ;  /* 0x00000010ff057807 */ /* 0x014fe80002000000 */
.L_x_4027:
[C---:B---3--:R-:W-:Y:S02]  /*d040*/  ISETP.NE.U32.AND P2, PT, R5.reuse, RZ, PT ;  /* 0x000000ff0500720c */ /* 0x048fe40003f45070 */
[----:B------:R-:W-:Y:S02]  /*d050*/  IADD3 R5, -R5, 0x10, RZ ;  /* 0x0000001005057810 */ /* 0x000fe40007ffe1ff */
[----:B-----5:R-:W-:Y:S02]  /*d060*/  IADD3 R2, -R14, 0x10, RZ ;  /* 0x000000100e027810 */ /* 0x020fe40007ffe1ff */
[----:B------:R-:W-:Y:S02]  /*d070*/  LOP3.LUT R5, R5, 0xf, RZ, 0xc0, !PT ;  /* 0x0000000f05057812 */ /* 0x000fe400078ec0ff */
[----:B------:R-:W-:Y:S02]  /*d080*/  LOP3.LUT R2, R2, 0xf, RZ, 0xc0, !PT ;  /* 0x0000000f02027812 */ /* 0x000fe400078ec0ff */
[----:B------:R-:W-:Y:S04]  /*d090*/  IADD3 R6, P1, P0, R5, R0, R6 ;  /* 0x0000000005067210 */ /* 0x000fe8000783e006 */
[----:B-1----:R-:W-:Y:S02]  /*d0a0*/  IADD3.X R7, RZ, R4, R12, P1, P0 ;  /* 0x00000004ff077210 */ /* 0x002fe40000fe040c */
        /* <DEDUP_REMOVED lines=12> */
.L_x_3891:
[----:B------:R-:W-:Y:S05]  /*d170*/  BSYNC B0 ;  /* 0x0000000000007941 */ /* 0x000fea0003800000 */
.L_x_3890:
        /* <DEDUP_REMOVED lines=62> */
[----:B------:R-:W2:Y:S06]  /*d560*/  LDSM.16.M88.4 R144, [R184] ;  /* 0x00000000b890783b */ /* 0x000eac0000000200 */
        /* <DEDUP_REMOVED lines=91> */
[----:B------:R-:W-:Y:S02]  /*db20*/  IMAD.MOV.U32 R0, RZ, RZ, 0x1 ;  /* 0x00000001ff007424 */ /* 0x000fe400078e00ff */
        /* <DEDUP_REMOVED lines=14> */
[----:B------:R1:W2:Y:S02]  /*dc10*/  @!P3 LDG.E R197, [R2.64] ;  /* 0x0000000a02c5b981 */ /* 0x0002a4000c1e1900 */
[----:B------:R-:W-:Y:S04]  /*dc20*/  IMAD R0, R0, c[0x0][0x1e0], RZ ;  /* 0x0000780000007a24 */ /* 0x000fe800078e02ff */
[C---:B------:R-:W-:Y:S02]  /*dc30*/  IMAD R0, R198.reuse, c[0x0][0x1e4], R0 ;  /* 0x00007900c6007a24 */ /* 0x040fe400078e0200 */
[----:B-1----:R-:W-:Y:S05]  /*dc40*/  IMAD.WIDE.U32 R2, R198, c[0x0][0x1e0], RZ ;  /* 0x00007800c6027a25 */ /* 0x002fea00078e00ff */
[----:B------:R-:W-:Y:S02]  /*dc50*/  IADD3 R3, R3, R0, RZ ;  /* 0x0000000003037210 */ /* 0x000fe40007ffe0ff */
        /* <DEDUP_REMOVED lines=10> */
.L_x_4028:
[----:B------:R-:W-:-:S05]  /*dd00*/  BRA.DIV ~URZ, `(.L_x_3897) ;  /* 0x0000ee327f007947 */ /* 0x000fca000b800000 */
[----:B------:R3:W5:Y:S01]  /*dd10*/  LDL R148, [R1+0x104] ;  /* 0x0001040001947983 */ /* 0x0007620000100800 */
[C---:B------:R-:W-:Y:S01]  /*dd20*/  IMAD.SHL.U32 R147, R199.reuse, 0x2, RZ ;  /* 0x00000002c7937824 */ /* 0x040fe200078e00ff */
[----:B------:R-:W-:Y:S01]  /*dd30*/  SHF.L.U64.HI R151, R199, 0x1, R208 ;  /* 0x00000001c7977819 */ /* 0x000fe200000102d0 */
[C---:B------:R-:W-:Y:S01]  /*dd40*/  IMAD.SHL.U32 R144, R206.reuse, 0x2, RZ ;  /* 0x00000002ce907824 */ /* 0x040fe200078e00ff */
[----:B------:R-:W4:Y:S01]  /*dd50*/  SHFL.IDX PT, R0, R145, RZ, 0x181f ;  /* 0x00181fff91007589 */ /* 0x000f2200000e0000 */
[----:B------:R-:W-:Y:S01]  /*dd60*/  SHF.L.U64.HI R146, R206, 0x1, R219 ;  /* 0x00000001ce927819 */ /* 0x000fe200000102db */
[C---:B------:R-:W-:Y:S01]  /*dd70*/  IMAD.SHL.U32 R149, R205.reuse, 0x2, RZ ;  /* 0x00000002cd957824 */ /* 0x040fe200078e00ff */
[----:B------:R-:W-:Y:S02]  /*dd80*/  SHF.L.U64.HI R150, R205, 0x1, R218 ;  /* 0x00000001cd967819 */ /* 0x000fe400000102da */
[----:B----4-:R-:W-:Y:S05]  /*dd90*/  IADD3 R2, P0, R0, R147, RZ ;  /* 0x0000009300027210 */ /* 0x010fea0007f1e0ff */
        /* <DEDUP_REMOVED lines=10> */
[----:B------:R4:W1:Y:S04]  /*de40*/  SHFL.IDX PT, R102, R104, 0x1, 0x181f ;  /* 0x00381f0068667f89 */ /* 0x00086800000e0000 */
[----:B------:R3:W-:Y:S01]  /*de50*/  LDGSTS.E.BYPASS.LTC128B.128 [R190+0xa100], [R2.64], !P6 ;  /* 0x0a10000002be7fae */ /* 0x0007e2000f101d4a */
[----:B-1--4-:R-:W-:Y:S04]  /*de60*/  SEL R104, RZ, 0x10, P4 ;  /* 0x00000010ff687807 */ /* 0x012fe80002000000 */
.L_x_4029:
[C---:B--2---:R-:W-:Y:S02]  /*de70*/  ISETP.NE.U32.AND P2, PT, R104.reuse, RZ, PT ;  /* 0x000000ff6800720c */ /* 0x044fe40003f45070 */
[----:B------:R-:W-:Y:S02]  /*de80*/  IADD3 R104, -R104, 0x10, RZ ;  /* 0x0000001068687810 */ /* 0x000fe40007ffe1ff */
[----:B---3-5:R-:W-:Y:S02]  /*de90*/  IADD3 R2, -R148, 0x10, RZ ;  /* 0x0000001094027810 */ /* 0x028fe40007ffe1ff */
        /* <DEDUP_REMOVED lines=16> */
.L_x_3895:
[----:B------:R-:W-:Y:S05]  /*dfa0*/  BSYNC B0 ;  /* 0x0000000000007941 */ /* 0x000fea0003800000 */
.L_x_3894:
[----:B------:R-:W2:Y:S01]  /*dfb0*/  LDL R100, [R1+0x4] ;  /* 0x0000040001647983 */ /* 0x000ea20000100800 */
[----:B------:R-:W-:Y:S01]  /*dfc0*/  IMAD.MOV.U32 R0, RZ, RZ, 0x1 ;  /* 0x00000001ff007424 */ /* 0x000fe200078e00ff */
[----:B------:R-:W-:Y:S01]  /*dfd0*/  ULDC UR4, c[0x0][0x324] ;  /* 0x0000c90000047ab9 */ /* 0x000fe20000000800 */
[----:B------:R-:W-:Y:S01]  /*dfe0*/  IMAD.SHL.U32 R102, R196, 0x40, RZ ;  /* 0x00000040c4667824 */ /* 0x000fe200078e00ff */
[----:B------:R-:W0:Y:S01]  /*dff0*/  LDGDEPBAR ;  /* 0x00000000000079af */ /* 0x000e220000000000 */
[----:B------:R-:W-:Y:S01]  /*e000*/  ULOP3.LUT UR4, URZ, UR4, URZ, 0x33, !UPT ;  /* 0x000000043f047292 */ /* 0x000fe2000f8e333f */
[----:B------:R-:W-:Y:S01]  /*e010*/  ISETP.NE.AND P0, PT, R0, c[0x0][0x2c4], PT ;  /* 0x0000b10000007a0c */ /* 0x000fe20003f05270 */
[----:B--2---:R-:W-:Y:S05]  /*e020*/  IMAD R100, R100, 0x80, R236 ;  /* 0x0000008064647824 */ /* 0x004fea00078e02ec */
[----:B------:R-:W-:Y:S07]  /*e030*/  IADD3 R100, R234, R100, R235 ;  /* 0x00000064ea647210 */ /* 0x000fee0007ffe0eb */
[----:B------:R-:W-:Y:S05]  /*e040*/  @P0 IMAD.HI.U32 R0, R100, c[0x0][0x2c8], RZ ;  /* 0x0000b20064000a27 */ /* 0x000fea00078e00ff */
[----:B------:R-:W-:Y:S02]  /*e050*/  @P0 SHF.R.U32.HI R100, RZ, c[0x0][0x2cc], R0 ;  /* 0x0000b300ff640a19 */ /* 0x000fe40000011600 */
[----:B------:R-:W-:Y:S04]  /*e060*/  IADD3 R0, -R209, 0x1, -R102 ;  /* 0x00000001d1007810 */ /* 0x000fe80007ffe966 */
[----:B------:R-:W-:Y:S04]  /*e070*/  IADD3 R0, -R210, R0, R211 ;  /* 0x00000000d2007210 */ /* 0x000fe80007ffe1d3 */
[C---:B------:R-:W-:Y:S02]  /*e080*/  IADD3 R104, R0.reuse, UR4, RZ ;  /* 0x0000000400687c10 */ /* 0x040fe4000fffe0ff */
[----:B-1----:R-:W-:Y:S01]  /*e090*/  IADD3 R144, R0, c[0x0][0x328], RZ ;  /* 0x0000ca0000907a10 */ /* 0x002fe20007ffe0ff */
[----:B------:R-:W-:-:S05]  /*e0a0*/  BRA.DIV ~URZ, `(.L_x_3898) ;  /* 0x0000ecf27f007947 */ /* 0x000fca000b800000 */
[----:B------:R1:W2:Y:S02]  /*e0b0*/  SHFL.IDX PT, R3, R100, RZ, 0x1c1f ;  /* 0x001c1fff64037589 */ /* 0x0002a400000e0000 */
.L_x_4030:
        /* <DEDUP_REMOVED lines=19> */
.L_x_3901:
[----:B------:R-:W-:Y:S04]  /*e1f0*/  MOV R145, 0x1 ;  /* 0x0000000100917802 */ /* 0x000fe80000000f00 */
[----:B------:R-:W-:Y:S11]  /*e200*/  ISETP.NE.AND P0, PT, R145, c[0x0][0x32c], PT ;  /* 0x0000cb0091007a0c */ /* 0x000ff60003f05270 */
[----:B------:R-:W-:Y:S02]  /*e210*/  @!UPT UIADD3 URZ, URZ, URZ, URZ ;  /* 0x0000003f3f3ff290 */ /* 0x000fe4000fffe03f */
[----:B------:R-:W-:Y:S05]  /*e220*/  @P0 IMAD.HI.U32 R145, R3, c[0x0][0x330], RZ ;  /* 0x0000cc0003910a27 */ /* 0x000fea00078e00ff */
[----:B------:R-:W-:Y:S02]  /*e230*/  @P0 SHF.R.U32.HI R3, RZ, c[0x0][0x334], R145 ;  /* 0x0000cd00ff030a19 */ /* 0x000fe40000011691 */
.L_x_3902:
[----:B------:R-:W-:Y:S05]  /*e240*/  BSYNC B0 ;  /* 0x0000000000007941 */ /* 0x000fea0003800000 */
.L_x_3900:
[----:B------:R-:W-:Y:S04]  /*e250*/  IMAD R3, R3, c[0x0][0x32c], -R102 ;  /* 0x0000cb0003037a24 */ /* 0x000fe800078e0a66 */
[----:B------:R-:W-:Y:S05]  /*e260*/  IMAD.IADD R3, R3, 0x1, -R209 ;  /* 0x0000000103037824 */ /* 0x000fea00078e0ad1 */
[----:B------:R-:W-:Y:S02]  /*e270*/  IMNMX R0, R0, R3, !PT ;  /* 0x0000000300007217 */ /* 0x000fe40007800200 */
[----:B------:R-:W-:Y:S04]  /*e280*/  IADD3 R3, R3, c[0x0][0x32c], RZ ;  /* 0x0000cb0003037a10 */ /* 0x000fe80007ffe0ff */
[----:B------:R-:W-:Y:S02]  /*e290*/  IMNMX R2, R2, R3, PT ;  /* 0x0000000302027217 */ /* 0x000fe40003800200 */
.L_x_3899:
        /* <DEDUP_REMOVED lines=51> */
.L_x_4031:
        /* <DEDUP_REMOVED lines=19> */
.L_x_3906:
[----:B------:R-:W-:Y:S04]  /*e700*/  MOV R4, 0x1 ;  /* 0x0000000100047802 */ /* 0x000fe80000000f00 */
[----:B------:R-:W-:Y:S11]  /*e710*/  ISETP.NE.AND P0, PT, R4, c[0x0][0x32c], PT ;  /* 0x0000cb0004007a0c */ /* 0x000ff60003f05270 */
[----:B------:R-:W-:Y:S02]  /*e720*/  @!UPT UIADD3 URZ, URZ, URZ, URZ ;  /* 0x0000003f3f3ff290 */ /* 0x000fe4000fffe03f */
[----:B------:R-:W-:Y:S05]  /*e730*/  @P0 IMAD.HI.U32 R4, R3, c[0x0][0x330], RZ ;  /* 0x0000cc0003040a27 */ /* 0x000fea00078e00ff */
[----:B------:R-:W-:Y:S02]  /*e740*/  @P0 SHF.R.U32.HI R3, RZ, c[0x0][0x334], R4 ;  /* 0x0000cd00ff030a19 */ /* 0x000fe40000011604 */
.L_x_3907:
[----:B------:R-:W-:Y:S05]  /*e750*/  BSYNC B0 ;  /* 0x0000000000007941 */ /* 0x000fea0003800000 */
.L_x_3905:
[----:B------:R-:W-:Y:S04]  /*e760*/  IMAD R102, R3, c[0x0][0x32c], -R102 ;  /* 0x0000cb0003667a24 */ /* 0x000fe800078e0a66 */
[----:B------:R-:W-:Y:S05]  /*e770*/  IMAD.IADD R102, R102, 0x1, -R209 ;  /* 0x0000000166667824 */ /* 0x000fea00078e0ad1 */
[----:B------:R-:W-:Y:S02]  /*e780*/  IMNMX R0, R0, R102, !PT ;  /* 0x0000006600007217 */ /* 0x000fe40007800200 */
[----:B------:R-:W-:Y:S04]  /*e790*/  IADD3 R102, R102, c[0x0][0x32c], RZ ;  /* 0x0000cb0066667a10 */ /* 0x000fe80007ffe0ff */
[----:B------:R-:W-:Y:S02]  /*e7a0*/  IMNMX R2, R2, R102, PT ;  /* 0x0000006602027217 */ /* 0x000fe40003800200 */
.L_x_3904:
        /* <DEDUP_REMOVED lines=74> */
[----:B-12---:R-:W-:Y:S02]  /*ec50*/  FMNMX.FTZ R100, R29, R2, !PT ;  /* 0x000000021d647209 */ /* 0x006fe40007810000 */
[----:B------:R-:W-:Y:S02]  /*ec60*/  FMNMX.FTZ R0, R31, R0, !PT ;  /* 0x000000001f007209 */ /* 0x000fe40007810000 */
[----:B------:R-:W-:Y:S02]  /*ec70*/  FMNMX.FTZ R100, R32, R100, !PT ;  /* 0x0000006420647209 */ /* 0x000fe40007810000 */
[----:B------:R-:W-:Y:S02]  /*ec80*/  FMNMX.FTZ R4, R34, R0, !PT ;  /* 0x0000000022047209 */ /* 0x000fe40007810000 */
[----:B------:R-:W-:Y:S02]  /*ec90*/  FMNMX.FTZ R100, R33, R100, !PT ;  /* 0x0000006421647209 */ /* 0x000fe40007810000 */
[----:B------:R-:W-:Y:S01]  /*eca0*/  FMNMX.FTZ R4, R35, R4, !PT ;  /* 0x0000000423047209 */ /* 0x000fe20007810000 */
[----:B------:R-:W-:-:S05]  /*ecb0*/  BRA.DIV ~URZ, `(.L_x_3908) ;  /* 0x0000e1a27f007947 */ /* 0x000fca000b800000 */
[----:B------:R1:W2:Y:S02]  /*ecc0*/  SHFL.BFLY PT, R0, R100, 0x2, 0x1f ;  /* 0x0c401f0064007f89 */ /* 0x0002a400000e0000 */
.L_x_4032:
[----:B-12---:R-:W-:Y:S01]  /*ecd0*/  FMNMX.FTZ R100, R100, R0, !PT ;  /* 0x0000000064647209 */ /* 0x006fe20007810000 */
[----:B------:R-:W-:-:S05]  /*ece0*/  BRA.DIV ~URZ, `(.L_x_3909) ;  /* 0x0000e1b27f007947 */ /* 0x000fca000b800000 */
[----:B------:R-:W1:Y:S02]  /*ecf0*/  SHFL.BFLY PT, R102, R100, 0x1, 0x1f ;  /* 0x0c201f0064667f89 */ /* 0x000e6400000e0000 */
[----:B-1----:R-:W-:Y:S02]  /*ed00*/  FMNMX.FTZ R102, R100, R102, !PT ;  /* 0x0000006664667209 */ /* 0x002fe40007810000 */
[----:B------:R-:W1:Y:S02]  /*ed10*/  SHFL.BFLY PT, R100, R4, 0x2, 0x1f ;  /* 0x0c401f0004647f89 */ /* 0x000e6400000e0000 */
[----:B-1----:R-:W-:Y:S05]  /*ed20*/  FMNMX.FTZ R100, R4, R100, !PT ;  /* 0x0000006404647209 */ /* 0x002fea0007810000 */
[----:B------:R1:W2:Y:S02]  /*ed30*/  SHFL.BFLY PT, R0, R100, 0x1, 0x1f ;  /* 0x0c201f0064007f89 */ /* 0x0002a400000e0000 */
.L_x_4033:
        /* <DEDUP_REMOVED lines=27> */
[----:B------:R-:W-:Y:S03]  /*eef0*/  FFMA.FTZ R152, R17, c[0x0][0x2d0], -R2 ;  /* 0x0000b40011987a23 */ /* 0x000fe60000010802 */
[----:B------:R-:W-:Y:S10]  /*ef00*/  MUFU.EX2 R8, R8 ;  /* 0x0000000800087308 */ /* 0x000ff40000000800 */
[----:B------:R-:W4:Y:S10]  /*ef10*/  MUFU.EX2 R9, R9 ;  /* 0x0000000900097308 */ /* 0x000f340000000800 */
[----:B------:R-:W-:Y:S01]  /*ef20*/  MUFU.EX2 R103, R103 ;  /* 0x0000006700677308 */ /* 0x000fe20000000800 */
[C---:B--2---:R-:W-:Y:S02]  /*ef30*/  FFMA.FTZ R2, R0.reuse, R201, R4 ;  /* 0x000000c900027223 */ /* 0x044fe40000010004 */
[----:B------:R-:W-:Y:S02]  /*ef40*/  FMUL.FTZ R32, R0, R112 ;  /* 0x0000007000207220 */ /* 0x000fe40000410000 */
[----:B---3--:R-:W-:Y:S01]  /*ef50*/  FADD.FTZ R5, R144, R2 ;  /* 0x0000000290057221 */ /* 0x008fe20000010000 */
[C---:B------:R-:W-:Y:S01]  /*ef60*/  FSEL R2, R3.reuse, RZ, P0 ;  /* 0x000000ff03027208 */ /* 0x040fe20000000000 */
[----:B------:R-:W-:Y:S01]  /*ef70*/  FMUL.FTZ R33, R0, R113 ;  /* 0x0000007100217220 */ /* 0x000fe20000410000 */
[----:B------:R-:W-:Y:S01]  /*ef80*/  F2FP.BF16.PACK_AB R144, R144, R4 ;  /* 0x000000049090723e */ /* 0x000fe200000010ff */
[----:B------:R-:W-:Y:S02]  /*ef90*/  FMUL.FTZ R4, R3, c[0x0][0x2d0] ;  /* 0x0000b40003047a20 */ /* 0x000fe40000410000 */
[----:B------:R-:W-:Y:S02]  /*efa0*/  FADD.FTZ R2, -R2, R101 ;  /* 0x0000006502027221 */ /* 0x000fe40000010100 */
[----:B------:R-:W-:Y:S01]  /*efb0*/  FMUL.FTZ R16, R0, R128 ;  /* 0x0000008000107220 */ /* 0x000fe20000410000 */
[----:B------:R-:W-:Y:S01]  /*efc0*/  FSEL R4, R4, RZ, P0 ;  /* 0x000000ff04047208 */ /* 0x000fe20000000000 */
[----:B------:R-:W-:Y:S01]  /*efd0*/  FMUL.FTZ R2, R2, c[0x0][0x2d0] ;  /* 0x0000b40002027a20 */ /* 0x000fe20000410000 */
[----:B----4-:R-:W-:Y:S01]  /*efe0*/  F2FP.BF16.PACK_AB R146, R9, R8 ;  /* 0x000000080992723e */ /* 0x010fe200000010ff */
[----:B------:R-:W-:Y:S01]  /*eff0*/  FMUL.FTZ R17, R0, R129 ;  /* 0x0000008100117220 */ /* 0x000fe20000410000 */
[----:B------:R-:W-:Y:S01]  /*f000*/  ISETP.GT.AND P0, PT, R196, R195, PT ;  /* 0x000000c3c400720c */ /* 0x000fe20003f04270 */
[--C-:B------:R-:W-:Y:S02]  /*f010*/  FFMA.FTZ R167, R34, c[0x0][0x2d0], -R4.reuse ;  /* 0x0000b40022a77a23 */ /* 0x100fe40000010804 */
[----:B------:R-:W2:Y:S01]  /*f020*/  MUFU.EX2 R2, R2 ;  /* 0x0000000200027308 */ /* 0x000ea20000000800 */
[--C-:B------:R-:W-:Y:S02]  /*f030*/  FFMA.FTZ R193, R35, c[0x0][0x2d0], -R4.reuse ;  /* 0x0000b40023c17a23 */ /* 0x100fe40000010804 */
[--C-:B------:R-:W-:Y:S02]  /*f040*/  FFMA.FTZ R6, R6, c[0x0][0x2d0], -R4.reuse ;  /* 0x0000b40006067a23 */ /* 0x100fe40000010804 */
[--C-:B------:R-:W-:Y:S02]  /*f050*/  FFMA.FTZ R7, R7, c[0x0][0x2d0], -R4.reuse ;  /* 0x0000b40007077a23 */ /* 0x100fe40000010804 */
[--C-:B-1----:R-:W-:Y:S02]  /*f060*/  FFMA.FTZ R100, R10, c[0x0][0x2d0], -R4.reuse ;  /* 0x0000b4000a647a23 */ /* 0x102fe40000010804 */
        /* <DEDUP_REMOVED lines=10> */
[C---:B--2---:R-:W-:Y:S02]  /*f110*/  FMUL.FTZ R34, R2.reuse, R114 ;  /* 0x0000007202227220 */ /* 0x044fe40000410000 */
[----:B------:R-:W-:Y:S02]  /*f120*/  FMUL.FTZ R35, R2, R115 ;  /* 0x0000007302237220 */ /* 0x000fe40000410000 */
[----:B------:R-:W2:Y:S01]  /*f130*/  LDSM.16.MT88.4 R112, [R168] ;  /* 0x00000000a870783b */ /* 0x000ea20000004200 */
[----:B------:R-:W3:Y:S01]  /*f140*/  MUFU.EX2 R129, R101 ;  /* 0x0000006500817308 */ /* 0x000ee20000000800 */
[--C-:B------:R-:W-:Y:S02]  /*f150*/  FFMA.FTZ R164, R31, c[0x0][0x2d0], -R4.reuse ;  /* 0x0000b4001fa47a23 */ /* 0x100fe40000010804 */
[--C-:B------:R-:W-:Y:S02]  /*f160*/  FFMA.FTZ R149, R14, c[0x0][0x2d0], -R4.reuse ;  /* 0x0000b4000e957a23 */ /* 0x100fe40000010804 */
[----:B------:R-:W-:Y:S02]  /*f170*/  FFMA.FTZ R148, R15, c[0x0][0x2d0], -R4 ;  /* 0x0000b4000f947a23 */ /* 0x000fe40000010804 */
[----:B------:R-:W-:Y:S02]  /*f180*/  FADD.FTZ R4, R8, R5 ;  /* 0x0000000508047221 */ /* 0x000fe40000010000 */
[----:B-1----:R-:W-:Y:S01]  /*f190*/  FFMA.FTZ R5, R2, R200, R6 ;  /* 0x000000c802057223 */ /* 0x002fe20000010006 */
[----:B------:R-:W1:Y:S01]  /*f1a0*/  MUFU.EX2 R7, R7 ;  /* 0x0000000700077308 */ /* 0x000e620000000800 */
[----:B------:R-:W-:Y:S02]  /*f1b0*/  FADD.FTZ R104, R9, R4 ;  /* 0x0000000409687221 */ /* 0x000fe40000010000 */
[C---:B------:R-:W-:Y:S02]  /*f1c0*/  FMUL.FTZ R4, R0.reuse, R140 ;  /* 0x0000008c00047220 */ /* 0x040fe40000410000 */
[C---:B------:R-:W-:Y:S02]  /*f1d0*/  FMUL.FTZ R8, R0.reuse, R136 ;  /* 0x0000008800087220 */ /* 0x040fe40000410000 */
[----:B------:R-:W-:Y:S02]  /*f1e0*/  FMUL.FTZ R9, R0, R137 ;  /* 0x0000008900097220 */ /* 0x000fe40000410000 */
[C---:B------:R-:W-:Y:S01]  /*f1f0*/  FMUL.FTZ R10, R2.reuse, R138 ;  /* 0x0000008a020a7220 */ /* 0x040fe20000410000 */
[----:B------:R-:W-:Y:S01]  /*f200*/  MUFU.EX2 R156, R156 ;  /* 0x0000009c009c7308 */ /* 0x000fe20000000800 */
[----:B------:R-:W-:Y:S02]  /*f210*/  FMUL.FTZ R11, R2, R139 ;  /* 0x0000008b020b7220 */ /* 0x000fe40000410000 */
[C---:B------:R-:W-:Y:S01]  /*f220*/  FMUL.FTZ R12, R0.reuse, R132 ;  /* 0x00000084000c7220 */ /* 0x040fe20000410000 */
[----:B---3--:R-:W-:Y:S01]  /*f230*/  F2FP.BF16.PACK_AB R147, R129, R128 ;  /* 0x000000808193723e */ /* 0x008fe200000010ff */
[----:B------:R-:W-:Y:S01]  /*f240*/  FMUL.FTZ R13, R0, R133 ;  /* 0x00000085000d7220 */ /* 0x000fe20000410000 */
[----:B------:R-:W-:Y:S01]  /*f250*/  LDSM.16.MT88.4 R136, [R168+0x1800] ;  /* 0x00180000a888783b */ /* 0x000fe20000004200 */
[C---:B------:R-:W-:Y:S02]  /*f260*/  FMUL.FTZ R14, R2.reuse, R134 ;  /* 0x00000086020e7220 */ /* 0x040fe40000410000 */
[C---:B------:R-:W-:Y:S01]  /*f270*/  FMUL.FTZ R15, R2.reuse, R135 ;  /* 0x00000087020f7220 */ /* 0x040fe20000410000 */
[----:B------:R-:W-:Y:S01]  /*f280*/  MUFU.EX2 R155, R155 ;  /* 0x0000009b009b7308 */ /* 0x000fe20000000800 */
[C---:B------:R-:W-:Y:S02]  /*f290*/  FMUL.FTZ R18, R2.reuse, R130 ;  /* 0x0000008202127220 */ /* 0x040fe40000410000 */
[----:B------:R-:W-:Y:S01]  /*f2a0*/  FMUL.FTZ R19, R2, R131 ;  /* 0x0000008302137220 */ /* 0x000fe20000410000 */
[C---:B-1----:R-:W-:Y:S01]  /*f2b0*/  F2FP.BF16.PACK_AB R145, R7.reuse, R6 ;  /* 0x000000060791723e */ /* 0x042fe200000010ff */
[----:B------:R-:W-:Y:S02]  /*f2c0*/  FADD.FTZ R194, R7, R5 ;  /* 0x0000000507c27221 */ /* 0x000fe40000010000 */
[----:B------:R-:W-:Y:S02]  /*f2d0*/  FMUL.FTZ R5, R0, R141 ;  /* 0x0000008d00057220 */ /* 0x000fe40000410000 */
[C---:B------:R-:W-:Y:S01]  /*f2e0*/  FMUL.FTZ R6, R2.reuse, R142 ;  /* 0x0000008e02067220 */ /* 0x040fe20000410000 */
[----:B------:R-:W-:Y:S01]  /*f2f0*/  MUFU.EX2 R157, R157 ;  /* 0x0000009d009d7308 */ /* 0x000fe20000000800 */
[----:B------:R-:W-:Y:S02]  /*f300*/  FMUL.FTZ R7, R2, R143 ;  /* 0x0000008f02077220 */ /* 0x000fe40000410000 */
[C---:B------:R-:W-:Y:S02]  /*f310*/  FMUL.FTZ R20, R0.reuse, R124 ;  /* 0x0000007c00147220 */ /* 0x040fe40000410000 */
[----:B------:R-:W-:Y:S02]  /*f320*/  FMUL.FTZ R21, R0, R125 ;  /* 0x0000007d00157220 */ /* 0x000fe40000410000 */
[C---:B------:R-:W-:Y:S01]  /*f330*/  FMUL.FTZ R22, R2.reuse, R126 ;  /* 0x0000007e02167220 */ /* 0x040fe20000410000 */
[C---:B--2---:R-:W-:Y:S02]  /*f340*/  HMMA.16816.F32.BF16 R4, R144.reuse, R112, R4 ;  /* 0x000000709004723c */ /* 0x044fe40000041804 */
[----:B------:R-:W-:Y:S03]  /*f350*/  MUFU.EX2 R158, R158 ;  /* 0x0000009e009e7308 */ /* 0x000fe60000000800 */
[----:B------:R-:W-:Y:S02]  /*f360*/  FMUL.FTZ R23, R2, R127 ;  /* 0x0000007f02177220 */ /* 0x000fe40000410000 */
[----:B------:R-:W-:Y:S01]  /*f370*/  LDSM.16.MT88.4 R124, [R172+0x1000] ;  /* 0x00100000ac7c783b */ /* 0x000fe20000004200 */
[C---:B------:R-:W-:Y:S04]  /*f380*/  HMMA.16816.F32.BF16 R8, R144.reuse, R114, R8 ;  /* 0x000000729008723c */ /* 0x040fe80000041808 */
[C---:B------:R-:W-:Y:S01]  /*f390*/  FMUL.FTZ R24, R0.reuse, R120 ;  /* 0x0000007800187220 */ /* 0x040fe20000410000 */
[----:B------:R-:W1:Y:S01]  /*f3a0*/  MUFU.EX2 R100, R154 ;  /* 0x0000009a00647308 */ /* 0x000e620000000800 */
[----:B------:R-:W-:Y:S01]  /*f3b0*/  FMUL.FTZ R25, R0, R121 ;  /* 0x0000007900197220 */ /* 0x000fe20000410000 */
[----:B------:R-:W2:Y:S01]  /*f3c0*/  LDSM.16.MT88.4 R112, [R169] ;  /* 0x00000000a970783b */ /* 0x000ea20000004200 */
[C---:B------:R-:W-:Y:S04]  /*f3d0*/  FMUL.FTZ R26, R2.reuse, R122 ;  /* 0x0000007a021a7220 */ /* 0x040fe80000410000 */
[----:B------:R-:W-:Y:S02]  /*f3e0*/  FMUL.FTZ R27, R2, R123 ;  /* 0x0000007b021b7220 */ /* 0x000fe40000410000 */
[C---:B------:R-:W-:Y:S01]  /*f3f0*/  FMUL.FTZ R28, R0.reuse, R116 ;  /* 0x00000074001c7220 */ /* 0x040fe20000410000 */
[----:B------:R-:W-:Y:S01]  /*f400*/  LDSM.16.MT88.4 R120, [R169+0x800] ;  /* 0x00080000a978783b */ /* 0x000fe20000004200 */
[----:B------:R-:W-:Y:S01]  /*f410*/  FMUL.FTZ R29, R0, R117 ;  /* 0x00000075001d7220 */ /* 0x000fe20000410000 */
[----:B------:R-:W-:Y:S01]  /*f420*/  MUFU.EX2 R101, R152 ;  /* 0x0000009800657308 */ /* 0x000fe20000000800 */
[C---:B------:R-:W-:Y:S02]  /*f430*/  FMUL.FTZ R30, R2.reuse, R118 ;  /* 0x00000076021e7220 */ /* 0x040fe40000410000 */
[----:B------:R-:W-:Y:S02]  /*f440*/  FMUL.FTZ R31, R2, R119 ;  /* 0x00000077021f7220 */ /* 0x000fe40000410000 */
[C---:B------:R-:W-:Y:S01]  /*f450*/  FMUL.FTZ R36, R0.reuse, R36 ;  /* 0x0000002400247220 */ /* 0x040fe20000410000 */
[----:B------:R-:W-:Y:S01]  /*f460*/  LDSM.16.MT88.4 R116, [R168+0x800] ;  /* 0x00080000a874783b */ /* 0x000fe20000004200 */
        /* <DEDUP_REMOVED lines=14> */
[C---:B--2---:R-:W-:Y:S01]  /*f550*/  HMMA.16816.F32.BF16 R12, R144.reuse, R112, R12 ;  /* 0x00000070900c723c */ /* 0x044fe2000004180c */
[----:B------:R-:W-:Y:S02]  /*f560*/  MUFU.EX2 R150, R150 ;  /* 0x0000009600967308 */ /* 0x000fe40000000800 */
[----:B------:R-:W-:Y:S02]  /*f570*/  FMUL.FTZ R49, R0, R49 ;  /* 0x0000003100317220 */ /* 0x000fe40000410000 */
[C---:B------:R-:W-:Y:S02]  /*f580*/  FMUL.FTZ R50, R2.reuse, R50 ;  /* 0x0000003202327220 */ /* 0x040fe40000410000 */
[----:B------:R-:W-:Y:S01]  /*f590*/  FMUL.FTZ R51, R2, R51 ;  /* 0x0000003302337220 */ /* 0x000fe20000410000 */
[C---:B------:R-:W-:Y:S01]  /*f5a0*/  HMMA.16816.F32.BF16 R16, R144.reuse, R114, R16 ;  /* 0x000000729010723c */ /* 0x040fe20000041810 */
[----:B------:R-:W2:Y:S02]  /*f5b0*/  LDSM.16.MT88.4 R112, [R172] ;  /* 0x00000000ac70783b */ /* 0x000ea40000004200 */
[----:B------:R-:W-:Y:S01]  /*f5c0*/  MUFU.EX2 R151, R151 ;  /* 0x0000009700977308 */ /* 0x000fe20000000800 */
        /* <DEDUP_REMOVED lines=18> */
[C---:B--2---:R-:W-:Y:S03]  /*f6f0*/  HMMA.16816.F32.BF16 R20, R144.reuse, R112, R20 ;  /* 0x000000709014723c */ /* 0x044fe60000041814 */
[C---:B------:R-:W-:Y:S02]  /*f700*/  FMUL.FTZ R70, R2.reuse, R70 ;  /* 0x0000004602467220 */ /* 0x040fe40000410000 */
[----:B------:R-:W-:Y:S02]  /*f710*/  FMUL.FTZ R71, R2, R71 ;  /* 0x0000004702477220 */ /* 0x000fe40000410000 */
[C---:B------:R-:W-:Y:S01]  /*f720*/  FMUL.FTZ R72, R0.reuse, R72 ;  /* 0x0000004800487220 */ /* 0x040fe20000410000 */
[C---:B------:R-:W-:Y:S01]  /*f730*/  HMMA.16816.F32.BF16 R24, R144.reuse, R114, R24 ;  /* 0x000000729018723c */ /* 0x040fe20000041818 */
[----:B------:R-:W2:Y:S03]  /*f740*/  LDSM.16.MT88.4 R112, [R171] ;  /* 0x00000000ab70783b */ /* 0x000ea60000004200 */
        /* <DEDUP_REMOVED lines=25> */
[----:B------:R-:W-:Y:S02]  /*f8e0*/  FMUL.FTZ R99, R2, R99 ;  /* 0x0000006302637220 */ /* 0x000fe40000410000 */
[----:B------:R-:W3:Y:S01]  /*f8f0*/  MUFU.EX2 R2, R153 ;  /* 0x0000009900027308 */ /* 0x000ee20000000800 */
[C---:B------:R-:W-:Y:S03]  /*f900*/  FMUL.FTZ R92, R0.reuse, R92 ;  /* 0x0000005c005c7220 */ /* 0x040fe60000410000 */
[C---:B------:R-:W-:Y:S02]  /*f910*/  FMUL.FTZ R93, R0.reuse, R93 ;  /* 0x0000005d005d7220 */ /* 0x040fe40000410000 */
[C---:B------:R-:W-:Y:S02]  /*f920*/  FMUL.FTZ R96, R0.reuse, R96 ;  /* 0x0000006000607220 */ /* 0x040fe40000410000 */
[----:B------:R-:W-:Y:S02]  /*f930*/  FMUL.FTZ R97, R0, R97 ;  /* 0x0000006100617220 */ /* 0x000fe40000410000 */
[----:B-1----:R-:W-:Y:S02]  /*f940*/  FADD.FTZ R0, R100, R104 ;  /* 0x0000006864007221 */ /* 0x002fe40000010000 */
[----:B------:R-:W-:Y:S02]  /*f950*/  MUFU.EX2 R104, R163 ;  /* 0x000000a300687308 */ /* 0x000fe40000000800 */
[C---:B---3--:R-:W-:Y:S04]  /*f960*/  FADD.FTZ R0, R2.reuse, R0 ;  /* 0x0000000002007221 */ /* 0x048fe80000010000 */
[----:B------:R-:W-:Y:S04]  /*f970*/  FADD.FTZ R0, R103, R0 ;  /* 0x0000000067007221 */ /* 0x000fe80000010000 */
[C---:B------:R-:W-:Y:S01]  /*f980*/  FADD.FTZ R0, R101.reuse, R0 ;  /* 0x0000000065007221 */ /* 0x040fe20000010000 */
        /* <DEDUP_REMOVED lines=122> */
[----:B------:R-:W-:Y:S01]  /*10130*/  MOV R103, R102 ;  /* 0x0000006600677202 */ /* 0x000fe20000000f00 */
[----:B------:R-:W-:Y:S01]  /*10140*/  FADD.FTZ R2, R101, R0 ;  /* 0x0000000065027221 */ /* 0x000fe20000010000 */
[----:B------:R-:W-:Y:S02]  /*10150*/  IADD3 R0, R196, -0x1, RZ ;  /* 0xffffffffc4007810 */ /* 0x000fe40007ffe0ff */
[----:B------:R-:W-:Y:S01]  /*10160*/  MOV R101, R3 ;  /* 0x0000000300657202 */ /* 0x000fe20000000f00 */
[C---:B------:R-:W-:Y:S01]  /*10170*/  HMMA.16816.F32.BF16 R56, R112.reuse, R118, R56 ;  /* 0x000000767038723c */ /* 0x040fe20000041838 */
[----:B------:R-:W3:Y:S03]  /*10180*/  LDSM.16.MT88.4 R116, [R169+0x5000] ;  /* 0x00500000a974783b */ /* 0x000ee60000004200 */
[----:B------:R-:W-:Y:S01]  /*10190*/  FADD.FTZ R200, R100, R2 ;  /* 0x0000000264c87221 */ /* 0x000fe20000010000 */
[----:B------:R-:W-:Y:S03]  /*101a0*/  MOV R196, R0 ;  /* 0x0000000000c47202 */ /* 0x000fe60000000f00 */
        /* <DEDUP_REMOVED lines=53> */
.L_x_3889:
        /* <DEDUP_REMOVED lines=21> */
.L_x_3913:
[----:B------:R-:W-:-:S13]  /*10650*/  ISETP.NE.AND P0, PT, R4, c[0x0][0x32c], PT ;  /* 0x0000cb0004007a0c */ /* 0x000fda0003f05270 */
[----:B------:R-:W-:-:S05]  /*10660*/  @P0 IMAD.HI.U32 R3, R0, c[0x0][0x330], RZ ;  /* 0x0000cc0000030a27 */ /* 0x000fca00078e00ff */
[----:B------:R-:W-:Y:S02]  /*10670*/  @P0 SHF.R.U32.HI R0, RZ, c[0x0][0x334], R3 ;  /* 0x0000cd00ff000a19 */ /* 0x000fe40000011603 */
.L_x_3914:
[----:B------:R-:W-:Y:S05]  /*10680*/  BSYNC B0 ;  /* 0x0000000000007941 */ /* 0x000fea0003800000 */
.L_x_3912:
[----:B------:R-:W-:-:S05]  /*10690*/  IMAD R0, R0, c[0x0][0x32c], RZ ;  /* 0x0000cb0000007a24 */ /* 0x000fca00078e02ff */
[----:B------:R-:W-:-:S04]  /*106a0*/  IMNMX R2, R2, R0, !PT ;  /* 0x0000000002027217 */ /* 0x000fc80007800200 */
.L_x_3911:
        /* <DEDUP_REMOVED lines=9> */
.L_x_3926:
        /* <DEDUP_REMOVED lines=31> */
.L_x_4034:
        /* <DEDUP_REMOVED lines=23> */
.L_x_4035:
        /* <DEDUP_REMOVED lines=19> */
.L_x_3917:
[----:B------:R-:W-:Y:S05]  /*10bd0*/  BSYNC B0 ;  /* 0x0000000000007941 */ /* 0x000fea0003800000 */
.L_x_3916:
        /* <DEDUP_REMOVED lines=184> */
.L_x_4036:
        /* <DEDUP_REMOVED lines=9> */
[C---:B----4-:R-:W-:Y:S05]  /*117f0*/  IADD3 R2, P0, R0.reuse, R147, RZ ;  /* 0x0000009300027210 */ /* 0x050fea0007f1e0ff */
[C---:B--2---:R-:W-:Y:S05]  /*11800*/  IMAD.X R3, R101.reuse, 0x1, R151, P0 ;  /* 0x0000000165037824 */ /* 0x044fea00000e0697 */
        /* <DEDUP_REMOVED lines=9> */
[----:B------:R4:W1:Y:S04]  /*118a0*/  SHFL.IDX PT, R101, R103, 0x1, 0x181f ;  /* 0x00381f0067657f89 */ /* 0x00086800000e0000 */
[----:B------:R3:W-:Y:S01]  /*118b0*/  LDGSTS.E.BYPASS.LTC128B.128 [R190+0xa100], [R2.64], !P6 ;  /* 0x0a10000002be7fae */ /* 0x0007e2000f101d4a */
[----:B-1--4-:R-:W-:Y:S04]  /*118c0*/  SEL R103, RZ, 0x10, P4 ;  /* 0x00000010ff677807 */ /* 0x012fe80002000000 */
.L_x_4037:
[C---:B--2---:R-:W-:Y:S02]  /*118d0*/  ISETP.NE.U32.AND P2, PT, R103.reuse, RZ, PT ;  /* 0x000000ff6700720c */ /* 0x044fe40003f45070 */
[----:B------:R-:W-:Y:S02]  /*118e0*/  IADD3 R103, -R103, 0x10, RZ ;  /* 0x0000001067677810 */ /* 0x000fe40007ffe1ff */
[----:B---3-5:R-:W-:Y:S02]  /*118f0*/  IADD3 R2, -R148, 0x10, RZ ;  /* 0x0000001094027810 */ /* 0x028fe40007ffe1ff */
[----:B------:R-:W-:Y:S02]  /*11900*/  LOP3.LUT R103, R103, 0xf, RZ, 0xc0, !PT ;  /* 0x0000000f67677812 */ /* 0x000fe400078ec0ff */
[----:B------:R-:W-:Y:S02]  /*11910*/  LOP3.LUT R2, R2, 0xf, RZ, 0xc0, !PT ;  /* 0x0000000f02027812 */ /* 0x000fe400078ec0ff */
[-C--:B------:R-:W-:Y:S04]  /*11920*/  IADD3 R144, P1, P0, R103, R0.reuse, R144 ;  /* 0x0000000067907210 */ /* 0x080fe8000783e090 */
        /* <DEDUP_REMOVED lines=13> */
.L_x_3921:
[----:B------:R-:W-:Y:S05]  /*11a00*/  BSYNC B0 ;  /* 0x0000000000007941 */ /* 0x000fea0003800000 */
.L_x_3920:
        /* <DEDUP_REMOVED lines=35> */
.L_x_4038:
[----:B-12---:R-:W-:Y:S01]  /*11c40*/  FMNMX.FTZ R100, R100, R0, !PT ;  /* 0x0000000064647209 */ /* 0x006fe20007810000 */
[----:B------:R-:W-:-:S05]  /*11c50*/  BRA.DIV ~URZ, `(.L_x_3925) ;  /* 0x0000b8f27f007947 */ /* 0x000fca000b800000 */
[----:B------:R-:W1:Y:S02]  /*11c60*/  SHFL.BFLY PT, R103, R100, 0x1, 0x1f ;  /* 0x0c201f0064677f89 */ /* 0x000e6400000e0000 */
[----:B-1----:R-:W-:Y:S02]  /*11c70*/  FMNMX.FTZ R103, R100, R103, !PT ;  /* 0x0000006764677209 */ /* 0x002fe40007810000 */
[----:B------:R-:W1:Y:S02]  /*11c80*/  SHFL.BFLY PT, R100, R101, 0x2, 0x1f ;  /* 0x0c401f0065647f89 */ /* 0x000e6400000e0000 */
[----:B-1----:R-:W-:Y:S05]  /*11c90*/  FMNMX.FTZ R100, R101, R100, !PT ;  /* 0x0000006465647209 */ /* 0x002fea0007810000 */
[----:B------:R1:W2:Y:S02]  /*11ca0*/  SHFL.BFLY PT, R0, R100, 0x1, 0x1f ;  /* 0x0c201f0064007f89 */ /* 0x0002a400000e0000 */
.L_x_4039:
[----:B--2---:R-:W-:Y:S01]  /*11cb0*/  FMNMX.FTZ R101, R0, R100, !PT ;  /* 0x0000006400657209 */ /* 0x004fe20007810000 */
[C---:B------:R-:W-:Y:S01]  /*11cc0*/  FADD.FTZ R0, -R103.reuse, R102 ;  /* 0x0000006667007221 */ /* 0x040fe20000010100 */
[----:B------:R-:W-:Y:S01]  /*11cd0*/  WARPSYNC 0xffffffff ;  /* 0xffffffff00007948 */ /* 0x000fe20003800000 */
[----:B------:R-:W-:Y:S01]  /*11ce0*/  FMUL.FTZ R3, R103, c[0x0][0x2d0] ;  /* 0x0000b40067037a20 */ /* 0x000fe20000410000 */
[----:B------:R-:W-:Y:S01]  /*11cf0*/  ISETP.GT.AND P0, PT, R196, R195, PT ;  /* 0x000000c3c400720c */ /* 0x000fe20003f04270 */
[----:B------:R-:W-:Y:S01]  /*11d00*/  FMUL.FTZ R0, R0, c[0x0][0x2d0] ;  /* 0x0000b40000007a20 */ /* 0x000fe20000410000 */
[----:B------:R-:W-:Y:S01]  /*11d10*/  IADD3 R196, R196, -0x1, RZ ;  /* 0xffffffffc4c47810 */ /* 0x000fe20007ffe0ff */
        /* <DEDUP_REMOVED lines=19> */
[----:B------:R-:W-:Y:S01]  /*11e50*/  FMUL.FTZ R3, R101, c[0x0][0x2d0] ;  /* 0x0000b40065037a20 */ /* 0x000fe20000410000 */
[----:B------:R-:W-:Y:S03]  /*11e60*/  MUFU.EX2 R8, R8 ;  /* 0x0000000800087308 */ /* 0x000fe60000000800 */
[--C-:B-1----:R-:W-:Y:S02]  /*11e70*/  FFMA.FTZ R100, R10, c[0x0][0x2d0], -R3.reuse ;  /* 0x0000b4000a647a23 */ /* 0x102fe40000010803 */
        /* <DEDUP_REMOVED lines=17> */
[----:B------:R-:W-:Y:S07]  /*11f90*/  FFMA.FTZ R3, R35, c[0x0][0x2d0], -R3 ;  /* 0x0000b40023037a23 */ /* 0x000fee0000010803 */
[----:B------:R-:W-:Y:S10]  /*11fa0*/  MUFU.EX2 R7, R7 ;  /* 0x0000000700077308 */ /* 0x000ff40000000800 */
        /* <DEDUP_REMOVED lines=8> */
[C---:B--2---:R-:W-:Y:S01]  /*12030*/  FFMA.FTZ R0, R2.reuse, R201, R144 ;  /* 0x000000c902007223 */ /* 0x044fe20000010090 */
[----:B---3--:R-:W-:Y:S01]  /*12040*/  F2FP.BF16.PACK_AB R144, R5, R144 ;  /* 0x000000900590723e */ /* 0x008fe200000010ff */
[C---:B------:R-:W-:Y:S01]  /*12050*/  FMUL.FTZ R32, R2.reuse, R112 ;  /* 0x0000007002207220 */ /* 0x040fe20000410000 */
[----:B-1----:R-:W-:Y:S01]  /*12060*/  F2FP.BF16.PACK_AB R146, R9, R8 ;  /* 0x000000080992723e */ /* 0x002fe200000010ff */
[----:B------:R-:W-:Y:S02]  /*12070*/  FADD.FTZ R4, R5, R0 ;  /* 0x0000000005047221 */ /* 0x000fe40000010000 */
[----:B------:R-:W-:Y:S02]  /*12080*/  FADD.FTZ R0, -R101, R104 ;  /* 0x0000006865007221 */ /* 0x000fe40000010100 */
[----:B------:R-:W-:Y:S01]  /*12090*/  FMUL.FTZ R33, R2, R113 ;  /* 0x0000007102217220 */ /* 0x000fe20000410000 */
[----:B------:R-:W-:Y:S01]  /*120a0*/  MUFU.EX2 R104, R153 ;  /* 0x0000009900687308 */ /* 0x000fe20000000800 */
[----:B------:R-:W-:Y:S02]  /*120b0*/  FMUL.FTZ R0, R0, c[0x0][0x2d0] ;  /* 0x0000b40000007a20 */ /* 0x000fe40000410000 */
[----:B------:R-:W-:Y:S02]  /*120c0*/  FMUL.FTZ R17, R2, R129 ;  /* 0x0000008102117220 */ /* 0x000fe40000410000 */
        /* <DEDUP_REMOVED lines=21> */
[C---:B------:R-:W-:Y:S02]  /*12220*/  FMUL.FTZ R18, R0.reuse, R130 ;  /* 0x0000008200127220 */ /* 0x040fe40000410000 */
[----:B------:R-:W2:Y:S01]  /*12230*/  MUFU.EX2 R130, R102 ;  /* 0x0000006600827308 */ /* 0x000ea20000000800 */
[C---:B------:R-:W-:Y:S01]  /*12240*/  FFMA.FTZ R6, R0.reuse, R200, R145 ;  /* 0x000000c800067223 */ /* 0x040fe20000010091 */
[C---:B------:R-:W-:Y:S01]  /*12250*/  F2FP.BF16.PACK_AB R145, R7.reuse, R145 ;  /* 0x000000910791723e */ /* 0x040fe200000010ff */
[C---:B------:R-:W-:Y:S02]  /*12260*/  FMUL.FTZ R10, R0.reuse, R138 ;  /* 0x0000008a000a7220 */ /* 0x040fe40000410000 */
[----:B------:R-:W-:Y:S02]  /*12270*/  FADD.FTZ R128, R7, R6 ;  /* 0x0000000607807221 */ /* 0x000fe40000010000 */
        /* <DEDUP_REMOVED lines=8> */
[C---:B------:R-:W-:Y:S02]  /*12300*/  FMUL.FTZ R22, R0.reuse, R126 ;  /* 0x0000007e00167220 */ /* 0x040fe40000410000 */
[C---:B------:R-:W-:Y:S02]  /*12310*/  FMUL.FTZ R23, R0.reuse, R127 ;  /* 0x0000007f00177220 */ /* 0x040fe40000410000 */
[----:B------:R-:W-:Y:S01]  /*12320*/  FMUL.FTZ R26, R0, R122 ;  /* 0x0000007a001a7220 */ /* 0x000fe20000410000 */
[----:B--2---:R-:W-:Y:S01]  /*12330*/  F2FP.BF16.PACK_AB R147, R130, R129 ;  /* 0x000000818293723e */ /* 0x004fe200000010ff */
[----:B------:R-:W-:Y:S01]  /*12340*/  LDSM.16.MT88.4 R124, [R172+0x1000] ;  /* 0x00100000ac7c783b */ /* 0x000fe20000004200 */
[C---:B------:R-:W-:Y:S02]  /*12350*/  FMUL.FTZ R27, R0.reuse, R123 ;  /* 0x0000007b001b7220 */ /* 0x040fe40000410000 */
[C---:B------:R-:W-:Y:S02]  /*12360*/  FMUL.FTZ R30, R0.reuse, R118 ;  /* 0x00000076001e7220 */ /* 0x040fe40000410000 */
[----:B------:R-:W-:Y:S02]  /*12370*/  FMUL.FTZ R31, R0, R119 ;  /* 0x00000077001f7220 */ /* 0x000fe40000410000 */
[C---:B------:R-:W-:Y:S01]  /*12380*/  FMUL.FTZ R36, R2.reuse, R36 ;  /* 0x0000002402247220 */ /* 0x040fe20000410000 */
[----:B------:R-:W-:Y:S01]  /*12390*/  LDSM.16.MT88.4 R116, [R168+0x800] ;  /* 0x00080000a874783b */ /* 0x000fe20000004200 */
[----:B------:R-:W-:Y:S02]  /*123a0*/  FMUL.FTZ R37, R2, R37 ;  /* 0x0000002502257220 */ /* 0x000fe40000410000 */
[C---:B------:R-:W-:Y:S01]  /*123b0*/  FMUL.FTZ R38, R0.reuse, R38 ;  /* 0x0000002600267220 */ /* 0x040fe20000410000 */
[C---:B-1----:R-:W-:Y:S04]  /*123c0*/  HMMA.16816.F32.BF16 R4, R144.reuse, R112, R4 ;  /* 0x000000709004723c */ /* 0x042fe80000041804 */
[----:B------:R-:W-:Y:S01]  /*123d0*/  LDSM.16.MT88.4 R120, [R169+0x800] ;  /* 0x00080000a978783b */ /* 0x000fe20000004200 */
[----:B------:R-:W-:Y:S02]  /*123e0*/  FMUL.FTZ R39, R0, R39 ;  /* 0x0000002700277220 */ /* 0x000fe40000410000 */
[C---:B------:R-:W-:Y:S01]  /*123f0*/  FMUL.FTZ R40, R2.reuse, R40 ;  /* 0x0000002802287220 */ /* 0x040fe20000410000 */
[C---:B------:R-:W-:Y:S04]  /*12400*/  HMMA.16816.F32.BF16 R8, R144.reuse, R114, R8 ;  /* 0x000000729008723c */ /* 0x040fe80000041808 */
[----:B------:R-:W1:Y:S01]  /*12410*/  LDSM.16.MT88.4 R112, [R169] ;  /* 0x00000000a970783b */ /* 0x000e620000004200 */
[----:B------:R-:W-:Y:S02]  /*12420*/  FMUL.FTZ R41, R2, R41 ;  /* 0x0000002902297220 */ /* 0x000fe40000410000 */
[C---:B------:R-:W-:Y:S02]  /*12430*/  FMUL.FTZ R42, R0.reuse, R42 ;  /* 0x0000002a002a7220 */ /* 0x040fe40000410000 */
        /* <DEDUP_REMOVED lines=64> */
[----:B------:R-:W-:Y:S01]  /*12840*/  FADD.FTZ R0, R100, R156 ;  /* 0x0000009c64007221 */ /* 0x000fe20000010000 */
        /* <DEDUP_REMOVED lines=86> */
[----:B------:R-:W-:Y:S01]  /*12db0*/  MUFU.EX2 R104, R165 ;  /* 0x000000a500687308 */ /* 0x000fe20000000800 */
[C---:B------:R-:W-:Y:S01]  /*12dc0*/  HMMA.16816.F32.BF16 R8, R112.reuse, R118, R8 ;  /* 0x000000767008723c */ /* 0x040fe20000041808 */
[----:B------:R-:W1:Y:S02]  /*12dd0*/  LDSM.16.MT88.4 R116, [R171+0x1000] ;  /* 0x00100000ab74783b */ /* 0x000e640000004200 */
[----:B---3--:R-:W-:Y:S06]  /*12de0*/  FADD.FTZ R0, R2, R0 ;  /* 0x0000000002007221 */ /* 0x008fec0000010000 */
[----:B------:R-:W3:Y:S01]  /*12df0*/  MUFU.EX2 R102, R166 ;  /* 0x000000a600667308 */ /* 0x000ee20000000800 */
[C---:B--2---:R-:W-:Y:S03]  /*12e00*/  HMMA.16816.F32.BF16 R12, R112.reuse, R120, R12 ;  /* 0x00000078700c723c */ /* 0x044fe6000004180c */
[C---:B------:R-:W-:Y:S01]  /*12e10*/  FADD.FTZ R0, R144.reuse, R0 ;  /* 0x0000000090007221 */ /* 0x040fe20000010000 */
[----:B------:R-:W-:Y:S01]  /*12e20*/  F2FP.BF16.PACK_AB R144, R144, R2 ;  /* 0x000000029090723e */ /* 0x000fe200000010ff */
[----:B------:R-:W-:Y:S03]  /*12e30*/  FADD.FTZ R2, R129, R128 ;  /* 0x0000008081027221 */ /* 0x000fe60000010000 */
[C---:B------:R-:W-:Y:S01]  /*12e40*/  HMMA.16816.F32.BF16 R16, R112.reuse, R122, R16 ;  /* 0x0000007a7010723c */ /* 0x040fe20000041810 */
[----:B------:R-:W2:Y:S03]  /*12e50*/  LDSM.16.MT88.4 R120, [R168+0x3000] ;  /* 0x00300000a878783b */ /* 0x000ea60000004200 */
[----:B----4-:R-:W-:Y:S04]  /*12e60*/  FADD.FTZ R0, R100, R0 ;  /* 0x0000000064007221 */ /* 0x010fe80000010000 */
[C---:B------:R-:W-:Y:S04]  /*12e70*/  HMMA.16816.F32.BF16 R20, R112.reuse, R124, R20 ;  /* 0x0000007c7014723c */ /* 0x040fe80000041814 */
[C---:B------:R-:W-:Y:S01]  /*12e80*/  FADD.FTZ R201, R146.reuse, R0 ;  /* 0x0000000092c97221 */ /* 0x040fe20000010000 */
[----:B------:R-:W-:Y:S01]  /*12e90*/  F2FP.BF16.PACK_AB R146, R146, R100 ;  /* 0x000000649292723e */ /* 0x000fe200000010ff */
[----:B------:R-:W-:Y:S01]  /*12ea0*/  FADD.FTZ R0, R130, R2 ;  /* 0x0000000282007221 */ /* 0x000fe20000010000 */
[----:B---3--:R-:W-:Y:S01]  /*12eb0*/  F2FP.BF16.PACK_AB R145, R102, R104 ;  /* 0x000000686691723e */ /* 0x008fe200000010ff */
[C---:B------:R-:W-:Y:S01]  /*12ec0*/  HMMA.16816.F32.BF16 R24, R112.reuse, R126, R24 ;  /* 0x0000007e7018723c */ /* 0x040fe20000041818 */
[----:B------:R-:W3:Y:S01]  /*12ed0*/  LDSM.16.MT88.4 R124, [R169+0x3000] ;  /* 0x00300000a97c783b */ /* 0x000ee20000004200 */
[----:B------:R-:W4:Y:S02]  /*12ee0*/  MUFU.EX2 R100, R192 ;  /* 0x000000c000647308 */ /* 0x000f240000000800 */
[----:B------:R-:W-:Y:S04]  /*12ef0*/  FADD.FTZ R0, R149, R0 ;  /* 0x0000000095007221 */ /* 0x000fe80000010000 */
[----:B------:R-:W-:Y:S01]  /*12f00*/  FADD.FTZ R0, R148, R0 ;  /* 0x0000000094007221 */ /* 0x000fe20000010000 */
[C---:B-1----:R-:W-:Y:S01]  /*12f10*/  HMMA.16816.F32.BF16 R28, R112.reuse, R116, R28 ;  /* 0x00000074701c723c */ /* 0x042fe2000004181c */
[----:B------:R-:W-:Y:S02]  /*12f20*/  LDSM.16.MT88.4 R128, [R169+0x1800] ;  /* 0x00180000a980783b */ /* 0x000fe40000004200 */
[----:B------:R-:W-:Y:S04]  /*12f30*/  FADD.FTZ R0, R150, R0 ;  /* 0x0000000096007221 */ /* 0x000fe80000010000 */
[----:B------:R-:W-:Y:S01]  /*12f40*/  FADD.FTZ R0, R151, R0 ;  /* 0x0000000097007221 */ /* 0x000fe20000010000 */
[C---:B------:R-:W-:Y:S01]  /*12f50*/  HMMA.16816.F32.BF16 R32, R112.reuse, R118, R32 ;  /* 0x000000767020723c */ /* 0x040fe20000041820 */
[----:B------:R-:W1:Y:S03]  /*12f60*/  LDSM.16.MT88.4 R116, [R172+0x3000] ;  /* 0x00300000ac74783b */ /* 0x000e660000004200 */
[----:B------:R-:W-:Y:S04]  /*12f70*/  FADD.FTZ R0, R158, R0 ;  /* 0x000000009e007221 */ /* 0x000fe80000010000 */
[C---:B--2---:R-:W-:Y:S04]  /*12f80*/  HMMA.16816.F32.BF16 R36, R112.reuse, R120, R36 ;  /* 0x000000787024723c */ /* 0x044fe80000041824 */
[----:B----4-:R-:W-:Y:S01]  /*12f90*/  F2FP.BF16.PACK_AB R147, R3, R100 ;  /* 0x000000640393723e */ /* 0x010fe200000010ff */
[----:B------:R-:W-:Y:S03]  /*12fa0*/  FADD.FTZ R0, R157, R0 ;  /* 0x000000009d007221 */ /* 0x000fe60000010000 */
[C---:B------:R-:W-:Y:S01]  /*12fb0*/  HMMA.16816.F32.BF16 R40, R112.reuse, R122, R40 ;  /* 0x0000007a7028723c */ /* 0x040fe20000041828 */
[----:B------:R-:W2:Y:S03]  /*12fc0*/  LDSM.16.MT88.4 R120, [R171+0x3000] ;  /* 0x00300000ab78783b */ /* 0x000ea60000004200 */
[----:B------:R-:W-:Y:S04]  /*12fd0*/  FADD.FTZ R0, R159, R0 ;  /* 0x000000009f007221 */ /* 0x000fe80000010000 */
[C---:B---3--:R-:W-:Y:S04]  /*12fe0*/  HMMA.16816.F32.BF16 R44, R112.reuse, R124, R44 ;  /* 0x0000007c702c723c */ /* 0x048fe8000004182c */
[----:B------:R-:W-:Y:S04]  /*12ff0*/  FADD.FTZ R0, R160, R0 ;  /* 0x00000000a0007221 */ /* 0x000fe80000010000 */
[C---:B------:R-:W-:Y:S01]  /*13000*/  HMMA.16816.F32.BF16 R48, R112.reuse, R126, R48 ;  /* 0x0000007e7030723c */ /* 0x040fe20000041830 */
[----:B------:R-:W3:Y:S03]  /*13010*/  LDSM.16.MT88.4 R124, [R168+0x5000] ;  /* 0x00500000a87c783b */ /* 0x000ee60000004200 */
[----:B------:R-:W-:Y:S01]  /*13020*/  FADD.FTZ R0, R104, R0 ;  /* 0x0000000068007221 */ /* 0x000fe20000010000 */
[----:B------:R-:W-:Y:S03]  /*13030*/  MOV R104, R101 ;  /* 0x0000006500687202 */ /* 0x000fe60000000f00 */
[----:B------:R-:W-:Y:S01]  /*13040*/  FADD.FTZ R0, R102, R0 ;  /* 0x0000000066007221 */ /* 0x000fe20000010000 */
[C---:B-1----:R-:W-:Y:S03]  /*13050*/  HMMA.16816.F32.BF16 R52, R112.reuse, R116, R52 ;  /* 0x000000747034723c */ /* 0x042fe60000041834 */
[----:B------:R-:W-:Y:S01]  /*13060*/  FADD.FTZ R0, R100, R0 ;  /* 0x0000000064007221 */ /* 0x000fe20000010000 */
[----:B------:R-:W-:Y:S03]  /*13070*/  MOV R102, R103 ;  /* 0x0000006700667202 */ /* 0x000fe60000000f00 */
[----:B------:R-:W-:Y:S01]  /*13080*/  FADD.FTZ R200, R3, R0 ;  /* 0x0000000003c87221 */ /* 0x000fe20000010000 */
        /* <DEDUP_REMOVED lines=49> */
.L_x_3915:
[----:B------:R-:W-:-:S13]  /*133a0*/  ISETP.GE.AND P0, PT, R196, R217, PT ;  /* 0x000000d9c400720c */ /* 0x000fda0003f06270 */
[----:B------:R-:W-:Y:S05]  /*133b0*/  @!P0 BRA `(.L_x_3927) ;  /* 0x000035c000008947 */ /* 0x000fea0003800000 */
[----:B------:R-:W-:Y:S02]  /*133c0*/  MOV R104, R101 ;  /* 0x0000006500687202 */ /* 0x000fe40000000f00 */
[----:B------:R-:W-:Y:S02]  /*133d0*/  MOV R102, R103 ;  /* 0x0000006700667202 */ /* 0x000fe40000000f00 */
.L_x_3945:
[----:B------:R-:W-:Y:S04]  /*133e0*/  DEPBAR.LE SB0, 0x0 ;  /* 0x000080000000791a */ /* 0x000fe80000000000 */
[----:B------:R-:W-:Y:S01]  /*133f0*/  WARPSYNC 0xffffffff ;  /* 0xffffffff00007948 */ /* 0x000fe20003800000 */
[----:B------:R-:W-:Y:S01]  /*13400*/  BAR.SYNC.DEFER_BLOCKING 0x0 ;  /* 0x0000000000007b1d */ /* 0x000fe20000010000 */
[----:B------:R-:W-:Y:S01]  /*13410*/  SHF.R.S32.HI R0, RZ, 0x1f, R198 ;  /* 0x0000001fff007819 */ /* 0x000fe200000114c6 */
[----:B------:R-:W-:Y:S01]  /*13420*/  IMAD.WIDE.U32 R2, R198, c[0x0][0x208], RZ ;  /* 0x00008200c6027a25 */ /* 0x000fe200078e00ff */
[----:B------:R-:W-:Y:S02]  /*13430*/  SHF.R.S32.HI R4, RZ, 0x1f, R197 ;  /* 0x0000001fff047819 */ /* 0x000fe400000114c5 */
[----:B------:R-:W-:Y:S01]  /*13440*/  SHF.R.S32.HI R193, RZ, 0x1f, R199 ;  /* 0x0000001fffc17819 */ /* 0x000fe200000114c7 */
[----:B------:R-:W-:Y:S04]  /*13450*/  IMAD R0, R0, c[0x0][0x208], RZ ;  /* 0x0000820000007a24 */ /* 0x000fe800078e02ff */
[----:B------:R-:W-:Y:S05]  /*13460*/  IMAD R0, R198, c[0x0][0x20c], R0 ;  /* 0x00008300c6007a24 */ /* 0x000fea00078e0200 */
[----:B------:R-:W-:Y:S01]  /*13470*/  IADD3 R3, R3, R0, RZ ;  /* 0x0000000003037210 */ /* 0x000fe20007ffe0ff */
[----:B------:R-:W-:Y:S04]  /*13480*/  IMAD R0, R4, c[0x0][0x218], RZ ;  /* 0x0000860004007a24 */ /* 0x000fe800078e02ff */
[C---:B------:R-:W-:Y:S01]  /*13490*/  IMAD.WIDE.U32 R2, R197.reuse, c[0x0][0x218], R2 ;  /* 0x00008600c5027a25 */ /* 0x040fe200078e0002 */
[----:B------:R1:W2:Y:S03]  /*134a0*/  LDSM.16.M88.4 R32, [R174] ;  /* 0x00000000ae20783b */ /* 0x0002a60000000200 */
[----:B------:R-:W-:Y:S01]  /*134b0*/  IMAD R0, R197, c[0x0][0x21c], R0 ;  /* 0x00008700c5007a24 */ /* 0x000fe200078e0200 */
[----:B------:R-:W-:Y:S01]  /*134c0*/  IADD3 R100, P0, R224, R2, RZ ;  /* 0x00000002e0647210 */ /* 0x000fe20007f1e0ff */
        /* <DEDUP_REMOVED lines=14> */
.L_x_4040:
[----:B------:R-:W5:Y:S01]  /*135b0*/  SHFL.IDX PT, R0, R4, RZ, 0x181f ;  /* 0x00181fff04007589 */ /* 0x000f6200000e0000 */
[C---:B------:R-:W-:Y:S01]  /*135c0*/  IMAD.SHL.U32 R208, R199.reuse, 0x2, RZ ;  /* 0x00000002c7d07824 */ /* 0x040fe200078e00ff */
[----:B------:R-:W-:Y:S01]  /*135d0*/  SHF.L.U64.HI R193, R199, 0x1, R193 ;  /* 0x00000001c7c17819 */ /* 0x000fe200000102c1 */
[C---:B------:R-:W-:Y:S01]  /*135e0*/  IMAD.SHL.U32 R192, R206.reuse, 0x2, RZ ;  /* 0x00000002cec07824 */ /* 0x040fe200078e00ff */
[----:B------:R-:W-:Y:S01]  /*135f0*/  SHF.L.U64.HI R195, R206, 0x1, R219 ;  /* 0x00000001cec37819 */ /* 0x000fe200000102db */
[----:B------:R4:W3:Y:S01]  /*13600*/  SHFL.IDX PT, R3, R4, 0x1, 0x181f ;  /* 0x00381f0004037f89 */ /* 0x0008e200000e0000 */
[C---:B------:R-:W-:Y:S01]  /*13610*/  IMAD.SHL.U32 R194, R205.reuse, 0x2, RZ ;  /* 0x00000002cdc27824 */ /* 0x040fe200078e00ff */
[----:B------:R-:W-:Y:S01]  /*13620*/  SHF.L.U64.HI R191, R205, 0x1, R218 ;  /* 0x00000001cdbf7819 */ /* 0x000fe200000102da */
[----:B------:R-:W-:Y:S02]  /*13630*/  BSSY B0, `(.L_x_3929) ;  /* 0x00000e5000007945 */ /* 0x000fe40003800000 */
[----:B----4-:R-:W4:Y:S01]  /*13640*/  SHFL.IDX PT, R100, R100, 0x1, 0x181f ;  /* 0x00381f0064647f89 */ /* 0x010f2200000e0000 */
[C---:B--23--:R-:W-:Y:S08]  /*13650*/  HMMA.16816.F32.BF16 R4, R32.reuse, R8, RZ ;  /* 0x000000082004723c */ /* 0x04cff000000418ff */
[C---:B------:R-:W-:Y:S01]  /*13660*/  HMMA.16816.F32.BF16 R8, R32.reuse, R10, RZ ;  /* 0x0000000a2008723c */ /* 0x040fe200000418ff */
[----:B-----5:R-:W-:Y:S05]  /*13670*/  IADD3 R12, P0, R0, R208, RZ ;  /* 0x000000d0000c7210 */ /* 0x020fea0007f1e0ff */
[----:B------:R-:W-:Y:S01]  /*13680*/  IMAD.X R13, R2, 0x1, R193, P0 ;  /* 0x00000001020d7824 */ /* 0x000fe200000e06c1 */
[----:B------:R-:W-:Y:S04]  /*13690*/  IADD3 R14, P0, R0, R192, RZ ;  /* 0x000000c0000e7210 */ /* 0x000fe80007f1e0ff */
[----:B------:R2:W-:Y:S01]  /*136a0*/  LDGSTS.E.BYPASS.LTC128B.128 [R190+0x100], [R12.64], !P5 ;  /* 0x001000000cbe7fae */ /* 0x0005e2000e901d4a */
[----:B------:R-:W-:Y:S01]  /*136b0*/  IMAD.X R15, R2, 0x1, R195, P0 ;  /* 0x00000001020f7824 */ /* 0x000fe200000e06c3 */
[C---:B------:R-:W-:Y:S04]  /*136c0*/  IADD3 R22, P0, R3.reuse, R208, RZ ;  /* 0x000000d003167210 */ /* 0x040fe80007f1e0ff */
[----:B------:R3:W-:Y:S01]  /*136d0*/  LDGSTS.E.BYPASS.LTC128B.128 [R190+0x2100], [R14.64], !P4 ;  /* 0x021000000ebe7fae */ /* 0x0007e2000e101d4a */
[C---:B----4-:R-:W-:Y:S01]  /*136e0*/  IMAD.X R23, R100.reuse, 0x1, R193, P0 ;  /* 0x0000000164177824 */ /* 0x050fe200000e06c1 */
[C---:B------:R-:W-:Y:S05]  /*136f0*/  IADD3 R20, P0, R3.reuse, R192, RZ ;  /* 0x000000c003147210 */ /* 0x040fea0007f1e0ff */
[----:B------:R-:W-:Y:S01]  /*13700*/  IMAD.X R21, R100, 0x1, R195, P0 ;  /* 0x0000000164157824 */ /* 0x000fe200000e06c3 */
[-C--:B--2---:R-:W-:Y:S05]  /*13710*/  IADD3 R12, P1, R0, R194.reuse, RZ ;  /* 0x000000c2000c7210 */ /* 0x084fea0007f3e0ff */
[--C-:B------:R-:W-:Y:S01]  /*13720*/  IMAD.X R13, R2, 0x1, R191.reuse, P1 ;  /* 0x00000001020d7824 */ /* 0x100fe200008e06bf */
[----:B------:R-:W-:Y:S04]  /*13730*/  IADD3 R2, P0, R3, R194, RZ ;  /* 0x000000c203027210 */ /* 0x000fe80007f1e0ff */
[----:B------:R3:W-:Y:S01]  /*13740*/  LDGSTS.E.BYPASS.LTC128B.128 [R190+0x4100], [R12.64], !P6 ;  /* 0x041000000cbe7fae */ /* 0x0007e2000f101d4a */
[----:B------:R-:W-:Y:S01]  /*13750*/  IMAD.X R3, R100, 0x1, R191, P0 ;  /* 0x0000000164037824 */ /* 0x000fe200000e06bf */
[----:B------:R-:W-:Y:S03]  /*13760*/  ISETP.GT.AND P0, PT, R196, R217, PT ;  /* 0x000000d9c400720c */ /* 0x000fe60003f04270 */
[----:B------:R2:W-:Y:S05]  /*13770*/  LDGSTS.E.BYPASS.LTC128B.128 [R190+0x1100], [R22.64], !P5 ;  /* 0x0110000016be7fae */ /* 0x0005ea000e901d4a */
[----:B------:R2:W-:Y:S05]  /*13780*/  LDGSTS.E.BYPASS.LTC128B.128 [R190+0x3100], [R20.64], !P4 ;  /* 0x0310000014be7fae */ /* 0x0005ea000e101d4a */
[----:B------:R4:W-:Y:S05]  /*13790*/  LDGSTS.E.BYPASS.LTC128B.128 [R190+0x5100], [R2.64], !P6 ;  /* 0x0510000002be7fae */ /* 0x0009ea000f101d4a */
[----:B------:R-:W0:Y:S01]  /*137a0*/  LDGDEPBAR ;  /* 0x00000000000079af */ /* 0x000e220000000000 */
[C---:B---3--:R-:W-:Y:S08]  /*137b0*/  HMMA.16816.F32.BF16 R12, R32.reuse, R16, RZ ;  /* 0x00000010200c723c */ /* 0x048ff000000418ff */
[C---:B------:R-:W-:Y:S08]  /*137c0*/  HMMA.16816.F32.BF16 R16, R32.reuse, R18, RZ ;  /* 0x000000122010723c */ /* 0x040ff000000418ff */
[C---:B-12---:R-:W-:Y:S08]  /*137d0*/  HMMA.16816.F32.BF16 R20, R32.reuse, R24, RZ ;  /* 0x000000182014723c */ /* 0x046ff000000418ff */
        /* <DEDUP_REMOVED lines=145> */
[----:B----4-:R-:W-:Y:S02]  /*140f0*/  IMAD.MOV.U32 R0, RZ, RZ, 0x1 ;  /* 0x00000001ff007424 */ /* 0x010fe400078e00ff */
        /* <DEDUP_REMOVED lines=29> */
.L_x_4041:
[----:B------:R-:W-:-:S05]  /*142d0*/  BRA.DIV ~URZ, `(.L_x_3932) ;  /* 0x000094127f007947 */ /* 0x000fca000b800000 */
[----:B------:R-:W3:Y:S02]  /*142e0*/  SHFL.IDX PT, R0, R146, RZ, 0x181f ;  /* 0x00181fff92007589 */ /* 0x000ee400000e0000 */
[C---:B---3--:R-:W-:Y:S05]  /*142f0*/  IADD3 R2, P0, R0.reuse, R208, RZ ;  /* 0x000000d000027210 */ /* 0x048fea0007f1e0ff */
[C---:B--2---:R-:W-:Y:S01]  /*14300*/  IMAD.X R3, R101.reuse, 0x1, R193, P0 ;  /* 0x0000000165037824 */ /* 0x044fe200000e06c1 */
[C---:B------:R-:W-:Y:S04]  /*14310*/  IADD3 R144, P0, R0.reuse, R192, RZ ;  /* 0x000000c000907210 */ /* 0x040fe80007f1e0ff */
[----:B------:R-:W-:Y:S01]  /*14320*/  @!PT LDS RZ, [RZ] ;  /* 0x00000000fffff984 */ /* 0x000fe20000000800 */
[----:B------:R-:W-:Y:S01]  /*14330*/  @!PT LDS RZ, [RZ] ;  /* 0x00000000fffff984 */ /* 0x000fe20000000800 */
[----:B------:R2:W-:Y:S01]  /*14340*/  LDGSTS.E.BYPASS.LTC128B.128 [R190+0x6100], [R2.64], !P5 ;  /* 0x0610000002be7fae */ /* 0x0005e2000e901d4a */
[C---:B------:R-:W-:Y:S05]  /*14350*/  IMAD.X R145, R101.reuse, 0x1, R195, P0 ;  /* 0x0000000165917824 */ /* 0x040fea00000e06c3 */
[----:B------:R3:W-:Y:S01]  /*14360*/  LDGSTS.E.BYPASS.LTC128B.128 [R190+0x8100], [R144.64], !P4 ;  /* 0x0810000090be7fae */ /* 0x0007e2000e101d4a */
[----:B--2---:R-:W-:Y:S03]  /*14370*/  IADD3 R2, P0, R0, R194, RZ ;  /* 0x000000c200027210 */ /* 0x004fe60007f1e0ff */
[----:B------:R3:W2:Y:S02]  /*14380*/  SHFL.IDX PT, R0, R146, 0x1, 0x181f ;  /* 0x00381f0092007f89 */ /* 0x0006a400000e0000 */
[----:B------:R-:W-:Y:S02]  /*14390*/  IMAD.X R3, R101, 0x1, R191, P0 ;  /* 0x0000000165037824 */ /* 0x000fe400000e06bf */
[----:B------:R3:W4:Y:S04]  /*143a0*/  SHFL.IDX PT, R101, R103, 0x1, 0x181f ;  /* 0x00381f0067657f89 */ /* 0x00072800000e0000 */
[----:B------:R3:W-:Y:S02]  /*143b0*/  LDGSTS.E.BYPASS.LTC128B.128 [R190+0xa100], [R2.64], !P6 ;  /* 0x0a10000002be7fae */ /* 0x0007e4000f101d4a */
.L_x_4042:
[C---:B--23--:R-:W-:Y:S02]  /*143c0*/  IADD3 R2, P0, R0.reuse, R208, RZ ;  /* 0x000000d000027210 */ /* 0x04cfe40007f1e0ff */
[C---:B------:R-:W-:Y:S03]  /*143d0*/  IADD3 R144, P1, R0.reuse, R192, RZ ;  /* 0x000000c000907210 */ /* 0x040fe60007f3e0ff */
[C---:B----4-:R-:W-:Y:S02]  /*143e0*/  IMAD.X R3, R101.reuse, 0x1, R193, P0 ;  /* 0x0000000165037824 */ /* 0x050fe400000e06c1 */
[C---:B------:R-:W-:Y:S03]  /*143f0*/  IMAD.X R145, R101.reuse, 0x1, R195, P1 ;  /* 0x0000000165917824 */ /* 0x040fe600008e06c3 */
        /* <DEDUP_REMOVED lines=8> */
.L_x_3930:
[----:B----4-:R-:W-:Y:S05]  /*14480*/  BSYNC B0 ;  /* 0x0000000000007941 */ /* 0x010fea0003800000 */
.L_x_3929:
[----:B-1----:R-:W-:Y:S01]  /*14490*/  LOP3.LUT R103, RZ, c[0x0][0x324], RZ, 0x33, !PT ;  /* 0x0000c900ff677a12 */ /* 0x002fe200078e33ff */
[----:B------:R-:W2:Y:S01]  /*144a0*/  LDL R100, [R1+0x4] ;  /* 0x0000040001647983 */ /* 0x000ea20000100800 */
[----:B------:R-:W-:Y:S02]  /*144b0*/  IMAD.MOV.U32 R0, RZ, RZ, 0x1 ;  /* 0x00000001ff007424 */ /* 0x000fe400078e00ff */
[----:B------:R-:W-:Y:S02]  /*144c0*/  IMAD.SHL.U32 R101, R196, 0x40, RZ ;  /* 0x00000040c4657824 */ /* 0x000fe400078e00ff */
[----:B------:R-:W0:Y:S01]  /*144d0*/  LDGDEPBAR ;  /* 0x00000000000079af */ /* 0x000e220000000000 */
        /* <DEDUP_REMOVED lines=8> */
[----:B---3--:R1:W2:Y:S02]  /*14560*/  SHFL.IDX PT, R3, R100, RZ, 0x1c1f ;  /* 0x001c1fff64037589 */ /* 0x0082a400000e0000 */
.L_x_4043:
[----:B------:R-:W-:Y:S01]  /*14570*/  IADD3 R144, R0, c[0x0][0x328], RZ ;  /* 0x0000ca0000907a10 */ /* 0x000fe20007ffe0ff */
[----:B------:R-:W-:Y:S02]  /*14580*/  IMAD.MOV.U32 R2, RZ, RZ, 0x1 ;  /* 0x00000001ff027424 */ /* 0x000fe400078e00ff */
[----:B------:R-:W-:Y:S03]  /*14590*/  IMAD.IADD R103, R103, 0x1, R0 ;  /* 0x0000000167677824 */ /* 0x000fe600078e0200 */
[----:B------:R-:W-:Y:S01]  /*145a0*/  ISETP.LE.AND P0, PT, R2, c[0x0][0x32c], PT ;  /* 0x0000cb0002007a0c */ /* 0x000fe20003f03270 */
[----:B--2---:R-:W-:Y:S01]  /*145b0*/  IMAD.IADD R0, R103, 0x1, R3 ;  /* 0x0000000167007824 */ /* 0x004fe200078e0203 */
[----:B------:R-:W-:Y:S11]  /*145c0*/  IADD3 R2, R144, R3, RZ ;  /* 0x0000000390027210 */ /* 0x000ff60007ffe0ff */
        /* <DEDUP_REMOVED lines=14> */
.L_x_3936:
[----:B------:R-:W-:Y:S04]  /*146b0*/  MOV R145, 0x1 ;  /* 0x0000000100917802 */ /* 0x000fe80000000f00 */
[----:B------:R-:W-:Y:S11]  /*146c0*/  ISETP.NE.AND P0, PT, R145, c[0x0][0x32c], PT ;  /* 0x0000cb0091007a0c */ /* 0x000ff60003f05270 */
[----:B------:R-:W-:Y:S02]  /*146d0*/  @!UPT UIADD3 URZ, URZ, URZ, URZ ;  /* 0x0000003f3f3ff290 */ /* 0x000fe4000fffe03f */
[----:B------:R-:W-:Y:S05]  /*146e0*/  @P0 IMAD.HI.U32 R145, R3, c[0x0][0x330], RZ ;  /* 0x0000cc0003910a27 */ /* 0x000fea00078e00ff */
[----:B------:R-:W-:Y:S02]  /*146f0*/  @P0 SHF.R.U32.HI R3, RZ, c[0x0][0x334], R145 ;  /* 0x0000cd00ff030a19 */ /* 0x000fe40000011691 */
.L_x_3937:
[----:B------:R-:W-:Y:S05]  /*14700*/  BSYNC B0 ;  /* 0x0000000000007941 */ /* 0x000fea0003800000 */
.L_x_3935:
[----:B------:R-:W-:Y:S04]  /*14710*/  IMAD R3, R3, c[0x0][0x32c], -R101 ;  /* 0x0000cb0003037a24 */ /* 0x000fe800078e0a65 */
[----:B------:R-:W-:Y:S05]  /*14720*/  IMAD.IADD R3, R3, 0x1, -R209 ;  /* 0x0000000103037824 */ /* 0x000fea00078e0ad1 */
[----:B------:R-:W-:Y:S02]  /*14730*/  IMNMX R0, R0, R3, !PT ;  /* 0x0000000300007217 */ /* 0x000fe40007800200 */
[----:B------:R-:W-:Y:S04]  /*14740*/  IADD3 R3, R3, c[0x0][0x32c], RZ ;  /* 0x0000cb0003037a10 */ /* 0x000fe80007ffe0ff */
[----:B------:R-:W-:Y:S02]  /*14750*/  IMNMX R2, R2, R3, PT ;  /* 0x0000000302027217 */ /* 0x000fe40003800200 */
.L_x_3934:
        /* <DEDUP_REMOVED lines=51> */
.L_x_4044:
        /* <DEDUP_REMOVED lines=19> */
.L_x_3941:
[----:B------:R-:W-:Y:S04]  /*14bc0*/  MOV R4, 0x1 ;  /* 0x0000000100047802 */ /* 0x000fe80000000f00 */
[----:B------:R-:W-:Y:S11]  /*14bd0*/  ISETP.NE.AND P0, PT, R4, c[0x0][0x32c], PT ;  /* 0x0000cb0004007a0c */ /* 0x000ff60003f05270 */
[----:B------:R-:W-:Y:S02]  /*14be0*/  @!UPT UIADD3 URZ, URZ, URZ, URZ ;  /* 0x0000003f3f3ff290 */ /* 0x000fe4000fffe03f */
[----:B------:R-:W-:Y:S05]  /*14bf0*/  @P0 IMAD.HI.U32 R4, R3, c[0x0][0x330], RZ ;  /* 0x0000cc0003040a27 */ /* 0x000fea00078e00ff */
[----:B------:R-:W-:Y:S02]  /*14c00*/  @P0 SHF.R.U32.HI R3, RZ, c[0x0][0x334], R4 ;  /* 0x0000cd00ff030a19 */ /* 0x000fe40000011604 */
.L_x_3942:
[----:B------:R-:W-:Y:S05]  /*14c10*/  BSYNC B0 ;  /* 0x0000000000007941 */ /* 0x000fea0003800000 */
.L_x_3940:
[----:B------:R-:W-:Y:S04]  /*14c20*/  IMAD R101, R3, c[0x0][0x32c], -R101 ;  /* 0x0000cb0003657a24 */ /* 0x000fe800078e0a65 */
[----:B------:R-:W-:Y:S05]  /*14c30*/  IMAD.IADD R101, R101, 0x1, -R209 ;  /* 0x0000000165657824 */ /* 0x000fea00078e0ad1 */
[----:B------:R-:W-:Y:S02]  /*14c40*/  IMNMX R0, R0, R101, !PT ;  /* 0x0000006500007217 */ /* 0x000fe40007800200 */
[----:B------:R-:W-:Y:S04]  /*14c50*/  IADD3 R101, R101, c[0x0][0x32c], RZ ;  /* 0x0000cb0065657a10 */ /* 0x000fe80007ffe0ff */
[----:B------:R-:W-:Y:S02]  /*14c60*/  IMNMX R2, R2, R101, PT ;  /* 0x0000006502027217 */ /* 0x000fe40003800200 */
.L_x_3939:
        /* <DEDUP_REMOVED lines=82> */
.L_x_4045:
[----:B-12---:R-:W-:Y:S01]  /*15190*/  FMNMX.FTZ R100, R100, R0, !PT ;  /* 0x0000000064647209 */ /* 0x006fe20007810000 */
[----:B------:R-:W-:-:S05]  /*151a0*/  BRA.DIV ~URZ, `(.L_x_3944) ;  /* 0x000088227f007947 */ /* 0x000fca000b800000 */
[----:B------:R-:W-:Y:S04]  /*151b0*/  SHFL.BFLY PT, R0, R4, 0x2, 0x1f ;  /* 0x0c401f0004007f89 */ /* 0x000fe800000e0000 */
[----:B------:R-:W1:Y:S02]  /*151c0*/  SHFL.BFLY PT, R103, R100, 0x1, 0x1f ;  /* 0x0c201f0064677f89 */ /* 0x000e6400000e0000 */
[----:B-1----:R-:W-:Y:S02]  /*151d0*/  FMNMX.FTZ R103, R100, R103, !PT ;  /* 0x0000006764677209 */ /* 0x002fe40007810000 */
[----:B------:R-:W-:Y:S05]  /*151e0*/  FMNMX.FTZ R4, R4, R0, !PT ;  /* 0x0000000004047209 */ /* 0x000fea0007810000 */
[----:B------:R1:W2:Y:S02]  /*151f0*/  SHFL.BFLY PT, R0, R4, 0x1, 0x1f ;  /* 0x0c201f0004007f89 */ /* 0x0002a400000e0000 */
.L_x_4046:
[C---:B------:R-:W-:Y:S01]  /*15200*/  FSETP.NEU.FTZ.AND P0, PT, R103.reuse, -INF , PT ;  /* 0xff8000006700780b */ /* 0x040fe20003f1d000 */
[C---:B------:R-:W-:Y:S01]  /*15210*/  FMUL.FTZ R2, R103.reuse, c[0x0][0x2d0] ;  /* 0x0000b40067027a20 */ /* 0x040fe20000410000 */
[----:B--2---:R-:W-:Y:S01]  /*15220*/  FMNMX.FTZ R3, R0, R4, !PT ;  /* 0x0000000400037209 */ /* 0x004fe20007810000 */
[----:B------:R-:W-:Y:S01]  /*15230*/  WARPSYNC 0xffffffff ;  /* 0xffffffff00007948 */ /* 0x000fe20003800000 */
[----:B------:R-:W-:Y:S02]  /*15240*/  FSEL R0, R103, RZ, P0 ;  /* 0x000000ff67007208 */ /* 0x000fe40000000000 */
[----:B------:R-:W-:Y:S02]  /*15250*/  FSEL R2, R2, RZ, P0 ;  /* 0x000000ff02027208 */ /* 0x000fe40000000000 */
[----:B------:R-:W-:Y:S01]  /*15260*/  FSETP.NEU.FTZ.AND P0, PT, R3, -INF , PT ;  /* 0xff8000000300780b */ /* 0x000fe20003f1d000 */
[----:B------:R-:W-:Y:S02]  /*15270*/  FADD.FTZ R0, -R0, R102 ;  /* 0x0000006600007221 */ /* 0x000fe40000010100 */
[--C-:B-1----:R-:W-:Y:S02]  /*15280*/  FFMA.FTZ R4, R145, c[0x0][0x2d0], -R2.reuse ;  /* 0x0000b40091047a23 */ /* 0x102fe40000010802 */
        /* <DEDUP_REMOVED lines=19> */
[----:B------:R-:W-:Y:S10]  /*153c0*/  MUFU.EX2 R8, R8 ;  /* 0x0000000800087308 */ /* 0x000ff40000000800 */
[----:B------:R-:W3:Y:S10]  /*153d0*/  MUFU.EX2 R9, R9 ;  /* 0x0000000900097308 */ /* 0x000ef40000000800 */
[----:B------:R-:W-:Y:S01]  /*153e0*/  MUFU.EX2 R102, R102 ;  /* 0x0000006600667308 */ /* 0x000fe20000000800 */
[C---:B-1----:R-:W-:Y:S02]  /*153f0*/  FFMA.FTZ R2, R0.reuse, R201, R4 ;  /* 0x000000c900027223 */ /* 0x042fe40000010004 */
[----:B------:R-:W-:Y:S02]  /*15400*/  FMUL.FTZ R32, R0, R112 ;  /* 0x0000007000207220 */ /* 0x000fe40000410000 */
[----:B--2---:R-:W-:Y:S01]  /*15410*/  FADD.FTZ R5, R144, R2 ;  /* 0x0000000290057221 */ /* 0x004fe20000010000 */
        /* <DEDUP_REMOVED lines=8> */
[----:B---3--:R-:W-:Y:S01]  /*154a0*/  F2FP.BF16.PACK_AB R146, R9, R8 ;  /* 0x000000080992723e */ /* 0x008fe200000010ff */
[----:B------:R-:W-:Y:S01]  /*154b0*/  FMUL.FTZ R17, R0, R129 ;  /* 0x0000008100117220 */ /* 0x000fe20000410000 */
[----:B------:R-:W-:Y:S01]  /*154c0*/  ISETP.GT.AND P0, PT, R196, R217, PT ;  /* 0x000000d9c400720c */ /* 0x000fe20003f04270 */
        /* <DEDUP_REMOVED lines=16> */
[C---:B-1----:R-:W-:Y:S02]  /*155d0*/  FMUL.FTZ R34, R2.reuse, R114 ;  /* 0x0000007202227220 */ /* 0x042fe40000410000 */
[----:B------:R-:W-:Y:S02]  /*155e0*/  FMUL.FTZ R35, R2, R115 ;  /* 0x0000007302237220 */ /* 0x000fe40000410000 */
[----:B------:R-:W1:Y:S01]  /*155f0*/  LDSM.16.MT88.4 R112, [R168] ;  /* 0x00000000a870783b */ /* 0x000e620000004200 */
[----:B------:R-:W3:Y:S01]  /*15600*/  MUFU.EX2 R129, R101 ;  /* 0x0000006500817308 */ /* 0x000ee20000000800 */
[--C-:B------:R-:W-:Y:S02]  /*15610*/  FFMA.FTZ R164, R31, c[0x0][0x2d0], -R4.reuse ;  /* 0x0000b4001fa47a23 */ /* 0x100fe40000010804 */
[--C-:B------:R-:W-:Y:S02]  /*15620*/  FFMA.FTZ R149, R14, c[0x0][0x2d0], -R4.reuse ;  /* 0x0000b4000e957a23 */ /* 0x100fe40000010804 */
[----:B------:R-:W-:Y:S02]  /*15630*/  FFMA.FTZ R148, R15, c[0x0][0x2d0], -R4 ;  /* 0x0000b4000f947a23 */ /* 0x000fe40000010804 */
[----:B------:R-:W-:Y:S02]  /*15640*/  FADD.FTZ R4, R8, R5 ;  /* 0x0000000508047221 */ /* 0x000fe40000010000 */
[----:B--2---:R-:W-:Y:S01]  /*15650*/  FFMA.FTZ R5, R2, R200, R6 ;  /* 0x000000c802057223 */ /* 0x004fe20000010006 */
[----:B------:R-:W2:Y:S01]  /*15660*/  MUFU.EX2 R7, R7 ;  /* 0x0000000700077308 */ /* 0x000ea20000000800 */
        /* <DEDUP_REMOVED lines=16> */
[C---:B--2---:R-:W-:Y:S01]  /*15770*/  F2FP.BF16.PACK_AB R145, R7.reuse, R6 ;  /* 0x000000060791723e */ /* 0x044fe200000010ff */
        /* <DEDUP_REMOVED lines=106> */
[----:B---3--:R-:W-:Y:S04]  /*15e20*/  FADD.FTZ R0, R2, R0 ;  /* 0x0000000002007221 */ /* 0x008fe80000010000 */
        /* <DEDUP_REMOVED lines=121> */
[----:B------:R-:W-:Y:S01]  /*165c0*/  FADD.FTZ R0, R104, R0 ;  /* 0x0000000068007221 */ /* 0x000fe20000010000 */
[-C--:B------:R-:W-:Y:S03]  /*165d0*/  MOV R104, R3.reuse ;  /* 0x0000000300687202 */ /* 0x080fe60000000f00 */
        /* <DEDUP_REMOVED lines=58> */
.L_x_3927:
[----:B------:R-:W-:Y:S05]  /*16980*/  BRA.DIV ~URZ, `(.L_x_3946) ;  /* 0x000071227f007947 */ /* 0x000fea000b800000 */
[----:B------:R1:W2:Y:S02]  /*16990*/  SHFL.BFLY PT, R4, R201, 0x2, 0x1f ;  /* 0x0c401f00c9047f89 */ /* 0x0002a400000e0000 */
.L_x_4047:
[----:B--2---:R-:W-:Y:S01]  /*169a0*/  FADD.FTZ R4, R4, R201 ;  /* 0x000000c904047221 */ /* 0x004fe20000010000 */
[----:B------:R-:W-:Y:S05]  /*169b0*/  BRA.DIV ~URZ, `(.L_x_3947) ;  /* 0x000071527f007947 */ /* 0x000fea000b800000 */
[----:B------:R-:W2:Y:S04]  /*169c0*/  SHFL.BFLY PT, R0, R200, 0x2, 0x1f ;  /* 0x0c401f00c8007f89 */ /* 0x000ea800000e0000 */
[----:B------:R-:W3:Y:S01]  /*169d0*/  SHFL.BFLY PT, R2, R4, 0x1, 0x1f ;  /* 0x0c201f0004027f89 */ /* 0x000ee200000e0000 */
[----:B--2---:R-:W-:-:S02]  /*169e0*/  FADD.FTZ R200, R0, R200 ;  /* 0x000000c800c87221 */ /* 0x004fc40000010000 */
[----:B---3--:R-:W-:-:S03]  /*169f0*/  FADD.FTZ R4, R4, R2 ;  /* 0x0000000204047221 */ /* 0x008fc60000010000 */
[----:B------:R2:W3:Y:S04]  /*16a00*/  SHFL.BFLY PT, R3, R200, 0x1, 0x1f ;  /* 0x0c201f00c8037f89 */ /* 0x0004e800000e0000 */
.L_x_4048:
        /* <DEDUP_REMOVED lines=60> */
[----:B-----5:R-:W-:-:S02]  /*16dd0*/  @P1 FMUL.FTZ R5, R5, 0.69314718246459960938 ;  /* 0x3f31721805051820 */ /* 0x020fc40000410000 */
        /* <DEDUP_REMOVED lines=8> */
[----:B----4-:R-:W-:Y:S01]  /*16e60*/  @P0 MOV R3, 0x3f317218 ;  /* 0x3f31721800030802 */ /* 0x010fe20000000f00 */
        /* <DEDUP_REMOVED lines=47> */
.L_x_3854:
        /* <DEDUP_REMOVED lines=19> */
.L_x_3949:
[----:B-1----:R-:W-:Y:S05]  /*17290*/  BSYNC B0 ;  /* 0x0000000000007941 */ /* 0x002fea0003800000 */
.L_x_3948:
        /* <DEDUP_REMOVED lines=131> */
.L_x_3952:
        /* <DEDUP_REMOVED lines=95> */
[----:B------:R-:W5:Y:S02]  /*180c0*/  S2R R10, SR_TID.X ;  /* 0x00000000000a7919 */ /* 0x000f640000002100 */
[----:B-----5:R-:W-:-:S04]  /*180d0*/  SHF.R.S32.HI R11, RZ, 0x1f, R10 ;  /* 0x0000001fff0b7819 */ /* 0x020fc8000001140a */
[----:B------:R-:W-:-:S04]  /*180e0*/  LEA.HI R11, R11, R10, RZ, 0x3 ;  /* 0x0000000a0b0b7211 */ /* 0x000fc800078f18ff */
[----:B------:R-:W-:Y:S02]  /*180f0*/  SHF.R.S32.HI R11, RZ, 0x3, R11 ;  /* 0x00000003ff0b7819 */ /* 0x000fe4000001140b */
[----:B--2---:R-:W-:Y:S02]  /*18100*/  IADD3 R8, R20, R237, RZ ;  /* 0x000000ed14087210 */ /* 0x004fe40007ffe0ff */
[----:B------:R2:W1:Y:S02]  /*18110*/  LDS.128 R20, [R202+0x4080] ;  /* 0x00408000ca147984 */ /* 0x0004640000000c00 */
        /* <DEDUP_REMOVED lines=20> */
.L_x_4049:
[----:B------:R-:W-:Y:S05]  /*18260*/  BRA.DIV ~URZ, `(.L_x_3955) ;  /* 0x00005a127f007947 */ /* 0x000fea000b800000 */
[----:B------:R3:W4:Y:S02]  /*18270*/  SHFL.IDX PT, R0, R12, RZ, 0x181f ;  /* 0x00181fff0c007589 */ /* 0x00072400000e0000 */
.L_x_4050:
        /* <DEDUP_REMOVED lines=18> */
.L_x_3957:
[----:B------:R-:W-:Y:S05]  /*183a0*/  BSYNC B0 ;  /* 0x0000000000007941 */ /* 0x000fea0003800000 */
.L_x_3956:
[----:B------:R-:W-:Y:S05]  /*183b0*/  BRA.DIV ~URZ, `(.L_x_3958) ;  /* 0x000059327f007947 */ /* 0x000fea000b800000 */
[----:B--2---:R2:W1:Y:S04]  /*183c0*/  SHFL.IDX PT, R4, R10, 0x1, 0x181f ;  /* 0x00381f000a047f89 */ /* 0x00446800000e0000 */
[----:B----4-:R2:W4:Y:S02]  /*183d0*/  SHFL.IDX PT, R0, R12, 0x1, 0x181f ;  /* 0x00381f000c007f89 */ /* 0x01052400000e0000 */
.L_x_4051:
        /* <DEDUP_REMOVED lines=18> */
.L_x_3960:
[----:B------:R-:W-:Y:S05]  /*18500*/  BSYNC B0 ;  /* 0x0000000000007941 */ /* 0x000fea0003800000 */
.L_x_3959:
[----:B------:R-:W-:Y:S05]  /*18510*/  BRA.DIV ~URZ, `(.L_x_3961) ;  /* 0x000058a27f007947 */ /* 0x000fea000b800000 */
[----:B-1----:R1:W2:Y:S02]  /*18520*/  SHFL.IDX PT, R4, R10, 0x2, 0x181f ;  /* 0x00581f000a047f89 */ /* 0x0022a400000e0000 */
.L_x_4052:
[----:B------:R-:W-:Y:S05]  /*18530*/  BRA.DIV ~URZ, `(.L_x_3962) ;  /* 0x000058f27f007947 */ /* 0x000fea000b800000 */
[----:B----4-:R4:W1:Y:S02]  /*18540*/  SHFL.IDX PT, R0, R12, 0x2, 0x181f ;  /* 0x00581f000c007f89 */ /* 0x01086400000e0000 */
.L_x_4053:
        /* <DEDUP_REMOVED lines=18> */
.L_x_3964:
[----:B------:R-:W-:Y:S05]  /*18670*/  BSYNC B0 ;  /* 0x0000000000007941 */ /* 0x000fea0003800000 */
.L_x_3963:
[----:B------:R-:W-:Y:S05]  /*18680*/  BRA.DIV ~URZ, `(.L_x_3965) ;  /* 0x000058127f007947 */ /* 0x000fea000b800000 */
[----:B--2---:R2:W3:Y:S04]  /*18690*/  SHFL.IDX PT, R4, R10, 0x3, 0x181f ;  /* 0x00781f000a047f89 */ /* 0x0044e800000e0000 */
[----:B-1----:R2:W1:Y:S02]  /*186a0*/  SHFL.IDX PT, R0, R12, 0x3, 0x181f ;  /* 0x00781f000c007f89 */ /* 0x00246400000e0000 */
.L_x_4054:
        /* <DEDUP_REMOVED lines=19> */
.L_x_3953:
        /* <DEDUP_REMOVED lines=34> */
.L_x_4055:
[----:B------:R-:W-:Y:S05]  /*18a00*/  BRA.DIV ~URZ, `(.L_x_3968) ;  /* 0x000055d27f007947 */ /* 0x000fea000b800000 */
[----:B------:R3:W4:Y:S02]  /*18a10*/  SHFL.IDX PT, R0, R12, RZ, 0x1c1f ;  /* 0x001c1fff0c007589 */ /* 0x00072400000e0000 */
.L_x_4056:
        /* <DEDUP_REMOVED lines=32> */
[----:B------:R-:W-:Y:S02]  /*18c20*/  @!P0 LEA R2, P6, R11, R0, 0x2 ;  /* 0x000000000b028211 */ /* 0x000fe400078c10ff */
        /* <DEDUP_REMOVED lines=121> */
.L_x_3970:
[----:B------:R-:W-:Y:S05]  /*193c0*/  BSYNC B0 ;  /* 0x0000000000007941 */ /* 0x000fea0003800000 */
.L_x_3969:
[----:B------:R-:W-:Y:S05]  /*193d0*/  BRA.DIV ~URZ, `(.L_x_3971) ;  /* 0x00004c727f007947 */ /* 0x000fea000b800000 */
[----:B--2---:R2:W1:Y:S04]  /*193e0*/  SHFL.IDX PT, R4, R5, 0x1, 0x1c1f ;  /* 0x003c1f0005047f89 */ /* 0x00446800000e0000 */
[----:B----4-:R2:W4:Y:S02]  /*193f0*/  SHFL.IDX PT, R0, R12, 0x1, 0x1c1f ;  /* 0x003c1f000c007f89 */ /* 0x01052400000e0000 */
.L_x_4057:
        /* <DEDUP_REMOVED lines=160> */
.L_x_3951:
        /* <DEDUP_REMOVED lines=19> */
.L_x_3972:
        /* <DEDUP_REMOVED lines=57> */
.L_x_3974:
[----:B------:R-:W-:Y:S05]  /*1a2c0*/  BSYNC B0 ;  /* 0x0000000000007941 */ /* 0x000fea0003800000 */
.L_x_3973:
        /* <DEDUP_REMOVED lines=41> */
.L_x_4058:
[----:B------:R-:W-:Y:S05]  /*1a560*/  BRA.DIV ~URZ, `(.L_x_3976) ;  /* 0x00003c227f007947 */ /* 0x000fea000b800000 */
[----:B------:R4:W1:Y:S02]  /*1a570*/  SHFL.IDX PT, R0, R12, RZ, 0x181f ;  /* 0x00181fff0c007589 */ /* 0x00086400000e0000 */
.L_x_4059:
        /* <DEDUP_REMOVED lines=18> */
.L_x_3978:
[----:B------:R-:W-:Y:S05]  /*1a6a0*/  BSYNC B0 ;  /* 0x0000000000007941 */ /* 0x000fea0003800000 */
.L_x_3977:
[----:B------:R-:W-:Y:S05]  /*1a6b0*/  BRA.DIV ~URZ, `(.L_x_3979) ;  /* 0x00003b427f007947 */ /* 0x000fea000b800000 */
[----:B---3--:R3:W2:Y:S04]  /*1a6c0*/  SHFL.IDX PT, R4, R5, 0x1, 0x181f ;  /* 0x00381f0005047f89 */ /* 0x0086a800000e0000 */
[----:B-1----:R3:W1:Y:S02]  /*1a6d0*/  SHFL.IDX PT, R0, R12, 0x1, 0x181f ;  /* 0x00381f000c007f89 */ /* 0x00266400000e0000 */
.L_x_4060:
        /* <DEDUP_REMOVED lines=18> */
.L_x_3981:
[----:B------:R-:W-:Y:S05]  /*1a800*/  BSYNC B0 ;  /* 0x0000000000007941 */ /* 0x000fea0003800000 */
.L_x_3980:
[----:B------:R-:W-:Y:S05]  /*1a810*/  BRA.DIV ~URZ, `(.L_x_3982) ;  /* 0x00003ab27f007947 */ /* 0x000fea000b800000 */
[----:B--2---:R2:W3:Y:S02]  /*1a820*/  SHFL.IDX PT, R4, R5, 0x2, 0x181f ;  /* 0x00581f0005047f89 */ /* 0x0044e400000e0000 */
.L_x_4061:
[----:B------:R-:W-:Y:S05]  /*1a830*/  BRA.DIV ~URZ, `(.L_x_3983) ;  /* 0x00003b027f007947 */ /* 0x000fea000b800000 */
[----:B-1----:R1:W2:Y:S02]  /*1a840*/  SHFL.IDX PT, R0, R12, 0x2, 0x181f ;  /* 0x00581f000c007f89 */ /* 0x0022a400000e0000 */
.L_x_4062:
        /* <DEDUP_REMOVED lines=18> */
.L_x_3985:
[----:B------:R-:W-:Y:S05]  /*1a970*/  BSYNC B0 ;  /* 0x0000000000007941 */ /* 0x000fea0003800000 */
.L_x_3984:
[----:B------:R-:W-:Y:S05]  /*1a980*/  BRA.DIV ~URZ, `(.L_x_3986) ;  /* 0x00003a227f007947 */ /* 0x000fea000b800000 */
[----:B---3--:R3:W1:Y:S04]  /*1a990*/  SHFL.IDX PT, R4, R5, 0x3, 0x181f ;  /* 0x00781f0005047f89 */ /* 0x00866800000e0000 */
[----:B--2---:R3:W2:Y:S02]  /*1a9a0*/  SHFL.IDX PT, R0, R12, 0x3, 0x181f ;  /* 0x00781f000c007f89 */ /* 0x0046a400000e0000 */
.L_x_4063:
        /* <DEDUP_REMOVED lines=17> */
.L_x_3966:
[----:B------:R-:W-:Y:S05]  /*1aac0*/  BSYNC B1 ;  /* 0x0000000000017941 */ /* 0x000fea0003800000 */
.L_x_3950:
        /* <DEDUP_REMOVED lines=16> */
.L_x_4064:
[----:B------:R-:W-:Y:S05]  /*1abd0*/  BRA.DIV ~URZ, `(.L_x_3989) ;  /* 0x000039127f007947 */ /* 0x000fea000b800000 */
[----:B------:R3:W4:Y:S02]  /*1abe0*/  SHFL.IDX PT, R6, R101, 0x1, 0x1f ;  /* 0x00201f0065067f89 */ /* 0x00072400000e0000 */
.L_x_4065:
        /* <DEDUP_REMOVED lines=18> */
.L_x_4066:
        /* <DEDUP_REMOVED lines=16> */
.L_x_4067:
[----:B---3--:R-:W-:Y:S01]  /*1ae10*/  IMAD R0, R0, c[0x0][0x538], RZ ;  /* 0x00014e0000007a24 */ /* 0x008fe200078e02ff */
[----:B------:R-:W-:Y:S04]  /*1ae20*/  BSSY B1, `(.L_x_3992) ;  /* 0x00000c3000017945 */ /* 0x000fe80003800000 */
[----:B----4-:R-:W-:-:S04]  /*1ae30*/  IADD3 R6, R0, R6, RZ ;  /* 0x0000000600067210 */ /* 0x010fc80007ffe0ff */
[----:B--2---:R-:W-:-:S13]  /*1ae40*/  ISETP.GT.AND P0, PT, R6, R9, PT ;  /* 0x000000090600720c */ /* 0x004fda0003f04270 */
[----:B------:R-:W-:Y:S05]  /*1ae50*/  @P0 BRA `(.L_x_3993) ;  /* 0x0000025000000947 */ /* 0x000fea0003800000 */
.L_x_3997:
        /* <DEDUP_REMOVED lines=17> */
.L_x_4068:
        /* <DEDUP_REMOVED lines=16> */
.L_x_4069:
[----:B--2---:R-:W-:-:S05]  /*1b070*/  IMAD R0, R0, c[0x0][0x538], RZ ;  /* 0x00014e0000007a24 */ /* 0x004fca00078e02ff */
[----:B------:R-:W-:-:S04]  /*1b080*/  IADD3 R6, R0, R6, RZ ;  /* 0x0000000600067210 */ /* 0x000fc80007ffe0ff */
[----:B------:R-:W-:-:S13]  /*1b090*/  ISETP.GT.AND P0, PT, R6, R9, PT ;  /* 0x000000090600720c */ /* 0x000fda0003f04270 */
[----:B-1----:R-:W-:Y:S05]  /*1b0a0*/  @!P0 BRA `(.L_x_3997) ;  /* 0xfffffdb000008947 */ /* 0x002fea000383ffff */
.L_x_3993:
[----:B------:R-:W-:-:S05]  /*1b0b0*/  IADD3 R6, -R0, R6, RZ ;  /* 0x0000000600067210 */ /* 0x000fca0007ffe1ff */
[----:B------:R-:W-:-:S05]  /*1b0c0*/  IMAD R0, R4, c[0x0][0x538], R6 ;  /* 0x00014e0004007a24 */ /* 0x000fca00078e0206 */
[----:B------:R-:W-:Y:S01]  /*1b0d0*/  ISETP.GT.AND P0, PT, R0, R9, PT ;  /* 0x000000090000720c */ /* 0x000fe20003f04270 */
[----:B------:R-:W-:-:S12]  /*1b0e0*/  BRA.DIV ~URZ, `(.L_x_3998) ;  /* 0x000038627f007947 */ /* 0x000fd8000b800000 */
[----:B------:R-:W-:-:S04]  /*1b0f0*/  VOTE.ANY R5, PT, !P0 ;  /* 0x0000000000057806 */ /* 0x000fc800040e0100 */
.L_x_4070:
[----:B------:R-:W2:Y:S02]  /*1b100*/  POPC R0, R5 ;  /* 0x0000000500007309 */ /* 0x000ea40000000000 */
[----:B--2---:R-:W-:Y:S01]  /*1b110*/  IADD3 R239, R0, R239, RZ ;  /* 0x000000ef00ef7210 */ /* 0x004fe20007ffe0ff */
[----:B------:R-:W-:Y:S05]  /*1b120*/  BRA.DIV ~URZ, `(.L_x_3999) ;  /* 0x000038727f007947 */ /* 0x000fea000b800000 */
[----:B------:R2:W3:Y:S04]  /*1b130*/  SHFL.IDX PT, R7, R7, R0, 0x1f ;  /* 0x00001f0007077589 */ /* 0x0004e800000e0000 */
[----:B------:R2:W4:Y:S02]  /*1b140*/  SHFL.IDX PT, R8, R8, R0, 0x1f ;  /* 0x00001f0008087589 */ /* 0x00052400000e0000 */
.L_x_4071:
[----:B------:R-:W-:Y:S01]  /*1b150*/  ISETP.NE.AND P0, PT, R5, RZ, PT ;  /* 0x000000ff0500720c */ /* 0x000fe20003f05270 */
[----:B------:R-:W-:-:S12]  /*1b160*/  BSSY B0, `(.L_x_4000) ;  /* 0x0000005000007945 */ /* 0x000fd80003800000 */
[----:B------:R-:W-:Y:S05]  /*1b170*/  @!P0 BRA `(.L_x_4001) ;  /* 0x0000003000008947 */ /* 0x000fea0003800000 */
[----:B--2---:R-:W-:Y:S01]  /*1b180*/  IADD3 R0, R0, -0x1, RZ ;  /* 0xffffffff00007810 */ /* 0x004fe20007ffe0ff */
[----:B------:R-:W-:Y:S05]  /*1b190*/  BRA.DIV ~URZ, `(.L_x_4002) ;  /* 0x000038d27f007947 */ /* 0x000fea000b800000 */
[----:B------:R2:W1:Y:S02]  /*1b1a0*/  SHFL.IDX PT, R10, R4, R0, 0x1f ;  /* 0x00001f00040a7589 */ /* 0x00046400000e0000 */
.L_x_4001:
[----:B------:R-:W-:Y:S05]  /*1b1b0*/  BSYNC B0 ;  /* 0x0000000000007941 */ /* 0x000fea0003800000 */
.L_x_4000:
        /* <DEDUP_REMOVED lines=65> */
.L_x_4004:
        /* <DEDUP_REMOVED lines=63> */
.L_x_4005:
[----:B------:R-:W-:Y:S05]  /*1b9c0*/  BSYNC B0 ;  /* 0x0000000000007941 */ /* 0x000fea0003800000 */
.L_x_4003:
[----:B------:R-:W-:-:S04]  /*1b9d0*/  LOP3.LUT R2, RZ, R2, RZ, 0x33, !PT ;  /* 0x00000002ff027212 */ /* 0x000fc800078e33ff */
[----:B------:R-:W-:-:S05]  /*1b9e0*/  IADD3 R0, R2, R7, RZ ;  /* 0x0000000702007210 */ /* 0x000fca0007ffe0ff */
[----:B------:R1:W-:Y:S01]  /*1b9f0*/  STL [R1+0x104], R0 ;  /* 0x0001040001007387 */ /* 0x0003e20000100800 */
[----:B------:R-:W-:Y:S05]  /*1ba00*/  BRA `(.L_x_4006) ;  /* 0x0000004000007947 */ /* 0x000fea0003800000 */
.L_x_3994:
[----:B------:R2:W-:Y:S01]  /*1ba10*/  STL [R1+0x7c], R9 ;  /* 0x00007c0901007387 */ /* 0x0005e20000100800 */
[----:B------:R-:W-:Y:S02]  /*1ba20*/  MOV R238, RZ ;  /* 0x000000ff00ee7202 */ /* 0x000fe40000000f00 */
[----:B------:R-:W-:Y:S01]  /*1ba30*/  MOV R239, c[0x0][0x53c] ;  /* 0x00014f0000ef7a02 */ /* 0x000fe20000000f00 */
[----:B------:R2:W-:Y:S04]  /*1ba40*/  STL [R1+0x104], RZ ;  /* 0x000104ff01007387 */ /* 0x0005e80000100800 */
.L_x_4006:
[----:B------:R-:W-:Y:S05]  /*1ba50*/  BSYNC B1 ;  /* 0x0000000000017941 */ /* 0x000fea0003800000 */
.L_x_3992:
        /* <DEDUP_REMOVED lines=12> */
.L_x_3987:
[----:B------:R-:W-:-:S13]  /*1bb20*/  ISETP.GE.AND P0, PT, R239, c[0x0][0x53c], PT ;  /* 0x00014f00ef007a0c */ /* 0x000fda0003f06270 */
[----:B-123--:R-:W-:Y:S01]  /*1bb30*/  @P0 CALL.REL.NOINC `(.L_x_4007) ;  /* 0x0000001000000944 */ /* 0x00efe20003c00000 */
[----:B------:R-:W-:Y:S05]  /*1bb40*/  BRA `(.L_x_4008) ;  /* 0xfffe665000007947 */ /* 0x000fea000383ffff */
.L_x_4007:
[----:B------:R-:W-:Y:S05]  /*1bb50*/  EXIT ;  /* 0x000000000000794d */ /* 0x000fea0003800000 */
.L_x_3793:
[----:B------:R-:W-:Y:S01]  /*1bb60*/  IMAD.MOV.U32 R0, RZ, RZ, R5 ;  /* 0x000000ffff007224 */ /* 0x000fe200078e0005 */
[----:B------:R-:W-:Y:S02]  /*1bb70*/  MOV R3, 0x1 ;  /* 0x0000000100037802 */ /* 0x000fe40000000f00 */
[----:B------:R-:W-:Y:S02]  /*1bb80*/  MOV R2, 0x1bba0 ;  /* 0x0001bba000027802 */ /* 0x000fe40000000f00 */
[----:B------:R-:W-:Y:S05]  /*1bb90*/  CALL.REL.NOINC `($__internal_66_$__cuda_sm70_shflsync_up_p) ;  /* 0x0000b0d000007944 */ /* 0x000fea0003c00000 */
[----:B------:R-:W-:Y:S01]  /*1bba0*/  MOV R0, R4 ;  /* 0x0000000400007202 */ /* 0x000fe20000000f00 */
[----:B------:R-:W-:Y:S05]  /*1bbb0*/  BRA `(.L_x_4009) ;  /* 0xfffe491000007947 */ /* 0x000fea000383ffff */
.L_x_3794:
[----:B------:R-:W-:Y:S01]  /*1bbc0*/  IMAD.MOV.U32 R0, RZ, RZ, R5 ;  /* 0x000000ffff007224 */ /* 0x000fe200078e0005 */
[----:B------:R-:W-:Y:S02]  /*1bbd0*/  MOV R3, 0x2 ;  /* 0x0000000200037802 */ /* 0x000fe40000000f00 */
[----:B------:R-:W-:Y:S02]  /*1bbe0*/  MOV R2, 0x1bc00 ;  /* 0x0001bc0000027802 */ /* 0x000fe40000000f00 */
[----:B------:R-:W-:Y:S05]  /*1bbf0*/  CALL.REL.NOINC `($__internal_66_$__cuda_sm70_shflsync_up_p) ;  /* 0x0000b07000007944 */ /* 0x000fea0003c00000 */
[----:B------:R-:W-:Y:S01]  /*1bc00*/  SEL R4, R4, RZ, P4 ;  /* 0x000000ff04047207 */ /* 0x000fe20002000000 */
[----:B------:R-:W-:Y:S01]  /*1bc10*/  IMAD.MOV.U32 R3, RZ, RZ, 0x4 ;  /* 0x00000004ff037424 */ /* 0x000fe200078e00ff */
[----:B------:R-:W-:-:S03]  /*1bc20*/  MOV R2, 0x1bc50 ;  /* 0x0001bc5000027802 */ /* 0x000fc60000000f00 */
[----:B------:R-:W-:Y:S02]  /*1bc30*/  IMAD.IADD R0, R5, 0x1, R4 ;  /* 0x0000000105007824 */ /* 0x000fe400078e0204 */
        /* <DEDUP_REMOVED lines=13> */
[----:B------:R-:W-:Y:S02]  /*1bd10*/  MOV R203, 0x1f ;  /* 0x0000001f00cb7802 */ /* 0x000fe40000000f00 */
[----:B------:R-:W-:Y:S01]  /*1bd20*/  MOV R3, 0x1bd60 ;  /* 0x0001bd6000037802 */ /* 0x000fe20000000f00 */
[----:B------:R-:W-:-:S04]  /*1bd30*/  IMAD.IADD R4, R0, 0x1, R4 ;  /* 0x0000000100047824 */ /* 0x000fc800078e0204 */
[----:B------:R-:W-:Y:S02]  /*1bd40*/  IMAD.MOV.U32 R100, RZ, RZ, R4 ;  /* 0x000000ffff647224 */ /* 0x000fe400078e0004 */
[----:B------:R-:W-:Y:S05]  /*1bd50*/  CALL.REL.NOINC `($__internal_65_$__cuda_sm70_shflsync_idx_p) ;  /* 0x0000aeb000007944 */ /* 0x000fea0003c00000 */
[----:B------:R-:W-:Y:S01]  /*1bd60*/  MOV R0, R204 ;  /* 0x000000cc00007202 */ /* 0x000fe20000000f00 */
[----:B------:R-:W-:Y:S05]  /*1bd70*/  BRA `(.L_x_4010) ;  /* 0xfffe485000007947 */ /* 0x000fea000383ffff */
.L_x_3796:
[----:B------:R-:W-:Y:S02]  /*1bd80*/  SEL R0, RZ, 0x1, P0 ;  /* 0x00000001ff007807 */ /* 0x000fe40000000000 */
[----:B------:R-:W-:Y:S02]  /*1bd90*/  MOV R2, 0x1bdb0 ;  /* 0x0001bdb000027802 */ /* 0x000fe40000000f00 */
[----:B------:R-:W-:Y:S05]  /*1bda0*/  CALL.REL.NOINC `($__internal_67_$__cuda_sm70_votesync_ballot) ;  /* 0x0000af2000007944 */ /* 0x000fea0003c00000 */
[----:B------:R-:W-:Y:S01]  /*1bdb0*/  MOV R6, R0 ;  /* 0x0000000000067202 */ /* 0x000fe20000000f00 */
[----:B------:R-:W-:Y:S05]  /*1bdc0*/  BRA `(.L_x_4011) ;  /* 0xfffe489000007947 */ /* 0x000fea000383ffff */
.L_x_3797:
[----:B------:R-:W-:Y:S01]  /*1bdd0*/  IMAD.MOV.U32 R100, RZ, RZ, R9 ;  /* 0x000000ffff647224 */ /* 0x000fe200078e0009 */
[----:B------:R-:W-:Y:S01]  /*1bde0*/  MOV R2, R0 ;  /* 0x0000000000027202 */ /* 0x000fe20000000f00 */
[----:B------:R-:W-:Y:S01]  /*1bdf0*/  IMAD.MOV.U32 R203, RZ, RZ, 0x1f ;  /* 0x0000001fffcb7424 */ /* 0x000fe200078e00ff */
[----:B------:R-:W-:Y:S02]  /*1be00*/  MOV R3, 0x1be20 ;  /* 0x0001be2000037802 */ /* 0x000fe40000000f00 */
[----:B------:R-:W-:Y:S05]  /*1be10*/  CALL.REL.NOINC `($__internal_65_$__cuda_sm70_shflsync_idx_p) ;  /* 0x0000adf000007944 */ /* 0x000fea0003c00000 */
[----:B------:R-:W-:Y:S01]  /*1be20*/  IMAD.MOV.U32 R12, RZ, RZ, R204 ;  /* 0x000000ffff0c7224 */ /* 0x000fe200078e00cc */
[----:B------:R-:W-:Y:S01]  /*1be30*/  MOV R100, R8 ;  /* 0x0000000800647202 */ /* 0x000fe20000000f00 */
[----:B------:R-:W-:Y:S01]  /*1be40*/  IMAD.MOV.U32 R5, RZ, RZ, RZ ;  /* 0x000000ffff057224 */ /* 0x000fe200078e00ff */
[----:B------:R-:W-:Y:S01]  /*1be50*/  MOV R2, R0 ;  /* 0x0000000000027202 */ /* 0x000fe20000000f00 */
[----:B------:R-:W-:Y:S01]  /*1be60*/  IMAD.MOV.U32 R203, RZ, RZ, 0x1f ;  /* 0x0000001fffcb7424 */ /* 0x000fe200078e00ff */
[----:B------:R-:W-:-:S02]  /*1be70*/  MOV R3, 0x1be90 ;  /* 0x0001be9000037802 */ /* 0x000fc40000000f00 */
[----:B------:R-:W-:Y:S05]  /*1be80*/  CALL.REL.NOINC `($__internal_65_$__cuda_sm70_shflsync_idx_p) ;  /* 0x0000ad8000007944 */ /* 0x000fea0003c00000 */
[----:B------:R-:W-:Y:S01]  /*1be90*/  MOV R9, R204 ;  /* 0x000000cc00097202 */ /* 0x000fe20000000f00 */
[----:B------:R-:W-:Y:S05]  /*1bea0*/  BRA `(.L_x_4012) ;  /* 0xfffe481000007947 */ /* 0x000fea000383ffff */
.L_x_3800:
[----:B------:R-:W-:Y:S01]  /*1beb0*/  IMAD.MOV.U32 R100, RZ, RZ, R4 ;  /* 0x000000ffff647224 */ /* 0x000fe200078e0004 */
[----:B------:R-:W-:Y:S01]  /*1bec0*/  MOV R2, R0 ;  /* 0x0000000000027202 */ /* 0x000fe20000000f00 */
[----:B------:R-:W-:Y:S01]  /*1bed0*/  IMAD.MOV.U32 R203, RZ, RZ, 0x1f ;  /* 0x0000001fffcb7424 */ /* 0x000fe200078e00ff */
[----:B------:R-:W-:-:S02]  /*1bee0*/  MOV R3, 0x1bf00 ;  /* 0x0001bf0000037802 */ /* 0x000fc40000000f00 */
[----:B--23--:R-:W-:Y:S05]  /*1bef0*/  CALL.REL.NOINC `($__internal_65_$__cuda_sm70_shflsync_idx_p) ;  /* 0x0000ad1000007944 */ /* 0x00cfea0003c00000 */
[----:B------:R-:W-:Y:S01]  /*1bf00*/  MOV R5, R204 ;  /* 0x000000cc00057202 */ /* 0x000fe20000000f00 */
[----:B------:R-:W-:Y:S05]  /*1bf10*/  BRA `(.L_x_3799) ;  /* 0xfffe480000007947 */ /* 0x000fea000383ffff */
.L_x_3855:
[----:B------:R-:W-:Y:S01]  /*1bf20*/  IMAD.MOV.U32 R100, RZ, RZ, R5 ;  /* 0x000000ffff647224 */ /* 0x000fe200078e0005 */
[----:B------:R-:W-:Y:S01]  /*1bf30*/  MOV R2, RZ ;  /* 0x000000ff00027202 */ /* 0x000fe20000000f00 */
[----:B------:R-:W-:Y:S01]  /*1bf40*/  IMAD.MOV.U32 R203, RZ, RZ, 0x181f ;  /* 0x0000181fffcb7424 */ /* 0x000fe200078e00ff */
[----:B------:R-:W-:-:S02]  /*1bf50*/  MOV R3, 0x1bf70 ;  /* 0x0001bf7000037802 */ /* 0x000fc40000000f00 */
[----:B-1---5:R-:W-:Y:S05]  /*1bf60*/  CALL.REL.NOINC `($__internal_65_$__cuda_sm70_shflsync_idx_p) ;  /* 0x0000aca000007944 */ /* 0x022fea0003c00000 */
[----:B------:R-:W-:Y:S01]  /*1bf70*/  MOV R4, R204 ;  /* 0x000000cc00047202 */ /* 0x000fe20000000f00 */
[----:B------:R-:W-:Y:S05]  /*1bf80*/  BRA `(.L_x_4013) ;  /* 0xfffecd4000007947 */ /* 0x000fea000383ffff */
.L_x_3856:
[----:B------:R-:W-:Y:S01]  /*1bf90*/  IMAD.MOV.U32 R100, RZ, RZ, R12 ;  /* 0x000000ffff647224 */ /* 0x000fe200078e000c */
[----:B------:R-:W-:Y:S01]  /*1bfa0*/  MOV R2, RZ ;  /* 0x000000ff00027202 */ /* 0x000fe20000000f00 */
[----:B------:R-:W-:Y:S01]  /*1bfb0*/  IMAD.MOV.U32 R203, RZ, RZ, 0x181f ;  /* 0x0000181fffcb7424 */ /* 0x000fe200078e00ff */
[----:B------:R-:W-:-:S02]  /*1bfc0*/  MOV R3, 0x1bfe0 ;  /* 0x0001bfe000037802 */ /* 0x000fc40000000f00 */
[----:B-123-5:R-:W-:Y:S05]  /*1bfd0*/  CALL.REL.NOINC `($__internal_65_$__cuda_sm70_shflsync_idx_p) ;  /* 0x0000ac3000007944 */ /* 0x02efea0003c00000 */
[----:B------:R-:W-:Y:S01]  /*1bfe0*/  MOV R0, R204 ;  /* 0x000000cc00007202 */ /* 0x000fe20000000f00 */
[----:B------:R-:W-:Y:S05]  /*1bff0*/  BRA `(.L_x_4014) ;  /* 0xfffeccf000007947 */ /* 0x000fea000383ffff */
.L_x_3859:
[----:B------:R-:W-:Y:S01]  /*1c000*/  IMAD.MOV.U32 R100, RZ, RZ, R5 ;  /* 0x000000ffff647224 */ /* 0x000fe200078e0005 */
[----:B-1----:R-:W-:Y:S01]  /*1c010*/  MOV R2, 0x1 ;  /* 0x0000000100027802 */ /* 0x002fe20000000f00 */
[----:B------:R-:W-:Y:S01]  /*1c020*/  IMAD.MOV.U32 R203, RZ, RZ, 0x181f ;  /* 0x0000181fffcb7424 */ /* 0x000fe200078e00ff */
[----:B------:R-:W-:-:S02]  /*1c030*/  MOV R3, 0x1c050 ;  /* 0x0001c05000037802 */ /* 0x000fc40000000f00 */
[----:B--2345:R-:W-:Y:S05]  /*1c040*/  CALL.REL.NOINC `($__internal_65_$__cuda_sm70_shflsync_idx_p) ;  /* 0x0000abc000007944 */ /* 0x03cfea0003c00000 */
[----:B------:R-:W-:Y:S01]  /*1c050*/  IMAD.MOV.U32 R4, RZ, RZ, R204 ;  /* 0x000000ffff047224 */ /* 0x000fe200078e00cc */
[----:B------:R-:W-:Y:S01]  /*1c060*/  MOV R2, 0x1 ;  /* 0x0000000100027802 */ /* 0x000fe20000000f00 */
[----:B------:R-:W-:Y:S01]  /*1c070*/  IMAD.MOV.U32 R100, RZ, RZ, R12 ;  /* 0x000000ffff647224 */ /* 0x000fe200078e000c */
[----:B------:R-:W-:-:S02]  /*1c080*/  MOV R203, 0x181f ;  /* 0x0000181f00cb7802 */ /* 0x000fc40000000f00 */
[----:B------:R-:W-:Y:S02]  /*1c090*/  MOV R3, 0x1c0b0 ;  /* 0x0001c0b000037802 */ /* 0x000fe40000000f00 */
[----:B------:R-:W-:Y:S05]  /*1c0a0*/  CALL.REL.NOINC `($__internal_65_$__cuda_sm70_shflsync_idx_p) ;  /* 0x0000ab6000007944 */ /* 0x000fea0003c00000 */
[----:B------:R-:W-:Y:S01]  /*1c0b0*/  MOV R0, R204 ;  /* 0x000000cc00007202 */ /* 0x000fe20000000f00 */
[----:B------:R-:W-:Y:S05]  /*1c0c0*/  BRA `(.L_x_4015) ;  /* 0xfffecd8000007947 */ /* 0x000fea000383ffff */
.L_x_3862:
[----:B------:R-:W-:Y:S01]  /*1c0d0*/  IMAD.MOV.U32 R100, RZ, RZ, R5 ;  /* 0x000000ffff647224 */ /* 0x000fe200078e0005 */
[----:B-1----:R-:W-:Y:S01]  /*1c0e0*/  MOV R2, 0x2 ;  /* 0x0000000200027802 */ /* 0x002fe20000000f00 */
[----:B------:R-:W-:Y:S01]  /*1c0f0*/  IMAD.MOV.U32 R203, RZ, RZ, 0x181f ;  /* 0x0000181fffcb7424 */ /* 0x000fe200078e00ff */
[----:B------:R-:W-:Y:S02]  /*1c100*/  MOV R3, 0x1c120 ;  /* 0x0001c12000037802 */ /* 0x000fe40000000f00 */
[----:B--2345:R-:W-:Y:S05]  /*1c110*/  CALL.REL.NOINC `($__internal_65_$__cuda_sm70_shflsync_idx_p) ;  /* 0x0000aaf000007944 */ /* 0x03cfea0003c00000 */
[----:B------:R-:W-:Y:S01]  /*1c120*/  MOV R4, R204 ;  /* 0x000000cc00047202 */ /* 0x000fe20000000f00 */
[----:B------:R-:W-:Y:S05]  /*1c130*/  BRA `(.L_x_4016) ;  /* 0xfffece6000007947 */ /* 0x000fea000383ffff */
.L_x_3863:
[----:B------:R-:W-:Y:S01]  /*1c140*/  IMAD.MOV.U32 R100, RZ, RZ, R12 ;  /* 0x000000ffff647224 */ /* 0x000fe200078e000c */
[----:B-1----:R-:W-:Y:S01]  /*1c150*/  MOV R2, 0x2 ;  /* 0x0000000200027802 */ /* 0x002fe20000000f00 */
[----:B------:R-:W-:Y:S01]  /*1c160*/  IMAD.MOV.U32 R203, RZ, RZ, 0x181f ;  /* 0x0000181fffcb7424 */ /* 0x000fe200078e00ff */
[----:B------:R-:W-:Y:S02]  /*1c170*/  MOV R3, 0x1c190 ;  /* 0x0001c19000037802 */ /* 0x000fe40000000f00 */
[----:B--2345:R-:W-:Y:S05]  /*1c180*/  CALL.REL.NOINC `($__internal_65_$__cuda_sm70_shflsync_idx_p) ;  /* 0x0000aa8000007944 */ /* 0x03cfea0003c00000 */
[----:B------:R-:W-:Y:S01]  /*1c190*/  MOV R0, R204 ;  /* 0x000000cc00007202 */ /* 0x000fe20000000f00 */
[----:B------:R-:W-:Y:S05]  /*1c1a0*/  BRA `(.L_x_4017) ;  /* 0xfffece1000007947 */ /* 0x000fea000383ffff */
.L_x_3866:
[----:B------:R-:W-:Y:S01]  /*1c1b0*/  IMAD.MOV.U32 R100, RZ, RZ, R5 ;  /* 0x000000ffff647224 */ /* 0x000fe200078e0005 */
[----:B--2---:R-:W-:Y:S01]  /*1c1c0*/  MOV R2, 0x3 ;  /* 0x0000000300027802 */ /* 0x004fe20000000f00 */
[----:B------:R-:W-:Y:S01]  /*1c1d0*/  IMAD.MOV.U32 R203, RZ, RZ, 0x181f ;  /* 0x0000181fffcb7424 */ /* 0x000fe200078e00ff */
[----:B------:R-:W-:-:S02]  /*1c1e0*/  MOV R3, 0x1c200 ;  /* 0x0001c20000037802 */ /* 0x000fc40000000f00 */
[----:B-1-345:R-:W-:Y:S05]  /*1c1f0*/  CALL.REL.NOINC `($__internal_65_$__cuda_sm70_shflsync_idx_p) ;  /* 0x0000aa1000007944 */ /* 0x03afea0003c00000 */
        /* <DEDUP_REMOVED lines=8> */
.L_x_3868:
[----:B------:R-:W-:Y:S01]  /*1c280*/  IMAD.MOV.U32 R100, RZ, RZ, R15 ;  /* 0x000000ffff647224 */ /* 0x000fe200078e000f */
[----:B------:R-:W-:Y:S01]  /*1c290*/  MOV R2, RZ ;  /* 0x000000ff00027202 */ /* 0x000fe20000000f00 */
[----:B------:R-:W-:Y:S01]  /*1c2a0*/  IMAD.MOV.U32 R203, RZ, RZ, 0x181f ;  /* 0x0000181fffcb7424 */ /* 0x000fe200078e00ff */
[----:B------:R-:W-:Y:S02]  /*1c2b0*/  MOV R3, 0x1c2d0 ;  /* 0x0001c2d000037802 */ /* 0x000fe40000000f00 */
[----:B-12345:R-:W-:Y:S05]  /*1c2c0*/  CALL.REL.NOINC `($__internal_65_$__cuda_sm70_shflsync_idx_p) ;  /* 0x0000a94000007944 */ /* 0x03efea0003c00000 */
[----:B------:R-:W-:Y:S01]  /*1c2d0*/  MOV R0, R204 ;  /* 0x000000cc00007202 */ /* 0x000fe20000000f00 */
[----:B------:R-:W-:Y:S05]  /*1c2e0*/  BRA `(.L_x_4019) ;  /* 0xfffed85000007947 */ /* 0x000fea000383ffff */
.L_x_3871:
[----:B------:R-:W-:Y:S01]  /*1c2f0*/  IMAD.MOV.U32 R100, RZ, RZ, R5 ;  /* 0x000000ffff647224 */ /* 0x000fe200078e0005 */
[----:B------:R-:W-:Y:S01]  /*1c300*/  MOV R2, RZ ;  /* 0x000000ff00027202 */ /* 0x000fe20000000f00 */
[----:B------:R-:W-:Y:S01]  /*1c310*/  IMAD.MOV.U32 R203, RZ, RZ, 0x181f ;  /* 0x0000181fffcb7424 */ /* 0x000fe200078e00ff */
[----:B------:R-:W-:Y:S02]  /*1c320*/  MOV R3, 0x1c340 ;  /* 0x0001c34000037802 */ /* 0x000fe40000000f00 */
[----:B-----5:R-:W-:Y:S05]  /*1c330*/  CALL.REL.NOINC `($__internal_65_$__cuda_sm70_shflsync_idx_p) ;  /* 0x0000a8d000007944 */ /* 0x020fea0003c00000 */
[----:B------:R-:W-:Y:S01]  /*1c340*/  MOV R4, R204 ;  /* 0x000000cc00047202 */ /* 0x000fe20000000f00 */
[----:B------:R-:W-:Y:S05]  /*1c350*/  BRA `(.L_x_4020) ;  /* 0xfffee5a000007947 */ /* 0x000fea000383ffff */
.L_x_3872:
[----:B------:R-:W-:Y:S01]  /*1c360*/  IMAD.MOV.U32 R100, RZ, RZ, R15 ;  /* 0x000000ffff647224 */ /* 0x000fe200078e000f */
[----:B------:R-:W-:Y:S01]  /*1c370*/  MOV R2, RZ ;  /* 0x000000ff00027202 */ /* 0x000fe20000000f00 */
[----:B------:R-:W-:Y:S01]  /*1c380*/  IMAD.MOV.U32 R203, RZ, RZ, 0x181f ;  /* 0x0000181fffcb7424 */ /* 0x000fe200078e00ff */
[----:B------:R-:W-:-:S02]  /*1c390*/  MOV R3, 0x1c3b0 ;  /* 0x0001c3b000037802 */ /* 0x000fc40000000f00 */
[----:B-12--5:R-:W-:Y:S05]  /*1c3a0*/  CALL.REL.NOINC `($__internal_65_$__cuda_sm70_shflsync_idx_p) ;  /* 0x0000a86000007944 */ /* 0x026fea0003c00000 */
[----:B------:R-:W-:Y:S01]  /*1c3b0*/  IMAD.MOV.U32 R100, RZ, RZ, R5 ;  /* 0x000000ffff647224 */ /* 0x000fe200078e0005 */
[C---:B------:R-:W-:Y:S01]  /*1c3c0*/  SHF.L.U64.HI R13, R199.reuse, 0x1, R208 ;  /* 0x00000001c70d7819 */ /* 0x040fe200000102d0 */
[----:B------:R1:W5:Y:S01]  /*1c3d0*/  LDL R5, [R1+0x104] ;  /* 0x0001040001057983 */ /* 0x0003620000100800 */
[----:B------:R-:W-:Y:S01]  /*1c3e0*/  IMAD.SHL.U32 R12, R199, 0x2, RZ ;  /* 0x00000002c70c7824 */ /* 0x000fe200078e00ff */
[C---:B------:R-:W-:Y:S01]  /*1c3f0*/  SHF.L.U64.HI R16, R206.reuse, 0x1, R219 ;  /* 0x00000001ce107819 */ /* 0x040fe200000102db */
[----:B------:R-:W-:Y:S01]  /*1c400*/  IMAD.SHL.U32 R14, R206, 0x2, RZ ;  /* 0x00000002ce0e7824 */ /* 0x000fe200078e00ff */
[C---:B------:R-:W-:Y:S01]  /*1c410*/  SHF.L.U64.HI R18, R205.reuse, 0x1, R218 ;  /* 0x00000001cd127819 */ /* 0x040fe200000102da */
[----:B------:R-:W-:Y:S01]  /*1c420*/  IMAD.SHL.U32 R17, R205, 0x2, RZ ;  /* 0x00000002cd117824 */ /* 0x000fe200078e00ff */
[----:B------:R-:W-:-:S02]  /*1c430*/  IADD3 R8, P2, R204, R12, RZ ;  /* 0x0000000ccc087210 */ /* 0x000fc40007f5e0ff */
[C---:B------:R-:W-:Y:S02]  /*1c440*/  IADD3 R6, P1, R204.reuse, R14, RZ ;  /* 0x0000000ecc067210 */ /* 0x040fe40007f3e0ff */
[----:B------:R-:W-:Y:S01]  /*1c450*/  IADD3 R2, P0, R204, R17, RZ ;  /* 0x00000011cc027210 */ /* 0x000fe20007f1e0ff */
[C---:B------:R-:W-:Y:S01]  /*1c460*/  IMAD.X R9, R4.reuse, 0x1, R13, P2 ;  /* 0x0000000104097824 */ /* 0x040fe200010e060d */
[----:B------:R-:W-:Y:S01]  /*1c470*/  SEL R11, RZ, 0x10, P5 ;  /* 0x00000010ff0b7807 */ /* 0x000fe20002800000 */
[C---:B------:R-:W-:Y:S01]  /*1c480*/  IMAD.X R7, R4.reuse, 0x1, R16, P1 ;  /* 0x0000000104077824 */ /* 0x040fe200008e0610 */
[----:B------:R-:W-:Y:S01]  /*1c490*/  SEL R10, RZ, 0x10, P4 ;  /* 0x00000010ff0a7807 */ /* 0x000fe20002000000 */
[----:B------:R-:W-:Y:S01]  /*1c4a0*/  IMAD.X R3, R4, 0x1, R18, P0 ;  /* 0x0000000104037824 */ /* 0x000fe200000e0612 */
[----:B------:R-:W-:Y:S01]  /*1c4b0*/  @!PT LDS RZ, [RZ] ;  /* 0x00000000fffff984 */ /* 0x000fe20000000800 */
[----:B------:R-:W-:Y:S01]  /*1c4c0*/  @!PT LDS RZ, [RZ] ;  /* 0x00000000fffff984 */ /* 0x000fe20000000800 */
[----:B------:R-:W-:Y:S01]  /*1c4d0*/  @!PT LDS RZ, [RZ] ;  /* 0x00000000fffff984 */ /* 0x000fe20000000800 */
[----:B------:R1:W-:Y:S01]  /*1c4e0*/  LDGSTS.E.BYPASS.LTC128B.128 [R190+0x6100], [R8.64], !P5 ;  /* 0x0610000008be7fae */ /* 0x0003e2000e901d4a */
[----:B------:R-:W-:-:S03]  /*1c4f0*/  IMAD.MOV.U32 R203, RZ, RZ, 0x181f ;  /* 0x0000181fffcb7424 */ /* 0x000fc600078e00ff */
[----:B------:R1:W-:Y:S04]  /*1c500*/  LDGSTS.E.BYPASS.LTC128B.128 [R190+0x8100], [R6.64], !P4 ;  /* 0x0810000006be7fae */ /* 0x0003e8000e101d4a */
[----:B------:R2:W-:Y:S02]  /*1c510*/  LDGSTS.E.BYPASS.LTC128B.128 [R190+0xa100], [R2.64], !P6 ;  /* 0x0a10000002be7fae */ /* 0x0005e4000f101d4a */
[----:B--2---:R-:W-:Y:S01]  /*1c520*/  IMAD.MOV.U32 R2, RZ, RZ, 0x1 ;  /* 0x00000001ff027424 */ /* 0x004fe200078e00ff */
[----:B------:R-:W-:Y:S02]  /*1c530*/  MOV R3, 0x1c550 ;  /* 0x0001c55000037802 */ /* 0x000fe40000000f00 */
[----:B-1---5:R-:W-:Y:S05]  /*1c540*/  CALL.REL.NOINC `($__internal_65_$__cuda_sm70_shflsync_idx_p) ;  /* 0x0000a6c000007944 */ /* 0x022fea0003c00000 */
        /* <DEDUP_REMOVED lines=8> */
.L_x_3873:
[----:B------:R-:W-:Y:S01]  /*1c5d0*/  IMAD.MOV.U32 R100, RZ, RZ, R4 ;  /* 0x000000ffff647224 */ /* 0x000fe200078e0004 */
[----:B------:R-:W-:Y:S01]  /*1c5e0*/  MOV R2, RZ ;  /* 0x000000ff00027202 */ /* 0x000fe20000000f00 */
[----:B------:R-:W-:Y:S01]  /*1c5f0*/  IMAD.MOV.U32 R203, RZ, RZ, 0x1c1f ;  /* 0x00001c1fffcb7424 */ /* 0x000fe200078e00ff */
[----:B------:R-:W-:Y:S02]  /*1c600*/  MOV R3, 0x1c620 ;  /* 0x0001c62000037802 */ /* 0x000fe40000000f00 */
[----:B------:R-:W-:Y:S05]  /*1c610*/  CALL.REL.NOINC `($__internal_65_$__cuda_sm70_shflsync_idx_p) ;  /* 0x0000a5f000007944 */ /* 0x000fea0003c00000 */
[----:B------:R-:W-:Y:S01]  /*1c620*/  MOV R3, R204 ;  /* 0x000000cc00037202 */ /* 0x000fe20000000f00 */
[----:B------:R-:W-:Y:S05]  /*1c630*/  BRA `(.L_x_4022) ;  /* 0xfffee81000007947 */ /* 0x000fea000383ffff */
.L_x_3878:
[----:B------:R-:W-:Y:S01]  /*1c640*/  IMAD.MOV.U32 R100, RZ, RZ, R4 ;  /* 0x000000ffff647224 */ /* 0x000fe200078e0004 */
[----:B------:R-:W-:Y:S01]  /*1c650*/  MOV R2, 0x1 ;  /* 0x0000000100027802 */ /* 0x000fe20000000f00 */
[----:B------:R-:W-:Y:S01]  /*1c660*/  IMAD.MOV.U32 R203, RZ, RZ, 0x1c1f ;  /* 0x00001c1fffcb7424 */ /* 0x000fe200078e00ff */
[----:B------:R-:W-:Y:S02]  /*1c670*/  MOV R3, 0x1c690 ;  /* 0x0001c69000037802 */ /* 0x000fe40000000f00 */
[----:B-1----:R-:W-:Y:S05]  /*1c680*/  CALL.REL.NOINC `($__internal_65_$__cuda_sm70_shflsync_idx_p) ;  /* 0x0000a58000007944 */ /* 0x002fea0003c00000 */
[----:B------:R-:W-:Y:S01]  /*1c690*/  MOV R3, R204 ;  /* 0x000000cc00037202 */ /* 0x000fe20000000f00 */
[----:B------:R-:W-:Y:S05]  /*1c6a0*/  BRA `(.L_x_4023) ;  /* 0xfffeec6000007947 */ /* 0x000fea000383ffff */
.L_x_3883:
[----:B------:R-:W-:Y:S01]  /*1c6b0*/  IMAD.MOV.U32 R100, RZ, RZ, R103 ;  /* 0x000000ffff647224 */ /* 0x000fe200078e0067 */
[----:B------:R-:W-:-:S02]  /*1c6c0*/  MOV R0, 0x2 ;  /* 0x0000000200007802 */ /* 0x000fc40000000f00 */
[----:B------:R-:W-:Y:S02]  /*1c6d0*/  MOV R2, 0x1c6f0 ;  /* 0x0001c6f000027802 */ /* 0x000fe40000000f00 */
[----:B------:R-:W-:Y:S05]  /*1c6e0*/  CALL.REL.NOINC `($__internal_64_$__cuda_sm70_shflsync_bfly_p) ;  /* 0x0000a4c000007944 */ /* 0x000fea0003c00000 */
[----:B------:R-:W-:Y:S05]  /*1c6f0*/  BRA `(.L_x_4024) ;  /* 0xfffef2c000007947 */ /* 0x000fea000383ffff */
.L_x_3884:
[----:B------:R-:W-:Y:S01]  /*1c700*/  IMAD.MOV.U32 R100, RZ, RZ, R103 ;  /* 0x000000ffff647224 */ /* 0x000fe200078e0067 */
[----:B------:R-:W-:Y:S02]  /*1c710*/  MOV R0, 0x1 ;  /* 0x0000000100007802 */ /* 0x000fe40000000f00 */
[----:B------:R-:W-:Y:S02]  /*1c720*/  MOV R2, 0x1c740 ;  /* 0x0001c74000027802 */ /* 0x000fe40000000f00 */
[----:B------:R-:W-:Y:S05]  /*1c730*/  CALL.REL.NOINC `($__internal_64_$__cuda_sm70_shflsync_bfly_p) ;  /* 0x0000a47000007944 */ /* 0x000fea0003c00000 */
[----:B------:R-:W-:Y:S01]  /*1c740*/  FMNMX.FTZ R103, R103, R0, !PT ;  /* 0x0000000067677209 */ /* 0x000fe20007810000 */
[----:B------:R-:W-:Y:S01]  /*1c750*/  IMAD.MOV.U32 R100, RZ, RZ, R4 ;  /* 0x000000ffff647224 */ /* 0x000fe200078e0004 */
[----:B------:R-:W-:Y:S01]  /*1c760*/  MOV R2, 0x1c790 ;  /* 0x0001c79000027802 */ /* 0x000fe20000000f00 */
[----:B------:R-:W-:Y:S02]  /*1c770*/  IMAD.MOV.U32 R0, RZ, RZ, 0x2 ;  /* 0x00000002ff007424 */ /* 0x000fe400078e00ff */
[----:B------:R-:W-:Y:S05]  /*1c780*/  CALL.REL.NOINC `($__internal_64_$__cuda_sm70_shflsync_bfly_p) ;  /* 0x0000a42000007944 */ /* 0x000fea0003c00000 */
[----:B------:R-:W-:Y:S01]  /*1c790*/  FMNMX.FTZ R4, R4, R0, !PT ;  /* 0x0000000004047209 */ /* 0x000fe20007810000 */
[----:B------:R-:W-:Y:S01]  /*1c7a0*/  IMAD.MOV.U32 R0, RZ, RZ, 0x1 ;  /* 0x00000001ff007424 */ /* 0x000fe200078e00ff */
[----:B------:R-:W-:-:S03]  /*1c7b0*/  MOV R2, 0x1c7e0 ;  /* 0x0001c7e000027802 */ /* 0x000fc60000000f00 */
[----:B------:R-:W-:Y:S02]  /*1c7c0*/  IMAD.MOV.U32 R100, RZ, RZ, R4 ;  /* 0x000000ffff647224 */ /* 0x000fe400078e0004 */
[----:B------:R-:W-:Y:S05]  /*1c7d0*/  CALL.REL.NOINC `($__internal_64_$__cuda_sm70_shflsync_bfly_p) ;  /* 0x0000a3d000007944 */ /* 0x000fea0003c00000 */
[----:B------:R-:W-:Y:S01]  /*1c7e0*/  MOV R101, R0 ;  /* 0x0000000000657202 */ /* 0x000fe20000000f00 */
[----:B------:R-:W-:Y:S05]  /*1c7f0*/  BRA `(.L_x_4025) ;  /* 0xfffef23000007947 */ /* 0x000fea000383ffff */
.L_x_3892:
[----:B------:R-:W-:Y:S01]  /*1c800*/  MOV R2, RZ ;  /* 0x000000ff00027202 */ /* 0x000fe20000000f00 */
[----:B------:R-:W-:Y:S01]  /*1c810*/  IMAD.MOV.U32 R100, RZ, RZ, R5 ;  /* 0x000000ffff647224 */ /* 0x000fe200078e0005 */
[----:B------:R-:W-:Y:S01]  /*1c820*/  MOV R3, 0x1c850 ;  /* 0x0001c85000037802 */ /* 0x000fe20000000f00 */
[----:B------:R-:W-:Y:S02]  /*1c830*/  IMAD.MOV.U32 R203, RZ, RZ, 0x181f ;  /* 0x0000181fffcb7424 */ /* 0x000fe400078e00ff */
[----:B-1234-:R-:W-:Y:S05]  /*1c840*/  CALL.REL.NOINC `($__internal_65_$__cuda_sm70_shflsync_idx_p) ;  /* 0x0000a3c000007944 */ /* 0x01efea0003c00000 */
[----:B------:R-:W-:Y:S01]  /*1c850*/  MOV R4, R204 ;  /* 0x000000cc00047202 */ /* 0x000fe20000000f00 */
[----:B------:R-:W-:-:S05]  /*1c860*/  BRA `(.L_x_4026) ;  /* 0xffff066000007947 */ /* 0x000fca000383ffff */
.L_x_3893:
[----:B------:R-:W-:Y:S01]  /*1c870*/  MOV R2, RZ ;  /* 0x000000ff00027202 */ /* 0x000fe20000000f00 */
[----:B------:R-:W-:Y:S01]  /*1c880*/  IMAD.MOV.U32 R100, RZ, RZ, R7 ;  /* 0x000000ffff647224 */ /* 0x000fe200078e0007 */
[----:B------:R-:W-:Y:S01]  /*1c890*/  MOV R3, 0x1c8c0 ;  /* 0x0001c8c000037802 */ /* 0x000fe20000000f00 */
[----:B------:R-:W-:Y:S02]  /*1c8a0*/  IMAD.MOV.U32 R203, RZ, RZ, 0x181f ;  /* 0x0000181fffcb7424 */ /* 0x000fe400078e00ff */
[----:B-1234-:R-:W-:Y:S05]  /*1c8b0*/  CALL.REL.NOINC `($__internal_65_$__cuda_sm70_shflsync_idx_p) ;  /* 0x0000a35000007944 */ /* 0x01efea0003c00000 */
[C---:B------:R-:W-:Y:S01]  /*1c8c0*/  SHF.L.U64.HI R21, R199.reuse, 0x1, R208 ;  /* 0x00000001c7157819 */ /* 0x040fe200000102d0 */
[----:B------:R1:W5:Y:S01]  /*1c8d0*/  LDL R14, [R1+0x104] ;  /* 0x00010400010e7983 */ /* 0x0003620000100800 */
[C---:B------:R-:W-:Y:S01]  /*1c8e0*/  SHF.L.U64.HI R12, R206.reuse, 0x1, R219 ;  /* 0x00000001ce0c7819 */ /* 0x040fe200000102db */
[----:B------:R-:W-:Y:S01]  /*1c8f0*/  IMAD.SHL.U32 R13, R199, 0x2, RZ ;  /* 0x00000002c70d7824 */ /* 0x000fe200078e00ff */
[C---:B------:R-:W-:Y:S01]  /*1c900*/  SHF.L.U32 R15, R205.reuse, 0x1, RZ ;  /* 0x00000001cd0f7819 */ /* 0x040fe200000006ff */
[----:B------:R-:W-:Y:S01]  /*1c910*/  IMAD.SHL.U32 R6, R206, 0x2, RZ ;  /* 0x00000002ce067824 */ /* 0x000fe200078e00ff */
[----:B------:R-:W-:Y:S01]  /*1c920*/  SHF.L.U64.HI R20, R205, 0x1, R218 ;  /* 0x00000001cd147819 */ /* 0x000fe200000102da */
[----:B------:R-:W-:Y:S01]  /*1c930*/  IMAD.MOV.U32 R100, RZ, RZ, R5 ;  /* 0x000000ffff647224 */ /* 0x000fe200078e0005 */
[----:B------:R-:W-:Y:S01]  /*1c940*/  IADD3 R2, P0, R204, R13, RZ ;  /* 0x0000000dcc027210 */ /* 0x000fe20007f1e0ff */
[----:B------:R-:W-:Y:S01]  /*1c950*/  IMAD.MOV.U32 R203, RZ, RZ, 0x181f ;  /* 0x0000181fffcb7424 */ /* 0x000fe200078e00ff */
[----:B------:R-:W-:Y:S03]  /*1c960*/  SEL R5, RZ, 0x10, P4 ;  /* 0x00000010ff057807 */ /* 0x000fe60002000000 */
        /* <DEDUP_REMOVED lines=8> */
[----:B--2---:R-:W-:Y:S05]  /*1c9f0*/  IADD3 R2, P0, R204, R15, RZ ;  /* 0x0000000fcc027210 */ /* 0x004fea0007f1e0ff */
[----:B------:R-:W-:Y:S05]  /*1ca00*/  IMAD.X R3, R4, 0x1, R20, P0 ;  /* 0x0000000104037824 */ /* 0x000fea00000e0614 */
[----:B------:R2:W-:Y:S02]  /*1ca10*/  LDGSTS.E.BYPASS.LTC128B.128 [R190+0x4100], [R2.64], !P6 ;  /* 0x0410000002be7fae */ /* 0x0005e4000f101d4a */
[----:B--2---:R-:W-:Y:S02]  /*1ca20*/  MOV R2, 0x1 ;  /* 0x0000000100027802 */ /* 0x004fe40000000f00 */
[----:B------:R-:W-:Y:S02]  /*1ca30*/  MOV R3, 0x1ca50 ;  /* 0x0001ca5000037802 */ /* 0x000fe40000000f00 */
[----:B-1---5:R-:W-:Y:S05]  /*1ca40*/  CALL.REL.NOINC `($__internal_65_$__cuda_sm70_shflsync_idx_p) ;  /* 0x0000a1c000007944 */ /* 0x022fea0003c00000 */
[----:B------:R-:W-:Y:S01]  /*1ca50*/  MOV R2, 0x1 ;  /* 0x0000000100027802 */ /* 0x000fe20000000f00 */
[----:B------:R-:W-:Y:S01]  /*1ca60*/  IMAD.MOV.U32 R4, RZ, RZ, R204 ;  /* 0x000000ffff047224 */ /* 0x000fe200078e00cc */
[----:B------:R-:W-:Y:S01]  /*1ca70*/  MOV R203, 0x181f ;  /* 0x0000181f00cb7802 */ /* 0x000fe20000000f00 */
[----:B------:R-:W-:Y:S01]  /*1ca80*/  IMAD.MOV.U32 R100, RZ, RZ, R7 ;  /* 0x000000ffff647224 */ /* 0x000fe200078e0007 */
[----:B------:R-:W-:Y:S02]  /*1ca90*/  MOV R3, 0x1cab0 ;  /* 0x0001cab000037802 */ /* 0x000fe40000000f00 */
[----:B------:R-:W-:Y:S05]  /*1caa0*/  CALL.REL.NOINC `($__internal_65_$__cuda_sm70_shflsync_idx_p) ;  /* 0x0000a16000007944 */ /* 0x000fea0003c00000 */
[----:B------:R-:W-:Y:S01]  /*1cab0*/  MOV R0, R204 ;  /* 0x000000cc00007202 */ /* 0x000fe20000000f00 */
[----:B------:R-:W-:-:S05]  /*1cac0*/  BRA `(.L_x_4027) ;  /* 0xffff057000007947 */ /* 0x000fca000383ffff */
.L_x_3896:
[----:B------:R-:W-:Y:S01]  /*1cad0*/  MOV R2, RZ ;  /* 0x000000ff00027202 */ /* 0x000fe20000000f00 */
[----:B------:R-:W-:Y:S01]  /*1cae0*/  IMAD.MOV.U32 R100, RZ, RZ, R104 ;  /* 0x000000ffff647224 */ /* 0x000fe200078e0068 */
[----:B------:R-:W-:Y:S01]  /*1caf0*/  MOV R3, 0x1cb20 ;  /* 0x0001cb2000037802 */ /* 0x000fe20000000f00 */
[----:B------:R-:W-:Y:S02]  /*1cb00*/  IMAD.MOV.U32 R203, RZ, RZ, 0x181f ;  /* 0x0000181fffcb7424 */ /* 0x000fe400078e00ff */
[----:B------:R-:W-:Y:S05]  /*1cb10*/  CALL.REL.NOINC `($__internal_65_$__cuda_sm70_shflsync_idx_p) ;  /* 0x0000a0f000007944 */ /* 0x000fea0003c00000 */
[----:B------:R-:W-:Y:S01]  /*1cb20*/  MOV R102, R204 ;  /* 0x000000cc00667202 */ /* 0x000fe20000000f00 */
[----:B------:R-:W-:-:S05]  /*1cb30*/  BRA `(.L_x_4028) ;  /* 0xffff11c000007947 */ /* 0x000fca000383ffff */
.L_x_3897:
[----:B------:R-:W-:Y:S01]  /*1cb40*/  MOV R2, RZ ;  /* 0x000000ff00027202 */ /* 0x000fe20000000f00 */
[----:B------:R-:W-:Y:S01]  /*1cb50*/  IMAD.MOV.U32 R100, RZ, RZ, R145 ;  /* 0x000000ffff647224 */ /* 0x000fe200078e0091 */
[----:B------:R-:W-:Y:S01]  /*1cb60*/  MOV R3, 0x1cb90 ;  /* 0x0001cb9000037802 */ /* 0x000fe20000000f00 */
[----:B------:R-:W-:Y:S02]  /*1cb70*/  IMAD.MOV.U32 R203, RZ, RZ, 0x181f ;  /* 0x0000181fffcb7424 */ /* 0x000fe400078e00ff */
[----:B-12---:R-:W-:Y:S05]  /*1cb80*/  CALL.REL.NOINC `($__internal_65_$__cuda_sm70_shflsync_idx_p) ;  /* 0x0000a08000007944 */ /* 0x006fea0003c00000 */
        /* <DEDUP_REMOVED lines=33> */
.L_x_3898:
[----:B------:R-:W-:Y:S01]  /*1cda0*/  MOV R203, 0x1c1f ;  /* 0x00001c1f00cb7802 */ /* 0x000fe20000000f00 */
[----:B------:R-:W-:Y:S01]  /*1cdb0*/  IMAD.MOV.U32 R2, RZ, RZ, RZ ;  /* 0x000000ffff027224 */ /* 0x000fe200078e00ff */
[----:B------:R-:W-:Y:S02]  /*1cdc0*/  MOV R3, 0x1cde0 ;  /* 0x0001cde000037802 */ /* 0x000fe40000000f00 */
[----:B------:R-:W-:Y:S05]  /*1cdd0*/  CALL.REL.NOINC `($__internal_65_$__cuda_sm70_shflsync_idx_p) ;  /* 0x00009e3000007944 */ /* 0x000fea0003c00000 */
[----:B------:R-:W-:Y:S01]  /*1cde0*/  MOV R3, R204 ;  /* 0x000000cc00037202 */ /* 0x000fe20000000f00 */
[----:B------:R-:W-:-:S05]  /*1cdf0*/  BRA `(.L_x_4030) ;  /* 0xffff12c000007947 */ /* 0x000fca000383ffff */
.L_x_3903:
[----:B------:R-:W-:Y:S01]  /*1ce00*/  MOV R203, 0x1c1f ;  /* 0x00001c1f00cb7802 */ /* 0x000fe20000000f00 */
[----:B------:R-:W-:Y:S01]  /*1ce10*/  IMAD.MOV.U32 R2, RZ, RZ, 0x1 ;  /* 0x00000001ff027424 */ /* 0x000fe200078e00ff */
[----:B------:R-:W-:Y:S02]  /*1ce20*/  MOV R3, 0x1ce40 ;  /* 0x0001ce4000037802 */ /* 0x000fe40000000f00 */
[----:B-1----:R-:W-:Y:S05]  /*1ce30*/  CALL.REL.NOINC `($__internal_65_$__cuda_sm70_shflsync_idx_p) ;  /* 0x00009dd000007944 */ /* 0x002fea0003c00000 */
[----:B------:R-:W-:Y:S01]  /*1ce40*/  MOV R3, R204 ;  /* 0x000000cc00037202 */ /* 0x000fe20000000f00 */
[----:B------:R-:W-:-:S05]  /*1ce50*/  BRA `(.L_x_4031) ;  /* 0xffff177000007947 */ /* 0x000fca000383ffff */
.L_x_3908:
[----:B------:R-:W-:Y:S02]  /*1ce60*/  MOV R0, 0x2 ;  /* 0x0000000200007802 */ /* 0x000fe40000000f00 */
[----:B------:R-:W-:Y:S02]  /*1ce70*/  MOV R2, 0x1ce90 ;  /* 0x0001ce9000027802 */ /* 0x000fe40000000f00 */
[----:B------:R-:W-:Y:S05]  /*1ce80*/  CALL.REL.NOINC `($__internal_64_$__cuda_sm70_shflsync_bfly_p) ;  /* 0x00009d2000007944 */ /* 0x000fea0003c00000 */
[----:B------:R-:W-:-:S05]  /*1ce90*/  BRA `(.L_x_4032) ;  /* 0xffff1e3000007947 */ /* 0x000fca000383ffff */
.L_x_3909:
        /* <DEDUP_REMOVED lines=10> */
[----:B------:R-:W-:Y:S02]  /*1cf40*/  MOV R2, 0x1cf60 ;  /* 0x0001cf6000027802 */ /* 0x000fe40000000f00 */
[----:B------:R-:W-:Y:S05]  /*1cf50*/  CALL.REL.NOINC `($__internal_64_$__cuda_sm70_shflsync_bfly_p) ;  /* 0x00009c5000007944 */ /* 0x000fea0003c00000 */
[----:B------:R-:W-:-:S05]  /*1cf60*/  BRA `(.L_x_4033) ;  /* 0xffff1dd000007947 */ /* 0x000fca000383ffff */
.L_x_3918:
[----:B------:R-:W-:Y:S01]  /*1cf70*/  MOV R2, RZ ;  /* 0x000000ff00027202 */ /* 0x000fe20000000f00 */
[----:B------:R-:W-:Y:S01]  /*1cf80*/  IMAD.MOV.U32 R100, RZ, RZ, R5 ;  /* 0x000000ffff647224 */ /* 0x000fe200078e0005 */
[----:B------:R-:W-:Y:S01]  /*1cf90*/  MOV R3, 0x1cfc0 ;  /* 0x0001cfc000037802 */ /* 0x000fe20000000f00 */
[----:B------:R-:W-:Y:S02]  /*1cfa0*/  IMAD.MOV.U32 R203, RZ, RZ, 0x181f ;  /* 0x0000181fffcb7424 */ /* 0x000fe400078e00ff */
[----:B-1234-:R-:W-:Y:S05]  /*1cfb0*/  CALL.REL.NOINC `($__internal_65_$__cuda_sm70_shflsync_idx_p) ;  /* 0x00009c5000007944 */ /* 0x01efea0003c00000 */
[----:B------:R-:W-:Y:S01]  /*1cfc0*/  MOV R4, R204 ;  /* 0x000000cc00047202 */ /* 0x000fe20000000f00 */
[----:B------:R-:W-:-:S05]  /*1cfd0*/  BRA `(.L_x_4034) ;  /* 0xffff395000007947 */ /* 0x000fca000383ffff */
.L_x_3919:
        /* <DEDUP_REMOVED lines=38> */
.L_x_3922:
[----:B------:R-:W-:Y:S01]  /*1d240*/  MOV R2, RZ ;  /* 0x000000ff00027202 */ /* 0x000fe20000000f00 */
[----:B------:R-:W-:Y:S01]  /*1d250*/  IMAD.MOV.U32 R100, RZ, RZ, R103 ;  /* 0x000000ffff647224 */ /* 0x000fe200078e0067 */
[----:B------:R-:W-:Y:S01]  /*1d260*/  MOV R3, 0x1d290 ;  /* 0x0001d29000037802 */ /* 0x000fe20000000f00 */
[----:B------:R-:W-:Y:S02]  /*1d270*/  IMAD.MOV.U32 R203, RZ, RZ, 0x181f ;  /* 0x0000181fffcb7424 */ /* 0x000fe400078e00ff */
[----:B------:R-:W-:Y:S05]  /*1d280*/  CALL.REL.NOINC `($__internal_65_$__cuda_sm70_shflsync_idx_p) ;  /* 0x0000998000007944 */ /* 0x000fea0003c00000 */
[----:B------:R-:W-:Y:S01]  /*1d290*/  MOV R101, R204 ;  /* 0x000000cc00657202 */ /* 0x000fe20000000f00 */
[----:B------:R-:W-:-:S05]  /*1d2a0*/  BRA `(.L_x_4036) ;  /* 0xffff44b000007947 */ /* 0x000fca000383ffff */
.L_x_3923:
        /* <DEDUP_REMOVED lines=13> */
[C---:B------:R-:W-:Y:S01]  /*1d380*/  IADD3 R2, P0, R204.reuse, R147, RZ ;  /* 0x00000093cc027210 */ /* 0x040fe20007f1e0ff */
[----:B------:R-:W-:Y:S01]  /*1d390*/  IMAD.MOV.U32 R203, RZ, RZ, 0x181f ;  /* 0x0000181fffcb7424 */ /* 0x000fe200078e00ff */
[----:B------:R-:W-:Y:S03]  /*1d3a0*/  SEL R103, RZ, 0x10, P4 ;  /* 0x00000010ff677807 */ /* 0x000fe60002000000 */
        /* <DEDUP_REMOVED lines=22> */
.L_x_3924:
[----:B------:R-:W-:Y:S02]  /*1d510*/  MOV R0, 0x2 ;  /* 0x0000000200007802 */ /* 0x000fe40000000f00 */
[----:B------:R-:W-:Y:S02]  /*1d520*/  MOV R2, 0x1d540 ;  /* 0x0001d54000027802 */ /* 0x000fe40000000f00 */
[----:B------:R-:W-:Y:S05]  /*1d530*/  CALL.REL.NOINC `($__internal_64_$__cuda_sm70_shflsync_bfly_p) ;  /* 0x0000967000007944 */ /* 0x000fea0003c00000 */
[----:B------:R-:W-:-:S05]  /*1d540*/  BRA `(.L_x_4038) ;  /* 0xffff46f000007947 */ /* 0x000fca000383ffff */
.L_x_3925:
        /* <DEDUP_REMOVED lines=13> */
.L_x_3928:
[----:B------:R-:W-:Y:S01]  /*1d620*/  MOV R203, 0x181f ;  /* 0x0000181f00cb7802 */ /* 0x000fe20000000f00 */
[----:B------:R-:W-:Y:S01]  /*1d630*/  IMAD.MOV.U32 R2, RZ, RZ, RZ ;  /* 0x000000ffff027224 */ /* 0x000fe200078e00ff */
[----:B------:R-:W-:Y:S02]  /*1d640*/  MOV R3, 0x1d660 ;  /* 0x0001d66000037802 */ /* 0x000fe40000000f00 */
[----:B-1234-:R-:W-:Y:S05]  /*1d650*/  CALL.REL.NOINC `($__internal_65_$__cuda_sm70_shflsync_idx_p) ;  /* 0x000095b000007944 */ /* 0x01efea0003c00000 */
[----:B------:R-:W-:Y:S01]  /*1d660*/  MOV R2, R204 ;  /* 0x000000cc00027202 */ /* 0x000fe20000000f00 */
[----:B------:R-:W-:-:S05]  /*1d670*/  BRA `(.L_x_4040) ;  /* 0xffff5f3000007947 */ /* 0x000fca000383ffff */
.L_x_3931:
[----:B------:R-:W-:Y:S01]  /*1d680*/  MOV R2, RZ ;  /* 0x000000ff00027202 */ /* 0x000fe20000000f00 */
[----:B------:R-:W-:Y:S01]  /*1d690*/  IMAD.MOV.U32 R100, RZ, RZ, R103 ;  /* 0x000000ffff647224 */ /* 0x000fe200078e0067 */
[----:B------:R-:W-:Y:S01]  /*1d6a0*/  MOV R3, 0x1d6d0 ;  /* 0x0001d6d000037802 */ /* 0x000fe20000000f00 */
[----:B------:R-:W-:Y:S02]  /*1d6b0*/  IMAD.MOV.U32 R203, RZ, RZ, 0x181f ;  /* 0x0000181fffcb7424 */ /* 0x000fe400078e00ff */
[----:B------:R-:W-:Y:S05]  /*1d6c0*/  CALL.REL.NOINC `($__internal_65_$__cuda_sm70_shflsync_idx_p) ;  /* 0x0000954000007944 */ /* 0x000fea0003c00000 */
[----:B------:R-:W-:Y:S01]  /*1d6d0*/  MOV R101, R204 ;  /* 0x000000cc00657202 */ /* 0x000fe20000000f00 */
[----:B------:R-:W-:-:S05]  /*1d6e0*/  BRA `(.L_x_4041) ;  /* 0xffff6be000007947 */ /* 0x000fca000383ffff */
.L_x_3932:
[----:B------:R-:W-:Y:S01]  /*1d6f0*/  MOV R2, RZ ;  /* 0x000000ff00027202 */ /* 0x000fe20000000f00 */
[----:B------:R-:W-:Y:S01]  /*1d700*/  IMAD.MOV.U32 R100, RZ, RZ, R146 ;  /* 0x000000ffff647224 */ /* 0x000fe200078e0092 */
[----:B------:R-:W-:Y:S01]  /*1d710*/  MOV R3, 0x1d740 ;  /* 0x0001d74000037802 */ /* 0x000fe20000000f00 */
[----:B------:R-:W-:Y:S02]  /*1d720*/  IMAD.MOV.U32 R203, RZ, RZ, 0x181f ;  /* 0x0000181fffcb7424 */ /* 0x000fe400078e00ff */
[----:B-12---:R-:W-:Y:S05]  /*1d730*/  CALL.REL.NOINC `($__internal_65_$__cuda_sm70_shflsync_idx_p) ;  /* 0x000094d000007944 */ /* 0x006fea0003c00000 */
[C---:B------:R-:W-:Y:S02]  /*1d740*/  IADD3 R2, P0, R204.reuse, R208, RZ ;  /* 0x000000d0cc027210 */ /* 0x040fe40007f1e0ff */
[----:B------:R-:W-:Y:S02]  /*1d750*/  MOV R100, R103 ;  /* 0x0000006700647202 */ /* 0x000fe40000000f00 */
[----:B------:R-:W-:Y:S01]  /*1d760*/  MOV R203, 0x181f ;  /* 0x0000181f00cb7802 */ /* 0x000fe20000000f00 */
[C---:B------:R-:W-:Y:S01]  /*1d770*/  IMAD.X R3, R101.reuse, 0x1, R193, P0 ;  /* 0x0000000165037824 */ /* 0x040fe200000e06c1 */
[C---:B------:R-:W-:Y:S04]  /*1d780*/  IADD3 R144, P0, R204.reuse, R192, RZ ;  /* 0x000000c0cc907210 */ /* 0x040fe80007f1e0ff */
[----:B------:R-:W-:Y:S01]  /*1d790*/  @!PT LDS RZ, [RZ] ;  /* 0x00000000fffff984 */ /* 0x000fe20000000800 */
[----:B------:R-:W-:Y:S01]  /*1d7a0*/  @!PT LDS RZ, [RZ] ;  /* 0x00000000fffff984 */ /* 0x000fe20000000800 */
[----:B------:R-:W-:Y:S01]  /*1d7b0*/  @!PT LDS RZ, [RZ] ;  /* 0x00000000fffff984 */ /* 0x000fe20000000800 */
[----:B------:R1:W-:Y:S01]  /*1d7c0*/  LDGSTS.E.BYPASS.LTC128B.128 [R190+0x6100], [R2.64], !P5 ;  /* 0x0610000002be7fae */ /* 0x0003e2000e901d4a */
[C---:B------:R-:W-:Y:S05]  /*1d7d0*/  IMAD.X R145, R101.reuse, 0x1, R195, P0 ;  /* 0x0000000165917824 */ /* 0x040fea00000e06c3 */
[----:B------:R2:W-:Y:S01]  /*1d7e0*/  LDGSTS.E.BYPASS.LTC128B.128 [R190+0x8100], [R144.64], !P4 ;  /* 0x0810000090be7fae */ /* 0x0005e2000e101d4a */
[----:B-1----:R-:W-:Y:S05]  /*1d7f0*/  IADD3 R2, P0, R204, R194, RZ ;  /* 0x000000c2cc027210 */ /* 0x002fea0007f1e0ff */
[----:B------:R-:W-:Y:S05]  /*1d800*/  IMAD.X R3, R101, 0x1, R191, P0 ;  /* 0x0000000165037824 */ /* 0x000fea00000e06bf */
[----:B------:R1:W-:Y:S02]  /*1d810*/  LDGSTS.E.BYPASS.LTC128B.128 [R190+0xa100], [R2.64], !P6 ;  /* 0x0a10000002be7fae */ /* 0x0003e4000f101d4a */
[----:B-1----:R-:W-:Y:S01]  /*1d820*/  MOV R3, 0x1d850 ;  /* 0x0001d85000037802 */ /* 0x002fe20000000f00 */
[----:B------:R-:W-:Y:S02]  /*1d830*/  IMAD.MOV.U32 R2, RZ, RZ, 0x1 ;  /* 0x00000001ff027424 */ /* 0x000fe400078e00ff */
[----:B--2---:R-:W-:Y:S05]  /*1d840*/  CALL.REL.NOINC `($__internal_65_$__cuda_sm70_shflsync_idx_p) ;  /* 0x000093c000007944 */ /* 0x004fea0003c00000 */
        /* <DEDUP_REMOVED lines=8> */
.L_x_3933:
[----:B------:R-:W-:Y:S01]  /*1d8d0*/  MOV R203, 0x1c1f ;  /* 0x00001c1f00cb7802 */ /* 0x000fe20000000f00 */
[----:B---3--:R-:W-:Y:S01]  /*1d8e0*/  IMAD.MOV.U32 R2, RZ, RZ, RZ ;  /* 0x000000ffff027224 */ /* 0x008fe200078e00ff */
[----:B------:R-:W-:Y:S02]  /*1d8f0*/  MOV R3, 0x1d910 ;  /* 0x0001d91000037802 */ /* 0x000fe40000000f00 */
[----:B------:R-:W-:Y:S05]  /*1d900*/  CALL.REL.NOINC `($__internal_65_$__cuda_sm70_shflsync_idx_p) ;  /* 0x0000930000007944 */ /* 0x000fea0003c00000 */
[----:B------:R-:W-:Y:S01]  /*1d910*/  MOV R3, R204 ;  /* 0x000000cc00037202 */ /* 0x000fe20000000f00 */
[----:B------:R-:W-:-:S05]  /*1d920*/  BRA `(.L_x_4043) ;  /* 0xffff6c4000007947 */ /* 0x000fca000383ffff */
.L_x_3938:
[----:B------:R-:W-:Y:S01]  /*1d930*/  MOV R203, 0x1c1f ;  /* 0x00001c1f00cb7802 */ /* 0x000fe20000000f00 */
[----:B------:R-:W-:Y:S01]  /*1d940*/  IMAD.MOV.U32 R2, RZ, RZ, 0x1 ;  /* 0x00000001ff027424 */ /* 0x000fe200078e00ff */
[----:B------:R-:W-:Y:S02]  /*1d950*/  MOV R3, 0x1d970 ;  /* 0x0001d97000037802 */ /* 0x000fe40000000f00 */
[----:B-1----:R-:W-:Y:S05]  /*1d960*/  CALL.REL.NOINC `($__internal_65_$__cuda_sm70_shflsync_idx_p) ;  /* 0x000092a000007944 */ /* 0x002fea0003c00000 */
[----:B------:R-:W-:Y:S01]  /*1d970*/  MOV R3, R204 ;  /* 0x000000cc00037202 */ /* 0x000fe20000000f00 */
[----:B------:R-:W-:-:S05]  /*1d980*/  BRA `(.L_x_4044) ;  /* 0xffff710000007947 */ /* 0x000fca000383ffff */
.L_x_3943:
[----:B------:R-:W-:Y:S02]  /*1d990*/  MOV R0, 0x2 ;  /* 0x0000000200007802 */ /* 0x000fe40000000f00 */
[----:B------:R-:W-:Y:S02]  /*1d9a0*/  MOV R2, 0x1d9c0 ;  /* 0x0001d9c000027802 */ /* 0x000fe40000000f00 */
[----:B------:R-:W-:Y:S05]  /*1d9b0*/  CALL.REL.NOINC `($__internal_64_$__cuda_sm70_shflsync_bfly_p) ;  /* 0x000091f000007944 */ /* 0x000fea0003c00000 */
[----:B------:R-:W-:-:S05]  /*1d9c0*/  BRA `(.L_x_4045) ;  /* 0xffff77c000007947 */ /* 0x000fca000383ffff */
.L_x_3944:
        /* <DEDUP_REMOVED lines=10> */
[----:B------:R-:W-:Y:S03]  /*1da70*/  MOV R2, 0x1daa0 ;  /* 0x0001daa000027802 */ /* 0x000fe60000000f00 */
[----:B------:R-:W-:Y:S02]  /*1da80*/  IMAD.MOV.U32 R100, RZ, RZ, R4 ;  /* 0x000000ffff647224 */ /* 0x000fe400078e0004 */
[----:B------:R-:W-:Y:S05]  /*1da90*/  CALL.REL.NOINC `($__internal_64_$__cuda_sm70_shflsync_bfly_p) ;  /* 0x0000911000007944 */ /* 0x000fea0003c00000 */
[----:B------:R-:W-:-:S05]  /*1daa0*/  BRA `(.L_x_4046) ;  /* 0xffff775000007947 */ /* 0x000fca000383ffff */
.L_x_3946:
[----:B------:R-:W-:Y:S01]  /*1dab0*/  IMAD.MOV.U32 R100, RZ, RZ, R201 ;  /* 0x000000ffff647224 */ /* 0x000fe200078e00c9 */
[----:B------:R-:W-:-:S02]  /*1dac0*/  MOV R0, 0x2 ;  /* 0x0000000200007802 */ /* 0x000fc40000000f00 */
[----:B------:R-:W-:Y:S02]  /*1dad0*/  MOV R2, 0x1daf0 ;  /* 0x0001daf000027802 */ /* 0x000fe40000000f00 */
[----:B------:R-:W-:Y:S05]  /*1dae0*/  CALL.REL.NOINC `($__internal_64_$__cuda_sm70_shflsync_bfly_p) ;  /* 0x000090c000007944 */ /* 0x000fea0003c00000 */
[----:B------:R-:W-:Y:S01]  /*1daf0*/  MOV R4, R0 ;  /* 0x0000000000047202 */ /* 0x000fe20000000f00 */
[----:B------:R-:W-:Y:S05]  /*1db00*/  BRA `(.L_x_4047) ;  /* 0xffff8e9000007947 */ /* 0x000fea000383ffff */
.L_x_3947:
[----:B------:R-:W-:Y:S01]  /*1db10*/  IMAD.MOV.U32 R100, RZ, RZ, R4 ;  /* 0x000000ffff647224 */ /* 0x000fe200078e0004 */
[----:B------:R-:W-:Y:S02]  /*1db20*/  MOV R0, 0x1 ;  /* 0x0000000100007802 */ /* 0x000fe40000000f00 */
[----:B------:R-:W-:Y:S02]  /*1db30*/  MOV R2, 0x1db50 ;  /* 0x0001db5000027802 */ /* 0x000fe40000000f00 */
[----:B-1----:R-:W-:Y:S05]  /*1db40*/  CALL.REL.NOINC `($__internal_64_$__cuda_sm70_shflsync_bfly_p) ;  /* 0x0000906000007944 */ /* 0x002fea0003c00000 */
[----:B------:R-:W-:Y:S01]  /*1db50*/  FADD.FTZ R4, R4, R0 ;  /* 0x0000000004047221 */ /* 0x000fe20000010000 */
[----:B------:R-:W-:Y:S02]  /*1db60*/  MOV R100, R200 ;  /* 0x000000c800647202 */ /* 0x000fe40000000f00 */
[----:B------:R-:W-:Y:S02]  /*1db70*/  MOV R0, 0x2 ;  /* 0x0000000200007802 */ /* 0x000fe40000000f00 */
[----:B------:R-:W-:Y:S02]  /*1db80*/  MOV R2, 0x1dba0 ;  /* 0x0001dba000027802 */ /* 0x000fe40000000f00 */
[----:B------:R-:W-:Y:S05]  /*1db90*/  CALL.REL.NOINC `($__internal_64_$__cuda_sm70_shflsync_bfly_p) ;  /* 0x0000901000007944 */ /* 0x000fea0003c00000 */
[----:B------:R-:W-:Y:S01]  /*1dba0*/  FADD.FTZ R200, R200, R0 ;  /* 0x00000000c8c87221 */ /* 0x000fe20000010000 */
[----:B------:R-:W-:-:S02]  /*1dbb0*/  MOV R0, 0x1 ;  /* 0x0000000100007802 */ /* 0x000fc40000000f00 */
[----:B------:R-:W-:Y:S02]  /*1dbc0*/  MOV R2, 0x1dbf0 ;  /* 0x0001dbf000027802 */ /* 0x000fe40000000f00 */
[----:B------:R-:W-:Y:S02]  /*1dbd0*/  MOV R100, R200 ;  /* 0x000000c800647202 */ /* 0x000fe40000000f00 */
[----:B------:R-:W-:Y:S05]  /*1dbe0*/  CALL.REL.NOINC `($__internal_64_$__cuda_sm70_shflsync_bfly_p) ;  /* 0x00008fc000007944 */ /* 0x000fea0003c00000 */
[----:B------:R-:W-:Y:S01]  /*1dbf0*/  MOV R3, R0 ;  /* 0x0000000000037202 */ /* 0x000fe20000000f00 */
[----:B------:R-:W-:Y:S05]  /*1dc00*/  BRA `(.L_x_4048) ;  /* 0xffff8e0000007947 */ /* 0x000fea000383ffff */
.L_x_3954:
[----:B-1234-:R-:W-:Y:S01]  /*1dc10*/  IMAD.MOV.U32 R100, RZ, RZ, R10 ;  /* 0x000000ffff647224 */ /* 0x01efe200078e000a */
[----:B------:R-:W-:Y:S01]  /*1dc20*/  MOV R2, RZ ;  /* 0x000000ff00027202 */ /* 0x000fe20000000f00 */
[----:B------:R-:W-:Y:S01]  /*1dc30*/  IMAD.MOV.U32 R203, RZ, RZ, 0x181f ;  /* 0x0000181fffcb7424 */ /* 0x000fe200078e00ff */
[----:B------:R-:W-:Y:S02]  /*1dc40*/  MOV R3, 0x1dc60 ;  /* 0x0001dc6000037802 */ /* 0x000fe40000000f00 */
[----:B------:R-:W-:Y:S05]  /*1dc50*/  CALL.REL.NOINC `($__internal_65_$__cuda_sm70_shflsync_idx_p) ;  /* 0x00008fb000007944 */ /* 0x000fea0003c00000 */
[----:B------:R-:W-:Y:S01]  /*1dc60*/  MOV R4, R204 ;  /* 0x000000cc00047202 */ /* 0x000fe20000000f00 */
[----:B------:R-:W-:Y:S05]  /*1dc70*/  BRA `(.L_x_4049) ;  /* 0xffffa5e000007947 */ /* 0x000fea000383ffff */
.L_x_3955:
[----:B------:R-:W-:Y:S01]  /*1dc80*/  IMAD.MOV.U32 R100, RZ, RZ, R12 ;  /* 0x000000ffff647224 */ /* 0x000fe200078e000c */
[----:B------:R-:W-:Y:S01]  /*1dc90*/  MOV R2, RZ ;  /* 0x000000ff00027202 */ /* 0x000fe20000000f00 */
[----:B------:R-:W-:Y:S01]  /*1dca0*/  IMAD.MOV.U32 R203, RZ, RZ, 0x181f ;  /* 0x0000181fffcb7424 */ /* 0x000fe200078e00ff */
[----:B------:R-:W-:-:S02]  /*1dcb0*/  MOV R3, 0x1dcd0 ;  /* 0x0001dcd000037802 */ /* 0x000fc40000000f00 */
[----:B-12---:R-:W-:Y:S05]  /*1dcc0*/  CALL.REL.NOINC `($__internal_65_$__cuda_sm70_shflsync_idx_p) ;  /* 0x00008f4000007944 */ /* 0x006fea0003c00000 */
[----:B------:R-:W-:Y:S01]  /*1dcd0*/  MOV R0, R204 ;  /* 0x000000cc00007202 */ /* 0x000fe20000000f00 */
[----:B------:R-:W-:Y:S05]  /*1dce0*/  BRA `(.L_x_4050) ;  /* 0xffffa59000007947 */ /* 0x000fea000383ffff */
.L_x_3958:
[----:B------:R-:W-:Y:S01]  /*1dcf0*/  IMAD.MOV.U32 R100, RZ, RZ, R10 ;  /* 0x000000ffff647224 */ /* 0x000fe200078e000a */
[----:B--2---:R-:W-:Y:S01]  /*1dd00*/  MOV R2, 0x1 ;  /* 0x0000000100027802 */ /* 0x004fe20000000f00 */
[----:B------:R-:W-:Y:S01]  /*1dd10*/  IMAD.MOV.U32 R203, RZ, RZ, 0x181f ;  /* 0x0000181fffcb7424 */ /* 0x000fe200078e00ff */
[----:B------:R-:W-:-:S02]  /*1dd20*/  MOV R3, 0x1dd40 ;  /* 0x0001dd4000037802 */ /* 0x000fc40000000f00 */
[----:B-1-34-:R-:W-:Y:S05]  /*1dd30*/  CALL.REL.NOINC `($__internal_65_$__cuda_sm70_shflsync_idx_p) ;  /* 0x00008ed000007944 */ /* 0x01afea0003c00000 */
        /* <DEDUP_REMOVED lines=8> */
.L_x_3961:
[----:B------:R-:W-:Y:S01]  /*1ddc0*/  IMAD.MOV.U32 R100, RZ, RZ, R10 ;  /* 0x000000ffff647224 */ /* 0x000fe200078e000a */
[----:B-1----:R-:W-:Y:S01]  /*1ddd0*/  MOV R2, 0x2 ;  /* 0x0000000200027802 */ /* 0x002fe20000000f00 */
[----:B------:R-:W-:Y:S01]  /*1dde0*/  IMAD.MOV.U32 R203, RZ, RZ, 0x181f ;  /* 0x0000181fffcb7424 */ /* 0x000fe200078e00ff */
[----:B------:R-:W-:Y:S02]  /*1ddf0*/  MOV R3, 0x1de10 ;  /* 0x0001de1000037802 */ /* 0x000fe40000000f00 */
[----:B--234-:R-:W-:Y:S05]  /*1de00*/  CALL.REL.NOINC `($__internal_65_$__cuda_sm70_shflsync_idx_p) ;  /* 0x00008e0000007944 */ /* 0x01cfea0003c00000 */
[----:B------:R-:W-:Y:S01]  /*1de10*/  MOV R4, R204 ;  /* 0x000000cc00047202 */ /* 0x000fe20000000f00 */
[----:B------:R-:W-:Y:S05]  /*1de20*/  BRA `(.L_x_4052) ;  /* 0xffffa70000007947 */ /* 0x000fea000383ffff */
.L_x_3962:
[----:B------:R-:W-:Y:S01]  /*1de30*/  IMAD.MOV.U32 R100, RZ, RZ, R12 ;  /* 0x000000ffff647224 */ /* 0x000fe200078e000c */
[----:B------:R-:W-:Y:S01]  /*1de40*/  MOV R2, 0x2 ;  /* 0x0000000200027802 */ /* 0x000fe20000000f00 */
[----:B------:R-:W-:Y:S01]  /*1de50*/  IMAD.MOV.U32 R203, RZ, RZ, 0x181f ;  /* 0x0000181fffcb7424 */ /* 0x000fe200078e00ff */
[----:B------:R-:W-:Y:S02]  /*1de60*/  MOV R3, 0x1de80 ;  /* 0x0001de8000037802 */ /* 0x000fe40000000f00 */
[----:B-1234-:R-:W-:Y:S05]  /*1de70*/  CALL.REL.NOINC `($__internal_65_$__cuda_sm70_shflsync_idx_p) ;  /* 0x00008d9000007944 */ /* 0x01efea0003c00000 */
[----:B------:R-:W-:Y:S01]  /*1de80*/  MOV R0, R204 ;  /* 0x000000cc00007202 */ /* 0x000fe20000000f00 */
[----:B------:R-:W-:Y:S05]  /*1de90*/  BRA `(.L_x_4053) ;  /* 0xffffa6b000007947 */ /* 0x000fea000383ffff */
.L_x_3965:
[----:B------:R-:W-:Y:S01]  /*1dea0*/  IMAD.MOV.U32 R100, RZ, RZ, R10 ;  /* 0x000000ffff647224 */ /* 0x000fe200078e000a */
[----:B-1----:R-:W-:Y:S01]  /*1deb0*/  MOV R2, 0x3 ;  /* 0x0000000300027802 */ /* 0x002fe20000000f00 */
[----:B------:R-:W-:Y:S01]  /*1dec0*/  IMAD.MOV.U32 R203, RZ, RZ, 0x181f ;  /* 0x0000181fffcb7424 */ /* 0x000fe200078e00ff */
[----:B------:R-:W-:-:S02]  /*1ded0*/  MOV R3, 0x1def0 ;  /* 0x0001def000037802 */ /* 0x000fc40000000f00 */
[----:B--234-:R-:W-:Y:S05]  /*1dee0*/  CALL.REL.NOINC `($__internal_65_$__cuda_sm70_shflsync_idx_p) ;  /* 0x00008d2000007944 */ /* 0x01cfea0003c00000 */
        /* <DEDUP_REMOVED lines=8> */
.L_x_3967:
[----:B------:R-:W-:Y:S01]  /*1df70*/  IMAD.MOV.U32 R100, RZ, RZ, R5 ;  /* 0x000000ffff647224 */ /* 0x000fe200078e0005 */
[----:B------:R-:W-:Y:S01]  /*1df80*/  MOV R2, RZ ;  /* 0x000000ff00027202 */ /* 0x000fe20000000f00 */
[----:B------:R-:W-:Y:S01]  /*1df90*/  IMAD.MOV.U32 R203, RZ, RZ, 0x1c1f ;  /* 0x00001c1fffcb7424 */ /* 0x000fe200078e00ff */
[----:B------:R-:W-:Y:S02]  /*1dfa0*/  MOV R3, 0x1dfc0 ;  /* 0x0001dfc000037802 */ /* 0x000fe40000000f00 */
[----:B------:R-:W-:Y:S05]  /*1dfb0*/  CALL.REL.NOINC `($__internal_65_$__cuda_sm70_shflsync_idx_p) ;  /* 0x00008c5000007944 */ /* 0x000fea0003c00000 */
[----:B------:R-:W-:Y:S01]  /*1dfc0*/  MOV R4, R204 ;  /* 0x000000cc00047202 */ /* 0x000fe20000000f00 */
[----:B------:R-:W-:Y:S05]  /*1dfd0*/  BRA `(.L_x_4055) ;  /* 0xffffaa2000007947 */ /* 0x000fea000383ffff */
.L_x_3968:
[----:B------:R-:W-:Y:S01]  /*1dfe0*/  IMAD.MOV.U32 R100, RZ, RZ, R12 ;  /* 0x000000ffff647224 */ /* 0x000fe200078e000c */
[----:B------:R-:W-:Y:S01]  /*1dff0*/  MOV R2, RZ ;  /* 0x000000ff00027202 */ /* 0x000fe20000000f00 */
[----:B------:R-:W-:Y:S01]  /*1e000*/  IMAD.MOV.U32 R203, RZ, RZ, 0x1c1f ;  /* 0x00001c1fffcb7424 */ /* 0x000fe200078e00ff */
[----:B------:R-:W-:Y:S02]  /*1e010*/  MOV R3, 0x1e030 ;  /* 0x0001e03000037802 */ /* 0x000fe40000000f00 */
[----:B-12---:R-:W-:Y:S05]  /*1e020*/  CALL.REL.NOINC `($__internal_65_$__cuda_sm70_shflsync_idx_p) ;  /* 0x00008be000007944 */ /* 0x006fea0003c00000 */
[----:B------:R-:W-:Y:S01]  /*1e030*/  MOV R0, R204 ;  /* 0x000000cc00007202 */ /* 0x000fe20000000f00 */
[----:B------:R-:W-:Y:S05]  /*1e040*/  BRA `(.L_x_4056) ;  /* 0xffffa9d000007947 */ /* 0x000fea000383ffff */
.L_x_3971:
        /* <DEDUP_REMOVED lines=13> */
.L_x_3975:
[----:B------:R-:W-:Y:S01]  /*1e120*/  IMAD.MOV.U32 R100, RZ, RZ, R5 ;  /* 0x000000ffff647224 */ /* 0x000fe200078e0005 */
[----:B------:R-:W-:Y:S01]  /*1e130*/  MOV R2, RZ ;  /* 0x000000ff00027202 */ /* 0x000fe20000000f00 */
[----:B------:R-:W-:Y:S01]  /*1e140*/  IMAD.MOV.U32 R203, RZ, RZ, 0x181f ;  /* 0x0000181fffcb7424 */ /* 0x000fe200078e00ff */
[----:B------:R-:W-:Y:S02]  /*1e150*/  MOV R3, 0x1e170 ;  /* 0x0001e17000037802 */ /* 0x000fe40000000f00 */
[----:B--2---:R-:W-:Y:S05]  /*1e160*/  CALL.REL.NOINC `($__internal_65_$__cuda_sm70_shflsync_idx_p) ;  /* 0x00008aa000007944 */ /* 0x004fea0003c00000 */
[----:B------:R-:W-:Y:S01]  /*1e170*/  MOV R4, R204 ;  /* 0x000000cc00047202 */ /* 0x000fe20000000f00 */
[----:B------:R-:W-:Y:S05]  /*1e180*/  BRA `(.L_x_4058) ;  /* 0xffffc3d000007947 */ /* 0x000fea000383ffff */
.L_x_3976:
[----:B------:R-:W-:Y:S01]  /*1e190*/  IMAD.MOV.U32 R100, RZ, RZ, R12 ;  /* 0x000000ffff647224 */ /* 0x000fe200078e000c */
[----:B------:R-:W-:Y:S01]  /*1e1a0*/  MOV R2, RZ ;  /* 0x000000ff00027202 */ /* 0x000fe20000000f00 */
[----:B------:R-:W-:Y:S01]  /*1e1b0*/  IMAD.MOV.U32 R203, RZ, RZ, 0x181f ;  /* 0x0000181fffcb7424 */ /* 0x000fe200078e00ff */
[----:B------:R-:W-:Y:S02]  /*1e1c0*/  MOV R3, 0x1e1e0 ;  /* 0x0001e1e000037802 */ /* 0x000fe40000000f00 */
[----:B-123--:R-:W-:Y:S05]  /*1e1d0*/  CALL.REL.NOINC `($__internal_65_$__cuda_sm70_shflsync_idx_p) ;  /* 0x00008a3000007944 */ /* 0x00efea0003c00000 */
[----:B------:R-:W-:Y:S01]  /*1e1e0*/  MOV R0, R204 ;  /* 0x000000cc00007202 */ /* 0x000fe20000000f00 */
[----:B------:R-:W-:Y:S05]  /*1e1f0*/  BRA `(.L_x_4059) ;  /* 0xffffc38000007947 */ /* 0x000fea000383ffff */
.L_x_3979:
        /* <DEDUP_REMOVED lines=13> */
.L_x_3982:
[----:B------:R-:W-:Y:S01]  /*1e2d0*/  IMAD.MOV.U32 R100, RZ, RZ, R5 ;  /* 0x000000ffff647224 */ /* 0x000fe200078e0005 */
[----:B-1----:R-:W-:Y:S01]  /*1e2e0*/  MOV R2, 0x2 ;  /* 0x0000000200027802 */ /* 0x002fe20000000f00 */
[----:B------:R-:W-:Y:S01]  /*1e2f0*/  IMAD.MOV.U32 R203, RZ, RZ, 0x181f ;  /* 0x0000181fffcb7424 */ /* 0x000fe200078e00ff */
[----:B------:R-:W-:Y:S02]  /*1e300*/  MOV R3, 0x1e320 ;  /* 0x0001e32000037802 */ /* 0x000fe40000000f00 */
[----:B--234-:R-:W-:Y:S05]  /*1e310*/  CALL.REL.NOINC `($__internal_65_$__cuda_sm70_shflsync_idx_p) ;  /* 0x000088f000007944 */ /* 0x01cfea0003c00000 */
[----:B------:R-:W-:Y:S01]  /*1e320*/  MOV R4, R204 ;  /* 0x000000cc00047202 */ /* 0x000fe20000000f00 */
[----:B------:R-:W-:Y:S05]  /*1e330*/  BRA `(.L_x_4061) ;  /* 0xffffc4f000007947 */ /* 0x000fea000383ffff */
.L_x_3983:
[----:B------:R-:W-:Y:S01]  /*1e340*/  IMAD.MOV.U32 R100, RZ, RZ, R12 ;  /* 0x000000ffff647224 */ /* 0x000fe200078e000c */
[----:B-1----:R-:W-:Y:S01]  /*1e350*/  MOV R2, 0x2 ;  /* 0x0000000200027802 */ /* 0x002fe20000000f00 */
[----:B------:R-:W-:Y:S01]  /*1e360*/  IMAD.MOV.U32 R203, RZ, RZ, 0x181f ;  /* 0x0000181fffcb7424 */ /* 0x000fe200078e00ff */
[----:B------:R-:W-:Y:S02]  /*1e370*/  MOV R3, 0x1e390 ;  /* 0x0001e39000037802 */ /* 0x000fe40000000f00 */
[----:B--234-:R-:W-:Y:S05]  /*1e380*/  CALL.REL.NOINC `($__internal_65_$__cuda_sm70_shflsync_idx_p) ;  /* 0x0000888000007944 */ /* 0x01cfea0003c00000 */
[----:B------:R-:W-:Y:S01]  /*1e390*/  MOV R0, R204 ;  /* 0x000000cc00007202 */ /* 0x000fe20000000f00 */
[----:B------:R-:W-:Y:S05]  /*1e3a0*/  BRA `(.L_x_4062) ;  /* 0xffffc4a000007947 */ /* 0x000fea000383ffff */
.L_x_3986:
        /* <DEDUP_REMOVED lines=13> */
.L_x_3988:
[----:B------:R-:W-:Y:S01]  /*1e480*/  IMAD.MOV.U32 R100, RZ, RZ, R101 ;  /* 0x000000ffff647224 */ /* 0x000fe200078e0065 */
[----:B------:R-:W-:Y:S01]  /*1e490*/  MOV R2, RZ ;  /* 0x000000ff00027202 */ /* 0x000fe20000000f00 */
[----:B------:R-:W-:Y:S01]  /*1e4a0*/  IMAD.MOV.U32 R203, RZ, RZ, 0x1f ;  /* 0x0000001fffcb7424 */ /* 0x000fe200078e00ff */
[----:B------:R-:W-:Y:S02]  /*1e4b0*/  MOV R3, 0x1e4d0 ;  /* 0x0001e4d000037802 */ /* 0x000fe40000000f00 */
[----:B------:R-:W-:Y:S05]  /*1e4c0*/  CALL.REL.NOINC `($__internal_65_$__cuda_sm70_shflsync_idx_p) ;  /* 0x0000874000007944 */ /* 0x000fea0003c00000 */
[----:B------:R-:W-:Y:S01]  /*1e4d0*/  MOV R9, R204 ;  /* 0x000000cc00097202 */ /* 0x000fe20000000f00 */
[----:B------:R-:W-:Y:S05]  /*1e4e0*/  BRA `(.L_x_4064) ;  /* 0xffffc6e000007947 */ /* 0x000fea000383ffff */
.L_x_3989:
[----:B------:R-:W-:Y:S01]  /*1e4f0*/  IMAD.MOV.U32 R100, RZ, RZ, R101 ;  /* 0x000000ffff647224 */ /* 0x000fe200078e0065 */
[----:B------:R-:W-:Y:S01]  /*1e500*/  MOV R2, 0x1 ;  /* 0x0000000100027802 */ /* 0x000fe20000000f00 */
[----:B------:R-:W-:Y:S01]  /*1e510*/  IMAD.MOV.U32 R203, RZ, RZ, 0x1f ;  /* 0x0000001fffcb7424 */ /* 0x000fe200078e00ff */
[----:B------:R-:W-:Y:S02]  /*1e520*/  MOV R3, 0x1e540 ;  /* 0x0001e54000037802 */ /* 0x000fe40000000f00 */
[----:B-12---:R-:W-:Y:S05]  /*1e530*/  CALL.REL.NOINC `($__internal_65_$__cuda_sm70_shflsync_idx_p) ;  /* 0x000086d000007944 */ /* 0x006fea0003c00000 */
[----:B------:R-:W-:Y:S01]  /*1e540*/  MOV R6, R204 ;  /* 0x000000cc00067202 */ /* 0x000fe20000000f00 */
[----:B------:R-:W-:Y:S05]  /*1e550*/  BRA `(.L_x_4065) ;  /* 0xffffc69000007947 */ /* 0x000fea000383ffff */
.L_x_3990:
[----:B------:R-:W-:Y:S02]  /*1e560*/  MOV R3, 0x1 ;  /* 0x0000000100037802 */ /* 0x000fe40000000f00 */
[----:B------:R-:W-:-:S02]  /*1e570*/  MOV R2, 0x1e590 ;  /* 0x0001e59000027802 */ /* 0x000fc40000000f00 */
[----:B-1234-:R-:W-:Y:S05]  /*1e580*/  CALL.REL.NOINC `($__internal_66_$__cuda_sm70_shflsync_up_p) ;  /* 0x000086e000007944 */ /* 0x01efea0003c00000 */
[----:B------:R-:W-:Y:S05]  /*1e590*/  BRA `(.L_x_4066) ;  /* 0xffffc77000007947 */ /* 0x000fea000383ffff */
.L_x_3991:
[----:B------:R-:W-:Y:S02]  /*1e5a0*/  MOV R3, 0x2 ;  /* 0x0000000200037802 */ /* 0x000fe40000000f00 */
[----:B------:R-:W-:-:S02]  /*1e5b0*/  MOV R2, 0x1e5d0 ;  /* 0x0001e5d000027802 */ /* 0x000fc40000000f00 */
[----:B--2-4-:R-:W-:Y:S05]  /*1e5c0*/  CALL.REL.NOINC `($__internal_66_$__cuda_sm70_shflsync_up_p) ;  /* 0x000086a000007944 */ /* 0x014fea0003c00000 */
        /* <DEDUP_REMOVED lines=24> */
.L_x_3995:
[----:B------:R-:W-:Y:S02]  /*1e750*/  MOV R3, 0x1 ;  /* 0x0000000100037802 */ /* 0x000fe40000000f00 */
[----:B------:R-:W-:Y:S02]  /*1e760*/  MOV R2, 0x1e780 ;  /* 0x0001e78000027802 */ /* 0x000fe40000000f00 */
[----:B------:R-:W-:Y:S05]  /*1e770*/  CALL.REL.NOINC `($__internal_66_$__cuda_sm70_shflsync_up_p) ;  /* 0x000084f000007944 */ /* 0x000fea0003c00000 */
[----:B------:R-:W-:Y:S01]  /*1e780*/  MOV R2, R4 ;  /* 0x0000000400027202 */ /* 0x000fe20000000f00 */
[----:B------:R-:W-:Y:S05]  /*1e790*/  BRA `(.L_x_4068) ;  /* 0xffffc7d000007947 */ /* 0x000fea000383ffff */
.L_x_3996:
        /* <DEDUP_REMOVED lines=27> */
.L_x_3998:
[----:B------:R-:W-:Y:S02]  /*1e950*/  SEL R0, RZ, 0x1, P0 ;  /* 0x00000001ff007807 */ /* 0x000fe40000000000 */
[----:B------:R-:W-:Y:S02]  /*1e960*/  MOV R2, 0x1e980 ;  /* 0x0001e98000027802 */ /* 0x000fe40000000f00 */
[----:B-1----:R-:W-:Y:S05]  /*1e970*/  CALL.REL.NOINC `($__internal_67_$__cuda_sm70_votesync_ballot) ;  /* 0x0000835000007944 */ /* 0x002fea0003c00000 */
[----:B------:R-:W-:Y:S01]  /*1e980*/  MOV R5, R0 ;  /* 0x0000000000057202 */ /* 0x000fe20000000f00 */
[----:B------:R-:W-:Y:S05]  /*1e990*/  BRA `(.L_x_4070) ;  /* 0xffffc76000007947 */ /* 0x000fea000383ffff */
.L_x_3999:
[----:B------:R-:W-:Y:S01]  /*1e9a0*/  IMAD.MOV.U32 R100, RZ, RZ, R7 ;  /* 0x000000ffff647224 */ /* 0x000fe200078e0007 */
[----:B------:R-:W-:Y:S01]  /*1e9b0*/  MOV R2, R0 ;  /* 0x0000000000027202 */ /* 0x000fe20000000f00 */
[----:B------:R-:W-:Y:S01]  /*1e9c0*/  IMAD.MOV.U32 R203, RZ, RZ, 0x1f ;  /* 0x0000001fffcb7424 */ /* 0x000fe200078e00ff */
[----:B------:R-:W-:Y:S02]  /*1e9d0*/  MOV R3, 0x1e9f0 ;  /* 0x0001e9f000037802 */ /* 0x000fe40000000f00 */
[----:B-1----:R-:W-:Y:S05]  /*1e9e0*/  CALL.REL.NOINC `($__internal_65_$__cuda_sm70_shflsync_idx_p) ;  /* 0x0000822000007944 */ /* 0x002fea0003c00000 */
[----:B------:R-:W-:Y:S01]  /*1e9f0*/  IMAD.MOV.U32 R7, RZ, RZ, R204 ;  /* 0x000000ffff077224 */ /* 0x000fe200078e00cc */
[----:B------:R-:W-:Y:S01]  /*1ea00*/  MOV R2, R0 ;  /* 0x0000000000027202 */ /* 0x000fe20000000f00 */
[----:B------:R-:W-:Y:S01]  /*1ea10*/  IMAD.MOV.U32 R100, RZ, RZ, R8 ;  /* 0x000000ffff647224 */ /* 0x000fe200078e0008 */
[----:B------:R-:W-:-:S02]  /*1ea20*/  MOV R203, 0x1f ;  /* 0x0000001f00cb7802 */ /* 0x000fc40000000f00 */
[----:B------:R-:W-:Y:S02]  /*1ea30*/  MOV R3, 0x1ea50 ;  /* 0x0001ea5000037802 */ /* 0x000fe40000000f00 */
[----:B------:R-:W-:Y:S05]  /*1ea40*/  CALL.REL.NOINC `($__internal_65_$__cuda_sm70_shflsync_idx_p) ;  /* 0x000081c000007944 */ /* 0x000fea0003c00000 */
[----:B------:R-:W-:Y:S01]  /*1ea50*/  MOV R8, R204 ;  /* 0x000000cc00087202 */ /* 0x000fe20000000f00 */
[----:B------:R-:W-:Y:S05]  /*1ea60*/  BRA `(.L_x_4071) ;  /* 0xffffc6e000007947 */ /* 0x000fea000383ffff */
.L_x_4002:
[----:B------:R-:W-:Y:S01]  /*1ea70*/  IMAD.MOV.U32 R100, RZ, RZ, R4 ;  /* 0x000000ffff647224 */ /* 0x000fe200078e0004 */
[----:B------:R-:W-:Y:S01]  /*1ea80*/  MOV R2, R0 ;  /* 0x0000000000027202 */ /* 0x000fe20000000f00 */
[----:B------:R-:W-:Y:S01]  /*1ea90*/  IMAD.MOV.U32 R203, RZ, RZ, 0x1f ;  /* 0x0000001fffcb7424 */ /* 0x000fe200078e00ff */
[----:B------:R-:W-:Y:S02]  /*1eaa0*/  MOV R3, 0x1eac0 ;  /* 0x0001eac000037802 */ /* 0x000fe40000000f00 */
[----:B-1-34-:R-:W-:Y:S05]  /*1eab0*/  CALL.REL.NOINC `($__internal_65_$__cuda_sm70_shflsync_idx_p) ;  /* 0x0000815000007944 */ /* 0x01afea0003c00000 */
[----:B------:R-:W-:Y:S01]  /*1eac0*/  MOV R10, R204 ;  /* 0x000000cc000a7202 */ /* 0x000fe20000000f00 */
[----:B------:R-:W-:Y:S05]  /*1ead0*/  BRA `(.L_x_4001) ;  /* 0xffffc6d000007947 */ /* 0x000fea000383ffff */
        .type           $_ZN7cutlass13device_kernelIN5flash19enable_sm80_to_sm89INS1_16FlashAttnFwdSm80INS1_25CollectiveMainloopFwdSm80ILi8ELi1ELb0EN4cute5tupleIJNS5_1CILi128EEENS7_ILi64EEENS7_ILi192EEEEEELi192ENS_10bfloat16_tEfNS_4arch4Sm80ELb0ELb1ELb0ELb1ELb1ELb1ELb1ELb1EEENS1_21CollectiveEpilogueFwdINS6_IJS8_SA_S9_EEENS6_IJNS7_ILi1EEESI_SI_EEESC_SE_Li256ELb1ELb1ELb1ELb0EEENS1_36VarlenDynamicPersistentTileSchedulerILi128ELi64ELi256ELi256ELb1ELb1ELb0ELb1ELb0ELb1EEEEEEEEEvNT_6ParamsE$_ZZN5flash25CollectiveMainloopFwdSm80ILi8ELi1ELb0EN4cute5tupleIJNS1_1CILi128EEENS3_ILi64EEENS3_ILi192EEEEEELi192EN7cutlass10bfloat16_tEfNS8_4arch4Sm80ELb0ELb1ELb0ELb1ELb1ELb1ELb1ELb1EE3mmaINS_16FlashAttnFwdSm80ISC_NS_21CollectiveEpilogueFwdINS2_IJS4_S6_S5_EEENS2_IJNS3_ILi1EEESH_SH_EEES9_SB_Li256ELb1ELb1ELb1ELb0EEENS_36VarlenDynamicPersistentTileSchedulerILi128ELi64ELi256ELi256ELb1ELb1ELb0ELb1ELb0ELb1EEEE13SharedStorageENS1_6TensorINS1_11ArrayEngineIfLm96EEENS1_6LayoutINS2_IJNS2_IJNS3_ILi2EEESS_EEESH_NS3_ILi24EEEEEENS2_IJNS2_IJSH_SS_EEENS3_ILi0EEENS3_ILi4EEEEEEEEEENS_7SoftmaxILi2ELi0EEEEEbRKNSC_6ParamsERT0_RT1_iRKNS_16SeqlenInfoQKNewKILb1ELb1EEENS2_IJiiiiEEERT_ENKUlvE_clEv,@function
        .size           $_ZN7cutlass13device_kernelIN5flash19enable_sm80_to_sm89INS1_16FlashAttnFwdSm80INS1_25CollectiveMainloopFwdSm80ILi8ELi1ELb0EN4cute5tupleIJNS5_1CILi128EEENS7_ILi64EEENS7_ILi192EEEEEELi192ENS_10bfloat16_tEfNS_4arch4Sm80ELb0ELb1ELb0ELb1ELb1ELb1ELb1ELb1EEENS1_21CollectiveEpilogueFwdINS6_IJS8_SA_S9_EEENS6_IJNS7_ILi1EEESI_SI_EEESC_SE_Li256ELb1ELb1ELb1ELb0EEENS1_36VarlenDynamicPersistentTileSchedulerILi128ELi64ELi256ELi256ELb1ELb1ELb0ELb1ELb0ELb1EEEEEEEEEvNT_6ParamsE$_ZZN5flash25CollectiveMainloopFwdSm80ILi8ELi1ELb0EN4cute5tupleIJNS1_1CILi128EEENS3_ILi64EEENS3_ILi192EEEEEELi192EN7cutlass10bfloat16_tEfNS8_4arch4Sm80ELb0ELb1ELb0ELb1ELb1ELb1ELb1ELb1EE3mmaINS_16FlashAttnFwdSm80ISC_NS_21CollectiveEpilogueFwdINS2_IJS4_S6_S5_EEENS2_IJNS3_ILi1EEESH_SH_EEES9_SB_Li256ELb1ELb1ELb1ELb0EEENS_36VarlenDynamicPersistentTileSchedulerILi128ELi64ELi256ELi256ELb1ELb1ELb0ELb1ELb0ELb1EEEE13SharedStorageENS1_6TensorINS1_11ArrayEngineIfLm96EEENS1_6LayoutINS2_IJNS2_IJNS3_ILi2EEESS_EEESH_NS3_ILi24EEEEEENS2_IJNS2_IJSH_SS_EEENS3_ILi0EEENS3_ILi4EEEEEEEEEENS_7SoftmaxILi2ELi0EEEEEbRKNSC_6ParamsERT0_RT1_iRKNS_16SeqlenInfoQKNewKILb1ELb1EEENS2_IJiiiiEEERT_ENKUlvE_clEv,($__internal_64_$__cuda_sm70_shflsync_bfly_p - $_ZN7cutlass13device_kernelIN5flash19enable_sm80_to_sm89INS1_16FlashAttnFwdSm80INS1_25CollectiveMainloopFwdSm80ILi8ELi1ELb0EN4cute5tupleIJNS5_1CILi128EEENS7_ILi64EEENS7_ILi192EEEEEELi192ENS_10bfloat16_tEfNS_4arch4Sm80ELb0ELb1ELb0ELb1ELb1ELb1ELb1ELb1EEENS1_21CollectiveEpilogueFwdINS6_IJS8_SA_S9_EEENS6_IJNS7_ILi1EEESI_SI_EEESC_SE_Li256ELb1ELb1ELb1ELb0EEENS1_36VarlenDynamicPersistentTileSchedulerILi128ELi64ELi256ELi256ELb1ELb1ELb0ELb1ELb0ELb1EEEEEEEEEvNT_6ParamsE$_ZZN5flash25CollectiveMainloopFwdSm80ILi8ELi1ELb0EN4cute5tupleIJNS1_1CILi128EEENS3_ILi64EEENS3_ILi192EEEEEELi192EN7cutlass10bfloat16_tEfNS8_4arch4Sm80ELb0ELb1ELb0ELb1ELb1ELb1ELb1ELb1EE3mmaINS_16FlashAttnFwdSm80ISC_NS_21CollectiveEpilogueFwdINS2_IJS4_S6_S5_EEENS2_IJNS3_ILi1EEESH_SH_EEES9_SB_Li256ELb1ELb1ELb1ELb0EEENS_36VarlenDynamicPersistentTileSchedulerILi128ELi64ELi256ELi256ELb1ELb1ELb0ELb1ELb0ELb1EEEE13SharedStorageENS1_6TensorINS1_11ArrayEngineIfLm96EEENS1_6LayoutINS2_IJNS2_IJNS3_ILi2EEESS_EEESH_NS3_ILi24EEEEEENS2_IJNS2_IJSH_SS_EEENS3_ILi0EEENS3_ILi4EEEEEEEEEENS_7SoftmaxILi2ELi0EEEEEbRKNSC_6ParamsERT0_RT1_iRKNS_16SeqlenInfoQKNewKILb1ELb1EEENS2_IJiiiiEEERT_ENKUlvE_clEv)
$_ZN7cutlass13device_kernelIN5flash19enable_sm80_to_sm89INS1_16FlashAttnFwdSm80INS1_25CollectiveMainloopFwdSm80ILi8ELi1ELb0EN4cute5tupleIJNS5_1CILi128EEENS7_ILi64EEENS7_ILi192EEEEEELi192ENS_10bfloat16_tEfNS_4arch4Sm80ELb0ELb1ELb0ELb1ELb1ELb1ELb1ELb1EEENS1_21CollectiveEpilogueFwdINS6_IJS8_SA_S9_EEENS6_IJNS7_ILi1EEESI_SI_EEESC_SE_Li256ELb1ELb1ELb1ELb0EEENS1_36VarlenDynamicPersistentTileSchedulerILi128ELi64ELi256ELi256ELb1ELb1ELb0ELb1ELb0ELb1EEEEEEEEEvNT_6ParamsE$_ZZN5flash25CollectiveMainloopFwdSm80ILi8ELi1ELb0EN4cute5tupleIJNS1_1CILi128EEENS3_ILi64EEENS3_ILi192EEEEEELi192EN7cutlass10bfloat16_tEfNS8_4arch4Sm80ELb0ELb1ELb0ELb1ELb1ELb1ELb1ELb1EE3mmaINS_16FlashAttnFwdSm80ISC_NS_21CollectiveEpilogueFwdINS2_IJS4_S6_S5_EEENS2_IJNS3_ILi1EEESH_SH_EEES9_SB_Li256ELb1ELb1ELb1ELb0EEENS_36VarlenDynamicPersistentTileSchedulerILi128ELi64ELi256ELi256ELb1ELb1ELb0ELb1ELb0ELb1EEEE13SharedStorageENS1_6TensorINS1_11ArrayEngineIfLm96EEENS1_6LayoutINS2_IJNS2_IJNS3_ILi2EEESS_EEESH_NS3_ILi24EEEEEENS2_IJNS2_IJSH_SS_EEENS3_ILi0EEENS3_ILi4EEEEEEEEEENS_7SoftmaxILi2ELi0EEEEEbRKNSC_6ParamsERT0_RT1_iRKNS_16SeqlenInfoQKNewKILb1ELb1EEENS2_IJiiiiEEERT_ENKUlvE_clEv:
        /* <DEDUP_REMOVED lines=9> */
[----:B------:R-:W-:Y:S05]  /*1eb70*/  RET.REL.NODEC R2 `(_ZN7cutlass13device_kernelIN5flash19enable_sm80_to_sm89INS1_16FlashAttnFwdSm80INS1_25CollectiveMainloopFwdSm80ILi8ELi1ELb0EN4cute5tupleIJNS5_1CILi128EEENS7_ILi64EEENS7_ILi192EEEEEELi192ENS_10bfloat16_tEfNS_4arch4Sm80ELb0ELb1ELb0ELb1ELb1ELb1ELb1ELb1EEENS1_21CollectiveEpilogueFwdINS6_IJS8_SA_S9_EEENS6_IJNS7_ILi1EEESI_SI_EEESC_SE_Li256ELb1ELb1ELb1ELb0EEENS1_36VarlenDynamicPersistentTileSchedulerILi128ELi64ELi256ELi256ELb1ELb1ELb0ELb1ELb0ELb1EEEEEEEEEvNT_6ParamsE) ;  /* 0xfffe148002007950 */ /* 0x000fea0003c3ffff */
.L_x_4072:
        /* <DEDUP_REMOVED lines=41> */
.L_x_4075:
[----:B------:R-:W-:Y:S05]  /*1ee10*/  BSYNC B0 ;  /* 0x0000000000007941 */ /* 0x000fea0003800000 */
.L_x_4074:
        /* <DEDUP_REMOVED lines=17> */
.L_x_4124:
[----:B------:R-:W-:Y:S05]  /*1ef30*/  BRA.DIV ~URZ, `(.L_x_4077) ;  /* 0x000076527f007947 */ /* 0x000fea000b800000 */
[----:B------:R3:W4:Y:S01]  /*1ef40*/  SHFL.IDX PT, R6, R40, RZ, 0x1c1f ;  /* 0x001c1fff28067589 */ /* 0x00072200000e0000 */
[----:B--2---:R-:W-:-:S03]  /*1ef50*/  MOV R7, R5 ;  /* 0x0000000500077202 */ /* 0x004fc60000000f00 */
[----:B------:R3:W2:Y:S04]  /*1ef60*/  SHFL.IDX PT, R20, R38, RZ, 0x1c1f ;  /* 0x001c1fff26147589 */ /* 0x0006a800000e0000 */
[----:B------:R3:W1:Y:S02]  /*1ef70*/  SHFL.IDX PT, R2, R41, RZ, 0x1c1f ;  /* 0x001c1fff29027589 */ /* 0x00066400000e0000 */
.L_x_4125:
        /* <DEDUP_REMOVED lines=80> */
.L_x_4079:
[----:B------:R-:W-:Y:S05]  /*1f480*/  BSYNC B0 ;  /* 0x0000000000007941 */ /* 0x000fea0003800000 */
.L_x_4078:
        /* <DEDUP_REMOVED lines=45> */
.L_x_4126:
        /* <DEDUP_REMOVED lines=78> */
.L_x_4082:
[----:B------:R-:W-:Y:S05]  /*1fc40*/  BSYNC B0 ;  /* 0x0000000000007941 */ /* 0x000fea0003800000 */
.L_x_4081:
        /* <DEDUP_REMOVED lines=118> */
.L_x_4086:
[----:B------:R-:W-:Y:S05]  /*203b0*/  BSYNC B0 ;  /* 0x0000000000007941 */ /* 0x000fea0003800000 */
.L_x_4085:
        /* <DEDUP_REMOVED lines=54> */
.L_x_4088:
[----:B------:R-:W-:Y:S05]  /*20720*/  BSYNC B0 ;  /* 0x0000000000007941 */ /* 0x000fea0003800000 */
.L_x_4087:
        /* <DEDUP_REMOVED lines=50> */
.L_x_4090:
[----:B------:R-:W-:Y:S05]  /*20a50*/  BSYNC B0 ;  /* 0x0000000000007941 */ /* 0x000fea0003800000 */
.L_x_4089:
        /* <DEDUP_REMOVED lines=55> */
.L_x_4092:
[----:B------:R-:W-:Y:S05]  /*20dd0*/  BSYNC B0 ;  /* 0x0000000000007941 */ /* 0x000fea0003800000 */
.L_x_4091:
        /* <DEDUP_REMOVED lines=50> */
.L_x_4094:
[----:B------:R-:W-:Y:S05]  /*21100*/  BSYNC B0 ;  /* 0x0000000000007941 */ /* 0x000fea0003800000 */
.L_x_4093:
        /* <DEDUP_REMOVED lines=54> */
.L_x_4084:
[----:B------:R-:W-:Y:S05]  /*21470*/  BSYNC B1 ;  /* 0x0000000000017941 */ /* 0x000fea0003800000 */
.L_x_4083:
[----:B-1----:R-:W-:Y:S01]  /*21480*/  IADD3 R2, R68, 0x40, RZ ;  /* 0x0000004044027810 */ /* 0x002fe20007ffe0ff */
[----:B------:R-:W-:-:S03]  /*21490*/  IMAD.MOV.U32 R3, RZ, RZ, 0x0 ;  /* 0x00000000ff037424 */ /* 0x000fc600078e00ff */
[----:B------:R-:W-:Y:S01]  /*214a0*/  ISETP.GE.AND P0, PT, R2, R64, PT ;  /* 0x000000400200720c */ /* 0x000fe20003f06270 */
[----:B------:R-:W-:-:S12]  /*214b0*/  IMAD.MOV.U32 R2, RZ, RZ, R115 ;  /* 0x000000ffff027224 */ /* 0x000fd800078e0073 */
[----:B------:R-:W-:Y:S05]  /*214c0*/  @P0 RET.REL.NODEC R2 `(_ZN7cutlass13device_kernelIN5flash19enable_sm80_to_sm89INS1_16FlashAttnFwdSm80INS1_25CollectiveMainloopFwdSm80ILi8ELi1ELb0EN4cute5tupleIJNS5_1CILi128EEENS7_ILi64EEENS7_ILi192EEEEEELi192ENS_10bfloat16_tEfNS_4arch4Sm80ELb0ELb1ELb0ELb1ELb1ELb1ELb1ELb1EEENS1_21CollectiveEpilogueFwdINS6_IJS8_SA_S9_EEENS6_IJNS7_ILi1EEESI_SI_EEESC_SE_Li256ELb1ELb1ELb1ELb0EEENS1_36VarlenDynamicPersistentTileSchedulerILi128ELi64ELi256ELi256ELb1ELb1ELb0ELb1ELb0ELb1EEEEEEEEEvNT_6ParamsE) ;  /* 0xfffdeb3002000950 */ /* 0x000fea0003c3ffff */
        /* <DEDUP_REMOVED lines=49> */
.L_x_4096:
[----:B------:R-:W-:Y:S05]  /*217e0*/  BSYNC B0 ;  /* 0x0000000000007941 */ /* 0x000fea0003800000 */
.L_x_4095:
        /* <DEDUP_REMOVED lines=55> */
.L_x_4098:
[----:B------:R-:W-:Y:S05]  /*21b60*/  BSYNC B0 ;  /* 0x0000000000007941 */ /* 0x000fea0003800000 */
.L_x_4097:
        /* <DEDUP_REMOVED lines=50> */
.L_x_4100:
[----:B------:R-:W-:Y:S05]  /*21e90*/  BSYNC B0 ;  /* 0x0000000000007941 */ /* 0x000fea0003800000 */
.L_x_4099:
        /* <DEDUP_REMOVED lines=55> */
.L_x_4102:
[----:B------:R-:W-:Y:S05]  /*22210*/  BSYNC B0 ;  /* 0x0000000000007941 */ /* 0x000fea0003800000 */
.L_x_4101:
        /* <DEDUP_REMOVED lines=50> */
.L_x_4104:
[----:B------:R-:W-:Y:S05]  /*22540*/  BSYNC B0 ;  /* 0x0000000000007941 */ /* 0x000fea0003800000 */
.L_x_4103:
[----:B------:R-:W-:Y:S01]  /*22550*/  IADD3 R4, R4, 0x50, RZ ;  /* 0x0000005004047810 */ /* 0x000fe20007ffe0ff */
[----:B------:R-:W-:Y:S02]  /*22560*/  IMAD.MOV.U32 R2, RZ, RZ, R115 ;  /* 0x000000ffff027224 */ /* 0x000fe400078e0073 */
[----:B------:R-:W-:Y:S01]  /*22570*/  IMAD.MOV.U32 R3, RZ, RZ, 0x0 ;  /* 0x00000000ff037424 */ /* 0x000fe200078e00ff */
[----:B------:R-:W-:-:S13]  /*22580*/  ISETP.GE.AND P0, PT, R4, R0, PT ;  /* 0x000000000400720c */ /* 0x000fda0003f06270 */
[----:B------:R-:W-:Y:S05]  /*22590*/  @P0 RET.REL.NODEC R2 `(_ZN7cutlass13device_kernelIN5flash19enable_sm80_to_sm89INS1_16FlashAttnFwdSm80INS1_25CollectiveMainloopFwdSm80ILi8ELi1ELb0EN4cute5tupleIJNS5_1CILi128EEENS7_ILi64EEENS7_ILi192EEEEEELi192ENS_10bfloat16_tEfNS_4arch4Sm80ELb0ELb1ELb0ELb1ELb1ELb1ELb1ELb1EEENS1_21CollectiveEpilogueFwdINS6_IJS8_SA_S9_EEENS6_IJNS7_ILi1EEESI_SI_EEESC_SE_Li256ELb1ELb1ELb1ELb0EEENS1_36VarlenDynamicPersistentTileSchedulerILi128ELi64ELi256ELi256ELb1ELb1ELb0ELb1ELb0ELb1EEEEEEEEEvNT_6ParamsE) ;  /* 0xfffdda6002000950 */ /* 0x000fea0003c3ffff */
        /* <DEDUP_REMOVED lines=53> */
[----:B------:R-:W-:Y:S05]  /*228f0*/  RET.REL.NODEC R2 `(_ZN7cutlass13device_kernelIN5flash19enable_sm80_to_sm89INS1_16FlashAttnFwdSm80INS1_25CollectiveMainloopFwdSm80ILi8ELi1ELb0EN4cute5tupleIJNS5_1CILi128EEENS7_ILi64EEENS7_ILi192EEEEEELi192ENS_10bfloat16_tEfNS_4arch4Sm80ELb0ELb1ELb0ELb1ELb1ELb1ELb1ELb1EEENS1_21CollectiveEpilogueFwdINS6_IJS8_SA_S9_EEENS6_IJNS7_ILi1EEESI_SI_EEESC_SE_Li256ELb1ELb1ELb1ELb0EEENS1_36VarlenDynamicPersistentTileSchedulerILi128ELi64ELi256ELi256ELb1ELb1ELb0ELb1ELb0ELb1EEEEEEEEEvNT_6ParamsE) ;  /* 0xfffdd70002007950 */ /* 0x000fea0003c3ffff */
.L_x_4073:
[----:B-----5:R-:W-:Y:S01]  /*22900*/  ISETP.NE.AND P0, PT, R24, 0x1, PT ;  /* 0x000000011800780c */ /* 0x020fe20003f05270 */
[----:B------:R-:W-:-:S12]  /*22910*/  BSSY B0, `(.L_x_4105) ;  /* 0x0000006000007945 */ /* 0x000fd80003800000 */
[----:B------:R-:W-:Y:S05]  /*22920*/  @!P0 BRA `(.L_x_4106) ;  /* 0x0000004000008947 */ /* 0x000fea0003800000 */
[----:B------:R1:W2:Y:S04]  /*22930*/  LD.E R3, [R6.64+0x168] ;  /* 0x0001680406037980 */ /* 0x0002a8000c101900 */
[----:B-1----:R-:W3:Y:S01]  /*22940*/  LD.E R6, [R6.64+0x16c] ;  /* 0x00016c0406067980 */ /* 0x002ee2000c101900 */
[----:B--2---:R-:W-:-:S05]  /*22950*/  IMAD.HI.U32 R2, R2, R3, RZ ;  /* 0x0000000302027227 */ /* 0x004fca00078e00ff */
[----:B---3--:R-:W-:Y:S02]  /*22960*/  SHF.R.U32.HI R2, RZ, R6, R2 ;  /* 0x00000006ff027219 */ /* 0x008fe40000011602 */
.L_x_4106:
[----:B------:R-:W-:Y:S05]  /*22970*/  BSYNC B0 ;  /* 0x0000000000007941 */ /* 0x000fea0003800000 */
.L_x_4105:
        /* <DEDUP_REMOVED lines=18> */
.L_x_4127:
[----:B------:R-:W-:Y:S05]  /*22aa0*/  BRA.DIV ~URZ, `(.L_x_4108) ;  /* 0x00003e227f007947 */ /* 0x000fea000b800000 */
[----:B------:R3:W4:Y:S01]  /*22ab0*/  SHFL.IDX PT, R20, R30, RZ, 0x1c1f ;  /* 0x001c1fff1e147589 */ /* 0x00072200000e0000 */
[----:B--2---:R-:W-:-:S03]  /*22ac0*/  MOV R21, R4 ;  /* 0x0000000400157202 */ /* 0x004fc60000000f00 */
[----:B------:R3:W2:Y:S04]  /*22ad0*/  SHFL.IDX PT, R22, R28, RZ, 0x1c1f ;  /* 0x001c1fff1c167589 */ /* 0x0006a800000e0000 */
[----:B------:R3:W1:Y:S02]  /*22ae0*/  SHFL.IDX PT, R2, R31, RZ, 0x1c1f ;  /* 0x001c1fff1f027589 */ /* 0x00066400000e0000 */
.L_x_4128:
        /* <DEDUP_REMOVED lines=53> */
.L_x_4110:
[----:B------:R-:W-:Y:S05]  /*22e40*/  BSYNC B0 ;  /* 0x0000000000007941 */ /* 0x000fea0003800000 */
.L_x_4109:
[----:B-1---5:R-:W-:Y:S02]  /*22e50*/  IMAD.MOV.U32 R21, RZ, RZ, R42 ;  /* 0x000000ffff157224 */ /* 0x022fe400078e002a */
[----:B----4-:R-:W-:Y:S02]  /*22e60*/  IMAD.MOV.U32 R20, RZ, RZ, R43 ;  /* 0x000000ffff147224 */ /* 0x010fe400078e002b */
        /* <DEDUP_REMOVED lines=38> */
[----:B------:R1:W4:Y:S04]  /*230d0*/  SHFL.IDX PT, R20, R30, 0x1, 0x1c1f ;  /* 0x003c1f001e147f89 */ /* 0x00032800000e0000 */
[----:B------:R1:W3:Y:S04]  /*230e0*/  SHFL.IDX PT, R22, R28, 0x1, 0x1c1f ;  /* 0x003c1f001c167f89 */ /* 0x0002e800000e0000 */
[----:B------:R1:W1:Y:S02]  /*230f0*/  SHFL.IDX PT, R2, R31, 0x1, 0x1c1f ;  /* 0x003c1f001f027f89 */ /* 0x00026400000e0000 */
.L_x_4129:
        /* <DEDUP_REMOVED lines=51> */
.L_x_4113:
[----:B------:R-:W-:Y:S05]  /*23430*/  BSYNC B0 ;  /* 0x0000000000007941 */ /* 0x000fea0003800000 */
.L_x_4112:
[----:B-12---:R-:W2:Y:S01]  /*23440*/  LDL.64 R2, [R36+0x20] ;  /* 0x0000200024027983 */ /* 0x006ea20000100a00 */
[----:B------:R-:W-:-:S04]  /*23450*/  DEPBAR.LE SB0, 0x1 ;  /* 0x000080400000791a */ /* 0x000fc80000000000 */
[----:B----4-:R-:W3:Y:S01]  /*23460*/  LDL.64 R20, [R36+0x28] ;  /* 0x0000280024147983 */ /* 0x010ee20000100a00 */
[----:B------:R-:W-:Y:S03]  /*23470*/  WARPSYNC 0xffffffff ;  /* 0xffffffff00007948 */ /* 0x000fe60003800000 */
[----:B------:R-:W-:Y:S06]  /*23480*/  BAR.SYNC.DEFER_BLOCKING 0x0 ;  /* 0x0000000000007b1d */ /* 0x000fec0000010000 */
[----:B--2---:R1:W2:Y:S04]  /*23490*/  LD.E R22, [R2.64] ;  /* 0x0000000402167980 */ /* 0x0042a8000c101900 */
        /* <DEDUP_REMOVED lines=156> */
.L_x_4117:
[----:B------:R-:W-:Y:S05]  /*23e60*/  BSYNC B0 ;  /* 0x0000000000007941 */ /* 0x000fea0003800000 */
.L_x_4116:
        /* <DEDUP_REMOVED lines=123> */
.L_x_4119:
[----:B------:R-:W-:Y:S05]  /*24620*/  BSYNC B0 ;  /* 0x0000000000007941 */ /* 0x000fea0003800000 */
.L_x_4118:
        /* <DEDUP_REMOVED lines=122> */
.L_x_4115:
[----:B------:R-:W-:Y:S05]  /*24dd0*/  BSYNC B1 ;  /* 0x0000000000017941 */ /* 0x000fea0003800000 */
.L_x_4114:
[----:B-1----:R-:W-:Y:S01]  /*24de0*/  IADD3 R4, R68, 0x40, RZ ;  /* 0x0000004044047810 */ /* 0x002fe20007ffe0ff */
[----:B------:R-:W-:Y:S02]  /*24df0*/  IMAD.MOV.U32 R2, RZ, RZ, R115 ;  /* 0x000000ffff027224 */ /* 0x000fe400078e0073 */
[----:B------:R-:W-:Y:S01]  /*24e00*/  IMAD.MOV.U32 R3, RZ, RZ, 0x0 ;  /* 0x00000000ff037424 */ /* 0x000fe200078e00ff */
[----:B------:R-:W-:-:S13]  /*24e10*/  ISETP.GE.AND P0, PT, R4, R71, PT ;  /* 0x000000470400720c */ /* 0x000fda0003f06270 */
[----:B------:R-:W-:Y:S05]  /*24e20*/  @P0 RET.REL.NODEC R2 `(_ZN7cutlass13device_kernelIN5flash19enable_sm80_to_sm89INS1_16FlashAttnFwdSm80INS1_25CollectiveMainloopFwdSm80ILi8ELi1ELb0EN4cute5tupleIJNS5_1CILi128EEENS7_ILi64EEENS7_ILi192EEEEEELi192ENS_10bfloat16_tEfNS_4arch4Sm80ELb0ELb1ELb0ELb1ELb1ELb1ELb1ELb1EEENS1_21CollectiveEpilogueFwdINS6_IJS8_SA_S9_EEENS6_IJNS7_ILi1EEESI_SI_EEESC_SE_Li256ELb1ELb1ELb1ELb0EEENS1_36VarlenDynamicPersistentTileSchedulerILi128ELi64ELi256ELi256ELb1ELb1ELb0ELb1ELb0ELb1EEEEEEEEEvNT_6ParamsE) ;  /* 0xfffdb1d002000950 */ /* 0x000fea0003c3ffff */
        /* <DEDUP_REMOVED lines=35> */
[----:B------:R-:W-:Y:S02]  /*25060*/  SHF.R.U32.HI R3, RZ, 0x10, R49 ;  /* 0x00000010ff037819 */ /* 0x000fe40000011631 */
[--C-:B------:R-:W-:Y:S02]  /*25070*/  SHF.R.U64 R5, R50, 0x10, R51.reuse ;  /* 0x0000001032057819 */ /* 0x100fe40000001233 */
[----:B------:R-:W-:-:S02]  /*25080*/  SHF.R.U32.HI R6, RZ, 0x10, R51 ;  /* 0x00000010ff067819 */ /* 0x000fc40000011633 */
[----:B------:R-:W-:Y:S02]  /*25090*/  PRMT R22, R89, 0x5410, R16 ;  /* 0x0000541059167816 */ /* 0x000fe40000000010 */
[----:B------:R-:W-:Y:S02]  /*250a0*/  LOP3.LUT R23, R23, 0xffff0000, RZ, 0xc0, !PT ;  /* 0xffff000017177812 */ /* 0x000fe400078ec0ff */
[----:B------:R-:W-:Y:S02]  /*250b0*/  PRMT R26, R91, 0x5410, R3 ;  /* 0x000054105b1a7816 */ /* 0x000fe40000000003 */
[C---:B------:R-:W-:Y:S02]  /*250c0*/  PRMT R25, R92.reuse, 0x5432, R5 ;  /* 0x000054325c197816 */ /* 0x040fe40000000005 */
        /* <DEDUP_REMOVED lines=19> */
[----:B------:R-:W-:Y:S01]  /*25200*/  IMAD.U32 R3, R11, 0x10000, RZ ;  /* 0x000100000b037824 */ /* 0x000fe200078e00ff */
[----:B------:R-:W-:Y:S01]  /*25210*/  LOP3.LUT R11, R27, 0xffff0000, RZ, 0xc0, !PT ;  /* 0xffff00001b0b7812 */ /* 0x000fe200078ec0ff */
[-C--:B------:R-:W-:Y:S02]  /*25220*/  FMUL.FTZ R10, R13, R15.reuse ;  /* 0x0000000f0d0a7220 */ /* 0x080fe40000410000 */
[----:B------:R-:W-:Y:S02]  /*25230*/  FFMA.FTZ R38, R30, R15, -R9 ;  /* 0x0000000f1e267223 */ /* 0x000fe40000010809 */
[----:B------:R-:W-:Y:S02]  /*25240*/  FMUL.FTZ R9, R12, R23 ;  /* 0x000000170c097220 */ /* 0x000fe40000410000 */
        /* <DEDUP_REMOVED lines=49> */
.L_x_4121:
[----:B------:R-:W-:Y:S05]  /*25560*/  BSYNC B0 ;  /* 0x0000000000007941 */ /* 0x000fea0003800000 */
.L_x_4120:
        /* <DEDUP_REMOVED lines=123> */
.L_x_4123:
[----:B------:R-:W-:Y:S05]  /*25d20*/  BSYNC B0 ;  /* 0x0000000000007941 */ /* 0x000fea0003800000 */
.L_x_4122:
[----:B------:R-:W-:Y:S01]  /*25d30*/  IADD3 R5, R57, 0x40, RZ ;  /* 0x0000004039057810 */ /* 0x000fe20007ffe0ff */
[----:B------:R-:W-:Y:S02]  /*25d40*/  IMAD.MOV.U32 R2, RZ, RZ, R115 ;  /* 0x000000ffff027224 */ /* 0x000fe400078e0073 */
[----:B------:R-:W-:Y:S01]  /*25d50*/  IMAD.MOV.U32 R3, RZ, RZ, 0x0 ;  /* 0x00000000ff037424 */ /* 0x000fe200078e00ff */
[----:B------:R-:W-:-:S13]  /*25d60*/  ISETP.GE.AND P0, PT, R5, R0, PT ;  /* 0x000000000500720c */ /* 0x000fda0003f06270 */
[----:B------:R-:W-:Y:S05]  /*25d70*/  @P0 RET.REL.NODEC R2 `(_ZN7cutlass13device_kernelIN5flash19enable_sm80_to_sm89INS1_16FlashAttnFwdSm80INS1_25CollectiveMainloopFwdSm80ILi8ELi1ELb0EN4cute5tupleIJNS5_1CILi128EEENS7_ILi64EEENS7_ILi192EEEEEELi192ENS_10bfloat16_tEfNS_4arch4Sm80ELb0ELb1ELb0ELb1ELb1ELb1ELb1ELb1EEENS1_21CollectiveEpilogueFwdINS6_IJS8_SA_S9_EEENS6_IJNS7_ILi1EEESI_SI_EEESC_SE_Li256ELb1ELb1ELb1ELb0EEENS1_36VarlenDynamicPersistentTileSchedulerILi128ELi64ELi256ELi256ELb1ELb1ELb0ELb1ELb0ELb1EEEEEEEEEvNT_6ParamsE) ;  /* 0xfffda28002000950 */ /* 0x000fea0003c3ffff */
        /* <DEDUP_REMOVED lines=40> */
[----:B------:R-:W-:Y:S02]  /*26000*/  PRMT R22, R101, 0x5410, R2 ;  /* 0x0000541065167816 */ /* 0x000fe40000000002 */
[----:B------:R-:W-:Y:S01]  /*26010*/  LOP3.LUT R26, R26, 0xffff0000, RZ, 0xc0, !PT ;  /* 0xffff00001a1a7812 */ /* 0x000fe200078ec0ff */
[----:B------:R-:W-:Y:S01]  /*26020*/  IMAD.U32 R19, R18, 0x10000, RZ ;  /* 0x0001000012137824 */ /* 0x000fe200078e00ff */
[----:B------:R-:W-:Y:S02]  /*26030*/  PRMT R21, R102, 0x5432, R3 ;  /* 0x0000543266157816 */ /* 0x000fe40000000003 */
[--C-:B------:R-:W-:Y:S02]  /*26040*/  SHF.R.U64 R17, R74, 0x10, R75.reuse ;  /* 0x000000104a117819 */ /* 0x100fe4000000124b */
[----:B------:R-:W-:Y:S02]  /*26050*/  SHF.R.U32.HI R16, RZ, 0x10, R75 ;  /* 0x00000010ff107819 */ /* 0x000fe4000001164b */
[----:B------:R-:W-:-:S02]  /*26060*/  SHF.R.U32.HI R12, RZ, 0x10, R79 ;  /* 0x00000010ff0c7819 */ /* 0x000fc4000001164f */
[C---:B------:R-:W-:Y:S02]  /*26070*/  PRMT R17, R100.reuse, 0x5432, R17 ;  /* 0x0000543264117816 */ /* 0x040fe40000000011 */
        /* <DEDUP_REMOVED lines=13> */
[----:B------:R-:W-:Y:S01]  /*26150*/  LOP3.LUT R2, R6, 0xffff0000, RZ, 0xc0, !PT ;  /* 0xffff000006027812 */ /* 0x000fe200078ec0ff */
[----:B------:R-:W-:-:S02]  /*26160*/  FMUL.FTZ R10, R10, R27 ;  /* 0x0000001b0a0a7220 */ /* 0x000fc40000410000 */
[----:B------:R-:W-:Y:S02]  /*26170*/  FFMA.FTZ R27, R25, R27, -R5 ;  /* 0x0000001b191b7223 */ /* 0x000fe40000010805 */
[----:B------:R-:W-:Y:S01]  /*26180*/  IMAD.U32 R3, R6, 0x10000, RZ ;  /* 0x0001000006037824 */ /* 0x000fe200078e00ff */
[----:B------:R-:W-:Y:S01]  /*26190*/  LOP3.LUT R6, R7, 0xffff0000, RZ, 0xc0, !PT ;  /* 0xffff000007067812 */ /* 0x000fe200078ec0ff */
[----:B------:R-:W-:Y:S02]  /*261a0*/  FMUL.FTZ R5, R9, R33 ;  /* 0x0000002109057220 */ /* 0x000fe40000410000 */
[----:B------:R-:W-:Y:S02]  /*261b0*/  IMAD.U32 R0, R7, 0x10000, RZ ;  /* 0x0001000007007824 */ /* 0x000fe400078e00ff */
[----:B------:R-:W-:Y:S02]  /*261c0*/  IMAD.U32 R7, R22, 0x10000, RZ ;  /* 0x0001000016077824 */ /* 0x000fe400078e00ff */
[----:B------:R-:W-:-:S02]  /*261d0*/  FMUL.FTZ R9, R9, R26 ;  /* 0x0000001a09097220 */ /* 0x000fc40000410000 */
[----:B------:R-:W-:Y:S01]  /*261e0*/  FFMA.FTZ R25, R25, R32, R10 ;  /* 0x0000002019197223 */ /* 0x000fe2000001000a */
[----:B------:R-:W-:Y:S01]  /*261f0*/  LOP3.LUT R32, R18, 0xffff0000, RZ, 0xc0, !PT ;  /* 0xffff000012207812 */ /* 0x000fe200078ec0ff */
[----:B------:R-:W-:Y:S02]  /*26200*/  FFMA.FTZ R26, R24, R26, -R5 ;  /* 0x0000001a181a7223 */ /* 0x000fe40000010805 */
[C---:B------:R-:W-:Y:S02]  /*26210*/  FMUL.FTZ R5, R8.reuse, R19 ;  /* 0x0000001308057220 */ /* 0x040fe40000410000 */
[----:B------:R-:W-:Y:S02]  /*26220*/  FMUL.FTZ R8, R8, R7 ;  /* 0x0000000708087220 */ /* 0x000fe40000410000 */
[----:B------:R-:W-:Y:S01]  /*26230*/  FFMA.FTZ R24, R24, R33, R9 ;  /* 0x0000002118187223 */ /* 0x000fe20000010009 */
[----:B------:R-:W-:Y:S01]  /*26240*/  LOP3.LUT R9, R22, 0xffff0000, RZ, 0xc0, !PT ;  /* 0xffff000016097812 */ /* 0x000fe200078ec0ff */
[----:B------:R-:W-:-:S02]  /*26250*/  FFMA.FTZ R18, R23, R7, -R5 ;  /* 0x0000000717127223 */ /* 0x000fc40000010805 */
[----:B------:R-:W-:Y:S02]  /*26260*/  FFMA.FTZ R23, R23, R19, R8 ;  /* 0x0000001317177223 */ /* 0x000fe40000010008 */
[----:B------:R-:W-:Y:S02]  /*26270*/  FMUL.FTZ R7, R4, R32 ;  /* 0x0000002004077220 */ /* 0x000fe40000410000 */
        /* <DEDUP_REMOVED lines=11> */
[----:B------:R-:W-:Y:S01]  /*26330*/  FMUL.FTZ R4, R3, R10 ;  /* 0x0000000a03047220 */ /* 0x000fe20000410000 */
[----:B------:R-:W-:Y:S01]  /*26340*/  F2FP.BF16.PACK_AB R9, R9, R18 ;  /* 0x000000120909723e */ /* 0x000fe200000010ff */
[C---:B------:R-:W-:Y:S01]  /*26350*/  IMAD.U32 R12, R11.reuse, 0x10000, RZ ;  /* 0x000100000b0c7824 */ /* 0x040fe200078e00ff */
[----:B------:R-:W-:Y:S01]  /*26360*/  LOP3.LUT R11, R11, 0xffff0000, RZ, 0xc0, !PT ;  /* 0xffff00000b0b7812 */ /* 0x000fe200078ec0ff */
[----:B------:R-:W-:-:S02]  /*26370*/  FMUL.FTZ R3, R0, R22 ;  /* 0x0000001600037220 */ /* 0x000fc40000410000 */
[----:B------:R-:W-:Y:S02]  /*26380*/  FMUL.FTZ R0, R0, R8 ;  /* 0x0000000800007220 */ /* 0x000fe40000410000 */
[----:B------:R-:W-:Y:S02]  /*26390*/  FFMA.FTZ R5, R15, R32, R5 ;  /* 0x000000200f057223 */ /* 0x000fe40000010005 */
[----:B------:R-:W-:Y:S01]  /*263a0*/  FFMA.FTZ R3, R12, R8, -R3 ;  /* 0x000000080c037223 */ /* 0x000fe20000010803 */
[----:B------:R-:W-:Y:S01]  /*263b0*/  F2FP.BF16.PACK_AB R8, R26, R27 ;  /* 0x0000001b1a08723e */ /* 0x000fe200000010ff */
[----:B------:R-:W-:Y:S01]  /*263c0*/  FFMA.FTZ R15, R14, R10, -R7 ;  /* 0x0000000a0e0f7223 */ /* 0x000fe20000010807 */
[----:B------:R-:W-:Y:S01]  /*263d0*/  F2FP.BF16.PACK_AB R5, R5, R23 ;  /* 0x000000170505723e */ /* 0x000fe200000010ff */
[----:B------:R-:W-:Y:S02]  /*263e0*/  FFMA.FTZ R12, R12, R22, R0 ;  /* 0x000000160c0c7223 */ /* 0x000fe40000010000 */
[----:B------:R-:W-:-:S02]  /*263f0*/  FMUL.FTZ R10, R2, R17 ;  /* 0x00000011020a7220 */ /* 0x000fc40000410000 */
[----:B------:R-:W-:Y:S02]  /*26400*/  FMUL.FTZ R0, R6, R16 ;  /* 0x0000001006007220 */ /* 0x000fe40000410000 */
[-C--:B------:R-:W-:Y:S02]  /*26410*/  FMUL.FTZ R2, R2, R21.reuse ;  /* 0x0000001502027220 */ /* 0x080fe40000410000 */
[-C--:B------:R-:W-:Y:S02]  /*26420*/  FMUL.FTZ R7, R6, R20.reuse ;  /* 0x0000001406077220 */ /* 0x080fe40000410000 */
        /* <DEDUP_REMOVED lines=14> */
[----:B------:R-:W-:Y:S05]  /*26510*/  RET.REL.NODEC R2 `(_ZN7cutlass13device_kernelIN5flash19enable_sm80_to_sm89INS1_16FlashAttnFwdSm80INS1_25CollectiveMainloopFwdSm80ILi8ELi1ELb0EN4cute5tupleIJNS5_1CILi128EEENS7_ILi64EEENS7_ILi192EEEEEELi192ENS_10bfloat16_tEfNS_4arch4Sm80ELb0ELb1ELb0ELb1ELb1ELb1ELb1ELb1EEENS1_21CollectiveEpilogueFwdINS6_IJS8_SA_S9_EEENS6_IJNS7_ILi1EEESI_SI_EEESC_SE_Li256ELb1ELb1ELb1ELb0EEENS1_36VarlenDynamicPersistentTileSchedulerILi128ELi64ELi256ELi256ELb1ELb1ELb0ELb1ELb0ELb1EEEEEEEEEvNT_6ParamsE) ;  /* 0xfffd9ae002007950 */ /* 0x000fea0003c3ffff */
.L_x_4076:
[----:B------:R-:W-:Y:S01]  /*26520*/  IMAD.MOV.U32 R100, RZ, RZ, R39 ;  /* 0x000000ffff647224 */ /* 0x000fe200078e0027 */
[----:B------:R-:W-:Y:S01]  /*26530*/  MOV R2, RZ ;  /* 0x000000ff00027202 */ /* 0x000fe20000000f00 */
[----:B------:R-:W-:Y:S01]  /*26540*/  IMAD.MOV.U32 R203, RZ, RZ, 0x1c1f ;  /* 0x00001c1fffcb7424 */ /* 0x000fe200078e00ff */
[----:B------:R-:W-:-:S02]  /*26550*/  MOV R3, 0x26570 ;  /* 0x0002657000037802 */ /* 0x000fc40000000f00 */
[----:B------:R-:W-:Y:S05]  /*26560*/  CALL.REL.NOINC `($__internal_65_$__cuda_sm70_shflsync_idx_p) ;  /* 0x000006a000007944 */ /* 0x000fea0003c00000 */
[----:B------:R-:W-:Y:S01]  /*26570*/  MOV R5, R204 ;  /* 0x000000cc00057202 */ /* 0x000fe20000000f00 */
[----:B------:R-:W-:Y:S05]  /*26580*/  BRA `(.L_x_4124) ;  /* 0xffff89a000007947 */ /* 0x000fea000383ffff */
.L_x_4077:
[----:B------:R-:W-:Y:S01]  /*26590*/  IMAD.MOV.U32 R100, RZ, RZ, R40 ;  /* 0x000000ffff647224 */ /* 0x000fe200078e0028 */
[----:B------:R-:W-:Y:S01]  /*265a0*/  MOV R2, RZ ;  /* 0x000000ff00027202 */ /* 0x000fe20000000f00 */
[----:B------:R-:W-:Y:S01]  /*265b0*/  IMAD.MOV.U32 R203, RZ, RZ, 0x1c1f ;  /* 0x00001c1fffcb7424 */ /* 0x000fe200078e00ff */
[----:B------:R-:W-:-:S02]  /*265c0*/  MOV R3, 0x265e0 ;  /* 0x000265e000037802 */ /* 0x000fc40000000f00 */
[----:B-12---:R-:W-:Y:S05]  /*265d0*/  CALL.REL.NOINC `($__internal_65_$__cuda_sm70_shflsync_idx_p) ;  /* 0x0000063000007944 */ /* 0x006fea0003c00000 */
[----:B------:R-:W-:Y:S01]  /*265e0*/  IMAD.MOV.U32 R100, RZ, RZ, R38 ;  /* 0x000000ffff647224 */ /* 0x000fe200078e0026 */
[----:B------:R-:W-:Y:S01]  /*265f0*/  MOV R2, RZ ;  /* 0x000000ff00027202 */ /* 0x000fe20000000f00 */
[----:B------:R-:W-:Y:S01]  /*26600*/  IMAD.MOV.U32 R203, RZ, RZ, 0x1c1f ;  /* 0x00001c1fffcb7424 */ /* 0x000fe200078e00ff */
[----:B------:R-:W-:Y:S01]  /*26610*/  MOV R6, R204 ;  /* 0x000000cc00067202 */ /* 0x000fe20000000f00 */
[----:B------:R-:W-:Y:S01]  /*26620*/  IMAD.MOV.U32 R7, RZ, RZ, R5 ;  /* 0x000000ffff077224 */ /* 0x000fe200078e0005 */
[----:B------:R-:W-:-:S02]  /*26630*/  MOV R3, 0x26650 ;  /* 0x0002665000037802 */ /* 0x000fc40000000f00 */
[----:B------:R-:W-:Y:S05]  /*26640*/  CALL.REL.NOINC `($__internal_65_$__cuda_sm70_shflsync_idx_p) ;  /* 0x000005c000007944 */ /* 0x000fea0003c00000 */
[----:B------:R-:W-:Y:S01]  /*26650*/  IMAD.MOV.U32 R20, RZ, RZ, R204 ;  /* 0x000000ffff147224 */ /* 0x000fe200078e00cc */
[----:B------:R-:W-:Y:S01]  /*26660*/  MOV R2, RZ ;  /* 0x000000ff00027202 */ /* 0x000fe20000000f00 */
[----:B------:R-:W-:Y:S01]  /*26670*/  IMAD.MOV.U32 R100, RZ, RZ, R41 ;  /* 0x000000ffff647224 */ /* 0x000fe200078e0029 */
[----:B------:R-:W-:-:S02]  /*26680*/  MOV R203, 0x1c1f ;  /* 0x00001c1f00cb7802 */ /* 0x000fc40000000f00 */
[----:B------:R-:W-:Y:S02]  /*26690*/  MOV R3, 0x266b0 ;  /* 0x000266b000037802 */ /* 0x000fe40000000f00 */
[----:B------:R-:W-:Y:S05]  /*266a0*/  CALL.REL.NOINC `($__internal_65_$__cuda_sm70_shflsync_idx_p) ;  /* 0x0000056000007944 */ /* 0x000fea0003c00000 */
[----:B------:R-:W-:Y:S01]  /*266b0*/  MOV R2, R204 ;  /* 0x000000cc00027202 */ /* 0x000fe20000000f00 */
[----:B------:R-:W-:Y:S05]  /*266c0*/  BRA `(.L_x_4125) ;  /* 0xffff88b000007947 */ /* 0x000fea000383ffff */
.L_x_4080:
[----:B------:R-:W-:Y:S01]  /*266d0*/  IMAD.MOV.U32 R100, RZ, RZ, R39 ;  /* 0x000000ffff647224 */ /* 0x000fe200078e0027 */
[----:B------:R-:W-:Y:S01]  /*266e0*/  MOV R2, 0x1 ;  /* 0x0000000100027802 */ /* 0x000fe20000000f00 */
[----:B------:R-:W-:Y:S01]  /*266f0*/  IMAD.MOV.U32 R203, RZ, RZ, 0x1c1f ;  /* 0x00001c1fffcb7424 */ /* 0x000fe200078e00ff */
[----:B------:R-:W-:Y:S02]  /*26700*/  MOV R3, 0x26720 ;  /* 0x0002672000037802 */ /* 0x000fe40000000f00 */
[----:B---3--:R-:W-:Y:S05]  /*26710*/  CALL.REL.NOINC `($__internal_65_$__cuda_sm70_shflsync_idx_p) ;  /* 0x000004f000007944 */ /* 0x008fea0003c00000 */
[----:B------:R-:W-:Y:S01]  /*26720*/  IMAD.MOV.U32 R7, RZ, RZ, R204 ;  /* 0x000000ffff077224 */ /* 0x000fe200078e00cc */
[----:B------:R-:W-:Y:S01]  /*26730*/  MOV R2, 0x1 ;  /* 0x0000000100027802 */ /* 0x000fe20000000f00 */
[----:B------:R-:W-:Y:S01]  /*26740*/  IMAD.MOV.U32 R100, RZ, RZ, R40 ;  /* 0x000000ffff647224 */ /* 0x000fe200078e0028 */
[----:B------:R-:W-:Y:S02]  /*26750*/  MOV R203, 0x1c1f ;  /* 0x00001c1f00cb7802 */ /* 0x000fe40000000f00 */
[----:B------:R-:W-:Y:S02]  /*26760*/  MOV R3, 0x26780 ;  /* 0x0002678000037802 */ /* 0x000fe40000000f00 */
[----:B------:R-:W-:Y:S05]  /*26770*/  CALL.REL.NOINC `($__internal_65_$__cuda_sm70_shflsync_idx_p) ;  /* 0x0000049000007944 */ /* 0x000fea0003c00000 */
[----:B------:R-:W-:Y:S01]  /*26780*/  IMAD.MOV.U32 R100, RZ, RZ, R38 ;  /* 0x000000ffff647224 */ /* 0x000fe200078e0026 */
[----:B------:R-:W-:Y:S01]  /*26790*/  MOV R203, 0x1c1f ;  /* 0x00001c1f00cb7802 */ /* 0x000fe20000000f00 */
[----:B------:R-:W-:Y:S01]  /*267a0*/  IMAD.MOV.U32 R2, RZ, RZ, 0x1 ;  /* 0x00000001ff027424 */ /* 0x000fe200078e00ff */
[----:B------:R-:W-:-:S02]  /*267b0*/  MOV R6, R204 ;  /* 0x000000cc00067202 */ /* 0x000fc40000000f00 */
[----:B------:R-:W-:Y:S02]  /*267c0*/  MOV R3, 0x267e0 ;  /* 0x000267e000037802 */ /* 0x000fe40000000f00 */
[----:B------:R-:W-:Y:S05]  /*267d0*/  CALL.REL.NOINC `($__internal_65_$__cuda_sm70_shflsync_idx_p) ;  /* 0x0000043000007944 */ /* 0x000fea0003c00000 */
[----:B------:R-:W-:Y:S01]  /*267e0*/  IMAD.MOV.U32 R5, RZ, RZ, R204 ;  /* 0x000000ffff057224 */ /* 0x000fe200078e00cc */
[----:B------:R-:W-:Y:S01]  /*267f0*/  MOV R2, 0x1 ;  /* 0x0000000100027802 */ /* 0x000fe20000000f00 */
[----:B------:R-:W-:Y:S01]  /*26800*/  IMAD.MOV.U32 R100, RZ, RZ, R41 ;  /* 0x000000ffff647224 */ /* 0x000fe200078e0029 */
[----:B------:R-:W-:Y:S02]  /*26810*/  MOV R203, 0x1c1f ;  /* 0x00001c1f00cb7802 */ /* 0x000fe40000000f00 */
[----:B------:R-:W-:Y:S02]  /*26820*/  MOV R3, 0x26840 ;  /* 0x0002684000037802 */ /* 0x000fe40000000f00 */
[----:B------:R-:W-:Y:S05]  /*26830*/  CALL.REL.NOINC `($__internal_65_$__cuda_sm70_shflsync_idx_p) ;  /* 0x000003d000007944 */ /* 0x000fea0003c00000 */
[----:B------:R-:W-:Y:S01]  /*26840*/  MOV R2, R204 ;  /* 0x000000cc00027202 */ /* 0x000fe20000000f00 */
[----:B------:R-:W-:Y:S05]  /*26850*/  BRA `(.L_x_4126) ;  /* 0xffff8f0000007947 */ /* 0x000fea000383ffff */
.L_x_4107:
[----:B------:R-:W-:Y:S01]  /*26860*/  IMAD.MOV.U32 R100, RZ, RZ, R29 ;  /* 0x000000ffff647224 */ /* 0x000fe200078e001d */
[----:B------:R-:W-:Y:S01]  /*26870*/  MOV R2, RZ ;  /* 0x000000ff00027202 */ /* 0x000fe20000000f00 */
[----:B------:R-:W-:Y:S01]  /*26880*/  IMAD.MOV.U32 R203, RZ, RZ, 0x1c1f ;  /* 0x00001c1fffcb7424 */ /* 0x000fe200078e00ff */
[----:B------:R-:W-:Y:S02]  /*26890*/  MOV R3, 0x268b0 ;  /* 0x000268b000037802 */ /* 0x000fe40000000f00 */
[----:B------:R-:W-:Y:S05]  /*268a0*/  CALL.REL.NOINC `($__internal_65_$__cuda_sm70_shflsync_idx_p) ;  /* 0x0000036000007944 */ /* 0x000fea0003c00000 */
[----:B------:R-:W-:Y:S01]  /*268b0*/  MOV R4, R204 ;  /* 0x000000cc00047202 */ /* 0x000fe20000000f00 */
[----:B------:R-:W-:Y:S05]  /*268c0*/  BRA `(.L_x_4127) ;  /* 0xffffc1d000007947 */ /* 0x000fea000383ffff */
.L_x_4108:
        /* <DEDUP_REMOVED lines=20> */
.L_x_4111:
        /* <DEDUP_REMOVED lines=11> */
[----:B------:R-:W-:Y:S01]  /*26ac0*/  MOV R21, R20 ;  /* 0x0000001400157202 */ /* 0x000fe20000000f00 */
[----:B------:R-:W-:Y:S01]  /*26ad0*/  IMAD.MOV.U32 R100, RZ, RZ, R28 ;  /* 0x000000ffff647224 */ /* 0x000fe200078e001c */
[----:B------:R-:W-:Y:S01]  /*26ae0*/  MOV R2, 0x1 ;  /* 0x0000000100027802 */ /* 0x000fe20000000f00 */
[----:B------:R-:W-:Y:S01]  /*26af0*/  IMAD.MOV.U32 R203, RZ, RZ, 0x1c1f ;  /* 0x00001c1fffcb7424 */ /* 0x000fe200078e00ff */
[----:B------:R-:W-:Y:S01]  /*26b00*/  MOV R3, 0x26b30 ;  /* 0x00026b3000037802 */ /* 0x000fe20000000f00 */
[----:B------:R-:W-:-:S02]  /*26b10*/  IMAD.MOV.U32 R20, RZ, RZ, R204 ;  /* 0x000000ffff147224 */ /* 0x000fc400078e00cc */
[----:B------:R-:W-:Y:S05]  /*26b20*/  CALL.REL.NOINC `($__internal_65_$__cuda_sm70_shflsync_idx_p) ;  /* 0x000000e000007944 */ /* 0x000fea0003c00000 */
        /* <DEDUP_REMOVED lines=8> */
        .weak           $__internal_64_$__cuda_sm70_shflsync_bfly_p
        .type           $__internal_64_$__cuda_sm70_shflsync_bfly_p,@function
        .size           $__internal_64_$__cuda_sm70_shflsync_bfly_p,($__internal_65_$__cuda_sm70_shflsync_idx_p - $__internal_64_$__cuda_sm70_shflsync_bfly_p)
$__internal_64_$__cuda_sm70_shflsync_bfly_p:
[----:B------:R-:W-:Y:S02]  /*26bb0*/  MOV R144, 0xffffffff ;  /* 0xffffffff00907802 */ /* 0x000fe40000000f00 */
[----:B------:R-:W-:Y:S02]  /*26bc0*/  MOV R3, 0x1f ;  /* 0x0000001f00037802 */ /* 0x000fe40000000f00 */
[----:B------:R-:W-:Y:S04]  /*26bd0*/  WARPSYNC R144 ;  /* 0x0000009000007348 */ /* 0x000fe80003800000 */
[----:B------:R1:W2:Y:S02]  /*26be0*/  SHFL.BFLY PT, R0, R100, R0, R3 ;  /* 0x0c00000064007389 */ /* 0x0002a400000e0003 */
[----:B-1----:R-:W-:-:S04]  /*26bf0*/  MOV R3, 0x0 ;  /* 0x0000000000037802 */ /* 0x002fc80000000f00 */
[----:B--2---:R-:W-:Y:S05]  /*26c00*/  RET.REL.NODEC R2 `(_ZN7cutlass13device_kernelIN5flash19enable_sm80_to_sm89INS1_16FlashAttnFwdSm80INS1_25CollectiveMainloopFwdSm80ILi8ELi1ELb0EN4cute5tupleIJNS5_1CILi128EEENS7_ILi64EEENS7_ILi192EEEEEELi192ENS_10bfloat16_tEfNS_4arch4Sm80ELb0ELb1ELb0ELb1ELb1ELb1ELb1ELb1EEENS1_21CollectiveEpilogueFwdINS6_IJS8_SA_S9_EEENS6_IJNS7_ILi1EEESI_SI_EEESC_SE_Li256ELb1ELb1ELb1ELb0EEENS1_36VarlenDynamicPersistentTileSchedulerILi128ELi64ELi256ELi256ELb1ELb1ELb0ELb1ELb0ELb1EEEEEEEEEvNT_6ParamsE) ;  /* 0xfffd93f002007950 */ /* 0x004fea0003c3ffff */
        .weak           $__internal_65_$__cuda_sm70_shflsync_idx_p
        .type           $__internal_65_$__cuda_sm70_shflsync_idx_p,@function
        .size           $__internal_65_$__cuda_sm70_shflsync_idx_p,($__internal_66_$__cuda_sm70_shflsync_up_p - $__internal_65_$__cuda_sm70_shflsync_idx_p)
$__internal_65_$__cuda_sm70_shflsync_idx_p:
[----:B------:R-:W-:-:S04]  /*26c10*/  MOV R204, 0xffffffff ;  /* 0xffffffff00cc7802 */ /* 0x000fc80000000f00 */
[----:B------:R-:W-:Y:S04]  /*26c20*/  WARPSYNC R204 ;  /* 0x000000cc00007348 */ /* 0x000fe80003800000 */
[----:B------:R1:W2:Y:S02]  /*26c30*/  SHFL.IDX PT, R204, R100, R2, R203 ;  /* 0x0000000264cc7389 */ /* 0x0002a400000e00cb */
[----:B-1----:R-:W-:Y:S02]  /*26c40*/  MOV R2, R3 ;  /* 0x0000000300027202 */ /* 0x002fe40000000f00 */
[----:B------:R-:W-:-:S04]  /*26c50*/  MOV R3, 0x0 ;  /* 0x0000000000037802 */ /* 0x000fc80000000f00 */
[----:B--2---:R-:W-:Y:S05]  /*26c60*/  RET.REL.NODEC R2 `(_ZN7cutlass13device_kernelIN5flash19enable_sm80_to_sm89INS1_16FlashAttnFwdSm80INS1_25CollectiveMainloopFwdSm80ILi8ELi1ELb0EN4cute5tupleIJNS5_1CILi128EEENS7_ILi64EEENS7_ILi192EEEEEELi192ENS_10bfloat16_tEfNS_4arch4Sm80ELb0ELb1ELb0ELb1ELb1ELb1ELb1ELb1EEENS1_21CollectiveEpilogueFwdINS6_IJS8_SA_S9_EEENS6_IJNS7_ILi1EEESI_SI_EEESC_SE_Li256ELb1ELb1ELb1ELb0EEENS1_36VarlenDynamicPersistentTileSchedulerILi128ELi64ELi256ELi256ELb1ELb1ELb0ELb1ELb0ELb1EEEEEEEEEvNT_6ParamsE) ;  /* 0xfffd939002007950 */ /* 0x004fea0003c3ffff */
        .weak           $__internal_66_$__cuda_sm70_shflsync_up_p
        .type           $__internal_66_$__cuda_sm70_shflsync_up_p,@function
        .size           $__internal_66_$__cuda_sm70_shflsync_up_p,($__internal_67_$__cuda_sm70_votesync_ballot - $__internal_66_$__cuda_sm70_shflsync_up_p)
$__internal_66_$__cuda_sm70_shflsync_up_p:
[----:B------:R-:W-:Y:S02]  /*26c70*/  MOV R4, RZ ;  /* 0x000000ff00047202 */ /* 0x000fe40000000f00 */
[----:B------:R-:W-:-:S04]  /*26c80*/  MOV R11, 0xffffffff ;  /* 0xffffffff000b7802 */ /* 0x000fc80000000f00 */
[----:B------:R-:W-:Y:S04]  /*26c90*/  WARPSYNC R11 ;  /* 0x0000000b00007348 */ /* 0x000fe80003800000 */
[----:B------:R1:W2:Y:S02]  /*26ca0*/  SHFL.UP PT, R4, R0, R3, R4 ;  /* 0x0400000300047389 */ /* 0x0002a400000e0004 */
[----:B-1----:R-:W-:-:S04]  /*26cb0*/  MOV R3, 0x0 ;  /* 0x0000000000037802 */ /* 0x002fc80000000f00 */
[----:B--2---:R-:W-:Y:S05]  /*26cc0*/  RET.REL.NODEC R2 `(_ZN7cutlass13device_kernelIN5flash19enable_sm80_to_sm89INS1_16FlashAttnFwdSm80INS1_25CollectiveMainloopFwdSm80ILi8ELi1ELb0EN4cute5tupleIJNS5_1CILi128EEENS7_ILi64EEENS7_ILi192EEEEEELi192ENS_10bfloat16_tEfNS_4arch4Sm80ELb0ELb1ELb0ELb1ELb1ELb1ELb1ELb1EEENS1_21CollectiveEpilogueFwdINS6_IJS8_SA_S9_EEENS6_IJNS7_ILi1EEESI_SI_EEESC_SE_Li256ELb1ELb1ELb1ELb0EEENS1_36VarlenDynamicPersistentTileSchedulerILi128ELi64ELi256ELi256ELb1ELb1ELb0ELb1ELb0ELb1EEEEEEEEEvNT_6ParamsE) ;  /* 0xfffd933002007950 */ /* 0x004fea0003c3ffff */
        .weak           $__internal_67_$__cuda_sm70_votesync_ballot
        .type           $__internal_67_$__cuda_sm70_votesync_ballot,@function
        .size           $__internal_67_$__cuda_sm70_votesync_ballot,(.L_x_6299 - $__internal_67_$__cuda_sm70_votesync_ballot)
$__internal_67_$__cuda_sm70_votesync_ballot:
[----:B------:R-:W-:Y:S01]  /*26cd0*/  ISETP.NE.U32.AND P0, PT, R0, 0x1, PT ;  /* 0x000000010000780c */ /* 0x000fe20003f05070 */
[----:B------:R-:W-:-:S04]  /*26ce0*/  IMAD.MOV.U32 R3, RZ, RZ, -0x1 ;  /* 0xffffffffff037424 */ /* 0x000fc800078e00ff */
[----:B------:R-:W-:Y:S08]  /*26cf0*/  WARPSYNC R3 ;  /* 0x0000000300007348 */ /* 0x000ff00003800000 */
[----:B------:R-:W-:-:S04]  /*26d00*/  VOTE.ANY R0, PT, !P0 ;  /* 0x0000000000007806 */ /* 0x000fc800040e0100 */
[----:B------:R-:W-:Y:S01]  /*26d10*/  LOP3.LUT R0, R0, R3, RZ, 0xc0, !PT ;  /* 0x0000000300007212 */ /* 0x000fe200078ec0ff */
[----:B------:R-:W-:-:S04]  /*26d20*/  IMAD.MOV.U32 R3, RZ, RZ, 0x0 ;  /* 0x00000000ff037424 */ /* 0x000fc800078e00ff */
[----:B------:R-:W-:Y:S05]  /*26d30*/  RET.REL.NODEC R2 `(_ZN7cutlass13device_kernelIN5flash19enable_sm80_to_sm89INS1_16FlashAttnFwdSm80INS1_25CollectiveMainloopFwdSm80ILi8ELi1ELb0EN4cute5tupleIJNS5_1CILi128EEENS7_ILi64EEENS7_ILi192EEEEEELi192ENS_10bfloat16_tEfNS_4arch4Sm80ELb0ELb1ELb0ELb1ELb1ELb1ELb1ELb1EEENS1_21CollectiveEpilogueFwdINS6_IJS8_SA_S9_EEENS6_IJNS7_ILi1EEESI_SI_EEESC_SE_Li256ELb1ELb1ELb1ELb0EEENS1_36VarlenDynamicPersistentTileSchedulerILi128ELi64ELi256ELi256ELb1ELb1ELb0ELb1ELb0ELb1EEEEEEEEEvNT_6ParamsE) ;  /* 0xfffd92c002007950 */ /* 0x000fea0003c3ffff */
.L_x_4130:
        /* <DEDUP_REMOVED lines=12> */
.L_x_6299:


//--------------------- .text._ZN7cutlass13device_kernelIN5flash19enable_sm80_to_sm89INS1_16FlashAttnFwdSm80INS1_25CollectiveMainloopFwdSm80ILi8ELi1ELb0EN4cute5tupleIJNS5_1CILi128EEENS7_ILi64EEENS7_ILi192EEEEEELi192ENS_10bfloat16_tEfNS_4arch4Sm80ELb1ELb0ELb0ELb0ELb1ELb0ELb1ELb1EEENS1_21CollectiveEpilogueFwdINS6_IJS8_SA_S9_EEENS6_IJNS7_ILi1EEESI_SI_EEESC_SE_Li256ELb0ELb1ELb1ELb0EEENS1_30DynamicPersistentTileSchedulerILi256ELi256ELb1ELb1ELb0EEEEEEEEEvNT_6ParamsE --------------------------
	.section	.text._ZN7cutlass13device_kernelIN5flash19enable_sm80_to_sm89INS1_16FlashAttnFwdSm80INS1_25CollectiveMainloopFwdSm80ILi8ELi1ELb0EN4cute5tupleIJNS5_1CILi128EEENS7_ILi64EEENS7_ILi192EEEEEELi192ENS_10bfloat16_tEfNS_4arch4Sm80ELb1ELb0ELb0ELb0ELb1ELb0ELb1ELb1EEENS1_21CollectiveEpilogueFwdINS6_IJS8_SA_S9_EEENS6_IJNS7_ILi1EEESI_SI_EEESC_SE_Li256ELb0ELb1ELb1ELb0EEENS1_30DynamicPersistentTileSchedulerILi256ELi256ELb1ELb1ELb0EEEEEEEEEvNT_6ParamsE,"ax",@progbits
	.sectioninfo	@"SHI_REGISTERS=255"
	.align	128
.text._ZN7cutlass13device_kernelIN5flash19enable_sm80_to_sm89INS1_16FlashAttnFwdSm80INS1_25CollectiveMainloopFwdSm80ILi8ELi1ELb0EN4cute5tupleIJNS5_1CILi128EEENS7_ILi64EEENS7_ILi192EEEEEELi192ENS_10bfloat16_tEfNS_4arch4Sm80ELb1ELb0ELb0ELb0ELb1ELb0ELb1ELb1EEENS1_21CollectiveEpilogueFwdINS6_IJS8_SA_S9_EEENS6_IJNS7_ILi1EEESI_SI_EEESC_SE_Li256ELb0ELb1ELb1ELb0EEENS1_30DynamicPersistentTileSchedulerILi256ELi256ELb1ELb1ELb0EEEEEEEEEvNT_6ParamsE:
        .type           _ZN7cutlass13device_kernelIN5flash19enable_sm80_to_sm89INS1_16FlashAttnFwdSm80INS1_25CollectiveMainloopFwdSm80ILi8ELi1ELb0EN4cute5tupleIJNS5_1CILi128EEENS7_ILi64EEENS7_ILi192EEEEEELi192ENS_10bfloat16_tEfNS_4arch4Sm80ELb1ELb0ELb0ELb0ELb1ELb0ELb1ELb1EEENS1_21CollectiveEpilogueFwdINS6_IJS8_SA_S9_EEENS6_IJNS7_ILi1EEESI_SI_EEESC_SE_Li256ELb0ELb1ELb1ELb0EEENS1_30DynamicPersistentTileSchedulerILi256ELi256ELb1ELb1ELb0EEEEEEEEEvNT_6ParamsE,@function
        .size           _ZN7cutlass13device_kernelIN5flash19enable_sm80_to_sm89INS1_16FlashAttnFwdSm80INS1_25CollectiveMainloopFwdSm80ILi8ELi1ELb0EN4cute5tupleIJNS5_1CILi128EEENS7_ILi64EEENS7_ILi192EEEEEELi192ENS_10bfloat16_tEfNS_4arch4Sm80ELb1ELb0ELb0ELb0ELb1ELb0ELb1ELb1EEENS1_21CollectiveEpilogueFwdINS6_IJS8_SA_S9_EEENS6_IJNS7_ILi1EEESI_SI_EEESC_SE_Li256ELb0ELb1ELb1ELb0EEENS1_30DynamicPersistentTileSchedulerILi256ELi256ELb1ELb1ELb0EEEEEEEEEvNT_6ParamsE,(.L_x_6305 - _ZN7cutlass13device_kernelIN5flash19enable_sm80_to_sm89INS1_16FlashAttnFwdSm80INS1_25CollectiveMainloopFwdSm80ILi8ELi1ELb0EN4cute5tupleIJNS5_1CILi128EEENS7_ILi64EEENS7_ILi192EEEEEELi192ENS_10bfloat16_tEfNS_4arch4Sm80ELb1ELb0ELb0ELb0ELb1ELb0ELb1ELb1EEENS1_21CollectiveEpilogueFwdINS6_IJS8_SA_S9_EEENS6_IJNS7_ILi1EEESI_SI_EEESC_SE_Li256ELb0ELb1ELb1ELb0EEENS1_30DynamicPersistentTileSchedulerILi256ELi256ELb1ELb1ELb0EEEEEEEEEvNT_6ParamsE)
        .other          _ZN7cutlass13device_kernelIN5flash19enable_sm80_to_sm89INS1_16FlashAttnFwdSm80INS1_25CollectiveMainloopFwdSm80ILi8ELi1ELb0EN4cute5tupleIJNS5_1CILi128EEENS7_ILi64EEENS7_ILi192EEEEEELi192ENS_10bfloat16_tEfNS_4arch4Sm80ELb1ELb0ELb0ELb0ELb1ELb0ELb1ELb1EEENS1_21CollectiveEpilogueFwdINS6_IJS8_SA_S9_EEENS6_IJNS7_ILi1EEESI_SI_EEESC_SE_Li256ELb0ELb1ELb1ELb0EEENS1_30DynamicPersistentTileSchedulerILi256ELi256ELb1ELb1ELb0EEEEEEEEEvNT_6ParamsE,@"STO_CUDA_ENTRY STV_DEFAULT"
_ZN7cutlass13device_kernelIN5flash19enable_sm80_to_sm89INS1_16FlashAttnFwdSm80INS1_25CollectiveMainloopFwdSm80ILi8ELi1ELb0EN4cute5tupleIJNS5_1CILi128EEENS7_ILi64EEENS7_ILi192EEEEEELi192ENS_10bfloat16_tEfNS_4arch4Sm80ELb1ELb0ELb0ELb0ELb1ELb0ELb1ELb1EEENS1_21CollectiveEpilogueFwdINS6_IJS8_SA_S9_EEENS6_IJNS7_ILi1EEESI_SI_EEESC_SE_Li256ELb0ELb1ELb1ELb0EEENS1_30DynamicPersistentTileSchedulerILi256ELi256ELb1ELb1ELb0EEEEEEEEEvNT_6ParamsE:
        /* <DEDUP_REMOVED lines=79> */
[C---:B------:R-:W-:Y:S02]  /*04f0*/  IADD3 R208, R196.reuse, 0x40, RZ ;  /* 0x00000040c4d07810 */ /* 0x040fe40007ffe0ff */
        /* <DEDUP_REMOVED lines=15> */
[----:B------:R-:W-:Y:S02]  /*05f0*/  IADD3 R2, R225, 0x30, RZ ;  /* 0x00000030e1027810 */ /* 0x000fe40007ffe0ff */
[----:B------:R-:W-:Y:S02]  /*0600*/  LEA R167, R167, 0xc100, 0x1 ;  /* 0x0000c100a7a77811 */ /* 0x000fe400078e08ff */
[C---:B------:R-:W-:Y:S02]  /*0610*/  IADD3 R252, R225.reuse, 0x40, RZ ;  /* 0x00000040e1fc7810 */ /* 0x040fe40007ffe0ff */
[----:B------:R-:W-:Y:S01]  /*0620*/  IADD3 R251, R225, 0x48, RZ ;  /* 0x00000048e1fb7810 */ /* 0x000fe20007ffe0ff */
[----:B------:R-:W-:Y:S01]  /*0630*/  IMAD.IADD R168, R167, 0x1, R164 ;  /* 0x00000001a7a87824 */ /* 0x000fe200078e02a4 */
[----:B------:R-:W-:Y:S02]  /*0640*/  SHF.R.S32.HI R9, RZ, 0x1f, R7 ;  /* 0x0000001fff097819 */ /* 0x000fe40000011407 */
[----:B------:R-:W-:-:S02]  /*0650*/  LEA R163, R163, 0x100, 0x1 ;  /* 0x00000100a3a37811 */ /* 0x000fc400078e08ff */
[C---:B------:R-:W-:Y:S02]  /*0660*/  IADD3 R249, R225.reuse, 0x58, RZ ;  /* 0x00000058e1f97810 */ /* 0x040fe40007ffe0ff */
[C---:B------:R-:W-:Y:S01]  /*0670*/  IADD3 R248, R225.reuse, 0x60, RZ ;  /* 0x00000060e1f87810 */ /* 0x040fe20007ffe0ff */
[----:B------:R-:W-:Y:S01]  /*0680*/  IMAD.IADD R164, R164, 0x1, R163 ;  /* 0x00000001a4a47824 */ /* 0x000fe200078e02a3 */
[C---:B-1----:R-:W-:Y:S02]  /*0690*/  IADD3 R0, R225.reuse, 0x38, RZ ;  /* 0x00000038e1007810 */ /* 0x042fe40007ffe0ff */
[----:B------:R-:W-:Y:S02]  /*06a0*/  SHF.R.S32.HI R8, RZ, 0x1f, R6 ;  /* 0x0000001fff087819 */ /* 0x000fe40000011406 */
[----:B------:R-:W-:Y:S02]  /*06b0*/  SHF.R.S32.HI R7, RZ, 0x1f, R5 ;  /* 0x0000001fff077819 */ /* 0x000fe40000011405 */
[----:B------:R-:W-:-:S02]  /*06c0*/  IADD3 R250, R225, 0x50, RZ ;  /* 0x00000050e1fa7810 */ /* 0x000fc40007ffe0ff */
[C---:B------:R-:W-:Y:S02]  /*06d0*/  IADD3 R246, R225.reuse, 0x70, RZ ;  /* 0x00000070e1f67810 */ /* 0x040fe40007ffe0ff */
[----:B------:R-:W-:Y:S02]  /*06e0*/  IADD3 R245, R225, 0x78, RZ ;  /* 0x00000078e1f57810 */ /* 0x000fe40007ffe0ff */
[----:B------:R-:W-:Y:S02]  /*06f0*/  SHF.R.S32.HI R6, RZ, 0x1f, R4 ;  /* 0x0000001fff067819 */ /* 0x000fe40000011404 */
[----:B------:R-:W-:Y:S02]  /*0700*/  SHF.R.S32.HI R5, RZ, 0x1f, R3 ;  /* 0x0000001fff057819 */ /* 0x000fe40000011403 */
[----:B------:R-:W-:Y:S02]  /*0710*/  SEL R165, R165, 0xffffffc0, !P2 ;  /* 0xffffffc0a5a57807 */ /* 0x000fe40005000000 */
[----:B------:R-:W-:-:S02]  /*0720*/  IADD3 R247, R225, 0x68, RZ ;  /* 0x00000068e1f77810 */ /* 0x000fc40007ffe0ff */
[----:B------:R-:W-:Y:S01]  /*0730*/  IADD3 R243, R225, 0x88, RZ ;  /* 0x00000088e1f37810 */ /* 0x000fe20007ffe0ff */
        /* <DEDUP_REMOVED lines=30> */
.L_x_4188:
        /* <DEDUP_REMOVED lines=18> */
.L_x_4132:
[----:B------:R-:W-:-:S04]  /*0a40*/  MOV R2, c[0x0][0x554] ;  /* 0x0001550000027a02 */ /* 0x000fc80000000f00 */
[----:B------:R-:W-:Y:S02]  /*0a50*/  ISETP.NE.AND P0, PT, R2, 0x1, PT ;  /* 0x000000010200780c */ /* 0x000fe40003f05270 */
[----:B------:R-:W-:-:S11]  /*0a60*/  MOV R2, R0 ;  /* 0x0000000000027202 */ /* 0x000fd60000000f00 */
[----:B------:R-:W-:-:S05]  /*0a70*/  @P0 IMAD.HI.U32 R4, R0, c[0x0][0x558], RZ ;  /* 0x0001560000040a27 */ /* 0x000fca00078e00ff */
[----:B------:R-:W-:-:S05]  /*0a80*/  @P0 SHF.R.U32.HI R2, RZ, c[0x0][0x55c], R4 ;  /* 0x00015700ff020a19 */ /* 0x000fca0000011604 */
[----:B------:R-:W-:Y:S02]  /*0a90*/  IMAD R4, R2, c[0x0][0x554], RZ ;  /* 0x0001550002047a24 */ /* 0x000fe400078e02ff */
.L_x_4133:
[----:B------:R-:W-:Y:S05]  /*0aa0*/  BSYNC B0 ;  /* 0x0000000000007941 */ /* 0x000fea0003800000 */
.L_x_4131:
        /* <DEDUP_REMOVED lines=10> */
[----:B------:R-:W-:Y:S01]  /*0b50*/  @P1 SHF.R.U32.HI R226, RZ, c[0x0][0x550], R0 ;  /* 0x00015400ffe21a19 */ /* 0x000fe20000011600 */
[----:B------:R-:W-:-:S04]  /*0b60*/  IMAD.MOV.U32 R0, RZ, RZ, c[0x0][0x53c] ;  /* 0x00014f00ff007624 */ /* 0x000fc800078e00ff */
[----:B------:R-:W-:-:S05]  /*0b70*/  @P0 IMAD.WIDE R4, R226, R4, c[0x0][0x370] ;  /* 0x0000dc00e2040625 */ /* 0x000fca00078e0204 */
[----:B------:R1:W5:Y:S01]  /*0b80*/  @P0 LDG.E R215, [R4.64] ;  /* 0x0000000604d70981 */ /* 0x000362000c1e1900 */
[----:B------:R-:W-:Y:S01]  /*0b90*/  ISETP.NE.AND P0, PT, R0, 0x1, PT ;  /* 0x000000010000780c */ /* 0x000fe20003f05270 */
[----:B------:R-:W-:Y:S01]  /*0ba0*/  IMAD.MOV.U32 R228, RZ, RZ, R2 ;  /* 0x000000ffffe47224 */ /* 0x000fe200078e0002 */
[----:B------:R-:W-:Y:S01]  /*0bb0*/  LOP3.LUT R0, R2, 0x1ffffff, RZ, 0x3c, !PT ;  /* 0x01ffffff02007812 */ /* 0x000fe200078e3cff */
[----:B------:R-:W-:Y:S03]  /*0bc0*/  BSSY B0, `(.L_x_4134) ;  /* 0x000003d000007945 */ /* 0x000fe60003800000 */
[----:B------:R-:W-:-:S07]  /*0bd0*/  IADD3 R0, R0, c[0x0][0x53c], RZ ;  /* 0x00014f0000007a10 */ /* 0x000fce0007ffe0ff */
[----:B------:R-:W-:Y:S01]  /*0be0*/  @P0 IMAD.HI.U32 R3, R2, c[0x0][0x540], RZ ;  /* 0x0001500002030a27 */ /* 0x000fe200078e00ff */
[----:B------:R-:W-:-:S04]  /*0bf0*/  MOV R2, c[0x0][0x2c4] ;  /* 0x0000b10000027a02 */ /* 0x000fc80000000f00 */
[----:B------:R-:W-:Y:S02]  /*0c00*/  @P0 SHF.R.U32.HI R228, RZ, c[0x0][0x544], R3 ;  /* 0x00015100ffe40a19 */ /* 0x000fe40000011603 */
[----:B------:R-:W-:Y:S01]  /*0c10*/  ISETP.NE.AND P4, PT, R2, 0x1, PT ;  /* 0x000000010200780c */ /* 0x000fe20003f85270 */
[----:B------:R-:W-:Y:S02]  /*0c20*/  IMAD.MOV.U32 R2, RZ, RZ, c[0x0][0x2ac] ;  /* 0x0000ab00ff027624 */ /* 0x000fe400078e00ff */
[----:B------:R-:W-:Y:S02]  /*0c30*/  IMAD R0, R228, c[0x0][0x53c], R0 ;  /* 0x00014f00e4007a24 */ /* 0x000fe400078e0200 */
[----:B-1----:R-:W-:Y:S02]  /*0c40*/  IMAD.MOV.U32 R4, RZ, RZ, 0x40 ;  /* 0x00000040ff047424 */ /* 0x002fe400078e00ff */
[----:B------:R-:W-:Y:S02]  /*0c50*/  IMAD.SHL.U32 R229, R0, 0x80, RZ ;  /* 0x0000008000e57824 */ /* 0x000fe400078e00ff */
[----:B------:R-:W-:Y:S01]  /*0c60*/  IMAD R7, R2, c[0x0][0x1d0], RZ ;  /* 0x0000740002077a24 */ /* 0x000fe200078e02ff */
[----:B------:R-:W-:-:S02]  /*0c70*/  IADD3 R4, R4, -c[0x0][0x168], RZ ;  /* 0x80005a0004047a10 */ /* 0x000fc40007ffe0ff */
[----:B------:R-:W-:-:S03]  /*0c80*/  IADD3 R0, R229, 0x7f, RZ ;  /* 0x0000007fe5007810 */ /* 0x000fc60007ffe0ff */
[----:B------:R-:W-:Y:S01]  /*0c90*/  IMAD R2, R2, c[0x0][0x1d0], R4 ;  /* 0x0000740002027a24 */ /* 0x000fe200078e0204 */
[----:B------:R-:W-:Y:S01]  /*0ca0*/  IADD3 R4, R7, 0x3f, RZ ;  /* 0x0000003f07047810 */ /* 0x000fe20007ffe0ff */
        /* <DEDUP_REMOVED lines=8> */
[----:B------:R-:W-:Y:S01]  /*0d30*/  SHF.R.S32.HI R2, RZ, 0x6, R3 ;  /* 0x00000006ff027819 */ /* 0x000fe20000011403 */
[----:B------:R-:W-:-:S03]  /*0d40*/  IMAD.MOV.U32 R3, RZ, RZ, RZ ;  /* 0x000000ffff037224 */ /* 0x000fc600078e00ff */
[----:B------:R-:W-:Y:S01]  /*0d50*/  IMNMX R7, R0, R2, PT ;  /* 0x0000000200077217 */ /* 0x000fe20003800200 */
[----:B------:R-:W-:-:S03]  /*0d60*/  IMAD.MOV R0, RZ, RZ, -R226 ;  /* 0x000000ffff007224 */ /* 0x000fc600078e0ae2 */
        /* <DEDUP_REMOVED lines=34> */
.L_x_4135:
[----:B------:R-:W-:Y:S05]  /*0f90*/  BSYNC B0 ;  /* 0x0000000000007941 */ /* 0x000fea0003800000 */
.L_x_4134:
        /* <DEDUP_REMOVED lines=98> */
.L_x_4189:
[----:B------:R-:W-:Y:S05]  /*15c0*/  BRA.DIV ~URZ, `(.L_x_4138) ;  /* 0x0000b8427f007947 */ /* 0x000fea000b800000 */
[----:B------:R3:W4:Y:S02]  /*15d0*/  SHFL.IDX PT, R0, R11, RZ, 0x181f ;  /* 0x00181fff0b007589 */ /* 0x00072400000e0000 */
.L_x_4190:
        /* <DEDUP_REMOVED lines=21> */
.L_x_4140:
[----:B------:R-:W-:Y:S05]  /*1730*/  BSYNC B0 ;  /* 0x0000000000007941 */ /* 0x000fea0003800000 */
.L_x_4139:
[----:B------:R-:W-:Y:S05]  /*1740*/  BRA.DIV ~URZ, `(.L_x_4141) ;  /* 0x0000b7227f007947 */ /* 0x000fea000b800000 */
[----:B--2---:R2:W1:Y:S04]  /*1750*/  SHFL.IDX PT, R8, R9, 0x1, 0x181f ;  /* 0x00381f0009087f89 */ /* 0x00446800000e0000 */
[----:B----4-:R2:W4:Y:S02]  /*1760*/  SHFL.IDX PT, R0, R11, 0x1, 0x181f ;  /* 0x00381f000b007f89 */ /* 0x01052400000e0000 */
.L_x_4191:
        /* <DEDUP_REMOVED lines=19> */
.L_x_4143:
[----:B------:R-:W-:Y:S05]  /*18a0*/  BSYNC B0 ;  /* 0x0000000000007941 */ /* 0x000fea0003800000 */
.L_x_4142:
[----:B------:R-:W-:Y:S05]  /*18b0*/  BRA.DIV ~URZ, `(.L_x_4144) ;  /* 0x0000b6727f007947 */ /* 0x000fea000b800000 */
[----:B-1----:R1:W2:Y:S02]  /*18c0*/  SHFL.IDX PT, R8, R9, 0x2, 0x181f ;  /* 0x00581f0009087f89 */ /* 0x0022a400000e0000 */
.L_x_4192:
[----:B------:R-:W-:Y:S05]  /*18d0*/  BRA.DIV ~URZ, `(.L_x_4145) ;  /* 0x0000b6c27f007947 */ /* 0x000fea000b800000 */
[----:B----4-:R4:W1:Y:S02]  /*18e0*/  SHFL.IDX PT, R0, R11, 0x2, 0x181f ;  /* 0x00581f000b007f89 */ /* 0x01086400000e0000 */
.L_x_4193:
        /* <DEDUP_REMOVED lines=19> */
.L_x_4147:
[----:B------:R-:W-:Y:S05]  /*1a20*/  BSYNC B0 ;  /* 0x0000000000007941 */ /* 0x000fea0003800000 */
.L_x_4146:
[----:B------:R-:W-:Y:S05]  /*1a30*/  BRA.DIV ~URZ, `(.L_x_4148) ;  /* 0x0000b5c27f007947 */ /* 0x000fea000b800000 */
[----:B--2---:R2:W3:Y:S04]  /*1a40*/  SHFL.IDX PT, R8, R9, 0x3, 0x181f ;  /* 0x00781f0009087f89 */ /* 0x0044e800000e0000 */
[----:B-1----:R2:W1:Y:S02]  /*1a50*/  SHFL.IDX PT, R0, R11, 0x3, 0x181f ;  /* 0x00781f000b007f89 */ /* 0x00246400000e0000 */
.L_x_4194:
        /* <DEDUP_REMOVED lines=42> */
[----:B------:R-:W2:Y:S01]  /*1d00*/  @!P1 LDG.E R185, [R4.64] ;  /* 0x0000000604b99981 */ /* 0x000ea2000c1e1900 */
[----:B------:R-:W-:Y:S01]  /*1d10*/  IMAD.MOV R0, RZ, RZ, -R0 ;  /* 0x000000ffff007224 */ /* 0x000fe200078e0a00 */
[----:B------:R-:W-:Y:S01]  /*1d20*/  SHF.L.U64.HI R101, R196, 0x1, R22 ;  /* 0x00000001c4657819 */ /* 0x000fe20000010216 */
[----:B------:R-:W-:Y:S01]  /*1d30*/  IMAD.WIDE.U32 R216, R227, c[0x0][0x1e8], RZ ;  /* 0x00007a00e3d87a25 */ /* 0x000fe200078e00ff */
[----:B------:R-:W-:Y:S01]  /*1d40*/  IADD3 R171, R160, 0x20, RZ ;  /* 0x00000020a0ab7810 */ /* 0x000fe20007ffe0ff */
[----:B------:R-:W-:Y:S01]  /*1d50*/  BSSY B0, `(.L_x_4149) ;  /* 0x0000166000007945 */ /* 0x000fe20003800000 */
[----:B------:R-:W-:Y:S01]  /*1d60*/  SHF.L.U64.HI R103, R208, 0x1, R21 ;  /* 0x00000001d0677819 */ /* 0x000fe20000010215 */
[----:B------:R-:W-:Y:S01]  /*1d70*/  IMAD R186, R0, c[0x0][0x2b8], R2 ;  /* 0x0000ae0000ba7a24 */ /* 0x000fe200078e0202 */
[----:B------:R-:W-:Y:S01]  /*1d80*/  SHF.L.U64.HI R102, R207, 0x1, R20 ;  /* 0x00000001cf667819 */ /* 0x000fe20000010214 */
[----:B------:R-:W-:Y:S02]  /*1d90*/  IMAD R105, R100, -0x40, R9 ;  /* 0xffffffc064697824 */ /* 0x000fe400078e0209 */
[----:B------:R-:W-:Y:S01]  /*1da0*/  IMAD.WIDE.U32 R2, R186, c[0x0][0x1e0], RZ ;  /* 0x00007800ba027a25 */ /* 0x000fe200078e00ff */
[----:B------:R-:W-:-:S03]  /*1db0*/  SHF.R.S32.HI R10, RZ, 0x1f, R186 ;  /* 0x0000001fff0a7819 */ /* 0x000fc600000114ba */
[----:B------:R-:W-:Y:S02]  /*1dc0*/  IMAD.IADD R9, R105, 0x1, -R214 ;  /* 0x0000000169097824 */ /* 0x000fe400078e0ad6 */
[----:B------:R-:W-:Y:S02]  /*1dd0*/  IMAD R0, R10, c[0x0][0x1e0], RZ ;  /* 0x000078000a007a24 */ /* 0x000fe400078e02ff */
[----:B------:R-:W-:Y:S01]  /*1de0*/  IMAD.WIDE.U32 R220, R227, c[0x0][0x210], RZ ;  /* 0x00008400e3dc7a25 */ /* 0x000fe200078e00ff */
[C---:B------:R-:W-:Y:S02]  /*1df0*/  ISETP.GE.AND P2, PT, R9.reuse, 0x1, PT ;  /* 0x000000010900780c */ /* 0x040fe40003f46270 */
[----:B------:R-:W-:Y:S01]  /*1e00*/  ISETP.GE.AND P6, PT, R9, 0x21, PT ;  /* 0x000000210900780c */ /* 0x000fe20003fc6270 */
[----:B------:R-:W-:Y:S02]  /*1e10*/  IMAD R0, R186, c[0x0][0x1e4], R0 ;  /* 0x00007900ba007a24 */ /* 0x000fe400078e0200 */
[----:B------:R-:W-:-:S02]  /*1e20*/  IMAD.SHL.U32 R106, R196, 0x2, RZ ;  /* 0x00000002c46a7824 */ /* 0x000fc400078e00ff */
[----:B------:R-:W-:Y:S02]  /*1e30*/  IMAD.IADD R3, R3, 0x1, R0 ;  /* 0x0000000103037824 */ /* 0x000fe400078e0200 */
[----:B------:R-:W-:Y:S02]  /*1e40*/  IMAD R0, R16, c[0x0][0x1e8], RZ ;  /* 0x00007a0010007a24 */ /* 0x000fe400078e02ff */
[----:B------:R-:W-:Y:S02]  /*1e50*/  IMAD.SHL.U32 R107, R208, 0x2, RZ ;  /* 0x00000002d06b7824 */ /* 0x000fe400078e00ff */
[----:B------:R-:W-:Y:S01]  /*1e60*/  IMAD R0, R227, c[0x0][0x1ec], R0 ;  /* 0x00007b00e3007a24 */ /* 0x000fe200078e0200 */
[----:B------:R-:W-:Y:S01]  /*1e70*/  @P2 ISETP.GE.AND P1, PT, R196, c[0x0][0x1d4], PT ;  /* 0x00007500c4002a0c */ /* 0x000fe20003f26270 */
[----:B------:R-:W-:Y:S01]  /*1e80*/  IMAD.SHL.U32 R108, R207, 0x2, RZ ;  /* 0x00000002cf6c7824 */ /* 0x000fe200078e00ff */
[----:B------:R-:W-:Y:S01]  /*1e90*/  @P2 ISETP.GE.AND P5, PT, R208, c[0x0][0x1d4], PT ;  /* 0x00007500d0002a0c */ /* 0x000fe20003fa6270 */
[----:B------:R-:W-:Y:S01]  /*1ea0*/  IMAD.IADD R222, R217, 0x1, R0 ;  /* 0x00000001d9de7824 */ /* 0x000fe200078e0200 */
[----:B--2-4-:R-:W-:Y:S01]  /*1eb0*/  SHF.R.S32.HI R11, RZ, 0x1f, R185 ;  /* 0x0000001fff0b7819 */ /* 0x014fe200000114b9 */
        /* <DEDUP_REMOVED lines=24> */
[----:B------:R-:W-:Y:S02]  /*2040*/  @P6 ISETP.GE.AND P2, PT, R196, c[0x0][0x1d4], PT ;  /* 0x00007500c4006a0c */ /* 0x000fe40003f46270 */
[----:B------:R-:W-:Y:S02]  /*2050*/  @P6 ISETP.GE.AND P1, PT, R208, c[0x0][0x1d4], PT ;  /* 0x00007500d0006a0c */ /* 0x000fe40003f26270 */
[----:B----4-:R-:W-:Y:S02]  /*2060*/  @P6 LEA.HI.X R7, R196, R8, R22, 0x1, P0 ;  /* 0x00000008c4076211 */ /* 0x010fe400000f0c16 */
[----:B------:R-:W-:-:S07]  /*2070*/  @P6 ISETP.GE.AND P0, PT, R207, c[0x0][0x1d4], PT ;  /* 0x00007500cf006a0c */ /* 0x000fce0003f06270 */
[----:B------:R2:W-:Y:S01]  /*2080*/  @P6 LDGSTS.E.BYPASS.LTC128B.128 [R184+0x7100], [R6.64], !P2 ;  /* 0x0710000006b86fae */ /* 0x0005e2000d101d46 */
[----:B-1----:R-:W-:-:S04]  /*2090*/  @P6 LEA R4, P5, R208, R3, 0x1 ;  /* 0x00000003d0046211 */ /* 0x002fc800078a08ff */
[----:B------:R-:W-:Y:S02]  /*20a0*/  @P6 LEA.HI.X R5, R208, R8, R21, 0x1, P5 ;  /* 0x00000008d0056211 */ /* 0x000fe400028f0c15 */
[----:B------:R-:W-:-:S03]  /*20b0*/  @P6 LEA R2, P5, R207, R3, 0x1 ;  /* 0x00000003cf026211 */ /* 0x000fc600078a08ff */
[----:B------:R2:W-:Y:S01]  /*20c0*/  @P6 LDGSTS.E.BYPASS.LTC128B.128 [R184+0x9100], [R4.64], !P1 ;  /* 0x0910000004b86fae */ /* 0x0005e2000c901d46 */
[----:B------:R-:W-:Y:S01]  /*20d0*/  @P6 LEA.HI.X R3, R207, R8, R20, 0x1, P5 ;  /* 0x00000008cf036211 */ /* 0x000fe200028f0c14 */
[----:B------:R-:W-:-:S04]  /*20e0*/  IMAD R8, R11, c[0x0][0x218], RZ ;  /* 0x000086000b087a24 */ /* 0x000fc800078e02ff */
[----:B------:R1:W-:Y:S01]  /*20f0*/  @P6 LDGSTS.E.BYPASS.LTC128B.128 [R184+0xb100], [R2.64], !P0 ;  /* 0x0b10000002b86fae */ /* 0x0003e2000c101d46 */
[----:B------:R-:W-:-:S03]  /*2100*/  IMAD R8, R185, c[0x0][0x21c], R8 ;  /* 0x00008700b9087a24 */ /* 0x000fc600078e0208 */
        /* <DEDUP_REMOVED lines=8> */
[----:B------:R-:W-:-:S04]  /*2190*/  IMAD R0, R227, c[0x0][0x214], R0 ;  /* 0x00008500e3007a24 */ /* 0x000fc800078e0200 */
[----:B------:R-:W-:Y:S01]  /*21a0*/  IMAD.IADD R224, R221, 0x1, R0 ;  /* 0x00000001dde07824 */ /* 0x000fe200078e0200 */
[----:B------:R-:W-:-:S04]  /*21b0*/  IADD3 R0, P0, R2, R220, RZ ;  /* 0x000000dc02007210 */ /* 0x000fc80007f1e0ff */
[----:B------:R-:W-:Y:S02]  /*21c0*/  IADD3.X R2, R224, R3, R8, P0, !PT ;  /* 0x00000003e0027210 */ /* 0x000fe400007fe408 */
[C---:B------:R-:W-:Y:S01]  /*21d0*/  LEA R8, P0, R0.reuse, c[0x0][0x1f8], 0x1 ;  /* 0x00007e0000087a11 */ /* 0x040fe200078008ff */
[----:B--2---:R-:W-:Y:S03]  /*21e0*/  LDSM.16.M88.4 R4, [R167] ;  /* 0x00000000a704783b */ /* 0x004fe60000000200 */
[----:B------:R-:W-:Y:S02]  /*21f0*/  LEA.HI.X R10, R0, c[0x0][0x1fc], R2, 0x1, P0 ;  /* 0x00007f00000a7a11 */ /* 0x000fe400000f0c02 */
[----:B------:R-:W-:Y:S01]  /*2200*/  R2P PR, R210, 0x6 ;  /* 0x00000006d2007804 */ /* 0x000fe20000000000 */
[----:B------:R-:W1:Y:S01]  /*2210*/  LDSM.16.M88.4 R16, [R160+0x800] ;  /* 0x00080000a010783b */ /* 0x000e620000000200 */
[----:B------:R-:W-:-:S03]  /*2220*/  ISETP.GE.AND P0, PT, R196, c[0x0][0x1d4], PT ;  /* 0x00007500c4007a0c */ /* 0x000fc60003f06270 */
[----:B------:R-:W2:Y:S04]  /*2230*/  SHFL.IDX PT, R2, R8, RZ, 0x181f ;  /* 0x00181fff08027589 */ /* 0x000ea800000e0000 */
[----:B------:R-:W3:Y:S04]  /*2240*/  SHFL.IDX PT, R3, R10, RZ, 0x181f ;  /* 0x00181fff0a037589 */ /* 0x000ee800000e0000 */
[----:B------:R-:W4:Y:S01]  /*2250*/  SHFL.IDX PT, R0, R8, 0x1, 0x181f ;  /* 0x00381f0008007f89 */ /* 0x000f2200000e0000 */
[----:B------:R-:W-:-:S03]  /*2260*/  @P1 IADD3 R171, R160, -0x20, RZ ;  /* 0xffffffe0a0ab1810 */ /* 0x000fc60007ffe0ff */
[----:B------:R-:W-:Y:S01]  /*2270*/  LDSM.16.M88.4 R12, [R160] ;  /* 0x00000000a00c783b */ /* 0x000fe20000000200 */
[C---:B------:R-:W-:Y:S02]  /*2280*/  IADD3 R172, R171.reuse, 0x4000, RZ ;  /* 0x00004000abac7810 */ /* 0x040fe40007ffe0ff */
[C---:B------:R-:W-:Y:S01]  /*2290*/  IADD3 R176, R171.reuse, 0x2000, RZ ;  /* 0x00002000abb07810 */ /* 0x040fe20007ffe0ff */
[----:B------:R-:W-:Y:S01]  /*22a0*/  LDSM.16.M88.4 R40, [R160+0x1000] ;  /* 0x00100000a028783b */ /* 0x000fe20000000200 */
[C---:B------:R-:W-:Y:S02]  /*22b0*/  IADD3 R173, R171.reuse, 0x2800, RZ ;  /* 0x00002800abad7810 */ /* 0x040fe40007ffe0ff */
[C---:B------:R-:W-:Y:S01]  /*22c0*/  IADD3 R174, R171.reuse, 0x3000, RZ ;  /* 0x00003000abae7810 */ /* 0x040fe20007ffe0ff */
[----:B------:R5:W3:Y:S01]  /*22d0*/  SHFL.IDX PT, R8, R10, 0x1, 0x181f ;  /* 0x00381f000a087f89 */ /* 0x000ae200000e0000 */
[C---:B------:R-:W-:Y:S02]  /*22e0*/  IADD3 R175, R171.reuse, 0x3800, RZ ;  /* 0x00003800abaf7810 */ /* 0x040fe40007ffe0ff */
[C---:B------:R-:W-:Y:S01]  /*22f0*/  IADD3 R177, R171.reuse, 0x4800, RZ ;  /* 0x00004800abb17810 */ /* 0x040fe20007ffe0ff */
[----:B------:R-:W4:Y:S01]  /*2300*/  LDSM.16.M88.4 R32, [R160+0x1800] ;  /* 0x00180000a020783b */ /* 0x000f220000000200 */
[----:B------:R-:W-:-:S02]  /*2310*/  IADD3 R178, R171, 0x5000, RZ ;  /* 0x00005000abb27810 */ /* 0x000fc40007ffe0ff */
[C---:B------:R-:W-:Y:S01]  /*2320*/  IADD3 R179, R171.reuse, 0x5800, RZ ;  /* 0x00005800abb37810 */ /* 0x040fe20007ffe0ff */
[----:B------:R-:W-:Y:S01]  /*2330*/  LDSM.16.M88.4 R24, [R171] ;  /* 0x00000000ab18783b */ /* 0x000fe20000000200 */
[C---:B------:R-:W-:Y:S02]  /*2340*/  IADD3 R182, R171.reuse, 0x1800, RZ ;  /* 0x00001800abb67810 */ /* 0x040fe40007ffe0ff */
[C---:B------:R-:W-:Y:S01]  /*2350*/  IADD3 R181, R171.reuse, 0x1000, RZ ;  /* 0x00001000abb57810 */ /* 0x040fe20007ffe0ff */
[----:B------:R-:W-:Y:S01]  /*2360*/  LDSM.16.M88.4 R44, [R171+0x800] ;  /* 0x00080000ab2c783b */ /* 0x000fe20000000200 */
[----:B------:R-:W-:Y:S01]  /*2370*/  IADD3 R180, R171, 0x800, RZ ;  /* 0x00000800abb47810 */ /* 0x000fe20007ffe0ff */
[C---:B-1----:R-:W-:Y:S02]  /*2380*/  HMMA.16816.F32.BF16 R48, R4.reuse, R16, RZ ;  /* 0x000000100430723c */ /* 0x042fe400000418ff */
[----:B------:R-:W-:Y:S05]  /*2390*/  LDSM.16.M88.4 R68, [R171+0x1800] ;  /* 0x00180000ab44783b */ /* 0x000fea0000000200 */
[C---:B--2---:R-:W-:Y:S01]  /*23a0*/  IADD3 R16, P5, R2.reuse, R106, RZ ;  /* 0x0000006a02107210 */ /* 0x044fe20007fbe0ff */
[----:B------:R-:W-:Y:S01]  /*23b0*/  HMMA.16816.F32.BF16 R52, R4, R18, RZ ;  /* 0x000000120434723c */ /* 0x000fe200000418ff */
[----:B-----5:R-:W-:-:S02]  /*23c0*/  IADD3 R10, P6, R2, R107, RZ ;  /* 0x0000006b020a7210 */ /* 0x020fc40007fde0ff */
[----:B------:R-:W-:Y:S01]  /*23d0*/  IADD3 R2, P1, R2, R108, RZ ;  /* 0x0000006c02027210 */ /* 0x000fe20007f3e0ff */
[C---:B---3--:R-:W-:Y:S01]  /*23e0*/  IMAD.X R17, R3.reuse, 0x1, R101, P5 ;  /* 0x0000000103117824 */ /* 0x048fe200028e0665 */
[----:B----4-:R-:W-:Y:S01]  /*23f0*/  IADD3 R20, P5, R0, R106, RZ ;  /* 0x0000006a00147210 */ /* 0x010fe20007fbe0ff */
[C---:B------:R-:W-:Y:S01]  /*2400*/  IMAD.X R11, R3.reuse, 0x1, R103, P6 ;  /* 0x00000001030b7824 */ /* 0x040fe200030e0667 */
[----:B------:R-:W-:Y:S01]  /*2410*/  ISETP.GE.AND P6, PT, R208, c[0x0][0x1d4], PT ;  /* 0x00007500d0007a0c */ /* 0x000fe20003fc6270 */
[----:B------:R-:W-:Y:S01]  /*2420*/  IMAD.X R3, R3, 0x1, R102, P1 ;  /* 0x0000000103037824 */ /* 0x000fe200008e0666 */
[----:B------:R-:W-:Y:S01]  /*2430*/  IADD3 R18, P1, R0, R107, RZ ;  /* 0x0000006b00127210 */ /* 0x000fe20007f3e0ff */
[C---:B------:R-:W-:Y:S01]  /*2440*/  IMAD.X R21, R8.reuse, 0x1, R101, P5 ;  /* 0x0000000108157824 */ /* 0x040fe200028e0665 */
[C---:B------:R-:W-:Y:S01]  /*2450*/  ISETP.LT.OR P5, PT, R9.reuse, 0x1, P0 ;  /* 0x000000010900780c */ /* 0x040fe200007a1670 */
[----:B------:R-:W-:Y:S01]  /*2460*/  HMMA.16816.F32.BF16 R36, R4, R12, RZ ;  /* 0x0000000c0424723c */ /* 0x000fe200000418ff */
[C---:B------:R-:W-:Y:S01]  /*2470*/  ISETP.LT.OR P0, PT, R9.reuse, 0x21, P0 ;  /* 0x000000210900780c */ /* 0x040fe20000701670 */
[----:B------:R-:W-:Y:S01]  /*2480*/  IMAD.X R19, R8, 0x1, R103, P1 ;  /* 0x0000000108137824 */ /* 0x000fe200008e0667 */
[----:B------:R-:W-:-:S02]  /*2490*/  ISETP.LT.OR P1, PT, R9, 0x1, P6 ;  /* 0x000000010900780c */ /* 0x000fc40003721670 */
[----:B------:R-:W-:-:S03]  /*24a0*/  ISETP.LT.OR P6, PT, R9, 0x21, P6 ;  /* 0x000000210900780c */ /* 0x000fc600037c1670 */
[C---:B------:R-:W-:Y:S01]  /*24b0*/  HMMA.16816.F32.BF16 R28, R4.reuse, R14, RZ ;  /* 0x0000000e041c723c */ /* 0x040fe200000418ff */
[----:B------:R-:W1:Y:S07]  /*24c0*/  LDSM.16.M88.4 R12, [R168] ;  /* 0x00000000a80c783b */ /* 0x000e6e0000000200 */
[C---:B------:R-:W-:Y:S08]  /*24d0*/  HMMA.16816.F32.BF16 R56, R4.reuse, R40, RZ ;  /* 0x000000280438723c */ /* 0x040ff000000418ff */
[----:B------:R-:W-:Y:S01]  /*24e0*/  HMMA.16816.F32.BF16 R64, R4, R42, RZ ;  /* 0x0000002a0440723c */ /* 0x000fe200000418ff */
[----:B------:R-:W2:Y:S04]  /*24f0*/  LDSM.16.M88.4 R40, [R171+0x1000] ;  /* 0x00100000ab28783b */ /* 0x000ea80000000200 */
[----:B------:R-:W-:Y:S01]  /*2500*/  @!PT LDS RZ, [RZ] ;  /* 0x00000000fffff984 */ /* 0x000fe20000000800 */
[----:B------:R-:W-:Y:S01]  /*2510*/  @!PT LDS RZ, [RZ] ;  /* 0x00000000fffff984 */ /* 0x000fe20000000800 */
[----:B------:R-:W-:Y:S01]  /*2520*/  @!PT LDS RZ, [RZ] ;  /* 0x00000000fffff984 */ /* 0x000fe20000000800 */
[----:B------:R2:W-:Y:S01]  /*2530*/  LDGSTS.E.BYPASS.LTC128B.128 [R184+0x100], [R16.64], !P5 ;  /* 0x0010000010b87fae */ /* 0x0005e2000e901d46 */
[----:B------:R-:W-:-:S02]  /*2540*/  ISETP.GE.AND P5, PT, R207, c[0x0][0x1d4], PT ;  /* 0x00007500cf007a0c */ /* 0x000fc40003fa6270 */
[----:B------:R-:W-:Y:S01]  /*2550*/  HMMA.16816.F32.BF16 R60, R4, R32, RZ ;  /* 0x00000020043c723c */ /* 0x000fe200000418ff */
[----:B------:R3:W-:Y:S01]  /*2560*/  LDGSTS.E.BYPASS.LTC128B.128 [R184+0x2100], [R10.64], !P1 ;  /* 0x021000000ab87fae */ /* 0x0007e2000c901d46 */
[C---:B------:R-:W-:Y:S02]  /*2570*/  ISETP.LT.OR P1, PT, R9.reuse, 0x1, P5 ;  /* 0x000000010900780c */ /* 0x040fe40002f21670 */
[----:B------:R-:W-:-:S04]  /*2580*/  ISETP.LT.OR P5, PT, R9, 0x21, P5 ;  /* 0x000000210900780c */ /* 0x000fc80002fa1670 */
[----:B------:R-:W-:Y:S07]  /*2590*/  HMMA.16816.F32.BF16 R4, R4, R34, RZ ;  /* 0x000000220404723c */ /* 0x000fee00000418ff */
[----:B------:R4:W-:Y:S01]  /*25a0*/  LDGSTS.E.BYPASS.LTC128B.128 [R184+0x4100], [R2.64], !P1 ;  /* 0x0410000002b87fae */ /* 0x0009e2000c901d46 */
[----:B-1----:R-:W-:Y:S03]  /*25b0*/  HMMA.16816.F32.BF16 R72, R12, R26, R28 ;  /* 0x0000001a0c48723c */ /* 0x002fe6000004181c */
[----:B------:R1:W-:Y:S01]  /*25c0*/  LDGSTS.E.BYPASS.LTC128B.128 [R184+0x1100], [R20.64], !P0 ;  /* 0x0110000014b87fae */ /* 0x0003e2000c101d46 */
[----:B------:R-:W-:-:S03]  /*25d0*/  ISETP.GT.AND P0, PT, R100, R212, PT ;  /* 0x000000d46400720c */ /* 0x000fc60003f04270 */
[----:B------:R2:W-:Y:S01]  /*25e0*/  LDGSTS.E.BYPASS.LTC128B.128 [R184+0x3100], [R18.64], !P6 ;  /* 0x0310000012b87fae */ /* 0x0005e2000f101d46 */
[C---:B------:R-:W-:Y:S08]  /*25f0*/  HMMA.16816.F32.BF16 R76, R12.reuse, R24, R36 ;  /* 0x000000180c4c723c */ /* 0x040ff00000041824 */
[C---:B------:R-:W-:Y:S08]  /*2600*/  HMMA.16816.F32.BF16 R24, R12.reuse, R44, R48 ;  /* 0x0000002c0c18723c */ /* 0x040ff00000041830 */
[----:B------:R-:W-:Y:S01]  /*2610*/  HMMA.16816.F32.BF16 R48, R12, R70, R4 ;  /* 0x000000460c30723c */ /* 0x000fe20000041804 */
[----:B----4-:R-:W-:Y:S01]  /*2620*/  IMAD.MOV.U32 R3, RZ, RZ, 0x40 ;  /* 0x00000040ff037424 */ /* 0x010fe200078e00ff */
[----:B------:R-:W-:-:S04]  /*2630*/  IADD3 R2, P1, R0, R108, RZ ;  /* 0x0000006c00027210 */ /* 0x000fc80007f3e0ff */
[----:B------:R-:W-:Y:S01]  /*2640*/  SEL R0, R3, 0xffffffc0, !P2 ;  /* 0xffffffc003007807 */ /* 0x000fe20005000000 */
[----:B------:R-:W-:Y:S01]  /*2650*/  IMAD.X R3, R8, 0x1, R102, P1 ;  /* 0x0000000108037824 */ /* 0x000fe200008e0666 */
[----:B-1----:R-:W-:Y:S01]  /*2660*/  HMMA.16816.F32.BF16 R20, R12, R46, R52 ;  /* 0x0000002e0c14723c */ /* 0x002fe20000041834 */
[----:B------:R-:W-:Y:S02]  /*2670*/  ISETP.GT.AND P1, PT, R104, 0x3f, PT ;  /* 0x0000003f6800780c */ /* 0x000fe40003f24270 */
[--C-:B------:R-:W-:Y:S01]  /*2680*/  IMAD.IADD R162, R160, 0x1, R0.reuse ;  /* 0x00000001a0a27824 */ /* 0x100fe200078e0200 */
[----:B------:R1:W-:Y:S01]  /*2690*/  LDGSTS.E.BYPASS.LTC128B.128 [R184+0x5100], [R2.64], !P5 ;  /* 0x0510000002b87fae */ /* 0x0003e2000e901d46 */
[----:B------:R-:W-:-:S03]  /*26a0*/  IMAD.IADD R161, R172, 0x1, R0 ;  /* 0x00000001aca17824 */ /* 0x000fc600078e0200 */
[----:B---3--:R-:W-:Y:S01]  /*26b0*/  LDSM.16.M88.4 R8, [R170] ;  /* 0x00000000aa08783b */ /* 0x008fe20000000200 */
[C---:B--2---:R-:W-:Y:S03]  /*26c0*/  HMMA.16816.F32.BF16 R16, R12.reuse, R40, R56 ;  /* 0x000000280c10723c */ /* 0x044fe60000041838 */
[----:B------:R-:W2:Y:S04]  /*26d0*/  LDSM.16.M88.4 R32, [R162] ;  /* 0x00000000a220783b */ /* 0x000ea80000000200 */
[----:B------:R-:W3:Y:S01]  /*26e0*/  LDSM.16.M88.4 R28, [R162+0x800] ;  /* 0x00080000a21c783b */ /* 0x000ee20000000200 */
[C---:B------:R-:W-:Y:S03]  /*26f0*/  HMMA.16816.F32.BF16 R40, R12.reuse, R42, R64 ;  /* 0x0000002a0c28723c */ /* 0x040fe60000041840 */
[----:B------:R-:W4:Y:S04]  /*2700*/  LDSM.16.M88.4 R36, [R162+0x1000] ;  /* 0x00100000a224783b */ /* 0x000f280000000200 */
[----:B------:R-:W5:Y:S01]  /*2710*/  LDSM.16.M88.4 R44, [R162+0x1800] ;  /* 0x00180000a22c783b */ /* 0x000f620000000200 */
[----:B------:R-:W-:Y:S03]  /*2720*/  HMMA.16816.F32.BF16 R52, R12, R68, R60 ;  /* 0x000000440c34723c */ /* 0x000fe6000004183c */
[----:B------:R-:W-:Y:S04]  /*2730*/  LDSM.16.M88.4 R4, [R169] ;  /* 0x00000000a904783b */ /* 0x000fe80000000200 */
[----:B------:R-:W1:Y:S04]  /*2740*/  LDSM.16.M88.4 R68, [R161+-0x4000] ;  /* 0xffc00000a144783b */ /* 0x000e680000000200 */
[----:B------:R-:W-:Y:S04]  /*2750*/  LDSM.16.M88.4 R80, [R161+-0x3000] ;  /* 0xffd00000a150783b */ /* 0x000fe80000000200 */
[----:B------:R-:W-:Y:S04]  /*2760*/  LDSM.16.M88.4 R12, [R167+0x4000] ;  /* 0x00400000a70c783b */ /* 0x000fe80000000200 */
[----:B------:R-:W-:Y:S04]  /*2770*/  LDSM.16.M88.4 R88, [R160+0x2000] ;  /* 0x00200000a058783b */ /* 0x000fe80000000200 */
[----:B------:R-:W-:Y:S01]  /*2780*/  LDSM.16.M88.4 R84, [R160+0x2800] ;  /* 0x00280000a054783b */ /* 0x000fe20000000200 */
[C---:B--2---:R-:W-:Y:S03]  /*2790*/  HMMA.16816.F32.BF16 R64, R8.reuse, R34, R72 ;  /* 0x000000220840723c */ /* 0x044fe60000041848 */
[----:B------:R-:W2:Y:S04]  /*27a0*/  LDSM.16.M88.4 R72, [R161+-0x3800] ;  /* 0xffc80000a148783b */ /* 0x000ea80000000200 */
[----:B------:R-:W-:Y:S01]  /*27b0*/  LDSM.16.M88.4 R96, [R179] ;  /* 0x00000000b360783b */ /* 0x000fe20000000200 */
[C---:B------:R-:W-:Y:S03]  /*27c0*/  HMMA.16816.F32.BF16 R60, R8.reuse, R32, R76 ;  /* 0x00000020083c723c */ /* 0x040fe6000004184c */
[----:B------:R-:W1:Y:S04]  /*27d0*/  LDSM.16.M88.4 R76, [R161+-0x2800] ;  /* 0xffd80000a14c783b */ /* 0x000e680000000200 */
[----:B------:R-:W-:Y:S01]  /*27e0*/  LDSM.16.M88.4 R92, [R162+0x5800] ;  /* 0x00580000a25c783b */ /* 0x000fe20000000200 */
[C---:B---3--:R-:W-:Y:S03]  /*27f0*/  HMMA.16816.F32.BF16 R56, R8.reuse, R28, R24 ;  /* 0x0000001c0838723c */ /* 0x048fe60000041818 */
[----:B------:R-:W0:Y:S05]  /*2800*/  LDGDEPBAR ;  /* 0x00000000000079af */ /* 0x000e2a0000000000 */
[C---:B------:R-:W-:Y:S08]  /*2810*/  HMMA.16816.F32.BF16 R32, R8.reuse, R30, R20 ;  /* 0x0000001e0820723c */ /* 0x040ff00000041814 */
[C---:B----4-:R-:W-:Y:S08]  /*2820*/  HMMA.16816.F32.BF16 R28, R8.reuse, R36, R16 ;  /* 0x00000024081c723c */ /* 0x050ff00000041810 */
[C---:B------:R-:W-:Y:S08]  /*2830*/  HMMA.16816.F32.BF16 R24, R8.reuse, R38, R40 ;  /* 0x000000260818723c */ /* 0x040ff00000041828 */
[C---:B-----5:R-:W-:Y:S08]  /*2840*/  HMMA.16816.F32.BF16 R20, R8.reuse, R44, R52 ;  /* 0x0000002c0814723c */ /* 0x060ff00000041834 */
[----:B------:R-:W-:Y:S01]  /*2850*/  HMMA.16816.F32.BF16 R8, R8, R46, R48 ;  /* 0x0000002e0808723c */ /* 0x000fe20000041830 */
[----:B------:R-:W3:Y:S07]  /*2860*/  LDSM.16.M88.4 R48, [R160+0x3000] ;  /* 0x00300000a030783b */ /* 0x000eee0000000200 */
[C---:B-1----:R-:W-:Y:S08]  /*2870*/  HMMA.16816.F32.BF16 R16, R4.reuse, R68, R60 ;  /* 0x000000440410723c */ /* 0x042ff0000004183c */
[C---:B--2---:R-:W-:Y:S08]  /*2880*/  HMMA.16816.F32.BF16 R56, R4.reuse, R72, R56 ;  /* 0x000000480438723c */ /* 0x044ff00000041838 */
[C---:B------:R-:W-:Y:S01]  /*2890*/  HMMA.16816.F32.BF16 R40, R4.reuse, R70, R64 ;  /* 0x000000460428723c */ /* 0x040fe20000041840 */
[----:B------:R-:W-:Y:S04]  /*28a0*/  LDSM.16.M88.4 R64, [R173] ;  /* 0x00000000ad40783b */ /* 0x000fe80000000200 */
[----:B------:R-:W-:Y:S03]  /*28b0*/  LDSM.16.M88.4 R68, [R174] ;  /* 0x00000000ae44783b */ /* 0x000fe60000000200 */
[C---:B------:R-:W-:Y:S01]  /*28c0*/  HMMA.16816.F32.BF16 R44, R4.reuse, R74, R32 ;  /* 0x0000004a042c723c */ /* 0x040fe20000041820 */
[----:B------:R-:W-:Y:S07]  /*28d0*/  LDSM.16.M88.4 R72, [R161+-0x2000] ;  /* 0xffe00000a148783b */ /* 0x000fee0000000200 */
[C---:B------:R-:W-:Y:S01]  /*28e0*/  HMMA.16816.F32.BF16 R52, R4.reuse, R80, R28 ;  /* 0x000000500434723c */ /* 0x040fe2000004181c */
[----:B------:R-:W1:Y:S07]  /*28f0*/  LDSM.16.M88.4 R28, [R160+0x3800] ;  /* 0x00380000a01c783b */ /* 0x000e6e0000000200 */
[C---:B------:R-:W-:Y:S01]  /*2900*/  HMMA.16816.F32.BF16 R60, R4.reuse, R82, R24 ;  /* 0x00000052043c723c */ /* 0x040fe20000041818 */
[----:B------:R-:W-:Y:S04]  /*2910*/  LDSM.16.M88.4 R24, [R176] ;  /* 0x00000000b018783b */ /* 0x000fe80000000200 */
[----:B------:R-:W-:Y:S03]  /*2920*/  LDSM.16.M88.4 R80, [R160+0x5800] ;  /* 0x00580000a050783b */ /* 0x000fe60000000200 */
[C---:B------:R-:W-:Y:S01]  /*2930*/  HMMA.16816.F32.BF16 R32, R4.reuse, R78, R8 ;  /* 0x0000004e0420723c */ /* 0x040fe20000041808 */
[----:B------:R-:W2:Y:S07]  /*2940*/  LDSM.16.M88.4 R8, [R168+0x4000] ;  /* 0x00400000a808783b */ /* 0x000eae0000000200 */
[----:B------:R-:W-:Y:S01]  /*2950*/  HMMA.16816.F32.BF16 R36, R4, R76, R20 ;  /* 0x0000004c0424723c */ /* 0x000fe20000041814 */
[----:B------:R-:W4:Y:S07]  /*2960*/  LDSM.16.M88.4 R76, [R175] ;  /* 0x00000000af4c783b */ /* 0x000f2e0000000200 */
[C---:B------:R-:W-:Y:S08]  /*2970*/  HMMA.16816.F32.BF16 R20, R12.reuse, R88, R16 ;  /* 0x000000580c14723c */ /* 0x040ff00000041810 */
[C---:B------:R-:W-:Y:S08]  /*2980*/  HMMA.16816.F32.BF16 R4, R12.reuse, R84, R56 ;  /* 0x000000540c04723c */ /* 0x040ff00000041838 */
[C---:B------:R-:W-:Y:S01]  /*2990*/  HMMA.16816.F32.BF16 R16, R12.reuse, R90, R40 ;  /* 0x0000005a0c10723c */ /* 0x040fe20000041828 */
[----:B------:R-:W-:Y:S07]  /*29a0*/  LDSM.16.M88.4 R88, [R162+0x5000] ;  /* 0x00500000a258783b */ /* 0x000fee0000000200 */
[C---:B------:R-:W-:Y:S01]  /*29b0*/  HMMA.16816.F32.BF16 R44, R12.reuse, R86, R44 ;  /* 0x000000560c2c723c */ /* 0x040fe2000004182c */
[----:B------:R-:W-:Y:S07]  /*29c0*/  LDSM.16.M88.4 R84, [R161+-0x800] ;  /* 0xfff80000a154783b */ /* 0x000fee0000000200 */
[C---:B---3--:R-:W-:Y:S08]  /*29d0*/  HMMA.16816.F32.BF16 R52, R12.reuse, R48, R52 ;  /* 0x000000300c34723c */ /* 0x048ff00000041834 */
[C---:B------:R-:W-:Y:S08]  /*29e0*/  HMMA.16816.F32.BF16 R48, R12.reuse, R50, R60 ;  /* 0x000000320c30723c */ /* 0x040ff0000004183c */
[C---:B-1----:R-:W-:Y:S08]  /*29f0*/  HMMA.16816.F32.BF16 R60, R12.reuse, R28, R36 ;  /* 0x0000001c0c3c723c */ /* 0x042ff00000041824 */
[----:B------:R-:W-:Y:S01]  /*2a00*/  HMMA.16816.F32.BF16 R56, R12, R30, R32 ;  /* 0x0000001e0c38723c */ /* 0x000fe20000041820 */
[----:B------:R-:W-:Y:S04]  /*2a10*/  LDSM.16.M88.4 R28, [R162+0x2000] ;  /* 0x00200000a21c783b */ /* 0x000fe80000000200 */
[----:B------:R-:W-:Y:S03]  /*2a20*/  LDSM.16.M88.4 R12, [R169+0x4000] ;  /* 0x00400000a90c783b */ /* 0x000fe60000000200 */
[C---:B--2---:R-:W-:Y:S08]  /*2a30*/  HMMA.16816.F32.BF16 R40, R8.reuse, R24, R20 ;  /* 0x000000180828723c */ /* 0x044ff00000041814 */
[C---:B------:R-:W-:Y:S01]  /*2a40*/  HMMA.16816.F32.BF16 R20, R8.reuse, R64, R4 ;  /* 0x000000400814723c */ /* 0x040fe20000041804 */
[----:B------:R-:W1:Y:S07]  /*2a50*/  LDSM.16.M88.4 R4, [R170+0x4000] ;  /* 0x00400000aa04783b */ /* 0x000e6e0000000200 */
[C---:B------:R-:W-:Y:S01]  /*2a60*/  HMMA.16816.F32.BF16 R36, R8.reuse, R26, R16 ;  /* 0x0000001a0824723c */ /* 0x040fe20000041810 */
[----:B------:R-:W2:Y:S07]  /*2a70*/  LDSM.16.M88.4 R24, [R162+0x2800] ;  /* 0x00280000a218783b */ /* 0x000eae0000000200 */
[C---:B------:R-:W-:Y:S01]  /*2a80*/  HMMA.16816.F32.BF16 R16, R8.reuse, R66, R44 ;  /* 0x000000420810723c */ /* 0x040fe2000004182c */
[----:B------:R-:W3:Y:S04]  /*2a90*/  LDSM.16.M88.4 R44, [R162+0x3000] ;  /* 0x00300000a22c783b */ /* 0x000ee80000000200 */
[----:B------:R-:W5:Y:S03]  /*2aa0*/  LDSM.16.M88.4 R64, [R162+0x3800] ;  /* 0x00380000a240783b */ /* 0x000f660000000200 */
[C---:B------:R-:W-:Y:S08]  /*2ab0*/  HMMA.16816.F32.BF16 R32, R8.reuse, R68, R52 ;  /* 0x000000440820723c */ /* 0x040ff00000041834 */
[C---:B------:R-:W-:Y:S01]  /*2ac0*/  HMMA.16816.F32.BF16 R48, R8.reuse, R70, R48 ;  /* 0x000000460830723c */ /* 0x040fe20000041830 */
[----:B------:R-:W-:Y:S07]  /*2ad0*/  LDSM.16.M88.4 R68, [R161+-0x1800] ;  /* 0xffe80000a144783b */ /* 0x000fee0000000200 */
[C---:B----4-:R-:W-:Y:S08]  /*2ae0*/  HMMA.16816.F32.BF16 R60, R8.reuse, R76, R60 ;  /* 0x0000004c083c723c */ /* 0x050ff0000004183c */
[----:B------:R-:W-:Y:S01]  /*2af0*/  HMMA.16816.F32.BF16 R8, R8, R78, R56 ;  /* 0x0000004e0808723c */ /* 0x000fe20000041838 */
[----:B------:R-:W4:Y:S04]  /*2b00*/  LDSM.16.M88.4 R76, [R161+-0x1000] ;  /* 0xfff00000a14c783b */ /* 0x000f280000000200 */
[----:B------:R-:W-:Y:S03]  /*2b10*/  LDSM.16.M88.4 R56, [R160+0x4000] ;  /* 0x00400000a038783b */ /* 0x000fe60000000200 */
[C---:B-1----:R-:W-:Y:S08]  /*2b20*/  HMMA.16816.F32.BF16 R52, R4.reuse, R28, R40 ;  /* 0x0000001c0434723c */ /* 0x042ff00000041828 */
[C---:B------:R-:W-:Y:S08]  /*2b30*/  HMMA.16816.F32.BF16 R40, R4.reuse, R30, R36 ;  /* 0x0000001e0428723c */ /* 0x040ff00000041824 */
[C---:B--2---:R-:W-:Y:S08]  /*2b40*/  HMMA.16816.F32.BF16 R36, R4.reuse, R24, R20 ;  /* 0x000000180424723c */ /* 0x044ff00000041814 */
[C---:B------:R-:W-:Y:S08]  /*2b50*/  HMMA.16816.F32.BF16 R24, R4.reuse, R26, R16 ;  /* 0x0000001a0418723c */ /* 0x040ff00000041810 */
[C---:B---3--:R-:W-:Y:S08]  /*2b60*/  HMMA.16816.F32.BF16 R20, R4.reuse, R44, R32 ;  /* 0x0000002c0414723c */ /* 0x048ff00000041820 */
[C---:B------:R-:W-:Y:S01]  /*2b70*/  HMMA.16816.F32.BF16 R16, R4.reuse, R46, R48 ;  /* 0x0000002e0410723c */ /* 0x040fe20000041830 */
[----:B------:R-:W-:Y:S07]  /*2b80*/  LDSM.16.M88.4 R48, [R172] ;  /* 0x00000000ac30783b */ /* 0x000fee0000000200 */
[C---:B-----5:R-:W-:Y:S01]  /*2b90*/  HMMA.16816.F32.BF16 R28, R4.reuse, R64, R60 ;  /* 0x00000040041c723c */ /* 0x060fe2000004183c */
[----:B------:R-:W-:Y:S07]  /*2ba0*/  LDSM.16.M88.4 R60, [R160+0x4800] ;  /* 0x00480000a03c783b */ /* 0x000fee0000000200 */
[----:B------:R-:W-:Y:S01]  /*2bb0*/  HMMA.16816.F32.BF16 R8, R4, R66, R8 ;  /* 0x000000420408723c */ /* 0x000fe20000041808 */
[----:B------:R-:W-:Y:S04]  /*2bc0*/  LDSM.16.M88.4 R4, [R167+0x8000] ;  /* 0x00800000a704783b */ /* 0x000fe80000000200 */
[----:B------:R-:W1:Y:S03]  /*2bd0*/  LDSM.16.M88.4 R64, [R160+0x5000] ;  /* 0x00500000a040783b */ /* 0x000e660000000200 */
[C---:B----4-:R-:W-:Y:S08]  /*2be0*/  HMMA.16816.F32.BF16 R20, R12.reuse, R76, R20 ;  /* 0x0000004c0c14723c */ /* 0x050ff00000041814 */
[C---:B------:R-:W-:Y:S08]  /*2bf0*/  HMMA.16816.F32.BF16 R32, R12.reuse, R70, R24 ;  /* 0x000000460c20723c */ /* 0x040ff00000041818 */
[C---:B------:R-:W-:Y:S01]  /*2c00*/  HMMA.16816.F32.BF16 R16, R12.reuse, R78, R16 ;  /* 0x0000004e0c10723c */ /* 0x040fe20000041810 */
[----:B------:R-:W-:Y:S07]  /*2c10*/  LDSM.16.M88.4 R76, [R162+0x4000] ;  /* 0x00400000a24c783b */ /* 0x000fee0000000200 */
[C---:B------:R-:W-:Y:S01]  /*2c20*/  HMMA.16816.F32.BF16 R44, R12.reuse, R72, R52 ;  /* 0x000000480c2c723c */ /* 0x040fe20000041834 */
[----:B------:R-:W-:Y:S07]  /*2c30*/  LDSM.16.M88.4 R52, [R177] ;  /* 0x00000000b134783b */ /* 0x000fee0000000200 */
[C---:B------:R-:W-:Y:S08]  /*2c40*/  HMMA.16816.F32.BF16 R40, R12.reuse, R74, R40 ;  /* 0x0000004a0c28723c */ /* 0x040ff00000041828 */
[C---:B------:R-:W-:Y:S08]  /*2c50*/  HMMA.16816.F32.BF16 R36, R12.reuse, R68, R36 ;  /* 0x000000440c24723c */ /* 0x040ff00000041824 */
[C---:B------:R-:W-:Y:S08]  /*2c60*/  HMMA.16816.F32.BF16 R24, R12.reuse, R84, R28 ;  /* 0x000000540c18723c */ /* 0x040ff0000004181c */
[----:B------:R-:W-:Y:S01]  /*2c70*/  HMMA.16816.F32.BF16 R8, R12, R86, R8 ;  /* 0x000000560c08723c */ /* 0x000fe20000041808 */
[----:B------:R-:W2:Y:S04]  /*2c80*/  LDSM.16.M88.4 R12, [R168+0x8000] ;  /* 0x00800000a80c783b */ /* 0x000ea80000000200 */
[----:B------:R-:W3:Y:S03]  /*2c90*/  LDSM.16.M88.4 R84, [R178] ;  /* 0x00000000b254783b */ /* 0x000ee60000000200 */
[C---:B-1----:R-:W-:Y:S08]  /*2ca0*/  HMMA.16816.F32.BF16 R28, R4.reuse, R64, R20 ;  /* 0x00000040041c723c */ /* 0x042ff00000041814 */
[C---:B------:R-:W-:Y:S08]  /*2cb0*/  HMMA.16816.F32.BF16 R20, R4.reuse, R66, R16 ;  /* 0x000000420414723c */ /* 0x040ff00000041810 */
[C---:B------:R-:W-:Y:S08]  /*2cc0*/  HMMA.16816.F32.BF16 R44, R4.reuse, R56, R44 ;  /* 0x00000038042c723c */ /* 0x040ff0000004182c */
[C---:B------:R-:W-:Y:S01]  /*2cd0*/  HMMA.16816.F32.BF16 R40, R4.reuse, R58, R40 ;  /* 0x0000003a0428723c */ /* 0x040fe20000041828 */
[----:B------:R-:W-:Y:S07]  /*2ce0*/  LDSM.16.M88.4 R56, [R161] ;  /* 0x00000000a138783b */ /* 0x000fee0000000200 */
[C---:B------:R-:W-:Y:S08]  /*2cf0*/  HMMA.16816.F32.BF16 R36, R4.reuse, R60, R36 ;  /* 0x0000003c0424723c */ /* 0x040ff00000041824 */
[C---:B------:R-:W-:Y:S08]  /*2d00*/  HMMA.16816.F32.BF16 R32, R4.reuse, R62, R32 ;  /* 0x0000003e0420723c */ /* 0x040ff00000041820 */
[C---:B------:R-:W-:Y:S08]  /*2d10*/  HMMA.16816.F32.BF16 R16, R4.reuse, R80, R24 ;  /* 0x000000500410723c */ /* 0x040ff00000041818 */
[----:B------:R-:W-:Y:S01]  /*2d20*/  HMMA.16816.F32.BF16 R4, R4, R82, R8 ;  /* 0x000000520404723c */ /* 0x000fe20000041808 */
[----:B------:R-:W1:Y:S04]  /*2d30*/  LDSM.16.M88.4 R8, [R170+0x8000] ;  /* 0x00800000aa08783b */ /* 0x000e680000000200 */
[----:B------:R-:W4:Y:S03]  /*2d40*/  LDSM.16.M88.4 R80, [R162+0x4800] ;  /* 0x00480000a250783b */ /* 0x000f260000000200 */
[C---:B--2---:R-:W-:Y:S01]  /*2d50*/  HMMA.16816.F32.BF16 R72, R12.reuse, R48, R44 ;  /* 0x000000300c48723c */ /* 0x044fe2000004182c */
[----:B------:R-:W-:Y:S07]  /*2d60*/  LDSM.16.M88.4 R44, [R161+0x1800] ;  /* 0x00180000a12c783b */ /* 0x000fee0000000200 */
[C---:B------:R-:W-:Y:S01]  /*2d70*/  HMMA.16816.F32.BF16 R68, R12.reuse, R50, R40 ;  /* 0x000000320c44723c */ /* 0x040fe20000041828 */
[----:B------:R-:W-:Y:S07]  /*2d80*/  LDSM.16.M88.4 R48, [R161+0x1000] ;  /* 0x00100000a130783b */ /* 0x000fee0000000200 */
[C---:B------:R-:W-:Y:S08]  /*2d90*/  HMMA.16816.F32.BF16 R64, R12.reuse, R52, R36 ;  /* 0x000000340c40723c */ /* 0x040ff00000041824 */
[C---:B------:R-:W-:Y:S01]  /*2da0*/  HMMA.16816.F32.BF16 R60, R12.reuse, R54, R32 ;  /* 0x000000360c3c723c */ /* 0x040fe20000041820 */
[----:B------:R-:W-:Y:S07]  /*2db0*/  LDSM.16.M88.4 R52, [R161+0x800] ;  /* 0x00080000a134783b */ /* 0x000fee0000000200 */
[C---:B---3--:R-:W-:Y:S08]  /*2dc0*/  HMMA.16816.F32.BF16 R24, R12.reuse, R84, R28 ;  /* 0x000000540c18723c */ /* 0x048ff0000004181c */
[C---:B------:R-:W-:Y:S08]  /*2dd0*/  HMMA.16816.F32.BF16 R20, R12.reuse, R86, R20 ;  /* 0x000000560c14723c */ /* 0x040ff00000041814 */
[C---:B------:R-:W-:Y:S08]  /*2de0*/  HMMA.16816.F32.BF16 R16, R12.reuse, R96, R16 ;  /* 0x000000600c10723c */ /* 0x040ff00000041810 */
[----:B------:R-:W-:Y:S01]  /*2df0*/  HMMA.16816.F32.BF16 R12, R12, R98, R4 ;  /* 0x000000620c0c723c */ /* 0x000fe20000041804 */
[----:B------:R-:W2:Y:S01]  /*2e00*/  LDSM.16.M88.4 R4, [R169+0x8000] ;  /* 0x00800000a904783b */ /* 0x000ea20000000200 */
[----:B------:R-:W-:-:S06]  /*2e10*/  DEPBAR.LE SB0, 0x0 ;  /* 0x000080000000791a */ /* 0x000fcc0000000000 */
[C---:B-1----:R-:W-:Y:S08]  /*2e20*/  HMMA.16816.F32.BF16 R40, R8.reuse, R76, R72 ;  /* 0x0000004c0828723c */ /* 0x042ff00000041848 */
        /* <DEDUP_REMOVED lines=18> */
[----:B------:R-:W-:Y:S01]  /*2f50*/  IMAD R2, R100, 0x40, R215 ;  /* 0x0000004064027824 */ /* 0x000fe200078e02d7 */
        /* <DEDUP_REMOVED lines=27> */
.L_x_4195:
        /* <DEDUP_REMOVED lines=21> */
.L_x_4196:
        /* <DEDUP_REMOVED lines=21> */
.L_x_4150:
[----:B------:R-:W-:Y:S05]  /*33b0*/  BSYNC B0 ;  /* 0x0000000000007941 */ /* 0x000fea0003800000 */
.L_x_4149:
        /* <DEDUP_REMOVED lines=14> */
.L_x_4197:
        /* <DEDUP_REMOVED lines=49> */
[----:B-1----:R-:W-:Y:S02]  /*37b0*/  FSEL R4, R42, -INF , P5 ;  /* 0xff8000002a047808 */ /* 0x002fe40002800000 */
[----:B------:R-:W-:Y:S02]  /*37c0*/  FSEL R5, R43, -INF , P2 ;  /* 0xff8000002b057808 */ /* 0x000fe40001000000 */
[----:B------:R-:W-:Y:S02]  /*37d0*/  ISETP.GT.AND P2, PT, R0, 0x9, PT ;  /* 0x000000090000780c */ /* 0x000fe40003f44270 */
[----:B------:R-:W-:Y:S02]  /*37e0*/  FSEL R6, R38, -INF , P0 ;  /* 0xff80000026067808 */ /* 0x000fe40000000000 */
[----:B------:R-:W-:Y:S02]  /*37f0*/  FMNMX.FTZ R3, R4, R5, !PT ;  /* 0x0000000504037209 */ /* 0x000fe40007810000 */
[----:B------:R-:W-:-:S02]  /*3800*/  FSEL R9, R39, -INF , P2 ;  /* 0xff80000027097808 */ /* 0x000fc40001000000 */
[----:B------:R-:W-:Y:S02]  /*3810*/  ISETP.GT.AND P2, PT, R0, 0x10, PT ;  /* 0x000000100000780c */ /* 0x000fe40003f44270 */
[----:B------:R-:W-:Y:S02]  /*3820*/  FMNMX.FTZ R3, R6, R3, !PT ;  /* 0x0000000306037209 */ /* 0x000fe40007810000 */
[----:B------:R-:W-:Y:S02]  /*3830*/  ISETP.GT.AND P0, PT, R0, 0x11, PT ;  /* 0x000000110000780c */ /* 0x000fe40003f04270 */
[----:B------:R-:W-:Y:S02]  /*3840*/  FSEL R13, R34, -INF , P2 ;  /* 0xff800000220d7808 */ /* 0x000fe40001000000 */
[----:B------:R-:W-:Y:S02]  /*3850*/  FMNMX.FTZ R3, R9, R3, !PT ;  /* 0x0000000309037209 */ /* 0x000fe40007810000 */
[----:B------:R-:W-:-:S02]  /*3860*/  FSEL R20, R35, -INF , P0 ;  /* 0xff80000023147808 */ /* 0x000fc40000000000 */
[C---:B------:R-:W-:Y:S02]  /*3870*/  ISETP.GT.AND P2, PT, R0.reuse, 0x18, PT ;  /* 0x000000180000780c */ /* 0x040fe40003f44270 */
[----:B------:R-:W-:Y:S02]  /*3880*/  FMNMX.FTZ R3, R13, R3, !PT ;  /* 0x000000030d037209 */ /* 0x000fe40007810000 */
        /* <DEDUP_REMOVED lines=9> */
[----:B------:R-:W-:-:S02]  /*3920*/  FMNMX.FTZ R2, R98, R2, !PT ;  /* 0x0000000262027209 */ /* 0x000fc40007810000 */
[----:B------:R-:W-:Y:S02]  /*3930*/  FSEL R81, R27, -INF , P0 ;  /* 0xff8000001b517808 */ /* 0x000fe40000000000 */
[C---:B------:R-:W-:Y:S02]  /*3940*/  ISETP.GT.AND P2, PT, R0.reuse, 0x28, PT ;  /* 0x000000280000780c */ /* 0x040fe40003f44270 */
        /* <DEDUP_REMOVED lines=24> */
[----:B------:R-:W1:Y:S02]  /*3ad0*/  SHFL.BFLY PT, R3, R0, 0x2, 0x1f ;  /* 0x0c401f0000037f89 */ /* 0x000e6400000e0000 */
[----:B------:R-:W-:-:S05]  /*3ae0*/  FMNMX.FTZ R2, R127, R2, !PT ;  /* 0x000000027f027209 */ /* 0x000fca0007810000 */
[----:B------:R-:W2:Y:S01]  /*3af0*/  SHFL.BFLY PT, R12, R2, 0x2, 0x1f ;  /* 0x0c401f00020c7f89 */ /* 0x000ea200000e0000 */
[----:B-1----:R-:W-:-:S05]  /*3b00*/  FMNMX.FTZ R0, R3, R0, !PT ;  /* 0x0000000003007209 */ /* 0x002fca0007810000 */
[----:B------:R-:W1:Y:S01]  /*3b10*/  SHFL.BFLY PT, R125, R0, 0x1, 0x1f ;  /* 0x0c201f00007d7f89 */ /* 0x000e6200000e0000 */
[----:B--2---:R-:W-:-:S05]  /*3b20*/  FMNMX.FTZ R12, R2, R12, !PT ;  /* 0x0000000c020c7209 */ /* 0x004fca0007810000 */
[----:B------:R2:W3:Y:S01]  /*3b30*/  SHFL.BFLY PT, R3, R12, 0x1, 0x1f ;  /* 0x0c201f000c037f89 */ /* 0x0004e200000e0000 */
[----:B-1----:R-:W-:-:S05]  /*3b40*/  FMNMX.FTZ R125, R0, R125, !PT ;  /* 0x0000007d007d7209 */ /* 0x002fca0007810000 */
.L_x_4198:
[C---:B------:R-:W-:Y:S01]  /*3b50*/  FMUL.FTZ R2, R125.reuse, c[0x0][0x2d0] ;  /* 0x0000b4007d027a20 */ /* 0x040fe20000410000 */
[----:B------:R-:W-:Y:S01]  /*3b60*/  FSETP.NEU.FTZ.AND P0, PT, R125, -INF , PT ;  /* 0xff8000007d00780b */ /* 0x000fe20003f1d000 */
[----:B------:R-:W-:Y:S01]  /*3b70*/  WARPSYNC 0xffffffff ;  /* 0xffffffff00007948 */ /* 0x000fe20003800000 */
[----:B--23--:R-:W-:Y:S01]  /*3b80*/  FMNMX.FTZ R12, R3, R12, !PT ;  /* 0x0000000c030c7209 */ /* 0x00cfe20007810000 */
        /* <DEDUP_REMOVED lines=14> */
[----:B------:R-:W-:Y:S01]  /*3c70*/  LDSM.16.MT88.4 R68, [R163+0x4000] ;  /* 0x00400000a344783b */ /* 0x000fe20000004200 */
[----:B------:R1:W3:Y:S01]  /*3c80*/  MUFU.EX2 R198, R0 ;  /* 0x0000000000c67308 */ /* 0x0002e20000000800 */
[----:B--2---:R-:W-:-:S07]  /*3c90*/  FFMA.FTZ R3, R11, c[0x0][0x2d0], -R2 ;  /* 0x0000b4000b037a23 */ /* 0x004fce0000010802 */
[----:B------:R-:W2:Y:S01]  /*3ca0*/  MUFU.EX2 R206, R3 ;  /* 0x0000000300ce7308 */ /* 0x000ea20000000800 */
[----:B-1----:R-:W-:Y:S01]  /*3cb0*/  FMUL.FTZ R0, R12, c[0x0][0x2d0] ;  /* 0x0000b4000c007a20 */ /* 0x002fe20000410000 */
[----:B---3--:R-:W-:-:S04]  /*3cc0*/  F2FP.BF16.PACK_AB R8, R198, R204 ;  /* 0x000000ccc608723e */ /* 0x008fc800000010ff */
[----:B------:R-:W-:Y:S02]  /*3cd0*/  FSEL R0, R0, RZ, P0 ;  /* 0x000000ff00007208 */ /* 0x000fe40000000000 */
[----:B--2---:R-:W-:-:S03]  /*3ce0*/  F2FP.BF16.PACK_AB R10, R206, R199 ;  /* 0x000000c7ce0a723e */ /* 0x004fc600000010ff */
[----:B------:R-:W-:-:S04]  /*3cf0*/  FFMA.FTZ R3, R4, c[0x0][0x2d0], -R0 ;  /* 0x0000b40004037a23 */ /* 0x000fc80000010800 */
[----:B------:R1:W-:Y:S02]  /*3d00*/  MUFU.EX2 R205, R3 ;  /* 0x0000000300cd7308 */ /* 0x0003e40000000800 */
[----:B-1----:R-:W-:-:S06]  /*3d10*/  FFMA.FTZ R3, R5, c[0x0][0x2d0], -R0 ;  /* 0x0000b40005037a23 */ /* 0x002fcc0000010800 */
[----:B------:R1:W2:Y:S02]  /*3d20*/  MUFU.EX2 R200, R3 ;  /* 0x0000000300c87308 */ /* 0x0002a40000000800 */
[--C-:B-1----:R-:W-:Y:S02]  /*3d30*/  FFMA.FTZ R3, R6, c[0x0][0x2d0], -R0.reuse ;  /* 0x0000b40006037a23 */ /* 0x102fe40000010800 */
[----:B------:R-:W1:Y:S04]  /*3d40*/  LDSM.16.MT88.4 R4, [R164] ;  /* 0x00000000a404783b */ /* 0x000e680000004200 */
[----:B------:R3:W-:Y:S02]  /*3d50*/  MUFU.EX2 R203, R3 ;  /* 0x0000000300cb7308 */ /* 0x0007e40000000800 */
[----:B---3--:R-:W-:Y:S01]  /*3d60*/  FFMA.FTZ R3, R9, c[0x0][0x2d0], -R0 ;  /* 0x0000b40009037a23 */ /* 0x008fe20000010800 */
[----:B--2---:R-:W-:-:S05]  /*3d70*/  F2FP.BF16.PACK_AB R9, R200, R205 ;  /* 0x000000cdc809723e */ /* 0x004fca00000010ff */
        /* <DEDUP_REMOVED lines=19> */
[----:B-1----:R-:W-:-:S06]  /*3eb0*/  FFMA.FTZ R3, R20, c[0x0][0x2d0], -R0 ;  /* 0x0000b40014037a23 */ /* 0x002fcc0000010800 */
[----:B------:R1:W2:Y:S02]  /*3ec0*/  MUFU.EX2 R231, R3 ;  /* 0x0000000300e77308 */ /* 0x0002a40000000800 */
[--C-:B-1----:R-:W-:Y:S01]  /*3ed0*/  FFMA.FTZ R3, R24, c[0x0][0x2d0], -R0.reuse ;  /* 0x0000b40018037a23 */ /* 0x102fe20000010800 */
[----:B--2---:R-:W-:Y:S01]  /*3ee0*/  F2FP.BF16.PACK_AB R5, R231, R213 ;  /* 0x000000d5e705723e */ /* 0x004fe200000010ff */
[----:B------:R-:W1:Y:S04]  /*3ef0*/  LDSM.16.MT88.4 R24, [R165] ;  /* 0x00000000a518783b */ /* 0x000e680000004200 */
[----:B------:R2:W-:Y:S02]  /*3f00*/  MUFU.EX2 R209, R3 ;  /* 0x0000000300d17308 */ /* 0x0005e40000000800 */
[----:B--2---:R-:W-:-:S02]  /*3f10*/  FFMA.FTZ R3, R23, c[0x0][0x2d0], -R0 ;  /* 0x0000b40017037a23 */ /* 0x004fc40000010800 */
[C---:B------:R-:W-:Y:S04]  /*3f20*/  HMMA.16816.F32.BF16 R20, R8.reuse, R32, RZ ;  /* 0x000000200814723c */ /* 0x040fe800000418ff */
[----:B------:R-:W2:Y:S02]  /*3f30*/  MUFU.EX2 R230, R3 ;  /* 0x0000000300e67308 */ /* 0x000ea40000000800 */
[----:B--2---:R-:W-:Y:S01]  /*3f40*/  F2FP.BF16.PACK_AB R7, R230, R209 ;  /* 0x000000d1e607723e */ /* 0x004fe200000010ff */
[--C-:B------:R-:W-:Y:S01]  /*3f50*/  FFMA.FTZ R3, R99, c[0x0][0x2d0], -R2.reuse ;  /* 0x0000b40063037a23 */ /* 0x100fe20000010802 */
[----:B-1----:R-:W-:Y:S04]  /*3f60*/  HMMA.16816.F32.BF16 R32, R8, R26, RZ ;  /* 0x0000001a0820723c */ /* 0x002fe800000418ff */
[----:B------:R1:W-:Y:S04]  /*3f70*/  MUFU.EX2 R191, R3 ;  /* 0x0000000300bf7308 */ /* 0x0003e80000000800 */
[C---:B------:R-:W-:Y:S01]  /*3f80*/  HMMA.16816.F32.BF16 R140, R4.reuse, R44, R36 ;  /* 0x0000002c048c723c */ /* 0x040fe20000041824 */
[----:B------:R-:W2:Y:S07]  /*3f90*/  LDSM.16.MT88.4 R36, [R164+0x2800] ;  /* 0x00280000a424783b */ /* 0x000eae0000004200 */
[----:B------:R-:W-:Y:S01]  /*3fa0*/  HMMA.16816.F32.BF16 R128, R4, R48, R56 ;  /* 0x000000300480723c */ /* 0x000fe20000041838 */
[----:B------:R-:W3:Y:S01]  /*3fb0*/  LDSM.16.MT88.4 R56, [R165+0x2000] ;  /* 0x00200000a538783b */ /* 0x000ee20000004200 */
[----:B-1----:R-:W-:-:S04]  /*3fc0*/  FFMA.FTZ R3, R98, c[0x0][0x2d0], -R2 ;  /* 0x0000b40062037a23 */ /* 0x002fc80000010802 */
[----:B------:R1:W-:Y:S02]  /*3fd0*/  MUFU.EX2 R193, R3 ;  /* 0x0000000300c17308 */ /* 0x0003e40000000800 */
[C---:B------:R-:W-:Y:S01]  /*3fe0*/  HMMA.16816.F32.BF16 R100, R4.reuse, R50, R52 ;  /* 0x000000320464723c */ /* 0x040fe20000041834 */
[----:B------:R-:W4:Y:S04]  /*3ff0*/  LDSM.16.MT88.4 R52, [R165+0x800] ;  /* 0x00080000a534783b */ /* 0x000f280000004200 */
[----:B------:R-:W-:Y:S03]  /*4000*/  LDSM.16.MT88.4 R48, [R166+0x2000] ;  /* 0x00200000a630783b */ /* 0x000fe60000004200 */
[----:B------:R-:W-:Y:S01]  /*4010*/  HMMA.16816.F32.BF16 R132, R4, R42, R16 ;  /* 0x0000002a0484723c */ /* 0x000fe20000041810 */
[----:B-1----:R-:W-:-:S07]  /*4020*/  FFMA.FTZ R3, R97, c[0x0][0x2d0], -R2 ;  /* 0x0000b40061037a23 */ /* 0x002fce0000010802 */
[----:B------:R-:W-:Y:S01]  /*4030*/  HMMA.16816.F32.BF16 R16, R8, R66, RZ ;  /* 0x000000420810723c */ /* 0x000fe200000418ff */
[----:B------:R1:W-:Y:S07]  /*4040*/  MUFU.EX2 R194, R3 ;  /* 0x0000000300c27308 */ /* 0x0003ee0000000800 */
[C---:B------:R-:W-:Y:S01]  /*4050*/  HMMA.16816.F32.BF16 R136, R4.reuse, R40, R20 ;  /* 0x000000280488723c */ /* 0x040fe20000041814 */
[----:B------:R-:W-:Y:S07]  /*4060*/  LDSM.16.MT88.4 R40, [R163+0x2800] ;  /* 0x00280000a328783b */ /* 0x000fee0000004200 */
[----:B------:R-:W-:Y:S01]  /*4070*/  HMMA.16816.F32.BF16 R108, R4, R46, R28 ;  /* 0x0000002e046c723c */ /* 0x000fe2000004181c */
[----:B-1----:R-:W-:-:S04]  /*4080*/  FFMA.FTZ R3, R96, c[0x0][0x2d0], -R2 ;  /* 0x0000b40060037a23 */ /* 0x002fc80000010802 */
[----:B------:R1:W-:Y:S03]  /*4090*/  MUFU.EX2 R195, R3 ;  /* 0x0000000300c37308 */ /* 0x0003e60000000800 */
[C---:B------:R-:W-:Y:S01]  /*40a0*/  HMMA.16816.F32.BF16 R20, R8.reuse, R64, RZ ;  /* 0x000000400814723c */ /* 0x040fe200000418ff */
[----:B------:R-:W5:Y:S07]  /*40b0*/  LDSM.16.MT88.4 R64, [R165+0x2800] ;  /* 0x00280000a540783b */ /* 0x000f6e0000004200 */
[----:B------:R-:W-:Y:S01]  /*40c0*/  HMMA.16816.F32.BF16 R44, R8, R24, RZ ;  /* 0x00000018082c723c */ /* 0x000fe200000418ff */
[----:B-1----:R-:W-:-:S07]  /*40d0*/  FFMA.FTZ R3, R83, c[0x0][0x2d0], -R0 ;  /* 0x0000b40053037a23 */ /* 0x002fce0000010800 */
[----:B--2---:R-:W-:Y:S01]  /*40e0*/  HMMA.16816.F32.BF16 R104, R4, R38, R16 ;  /* 0x000000260468723c */ /* 0x004fe20000041810 */
[----:B------:R1:W-:Y:S07]  /*40f0*/  MUFU.EX2 R188, R3 ;  /* 0x0000000300bc7308 */ /* 0x0003ee0000000800 */
[----:B---3--:R-:W-:Y:S08]  /*4100*/  HMMA.16816.F32.BF16 R16, R8, R56, RZ ;  /* 0x000000380810723c */ /* 0x008ff000000418ff */
[----:B----4-:R-:W-:Y:S01]  /*4110*/  HMMA.16816.F32.BF16 R116, R4, R52, R44 ;  /* 0x000000340474723c */ /* 0x010fe2000004182c */
[----:B-1----:R-:W-:-:S04]  /*4120*/  FFMA.FTZ R3, R81, c[0x0][0x2d0], -R0 ;  /* 0x0000b40051037a23 */ /* 0x002fc80000010800 */
[----:B------:R1:W-:Y:S03]  /*4130*/  MUFU.EX2 R189, R3 ;  /* 0x0000000300bd7308 */ /* 0x0003e60000000800 */
[----:B------:R-:W-:Y:S01]  /*4140*/  HMMA.16816.F32.BF16 R148, R4, R36, R20 ;  /* 0x000000240494723c */ /* 0x000fe20000041814 */
[----:B------:R-:W2:Y:S07]  /*4150*/  LDSM.16.MT88.4 R36, [R163+0x4800] ;  /* 0x00480000a324783b */ /* 0x000eae0000004200 */
[----:B------:R-:W-:Y:S01]  /*4160*/  HMMA.16816.F32.BF16 R28, R8, R60, RZ ;  /* 0x0000003c081c723c */ /* 0x000fe200000418ff */
[----:B-1----:R-:W-:-:S07]  /*4170*/  FFMA.FTZ R3, R82, c[0x0][0x2d0], -R0 ;  /* 0x0000b40052037a23 */ /* 0x002fce0000010800 */
[C---:B------:R-:W-:Y:S01]  /*4180*/  HMMA.16816.F32.BF16 R52, R4.reuse, R54, R32 ;  /* 0x000000360434723c */ /* 0x040fe20000041820 */
[----:B------:R-:W1:Y:S01]  /*4190*/  LDSM.16.MT88.4 R32, [R164+0x4000] ;  /* 0x00400000a420783b */ /* 0x000e620000004200 */
[----:B------:R3:W-:Y:S06]  /*41a0*/  MUFU.EX2 R190, R3 ;  /* 0x0000000300be7308 */ /* 0x0007ec0000000800 */
[----:B-----5:R-:W-:Y:S08]  /*41b0*/  HMMA.16816.F32.BF16 R84, R4, R64, R16 ;  /* 0x000000400454723c */ /* 0x020ff00000041810 */
[----:B------:R-:W-:Y:S01]  /*41c0*/  HMMA.16816.F32.BF16 R16, R8, R68, RZ ;  /* 0x000000440810723c */ /* 0x000fe200000418ff */
[----:B---3--:R-:W-:-:S04]  /*41d0*/  FFMA.FTZ R3, R80, c[0x0][0x2d0], -R0 ;  /* 0x0000b40050037a23 */ /* 0x008fc80000010800 */
[----:B------:R3:W-:Y:S03]  /*41e0*/  MUFU.EX2 R192, R3 ;  /* 0x0000000300c07308 */ /* 0x0007e60000000800 */
[----:B------:R-:W-:Y:S01]  /*41f0*/  HMMA.16816.F32.BF16 R24, R8, R62, RZ ;  /* 0x0000003e0818723c */ /* 0x000fe200000418ff */
[----:B------:R-:W4:Y:S07]  /*4200*/  LDSM.16.MT88.4 R60, [R166+0x2800] ;  /* 0x00280000a63c783b */ /* 0x000f2e0000004200 */
[----:B------:R-:W-:Y:S01]  /*4210*/  HMMA.16816.F32.BF16 R120, R4, R40, R28 ;  /* 0x000000280478723c */ /* 0x000fe2000004181c */
[----:B------:R-:W5:Y:S01]  /*4220*/  LDSM.16.MT88.4 R28, [R164+0x4800] ;  /* 0x00480000a41c783b */ /* 0x000f620000004200 */
[----:B---3--:R-:W-:-:S06]  /*4230*/  FFMA.FTZ R3, R187, c[0x0][0x2d0], -R2 ;  /* 0x0000b400bb037a23 */ /* 0x008fcc0000010802 */
[C---:B------:R-:W-:Y:S01]  /*4240*/  HMMA.16816.F32.BF16 R20, R8.reuse, R50, RZ ;  /* 0x000000320814723c */ /* 0x040fe200000418ff */
[----:B------:R-:W-:Y:S01]  /*4250*/  IADD3 R187, R197, -0x2, RZ ;  /* 0xfffffffec5bb7810 */ /* 0x000fe20007ffe0ff */
[----:B------:R3:W-:Y:S06]  /*4260*/  MUFU.EX2 R14, R3 ;  /* 0x00000003000e7308 */ /* 0x0007ec0000000800 */
[----:B------:R-:W-:Y:S08]  /*4270*/  HMMA.16816.F32.BF16 R44, R8, R48, RZ ;  /* 0x00000030082c723c */ /* 0x000ff000000418ff */
[----:B--2---:R-:W-:Y:S01]  /*4280*/  HMMA.16816.F32.BF16 R72, R4, R36, R16 ;  /* 0x000000240448723c */ /* 0x004fe20000041810 */
[----:B---3--:R-:W-:-:S04]  /*4290*/  FFMA.FTZ R3, R183, c[0x0][0x2d0], -R2 ;  /* 0x0000b400b7037a23 */ /* 0x008fc80000010802 */
[----:B------:R2:W3:Y:S03]  /*42a0*/  MUFU.EX2 R202, R3 ;  /* 0x0000000300ca7308 */ /* 0x0004e60000000800 */
[----:B-1----:R-:W-:Y:S08]  /*42b0*/  HMMA.16816.F32.BF16 R16, R8, R34, RZ ;  /* 0x000000220810723c */ /* 0x002ff000000418ff */
[----:B------:R-:W-:Y:S01]  /*42c0*/  HMMA.16816.F32.BF16 R112, R4, R42, R24 ;  /* 0x0000002a0470723c */ /* 0x000fe20000041818 */
[----:B--2---:R-:W-:-:S07]  /*42d0*/  FFMA.FTZ R3, R159, c[0x0][0x2d0], -R2 ;  /* 0x0000b4009f037a23 */ /* 0x004fce0000010802 */
[----:B------:R-:W-:Y:S01]  /*42e0*/  HMMA.16816.F32.BF16 R24, R8, R58, RZ ;  /* 0x0000003a0818723c */ /* 0x000fe200000418ff */
[----:B------:R-:W-:Y:S01]  /*42f0*/  FFMA.FTZ R2, R158, c[0x0][0x2d0], -R2 ;  /* 0x0000b4009e027a23 */ /* 0x000fe20000010802 */
[----:B---3--:R-:W-:Y:S01]  /*4300*/  F2FP.BF16.PACK_AB R96, R202, R14 ;  /* 0x0000000eca60723e */ /* 0x008fe200000010ff */
[----:B------:R1:W-:Y:S05]  /*4310*/  MUFU.EX2 R124, R3 ;  /* 0x00000003007c7308 */ /* 0x0003ea0000000800 */
[C---:B----4-:R-:W-:Y:S03]  /*4320*/  HMMA.16816.F32.BF16 R88, R4.reuse, R62, R20 ;  /* 0x0000003e0458723c */ /* 0x050fe60000041814 */
[----:B------:R2:W3:Y:S05]  /*4330*/  MUFU.EX2 R15, R2 ;  /* 0x00000002000f7308 */ /* 0x0004ea0000000800 */
[----:B------:R-:W-:Y:S01]  /*4340*/  HMMA.16816.F32.BF16 R92, R4, R60, R44 ;  /* 0x0000003c045c723c */ /* 0x000fe2000004182c */
[----:B-1----:R-:W-:-:S07]  /*4350*/  FADD.FTZ R3, R204, R198 ;  /* 0x000000c6cc037221 */ /* 0x002fce0000010000 */
[----:B------:R-:W-:Y:S01]  /*4360*/  HMMA.16816.F32.BF16 R20, R8, R32, RZ ;  /* 0x000000200814723c */ /* 0x000fe200000418ff */
[----:B------:R-:W1:Y:S01]  /*4370*/  LDSM.16.MT88.4 R32, [R166+0x4000] ;  /* 0x00400000a620783b */ /* 0x000e620000004200 */
[----:B--2---:R-:W-:Y:S01]  /*4380*/  FFMA.FTZ R2, R157, c[0x0][0x2d0], -R0 ;  /* 0x0000b4009d027a23 */ /* 0x004fe20000010800 */
[----:B---3--:R-:W-:-:S05]  /*4390*/  F2FP.BF16.PACK_AB R98, R15, R124 ;  /* 0x0000007c0f62723e */ /* 0x008fca00000010ff */
[C---:B-----5:R-:W-:Y:S01]  /*43a0*/  HMMA.16816.F32.BF16 R44, R4.reuse, R30, R16 ;  /* 0x0000001e042c723c */ /* 0x060fe20000041810 */
        /* <DEDUP_REMOVED lines=17> */
[----:B------:R-:W-:Y:S02]  /*44c0*/  F2FP.BF16.PACK_AB R6, R195, R194 ;  /* 0x000000c2c306723e */ /* 0x000fe400000010ff */
        /* <DEDUP_REMOVED lines=122> */
[----:B------:R-:W-:Y:S03]  /*4c70*/  @!UPT UIADD3 URZ, URZ, URZ, URZ ;  /* 0x0000003f3f3ff290 */ /* 0x000fe6000fffe03f */
[----:B------:R-:W-:Y:S11]  /*4c80*/  @!P0 BRA `(.L_x_4155) ;  /* 0x000032d000008947 */ /* 0x000ff60003800000 */
[----:B------:R-:W-:Y:S02]  /*4c90*/  MOV R127, R12 ;  /* 0x0000000c007f7202 */ /* 0x000fe40000000f00 */
[----:B------:R-:W-:-:S07]  /*4ca0*/  MOV R126, R125 ;  /* 0x0000007d007e7202 */ /* 0x000fce0000000f00 */
.L_x_4166:
        /* <DEDUP_REMOVED lines=40> */
.L_x_4199:
        /* <DEDUP_REMOVED lines=21> */
.L_x_4200:
        /* <DEDUP_REMOVED lines=21> */
.L_x_4157:
[----:B------:R-:W-:Y:S05]  /*51d0*/  BSYNC B0 ;  /* 0x0000000000007941 */ /* 0x000fea0003800000 */
.L_x_4156:
        /* <DEDUP_REMOVED lines=156> */
[----:B------:R-:W-:Y:S01]  /*5ba0*/  IMAD R0, R187, 0x40, R215 ;  /* 0x00000040bb007824 */ /* 0x000fe200078e02d7 */
[----:B------:R-:W-:Y:S01]  /*5bb0*/  SHF.R.S32.HI R188, RZ, 0x1f, R208 ;  /* 0x0000001fffbc7819 */ /* 0x000fe200000114d0 */
[----:B------:R-:W-:Y:S01]  /*5bc0*/  IMAD.MOV.U32 R185, RZ, RZ, RZ ;  /* 0x000000ffffb97224 */ /* 0x000fe200078e00ff */
[C---:B------:R-:W-:Y:S01]  /*5bd0*/  SHF.L.U64.HI R141, R207.reuse, 0x1, R183 ;  /* 0x00000001cf8d7819 */ /* 0x040fe200000102b7 */
[----:B------:R-:W-:Y:S01]  /*5be0*/  IMAD.SHL.U32 R144, R207, 0x2, RZ ;  /* 0x00000002cf907824 */ /* 0x000fe200078e00ff */
[----:B------:R-:W-:Y:S01]  /*5bf0*/  IADD3 R0, R0, -0x40, R2 ;  /* 0xffffffc000007810 */ /* 0x000fe20007ffe002 */
[----:B------:R-:W-:Y:S01]  /*5c00*/  IMAD.SHL.U32 R143, R208, 0x2, RZ ;  /* 0x00000002d08f7824 */ /* 0x000fe200078e00ff */
[----:B------:R-:W-:Y:S01]  /*5c10*/  SHF.R.S32.HI R183, RZ, 0x1f, R196 ;  /* 0x0000001fffb77819 */ /* 0x000fe200000114c4 */
[----:B------:R-:W-:Y:S01]  /*5c20*/  IMAD.SHL.U32 R142, R196, 0x2, RZ ;  /* 0x00000002c48e7824 */ /* 0x000fe200078e00ff */
        /* <DEDUP_REMOVED lines=27> */
.L_x_4201:
        /* <DEDUP_REMOVED lines=21> */
.L_x_4202:
        /* <DEDUP_REMOVED lines=21> */
.L_x_4161:
[----:B------:R-:W-:Y:S05]  /*6080*/  BSYNC B0 ;  /* 0x0000000000007941 */ /* 0x000fea0003800000 */
.L_x_4160:
        /* <DEDUP_REMOVED lines=12> */
.L_x_4203:
[----:B--2---:R-:W-:Y:S05]  /*6150*/  IMAD.IADD R0, R125, 0x1, R0 ;  /* 0x000000017d007824 */ /* 0x004fea00078e0200 */
[C---:B------:R-:W-:Y:S02]  /*6160*/  ISETP.GT.AND P6, PT, R0.reuse, RZ, PT ;  /* 0x000000ff0000720c */ /* 0x040fe40003fc4270 */
[C---:B------:R-:W-:Y:S02]  /*6170*/  ISETP.GT.AND P5, PT, R0.reuse, 0x1, PT ;  /* 0x000000010000780c */ /* 0x040fe40003fa4270 */
[C---:B------:R-:W-:Y:S02]  /*6180*/  ISETP.GT.AND P2, PT, R0.reuse, 0x8, PT ;  /* 0x000000080000780c */ /* 0x040fe40003f44270 */
        /* <DEDUP_REMOVED lines=41> */
[----:B------:R-:W-:Y:S02]  /*6420*/  ISETP.GT.AND P0, PT, R0, 0x1, PT ;  /* 0x000000010000780c */ /* 0x000fe40003f04270 */
[----:B------:R-:W-:Y:S02]  /*6430*/  FSEL R6, R6, -INF , P2 ;  /* 0xff80000006067808 */ /* 0x000fe40001000000 */
[----:B------:R-:W-:Y:S02]  /*6440*/  FSEL R7, R7, -INF , P0 ;  /* 0xff80000007077808 */ /* 0x000fe40000000000 */
[----:B------:R-:W-:Y:S02]  /*6450*/  ISETP.GT.AND P2, PT, R0, 0x8, PT ;  /* 0x000000080000780c */ /* 0x000fe40003f44270 */
[----:B-1----:R-:W-:Y:S02]  /*6460*/  FMNMX.FTZ R124, R6, R127, !PT ;  /* 0x0000007f067c7209 */ /* 0x002fe40007810000 */
[----:B------:R-:W-:Y:S02]  /*6470*/  ISETP.GT.AND P0, PT, R0, 0x9, PT ;  /* 0x000000090000780c */ /* 0x000fe40003f04270 */
[----:B------:R-:W-:Y:S02]  /*6480*/  FSEL R10, R10, -INF , P2 ;  /* 0xff8000000a0a7808 */ /* 0x000fe40001000000 */
[----:B------:R-:W-:Y:S02]  /*6490*/  FMNMX.FTZ R124, R7, R124, !PT ;  /* 0x0000007c077c7209 */ /* 0x000fe40007810000 */
[----:B------:R-:W-:Y:S02]  /*64a0*/  FSEL R11, R11, -INF , P0 ;  /* 0xff8000000b0b7808 */ /* 0x000fe40000000000 */
[----:B------:R-:W-:Y:S02]  /*64b0*/  ISETP.GT.AND P2, PT, R0, 0x10, PT ;  /* 0x000000100000780c */ /* 0x000fe40003f44270 */
[----:B------:R-:W-:Y:S02]  /*64c0*/  FMNMX.FTZ R124, R10, R124, !PT ;  /* 0x0000007c0a7c7209 */ /* 0x000fe40007810000 */
        /* <DEDUP_REMOVED lines=10> */
[C---:B------:R-:W-:Y:S02]  /*6570*/  ISETP.GT.AND P2, PT, R0.reuse, 0x20, PT ;  /* 0x000000200000780c */ /* 0x040fe40003f44270 */
[----:B------:R-:W-:Y:S02]  /*6580*/  FMNMX.FTZ R124, R147, R124, !PT ;  /* 0x0000007c937c7209 */ /* 0x000fe40007810000 */
[----:B------:R-:W-:Y:S02]  /*6590*/  FMNMX.FTZ R2, R183, R2, !PT ;  /* 0x00000002b7027209 */ /* 0x000fe40007810000 */
[----:B------:R-:W-:Y:S02]  /*65a0*/  ISETP.GT.AND P0, PT, R0, 0x21, PT ;  /* 0x000000210000780c */ /* 0x000fe40003f04270 */
[----:B------:R-:W-:Y:S02]  /*65b0*/  FSEL R153, R22, -INF , P2 ;  /* 0xff80000016997808 */ /* 0x000fe40001000000 */
[----:B------:R-:W-:Y:S02]  /*65c0*/  FMNMX.FTZ R124, R148, R124, !PT ;  /* 0x0000007c947c7209 */ /* 0x000fe40007810000 */
[----:B------:R-:W-:Y:S02]  /*65d0*/  FMNMX.FTZ R2, R159, R2, !PT ;  /* 0x000000029f027209 */ /* 0x000fe40007810000 */
[----:B------:R-:W-:Y:S02]  /*65e0*/  FSEL R154, R23, -INF , P0 ;  /* 0xff800000179a7808 */ /* 0x000fe40000000000 */
[----:B------:R-:W-:Y:S02]  /*65f0*/  ISETP.GT.AND P2, PT, R0, 0x28, PT ;  /* 0x000000280000780c */ /* 0x000fe40003f44270 */
[----:B------:R-:W-:Y:S02]  /*6600*/  FMNMX.FTZ R124, R153, R124, !PT ;  /* 0x0000007c997c7209 */ /* 0x000fe40007810000 */
[----:B------:R-:W-:Y:S02]  /*6610*/  FMNMX.FTZ R2, R158, R2, !PT ;  /* 0x000000029e027209 */ /* 0x000fe40007810000 */
[----:B------:R-:W-:Y:S02]  /*6620*/  ISETP.GT.AND P0, PT, R0, 0x29, PT ;  /* 0x000000290000780c */ /* 0x000fe40003f04270 */
[----:B------:R-:W-:Y:S02]  /*6630*/  FSEL R155, R26, -INF , P2 ;  /* 0xff8000001a9b7808 */ /* 0x000fe40001000000 */
[----:B------:R-:W-:Y:S02]  /*6640*/  FMNMX.FTZ R124, R154, R124, !PT ;  /* 0x0000007c9a7c7209 */ /* 0x000fe40007810000 */
        /* <DEDUP_REMOVED lines=27> */
.L_x_4204:
[C---:B------:R-:W-:Y:S01]  /*6800*/  FSETP.NEU.FTZ.AND P0, PT, R125.reuse, -INF , PT ;  /* 0xff8000007d00780b */ /* 0x040fe20003f1d000 */
[C---:B------:R-:W-:Y:S01]  /*6810*/  FMUL.FTZ R144, R125.reuse, c[0x0][0x2d0] ;  /* 0x0000b4007d907a20 */ /* 0x040fe20000410000 */
[----:B---3--:R-:W-:Y:S01]  /*6820*/  FMNMX.FTZ R3, R0, R124, !PT ;  /* 0x0000007c00037209 */ /* 0x008fe20007810000 */
[----:B------:R-:W-:Y:S01]  /*6830*/  WARPSYNC 0xffffffff ;  /* 0xffffffff00007948 */ /* 0x000fe20003800000 */
[----:B------:R-:W-:Y:S01]  /*6840*/  FSEL R2, R125, RZ, P0 ;  /* 0x000000ff7d027208 */ /* 0x000fe20000000000 */
[----:B------:R-:W1:Y:S01]  /*6850*/  LDSM.16.MT88.4 R140, [R163] ;  /* 0x00000000a38c783b */ /* 0x000e620000004200 */
[----:B------:R-:W-:Y:S01]  /*6860*/  FSEL R144, R144, RZ, P0 ;  /* 0x000000ff90907208 */ /* 0x000fe20000000000 */
[C---:B--2---:R-:W-:Y:S01]  /*6870*/  FMUL.FTZ R124, R3.reuse, c[0x0][0x2d0] ;  /* 0x0000b400037c7a20 */ /* 0x044fe20000410000 */
[----:B------:R-:W-:Y:S01]  /*6880*/  FSETP.NEU.FTZ.AND P0, PT, R3, -INF , PT ;  /* 0xff8000000300780b */ /* 0x000fe20003f1d000 */
[----:B------:R-:W-:Y:S02]  /*6890*/  FADD.FTZ R0, -R2, R126 ;  /* 0x0000007e02007221 */ /* 0x000fe40000010100 */
[--C-:B------:R-:W-:Y:S01]  /*68a0*/  FFMA.FTZ R4, R4, c[0x0][0x2d0], -R144.reuse ;  /* 0x0000b40004047a23 */ /* 0x100fe20000010890 */
[----:B------:R-:W-:Y:S01]  /*68b0*/  FSEL R124, R124, RZ, P0 ;  /* 0x000000ff7c7c7208 */ /* 0x000fe20000000000 */
[----:B------:R-:W-:Y:S02]  /*68c0*/  FMUL.FTZ R0, R0, c[0x0][0x2d0] ;  /* 0x0000b40000007a20 */ /* 0x000fe40000410000 */
[----:B------:R-:W-:Y:S01]  /*68d0*/  FFMA.FTZ R5, R5, c[0x0][0x2d0], -R144 ;  /* 0x0000b40005057a23 */ /* 0x000fe20000010890 */
[----:B------:R-:W-:Y:S01]  /*68e0*/  MUFU.EX2 R136, R4 ;  /* 0x0000000400887308 */ /* 0x000fe20000000800 */
[--C-:B------:R-:W-:Y:S02]  /*68f0*/  FFMA.FTZ R6, R6, c[0x0][0x2d0], -R124.reuse ;  /* 0x0000b40006067a23 */ /* 0x100fe4000001087c */
[----:B------:R-:W-:Y:S02]  /*6900*/  FFMA.FTZ R7, R7, c[0x0][0x2d0], -R124 ;  /* 0x0000b40007077a23 */ /* 0x000fe4000001087c */
[--C-:B------:R-:W-:Y:S02]  /*6910*/  FFMA.FTZ R8, R8, c[0x0][0x2d0], -R144.reuse ;  /* 0x0000b40008087a23 */ /* 0x100fe40000010890 */
[----:B------:R-:W-:Y:S02]  /*6920*/  FFMA.FTZ R9, R9, c[0x0][0x2d0], -R144 ;  /* 0x0000b40009097a23 */ /* 0x000fe40000010890 */
[--C-:B------:R-:W-:Y:S01]  /*6930*/  FFMA.FTZ R10, R10, c[0x0][0x2d0], -R124.reuse ;  /* 0x0000b4000a0a7a23 */ /* 0x100fe2000001087c */
[----:B------:R2:W-:Y:S01]  /*6940*/  MUFU.EX2 R2, R0 ;  /* 0x0000000000027308 */ /* 0x0005e20000000800 */
[----:B------:R-:W-:Y:S09]  /*6950*/  FFMA.FTZ R11, R11, c[0x0][0x2d0], -R124 ;  /* 0x0000b4000b0b7a23 */ /* 0x000ff2000001087c */
[----:B------:R-:W-:Y:S10]  /*6960*/  MUFU.EX2 R198, R5 ;  /* 0x0000000500c67308 */ /* 0x000ff40000000800 */
[----:B------:R-:W-:Y:S01]  /*6970*/  MUFU.EX2 R126, R6 ;  /* 0x00000006007e7308 */ /* 0x000fe20000000800 */
[----:B--2---:R-:W-:Y:S02]  /*6980*/  FSEL R0, R3, RZ, P0 ;  /* 0x000000ff03007208 */ /* 0x004fe40000000000 */
[C---:B------:R-:W-:Y:S02]  /*6990*/  ISETP.GT.AND P0, PT, R187.reuse, R213, PT ;  /* 0x000000d5bb00720c */ /* 0x040fe40003f04270 */
[----:B------:R-:W-:Y:S01]  /*69a0*/  IADD3 R187, R187, -0x1, RZ ;  /* 0xffffffffbbbb7810 */ /* 0x000fe20007ffe0ff */
[----:B------:R-:W-:Y:S04]  /*69b0*/  FADD.FTZ R0, -R0, R127 ;  /* 0x0000007f00007221 */ /* 0x000fe80000010100 */
[----:B------:R-:W-:Y:S01]  /*69c0*/  MUFU.EX2 R197, R7 ;  /* 0x0000000700c57308 */ /* 0x000fe20000000800 */
[----:B------:R-:W-:Y:S09]  /*69d0*/  FMUL.FTZ R0, R0, c[0x0][0x2d0] ;  /* 0x0000b40000007a20 */ /* 0x000ff20000410000 */
[----:B------:R-:W-:Y:S10]  /*69e0*/  MUFU.EX2 R0, R0 ;  /* 0x0000000000007308 */ /* 0x000ff40000000800 */
[----:B------:R-:W-:Y:S10]  /*69f0*/  MUFU.EX2 R200, R8 ;  /* 0x0000000800c87308 */ /* 0x000ff40000000800 */
[----:B------:R-:W-:Y:S10]  /*6a00*/  MUFU.EX2 R201, R9 ;  /* 0x0000000900c97308 */ /* 0x000ff40000000800 */
[----:B------:R-:W-:Y:S10]  /*6a10*/  MUFU.EX2 R199, R10 ;  /* 0x0000000a00c77308 */ /* 0x000ff40000000800 */
[----:B------:R-:W2:Y:S02]  /*6a20*/  MUFU.EX2 R209, R11 ;  /* 0x0000000b00d17308 */ /* 0x000ea40000000800 */
[----:B--2---:R-:W-:Y:S01]  /*6a30*/  F2FP.BF16.PACK_AB R139, R209, R199 ;  /* 0x000000c7d18b723e */ /* 0x004fe200000010ff */
[C---:B------:R-:W-:Y:S01]  /*6a40*/  FMUL.FTZ R4, R2.reuse, R128 ;  /* 0x0000008002047220 */ /* 0x040fe20000410000 */
[----:B------:R-:W-:Y:S01]  /*6a50*/  F2FP.BF16.PACK_AB R138, R201, R200 ;  /* 0x000000c8c98a723e */ /* 0x000fe200000010ff */
[----:B------:R-:W-:Y:S01]  /*6a60*/  FMUL.FTZ R5, R2, R129 ;  /* 0x0000008102057220 */ /* 0x000fe20000410000 */
[----:B------:R-:W-:Y:S01]  /*6a70*/  F2FP.BF16.PACK_AB R137, R197, R126 ;  /* 0x0000007ec589723e */ /* 0x000fe200000010ff */
[C---:B------:R-:W-:Y:S02]  /*6a80*/  FMUL.FTZ R6, R0.reuse, R130 ;  /* 0x0000008200067220 */ /* 0x040fe40000410000 */
[----:B------:R-:W-:Y:S02]  /*6a90*/  FMUL.FTZ R7, R0, R131 ;  /* 0x0000008300077220 */ /* 0x000fe40000410000 */
[----:B------:R-:W2:Y:S01]  /*6aa0*/  LDSM.16.MT88.4 R128, [R164] ;  /* 0x00000000a480783b */ /* 0x000ea20000004200 */
[C---:B------:R-:W-:Y:S02]  /*6ab0*/  FMUL.FTZ R12, R2.reuse, R100 ;  /* 0x00000064020c7220 */ /* 0x040fe40000410000 */
[----:B------:R-:W-:Y:S02]  /*6ac0*/  FMUL.FTZ R13, R2, R101 ;  /* 0x00000065020d7220 */ /* 0x000fe40000410000 */
[C---:B------:R-:W-:Y:S02]  /*6ad0*/  FMUL.FTZ R14, R0.reuse, R102 ;  /* 0x00000066000e7220 */ /* 0x040fe40000410000 */
[----:B------:R-:W-:Y:S02]  /*6ae0*/  FMUL.FTZ R15, R0, R103 ;  /* 0x00000067000f7220 */ /* 0x000fe40000410000 */
[----:B------:R-:W3:Y:S01]  /*6af0*/  LDSM.16.MT88.4 R100, [R166] ;  /* 0x00000000a664783b */ /* 0x000ee20000004200 */
[C---:B------:R-:W-:Y:S02]  /*6b00*/  FMUL.FTZ R25, R2.reuse, R113 ;  /* 0x0000007102197220 */ /* 0x040fe40000410000 */
[----:B------:R-:W-:Y:S01]  /*6b10*/  FFMA.FTZ R113, R2, R202, R136 ;  /* 0x000000ca02717223 */ /* 0x000fe20000010088 */
[----:B------:R-:W-:Y:S01]  /*6b20*/  F2FP.BF16.PACK_AB R136, R198, R136 ;  /* 0x00000088c688723e */ /* 0x000fe200000010ff */
[C---:B------:R-:W-:Y:S02]  /*6b30*/  FMUL.FTZ R8, R2.reuse, R132 ;  /* 0x0000008402087220 */ /* 0x040fe40000410000 */
[----:B------:R-:W-:Y:S02]  /*6b40*/  FMUL.FTZ R9, R2, R133 ;  /* 0x0000008502097220 */ /* 0x000fe40000410000 */
[C---:B------:R-:W-:Y:S02]  /*6b50*/  FMUL.FTZ R10, R0.reuse, R134 ;  /* 0x00000086000a7220 */ /* 0x040fe40000410000 */
[C---:B-1----:R-:W-:Y:S05]  /*6b60*/  HMMA.16816.F32.BF16 R4, R136.reuse, R140, R4 ;  /* 0x0000008c8804723c */ /* 0x042fea0000041804 */
[----:B------:R-:W-:Y:S02]  /*6b70*/  FMUL.FTZ R11, R0, R135 ;  /* 0x00000087000b7220 */ /* 0x000fe40000410000 */
[----:B------:R-:W-:Y:S01]  /*6b80*/  LDSM.16.MT88.4 R132, [R163+0x1800] ;  /* 0x00180000a384783b */ /* 0x000fe20000004200 */
[C---:B------:R-:W-:Y:S04]  /*6b90*/  FMUL.FTZ R16, R2.reuse, R104 ;  /* 0x0000006802107220 */ /* 0x040fe80000410000 */
[C---:B------:R-:W-:Y:S03]  /*6ba0*/  HMMA.16816.F32.BF16 R8, R136.reuse, R142, R8 ;  /* 0x0000008e8808723c */ /* 0x040fe60000041808 */
[----:B------:R-:W-:Y:S02]  /*6bb0*/  FMUL.FTZ R17, R2, R105 ;  /* 0x0000006902117220 */ /* 0x000fe40000410000 */
[C---:B------:R-:W-:Y:S02]  /*6bc0*/  FMUL.FTZ R18, R0.reuse, R106 ;  /* 0x0000006a00127220 */ /* 0x040fe40000410000 */
[----:B------:R-:W-:Y:S01]  /*6bd0*/  FMUL.FTZ R19, R0, R107 ;  /* 0x0000006b00137220 */ /* 0x000fe20000410000 */
[C---:B--2---:R-:W-:Y:S01]  /*6be0*/  HMMA.16816.F32.BF16 R12, R136.reuse, R128, R12 ;  /* 0x00000080880c723c */ /* 0x044fe2000004180c */
[----:B------:R-:W-:Y:S03]  /*6bf0*/  LDSM.16.MT88.4 R104, [R163+0x800] ;  /* 0x00080000a368783b */ /* 0x000fe60000004200 */
[C---:B------:R-:W-:Y:S02]  /*6c00*/  FMUL.FTZ R20, R2.reuse, R108 ;  /* 0x0000006c02147220 */ /* 0x040fe40000410000 */
[----:B------:R-:W-:Y:S02]  /*6c10*/  FMUL.FTZ R21, R2, R109 ;  /* 0x0000006d02157220 */ /* 0x000fe40000410000 */
[C---:B------:R-:W-:Y:S04]  /*6c20*/  HMMA.16816.F32.BF16 R16, R136.reuse, R130, R16 ;  /* 0x000000828810723c */ /* 0x040fe80000041810 */
[C---:B------:R-:W-:Y:S02]  /*6c30*/  FMUL.FTZ R22, R0.reuse, R110 ;  /* 0x0000006e00167220 */ /* 0x040fe40000410000 */
[C---:B------:R-:W-:Y:S02]  /*6c40*/  FMUL.FTZ R23, R0.reuse, R111 ;  /* 0x0000006f00177220 */ /* 0x040fe40000410000 */
[----:B------:R-:W-:Y:S01]  /*6c50*/  LDSM.16.MT88.4 R108, [R164+0x800] ;  /* 0x00080000a46c783b */ /* 0x000fe20000004200 */
[C---:B------:R-:W-:Y:S03]  /*6c60*/  FMUL.FTZ R26, R0.reuse, R114 ;  /* 0x00000072001a7220 */ /* 0x040fe60000410000 */
[----:B------:R-:W-:Y:S01]  /*6c70*/  FMUL.FTZ R27, R0, R115 ;  /* 0x00000073001b7220 */ /* 0x000fe20000410000 */
[C---:B---3--:R-:W-:Y:S03]  /*6c80*/  HMMA.16816.F32.BF16 R20, R136.reuse, R100, R20 ;  /* 0x000000648814723c */ /* 0x048fe60000041814 */
[----:B------:R-:W-:Y:S02]  /*6c90*/  FMUL.FTZ R24, R2, R112 ;  /* 0x0000007002187220 */ /* 0x000fe40000410000 */
[C---:B------:R-:W-:Y:S02]  /*6ca0*/  FMUL.FTZ R34, R0.reuse, R122 ;  /* 0x0000007a00227220 */ /* 0x040fe40000410000 */
[----:B------:R-:W-:Y:S02]  /*6cb0*/  FMUL.FTZ R35, R0, R123 ;  /* 0x0000007b00237220 */ /* 0x000fe40000410000 */
[----:B------:R-:W-:Y:S01]  /*6cc0*/  FFMA.FTZ R112, R145, c[0x0][0x2d0], -R124 ;  /* 0x0000b40091707a23 */ /* 0x000fe2000001087c */
[C---:B------:R-:W-:Y:S01]  /*6cd0*/  HMMA.16816.F32.BF16 R24, R136.reuse, R102, R24 ;  /* 0x000000668818723c */ /* 0x040fe20000041818 */
[----:B------:R-:W1:Y:S02]  /*6ce0*/  LDSM.16.MT88.4 R100, [R165] ;  /* 0x00000000a564783b */ /* 0x000e640000004200 */
[C---:B------:R-:W-:Y:S01]  /*6cf0*/  FMUL.FTZ R28, R2.reuse, R116 ;  /* 0x00000074021c7220 */ /* 0x040fe20000410000 */
[----:B------:R-:W-:Y:S01]  /*6d00*/  MUFU.EX2 R128, R112 ;  /* 0x0000007000807308 */ /* 0x000fe20000000800 */
[----:B------:R-:W-:Y:S02]  /*6d10*/  FMUL.FTZ R29, R2, R117 ;  /* 0x00000075021d7220 */ /* 0x000fe40000410000 */
[C---:B------:R-:W-:Y:S02]  /*6d20*/  FMUL.FTZ R30, R0.reuse, R118 ;  /* 0x00000076001e7220 */ /* 0x040fe40000410000 */
[----:B------:R-:W-:Y:S03]  /*6d30*/  FMUL.FTZ R31, R0, R119 ;  /* 0x00000077001f7220 */ /* 0x000fe60000410000 */
[--C-:B------:R-:W-:Y:S02]  /*6d40*/  FFMA.FTZ R117, R191, c[0x0][0x2d0], -R144.reuse ;  /* 0x0000b400bf757a23 */ /* 0x100fe40000010890 */
[--C-:B------:R-:W-:Y:S02]  /*6d50*/  FFMA.FTZ R116, R190, c[0x0][0x2d0], -R144.reuse ;  /* 0x0000b400be747a23 */ /* 0x100fe40000010890 */
[----:B------:R-:W-:Y:S01]  /*6d60*/  MUFU.EX2 R141, R117 ;  /* 0x00000075008d7308 */ /* 0x000fe20000000800 */
[C---:B------:R-:W-:Y:S02]  /*6d70*/  FMUL.FTZ R32, R2.reuse, R120 ;  /* 0x0000007802207220 */ /* 0x040fe40000410000 */
[C---:B------:R-:W-:Y:S02]  /*6d80*/  FMUL.FTZ R33, R2.reuse, R121 ;  /* 0x0000007902217220 */ /* 0x040fe40000410000 */
        /* <DEDUP_REMOVED lines=65> */
[----:B------:R-:W-:Y:S02]  /*71a0*/  FMUL.FTZ R91, R0, R91 ;  /* 0x0000005b005b7220 */ /* 0x000fe40000410000 */
[C---:B------:R-:W-:Y:S02]  /*71b0*/  FMUL.FTZ R92, R2.reuse, R92 ;  /* 0x0000005c025c7220 */ /* 0x040fe40000410000 */
[C---:B------:R-:W-:Y:S04]  /*71c0*/  FMUL.FTZ R93, R2.reuse, R93 ;  /* 0x0000005d025d7220 */ /* 0x040fe80000410000 */
[C---:B------:R-:W-:Y:S02]  /*71d0*/  FMUL.FTZ R96, R2.reuse, R96 ;  /* 0x0000006002607220 */ /* 0x040fe40000410000 */
[----:B------:R-:W-:Y:S02]  /*71e0*/  FMUL.FTZ R97, R2, R97 ;  /* 0x0000006102617220 */ /* 0x000fe40000410000 */
[----:B------:R-:W-:Y:S02]  /*71f0*/  FFMA.FTZ R2, R152, c[0x0][0x2d0], -R144 ;  /* 0x0000b40098027a23 */ /* 0x000fe40000010890 */
[C---:B------:R-:W-:Y:S02]  /*7200*/  FMUL.FTZ R94, R0.reuse, R94 ;  /* 0x0000005e005e7220 */ /* 0x040fe40000410000 */
[----:B------:R2:W-:Y:S01]  /*7210*/  MUFU.EX2 R121, R2 ;  /* 0x0000000200797308 */ /* 0x0005e20000000800 */
[C---:B------:R-:W-:Y:S02]  /*7220*/  FMUL.FTZ R95, R0.reuse, R95 ;  /* 0x0000005f005f7220 */ /* 0x040fe40000410000 */
[C---:B------:R-:W-:Y:S02]  /*7230*/  FMUL.FTZ R98, R0.reuse, R98 ;  /* 0x0000006200627220 */ /* 0x040fe40000410000 */
[C---:B------:R-:W-:Y:S02]  /*7240*/  FMUL.FTZ R99, R0.reuse, R99 ;  /* 0x0000006300637220 */ /* 0x040fe40000410000 */
[----:B------:R-:W-:Y:S04]  /*7250*/  FFMA.FTZ R0, R0, R206, R126 ;  /* 0x000000ce00007223 */ /* 0x000fe8000001007e */
[----:B------:R-:W-:Y:S02]  /*7260*/  FADD.FTZ R119, R197, R0 ;  /* 0x00000000c5777221 */ /* 0x000fe40000010000 */
[--C-:B------:R-:W-:Y:S02]  /*7270*/  FFMA.FTZ R0, R183, c[0x0][0x2d0], -R144.reuse ;  /* 0x0000b400b7007a23 */ /* 0x100fe40000010890 */
[----:B------:R-:W-:Y:S01]  /*7280*/  FADD.FTZ R119, R199, R119 ;  /* 0x00000077c7777221 */ /* 0x000fe20000010000 */
[C---:B-1----:R-:W-:Y:S03]  /*7290*/  HMMA.16816.F32.BF16 R52, R136.reuse, R100, R52 ;  /* 0x000000648834723c */ /* 0x042fe60000041834 */
[--C-:B--2---:R-:W-:Y:S04]  /*72a0*/  FFMA.FTZ R2, R151, c[0x0][0x2d0], -R144.reuse ;  /* 0x0000b40097027a23 */ /* 0x104fe80000010890 */
[----:B------:R1:W2:Y:S01]  /*72b0*/  MUFU.EX2 R129, R2 ;  /* 0x0000000200817308 */ /* 0x0002a20000000800 */
[C---:B------:R-:W-:Y:S01]  /*72c0*/  HMMA.16816.F32.BF16 R56, R136.reuse, R102, R56 ;  /* 0x000000668838723c */ /* 0x040fe20000041838 */
[----:B------:R-:W3:Y:S03]  /*72d0*/  LDSM.16.MT88.4 R100, [R165+0x2000] ;  /* 0x00200000a564783b */ /* 0x000ee60000004200 */
[--C-:B-1----:R-:W-:Y:S05]  /*72e0*/  FFMA.FTZ R2, R150, c[0x0][0x2d0], -R144.reuse ;  /* 0x0000b40096027a23 */ /* 0x102fea0000010890 */
[----:B------:R1:W-:Y:S01]  /*72f0*/  MUFU.EX2 R204, R2 ;  /* 0x0000000200cc7308 */ /* 0x0003e20000000800 */
[C---:B---3--:R-:W-:Y:S08]  /*7300*/  HMMA.16816.F32.BF16 R60, R136.reuse, R100, R60 ;  /* 0x00000064883c723c */ /* 0x048ff0000004183c */
[C---:B------:R-:W-:Y:S01]  /*7310*/  HMMA.16816.F32.BF16 R64, R136.reuse, R102, R64 ;  /* 0x000000668840723c */ /* 0x040fe20000041840 */
[----:B------:R-:W3:Y:S03]  /*7320*/  LDSM.16.MT88.4 R100, [R163+0x4000] ;  /* 0x00400000a364783b */ /* 0x000ee60000004200 */
[--C-:B-1----:R-:W-:Y:S02]  /*7330*/  FFMA.FTZ R2, R149, c[0x0][0x2d0], -R144.reuse ;  /* 0x0000b40095027a23 */ /* 0x102fe40000010890 */
[----:B------:R1:W-:Y:S10]  /*7340*/  MUFU.EX2 R149, R0 ;  /* 0x0000000000957308 */ /* 0x0003f40000000800 */
[----:B------:R4:W-:Y:S01]  /*7350*/  MUFU.EX2 R205, R2 ;  /* 0x0000000200cd7308 */ /* 0x0009e20000000800 */
[----:B-1----:R-:W-:Y:S09]  /*7360*/  FFMA.FTZ R0, R159, c[0x0][0x2d0], -R144 ;  /* 0x0000b4009f007a23 */ /* 0x002ff20000010890 */
[----:B------:R1:W-:Y:S01]  /*7370*/  MUFU.EX2 R151, R0 ;  /* 0x0000000000977308 */ /* 0x0003e20000000800 */
[----:B----4-:R-:W-:Y:S01]  /*7380*/  FFMA.FTZ R2, R146, c[0x0][0x2d0], -R124 ;  /* 0x0000b40092027a23 */ /* 0x010fe2000001087c */
[C---:B---3--:R-:W-:Y:S08]  /*7390*/  HMMA.16816.F32.BF16 R68, R136.reuse, R100, R68 ;  /* 0x000000648844723c */ /* 0x048ff00000041844 */
[----:B------:R3:W4:Y:S01]  /*73a0*/  MUFU.EX2 R120, R2 ;  /* 0x0000000200787308 */ /* 0x0007220000000800 */
[C---:B------:R-:W-:Y:S01]  /*73b0*/  HMMA.16816.F32.BF16 R72, R136.reuse, R102, R72 ;  /* 0x000000668848723c */ /* 0x040fe20000041848 */
[----:B------:R-:W5:Y:S02]  /*73c0*/  LDSM.16.MT88.4 R100, [R164+0x4000] ;  /* 0x00400000a464783b */ /* 0x000f640000004200 */
[----:B-1----:R-:W-:Y:S06]  /*73d0*/  FFMA.FTZ R0, R158, c[0x0][0x2d0], -R144 ;  /* 0x0000b4009e007a23 */ /* 0x002fec0000010890 */
[----:B------:R1:W-:Y:S03]  /*73e0*/  MUFU.EX2 R150, R0 ;  /* 0x0000000000967308 */ /* 0x0003e60000000800 */
[----:B---3--:R-:W-:Y:S07]  /*73f0*/  FFMA.FTZ R2, R147, c[0x0][0x2d0], -R124 ;  /* 0x0000b40093027a23 */ /* 0x008fee000001087c */
[----:B------:R3:W-:Y:S01]  /*7400*/  MUFU.EX2 R203, R2 ;  /* 0x0000000200cb7308 */ /* 0x0007e20000000800 */
[----:B-1----:R-:W-:Y:S01]  /*7410*/  FFMA.FTZ R0, R157, c[0x0][0x2d0], -R144 ;  /* 0x0000b4009d007a23 */ /* 0x002fe20000010890 */
[C---:B-----5:R-:W-:Y:S08]  /*7420*/  HMMA.16816.F32.BF16 R76, R136.reuse, R100, R76 ;  /* 0x00000064884c723c */ /* 0x060ff0000004184c */
[----:B------:R1:W-:Y:S01]  /*7430*/  MUFU.EX2 R152, R0 ;  /* 0x0000000000987308 */ /* 0x0003e20000000800 */
[--C-:B---3--:R-:W-:Y:S01]  /*7440*/  FFMA.FTZ R2, R148, c[0x0][0x2d0], -R124.reuse ;  /* 0x0000b40094027a23 */ /* 0x108fe2000001087c */
[C---:B------:R-:W-:Y:S01]  /*7450*/  HMMA.16816.F32.BF16 R80, R136.reuse, R102, R80 ;  /* 0x000000668850723c */ /* 0x040fe20000041850 */
[----:B------:R-:W3:Y:S07]  /*7460*/  LDSM.16.MT88.4 R100, [R166+0x4000] ;  /* 0x00400000a664783b */ /* 0x000eee0000004200 */
[----:B------:R5:W2:Y:S01]  /*7470*/  MUFU.EX2 R202, R2 ;  /* 0x0000000200ca7308 */ /* 0x000aa20000000800 */
[--C-:B-1----:R-:W-:Y:S09]  /*7480*/  FFMA.FTZ R0, R153, c[0x0][0x2d0], -R124.reuse ;  /* 0x0000b40099007a23 */ /* 0x102ff2000001087c */
[----:B------:R1:W-:Y:S01]  /*7490*/  MUFU.EX2 R148, R0 ;  /* 0x0000000000947308 */ /* 0x0003e20000000800 */
[----:B-----5:R-:W-:Y:S02]  /*74a0*/  FADD.FTZ R2, R198, R113 ;  /* 0x00000071c6027221 */ /* 0x020fe40000010000 */
[----:B------:R-:W-:Y:S01]  /*74b0*/  LDSM.16.MT88.4 R112, [R166+0x1000] ;  /* 0x00100000a670783b */ /* 0x000fe20000004200 */
[C---:B---3--:R-:W-:Y:S03]  /*74c0*/  HMMA.16816.F32.BF16 R84, R136.reuse, R100, R84 ;  /* 0x000000648854723c */ /* 0x048fe60000041854 */
[--C-:B-1----:R-:W-:Y:S05]  /*74d0*/  FFMA.FTZ R0, R154, c[0x0][0x2d0], -R124.reuse ;  /* 0x0000b4009a007a23 */ /* 0x102fea000001087c */
[C---:B------:R-:W-:Y:S01]  /*74e0*/  HMMA.16816.F32.BF16 R88, R136.reuse, R102, R88 ;  /* 0x000000668858723c */ /* 0x040fe20000041858 */
[----:B------:R-:W1:Y:S01]  /*74f0*/  LDSM.16.MT88.4 R100, [R165+0x4000] ;  /* 0x00400000a564783b */ /* 0x000e620000004200 */
[----:B------:R3:W-:Y:S02]  /*7500*/  MUFU.EX2 R147, R0 ;  /* 0x0000000000937308 */ /* 0x0007e40000000800 */
[--C-:B---3--:R-:W-:Y:S08]  /*7510*/  FFMA.FTZ R0, R155, c[0x0][0x2d0], -R124.reuse ;  /* 0x0000b4009b007a23 */ /* 0x108ff0000001087c */
[----:B------:R3:W-:Y:S01]  /*7520*/  MUFU.EX2 R146, R0 ;  /* 0x0000000000927308 */ /* 0x0007e20000000800 */
[C---:B-1----:R-:W-:Y:S07]  /*7530*/  HMMA.16816.F32.BF16 R92, R136.reuse, R100, R92 ;  /* 0x00000064885c723c */ /* 0x042fee000004185c */
[----:B--2---:R-:W-:Y:S01]  /*7540*/  F2FP.BF16.PACK_AB R100, R129, R121 ;  /* 0x000000798164723e */ /* 0x004fe200000010ff */
[----:B------:R-:W-:Y:S04]  /*7550*/  HMMA.16816.F32.BF16 R96, R136, R102, R96 ;  /* 0x000000668860723c */ /* 0x000fe80000041860 */
[----:B----4-:R-:W-:Y:S01]  /*7560*/  F2FP.BF16.PACK_AB R101, R128, R120 ;  /* 0x000000788065723e */ /* 0x010fe200000010ff */
[----:B---3--:R-:W-:Y:S02]  /*7570*/  FFMA.FTZ R0, R156, c[0x0][0x2d0], -R124 ;  /* 0x0000b4009c007a23 */ /* 0x008fe4000001087c */
[----:B------:R-:W-:Y:S02]  /*7580*/  F2FP.BF16.PACK_AB R102, R205, R204 ;  /* 0x000000cccd66723e */ /* 0x000fe400000010ff */
[----:B------:R-:W-:Y:S01]  /*7590*/  F2FP.BF16.PACK_AB R103, R202, R203 ;  /* 0x000000cbca67723e */ /* 0x000fe200000010ff */
[----:B------:R1:W-:Y:S02]  /*75a0*/  MUFU.EX2 R145, R0 ;  /* 0x0000000000917308 */ /* 0x0003e40000000800 */
[----:B------:R-:W-:Y:S04]  /*75b0*/  F2FP.BF16.PACK_AB R136, R142, R141 ;  /* 0x0000008d8e88723e */ /* 0x000fe800000010ff */
[C---:B------:R-:W-:Y:S08]  /*75c0*/  HMMA.16816.F32.BF16 R4, R100.reuse, R104, R4 ;  /* 0x000000686404723c */ /* 0x040ff00000041804 */
[C---:B------:R-:W-:Y:S01]  /*75d0*/  HMMA.16816.F32.BF16 R8, R100.reuse, R106, R8 ;  /* 0x0000006a6408723c */ /* 0x040fe20000041808 */
[----:B------:R-:W2:Y:S07]  /*75e0*/  LDSM.16.MT88.4 R104, [R166+0x800] ;  /* 0x00080000a668783b */ /* 0x000eae0000004200 */
[C---:B------:R-:W-:Y:S04]  /*75f0*/  HMMA.16816.F32.BF16 R12, R100.reuse, R108, R12 ;  /* 0x0000006c640c723c */ /* 0x040fe8000004180c */
[----:B-1----:R-:W-:Y:S02]  /*7600*/  FADD.FTZ R0, R200, R2 ;  /* 0x00000002c8007221 */ /* 0x002fe40000010000 */
[----:B------:R-:W-:Y:S02]  /*7610*/  FFMA.FTZ R2, R189, c[0x0][0x2d0], -R144 ;  /* 0x0000b400bd027a23 */ /* 0x000fe40000010890 */
[C---:B------:R-:W-:Y:S01]  /*7620*/  HMMA.16816.F32.BF16 R16, R100.reuse, R110, R16 ;  /* 0x0000006e6410723c */ /* 0x040fe20000041810 */
[----:B------:R-:W1:Y:S01]  /*7630*/  LDSM.16.MT88.4 R108, [R165+0x800] ;  /* 0x00080000a56c783b */ /* 0x000e620000004200 */
[----:B------:R3:W-:Y:S02]  /*7640*/  MUFU.EX2 R143, R2 ;  /* 0x00000002008f7308 */ /* 0x0007e40000000800 */
[----:B------:R-:W-:Y:S02]  /*7650*/  FADD.FTZ R118, R201, R0 ;  /* 0x00000000c9767221 */ /* 0x000fe40000010000 */
[----:B------:R-:W-:Y:S02]  /*7660*/  FFMA.FTZ R0, R192, c[0x0][0x2d0], -R124 ;  /* 0x0000b400c0007a23 */ /* 0x000fe4000001087c */
[----:B------:R-:W-:Y:S04]  /*7670*/  FFMA.FTZ R144, R188, c[0x0][0x2d0], -R144 ;  /* 0x0000b400bc907a23 */ /* 0x000fe80000010890 */
[----:B------:R4:W-:Y:S10]  /*7680*/  MUFU.EX2 R140, R0 ;  /* 0x00000000008c7308 */ /* 0x0009f40000000800 */
[----:B------:R-:W5:Y:S01]  /*7690*/  MUFU.EX2 R144, R144 ;  /* 0x0000009000907308 */ /* 0x000f620000000800 */
[C---:B--2---:R-:W-:Y:S03]  /*76a0*/  HMMA.16816.F32.BF16 R20, R100.reuse, R104, R20 ;  /* 0x000000686414723c */ /* 0x044fe60000041814 */
[----:B---3--:R-:W-:Y:S04]  /*76b0*/  FADD.FTZ R2, R209, R119 ;  /* 0x00000077d1027221 */ /* 0x008fe80000010000 */
[----:B------:R-:W-:Y:S01]  /*76c0*/  FADD.FTZ R2, R120, R2 ;  /* 0x0000000278027221 */ /* 0x000fe20000010000 */
[C---:B------:R-:W-:Y:S01]  /*76d0*/  HMMA.16816.F32.BF16 R24, R100.reuse, R106, R24 ;  /* 0x0000006a6418723c */ /* 0x040fe20000041818 */
[----:B------:R-:W2:Y:S03]  /*76e0*/  LDSM.16.MT88.4 R104, [R163+0x2800] ;  /* 0x00280000a368783b */ /* 0x000ea60000004200 */
[----:B------:R-:W-:Y:S02]  /*76f0*/  FADD.FTZ R2, R128, R2 ;  /* 0x0000000280027221 */ /* 0x000fe40000010000 */
[----:B----4-:R-:W-:Y:S02]  /*7700*/  FFMA.FTZ R0, R194, c[0x0][0x2d0], -R124 ;  /* 0x0000b400c2007a23 */ /* 0x010fe4000001087c */
[C---:B-1----:R-:W-:Y:S02]  /*7710*/  HMMA.16816.F32.BF16 R28, R100.reuse, R108, R28 ;  /* 0x0000006c641c723c */ /* 0x042fe4000004181c */
[----:B------:R-:W1:Y:S02]  /*7720*/  MUFU.EX2 R127, R0 ;  /* 0x00000000007f7308 */ /* 0x000e640000000800 */
[----:B------:R-:W-:Y:S01]  /*7730*/  FADD.FTZ R2, R203, R2 ;  /* 0x00000002cb027221 */ /* 0x000fe20000010000 */
[----:B-----5:R-:W-:Y:S03]  /*7740*/  F2FP.BF16.PACK_AB R138, R144, R143 ;  /* 0x0000008f908a723e */ /* 0x020fe600000010ff */
[C---:B------:R-:W-:Y:S01]  /*7750*/  HMMA.16816.F32.BF16 R32, R100.reuse, R110, R32 ;  /* 0x0000006e6420723c */ /* 0x040fe20000041820 */
[----:B------:R-:W3:Y:S03]  /*7760*/  LDSM.16.MT88.4 R108, [R164+0x2800] ;  /* 0x00280000a46c783b */ /* 0x000ee60000004200 */
[----:B------:R-:W-:Y:S04]  /*7770*/  FADD.FTZ R2, R202, R2 ;  /* 0x00000002ca027221 */ /* 0x000fe80000010000 */
[----:B------:R-:W-:Y:S04]  /*7780*/  FADD.FTZ R2, R148, R2 ;  /* 0x0000000294027221 */ /* 0x000fe80000010000 */
[----:B------:R-:W-:Y:S04]  /*7790*/  FADD.FTZ R2, R147, R2 ;  /* 0x0000000293027221 */ /* 0x000fe80000010000 */
[----:B------:R-:W-:Y:S01]  /*77a0*/  FADD.FTZ R2, R146, R2 ;  /* 0x0000000292027221 */ /* 0x000fe20000010000 */
[----:B-1----:R-:W-:Y:S01]  /*77b0*/  F2FP.BF16.PACK_AB R137, R127, R140 ;  /* 0x0000008c7f89723e */ /* 0x002fe200000010ff */
[--C-:B------:R-:W-:Y:S04]  /*77c0*/  FFMA.FTZ R0, R195, c[0x0][0x2d0], -R124.reuse ;  /* 0x0000b400c3007a23 */ /* 0x100fe8000001087c */
[----:B------:R1:W-:Y:S01]  /*77d0*/  MUFU.EX2 R126, R0 ;  /* 0x00000000007e7308 */ /* 0x0003e20000000800 */
        /* <DEDUP_REMOVED lines=23> */
[----:B------:R-:W3:Y:S06]  /*7950*/  LDSM.16.MT88.4 R108, [R164+0x1000] ;  /* 0x00100000a46c783b */ /* 0x000eec0000004200 */
[----:B------:R-:W-:Y:S02]  /*7960*/  F2FP.BF16.PACK_AB R100, R151, R149 ;  /* 0x000000959764723e */ /* 0x000fe400000010ff */
[----:B------:R-:W-:Y:S03]  /*7970*/  F2FP.BF16.PACK_AB R102, R152, R150 ;  /* 0x000000969866723e */ /* 0x000fe600000010ff */
[----:B------:R-:W-:Y:S02]  /*7980*/  F2FP.BF16.PACK_AB R101, R147, R148 ;  /* 0x000000949365723e */ /* 0x000fe400000010ff */
[----:B------:R-:W-:Y:S07]  /*7990*/  F2FP.BF16.PACK_AB R103, R145, R146 ;  /* 0x000000929167723e */ /* 0x000fee00000010ff */
[C---:B--2---:R-:W-:Y:S08]  /*79a0*/  HMMA.16816.F32.BF16 R4, R100.reuse, R104, R4 ;  /* 0x000000686404723c */ /* 0x044ff00000041804 */
[C---:B------:R-:W-:Y:S01]  /*79b0*/  HMMA.16816.F32.BF16 R8, R100.reuse, R106, R8 ;  /* 0x0000006a6408723c */ /* 0x040fe20000041808 */
[----:B------:R-:W2:Y:S07]  /*79c0*/  LDSM.16.MT88.4 R104, [R165+0x1000] ;  /* 0x00100000a568783b */ /* 0x000eae0000004200 */
[C---:B---3--:R-:W-:Y:S08]  /*79d0*/  HMMA.16816.F32.BF16 R12, R100.reuse, R108, R12 ;  /* 0x0000006c640c723c */ /* 0x048ff0000004180c */
        /* <DEDUP_REMOVED lines=26> */
[C---:B---3--:R-:W-:Y:S07]  /*7b80*/  HMMA.16816.F32.BF16 R84, R100.reuse, R108, R84 ;  /* 0x0000006c6454723c */ /* 0x048fee0000041854 */
[----:B------:R-:W-:Y:S01]  /*7b90*/  FFMA.FTZ R108, R193, c[0x0][0x2d0], -R124 ;  /* 0x0000b400c16c7a23 */ /* 0x000fe2000001087c */
[C---:B------:R-:W-:Y:S03]  /*7ba0*/  HMMA.16816.F32.BF16 R88, R100.reuse, R110, R88 ;  /* 0x0000006e6458723c */ /* 0x040fe60000041858 */
[----:B------:R-:W3:Y:S01]  /*7bb0*/  MUFU.EX2 R124, R108 ;  /* 0x0000006c007c7308 */ /* 0x000ee20000000800 */
[----:B------:R-:W-:Y:S02]  /*7bc0*/  FADD.FTZ R109, R121, R118 ;  /* 0x00000076796d7221 */ /* 0x000fe40000010000 */
[----:B------:R-:W5:Y:S02]  /*7bd0*/  LDSM.16.MT88.4 R116, [R166+0x1800] ;  /* 0x00180000a674783b */ /* 0x000f640000004200 */
[C---:B----4-:R-:W-:Y:S04]  /*7be0*/  HMMA.16816.F32.BF16 R92, R100.reuse, R112, R92 ;  /* 0x00000070645c723c */ /* 0x050fe8000004185c */
[----:B-1----:R-:W-:Y:S02]  /*7bf0*/  FADD.FTZ R0, R129, R109 ;  /* 0x0000006d81007221 */ /* 0x002fe40000010000 */
[----:B------:R-:W1:Y:S02]  /*7c00*/  LDSM.16.MT88.4 R120, [R165+0x1800] ;  /* 0x00180000a578783b */ /* 0x000e640000004200 */
[----:B------:R-:W-:Y:S04]  /*7c10*/  HMMA.16816.F32.BF16 R96, R100, R114, R96 ;  /* 0x000000726460723c */ /* 0x000fe80000041860 */
[----:B------:R-:W-:Y:S04]  /*7c20*/  FADD.FTZ R0, R204, R0 ;  /* 0x00000000cc007221 */ /* 0x000fe80000010000 */
[----:B------:R-:W-:Y:S01]  /*7c30*/  FADD.FTZ R0, R205, R0 ;  /* 0x00000000cd007221 */ /* 0x000fe20000010000 */
[----:B---3--:R-:W-:Y:S03]  /*7c40*/  F2FP.BF16.PACK_AB R139, R124, R126 ;  /* 0x0000007e7c8b723e */ /* 0x008fe600000010ff */
[----:B------:R-:W-:Y:S04]  /*7c50*/  FADD.FTZ R0, R149, R0 ;  /* 0x0000000095007221 */ /* 0x000fe80000010000 */
[----:B------:R-:W-:Y:S01]  /*7c60*/  FADD.FTZ R0, R151, R0 ;  /* 0x0000000097007221 */ /* 0x000fe20000010000 */
[C---:B------:R-:W-:Y:S01]  /*7c70*/  HMMA.16816.F32.BF16 R128, R136.reuse, R132, R4 ;  /* 0x000000848880723c */ /* 0x040fe20000041804 */
[----:B------:R-:W3:Y:S04]  /*7c80*/  LDSM.16.MT88.4 R4, [R163+0x3800] ;  /* 0x00380000a304783b */ /* 0x000ee80000004200 */
[----:B------:R-:W-:Y:S03]  /*7c90*/  FADD.FTZ R0, R150, R0 ;  /* 0x0000000096007221 */ /* 0x000fe60000010000 */
[C---:B------:R-:W-:Y:S01]  /*7ca0*/  HMMA.16816.F32.BF16 R132, R136.reuse, R134, R8 ;  /* 0x000000868884723c */ /* 0x040fe20000041808 */
[----:B------:R-:W4:Y:S03]  /*7cb0*/  LDSM.16.MT88.4 R8, [R164+0x3800] ;  /* 0x00380000a408783b */ /* 0x000f260000004200 */
[----:B------:R-:W-:Y:S04]  /*7cc0*/  FADD.FTZ R0, R152, R0 ;  /* 0x0000000098007221 */ /* 0x000fe80000010000 */
[C---:B--2---:R-:W-:Y:S01]  /*7cd0*/  HMMA.16816.F32.BF16 R100, R136.reuse, R104, R12 ;  /* 0x000000688864723c */ /* 0x044fe2000004180c */
[----:B------:R-:W2:Y:S07]  /*7ce0*/  LDSM.16.MT88.4 R12, [R166+0x3800] ;  /* 0x00380000a60c783b */ /* 0x000eae0000004200 */
[C---:B------:R-:W-:Y:S01]  /*7cf0*/  HMMA.16816.F32.BF16 R104, R136.reuse, R106, R16 ;  /* 0x0000006a8868723c */ /* 0x040fe20000041810 */
[----:B------:R-:W2:Y:S07]  /*7d00*/  LDSM.16.MT88.4 R16, [R165+0x3800] ;  /* 0x00380000a510783b */ /* 0x000eae0000004200 */
[C---:B-----5:R-:W-:Y:S08]  /*7d10*/  HMMA.16816.F32.BF16 R108, R136.reuse, R116, R20 ;  /* 0x00000074886c723c */ /* 0x060ff00000041814 */
        /* <DEDUP_REMOVED lines=8> */
[----:B------:R-:W3:Y:S07]  /*7da0*/  LDSM.16.MT88.4 R8, [R164+0x5800] ;  /* 0x00580000a408783b */ /* 0x000eee0000004200 */
[C---:B--2---:R-:W-:Y:S08]  /*7db0*/  HMMA.16816.F32.BF16 R52, R136.reuse, R12, R52 ;  /* 0x0000000c8834723c */ /* 0x044ff00000041834 */
[C---:B------:R-:W-:Y:S01]  /*7dc0*/  HMMA.16816.F32.BF16 R56, R136.reuse, R14, R56 ;  /* 0x0000000e8838723c */ /* 0x040fe20000041838 */
[----:B------:R-:W2:Y:S07]  /*7dd0*/  LDSM.16.MT88.4 R12, [R166+0x5800] ;  /* 0x00580000a60c783b */ /* 0x000eae0000004200 */
        /* <DEDUP_REMOVED lines=13> */
[----:B------:R-:W-:Y:S02]  /*7eb0*/  FADD.FTZ R2, R143, R2 ;  /* 0x000000028f027221 */ /* 0x000fe40000010000 */
[----:B------:R-:W-:Y:S01]  /*7ec0*/  FADD.FTZ R0, R126, R0 ;  /* 0x000000007e007221 */ /* 0x000fe20000010000 */
[----:B------:R-:W-:Y:S01]  /*7ed0*/  MOV R126, R125 ;  /* 0x0000007d007e7202 */ /* 0x000fe20000000f00 */
[C---:B--2---:R-:W-:Y:S04]  /*7ee0*/  HMMA.16816.F32.BF16 R84, R136.reuse, R12, R84 ;  /* 0x0000000c8854723c */ /* 0x044fe80000041854 */
[----:B------:R-:W-:Y:S02]  /*7ef0*/  FADD.FTZ R202, R144, R2 ;  /* 0x0000000290ca7221 */ /* 0x000fe40000010000 */
[----:B------:R-:W-:Y:S01]  /*7f00*/  FADD.FTZ R206, R124, R0 ;  /* 0x000000007cce7221 */ /* 0x000fe20000010000 */
[----:B------:R-:W-:Y:S01]  /*7f10*/  MOV R12, R3 ;  /* 0x00000003000c7202 */ /* 0x000fe20000000f00 */
[C---:B------:R-:W-:Y:S08]  /*7f20*/  HMMA.16816.F32.BF16 R88, R136.reuse, R14, R88 ;  /* 0x0000000e8858723c */ /* 0x040ff00000041858 */
[C---:B----4-:R-:W-:Y:S08]  /*7f30*/  HMMA.16816.F32.BF16 R92, R136.reuse, R16, R92 ;  /* 0x00000010885c723c */ /* 0x050ff0000004185c */
[----:B------:R-:W-:Y:S01]  /*7f40*/  HMMA.16816.F32.BF16 R96, R136, R18, R96 ;  /* 0x000000128860723c */ /* 0x000fe20000041860 */
[----:B------:R-:W-:-:S07]  /*7f50*/  @P0 BRA `(.L_x_4166) ;  /* 0xffffcd5000000947 */ /* 0x000fce000383ffff */
.L_x_4155:
[----:B------:R-:W-:-:S13]  /*7f60*/  ISETP.GE.AND P0, PT, R187, R212, PT ;  /* 0x000000d4bb00720c */ /* 0x000fda0003f06270 */
[----:B------:R-:W-:Y:S05]  /*7f70*/  @!P0 BRA `(.L_x_4167) ;  /* 0x00002c6000008947 */ /* 0x000fea0003800000 */
[----:B------:R-:W-:Y:S02]  /*7f80*/  MOV R127, R12 ;  /* 0x0000000c007f7202 */ /* 0x000fe40000000f00 */
[----:B------:R-:W-:Y:S02]  /*7f90*/  MOV R126, R125 ;  /* 0x0000007d007e7202 */ /* 0x000fe40000000f00 */
.L_x_4174:
        /* <DEDUP_REMOVED lines=14> */
[----:B------:R-:W-:Y:S01]  /*8080*/  SHF.L.U64.HI R14, R208, 0x1, R5 ;  /* 0x00000001d00e7819 */ /* 0x000fe20000010205 */
        /* <DEDUP_REMOVED lines=22> */
.L_x_4205:
[----:B------:R-:W5:Y:S01]  /*81f0*/  SHFL.IDX PT, R2, R6, RZ, 0x181f ;  /* 0x00181fff06027589 */ /* 0x000f6200000e0000 */
[----:B------:R-:W-:Y:S01]  /*8200*/  ISETP.GE.AND P0, PT, R196, c[0x0][0x1d4], PT ;  /* 0x00007500c4007a0c */ /* 0x000fe20003f06270 */
[----:B------:R-:W-:Y:S01]  /*8210*/  BSSY B0, `(.L_x_4169) ;  /* 0x0000102000007945 */ /* 0x000fe20003800000 */
[----:B------:R-:W-:Y:S02]  /*8220*/  ISETP.GE.AND P4, PT, R208, c[0x0][0x1d4], PT ;  /* 0x00007500d0007a0c */ /* 0x000fe40003f86270 */
[----:B------:R-:W4:Y:S01]  /*8230*/  SHFL.IDX PT, R3, R6, 0x1, 0x181f ;  /* 0x00381f0006037f89 */ /* 0x000f2200000e0000 */
[----:B------:R-:W-:Y:S04]  /*8240*/  SEL R183, RZ, 0x10, P0 ;  /* 0x00000010ffb77807 */ /* 0x000fe80000000000 */
[----:B----4-:R-:W4:Y:S01]  /*8250*/  SHFL.IDX PT, R20, R20, 0x1, 0x181f ;  /* 0x00381f0014147f89 */ /* 0x010f2200000e0000 */
[----:B------:R-:W-:Y:S04]  /*8260*/  IADD3 R12, -R183, 0x10, RZ ;  /* 0x00000010b70c7810 */ /* 0x000fe80007ffe1ff */
[----:B------:R-:W-:Y:S02]  /*8270*/  LOP3.LUT R12, R12, 0xf, RZ, 0xc0, !PT ;  /* 0x0000000f0c0c7812 */ /* 0x000fe400078ec0ff */
[----:B-----5:R-:W-:Y:S05]  /*8280*/  IADD3 R4, P2, R2, R13, RZ ;  /* 0x0000000d02047210 */ /* 0x020fea0007f5e0ff */
[----:B---3--:R-:W-:Y:S05]  /*8290*/  IMAD.X R5, R0, 0x1, R7, P2 ;  /* 0x0000000100057824 */ /* 0x008fea00010e0607 */
[----:B------:R3:W-:Y:S01]  /*82a0*/  LDGSTS.E.BYPASS.LTC128B.128 [R184+0x100], [R4.64], !P0 ;  /* 0x0010000004b87fae */ /* 0x0007e2000c101d46 */
[----:B------:R-:W-:Y:S04]  /*82b0*/  IADD3 R12, P6, P0, R12, R3, R13 ;  /* 0x000000030c0c7210 */ /* 0x000fe800078de00d */
[----:B----4-:R-:W-:Y:S02]  /*82c0*/  IADD3.X R13, RZ, R20, R7, P6, P0 ;  /* 0x00000014ff0d7210 */ /* 0x010fe400037e0407 */
[----:B---3--:R-:W-:Y:S05]  /*82d0*/  IADD3 R4, P2, R2, R15, RZ ;  /* 0x0000000f02047210 */ /* 0x008fea0007f5e0ff */
[--C-:B------:R-:W-:Y:S01]  /*82e0*/  IMAD.X R5, R0, 0x1, R14.reuse, P2 ;  /* 0x0000000100057824 */ /* 0x100fe200010e060e */
[----:B------:R-:W-:Y:S04]  /*82f0*/  ISETP.GE.AND P2, PT, R207, c[0x0][0x1d4], PT ;  /* 0x00007500cf007a0c */ /* 0x000fe80003f46270 */
[----:B------:R3:W-:Y:S02]  /*8300*/  LDGSTS.E.BYPASS.LTC128B.128 [R184+0x2100], [R4.64], !P4 ;  /* 0x0210000004b87fae */ /* 0x0007e4000e101d46 */
[----:B---3--:R-:W-:Y:S05]  /*8310*/  IADD3 R4, P5, R2, R22, RZ ;  /* 0x0000001602047210 */ /* 0x008fea0007fbe0ff */
[----:B------:R-:W-:Y:S01]  /*8320*/  IMAD.X R5, R0, 0x1, R21, P5 ;  /* 0x0000000100057824 */ /* 0x000fe200028e0615 */
[----:B------:R-:W-:Y:S02]  /*8330*/  ISETP.NE.U32.AND P5, PT, R183, RZ, PT ;  /* 0x000000ffb700720c */ /* 0x000fe40003fa5070 */
[----:B------:R-:W-:Y:S02]  /*8340*/  SEL R0, RZ, 0x10, P4 ;  /* 0x00000010ff007807 */ /* 0x000fe40002000000 */
[----:B------:R3:W-:Y:S02]  /*8350*/  LDGSTS.E.BYPASS.LTC128B.128 [R184+0x4100], [R4.64], !P2 ;  /* 0x0410000004b87fae */ /* 0x0007e4000d101d46 */
        /* <DEDUP_REMOVED lines=9> */
[C---:B------:R-:W-:Y:S02]  /*83f0*/  IADD3 R2, -R0.reuse, 0x10, RZ ;  /* 0x0000001000027810 */ /* 0x040fe40007ffe1ff */
[----:B------:R-:W-:Y:S01]  /*8400*/  ISETP.NE.U32.AND P6, PT, R0, RZ, PT ;  /* 0x000000ff0000720c */ /* 0x000fe20003fc5070 */
[----:B------:R2:W-:Y:S01]  /*8410*/  LDGSTS.E.BYPASS.LTC128B.128.ZFILL [R184+0x3100], [R12.64], P0 ;  /* 0x031000000cb87fae */ /* 0x0005e20008141d46 */
[----:B------:R-:W-:Y:S04]  /*8420*/  LOP3.LUT R2, R2, 0xf, RZ, 0xc0, !PT ;  /* 0x0000000f02027812 */ /* 0x000fe800078ec0ff */
[----:B------:R-:W-:Y:S04]  /*8430*/  IADD3 R2, P5, P0, R2, R3, R22 ;  /* 0x0000000302027210 */ /* 0x000fe800078be016 */
[----:B------:R-:W-:Y:S02]  /*8440*/  IADD3.X R3, RZ, R20, R21, P5, P0 ;  /* 0x00000014ff037210 */ /* 0x000fe40002fe0415 */
[----:B------:R-:W-:Y:S03]  /*8450*/  ISETP.GT.AND P0, PT, R187, R212, PT ;  /* 0x000000d4bb00720c */ /* 0x000fe60003f04270 */
[----:B------:R3:W-:Y:S05]  /*8460*/  LDGSTS.E.BYPASS.LTC128B.128.ZFILL [R184+0x5100], [R2.64], P6 ;  /* 0x0510000002b87fae */ /* 0x0007ea000b141d46 */
        /* <DEDUP_REMOVED lines=31> */
[----:B------:R-:W2:Y:S05]  /*8660*/  LDSM.16.M88.4 R136, [R161+-0x3000] ;  /* 0xffd00000a188783b */ /* 0x000eaa0000000200 */
[----:B------:R-:W4:Y:S02]  /*8670*/  LDSM.16.M88.4 R152, [R161+-0x2800] ;  /* 0xffd80000a198783b */ /* 0x000f240000000200 */
        /* <DEDUP_REMOVED lines=11> */
[----:B------:R-:W2:Y:S05]  /*8730*/  LDSM.16.M88.4 R140, [R160+0x3000] ;  /* 0x00300000a08c783b */ /* 0x000eaa0000000200 */
[----:B------:R-:W4:Y:S02]  /*8740*/  LDSM.16.M88.4 R152, [R160+0x3800] ;  /* 0x00380000a098783b */ /* 0x000f240000000200 */
        /* <DEDUP_REMOVED lines=11> */
[----:B------:R-:W2:Y:S05]  /*8800*/  LDSM.16.M88.4 R136, [R174] ;  /* 0x00000000ae88783b */ /* 0x000eaa0000000200 */
[----:B------:R-:W4:Y:S02]  /*8810*/  LDSM.16.M88.4 R152, [R175] ;  /* 0x00000000af98783b */ /* 0x000f240000000200 */
        /* <DEDUP_REMOVED lines=86> */
[C---:B----4-:R-:W-:Y:S08]  /*8d80*/  HMMA.16816.F32.BF16 R28, R140.reuse, R152, R28 ;  /* 0x000000988c1c723c */ /* 0x050ff0000004181c */
[----:B------:R-:W-:Y:S01]  /*8d90*/  HMMA.16816.F32.BF16 R32, R140, R154, R32 ;  /* 0x0000009a8c20723c */ /* 0x000fe20000041820 */
[----:B------:R-:W-:Y:S07]  /*8da0*/  @!UPT UIADD3 URZ, URZ, URZ, URZ ;  /* 0x0000003f3f3ff290 */ /* 0x000fee000fffe03f */
[----:B------:R-:W-:-:S11]  /*8db0*/  @!P0 BRA `(.L_x_4170) ;  /* 0x0000047000008947 */ /* 0x000fd60003800000 */
[----:B---3--:R-:W-:Y:S01]  /*8dc0*/  IMAD R2, R210, 0x20, R214 ;  /* 0x00000020d2027824 */ /* 0x008fe200078e02d6 */
        /* <DEDUP_REMOVED lines=37> */
.L_x_4206:
        /* <DEDUP_REMOVED lines=18> */
.L_x_4207:
[C---:B---3--:R-:W-:Y:S02]  /*9140*/  IADD3 R2, -R183.reuse, 0x10, RZ ;  /* 0x00000010b7027810 */ /* 0x048fe40007ffe1ff */
[C---:B--2---:R-:W-:Y:S02]  /*9150*/  IADD3 R138, P6, R0.reuse, R142, RZ ;  /* 0x0000008e008a7210 */ /* 0x044fe40007fde0ff */
[----:B------:R-:W-:Y:S02]  /*9160*/  IADD3 R136, P5, R0, R143, RZ ;  /* 0x0000008f00887210 */ /* 0x000fe40007fbe0ff */
[----:B------:R-:W-:Y:S01]  /*9170*/  ISETP.NE.U32.AND P0, PT, R183, RZ, PT ;  /* 0x000000ffb700720c */ /* 0x000fe20003f05070 */
[----:B----4-:R-:W-:Y:S01]  /*9180*/  IMAD.X R139, R124, 0x1, R139, P6 ;  /* 0x000000017c8b7824 */ /* 0x010fe200030e068b */
        /* <DEDUP_REMOVED lines=10> */
.L_x_4170:
[----:B---3--:R-:W-:Y:S05]  /*9230*/  BSYNC B0 ;  /* 0x0000000000007941 */ /* 0x008fea0003800000 */
.L_x_4169:
        /* <DEDUP_REMOVED lines=34> */
[----:B-1----:R-:W1:Y:S04]  /*9460*/  SHFL.BFLY PT, R125, R124, 0x2, 0x1f ;  /* 0x0c401f007c7d7f89 */ /* 0x002e6800000e0000 */
[----:B------:R-:W2:Y:S01]  /*9470*/  SHFL.BFLY PT, R0, R136, 0x2, 0x1f ;  /* 0x0c401f0088007f89 */ /* 0x000ea200000e0000 */
[----:B-1----:R-:W-:Y:S02]  /*9480*/  FMNMX.FTZ R125, R124, R125, !PT ;  /* 0x0000007d7c7d7209 */ /* 0x002fe40007810000 */
[----:B--2---:R-:W-:Y:S03]  /*9490*/  FMNMX.FTZ R124, R136, R0, !PT ;  /* 0x00000000887c7209 */ /* 0x004fe60007810000 */
[----:B------:R-:W1:Y:S04]  /*94a0*/  SHFL.BFLY PT, R2, R125, 0x1, 0x1f ;  /* 0x0c201f007d027f89 */ /* 0x000e6800000e0000 */
[----:B------:R2:W3:Y:S01]  /*94b0*/  SHFL.BFLY PT, R0, R124, 0x1, 0x1f ;  /* 0x0c201f007c007f89 */ /* 0x0004e200000e0000 */
[----:B-1----:R-:W-:Y:S04]  /*94c0*/  FMNMX.FTZ R125, R125, R2, !PT ;  /* 0x000000027d7d7209 */ /* 0x002fe80007810000 */
.L_x_4208:
[----:B---3--:R-:W-:Y:S01]  /*94d0*/  FMNMX.FTZ R3, R0, R124, !PT ;  /* 0x0000007c00037209 */ /* 0x008fe20007810000 */
[C---:B------:R-:W-:Y:S01]  /*94e0*/  FADD.FTZ R2, -R125.reuse, R126 ;  /* 0x0000007e7d027221 */ /* 0x040fe20000010100 */
[----:B------:R-:W-:Y:S01]  /*94f0*/  WARPSYNC 0xffffffff ;  /* 0xffffffff00007948 */ /* 0x000fe20003800000 */
[----:B------:R-:W-:Y:S01]  /*9500*/  FMUL.FTZ R126, R125, c[0x0][0x2d0] ;  /* 0x0000b4007d7e7a20 */ /* 0x000fe20000410000 */
[----:B------:R-:W1:Y:S01]  /*9510*/  LDSM.16.MT88.4 R140, [R163] ;  /* 0x00000000a38c783b */ /* 0x000e620000004200 */
[----:B------:R-:W-:Y:S01]  /*9520*/  FADD.FTZ R0, -R3, R127 ;  /* 0x0000007f03007221 */ /* 0x000fe20000010100 */
[----:B------:R-:W-:Y:S01]  /*9530*/  ISETP.GT.AND P0, PT, R187, R212, PT ;  /* 0x000000d4bb00720c */ /* 0x000fe20003f04270 */
[----:B------:R-:W-:Y:S02]  /*9540*/  FMUL.FTZ R127, R3, c[0x0][0x2d0] ;  /* 0x0000b400037f7a20 */ /* 0x000fe40000410000 */
[----:B------:R-:W-:Y:S02]  /*9550*/  FMUL.FTZ R2, R2, c[0x0][0x2d0] ;  /* 0x0000b40002027a20 */ /* 0x000fe40000410000 */
[----:B------:R-:W-:Y:S02]  /*9560*/  FMUL.FTZ R0, R0, c[0x0][0x2d0] ;  /* 0x0000b40000007a20 */ /* 0x000fe40000410000 */
        /* <DEDUP_REMOVED lines=26> */
[----:B--2---:R-:W-:Y:S01]  /*9710*/  MUFU.EX2 R124, R6 ;  /* 0x00000006007c7308 */ /* 0x004fe20000000800 */
        /* <DEDUP_REMOVED lines=9> */
[----:B------:R-:W-:Y:S01]  /*97b0*/  FFMA.FTZ R35, R35, c[0x0][0x2d0], -R127 ;  /* 0x0000b40023237a23 */ /* 0x000fe2000001087f */
[----:B------:R-:W-:Y:S01]  /*97c0*/  MOV R127, R3 ;  /* 0x00000003007f7202 */ /* 0x000fe20000000f00 */
[----:B------:R-:W-:Y:S01]  /*97d0*/  FFMA.FTZ R28, R28, c[0x0][0x2d0], -R126 ;  /* 0x0000b4001c1c7a23 */ /* 0x000fe2000001087e */
[----:B------:R-:W-:Y:S10]  /*97e0*/  MUFU.EX2 R149, R8 ;  /* 0x0000000800957308 */ /* 0x000ff40000000800 */
[----:B------:R-:W2:Y:S10]  /*97f0*/  MUFU.EX2 R157, R9 ;  /* 0x00000009009d7308 */ /* 0x000eb40000000800 */
[----:B------:R-:W-:Y:S10]  /*9800*/  MUFU.EX2 R155, R10 ;  /* 0x0000000a009b7308 */ /* 0x000ff40000000800 */
[----:B------:R-:W5:Y:S10]  /*9810*/  MUFU.EX2 R156, R11 ;  /* 0x0000000b009c7308 */ /* 0x000f740000000800 */
[----:B------:R-:W-:Y:S10]  /*9820*/  MUFU.EX2 R152, R16 ;  /* 0x0000001000987308 */ /* 0x000ff40000000800 */
[----:B------:R-:W-:Y:S10]  /*9830*/  MUFU.EX2 R154, R17 ;  /* 0x00000011009a7308 */ /* 0x000ff40000000800 */
[----:B------:R-:W-:Y:S10]  /*9840*/  MUFU.EX2 R150, R18 ;  /* 0x0000001200967308 */ /* 0x000ff40000000800 */
[----:B------:R-:W-:Y:S10]  /*9850*/  MUFU.EX2 R146, R12 ;  /* 0x0000000c00927308 */ /* 0x000ff40000000800 */
[----:B------:R-:W1:Y:S10]  /*9860*/  MUFU.EX2 R153, R13 ;  /* 0x0000000d00997308 */ /* 0x000e740000000800 */
[----:B------:R1:W-:Y:S10]  /*9870*/  MUFU.EX2 R145, R14 ;  /* 0x0000000e00917308 */ /* 0x0003f40000000800 */
[----:B------:R-:W1:Y:S10]  /*9880*/  MUFU.EX2 R151, R15 ;  /* 0x0000000f00977308 */ /* 0x000e740000000800 */
[----:B------:R1:W-:Y:S10]  /*9890*/  MUFU.EX2 R126, R28 ;  /* 0x0000001c007e7308 */ /* 0x0003f40000000800 */
[----:B------:R-:W-:Y:S10]  /*98a0*/  MUFU.EX2 R29, R29 ;  /* 0x0000001d001d7308 */ /* 0x000ff40000000800 */
[----:B------:R-:W-:Y:S10]  /*98b0*/  MUFU.EX2 R32, R32 ;  /* 0x0000002000207308 */ /* 0x000ff40000000800 */
[----:B------:R-:W-:Y:S10]  /*98c0*/  MUFU.EX2 R33, R33 ;  /* 0x0000002100217308 */ /* 0x000ff40000000800 */
[----:B------:R-:W-:Y:S10]  /*98d0*/  MUFU.EX2 R30, R30 ;  /* 0x0000001e001e7308 */ /* 0x000ff40000000800 */
[----:B------:R-:W-:Y:S10]  /*98e0*/  MUFU.EX2 R31, R31 ;  /* 0x0000001f001f7308 */ /* 0x000ff40000000800 */
[----:B------:R-:W-:Y:S10]  /*98f0*/  MUFU.EX2 R34, R34 ;  /* 0x0000002200227308 */ /* 0x000ff40000000800 */
[----:B------:R-:W-:Y:S01]  /*9900*/  MUFU.EX2 R35, R35 ;  /* 0x0000002300237308 */ /* 0x000fe20000000800 */
[----:B---3--:R-:W-:Y:S01]  /*9910*/  FMUL.FTZ R4, R2, R128 ;  /* 0x0000008002047220 */ /* 0x008fe20000410000 */
[----:B----4-:R-:W-:Y:S01]  /*9920*/  F2FP.BF16.PACK_AB R136, R148, R144 ;  /* 0x000000909488723e */ /* 0x010fe200000010ff */
[----:B------:R-:W-:Y:S01]  /*9930*/  FMUL.FTZ R5, R2, R129 ;  /* 0x0000008102057220 */ /* 0x000fe20000410000 */
[----:B--2---:R-:W-:Y:S01]  /*9940*/  F2FP.BF16.PACK_AB R138, R157, R149 ;  /* 0x000000959d8a723e */ /* 0x004fe200000010ff */
[C---:B------:R-:W-:Y:S01]  /*9950*/  FMUL.FTZ R6, R0.reuse, R130 ;  /* 0x0000008200067220 */ /* 0x040fe20000410000 */
[----:B------:R-:W-:Y:S01]  /*9960*/  F2FP.BF16.PACK_AB R137, R147, R124 ;  /* 0x0000007c9389723e */ /* 0x000fe200000010ff */
[----:B------:R-:W-:Y:S01]  /*9970*/  FMUL.FTZ R7, R0, R131 ;  /* 0x0000008300077220 */ /* 0x000fe20000410000 */
[----:B-----5:R-:W-:Y:S01]  /*9980*/  F2FP.BF16.PACK_AB R139, R156, R155 ;  /* 0x0000009b9c8b723e */ /* 0x020fe200000010ff */
[----:B------:R-:W2:Y:S01]  /*9990*/  LDSM.16.MT88.4 R128, [R164] ;  /* 0x00000000a480783b */ /* 0x000ea20000004200 */
[C---:B------:R-:W-:Y:S01]  /*99a0*/  FMUL.FTZ R8, R2.reuse, R132 ;  /* 0x0000008402087220 */ /* 0x040fe20000410000 */
[----:B-1----:R-:W-:Y:S01]  /*99b0*/  F2FP.BF16.PACK_AB R12, R153, R146 ;  /* 0x00000092990c723e */ /* 0x002fe200000010ff */
[----:B------:R-:W-:Y:S01]  /*99c0*/  FMUL.FTZ R9, R2, R133 ;  /* 0x0000008502097220 */ /* 0x000fe20000410000 */
[----:B------:R-:W-:Y:S01]  /*99d0*/  F2FP.BF16.PACK_AB R14, R154, R152 ;  /* 0x000000989a0e723e */ /* 0x000fe200000010ff */
[C---:B------:R-:W-:Y:S01]  /*99e0*/  FMUL.FTZ R10, R0.reuse, R134 ;  /* 0x00000086000a7220 */ /* 0x040fe20000410000 */
[C---:B------:R-:W-:Y:S01]  /*99f0*/  HMMA.16816.F32.BF16 R4, R136.reuse, R140, R4 ;  /* 0x0000008c8804723c */ /* 0x040fe20000041804 */
[----:B------:R-:W-:Y:S04]  /*9a00*/  MUFU.EX2 R140, R20 ;  /* 0x00000014008c7308 */ /* 0x000fe80000000800 */
[----:B------:R-:W-:Y:S01]  /*9a10*/  FMUL.FTZ R11, R0, R135 ;  /* 0x00000087000b7220 */ /* 0x000fe20000410000 */
[----:B------:R-:W-:Y:S01]  /*9a20*/  F2FP.BF16.PACK_AB R13, R151, R145 ;  /* 0x00000091970d723e */ /* 0x000fe200000010ff */
[----:B------:R-:W-:Y:S01]  /*9a30*/  LDSM.16.MT88.4 R132, [R164+0x800] ;  /* 0x00080000a484783b */ /* 0x000fe20000004200 */
[C---:B------:R-:W-:Y:S03]  /*9a40*/  FMUL.FTZ R100, R2.reuse, R100 ;  /* 0x0000006402647220 */ /* 0x040fe60000410000 */
[----:B------:R-:W-:Y:S01]  /*9a50*/  MUFU.EX2 R141, R24 ;  /* 0x00000018008d7308 */ /* 0x000fe20000000800 */
[C---:B------:R-:W-:Y:S03]  /*9a60*/  HMMA.16816.F32.BF16 R8, R136.reuse, R142, R8 ;  /* 0x0000008e8808723c */ /* 0x040fe60000041808 */
[----:B------:R-:W-:Y:S02]  /*9a70*/  FMUL.FTZ R101, R2, R101 ;  /* 0x0000006502657220 */ /* 0x000fe40000410000 */
[C---:B------:R-:W-:Y:S02]  /*9a80*/  FMUL.FTZ R102, R0.reuse, R102 ;  /* 0x0000006600667220 */ /* 0x040fe40000410000 */
[----:B------:R-:W-:Y:S02]  /*9a90*/  FMUL.FTZ R103, R0, R103 ;  /* 0x0000006700677220 */ /* 0x000fe40000410000 */
[----:B------:R-:W-:Y:S03]  /*9aa0*/  MUFU.EX2 R142, R21 ;  /* 0x00000015008e7308 */ /* 0x000fe60000000800 */
[C---:B------:R-:W-:Y:S02]  /*9ab0*/  FMUL.FTZ R104, R2.reuse, R104 ;  /* 0x0000006802687220 */ /* 0x040fe40000410000 */
[----:B------:R-:W-:Y:S02]  /*9ac0*/  FMUL.FTZ R105, R2, R105 ;  /* 0x0000006902697220 */ /* 0x000fe40000410000 */
[C---:B------:R-:W-:Y:S02]  /*9ad0*/  FMUL.FTZ R106, R0.reuse, R106 ;  /* 0x0000006a006a7220 */ /* 0x040fe40000410000 */
[----:B------:R-:W-:Y:S01]  /*9ae0*/  FMUL.FTZ R107, R0, R107 ;  /* 0x0000006b006b7220 */ /* 0x000fe20000410000 */
[----:B------:R-:W-:Y:S01]  /*9af0*/  MUFU.EX2 R143, R25 ;  /* 0x00000019008f7308 */ /* 0x000fe20000000800 */
[C---:B------:R-:W-:Y:S01]  /*9b00*/  FMUL.FTZ R108, R2.reuse, R108 ;  /* 0x0000006c026c7220 */ /* 0x040fe20000410000 */
[C---:B--2---:R-:W-:Y:S03]  /*9b10*/  HMMA.16816.F32.BF16 R100, R136.reuse, R128, R100 ;  /* 0x000000808864723c */ /* 0x044fe60000041864 */
        /* <DEDUP_REMOVED lines=90> */
[----:B------:R-:W-:Y:S02]  /*a0c0*/  FFMA.FTZ R2, R2, R202, R144 ;  /* 0x000000ca02027223 */ /* 0x000fe40000010090 */
[----:B------:R2:W3:Y:S01]  /*a0d0*/  MUFU.EX2 R144, R19 ;  /* 0x0000001300907308 */ /* 0x0004e20000000800 */
[----:B------:R-:W-:Y:S02]  /*a0e0*/  FFMA.FTZ R124, R0, R206, R124 ;  /* 0x000000ce007c7223 */ /* 0x000fe4000001007c */
[----:B------:R-:W-:Y:S02]  /*a0f0*/  FADD.FTZ R0, R148, R2 ;  /* 0x0000000294007221 */ /* 0x000fe40000010000 */
[----:B------:R-:W-:Y:S01]  /*a100*/  FADD.FTZ R124, R147, R124 ;  /* 0x0000007c937c7221 */ /* 0x000fe20000010000 */
[C---:B-1----:R-:W-:Y:S03]  /*a110*/  HMMA.16816.F32.BF16 R44, R136.reuse, R128, R44 ;  /* 0x00000080882c723c */ /* 0x042fe6000004182c */
[----:B------:R-:W-:Y:S02]  /*a120*/  FADD.FTZ R2, R149, R0 ;  /* 0x0000000095027221 */ /* 0x000fe40000010000 */
[----:B------:R-:W-:Y:S02]  /*a130*/  FADD.FTZ R0, R155, R124 ;  /* 0x0000007c9b007221 */ /* 0x000fe40000010000 */
[----:B------:R-:W-:Y:S01]  /*a140*/  FADD.FTZ R2, R157, R2 ;  /* 0x000000029d027221 */ /* 0x000fe20000010000 */
[C---:B------:R-:W-:Y:S01]  /*a150*/  HMMA.16816.F32.BF16 R48, R136.reuse, R130, R48 ;  /* 0x000000828830723c */ /* 0x040fe20000041830 */
[----:B------:R-:W1:Y:S03]  /*a160*/  LDSM.16.MT88.4 R128, [R166+0x2000] ;  /* 0x00200000a680783b */ /* 0x000e660000004200 */
[----:B------:R-:W-:Y:S02]  /*a170*/  FADD.FTZ R0, R156, R0 ;  /* 0x000000009c007221 */ /* 0x000fe40000010000 */
[----:B------:R-:W-:Y:S02]  /*a180*/  FADD.FTZ R28, R146, R2 ;  /* 0x00000002921c7221 */ /* 0x000fe40000010000 */
[----:B------:R-:W-:Y:S01]  /*a190*/  FADD.FTZ R2, R145, R0 ;  /* 0x0000000091027221 */ /* 0x000fe20000010000 */
[----:B--2---:R-:W-:Y:S03]  /*a1a0*/  LDSM.16.MT88.4 R16, [R166+0x800] ;  /* 0x00080000a610783b */ /* 0x004fe60000004200 */
[----:B---3--:R-:W-:Y:S01]  /*a1b0*/  F2FP.BF16.PACK_AB R15, R144, R150 ;  /* 0x00000096900f723e */ /* 0x008fe200000010ff */
[----:B------:R-:W-:Y:S02]  /*a1c0*/  FADD.FTZ R0, R153, R28 ;  /* 0x0000001c99007221 */ /* 0x000fe40000010000 */
[----:B------:R-:W-:Y:S02]  /*a1d0*/  FADD.FTZ R2, R151, R2 ;  /* 0x0000000297027221 */ /* 0x000fe40000010000 */
[----:B------:R-:W-:Y:S02]  /*a1e0*/  FADD.FTZ R0, R152, R0 ;  /* 0x0000000098007221 */ /* 0x000fe40000010000 */
[----:B------:R-:W-:Y:S02]  /*a1f0*/  FADD.FTZ R2, R150, R2 ;  /* 0x0000000296027221 */ /* 0x000fe40000010000 */
[----:B------:R-:W-:Y:S02]  /*a200*/  FADD.FTZ R0, R154, R0 ;  /* 0x000000009a007221 */ /* 0x000fe40000010000 */
[----:B------:R-:W-:Y:S02]  /*a210*/  FADD.FTZ R2, R144, R2 ;  /* 0x0000000290027221 */ /* 0x000fe40000010000 */
[----:B------:R-:W-:Y:S04]  /*a220*/  FADD.FTZ R0, R140, R0 ;  /* 0x000000008c007221 */ /* 0x000fe80000010000 */
[----:B------:R-:W-:Y:S04]  /*a230*/  FADD.FTZ R0, R142, R0 ;  /* 0x000000008e007221 */ /* 0x000fe80000010000 */
        /* <DEDUP_REMOVED lines=20> */
[----:B------:R-:W2:Y:S10]  /*a380*/  MUFU.EX2 R139, R22 ;  /* 0x00000016008b7308 */ /* 0x000eb40000000800 */
[----:B------:R3:W4:Y:S10]  /*a390*/  MUFU.EX2 R138, R23 ;  /* 0x00000017008a7308 */ /* 0x0007340000000800 */
[----:B------:R-:W5:Y:S01]  /*a3a0*/  MUFU.EX2 R137, R26 ;  /* 0x0000001a00897308 */ /* 0x000f620000000800 */
[----:B--2---:R-:W-:Y:S09]  /*a3b0*/  FADD.FTZ R2, R139, R2 ;  /* 0x000000028b027221 */ /* 0x004ff20000010000 */
[----:B------:R2:W2:Y:S01]  /*a3c0*/  MUFU.EX2 R136, R27 ;  /* 0x0000001b00887308 */ /* 0x0004a20000000800 */
[----:B---3--:R-:W-:Y:S01]  /*a3d0*/  LDSM.16.MT88.4 R20, [R164+0x1000] ;  /* 0x00100000a414783b */ /* 0x008fe20000004200 */
[----:B----4-:R-:W-:Y:S01]  /*a3e0*/  FADD.FTZ R2, R138, R2 ;  /* 0x000000028a027221 */ /* 0x010fe20000010000 */
[C---:B-1----:R-:W-:Y:S05]  /*a3f0*/  HMMA.16816.F32.BF16 R4, R12.reuse, R128, R4 ;  /* 0x000000800c04723c */ /* 0x042fea0000041804 */
[----:B-----5:R-:W-:Y:S03]  /*a400*/  FADD.FTZ R2, R137, R2 ;  /* 0x0000000289027221 */ /* 0x020fe60000010000 */
[C---:B------:R-:W-:Y:S01]  /*a410*/  HMMA.16816.F32.BF16 R8, R12.reuse, R130, R8 ;  /* 0x000000820c08723c */ /* 0x040fe20000041808 */
[----:B------:R-:W1:Y:S07]  /*a420*/  LDSM.16.MT88.4 R128, [R165+0x800] ;  /* 0x00080000a580783b */ /* 0x000e6e0000004200 */
[C---:B------:R-:W-:Y:S01]  /*a430*/  HMMA.16816.F32.BF16 R100, R12.reuse, R132, R100 ;  /* 0x000000840c64723c */ /* 0x040fe20000041864 */
[----:B--2---:R-:W-:Y:S07]  /*a440*/  LDSM.16.MT88.4 R24, [R166+0x1000] ;  /* 0x00100000a618783b */ /* 0x004fee0000004200 */
[C---:B------:R-:W-:Y:S01]  /*a450*/  HMMA.16816.F32.BF16 R104, R12.reuse, R134, R104 ;  /* 0x000000860c68723c */ /* 0x040fe20000041868 */
[----:B------:R-:W-:Y:S07]  /*a460*/  LDSM.16.MT88.4 R132, [R163+0x1800] ;  /* 0x00180000a384783b */ /* 0x000fee0000004200 */
        /* <DEDUP_REMOVED lines=28> */
[----:B------:R-:W-:Y:S07]  /*a630*/  HMMA.16816.F32.BF16 R96, R12, R130, R96 ;  /* 0x000000820c60723c */ /* 0x000fee0000041860 */
[----:B------:R-:W-:Y:S02]  /*a640*/  F2FP.BF16.PACK_AB R12, R142, R140 ;  /* 0x0000008c8e0c723e */ /* 0x000fe400000010ff */
[----:B------:R-:W-:Y:S03]  /*a650*/  F2FP.BF16.PACK_AB R14, R143, R141 ;  /* 0x0000008d8f0e723e */ /* 0x000fe600000010ff */
[----:B------:R-:W-:Y:S02]  /*a660*/  F2FP.BF16.PACK_AB R13, R138, R139 ;  /* 0x0000008b8a0d723e */ /* 0x000fe400000010ff */
[C---:B------:R-:W-:Y:S07]  /*a670*/  F2FP.BF16.PACK_AB R15, R136.reuse, R137 ;  /* 0x00000089880f723e */ /* 0x040fee00000010ff */
[C---:B--2---:R-:W-:Y:S08]  /*a680*/  HMMA.16816.F32.BF16 R4, R12.reuse, R16, R4 ;  /* 0x000000100c04723c */ /* 0x044ff00000041804 */
        /* <DEDUP_REMOVED lines=39> */
[C---:B------:R-:W-:Y:S01]  /*a900*/  HMMA.16816.F32.BF16 R128, R12.reuse, R132, R4 ;  /* 0x000000840c80723c */ /* 0x040fe20000041804 */
[----:B------:R-:W4:Y:S07]  /*a910*/  LDSM.16.MT88.4 R4, [R163+0x3800] ;  /* 0x00380000a304783b */ /* 0x000f2e0000004200 */
        /* <DEDUP_REMOVED lines=44> */
.L_x_4167:
[----:B------:R-:W-:Y:S05]  /*abe0*/  BRA.DIV ~URZ, `(.L_x_4175) ;  /* 0x00003c627f007947 */ /* 0x000fea000b800000 */
[----:B------:R1:W2:Y:S02]  /*abf0*/  SHFL.BFLY PT, R4, R202, 0x2, 0x1f ;  /* 0x0c401f00ca047f89 */ /* 0x0002a400000e0000 */
.L_x_4209:
[----:B--2---:R-:W-:Y:S01]  /*ac00*/  FADD.FTZ R4, R4, R202 ;  /* 0x000000ca04047221 */ /* 0x004fe20000010000 */
[----:B------:R-:W-:Y:S05]  /*ac10*/  BRA.DIV ~URZ, `(.L_x_4176) ;  /* 0x00003c927f007947 */ /* 0x000fea000b800000 */
[----:B------:R-:W2:Y:S04]  /*ac20*/  SHFL.BFLY PT, R0, R206, 0x2, 0x1f ;  /* 0x0c401f00ce007f89 */ /* 0x000ea800000e0000 */
[----:B------:R-:W3:Y:S01]  /*ac30*/  SHFL.BFLY PT, R2, R4, 0x1, 0x1f ;  /* 0x0c201f0004027f89 */ /* 0x000ee200000e0000 */
[----:B--2---:R-:W-:-:S02]  /*ac40*/  FADD.FTZ R206, R0, R206 ;  /* 0x000000ce00ce7221 */ /* 0x004fc40000010000 */
[----:B---3--:R-:W-:-:S03]  /*ac50*/  FADD.FTZ R4, R4, R2 ;  /* 0x0000000204047221 */ /* 0x008fc60000010000 */
[----:B------:R2:W3:Y:S04]  /*ac60*/  SHFL.BFLY PT, R3, R206, 0x1, 0x1f ;  /* 0x0c201f00ce037f89 */ /* 0x0004e800000e0000 */
.L_x_4210:
        /* <DEDUP_REMOVED lines=117> */
.L_x_4136:
        /* <DEDUP_REMOVED lines=17> */
.L_x_4178:
[----:B------:R-:W-:Y:S05]  /*b4d0*/  BSYNC B0 ;  /* 0x0000000000007941 */ /* 0x000fea0003800000 */
.L_x_4177:
        /* <DEDUP_REMOVED lines=15> */
[----:B--2--5:R-:W-:Y:S05]  /*b5d0*/  CALL.REL.NOINC `($__internal_69_$__cuda_sm70_shflsync_idx_p) ;  /* 0x0000349000007944 */ /* 0x024fea0003c00000 */
.L_x_4181:
        /* <DEDUP_REMOVED lines=220> */
.L_x_4183:
[----:B------:R-:W-:Y:S05]  /*c3a0*/  BSYNC B0 ;  /* 0x0000000000007941 */ /* 0x000fea0003800000 */
.L_x_4182:
        /* <DEDUP_REMOVED lines=100> */
.L_x_4180:
        /* <DEDUP_REMOVED lines=40> */
.L_x_4184:
[----:B------:R-:W-:Y:S05]  /*cc70*/  BSYNC B1 ;  /* 0x0000000000017941 */ /* 0x000fea0003800000 */
.L_x_4179:
        /* <DEDUP_REMOVED lines=9> */
.L_x_4211:
[----:B------:R-:W-:Y:S01]  /*cd10*/  WARPSYNC 0xffffffff ;  /* 0xffffffff00007948 */ /* 0x000fe20003800000 */
[----:B------:R-:W-:Y:S01]  /*cd20*/  BAR.SYNC.DEFER_BLOCKING 0x4, 0x100 ;  /* 0x0104000000007b1d */ /* 0x000fe20000010000 */
[----:B-1--4-:R-:W-:-:S05]  /*cd30*/  MOV R236, R0 ;  /* 0x0000000000ec7202 */ /* 0x012fca0000000f00 */
[----:B------:R1:W-:Y:S04]  /*cd40*/  @!P6 STS [0x18100], R17 ;  /* 0x01810011ff00e388 */ /* 0x0003e80000000800 */
[----:B------:R-:W-:Y:S06]  /*cd50*/  BAR.ARV 0x5, 0x100 ;  /* 0x0144000000007b1d */ /* 0x000fec0000002000 */
.L_x_4185:
[----:B-1----:R-:W-:-:S13]  /*cd60*/  ISETP.GE.AND P0, PT, R236, c[0x0][0x538], PT ;  /* 0x00014e00ec007a0c */ /* 0x002fda0003f06270 */
[----:B--2345:R-:W-:Y:S01]  /*cd70*/  @P0 CALL.REL.NOINC `(.L_x_4187) ;  /* 0x0000001000000944 */ /* 0x03cfe20003c00000 */
[----:B------:R-:W-:Y:S05]  /*cd80*/  BRA `(.L_x_4188) ;  /* 0xffff3b9000007947 */ /* 0x000fea000383ffff */
.L_x_4187:
[----:B------:R-:W-:Y:S05]  /*cd90*/  EXIT ;  /* 0x000000000000794d */ /* 0x000fea0003800000 */
.L_x_4137:
[----:B------:R-:W-:Y:S01]  /*cda0*/  IMAD.MOV.U32 R0, RZ, RZ, R9 ;  /* 0x000000ffff007224 */ /* 0x000fe200078e0009 */
[----:B------:R-:W-:Y:S01]  /*cdb0*/  MOV R192, RZ ;  /* 0x000000ff00c07202 */ /* 0x000fe20000000f00 */
[----:B------:R-:W-:Y:S01]  /*cdc0*/  IMAD.MOV.U32 R3, RZ, RZ, 0x181f ;  /* 0x0000181fff037424 */ /* 0x000fe200078e00ff */
[----:B------:R-:W-:Y:S02]  /*cdd0*/  MOV R2, 0xcdf0 ;  /* 0x0000cdf000027802 */ /* 0x000fe40000000f00 */
[----:B-----5:R-:W-:Y:S05]  /*cde0*/  CALL.REL.NOINC `($__internal_69_$__cuda_sm70_shflsync_idx_p) ;  /* 0x00001c8000007944 */ /* 0x020fea0003c00000 */
[----:B------:R-:W-:Y:S01]  /*cdf0*/  MOV R8, R0 ;  /* 0x0000000000087202 */ /* 0x000fe20000000f00 */
[----:B------:R-:W-:Y:S05]  /*ce00*/  BRA `(.L_x_4189) ;  /* 0xffff47b000007947 */ /* 0x000fea000383ffff */
.L_x_4138:
[----:B------:R-:W-:Y:S01]  /*ce10*/  IMAD.MOV.U32 R0, RZ, RZ, R11 ;  /* 0x000000ffff007224 */ /* 0x000fe200078e000b */
[----:B------:R-:W-:Y:S01]  /*ce20*/  MOV R192, RZ ;  /* 0x000000ff00c07202 */ /* 0x000fe20000000f00 */
[----:B------:R-:W-:Y:S01]  /*ce30*/  IMAD.MOV.U32 R3, RZ, RZ, 0x181f ;  /* 0x0000181fff037424 */ /* 0x000fe200078e00ff */
[----:B------:R-:W-:Y:S02]  /*ce40*/  MOV R2, 0xce60 ;  /* 0x0000ce6000027802 */ /* 0x000fe40000000f00 */
[----:B-12--5:R-:W-:Y:S05]  /*ce50*/  CALL.REL.NOINC `($__internal_69_$__cuda_sm70_shflsync_idx_p) ;  /* 0x00001c1000007944 */ /* 0x026fea0003c00000 */
[----:B------:R-:W-:Y:S05]  /*ce60*/  BRA `(.L_x_4190) ;  /* 0xffff477000007947 */ /* 0x000fea000383ffff */
.L_x_4141:
[----:B----4-:R-:W-:Y:S01]  /*ce70*/  IMAD.MOV.U32 R0, RZ, RZ, R9 ;  /* 0x000000ffff007224 */ /* 0x010fe200078e0009 */
[----:B------:R-:W-:Y:S01]  /*ce80*/  MOV R192, 0x1 ;  /* 0x0000000100c07802 */ /* 0x000fe20000000f00 */
[----:B--2---:R-:W-:Y:S01]  /*ce90*/  IMAD.MOV.U32 R3, RZ, RZ, 0x181f ;  /* 0x0000181fff037424 */ /* 0x004fe200078e00ff */
[----:B------:R-:W-:-:S02]  /*cea0*/  MOV R2, 0xcec0 ;  /* 0x0000cec000027802 */ /* 0x000fc40000000f00 */
[----:B-1-3-5:R-:W-:Y:S05]  /*ceb0*/  CALL.REL.NOINC `($__internal_69_$__cuda_sm70_shflsync_idx_p) ;  /* 0x00001bb000007944 */ /* 0x02afea0003c00000 */
[----:B------:R-:W-:Y:S01]  /*cec0*/  IMAD.MOV.U32 R8, RZ, RZ, R0 ;  /* 0x000000ffff087224 */ /* 0x000fe200078e0000 */
[----:B------:R-:W-:Y:S01]  /*ced0*/  MOV R192, 0x1 ;  /* 0x0000000100c07802 */ /* 0x000fe20000000f00 */
[----:B------:R-:W-:Y:S01]  /*cee0*/  IMAD.MOV.U32 R0, RZ, RZ, R11 ;  /* 0x000000ffff007224 */ /* 0x000fe200078e000b */
[----:B------:R-:W-:-:S02]  /*cef0*/  MOV R3, 0x181f ;  /* 0x0000181f00037802 */ /* 0x000fc40000000f00 */
[----:B------:R-:W-:Y:S02]  /*cf00*/  MOV R2, 0xcf20 ;  /* 0x0000cf2000027802 */ /* 0x000fe40000000f00 */
[----:B------:R-:W-:Y:S05]  /*cf10*/  CALL.REL.NOINC `($__internal_69_$__cuda_sm70_shflsync_idx_p) ;  /* 0x00001b5000007944 */ /* 0x000fea0003c00000 */
[----:B------:R-:W-:Y:S05]  /*cf20*/  BRA `(.L_x_4191) ;  /* 0xffff484000007947 */ /* 0x000fea000383ffff */
.L_x_4144:
[----:B----4-:R-:W-:Y:S01]  /*cf30*/  IMAD.MOV.U32 R0, RZ, RZ, R9 ;  /* 0x000000ffff007224 */ /* 0x010fe200078e0009 */
[----:B------:R-:W-:Y:S01]  /*cf40*/  MOV R192, 0x2 ;  /* 0x0000000200c07802 */ /* 0x000fe20000000f00 */
[----:B-1----:R-:W-:Y:S01]  /*cf50*/  IMAD.MOV.U32 R3, RZ, RZ, 0x181f ;  /* 0x0000181fff037424 */ /* 0x002fe200078e00ff */
[----:B------:R-:W-:Y:S02]  /*cf60*/  MOV R2, 0xcf80 ;  /* 0x0000cf8000027802 */ /* 0x000fe40000000f00 */
[----:B--23-5:R-:W-:Y:S05]  /*cf70*/  CALL.REL.NOINC `($__internal_69_$__cuda_sm70_shflsync_idx_p) ;  /* 0x00001af000007944 */ /* 0x02cfea0003c00000 */
[----:B------:R-:W-:Y:S01]  /*cf80*/  MOV R8, R0 ;  /* 0x0000000000087202 */ /* 0x000fe20000000f00 */
[----:B------:R-:W-:Y:S05]  /*cf90*/  BRA `(.L_x_4192) ;  /* 0xffff493000007947 */ /* 0x000fea000383ffff */
.L_x_4145:
[----:B----4-:R-:W-:Y:S01]  /*cfa0*/  IMAD.MOV.U32 R0, RZ, RZ, R11 ;  /* 0x000000ffff007224 */ /* 0x010fe200078e000b */
[----:B------:R-:W-:Y:S01]  /*cfb0*/  MOV R192, 0x2 ;  /* 0x0000000200c07802 */ /* 0x000fe20000000f00 */
[----:B------:R-:W-:Y:S01]  /*cfc0*/  IMAD.MOV.U32 R3, RZ, RZ, 0x181f ;  /* 0x0000181fff037424 */ /* 0x000fe200078e00ff */
[----:B------:R-:W-:Y:S02]  /*cfd0*/  MOV R2, 0xcff0 ;  /* 0x0000cff000027802 */ /* 0x000fe40000000f00 */
[----:B-123-5:R-:W-:Y:S05]  /*cfe0*/  CALL.REL.NOINC `($__internal_69_$__cuda_sm70_shflsync_idx_p) ;  /* 0x00001a8000007944 */ /* 0x02efea0003c00000 */
[----:B------:R-:W-:Y:S05]  /*cff0*/  BRA `(.L_x_4193) ;  /* 0xffff48f000007947 */ /* 0x000fea000383ffff */
.L_x_4148:
[----:B-1----:R-:W-:Y:S01]  /*d000*/  IMAD.MOV.U32 R0, RZ, RZ, R9 ;  /* 0x000000ffff007224 */ /* 0x002fe200078e0009 */
[----:B------:R-:W-:Y:S01]  /*d010*/  MOV R192, 0x3 ;  /* 0x0000000300c07802 */ /* 0x000fe20000000f00 */
[----:B------:R-:W-:Y:S01]  /*d020*/  IMAD.MOV.U32 R3, RZ, RZ, 0x181f ;  /* 0x0000181fff037424 */ /* 0x000fe200078e00ff */
[----:B------:R-:W-:-:S02]  /*d030*/  MOV R2, 0xd050 ;  /* 0x0000d05000027802 */ /* 0x000fc40000000f00 */
[----:B--2345:R-:W-:Y:S05]  /*d040*/  CALL.REL.NOINC `($__internal_69_$__cuda_sm70_shflsync_idx_p) ;  /* 0x00001a2000007944 */ /* 0x03cfea0003c00000 */
[----:B------:R-:W-:Y:S01]  /*d050*/  IMAD.MOV.U32 R8, RZ, RZ, R0 ;  /* 0x000000ffff087224 */ /* 0x000fe200078e0000 */
[----:B------:R-:W-:Y:S01]  /*d060*/  MOV R192, 0x3 ;  /* 0x0000000300c07802 */ /* 0x000fe20000000f00 */
[----:B------:R-:W-:Y:S01]  /*d070*/  IMAD.MOV.U32 R0, RZ, RZ, R11 ;  /* 0x000000ffff007224 */ /* 0x000fe200078e000b */
[----:B------:R-:W-:-:S02]  /*d080*/  MOV R3, 0x181f ;  /* 0x0000181f00037802 */ /* 0x000fc40000000f00 */
[----:B------:R-:W-:Y:S02]  /*d090*/  MOV R2, 0xd0b0 ;  /* 0x0000d0b000027802 */ /* 0x000fe40000000f00 */
[----:B------:R-:W-:Y:S05]  /*d0a0*/  CALL.REL.NOINC `($__internal_69_$__cuda_sm70_shflsync_idx_p) ;  /* 0x000019c000007944 */ /* 0x000fea0003c00000 */
[----:B------:R-:W-:Y:S05]  /*d0b0*/  BRA `(.L_x_4194) ;  /* 0xffff49a000007947 */ /* 0x000fea000383ffff */
.L_x_4151:
[----:B------:R-:W-:Y:S01]  /*d0c0*/  IMAD.MOV.U32 R0, RZ, RZ, R5 ;  /* 0x000000ffff007224 */ /* 0x000fe200078e0005 */
[----:B------:R-:W-:Y:S01]  /*d0d0*/  MOV R192, RZ ;  /* 0x000000ff00c07202 */ /* 0x000fe20000000f00 */
[----:B------:R-:W-:Y:S01]  /*d0e0*/  IMAD.MOV.U32 R3, RZ, RZ, 0x181f ;  /* 0x0000181fff037424 */ /* 0x000fe200078e00ff */
[----:B------:R-:W-:Y:S02]  /*d0f0*/  MOV R2, 0xd110 ;  /* 0x0000d11000027802 */ /* 0x000fe40000000f00 */
[----:B------:R-:W-:Y:S05]  /*d100*/  CALL.REL.NOINC `($__internal_69_$__cuda_sm70_shflsync_idx_p) ;  /* 0x0000196000007944 */ /* 0x000fea0003c00000 */
[----:B------:R-:W-:Y:S01]  /*d110*/  MOV R4, R0 ;  /* 0x0000000000047202 */ /* 0x000fe20000000f00 */
[----:B------:R-:W-:Y:S05]  /*d120*/  BRA `(.L_x_4195) ;  /* 0xffff5fe000007947 */ /* 0x000fea000383ffff */
.L_x_4152:
[----:B------:R-:W-:Y:S01]  /*d130*/  IMAD.MOV.U32 R0, RZ, RZ, R12 ;  /* 0x000000ffff007224 */ /* 0x000fe200078e000c */
[----:B------:R-:W-:Y:S01]  /*d140*/  MOV R192, RZ ;  /* 0x000000ff00c07202 */ /* 0x000fe20000000f00 */
[----:B------:R-:W-:Y:S01]  /*d150*/  IMAD.MOV.U32 R3, RZ, RZ, 0x181f ;  /* 0x0000181fff037424 */ /* 0x000fe200078e00ff */
[----:B------:R-:W-:Y:S02]  /*d160*/  MOV R2, 0xd180 ;  /* 0x0000d18000027802 */ /* 0x000fe40000000f00 */
[----:B-12---:R-:W-:Y:S05]  /*d170*/  CALL.REL.NOINC `($__internal_69_$__cuda_sm70_shflsync_idx_p) ;  /* 0x000018f000007944 */ /* 0x006fea0003c00000 */
[C---:B------:R-:W-:Y:S01]  /*d180*/  IADD3 R8, P0, R0.reuse, R106, RZ ;  /* 0x0000006a00087210 */ /* 0x040fe20007f1e0ff */
[----:B------:R-:W-:Y:S01]  /*d190*/  IMAD.MOV.U32 R192, RZ, RZ, 0x1 ;  /* 0x00000001ffc07424 */ /* 0x000fe200078e00ff */
[----:B------:R-:W-:Y:S02]  /*d1a0*/  IADD3 R6, P6, R0, R107, RZ ;  /* 0x0000006b00067210 */ /* 0x000fe40007fde0ff */
[----:B------:R-:W-:Y:S01]  /*d1b0*/  ISETP.GE.AND P5, PT, R196, c[0x0][0x1d4], PT ;  /* 0x00007500c4007a0c */ /* 0x000fe20003fa6270 */
[----:B------:R-:W-:Y:S01]  /*d1c0*/  IMAD.X R9, R4, 0x1, R101, P0 ;  /* 0x0000000104097824 */ /* 0x000fe200000e0665 */
[----:B------:R-:W-:Y:S01]  /*d1d0*/  ISETP.GE.AND P2, PT, R208, c[0x0][0x1d4], PT ;  /* 0x00007500d0007a0c */ /* 0x000fe20003f46270 */
[----:B------:R-:W-:Y:S01]  /*d1e0*/  IMAD.X R7, R4, 0x1, R103, P6 ;  /* 0x0000000104077824 */ /* 0x000fe200030e0667 */
[----:B------:R-:W-:-:S02]  /*d1f0*/  ISETP.GE.AND P0, PT, R207, c[0x0][0x1d4], PT ;  /* 0x00007500cf007a0c */ /* 0x000fc40003f06270 */
        /* <DEDUP_REMOVED lines=14> */
[----:B-1----:R-:W-:Y:S05]  /*d2e0*/  CALL.REL.NOINC `($__internal_69_$__cuda_sm70_shflsync_idx_p) ;  /* 0x0000178000007944 */ /* 0x002fea0003c00000 */
[----:B------:R-:W-:Y:S01]  /*d2f0*/  IMAD.MOV.U32 R4, RZ, RZ, R0 ;  /* 0x000000ffff047224 */ /* 0x000fe200078e0000 */
[----:B------:R-:W-:Y:S01]  /*d300*/  MOV R192, 0x1 ;  /* 0x0000000100c07802 */ /* 0x000fe20000000f00 */
[----:B------:R-:W-:Y:S01]  /*d310*/  IMAD.MOV.U32 R0, RZ, RZ, R12 ;  /* 0x000000ffff007224 */ /* 0x000fe200078e000c */
[----:B------:R-:W-:-:S02]  /*d320*/  MOV R3, 0x181f ;  /* 0x0000181f00037802 */ /* 0x000fc40000000f00 */
[----:B------:R-:W-:Y:S02]  /*d330*/  MOV R2, 0xd350 ;  /* 0x0000d35000027802 */ /* 0x000fe40000000f00 */
[----:B------:R-:W-:Y:S05]  /*d340*/  CALL.REL.NOINC `($__internal_69_$__cuda_sm70_shflsync_idx_p) ;  /* 0x0000172000007944 */ /* 0x000fea0003c00000 */
[----:B------:R-:W-:Y:S05]  /*d350*/  BRA `(.L_x_4196) ;  /* 0xffff5f0000007947 */ /* 0x000fea000383ffff */
.L_x_4153:
[----:B------:R-:W-:Y:S01]  /*d360*/  IMAD.MOV.U32 R0, RZ, RZ, R4 ;  /* 0x000000ffff007224 */ /* 0x000fe200078e0004 */
[----:B------:R-:W-:Y:S01]  /*d370*/  MOV R192, RZ ;  /* 0x000000ff00c07202 */ /* 0x000fe20000000f00 */
[----:B------:R-:W-:Y:S01]  /*d380*/  IMAD.MOV.U32 R3, RZ, RZ, 0x1c1f ;  /* 0x00001c1fff037424 */ /* 0x000fe200078e00ff */
[----:B------:R-:W-:Y:S02]  /*d390*/  MOV R2, 0xd3b0 ;  /* 0x0000d3b000027802 */ /* 0x000fe40000000f00 */
[----:B------:R-:W-:Y:S05]  /*d3a0*/  CALL.REL.NOINC `($__internal_69_$__cuda_sm70_shflsync_idx_p) ;  /* 0x000016c000007944 */ /* 0x000fea0003c00000 */
[----:B------:R-:W-:Y:S05]  /*d3b0*/  BRA `(.L_x_4197) ;  /* 0xffff60e000007947 */ /* 0x000fea000383ffff */
.L_x_4154:
[----:B------:R-:W-:Y:S01]  /*d3c0*/  IMAD.MOV.U32 R0, RZ, RZ, R4 ;  /* 0x000000ffff007224 */ /* 0x000fe200078e0004 */
[----:B------:R-:W-:Y:S01]  /*d3d0*/  MOV R192, 0x1 ;  /* 0x0000000100c07802 */ /* 0x000fe20000000f00 */
[----:B------:R-:W-:Y:S01]  /*d3e0*/  IMAD.MOV.U32 R3, RZ, RZ, 0x1c1f ;  /* 0x00001c1fff037424 */ /* 0x000fe200078e00ff */
[----:B------:R-:W-:Y:S02]  /*d3f0*/  MOV R2, 0xd410 ;  /* 0x0000d41000027802 */ /* 0x000fe40000000f00 */
[----:B-1----:R-:W-:Y:S05]  /*d400*/  CALL.REL.NOINC `($__internal_69_$__cuda_sm70_shflsync_idx_p) ;  /* 0x0000166000007944 */ /* 0x002fea0003c00000 */
[----:B------:R-:W-:Y:S01]  /*d410*/  IMAD.IADD R0, R5, 0x1, R0 ;  /* 0x0000000105007824 */ /* 0x000fe200078e0200 */
[----:B------:R-:W-:Y:S02]  /*d420*/  FMNMX.FTZ R125, R7, R8, !PT ;  /* 0x00000008077d7209 */ /* 0x000fe40007810000 */
[----:B------:R-:W-:Y:S02]  /*d430*/  MOV R2, 0xd850 ;  /* 0x0000d85000027802 */ /* 0x000fe40000000f00 */
[----:B------:R-:W-:-:S02]  /*d440*/  IMNMX R0, R6, R0, PT ;  /* 0x0000000006007217 */ /* 0x000fc40003800200 */
[----:B------:R-:W-:Y:S02]  /*d450*/  FMNMX.FTZ R125, R10, R125, !PT ;  /* 0x0000007d0a7d7209 */ /* 0x000fe40007810000 */
[C---:B------:R-:W-:Y:S02]  /*d460*/  ISETP.GT.AND P5, PT, R0.reuse, RZ, PT ;  /* 0x000000ff0000720c */ /* 0x040fe40003fa4270 */
[C---:B------:R-:W-:Y:S02]  /*d470*/  ISETP.GT.AND P2, PT, R0.reuse, 0x1, PT ;  /* 0x000000010000780c */ /* 0x040fe40003f44270 */
[----:B------:R-:W-:Y:S02]  /*d480*/  ISETP.GT.AND P0, PT, R0, 0x8, PT ;  /* 0x000000080000780c */ /* 0x000fe40003f04270 */
[----:B------:R-:W-:Y:S02]  /*d490*/  FSEL R4, R42, -INF , P5 ;  /* 0xff8000002a047808 */ /* 0x000fe40002800000 */
[----:B------:R-:W-:-:S02]  /*d4a0*/  FSEL R5, R43, -INF , P2 ;  /* 0xff8000002b057808 */ /* 0x000fc40001000000 */
[----:B------:R-:W-:Y:S02]  /*d4b0*/  ISETP.GT.AND P2, PT, R0, 0x9, PT ;  /* 0x000000090000780c */ /* 0x000fe40003f44270 */
[----:B------:R-:W-:Y:S02]  /*d4c0*/  FSEL R6, R38, -INF , P0 ;  /* 0xff80000026067808 */ /* 0x000fe40000000000 */
[----:B------:R-:W-:Y:S02]  /*d4d0*/  FMNMX.FTZ R3, R4, R5, !PT ;  /* 0x0000000504037209 */ /* 0x000fe40007810000 */
[----:B------:R-:W-:Y:S02]  /*d4e0*/  FSEL R9, R39, -INF , P2 ;  /* 0xff80000027097808 */ /* 0x000fe40001000000 */
[----:B------:R-:W-:Y:S02]  /*d4f0*/  FMNMX.FTZ R125, R11, R125, !PT ;  /* 0x0000007d0b7d7209 */ /* 0x000fe40007810000 */
        /* <DEDUP_REMOVED lines=32> */
[----:B------:R-:W-:Y:S02]  /*d700*/  ISETP.GT.AND P2, PT, R0, 0x30, PT ;  /* 0x000000300000780c */ /* 0x000fe40003f44270 */
        /* <DEDUP_REMOVED lines=10> */
[----:B------:R-:W-:Y:S01]  /*d7b0*/  ISETP.GT.AND P0, PT, R0, 0x39, PT ;  /* 0x000000390000780c */ /* 0x000fe20003f04270 */
[----:B------:R-:W-:Y:S01]  /*d7c0*/  IMAD.MOV.U32 R0, RZ, RZ, 0x2 ;  /* 0x00000002ff007424 */ /* 0x000fe200078e00ff */
[----:B------:R-:W-:Y:S02]  /*d7d0*/  FSEL R126, R46, -INF , P2 ;  /* 0xff8000002e7e7808 */ /* 0x000fe40001000000 */
[----:B------:R-:W-:Y:S02]  /*d7e0*/  FMNMX.FTZ R12, R156, R12, !PT ;  /* 0x0000000c9c0c7209 */ /* 0x000fe40007810000 */
[----:B------:R-:W-:Y:S02]  /*d7f0*/  FMNMX.FTZ R125, R158, R125, !PT ;  /* 0x0000007d9e7d7209 */ /* 0x000fe40007810000 */
[----:B------:R-:W-:Y:S02]  /*d800*/  FSEL R127, R47, -INF , P0 ;  /* 0xff8000002f7f7808 */ /* 0x000fe40000000000 */
[----:B------:R-:W-:Y:S01]  /*d810*/  FMNMX.FTZ R12, R126, R12, !PT ;  /* 0x0000000c7e0c7209 */ /* 0x000fe20007810000 */
[----:B------:R-:W-:-:S03]  /*d820*/  IMAD.MOV.U32 R124, RZ, RZ, R125 ;  /* 0x000000ffff7c7224 */ /* 0x000fc600078e007d */
[----:B------:R-:W-:Y:S02]  /*d830*/  FMNMX.FTZ R12, R127, R12, !PT ;  /* 0x0000000c7f0c7209 */ /* 0x000fe40007810000 */
[----:B------:R-:W-:Y:S05]  /*d840*/  CALL.REL.NOINC `($__internal_68_$__cuda_sm70_shflsync_bfly_p) ;  /* 0x000011c000007944 */ /* 0x000fea0003c00000 */
[----:B------:R-:W-:Y:S01]  /*d850*/  FMNMX.FTZ R125, R125, R0, !PT ;  /* 0x000000007d7d7209 */ /* 0x000fe20007810000 */
[----:B------:R-:W-:Y:S01]  /*d860*/  IMAD.MOV.U32 R0, RZ, RZ, 0x1 ;  /* 0x00000001ff007424 */ /* 0x000fe200078e00ff */
[----:B------:R-:W-:-:S03]  /*d870*/  MOV R2, 0xd8a0 ;  /* 0x0000d8a000027802 */ /* 0x000fc60000000f00 */
[----:B------:R-:W-:Y:S02]  /*d880*/  IMAD.MOV.U32 R124, RZ, RZ, R125 ;  /* 0x000000ffff7c7224 */ /* 0x000fe400078e007d */
[----:B------:R-:W-:Y:S05]  /*d890*/  CALL.REL.NOINC `($__internal_68_$__cuda_sm70_shflsync_bfly_p) ;  /* 0x0000117000007944 */ /* 0x000fea0003c00000 */
[----:B------:R-:W-:Y:S01]  /*d8a0*/  FMNMX.FTZ R125, R125, R0, !PT ;  /* 0x000000007d7d7209 */ /* 0x000fe20007810000 */
[----:B------:R-:W-:Y:S01]  /*d8b0*/  IMAD.MOV.U32 R124, RZ, RZ, R12 ;  /* 0x000000ffff7c7224 */ /* 0x000fe200078e000c */
[----:B------:R-:W-:Y:S01]  /*d8c0*/  MOV R2, 0xd8f0 ;  /* 0x0000d8f000027802 */ /* 0x000fe20000000f00 */
[----:B------:R-:W-:Y:S02]  /*d8d0*/  IMAD.MOV.U32 R0, RZ, RZ, 0x2 ;  /* 0x00000002ff007424 */ /* 0x000fe400078e00ff */
[----:B------:R-:W-:Y:S05]  /*d8e0*/  CALL.REL.NOINC `($__internal_68_$__cuda_sm70_shflsync_bfly_p) ;  /* 0x0000112000007944 */ /* 0x000fea0003c00000 */
[----:B------:R-:W-:Y:S01]  /*d8f0*/  FMNMX.FTZ R12, R12, R0, !PT ;  /* 0x000000000c0c7209 */ /* 0x000fe20007810000 */
[----:B------:R-:W-:Y:S01]  /*d900*/  IMAD.MOV.U32 R0, RZ, RZ, 0x1 ;  /* 0x00000001ff007424 */ /* 0x000fe200078e00ff */
[----:B------:R-:W-:-:S03]  /*d910*/  MOV R2, 0xd940 ;  /* 0x0000d94000027802 */ /* 0x000fc60000000f00 */
[----:B------:R-:W-:Y:S02]  /*d920*/  IMAD.MOV.U32 R124, RZ, RZ, R12 ;  /* 0x000000ffff7c7224 */ /* 0x000fe400078e000c */
[----:B------:R-:W-:Y:S05]  /*d930*/  CALL.REL.NOINC `($__internal_68_$__cuda_sm70_shflsync_bfly_p) ;  /* 0x000010d000007944 */ /* 0x000fea0003c00000 */
[----:B------:R-:W-:Y:S01]  /*d940*/  MOV R3, R0 ;  /* 0x0000000000037202 */ /* 0x000fe20000000f00 */
[----:B------:R-:W-:Y:S05]  /*d950*/  BRA `(.L_x_4198) ;  /* 0xffff61f000007947 */ /* 0x000fea000383ffff */
.L_x_4158:
[----:B------:R-:W-:Y:S01]  /*d960*/  MOV R192, RZ ;  /* 0x000000ff00c07202 */ /* 0x000fe20000000f00 */
[----:B------:R-:W-:Y:S01]  /*d970*/  IMAD.MOV.U32 R0, RZ, RZ, R5 ;  /* 0x000000ffff007224 */ /* 0x000fe200078e0005 */
[----:B------:R-:W-:Y:S01]  /*d980*/  MOV R2, 0xd9b0 ;  /* 0x0000d9b000027802 */ /* 0x000fe20000000f00 */
[----:B------:R-:W-:Y:S02]  /*d990*/  IMAD.MOV.U32 R3, RZ, RZ, 0x181f ;  /* 0x0000181fff037424 */ /* 0x000fe400078e00ff */
[----:B-1234-:R-:W-:Y:S05]  /*d9a0*/  CALL.REL.NOINC `($__internal_69_$__cuda_sm70_shflsync_idx_p) ;  /* 0x000010c000007944 */ /* 0x01efea0003c00000 */
[----:B------:R-:W-:Y:S01]  /*d9b0*/  MOV R4, R0 ;  /* 0x0000000000047202 */ /* 0x000fe20000000f00 */
[----:B------:R-:W-:-:S05]  /*d9c0*/  BRA `(.L_x_4199) ;  /* 0xffff756000007947 */ /* 0x000fca000383ffff */
.L_x_4159:
[----:B------:R-:W-:Y:S01]  /*d9d0*/  MOV R192, RZ ;  /* 0x000000ff00c07202 */ /* 0x000fe20000000f00 */
[----:B------:R-:W-:Y:S01]  /*d9e0*/  IMAD.MOV.U32 R0, RZ, RZ, R12 ;  /* 0x000000ffff007224 */ /* 0x000fe200078e000c */
[----:B------:R-:W-:Y:S01]  /*d9f0*/  MOV R2, 0xda20 ;  /* 0x0000da2000027802 */ /* 0x000fe20000000f00 */
[----:B------:R-:W-:Y:S02]  /*da00*/  IMAD.MOV.U32 R3, RZ, RZ, 0x181f ;  /* 0x0000181fff037424 */ /* 0x000fe400078e00ff */
[----:B-1234-:R-:W-:Y:S05]  /*da10*/  CALL.REL.NOINC `($__internal_69_$__cuda_sm70_shflsync_idx_p) ;  /* 0x0000105000007944 */ /* 0x01efea0003c00000 */
[----:B------:R-:W-:Y:S01]  /*da20*/  ISETP.GE.AND P6, PT, R196, c[0x0][0x1d4], PT ;  /* 0x00007500c4007a0c */ /* 0x000fe20003fc6270 */
[----:B------:R-:W-:Y:S01]  /*da30*/  IMAD.MOV.U32 R192, RZ, RZ, 0x1 ;  /* 0x00000001ffc07424 */ /* 0x000fe200078e00ff */
[----:B------:R-:W-:Y:S02]  /*da40*/  IADD3 R2, P0, R0, R20, RZ ;  /* 0x0000001400027210 */ /* 0x000fe40007f1e0ff */
[----:B------:R-:W-:Y:S02]  /*da50*/  ISETP.GE.AND P5, PT, R208, c[0x0][0x1d4], PT ;  /* 0x00007500d0007a0c */ /* 0x000fe40003fa6270 */
[----:B------:R-:W-:Y:S01]  /*da60*/  IADD3 R6, P2, R0, R21, RZ ;  /* 0x0000001500067210 */ /* 0x000fe20007f5e0ff */
[C---:B------:R-:W-:Y:S01]  /*da70*/  IMAD.X R3, R4.reuse, 0x1, R13, P0 ;  /* 0x0000000104037824 */ /* 0x040fe200000e060d */
[----:B------:R-:W-:Y:S03]  /*da80*/  ISETP.GE.AND P0, PT, R207, c[0x0][0x1d4], PT ;  /* 0x00007500cf007a0c */ /* 0x000fe60003f06270 */
[----:B------:R-:W-:Y:S02]  /*da90*/  IMAD.X R7, R4, 0x1, R14, P2 ;  /* 0x0000000104077824 */ /* 0x000fe400010e060e */
        /* <DEDUP_REMOVED lines=14> */
[----:B------:R-:W-:Y:S05]  /*db80*/  CALL.REL.NOINC `($__internal_69_$__cuda_sm70_shflsync_idx_p) ;  /* 0x00000ee000007944 */ /* 0x000fea0003c00000 */
[----:B------:R-:W-:Y:S01]  /*db90*/  MOV R192, 0x1 ;  /* 0x0000000100c07802 */ /* 0x000fe20000000f00 */
[----:B------:R-:W-:Y:S01]  /*dba0*/  IMAD.MOV.U32 R4, RZ, RZ, R0 ;  /* 0x000000ffff047224 */ /* 0x000fe200078e0000 */
[----:B------:R-:W-:Y:S01]  /*dbb0*/  MOV R3, 0x181f ;  /* 0x0000181f00037802 */ /* 0x000fe20000000f00 */
[----:B------:R-:W-:Y:S01]  /*dbc0*/  IMAD.MOV.U32 R0, RZ, RZ, R12 ;  /* 0x000000ffff007224 */ /* 0x000fe200078e000c */
[----:B------:R-:W-:Y:S02]  /*dbd0*/  MOV R2, 0xdbf0 ;  /* 0x0000dbf000027802 */ /* 0x000fe40000000f00 */
[----:B------:R-:W-:Y:S05]  /*dbe0*/  CALL.REL.NOINC `($__internal_69_$__cuda_sm70_shflsync_idx_p) ;  /* 0x00000e8000007944 */ /* 0x000fea0003c00000 */
[----:B------:R-:W-:-:S05]  /*dbf0*/  BRA `(.L_x_4200) ;  /* 0xffff748000007947 */ /* 0x000fca000383ffff */
.L_x_4162:
[----:B------:R-:W-:Y:S01]  /*dc00*/  MOV R192, RZ ;  /* 0x000000ff00c07202 */ /* 0x000fe20000000f00 */
[----:B------:R-:W-:Y:S01]  /*dc10*/  IMAD.MOV.U32 R0, RZ, RZ, R125 ;  /* 0x000000ffff007224 */ /* 0x000fe200078e007d */
[----:B------:R-:W-:Y:S01]  /*dc20*/  MOV R2, 0xdc50 ;  /* 0x0000dc5000027802 */ /* 0x000fe20000000f00 */
[----:B------:R-:W-:Y:S02]  /*dc30*/  IMAD.MOV.U32 R3, RZ, RZ, 0x181f ;  /* 0x0000181fff037424 */ /* 0x000fe400078e00ff */
[----:B------:R-:W-:Y:S05]  /*dc40*/  CALL.REL.NOINC `($__internal_69_$__cuda_sm70_shflsync_idx_p) ;  /* 0x00000e2000007944 */ /* 0x000fea0003c00000 */
[----:B------:R-:W-:Y:S01]  /*dc50*/  MOV R124, R0 ;  /* 0x00000000007c7202 */ /* 0x000fe20000000f00 */
[----:B------:R-:W-:-:S05]  /*dc60*/  BRA `(.L_x_4201) ;  /* 0xffff817000007947 */ /* 0x000fca000383ffff */
.L_x_4163:
[----:B------:R-:W-:Y:S01]  /*dc70*/  MOV R192, RZ ;  /* 0x000000ff00c07202 */ /* 0x000fe20000000f00 */
[----:B------:R-:W-:Y:S01]  /*dc80*/  IMAD.MOV.U32 R0, RZ, RZ, R138 ;  /* 0x000000ffff007224 */ /* 0x000fe200078e008a */
[----:B------:R-:W-:Y:S01]  /*dc90*/  MOV R2, 0xdcc0 ;  /* 0x0000dcc000027802 */ /* 0x000fe20000000f00 */
[----:B------:R-:W-:Y:S02]  /*dca0*/  IMAD.MOV.U32 R3, RZ, RZ, 0x181f ;  /* 0x0000181fff037424 */ /* 0x000fe400078e00ff */
[----:B-12---:R-:W-:Y:S05]  /*dcb0*/  CALL.REL.NOINC `($__internal_69_$__cuda_sm70_shflsync_idx_p) ;  /* 0x00000db000007944 */ /* 0x006fea0003c00000 */
        /* <DEDUP_REMOVED lines=30> */
.L_x_4164:
[----:B------:R-:W-:Y:S01]  /*dea0*/  MOV R192, RZ ;  /* 0x000000ff00c07202 */ /* 0x000fe20000000f00 */
[----:B------:R-:W-:Y:S01]  /*deb0*/  IMAD.MOV.U32 R0, RZ, RZ, R124 ;  /* 0x000000ffff007224 */ /* 0x000fe200078e007c */
[----:B------:R-:W-:Y:S01]  /*dec0*/  MOV R2, 0xdef0 ;  /* 0x0000def000027802 */ /* 0x000fe20000000f00 */
[----:B------:R-:W-:Y:S02]  /*ded0*/  IMAD.MOV.U32 R3, RZ, RZ, 0x1c1f ;  /* 0x00001c1fff037424 */ /* 0x000fe400078e00ff */
[----:B------:R-:W-:Y:S05]  /*dee0*/  CALL.REL.NOINC `($__internal_69_$__cuda_sm70_shflsync_idx_p) ;  /* 0x00000b8000007944 */ /* 0x000fea0003c00000 */
[----:B------:R-:W-:-:S05]  /*def0*/  BRA `(.L_x_4203) ;  /* 0xffff825000007947 */ /* 0x000fca000383ffff */
.L_x_4165:
[----:B------:R-:W-:Y:S01]  /*df00*/  MOV R192, 0x1 ;  /* 0x0000000100c07802 */ /* 0x000fe20000000f00 */
[----:B------:R-:W-:Y:S01]  /*df10*/  IMAD.MOV.U32 R0, RZ, RZ, R124 ;  /* 0x000000ffff007224 */ /* 0x000fe200078e007c */
[----:B------:R-:W-:Y:S01]  /*df20*/  MOV R2, 0xdf50 ;  /* 0x0000df5000027802 */ /* 0x000fe20000000f00 */
[----:B------:R-:W-:Y:S02]  /*df30*/  IMAD.MOV.U32 R3, RZ, RZ, 0x1c1f ;  /* 0x00001c1fff037424 */ /* 0x000fe400078e00ff */
[----:B-1----:R-:W-:Y:S05]  /*df40*/  CALL.REL.NOINC `($__internal_69_$__cuda_sm70_shflsync_idx_p) ;  /* 0x00000b2000007944 */ /* 0x002fea0003c00000 */
[----:B------:R-:W-:Y:S05]  /*df50*/  IMAD.IADD R0, R125, 0x1, R0 ;  /* 0x000000017d007824 */ /* 0x000fea00078e0200 */
[C---:B------:R-:W-:Y:S02]  /*df60*/  ISETP.GT.AND P6, PT, R0.reuse, RZ, PT ;  /* 0x000000ff0000720c */ /* 0x040fe40003fc4270 */
[C---:B------:R-:W-:Y:S02]  /*df70*/  ISETP.GT.AND P5, PT, R0.reuse, 0x1, PT ;  /* 0x000000010000780c */ /* 0x040fe40003fa4270 */
[C---:B------:R-:W-:Y:S02]  /*df80*/  ISETP.GT.AND P2, PT, R0.reuse, 0x8, PT ;  /* 0x000000080000780c */ /* 0x040fe40003f44270 */
[----:B------:R-:W-:Y:S02]  /*df90*/  ISETP.GT.AND P0, PT, R0, 0x9, PT ;  /* 0x000000090000780c */ /* 0x000fe40003f04270 */
[----:B------:R-:W-:Y:S02]  /*dfa0*/  FSEL R6, R6, -INF , P6 ;  /* 0xff80000006067808 */ /* 0x000fe40003000000 */
[----:B------:R-:W-:Y:S02]  /*dfb0*/  FSEL R7, R7, -INF , P5 ;  /* 0xff80000007077808 */ /* 0x000fe40002800000 */
[----:B------:R-:W-:Y:S02]  /*dfc0*/  FSEL R10, R10, -INF , P2 ;  /* 0xff8000000a0a7808 */ /* 0x000fe40001000000 */
[----:B------:R-:W-:Y:S02]  /*dfd0*/  FSEL R11, R11, -INF , P0 ;  /* 0xff8000000b0b7808 */ /* 0x000fe40000000000 */
[C---:B------:R-:W-:Y:S02]  /*dfe0*/  ISETP.GT.AND P6, PT, R0.reuse, 0x10, PT ;  /* 0x000000100000780c */ /* 0x040fe40003fc4270 */
        /* <DEDUP_REMOVED lines=57> */
[----:B------:R-:W-:Y:S05]  /*e380*/  CALL.REL.NOINC `($__internal_68_$__cuda_sm70_shflsync_bfly_p) ;  /* 0x0000068000007944 */ /* 0x000fea0003c00000 */
[----:B------:R-:W-:Y:S01]  /*e390*/  FMNMX.FTZ R124, R124, R0, !PT ;  /* 0x000000007c7c7209 */ /* 0x000fe20007810000 */
[----:B------:R-:W-:Y:S01]  /*e3a0*/  IMAD.MOV.U32 R0, RZ, RZ, 0x1 ;  /* 0x00000001ff007424 */ /* 0x000fe200078e00ff */
[----:B------:R-:W-:Y:S02]  /*e3b0*/  MOV R2, 0xe3d0 ;  /* 0x0000e3d000027802 */ /* 0x000fe40000000f00 */
        /* <DEDUP_REMOVED lines=8> */
[----:B------:R-:W-:Y:S02]  /*e440*/  MOV R2, 0xe460 ;  /* 0x0000e46000027802 */ /* 0x000fe40000000f00 */
[----:B------:R-:W-:Y:S05]  /*e450*/  CALL.REL.NOINC `($__internal_68_$__cuda_sm70_shflsync_bfly_p) ;  /* 0x000005b000007944 */ /* 0x000fea0003c00000 */
[----:B------:R-:W-:-:S05]  /*e460*/  BRA `(.L_x_4204) ;  /* 0xffff839000007947 */ /* 0x000fca000383ffff */
.L_x_4168:
[----:B------:R-:W-:Y:S01]  /*e470*/  MOV R192, RZ ;  /* 0x000000ff00c07202 */ /* 0x000fe20000000f00 */
[----:B------:R-:W-:Y:S01]  /*e480*/  IMAD.MOV.U32 R0, RZ, RZ, R20 ;  /* 0x000000ffff007224 */ /* 0x000fe200078e0014 */
[----:B------:R-:W-:Y:S01]  /*e490*/  MOV R2, 0xe4c0 ;  /* 0x0000e4c000027802 */ /* 0x000fe20000000f00 */
[----:B------:R-:W-:Y:S02]  /*e4a0*/  IMAD.MOV.U32 R3, RZ, RZ, 0x181f ;  /* 0x0000181fff037424 */ /* 0x000fe400078e00ff */
[----:B-1234-:R-:W-:Y:S05]  /*e4b0*/  CALL.REL.NOINC `($__internal_69_$__cuda_sm70_shflsync_idx_p) ;  /* 0x000005b000007944 */ /* 0x01efea0003c00000 */
[----:B------:R-:W-:-:S05]  /*e4c0*/  BRA `(.L_x_4205) ;  /* 0xffff9d2000007947 */ /* 0x000fca000383ffff */
.L_x_4171:
[----:B------:R-:W-:Y:S01]  /*e4d0*/  MOV R192, RZ ;  /* 0x000000ff00c07202 */ /* 0x000fe20000000f00 */
[----:B------:R-:W-:Y:S01]  /*e4e0*/  IMAD.MOV.U32 R0, RZ, RZ, R125 ;  /* 0x000000ffff007224 */ /* 0x000fe200078e007d */
[----:B------:R-:W-:Y:S01]  /*e4f0*/  MOV R2, 0xe520 ;  /* 0x0000e52000027802 */ /* 0x000fe20000000f00 */
[----:B------:R-:W-:Y:S02]  /*e500*/  IMAD.MOV.U32 R3, RZ, RZ, 0x181f ;  /* 0x0000181fff037424 */ /* 0x000fe400078e00ff */
[----:B------:R-:W-:Y:S05]  /*e510*/  CALL.REL.NOINC `($__internal_69_$__cuda_sm70_shflsync_idx_p) ;  /* 0x0000055000007944 */ /* 0x000fea0003c00000 */
[----:B------:R-:W-:Y:S01]  /*e520*/  MOV R124, R0 ;  /* 0x00000000007c7202 */ /* 0x000fe20000000f00 */
[----:B------:R-:W-:-:S05]  /*e530*/  BRA `(.L_x_4206) ;  /* 0xffffaae000007947 */ /* 0x000fca000383ffff */
.L_x_4172:
[----:B------:R-:W-:Y:S01]  /*e540*/  MOV R192, RZ ;  /* 0x000000ff00c07202 */ /* 0x000fe20000000f00 */
[----:B------:R-:W-:Y:S01]  /*e550*/  IMAD.MOV.U32 R0, RZ, RZ, R138 ;  /* 0x000000ffff007224 */ /* 0x000fe200078e008a */
[----:B------:R-:W-:Y:S01]  /*e560*/  MOV R2, 0xe590 ;  /* 0x0000e59000027802 */ /* 0x000fe20000000f00 */
[----:B------:R-:W-:Y:S02]  /*e570*/  IMAD.MOV.U32 R3, RZ, RZ, 0x181f ;  /* 0x0000181fff037424 */ /* 0x000fe400078e00ff */
[----:B-12---:R-:W-:Y:S05]  /*e580*/  CALL.REL.NOINC `($__internal_69_$__cuda_sm70_shflsync_idx_p) ;  /* 0x000004e000007944 */ /* 0x006fea0003c00000 */
        /* <DEDUP_REMOVED lines=19> */
[----:B--2---:R-:W-:Y:S05]  /*e6c0*/  CALL.REL.NOINC `($__internal_69_$__cuda_sm70_shflsync_idx_p) ;  /* 0x000003a000007944 */ /* 0x004fea0003c00000 */
[----:B------:R-:W-:Y:S01]  /*e6d0*/  MOV R192, 0x1 ;  /* 0x0000000100c07802 */ /* 0x000fe20000000f00 */
[----:B------:R-:W-:Y:S01]  /*e6e0*/  IMAD.MOV.U32 R124, RZ, RZ, R0 ;  /* 0x000000ffff7c7224 */ /* 0x000fe200078e0000 */
[----:B------:R-:W-:Y:S01]  /*e6f0*/  MOV R3, 0x181f ;  /* 0x0000181f00037802 */ /* 0x000fe20000000f00 */
[----:B------:R-:W-:Y:S01]  /*e700*/  IMAD.MOV.U32 R0, RZ, RZ, R138 ;  /* 0x000000ffff007224 */ /* 0x000fe200078e008a */
[----:B------:R-:W-:Y:S02]  /*e710*/  MOV R2, 0xe730 ;  /* 0x0000e73000027802 */ /* 0x000fe40000000f00 */
[----:B------:R-:W-:Y:S05]  /*e720*/  CALL.REL.NOINC `($__internal_69_$__cuda_sm70_shflsync_idx_p) ;  /* 0x0000034000007944 */ /* 0x000fea0003c00000 */
[----:B------:R-:W-:-:S05]  /*e730*/  BRA `(.L_x_4207) ;  /* 0xffffaa0000007947 */ /* 0x000fca000383ffff */
.L_x_4173:
[----:B------:R-:W-:Y:S02]  /*e740*/  MOV R0, 0x2 ;  /* 0x0000000200007802 */ /* 0x000fe40000000f00 */
[----:B------:R-:W-:Y:S02]  /*e750*/  MOV R2, 0xe770 ;  /* 0x0000e77000027802 */ /* 0x000fe40000000f00 */
[----:B-1----:R-:W-:Y:S05]  /*e760*/  CALL.REL.NOINC `($__internal_68_$__cuda_sm70_shflsync_bfly_p) ;  /* 0x000002a000007944 */ /* 0x002fea0003c00000 */
        /* <DEDUP_REMOVED lines=14> */
.L_x_4175:
[----:B------:R-:W-:Y:S01]  /*e850*/  IMAD.MOV.U32 R124, RZ, RZ, R202 ;  /* 0x000000ffff7c7224 */ /* 0x000fe200078e00ca */
[----:B------:R-:W-:-:S02]  /*e860*/  MOV R0, 0x2 ;  /* 0x0000000200007802 */ /* 0x000fc40000000f00 */
[----:B------:R-:W-:Y:S02]  /*e870*/  MOV R2, 0xe890 ;  /* 0x0000e89000027802 */ /* 0x000fe40000000f00 */
[----:B------:R-:W-:Y:S05]  /*e880*/  CALL.REL.NOINC `($__internal_68_$__cuda_sm70_shflsync_bfly_p) ;  /* 0x0000018000007944 */ /* 0x000fea0003c00000 */
[----:B------:R-:W-:Y:S01]  /*e890*/  MOV R4, R0 ;  /* 0x0000000000047202 */ /* 0x000fe20000000f00 */
[----:B------:R-:W-:Y:S05]  /*e8a0*/  BRA `(.L_x_4209) ;  /* 0xffffc35000007947 */ /* 0x000fea000383ffff */
.L_x_4176:
[----:B------:R-:W-:Y:S01]  /*e8b0*/  IMAD.MOV.U32 R124, RZ, RZ, R4 ;  /* 0x000000ffff7c7224 */ /* 0x000fe200078e0004 */
[----:B------:R-:W-:Y:S02]  /*e8c0*/  MOV R0, 0x1 ;  /* 0x0000000100007802 */ /* 0x000fe40000000f00 */
[----:B------:R-:W-:Y:S02]  /*e8d0*/  MOV R2, 0xe8f0 ;  /* 0x0000e8f000027802 */ /* 0x000fe40000000f00 */
[----:B-1----:R-:W-:Y:S05]  /*e8e0*/  CALL.REL.NOINC `($__internal_68_$__cuda_sm70_shflsync_bfly_p) ;  /* 0x0000012000007944 */ /* 0x002fea0003c00000 */
[----:B------:R-:W-:Y:S01]  /*e8f0*/  FADD.FTZ R4, R4, R0 ;  /* 0x0000000004047221 */ /* 0x000fe20000010000 */
[----:B------:R-:W-:Y:S02]  /*e900*/  MOV R124, R206 ;  /* 0x000000ce007c7202 */ /* 0x000fe40000000f00 */
[----:B------:R-:W-:Y:S02]  /*e910*/  MOV R0, 0x2 ;  /* 0x0000000200007802 */ /* 0x000fe40000000f00 */
[----:B------:R-:W-:Y:S02]  /*e920*/  MOV R2, 0xe940 ;  /* 0x0000e94000027802 */ /* 0x000fe40000000f00 */
[----:B------:R-:W-:Y:S05]  /*e930*/  CALL.REL.NOINC `($__internal_68_$__cuda_sm70_shflsync_bfly_p) ;  /* 0x000000d000007944 */ /* 0x000fea0003c00000 */
[----:B------:R-:W-:Y:S01]  /*e940*/  FADD.FTZ R206, R206, R0 ;  /* 0x00000000cece7221 */ /* 0x000fe20000010000 */
[----:B------:R-:W-:-:S02]  /*e950*/  MOV R0, 0x1 ;  /* 0x0000000100007802 */ /* 0x000fc40000000f00 */
[----:B------:R-:W-:Y:S02]  /*e960*/  MOV R2, 0xe990 ;  /* 0x0000e99000027802 */ /* 0x000fe40000000f00 */
[----:B------:R-:W-:Y:S02]  /*e970*/  MOV R124, R206 ;  /* 0x000000ce007c7202 */ /* 0x000fe40000000f00 */
[----:B------:R-:W-:Y:S05]  /*e980*/  CALL.REL.NOINC `($__internal_68_$__cuda_sm70_shflsync_bfly_p) ;  /* 0x0000008000007944 */ /* 0x000fea0003c00000 */
[----:B------:R-:W-:Y:S01]  /*e990*/  MOV R3, R0 ;  /* 0x0000000000037202 */ /* 0x000fe20000000f00 */
[----:B------:R-:W-:Y:S05]  /*e9a0*/  BRA `(.L_x_4210) ;  /* 0xffffc2c000007947 */ /* 0x000fea000383ffff */
.L_x_4186:
[----:B------:R-:W-:Y:S01]  /*e9b0*/  IMAD.MOV.U32 R0, RZ, RZ, R17 ;  /* 0x000000ffff007224 */ /* 0x000fe200078e0011 */
[----:B------:R-:W-:Y:S01]  /*e9c0*/  MOV R192, RZ ;  /* 0x000000ff00c07202 */ /* 0x000fe20000000f00 */
[----:B------:R-:W-:Y:S01]  /*e9d0*/  IMAD.MOV.U32 R3, RZ, RZ, 0x1f ;  /* 0x0000001fff037424 */ /* 0x000fe200078e00ff */
[----:B---3--:R-:W-:Y:S02]  /*e9e0*/  MOV R2, 0xea00 ;  /* 0x0000ea0000027802 */ /* 0x008fe40000000f00 */
[----:B-1--45:R-:W-:Y:S05]  /*e9f0*/  CALL.REL.NOINC `($__internal_69_$__cuda_sm70_shflsync_idx_p) ;  /* 0x0000007000007944 */ /* 0x032fea0003c00000 */
[----:B------:R-:W-:Y:S05]  /*ea00*/  BRA `(.L_x_4211) ;  /* 0xffffe30000007947 */ /* 0x000fea000383ffff */
        .weak           $__internal_68_$__cuda_sm70_shflsync_bfly_p
        .type           $__internal_68_$__cuda_sm70_shflsync_bfly_p,@function
        .size           $__internal_68_$__cuda_sm70_shflsync_bfly_p,($__internal_69_$__cuda_sm70_shflsync_idx_p - $__internal_68_$__cuda_sm70_shflsync_bfly_p)
$__internal_68_$__cuda_sm70_shflsync_bfly_p:
[----:B------:R-:W-:Y:S02]  /*ea10*/  MOV R137, 0xffffffff ;  /* 0xffffffff00897802 */ /* 0x000fe40000000f00 */
[----:B------:R-:W-:Y:S02]  /*ea20*/  MOV R3, 0x1f ;  /* 0x0000001f00037802 */ /* 0x000fe40000000f00 */
[----:B------:R-:W-:Y:S04]  /*ea30*/  WARPSYNC R137 ;  /* 0x0000008900007348 */ /* 0x000fe80003800000 */
[----:B------:R1:W2:Y:S02]  /*ea40*/  SHFL.BFLY PT, R0, R124, R0, R3 ;  /* 0x0c0000007c007389 */ /* 0x0002a400000e0003 */
[----:B-1----:R-:W-:-:S04]  /*ea50*/  MOV R3, 0x0 ;  /* 0x0000000000037802 */ /* 0x002fc80000000f00 */
[----:B--2---:R-:W-:Y:S05]  /*ea60*/  RET.REL.NODEC R2 `(_ZN7cutlass13device_kernelIN5flash19enable_sm80_to_sm89INS1_16FlashAttnFwdSm80INS1_25CollectiveMainloopFwdSm80ILi8ELi1ELb0EN4cute5tupleIJNS5_1CILi128EEENS7_ILi64EEENS7_ILi192EEEEEELi192ENS_10bfloat16_tEfNS_4arch4Sm80ELb1ELb0ELb0ELb0ELb1ELb0ELb1ELb1EEENS1_21CollectiveEpilogueFwdINS6_IJS8_SA_S9_EEENS6_IJNS7_ILi1EEESI_SI_EEESC_SE_Li256ELb0ELb1ELb1ELb0EEENS1_30DynamicPersistentTileSchedulerILi256ELi256ELb1ELb1ELb0EEEEEEEEEvNT_6ParamsE) ;  /* 0xffff159002007950 */ /* 0x004fea0003c3ffff */
        .weak           $__internal_69_$__cuda_sm70_shflsync_idx_p
        .type           $__internal_69_$__cuda_sm70_shflsync_idx_p,@function
        .size           $__internal_69_$__cuda_sm70_shflsync_idx_p,(.L_x_6305 - $__internal_69_$__cuda_sm70_shflsync_idx_p)
$__internal_69_$__cuda_sm70_shflsync_idx_p:
[----:B------:R-:W-:-:S04]  /*ea70*/  MOV R193, 0xffffffff ;  /* 0xffffffff00c17802 */ /* 0x000fc80000000f00 */
[----:B------:R-:W-:Y:S04]  /*ea80*/  WARPSYNC R193 ;  /* 0x000000c100007348 */ /* 0x000fe80003800000 */
[----:B------:R1:W2:Y:S02]  /*ea90*/  SHFL.IDX PT, R0, R0, R192, R3 ;  /* 0x000000c000007389 */ /* 0x0002a400000e0003 */
[----:B-1----:R-:W-:-:S04]  /*eaa0*/  MOV R3, 0x0 ;  /* 0x0000000000037802 */ /* 0x002fc80000000f00 */
[----:B--2---:R-:W-:Y:S05]  /*eab0*/  RET.REL.NODEC R2 `(_ZN7cutlass13device_kernelIN5flash19enable_sm80_to_sm89INS1_16FlashAttnFwdSm80INS1_25CollectiveMainloopFwdSm80ILi8ELi1ELb0EN4cute5tupleIJNS5_1CILi128EEENS7_ILi64EEENS7_ILi192EEEEEELi192ENS_10bfloat16_tEfNS_4arch4Sm80ELb1ELb0ELb0ELb0ELb1ELb0ELb1ELb1EEENS1_21CollectiveEpilogueFwdINS6_IJS8_SA_S9_EEENS6_IJNS7_ILi1EEESI_SI_EEESC_SE_Li256ELb0ELb1ELb1ELb0EEENS1_30DynamicPersistentTileSchedulerILi256ELi256ELb1ELb1ELb0EEEEEEEEEvNT_6ParamsE) ;  /* 0xffff154002007950 */ /* 0x004fea0003c3ffff */
.L_x_4212:
        /* <DEDUP_REMOVED lines=12> */
.L_x_6305:


//--------------------- .text._ZN7cutlass13device_kernelIN5flash19enable_sm80_to_sm89INS1_16FlashAttnFwdSm80INS1_25CollectiveMainloopFwdSm80ILi8ELi1ELb0EN4cute5tupleIJNS5_1CILi128EEENS7_ILi64EEENS7_ILi192EEEEEELi192ENS_10bfloat16_tEfNS_4arch4Sm80ELb1ELb0ELb0ELb1ELb1ELb0ELb1ELb1EEENS1_21CollectiveEpilogueFwdINS6_IJS8_SA_S9_EEENS6_IJNS7_ILi1EEESI_SI_EEESC_SE_Li256ELb1ELb1ELb1ELb0EEENS1_36VarlenDynamicPersistentTileSchedulerILi128ELi64ELi256ELi256ELb1ELb1ELb0ELb1ELb1ELb1EEEEEEEEEvNT_6ParamsE --------------------------
	.section	.text._ZN7cutlass13device_kernelIN5flash19enable_sm80_to_sm89INS1_16FlashAttnFwdSm80INS1_25CollectiveMainloopFwdSm80ILi8ELi1ELb0EN4cute5tupleIJNS5_1CILi128EEENS7_ILi64EEENS7_ILi192EEEEEELi192ENS_10bfloat16_tEfNS_4arch4Sm80ELb1ELb0ELb0ELb1ELb1ELb0ELb1ELb1EEENS1_21CollectiveEpilogueFwdINS6_IJS8_SA_S9_EEENS6_IJNS7_ILi1EEESI_SI_EEESC_SE_Li256ELb1ELb1ELb1ELb0EEENS1_36VarlenDynamicPersistentTileSchedulerILi128ELi64ELi256ELi256ELb1ELb1ELb0ELb1ELb1ELb1EEEEEEEEEvNT_6ParamsE,"ax",@progbits
	.sectioninfo	@"SHI_REGISTERS=255"
	.align	128
.text._ZN7cutlass13device_kernelIN5flash19enable_sm80_to_sm89INS1_16FlashAttnFwdSm80INS1_25CollectiveMainloopFwdSm80ILi8ELi1ELb0EN4cute5tupleIJNS5_1CILi128EEENS7_ILi64EEENS7_ILi192EEEEEELi192ENS_10bfloat16_tEfNS_4arch4Sm80ELb1ELb0ELb0ELb1ELb1ELb0ELb1ELb1EEENS1_21CollectiveEpilogueFwdINS6_IJS8_SA_S9_EEENS6_IJNS7_ILi1EEESI_SI_EEESC_SE_Li256ELb1ELb1ELb1ELb0EEENS1_36VarlenDynamicPersistentTileSchedulerILi128ELi64ELi256ELi256ELb1ELb1ELb0ELb1ELb1ELb1EEEEEEEEEvNT_6ParamsE:
        .type           _ZN7cutlass13device_kernelIN5flash19enable_sm80_to_sm89INS1_16FlashAttnFwdSm80INS1_25CollectiveMainloopFwdSm80ILi8ELi1ELb0EN4cute5tupleIJNS5_1CILi128EEENS7_ILi64EEENS7_ILi192EEEEEELi192ENS_10bfloat16_tEfNS_4arch4Sm80ELb1ELb0ELb0ELb1ELb1ELb0ELb1ELb1EEENS1_21CollectiveEpilogueFwdINS6_IJS8_SA_S9_EEENS6_IJNS7_ILi1EEESI_SI_EEESC_SE_Li256ELb1ELb1ELb1ELb0EEENS1_36VarlenDynamicPersistentTileSchedulerILi128ELi64ELi256ELi256ELb1ELb1ELb0ELb1ELb1ELb1EEEEEEEEEvNT_6ParamsE,@function
        .size           _ZN7cutlass13device_kernelIN5flash19enable_sm80_to_sm89INS1_16FlashAttnFwdSm80INS1_25CollectiveMainloopFwdSm80ILi8ELi1ELb0EN4cute5tupleIJNS5_1CILi128EEENS7_ILi64EEENS7_ILi192EEEEEELi192ENS_10bfloat16_tEfNS_4arch4Sm80ELb1ELb0ELb0ELb1ELb1ELb0ELb1ELb1EEENS1_21CollectiveEpilogueFwdINS6_IJS8_SA_S9_EEENS6_IJNS7_ILi1EEESI_SI_EEESC_SE_Li256ELb1ELb1ELb1ELb0EEENS1_36VarlenDynamicPersistentTileSchedulerILi128ELi64ELi256ELi256ELb1ELb1ELb0ELb1ELb1ELb1EEEEEEEEEvNT_6ParamsE,(.L_x_6308 - _ZN7cutlass13device_kernelIN5flash19enable_sm80_to_sm89INS1_16FlashAttnFwdSm80INS1_25CollectiveMainloopFwdSm80ILi8ELi1ELb0EN4cute5tupleIJNS5_1CILi128EEENS7_ILi64EEENS7_ILi192EEEEEELi192ENS_10bfloat16_tEfNS_4arch4Sm80ELb1ELb0ELb0ELb1ELb1ELb0ELb1ELb1EEENS1_21CollectiveEpilogueFwdINS6_IJS8_SA_S9_EEENS6_IJNS7_ILi1EEESI_SI_EEESC_SE_Li256ELb1ELb1ELb1ELb0EEENS1_36VarlenDynamicPersistentTileSchedulerILi128ELi64ELi256ELi256ELb1ELb1ELb0ELb1ELb1ELb1EEEEEEEEEvNT_6ParamsE)
        .other          _ZN7cutlass13device_kernelIN5flash19enable_sm80_to_sm89INS1_16FlashAttnFwdSm80INS1_25CollectiveMainloopFwdSm80ILi8ELi1ELb0EN4cute5tupleIJNS5_1CILi128EEENS7_ILi64EEENS7_ILi192EEEEEELi192ENS_10bfloat16_tEfNS_4arch4Sm80ELb1ELb0ELb0ELb1ELb1ELb0ELb1ELb1EEENS1_21CollectiveEpilogueFwdINS6_IJS8_SA_S9_EEENS6_IJNS7_ILi1EEESI_SI_EEESC_SE_Li256ELb1ELb1ELb1ELb0EEENS1_36VarlenDynamicPersistentTileSchedulerILi128ELi64ELi256ELi256ELb1ELb1ELb0ELb1ELb1ELb1EEEEEEEEEvNT_6ParamsE,@"STO_CUDA_ENTRY STV_DEFAULT"
_ZN7cutlass13device_kernelIN5flash19enable_sm80_to_sm89INS1_16FlashAttnFwdSm80INS1_25CollectiveMainloopFwdSm80ILi8ELi1ELb0EN4cute5tupleIJNS5_1CILi128EEENS7_ILi64EEENS7_ILi192EEEEEELi192ENS_10bfloat16_tEfNS_4arch4Sm80ELb1ELb0ELb0ELb1ELb1ELb0ELb1ELb1EEENS1_21CollectiveEpilogueFwdINS6_IJS8_SA_S9_EEENS6_IJNS7_ILi1EEESI_SI_EEESC_SE_Li256ELb1ELb1ELb1ELb0EEENS1_36VarlenDynamicPersistentTileSchedulerILi128ELi64ELi256ELi256ELb1ELb1ELb0ELb1ELb1ELb1EEEEEEEEEvNT_6ParamsE:
        /* <DEDUP_REMOVED lines=52> */
.L_x_4218:
        /* <DEDUP_REMOVED lines=16> */
.L_x_4335:
        /* <DEDUP_REMOVED lines=16> */
.L_x_4336:
[----:B---3--:R-:W-:-:S05]  /*0540*/  IMAD R0, R0, c[0x0][0x538], RZ ;  /* 0x00014e0000007a24 */ /* 0x008fca00078e02ff */
[----:B------:R-:W-:-:S04]  /*0550*/  IADD3 R6, R0, R6, RZ ;  /* 0x0000000600067210 */ /* 0x000fc80007ffe0ff */
[----:B------:R-:W-:-:S13]  /*0560*/  ISETP.GT.AND P0, PT, R6, UR4, PT ;  /* 0x0000000406007c0c */ /* 0x000fda000bf04270 */
[----:B-12---:R-:W-:Y:S05]  /*0570*/  @!P0 BRA `(.L_x_4218) ;  /* 0xfffffdc000008947 */ /* 0x006fea000383ffff */
.L_x_4214:
[----:B------:R-:W-:-:S05]  /*0580*/  IADD3 R10, -R0, R6, RZ ;  /* 0x00000006000a7210 */ /* 0x000fca0007ffe1ff */
[----:B------:R-:W-:-:S05]  /*0590*/  IMAD R0, R4, c[0x0][0x538], R10 ;  /* 0x00014e0004007a24 */ /* 0x000fca00078e020a */
[----:B------:R-:W-:Y:S01]  /*05a0*/  ISETP.GT.AND P0, PT, R0, UR4, PT ;  /* 0x0000000400007c0c */ /* 0x000fe2000bf04270 */
[----:B------:R-:W-:-:S12]  /*05b0*/  BRA.DIV ~URZ, `(.L_x_4219) ;  /* 0x000104827f007947 */ /* 0x000fd8000b800000 */
[----:B------:R-:W-:-:S04]  /*05c0*/  VOTE.ANY R6, PT, !P0 ;  /* 0x0000000000067806 */ /* 0x000fc800040e0100 */
.L_x_4337:
[----:B------:R-:W1:Y:S02]  /*05d0*/  POPC R0, R6 ;  /* 0x0000000600007309 */ /* 0x000e640000000000 */
[----:B-12---:R-:W-:Y:S01]  /*05e0*/  IADD3 R211, R0, R7, RZ ;  /* 0x0000000700d37210 */ /* 0x006fe20007ffe0ff */
[----:B------:R-:W-:Y:S05]  /*05f0*/  BRA.DIV ~URZ, `(.L_x_4220) ;  /* 0x000104927f007947 */ /* 0x000fea000b800000 */
[----:B------:R1:W2:Y:S01]  /*0600*/  SHFL.IDX PT, R209, R9, R0, 0x1f ;  /* 0x00001f0009d17589 */ /* 0x0002a200000e0000 */
[----:B------:R-:W-:-:S03]  /*0610*/  MOV R5, RZ ;  /* 0x000000ff00057202 */ /* 0x000fc60000000f00 */
[----:B------:R1:W3:Y:S04]  /*0620*/  SHFL.IDX PT, R9, R8, R0, 0x1f ;  /* 0x00001f0008097589 */ /* 0x0002e800000e0000 */
.L_x_4338:
[----:B------:R-:W-:Y:S01]  /*0630*/  ISETP.NE.AND P0, PT, R6, RZ, PT ;  /* 0x000000ff0600720c */ /* 0x000fe20003f05270 */
[----:B------:R-:W-:-:S12]  /*0640*/  BSSY B0, `(.L_x_4221) ;  /* 0x0000005000007945 */ /* 0x000fd80003800000 */
[----:B------:R-:W-:Y:S05]  /*0650*/  @!P0 BRA `(.L_x_4222) ;  /* 0x0000003000008947 */ /* 0x000fea0003800000 */
[----:B-1----:R-:W-:Y:S01]  /*0660*/  IADD3 R0, R0, -0x1, RZ ;  /* 0xffffffff00007810 */ /* 0x002fe20007ffe0ff */
[----:B------:R-:W-:Y:S05]  /*0670*/  BRA.DIV ~URZ, `(.L_x_4223) ;  /* 0x000104f27f007947 */ /* 0x000fea000b800000 */
[----:B------:R1:W4:Y:S02]  /*0680*/  SHFL.IDX PT, R5, R4, R0, 0x1f ;  /* 0x00001f0004057589 */ /* 0x00032400000e0000 */
.L_x_4222:
[----:B------:R-:W-:Y:S05]  /*0690*/  BSYNC B0 ;  /* 0x0000000000007941 */ /* 0x000fea0003800000 */
.L_x_4221:
        /* <DEDUP_REMOVED lines=67> */
.L_x_4225:
        /* <DEDUP_REMOVED lines=68> */
.L_x_4226:
[----:B------:R-:W-:Y:S05]  /*0f10*/  BSYNC B0 ;  /* 0x0000000000007941 */ /* 0x000fea0003800000 */
.L_x_4224:
[----:B------:R-:W-:-:S04]  /*0f20*/  LOP3.LUT R0, RZ, R0, RZ, 0x33, !PT ;  /* 0x00000000ff007212 */ /* 0x000fc800078e33ff */
[----:B------:R-:W-:Y:S01]  /*0f30*/  IADD3 R209, R0, R209, RZ ;  /* 0x000000d100d17210 */ /* 0x000fe20007ffe0ff */
[----:B------:R-:W-:Y:S05]  /*0f40*/  BRA `(.L_x_4227) ;  /* 0x0000004000007947 */ /* 0x000fea0003800000 */
.L_x_4215:
[----:B--2---:R-:W-:Y:S01]  /*0f50*/  IMAD.MOV.U32 R209, RZ, RZ, RZ ;  /* 0x000000ffffd17224 */ /* 0x004fe200078e00ff */
[----:B------:R-:W-:Y:S01]  /*0f60*/  MOV R210, RZ ;  /* 0x000000ff00d27202 */ /* 0x000fe20000000f00 */
[----:B------:R-:W-:Y:S01]  /*0f70*/  IMAD.U32 R208, RZ, RZ, UR4 ;  /* 0x00000004ffd07e24 */ /* 0x000fe2000f8e00ff */
[----:B------:R-:W-:Y:S02]  /*0f80*/  MOV R211, c[0x0][0x53c] ;  /* 0x00014f0000d37a02 */ /* 0x000fe40000000f00 */
.L_x_4227:
[----:B------:R-:W-:Y:S01]  /*0f90*/  ISETP.NE.AND P0, PT, R12, RZ, PT ;  /* 0x000000ff0c00720c */ /* 0x000fe20003f05270 */
[----:B------:R-:W-:-:S12]  /*0fa0*/  WARPSYNC 0xffffffff ;  /* 0xffffffff00007948 */ /* 0x000fd80003800000 */
[----:B------:R1:W-:Y:S04]  /*0fb0*/  @!P0 STS.128 [0x18100], R208 ;  /* 0x018100d0ff008388 */ /* 0x0003e80000000c00 */
[----:B------:R-:W-:Y:S06]  /*0fc0*/  BAR.ARV 0x5, 0x100 ;  /* 0x0144000000007b1d */ /* 0x000fec0000002000 */
.L_x_4213:
        /* <DEDUP_REMOVED lines=166> */
.L_x_4334:
        /* <DEDUP_REMOVED lines=30> */
.L_x_4228:
[----:B------:R-:W-:-:S04]  /*1c10*/  ISETP.NE.U32.AND P1, PT, RZ, c[0x0][0x368], PT ;  /* 0x0000da00ff007a0c */ /* 0x000fc80003f25070 */
[----:B------:R-:W-:-:S13]  /*1c20*/  ISETP.NE.AND.EX P1, PT, RZ, c[0x0][0x36c], PT, P1 ;  /* 0x0000db00ff007a0c */ /* 0x000fda0003f25310 */
[----:B------:R-:W-:Y:S05]  /*1c30*/  @!P1 BRA `(.L_x_4229) ;  /* 0x0000004000009947 */ /* 0x000fea0003800000 */
[----:B-1----:R-:W-:-:S04]  /*1c40*/  IADD3 R2, P1, R217, c[0x0][0x368], RZ ;  /* 0x0000da00d9027a10 */ /* 0x002fc80007f3e0ff */
[----:B------:R-:W-:-:S05]  /*1c50*/  IADD3.X R3, R218, c[0x0][0x36c], RZ, P1, !PT ;  /* 0x0000db00da037a10 */ /* 0x000fca0000ffe4ff */
[----:B------:R1:W5:Y:S01]  /*1c60*/  LDG.E R0, [R2.64] ;  /* 0x0000000602007981 */ /* 0x000362000c1e1900 */
[----:B------:R-:W-:Y:S05]  /*1c70*/  BRA `(.L_x_4230) ;  /* 0x0000008000007947 */ /* 0x000fea0003800000 */
.L_x_4229:
        /* <DEDUP_REMOVED lines=8> */
.L_x_4230:
        /* <DEDUP_REMOVED lines=58> */
.L_x_4232:
[----:B------:R-:W-:Y:S05]  /*20a0*/  BSYNC B0 ;  /* 0x0000000000007941 */ /* 0x000fea0003800000 */
.L_x_4231:
        /* <DEDUP_REMOVED lines=99> */
.L_x_4339:
[----:B------:R-:W-:Y:S05]  /*26e0*/  BRA.DIV ~URZ, `(.L_x_4235) ;  /* 0x0000e5627f007947 */ /* 0x000fea000b800000 */
[----:B------:R3:W4:Y:S02]  /*26f0*/  SHFL.IDX PT, R0, R12, RZ, 0x181f ;  /* 0x00181fff0c007589 */ /* 0x00072400000e0000 */
.L_x_4340:
        /* <DEDUP_REMOVED lines=20> */
.L_x_4237:
[----:B------:R-:W-:Y:S05]  /*2840*/  BSYNC B0 ;  /* 0x0000000000007941 */ /* 0x000fea0003800000 */
.L_x_4236:
[----:B------:R-:W-:Y:S05]  /*2850*/  BRA.DIV ~URZ, `(.L_x_4238) ;  /* 0x0000e4627f007947 */ /* 0x000fea000b800000 */
[----:B--2---:R2:W1:Y:S04]  /*2860*/  SHFL.IDX PT, R8, R9, 0x1, 0x181f ;  /* 0x00381f0009087f89 */ /* 0x00446800000e0000 */
[----:B----4-:R2:W4:Y:S02]  /*2870*/  SHFL.IDX PT, R0, R12, 0x1, 0x181f ;  /* 0x00381f000c007f89 */ /* 0x01052400000e0000 */
.L_x_4341:
        /* <DEDUP_REMOVED lines=19> */
.L_x_4240:
[----:B------:R-:W-:Y:S05]  /*29b0*/  BSYNC B0 ;  /* 0x0000000000007941 */ /* 0x000fea0003800000 */
.L_x_4239:
[----:B------:R-:W-:Y:S05]  /*29c0*/  BRA.DIV ~URZ, `(.L_x_4241) ;  /* 0x0000e3c27f007947 */ /* 0x000fea000b800000 */
[----:B-1----:R1:W2:Y:S02]  /*29d0*/  SHFL.IDX PT, R8, R9, 0x2, 0x181f ;  /* 0x00581f0009087f89 */ /* 0x0022a400000e0000 */
.L_x_4342:
[----:B------:R-:W-:Y:S05]  /*29e0*/  BRA.DIV ~URZ, `(.L_x_4242) ;  /* 0x0000e4127f007947 */ /* 0x000fea000b800000 */
[----:B----4-:R4:W1:Y:S02]  /*29f0*/  SHFL.IDX PT, R0, R12, 0x2, 0x181f ;  /* 0x00581f000c007f89 */ /* 0x01086400000e0000 */
.L_x_4343:
        /* <DEDUP_REMOVED lines=19> */
.L_x_4244:
[----:B------:R-:W-:Y:S05]  /*2b30*/  BSYNC B0 ;  /* 0x0000000000007941 */ /* 0x000fea0003800000 */
.L_x_4243:
[----:B------:R-:W-:Y:S05]  /*2b40*/  BRA.DIV ~URZ, `(.L_x_4245) ;  /* 0x0000e3227f007947 */ /* 0x000fea000b800000 */
[----:B--2---:R2:W3:Y:S04]  /*2b50*/  SHFL.IDX PT, R8, R9, 0x3, 0x181f ;  /* 0x00781f0009087f89 */ /* 0x0044e800000e0000 */
[----:B-1----:R2:W1:Y:S02]  /*2b60*/  SHFL.IDX PT, R0, R12, 0x3, 0x181f ;  /* 0x00781f000c007f89 */ /* 0x00246400000e0000 */
.L_x_4344:
        /* <DEDUP_REMOVED lines=41> */
[----:B------:R-:W-:Y:S01]  /*2e00*/  IADD3 R164, R165, 0x20, RZ ;  /* 0x00000020a5a47810 */ /* 0x000fe20007ffe0ff */
[----:B------:R-:W-:Y:S01]  /*2e10*/  IMAD.WIDE.U32 R194, R14, c[0x0][0x1e8], RZ ;  /* 0x00007a000ec27a25 */ /* 0x000fe200078e00ff */
[----:B------:R-:W-:Y:S01]  /*2e20*/  SHF.L.U64.HI R93, R182, 0x1, R25 ;  /* 0x00000001b65d7819 */ /* 0x000fe20000010219 */
[----:B------:R-:W-:Y:S01]  /*2e30*/  BSSY B0, `(.L_x_4246) ;  /* 0x0000158000007945 */ /* 0x000fe20003800000 */
[----:B------:R-:W-:Y:S01]  /*2e40*/  SHF.L.U64.HI R95, R187, 0x1, R24 ;  /* 0x00000001bb5f7819 */ /* 0x000fe20000010218 */
[----:B------:R-:W-:Y:S01]  /*2e50*/  IMAD R181, R0, c[0x0][0x2b8], R2 ;  /* 0x0000ae0000b57a24 */ /* 0x000fe200078e0202 */
[----:B------:R-:W-:Y:S01]  /*2e60*/  SHF.L.U64.HI R94, R188, 0x1, R15 ;  /* 0x00000001bc5e7819 */ /* 0x000fe2000001020f */
[----:B------:R-:W-:Y:S02]  /*2e70*/  IMAD R200, R14, c[0x0][0x1ec], R195 ;  /* 0x00007b000ec87a24 */ /* 0x000fe400078e02c3 */
[----:B------:R-:W-:Y:S01]  /*2e80*/  IMAD.WIDE.U32 R2, R181, c[0x0][0x1e0], RZ ;  /* 0x00007800b5027a25 */ /* 0x000fe200078e00ff */
[----:B--2---:R-:W-:-:S03]  /*2e90*/  SHF.R.S32.HI R9, RZ, 0x1f, R181 ;  /* 0x0000001fff097819 */ /* 0x004fc600000114b5 */
[----:B------:R-:W-:Y:S02]  /*2ea0*/  IMAD R96, R92, -0x40, R203 ;  /* 0xffffffc05c607824 */ /* 0x000fe400078e02cb */
[----:B------:R-:W-:Y:S02]  /*2eb0*/  IMAD R0, R9, c[0x0][0x1e0], RZ ;  /* 0x0000780009007a24 */ /* 0x000fe400078e02ff */
[----:B------:R-:W-:Y:S02]  /*2ec0*/  IMAD.IADD R13, R96, 0x1, -R207 ;  /* 0x00000001600d7824 */ /* 0x000fe400078e0acf */
[----:B------:R-:W-:Y:S02]  /*2ed0*/  IMAD R0, R181, c[0x0][0x1e4], R0 ;  /* 0x00007900b5007a24 */ /* 0x000fe400078e0200 */
[----:B------:R-:W-:Y:S01]  /*2ee0*/  IMAD.WIDE.U32 R198, R14, c[0x0][0x210], RZ ;  /* 0x000084000ec67a25 */ /* 0x000fe200078e00ff */
[C---:B------:R-:W-:Y:S02]  /*2ef0*/  ISETP.GE.AND P2, PT, R13.reuse, 0x1, PT ;  /* 0x000000010d00780c */ /* 0x040fe40003f46270 */
[----:B------:R-:W-:Y:S01]  /*2f00*/  ISETP.GE.AND P6, PT, R13, 0x21, PT ;  /* 0x000000210d00780c */ /* 0x000fe20003fc6270 */
[----:B------:R-:W-:-:S02]  /*2f10*/  IMAD.IADD R3, R3, 0x1, R0 ;  /* 0x0000000103037824 */ /* 0x000fc400078e0200 */
[----:B------:R-:W-:Y:S02]  /*2f20*/  IMAD R202, R14, c[0x0][0x214], R199 ;  /* 0x000085000eca7a24 */ /* 0x000fe400078e02c7 */
[----:B------:R-:W-:Y:S02]  /*2f30*/  IMAD.SHL.U32 R97, R182, 0x2, RZ ;  /* 0x00000002b6617824 */ /* 0x000fe400078e00ff */
[C---:B------:R-:W-:Y:S02]  /*2f40*/  IMAD.SHL.U32 R98, R187.reuse, 0x2, RZ ;  /* 0x00000002bb627824 */ /* 0x040fe400078e00ff */
[----:B------:R-:W-:Y:S02]  /*2f50*/  IMAD.SHL.U32 R99, R188, 0x2, RZ ;  /* 0x00000002bc637824 */ /* 0x000fe400078e00ff */
[----:B------:R-:W-:Y:S02]  /*2f60*/  @P2 ISETP.GE.AND P1, PT, R182, c[0x0][0x1d4], PT ;  /* 0x00007500b6002a0c */ /* 0x000fe40003f26270 */
[----:B------:R-:W-:-:S02]  /*2f70*/  @P2 ISETP.GE.AND P5, PT, R187, c[0x0][0x1d4], PT ;  /* 0x00007500bb002a0c */ /* 0x000fc40003fa6270 */
        /* <DEDUP_REMOVED lines=37> */
[----:B------:R-:W-:Y:S02]  /*31d0*/  R2P PR, R191, 0x6 ;  /* 0x00000006bf007804 */ /* 0x000fe40000000000 */
[----:B------:R-:W-:-:S11]  /*31e0*/  ISETP.GE.AND P6, PT, R182, c[0x0][0x1d4], PT ;  /* 0x00007500b6007a0c */ /* 0x000fd60003fc6270 */
[----:B------:R-:W-:Y:S01]  /*31f0*/  @P1 IADD3 R164, R165, -0x20, RZ ;  /* 0xffffffe0a5a41810 */ /* 0x000fe20007ffe0ff */
        /* <DEDUP_REMOVED lines=11> */
[----:B----4-:R-:W-:Y:S02]  /*32b0*/  LEA.HI.X R12, R0, c[0x0][0x1fc], R2, 0x1, P0 ;  /* 0x00007f00000c7a11 */ /* 0x010fe400000f0c02 */
[----:B------:R-:W1:Y:S04]  /*32c0*/  SHFL.IDX PT, R2, R8, RZ, 0x181f ;  /* 0x00181fff08027589 */ /* 0x000e6800000e0000 */
[----:B--2---:R-:W-:Y:S04]  /*32d0*/  LDSM.16.M88.4 R4, [R173] ;  /* 0x00000000ad04783b */ /* 0x004fe80000000200 */
[----:B------:R-:W-:Y:S04]  /*32e0*/  LDSM.16.M88.4 R16, [R165] ;  /* 0x00000000a510783b */ /* 0x000fe80000000200 */
[----:B------:R-:W-:Y:S04]  /*32f0*/  LDSM.16.M88.4 R20, [R165+0x1000] ;  /* 0x00100000a514783b */ /* 0x000fe80000000200 */
[----:B------:R-:W2:Y:S04]  /*3300*/  SHFL.IDX PT, R3, R12, RZ, 0x181f ;  /* 0x00181fff0c037589 */ /* 0x000ea800000e0000 */
[----:B------:R-:W3:Y:S04]  /*3310*/  SHFL.IDX PT, R0, R8, 0x1, 0x181f ;  /* 0x00381f0008007f89 */ /* 0x000ee800000e0000 */
[----:B------:R-:W-:Y:S01]  /*3320*/  LDSM.16.M88.4 R8, [R174] ;  /* 0x00000000ae08783b */ /* 0x000fe20000000200 */
[----:B-1----:R-:W-:-:S03]  /*3330*/  IADD3 R14, P5, R2, R98, RZ ;  /* 0x00000062020e7210 */ /* 0x002fc60007fbe0ff */
[----:B------:R-:W-:Y:S04]  /*3340*/  LDSM.16.M88.4 R36, [R164] ;  /* 0x00000000a424783b */ /* 0x000fe80000000200 */
[----:B------:R-:W1:Y:S04]  /*3350*/  SHFL.IDX PT, R12, R12, 0x1, 0x181f ;  /* 0x00381f000c0c7f89 */ /* 0x000e6800000e0000 */
[----:B------:R-:W4:Y:S01]  /*3360*/  LDSM.16.M88.4 R28, [R165+0x800] ;  /* 0x00080000a51c783b */ /* 0x000f220000000200 */
[----:B--2---:R-:W-:Y:S01]  /*3370*/  IMAD.X R15, R3, 0x1, R95, P5 ;  /* 0x00000001030f7824 */ /* 0x004fe200028e065f */
[----:B------:R-:W-:-:S02]  /*3380*/  ISETP.GE.AND P5, PT, R187, c[0x0][0x1d4], PT ;  /* 0x00007500bb007a0c */ /* 0x000fc40003fa6270 */
[----:B------:R-:W2:Y:S04]  /*3390*/  LDSM.16.M88.4 R52, [R165+0x1800] ;  /* 0x00180000a534783b */ /* 0x000ea80000000200 */
[----:B------:R-:W5:Y:S01]  /*33a0*/  LDSM.16.M88.4 R24, [R164+0x800] ;  /* 0x00080000a418783b */ /* 0x000f620000000200 */
[C---:B------:R-:W-:Y:S03]  /*33b0*/  HMMA.16816.F32.BF16 R56, R4.reuse, R16, RZ ;  /* 0x000000100438723c */ /* 0x040fe600000418ff */
[----:B------:R-:W2:Y:S04]  /*33c0*/  LDSM.16.M88.4 R48, [R164+0x1000] ;  /* 0x00100000a430783b */ /* 0x000ea80000000200 */
[C---:B------:R-:W-:Y:S01]  /*33d0*/  IADD3 R16, P1, R2.reuse, R97, RZ ;  /* 0x0000006102107210 */ /* 0x040fe20007f3e0ff */
[----:B------:R-:W-:Y:S01]  /*33e0*/  HMMA.16816.F32.BF16 R32, R4, R20, RZ ;  /* 0x000000140420723c */ /* 0x000fe200000418ff */
[----:B------:R-:W-:-:S03]  /*33f0*/  IADD3 R2, P0, R2, R99, RZ ;  /* 0x0000006302027210 */ /* 0x000fc60007f1e0ff */
[C-C-:B------:R-:W-:Y:S02]  /*3400*/  IMAD.X R17, R3.reuse, 0x1, R93.reuse, P1 ;  /* 0x0000000103117824 */ /* 0x140fe400008e065d */
[----:B------:R-:W-:Y:S01]  /*3410*/  IMAD.X R3, R3, 0x1, R94, P0 ;  /* 0x0000000103037824 */ /* 0x000fe200000e065e */
[----:B---3--:R-:W-:Y:S01]  /*3420*/  IADD3 R20, P1, R0, R97, RZ ;  /* 0x0000006100147210 */ /* 0x008fe20007f3e0ff */
[----:B------:R-:W-:Y:S04]  /*3430*/  HMMA.16816.F32.BF16 R44, R4, R18, RZ ;  /* 0x00000012042c723c */ /* 0x000fe800000418ff */
[----:B-1----:R-:W-:Y:S01]  /*3440*/  IMAD.X R21, R12, 0x1, R93, P1 ;  /* 0x000000010c157824 */ /* 0x002fe200008e065d */
[C---:B------:R-:W-:Y:S02]  /*3450*/  ISETP.LT.OR P1, PT, R13.reuse, 0x1, P6 ;  /* 0x000000010d00780c */ /* 0x040fe40003721670 */
[----:B------:R-:W-:Y:S01]  /*3460*/  IADD3 R18, P0, R0, R98, RZ ;  /* 0x0000006200127210 */ /* 0x000fe20007f1e0ff */
[----:B------:R-:W-:Y:S01]  /*3470*/  HMMA.16816.F32.BF16 R80, R8, R36, R56 ;  /* 0x000000240850723c */ /* 0x000fe20000041838 */
[----:B------:R-:W1:Y:S01]  /*3480*/  LDSM.16.M88.4 R56, [R164+0x1800] ;  /* 0x00180000a438783b */ /* 0x000e620000000200 */
[----:B------:R-:W-:-:S02]  /*3490*/  ISETP.LT.OR P6, PT, R13, 0x21, P6 ;  /* 0x000000210d00780c */ /* 0x000fc400037c1670 */
[----:B------:R-:W-:Y:S01]  /*34a0*/  IMAD.X R19, R12, 0x1, R95, P0 ;  /* 0x000000010c137824 */ /* 0x000fe200000e065f */
[C---:B------:R-:W-:Y:S02]  /*34b0*/  ISETP.LT.OR P0, PT, R13.reuse, 0x1, P5 ;  /* 0x000000010d00780c */ /* 0x040fe40002f01670 */
[----:B------:R-:W-:Y:S01]  /*34c0*/  ISETP.LT.OR P5, PT, R13, 0x21, P5 ;  /* 0x000000210d00780c */ /* 0x000fe20002fa1670 */
[----:B----4-:R-:W-:Y:S02]  /*34d0*/  HMMA.16816.F32.BF16 R40, R4, R28, RZ ;  /* 0x0000001c0428723c */ /* 0x010fe400000418ff */
[----:B------:R-:W-:Y:S01]  /*34e0*/  @!PT LDS RZ, [RZ] ;  /* 0x00000000fffff984 */ /* 0x000fe20000000800 */
[----:B------:R-:W-:Y:S01]  /*34f0*/  @!PT LDS RZ, [RZ] ;  /* 0x00000000fffff984 */ /* 0x000fe20000000800 */
[----:B------:R-:W-:Y:S01]  /*3500*/  @!PT LDS RZ, [RZ] ;  /* 0x00000000fffff984 */ /* 0x000fe20000000800 */
[----:B------:R3:W-:Y:S01]  /*3510*/  LDGSTS.E.BYPASS.LTC128B.128 [R179+0x100], [R16.64], !P1 ;  /* 0x0010000010b37fae */ /* 0x0007e2000c901d46 */
[----:B------:R-:W-:-:S05]  /*3520*/  ISETP.GE.AND P1, PT, R188, c[0x0][0x1d4], PT ;  /* 0x00007500bc007a0c */ /* 0x000fca0003f26270 */
[----:B------:R-:W-:Y:S02]  /*3530*/  HMMA.16816.F32.BF16 R28, R4, R30, RZ ;  /* 0x0000001e041c723c */ /* 0x000fe400000418ff */
[----:B------:R4:W-:Y:S01]  /*3540*/  LDGSTS.E.BYPASS.LTC128B.128 [R179+0x2100], [R14.64], !P0 ;  /* 0x021000000eb37fae */ /* 0x0009e2000c101d46 */
[C---:B------:R-:W-:Y:S02]  /*3550*/  ISETP.LT.OR P0, PT, R13.reuse, 0x1, P1 ;  /* 0x000000010d00780c */ /* 0x040fe40000f01670 */
[----:B------:R-:W-:-:S03]  /*3560*/  ISETP.LT.OR P1, PT, R13, 0x21, P1 ;  /* 0x000000210d00780c */ /* 0x000fc60000f21670 */
[C---:B------:R-:W-:Y:S08]  /*3570*/  HMMA.16816.F32.BF16 R60, R4.reuse, R22, RZ ;  /* 0x00000016043c723c */ /* 0x040ff000000418ff */
[----:B------:R1:W-:Y:S01]  /*3580*/  LDGSTS.E.BYPASS.LTC128B.128 [R179+0x4100], [R2.64], !P0 ;  /* 0x0410000002b37fae */ /* 0x0003e2000c101d46 */
[C---:B--2---:R-:W-:Y:S03]  /*3590*/  HMMA.16816.F32.BF16 R68, R4.reuse, R52, RZ ;  /* 0x000000340444723c */ /* 0x044fe600000418ff */
[----:B------:R2:W-:Y:S04]  /*35a0*/  LDGSTS.E.BYPASS.LTC128B.128 [R179+0x1100], [R20.64], !P6 ;  /* 0x0110000014b37fae */ /* 0x0005e8000f101d46 */
[----:B------:R3:W-:Y:S01]  /*35b0*/  LDGSTS.E.BYPASS.LTC128B.128 [R179+0x3100], [R18.64], !P5 ;  /* 0x0310000012b37fae */ /* 0x0007e2000e901d46 */
[----:B------:R-:W-:Y:S08]  /*35c0*/  HMMA.16816.F32.BF16 R64, R4, R54, RZ ;  /* 0x000000360440723c */ /* 0x000ff000000418ff */
[C---:B-----5:R-:W-:Y:S08]  /*35d0*/  HMMA.16816.F32.BF16 R72, R8.reuse, R24, R40 ;  /* 0x000000180848723c */ /* 0x060ff00000041828 */
[----:B------:R-:W-:Y:S01]  /*35e0*/  HMMA.16816.F32.BF16 R52, R8, R26, R28 ;  /* 0x0000001a0834723c */ /* 0x000fe2000004181c */
[----:B-1----:R-:W-:Y:S01]  /*35f0*/  IMAD.MOV.U32 R3, RZ, RZ, 0x40 ;  /* 0x00000040ff037424 */ /* 0x002fe200078e00ff */
[----:B------:R-:W-:-:S04]  /*3600*/  IADD3 R2, P0, R0, R99, RZ ;  /* 0x0000006300027210 */ /* 0x000fc80007f1e0ff */
[----:B------:R-:W-:Y:S01]  /*3610*/  SEL R0, R3, 0xffffffc0, !P2 ;  /* 0xffffffc003007807 */ /* 0x000fe20005000000 */
[----:B------:R-:W-:Y:S01]  /*3620*/  IMAD.X R3, R12, 0x1, R94, P0 ;  /* 0x000000010c037824 */ /* 0x000fe200000e065e */
[----:B------:R-:W-:Y:S01]  /*3630*/  HMMA.16816.F32.BF16 R76, R8, R38, R44 ;  /* 0x00000026084c723c */ /* 0x000fe2000004182c */
[----:B------:R-:W-:Y:S02]  /*3640*/  ISETP.GT.AND P0, PT, R92, R189, PT ;  /* 0x000000bd5c00720c */ /* 0x000fe40003f04270 */
[----:B------:R-:W-:Y:S01]  /*3650*/  IMAD.IADD R167, R165, 0x1, R0 ;  /* 0x00000001a5a77824 */ /* 0x000fe200078e0200 */
[----:B------:R1:W-:Y:S01]  /*3660*/  LDGSTS.E.BYPASS.LTC128B.128 [R179+0x5100], [R2.64], !P1 ;  /* 0x0510000002b37fae */ /* 0x0003e2000c901d46 */
[----:B------:R-:W-:-:S03]  /*3670*/  ISETP.GT.AND P1, PT, R190, 0x3f, PT ;  /* 0x0000003fbe00780c */ /* 0x000fc60003f24270 */
[----:B------:R-:W-:Y:S01]  /*3680*/  LDSM.16.M88.4 R4, [R176] ;  /* 0x00000000b004783b */ /* 0x000fe20000000200 */
[C---:B------:R-:W-:Y:S03]  /*3690*/  HMMA.16816.F32.BF16 R40, R8.reuse, R48, R32 ;  /* 0x000000300828723c */ /* 0x040fe60000041820 */
[----:B------:R-:W5:Y:S04]  /*36a0*/  LDSM.16.M88.4 R24, [R167] ;  /* 0x00000000a718783b */ /* 0x000f680000000200 */
[----:B--2---:R-:W2:Y:S01]  /*36b0*/  LDSM.16.M88.4 R20, [R167+0x800] ;  /* 0x00080000a714783b */ /* 0x004ea20000000200 */
[C---:B----4-:R-:W-:Y:S03]  /*36c0*/  HMMA.16816.F32.BF16 R12, R8.reuse, R50, R60 ;  /* 0x00000032080c723c */ /* 0x050fe6000004183c */
[----:B---3--:R-:W3:Y:S04]  /*36d0*/  LDSM.16.M88.4 R16, [R167+0x1000] ;  /* 0x00100000a710783b */ /* 0x008ee80000000200 */
[----:B------:R-:W4:Y:S01]  /*36e0*/  LDSM.16.M88.4 R36, [R167+0x1800] ;  /* 0x00180000a724783b */ /* 0x000f220000000200 */
[----:B------:R-:W-:Y:S03]  /*36f0*/  HMMA.16816.F32.BF16 R32, R8, R56, R68 ;  /* 0x000000380820723c */ /* 0x000fe60000041844 */
[----:B------:R-:W0:Y:S01]  /*3700*/  LDGDEPBAR ;  /* 0x00000000000079af */ /* 0x000e220000000000 */
[----:B-1----:R-:W-:-:S04]  /*3710*/  IADD3 R2, R164, 0x4000, RZ ;  /* 0x00004000a4027810 */ /* 0x002fc80007ffe0ff */
[----:B------:R-:W-:Y:S01]  /*3720*/  HMMA.16816.F32.BF16 R28, R8, R58, R64 ;  /* 0x0000003a081c723c */ /* 0x000fe20000041840 */
[----:B------:R-:W-:Y:S01]  /*3730*/  LDSM.16.M88.4 R8, [R175] ;  /* 0x00000000af08783b */ /* 0x000fe20000000200 */
[----:B------:R-:W-:-:S05]  /*3740*/  IMAD.IADD R166, R2, 0x1, R0 ;  /* 0x0000000102a67824 */ /* 0x000fca00078e0200 */
[----:B------:R-:W1:Y:S04]  /*3750*/  LDSM.16.M88.4 R64, [R166+-0x4000] ;  /* 0xffc00000a640783b */ /* 0x000e680000000200 */
[----:B------:R-:W1:Y:S04]  /*3760*/  LDSM.16.M88.4 R68, [R166+-0x3800] ;  /* 0xffc80000a644783b */ /* 0x000e680000000200 */
[----:B------:R-:W1:Y:S01]  /*3770*/  LDSM.16.M88.4 R84, [R166+-0x3000] ;  /* 0xffd00000a654783b */ /* 0x000e620000000200 */
[C---:B-----5:R-:W-:Y:S03]  /*3780*/  HMMA.16816.F32.BF16 R44, R4.reuse, R24, R80 ;  /* 0x00000018042c723c */ /* 0x060fe60000041850 */
[----:B------:R-:W5:Y:S04]  /*3790*/  LDSM.16.M88.4 R88, [R166+-0x2800] ;  /* 0xffd80000a658783b */ /* 0x000f680000000200 */
[----:B------:R-:W-:Y:S01]  /*37a0*/  LDSM.16.M88.4 R80, [R165+0x3800] ;  /* 0x00380000a550783b */ /* 0x000fe20000000200 */
[C---:B------:R-:W-:Y:S03]  /*37b0*/  HMMA.16816.F32.BF16 R56, R4.reuse, R26, R76 ;  /* 0x0000001a0438723c */ /* 0x040fe6000004184c */
[----:B------:R-:W-:Y:S05]  /*37c0*/  LDSM.16.M88.4 R76, [R164+0x3000] ;  /* 0x00300000a44c783b */ /* 0x000fea0000000200 */
[C---:B--2---:R-:W-:Y:S01]  /*37d0*/  HMMA.16816.F32.BF16 R60, R4.reuse, R20, R72 ;  /* 0x00000014043c723c */ /* 0x044fe20000041848 */
[----:B------:R-:W-:Y:S07]  /*37e0*/  LDSM.16.M88.4 R72, [R165+0x3000] ;  /* 0x00300000a548783b */ /* 0x000fee0000000200 */
[C---:B------:R-:W-:Y:S01]  /*37f0*/  HMMA.16816.F32.BF16 R48, R4.reuse, R22, R52 ;  /* 0x000000160430723c */ /* 0x040fe20000041834 */
[----:B------:R-:W-:Y:S07]  /*3800*/  LDSM.16.M88.4 R52, [R165+0x2800] ;  /* 0x00280000a534783b */ /* 0x000fee0000000200 */
[C---:B---3--:R-:W-:Y:S08]  /*3810*/  HMMA.16816.F32.BF16 R40, R4.reuse, R16, R40 ;  /* 0x000000100428723c */ /* 0x048ff00000041828 */
[C---:B------:R-:W-:Y:S08]  /*3820*/  HMMA.16816.F32.BF16 R20, R4.reuse, R18, R12 ;  /* 0x000000120414723c */ /* 0x040ff0000004180c */
[C---:B----4-:R-:W-:Y:S08]  /*3830*/  HMMA.16816.F32.BF16 R16, R4.reuse, R36, R32 ;  /* 0x000000240410723c */ /* 0x050ff00000041820 */
[----:B------:R-:W-:Y:S01]  /*3840*/  HMMA.16816.F32.BF16 R12, R4, R38, R28 ;  /* 0x00000026040c723c */ /* 0x000fe2000004181c */
[----:B------:R-:W-:Y:S04]  /*3850*/  LDSM.16.M88.4 R4, [R173+0x4000] ;  /* 0x00400000ad04783b */ /* 0x000fe80000000200 */
[----:B------:R-:W2:Y:S03]  /*3860*/  LDSM.16.M88.4 R28, [R165+0x2000] ;  /* 0x00200000a51c783b */ /* 0x000ea60000000200 */
[C---:B-1----:R-:W-:Y:S08]  /*3870*/  HMMA.16816.F32.BF16 R24, R8.reuse, R64, R44 ;  /* 0x000000400818723c */ /* 0x042ff0000004182c */
[C---:B------:R-:W-:Y:S01]  /*3880*/  HMMA.16816.F32.BF16 R32, R8.reuse, R66, R56 ;  /* 0x000000420820723c */ /* 0x040fe20000041838 */
[----:B------:R-:W-:Y:S04]  /*3890*/  LDSM.16.M88.4 R56, [R164+0x2000] ;  /* 0x00200000a438783b */ /* 0x000fe80000000200 */
[----:B------:R-:W-:Y:S03]  /*38a0*/  LDSM.16.M88.4 R64, [R167+0x2800] ;  /* 0x00280000a740783b */ /* 0x000fe60000000200 */
[C---:B------:R-:W-:Y:S01]  /*38b0*/  HMMA.16816.F32.BF16 R44, R8.reuse, R68, R60 ;  /* 0x00000044082c723c */ /* 0x040fe2000004183c */
[----:B------:R-:W-:Y:S07]  /*38c0*/  LDSM.16.M88.4 R60, [R164+0x2800] ;  /* 0x00280000a43c783b */ /* 0x000fee0000000200 */
[C---:B------:R-:W-:Y:S01]  /*38d0*/  HMMA.16816.F32.BF16 R48, R8.reuse, R70, R48 ;  /* 0x000000460830723c */ /* 0x040fe20000041830 */
[----:B------:R-:W-:Y:S07]  /*38e0*/  LDSM.16.M88.4 R68, [R167+0x3000] ;  /* 0x00300000a744783b */ /* 0x000fee0000000200 */
[C---:B------:R-:W-:Y:S08]  /*38f0*/  HMMA.16816.F32.BF16 R40, R8.reuse, R84, R40 ;  /* 0x000000540828723c */ /* 0x040ff00000041828 */
[C---:B------:R-:W-:Y:S01]  /*3900*/  HMMA.16816.F32.BF16 R36, R8.reuse, R86, R20 ;  /* 0x000000560824723c */ /* 0x040fe20000041814 */
[----:B------:R-:W-:Y:S07]  /*3910*/  LDSM.16.M88.4 R84, [R164+0x3800] ;  /* 0x00380000a454783b */ /* 0x000fee0000000200 */
[C---:B-----5:R-:W-:Y:S08]  /*3920*/  HMMA.16816.F32.BF16 R16, R8.reuse, R88, R16 ;  /* 0x000000580810723c */ /* 0x060ff00000041810 */
[----:B------:R-:W-:Y:S01]  /*3930*/  HMMA.16816.F32.BF16 R12, R8, R90, R12 ;  /* 0x0000005a080c723c */ /* 0x000fe2000004180c */
[----:B------:R-:W1:Y:S07]  /*3940*/  LDSM.16.M88.4 R8, [R174+0x4000] ;  /* 0x00400000ae08783b */ /* 0x000e6e0000000200 */
[C---:B--2---:R-:W-:Y:S08]  /*3950*/  HMMA.16816.F32.BF16 R20, R4.reuse, R28, R24 ;  /* 0x0000001c0414723c */ /* 0x044ff00000041818 */
[C---:B------:R-:W-:Y:S08]  /*3960*/  HMMA.16816.F32.BF16 R28, R4.reuse, R30, R32 ;  /* 0x0000001e041c723c */ /* 0x040ff00000041820 */
[C---:B------:R-:W-:Y:S08]  /*3970*/  HMMA.16816.F32.BF16 R32, R4.reuse, R52, R44 ;  /* 0x000000340420723c */ /* 0x040ff0000004182c */
[C---:B------:R-:W-:Y:S01]  /*3980*/  HMMA.16816.F32.BF16 R44, R4.reuse, R54, R48 ;  /* 0x00000036042c723c */ /* 0x040fe20000041830 */
[----:B------:R-:W-:Y:S07]  /*3990*/  LDSM.16.M88.4 R48, [R166+-0x2000] ;  /* 0xffe00000a630783b */ /* 0x000fee0000000200 */
[C---:B------:R-:W-:Y:S01]  /*39a0*/  HMMA.16816.F32.BF16 R52, R4.reuse, R72, R40 ;  /* 0x000000480434723c */ /* 0x040fe20000041828 */
[----:B------:R-:W-:Y:S07]  /*39b0*/  LDSM.16.M88.4 R40, [R167+0x2000] ;  /* 0x00200000a728783b */ /* 0x000fee0000000200 */
[C---:B------:R-:W-:Y:S01]  /*39c0*/  HMMA.16816.F32.BF16 R36, R4.reuse, R74, R36 ;  /* 0x0000004a0424723c */ /* 0x040fe20000041824 */
[----:B------:R-:W-:Y:S07]  /*39d0*/  LDSM.16.M88.4 R72, [R166+-0x1000] ;  /* 0xfff00000a648783b */ /* 0x000fee0000000200 */
[C---:B------:R-:W-:Y:S08]  /*39e0*/  HMMA.16816.F32.BF16 R24, R4.reuse, R80, R16 ;  /* 0x000000500418723c */ /* 0x040ff00000041810 */
[----:B------:R-:W-:Y:S01]  /*39f0*/  HMMA.16816.F32.BF16 R12, R4, R82, R12 ;  /* 0x00000052040c723c */ /* 0x000fe2000004180c */
[----:B------:R-:W2:Y:S04]  /*3a00*/  LDSM.16.M88.4 R4, [R176+0x4000] ;  /* 0x00400000b004783b */ /* 0x000ea80000000200 */
[----:B------:R-:W3:Y:S03]  /*3a10*/  LDSM.16.M88.4 R80, [R167+0x3800] ;  /* 0x00380000a750783b */ /* 0x000ee60000000200 */
[C---:B-1----:R-:W-:Y:S08]  /*3a20*/  HMMA.16816.F32.BF16 R20, R8.reuse, R56, R20 ;  /* 0x000000380814723c */ /* 0x042ff00000041814 */
[C---:B------:R-:W-:Y:S01]  /*3a30*/  HMMA.16816.F32.BF16 R16, R8.reuse, R58, R28 ;  /* 0x0000003a0810723c */ /* 0x040fe2000004181c */
[----:B------:R-:W-:Y:S07]  /*3a40*/  LDSM.16.M88.4 R56, [R166+-0x1800] ;  /* 0xffe80000a638783b */ /* 0x000fee0000000200 */
        /* <DEDUP_REMOVED lines=9> */
[----:B------:R-:W4:Y:S03]  /*3ae0*/  LDSM.16.M88.4 R84, [R166+-0x800] ;  /* 0xfff80000a654783b */ /* 0x000f260000000200 */
        /* <DEDUP_REMOVED lines=11> */
[----:B------:R-:W3:Y:S03]  /*3ba0*/  LDSM.16.M88.4 R80, [R165+0x5800] ;  /* 0x00580000a550783b */ /* 0x000ee60000000200 */
        /* <DEDUP_REMOVED lines=11> */
[----:B------:R-:W4:Y:S03]  /*3c60*/  LDSM.16.M88.4 R84, [R164+0x5800] ;  /* 0x00580000a454783b */ /* 0x000f260000000200 */
[C---:B--2---:R-:W-:Y:S08]  /*3c70*/  HMMA.16816.F32.BF16 R40, R4.reuse, R60, R28 ;  /* 0x0000003c0428723c */ /* 0x044ff0000004181c */
[C---:B------:R-:W-:Y:S08]  /*3c80*/  HMMA.16816.F32.BF16 R32, R4.reuse, R68, R20 ;  /* 0x000000440420723c */ /* 0x040ff00000041814 */
[C---:B------:R-:W-:Y:S01]  /*3c90*/  HMMA.16816.F32.BF16 R36, R4.reuse, R62, R24 ;  /* 0x0000003e0424723c */ /* 0x040fe20000041818 */
[----:B------:R-:W-:Y:S07]  /*3ca0*/  LDSM.16.M88.4 R60, [R167+0x4000] ;  /* 0x00400000a73c783b */ /* 0x000fee0000000200 */
[C---:B------:R-:W-:Y:S01]  /*3cb0*/  HMMA.16816.F32.BF16 R28, R4.reuse, R70, R16 ;  /* 0x00000046041c723c */ /* 0x040fe20000041810 */
[----:B------:R-:W-:Y:S07]  /*3cc0*/  LDSM.16.M88.4 R68, [R167+0x4800] ;  /* 0x00480000a744783b */ /* 0x000fee0000000200 */
[C---:B------:R-:W-:Y:S01]  /*3cd0*/  HMMA.16816.F32.BF16 R24, R4.reuse, R76, R52 ;  /* 0x0000004c0418723c */ /* 0x040fe20000041834 */
[----:B------:R-:W-:Y:S07]  /*3ce0*/  LDSM.16.M88.4 R52, [R166+0x800] ;  /* 0x00080000a634783b */ /* 0x000fee0000000200 */
[C---:B------:R-:W-:Y:S01]  /*3cf0*/  HMMA.16816.F32.BF16 R20, R4.reuse, R78, R48 ;  /* 0x0000004e0414723c */ /* 0x040fe20000041830 */
[----:B------:R-:W-:Y:S04]  /*3d00*/  LDSM.16.M88.4 R76, [R167+0x5000] ;  /* 0x00500000a74c783b */ /* 0x000fe80000000200 */
[----:B------:R-:W-:Y:S03]  /*3d10*/  LDSM.16.M88.4 R48, [R166+0x1000] ;  /* 0x00100000a630783b */ /* 0x000fe60000000200 */
[C---:B---3--:R-:W-:Y:S01]  /*3d20*/  HMMA.16816.F32.BF16 R16, R4.reuse, R80, R44 ;  /* 0x000000500410723c */ /* 0x048fe2000004182c */
[----:B------:R-:W-:Y:S07]  /*3d30*/  LDSM.16.M88.4 R44, [R166+0x1800] ;  /* 0x00180000a62c783b */ /* 0x000fee0000000200 */
[----:B------:R-:W-:Y:S01]  /*3d40*/  HMMA.16816.F32.BF16 R4, R4, R82, R8 ;  /* 0x000000520404723c */ /* 0x000fe20000041808 */
[----:B------:R-:W2:Y:S04]  /*3d50*/  LDSM.16.M88.4 R8, [R176+0x8000] ;  /* 0x00800000b008783b */ /* 0x000ea80000000200 */
[----:B------:R-:W3:Y:S03]  /*3d60*/  LDSM.16.M88.4 R80, [R167+0x5800] ;  /* 0x00580000a750783b */ /* 0x000ee60000000200 */
[C---:B-1----:R-:W-:Y:S08]  /*3d70*/  HMMA.16816.F32.BF16 R32, R12.reuse, R64, R32 ;  /* 0x000000400c20723c */ /* 0x042ff00000041820 */
[C---:B------:R-:W-:Y:S08]  /*3d80*/  HMMA.16816.F32.BF16 R28, R12.reuse, R66, R28 ;  /* 0x000000420c1c723c */ /* 0x040ff0000004181c */
[C---:B------:R-:W-:Y:S08]  /*3d90*/  HMMA.16816.F32.BF16 R40, R12.reuse, R56, R40 ;  /* 0x000000380c28723c */ /* 0x040ff00000041828 */
[C---:B------:R-:W-:Y:S01]  /*3da0*/  HMMA.16816.F32.BF16 R36, R12.reuse, R58, R36 ;  /* 0x0000003a0c24723c */ /* 0x040fe20000041824 */
[----:B------:R-:W-:Y:S07]  /*3db0*/  LDSM.16.M88.4 R56, [R166] ;  /* 0x00000000a638783b */ /* 0x000fee0000000200 */
[C---:B------:R-:W-:Y:S08]  /*3dc0*/  HMMA.16816.F32.BF16 R24, R12.reuse, R72, R24 ;  /* 0x000000480c18723c */ /* 0x040ff00000041818 */
[C---:B------:R-:W-:Y:S08]  /*3dd0*/  HMMA.16816.F32.BF16 R20, R12.reuse, R74, R20 ;  /* 0x0000004a0c14723c */ /* 0x040ff00000041814 */
[C---:B----4-:R-:W-:Y:S08]  /*3de0*/  HMMA.16816.F32.BF16 R16, R12.reuse, R84, R16 ;  /* 0x000000540c10723c */ /* 0x050ff00000041810 */
[----:B------:R-:W-:Y:S01]  /*3df0*/  HMMA.16816.F32.BF16 R12, R12, R86, R4 ;  /* 0x000000560c0c723c */ /* 0x000fe20000041804 */
[----:B------:R-:W1:Y:S01]  /*3e00*/  LDSM.16.M88.4 R4, [R175+0x8000] ;  /* 0x00800000af04783b */ /* 0x000e620000000200 */
[----:B------:R-:W-:-:S06]  /*3e10*/  DEPBAR.LE SB0, 0x0 ;  /* 0x000080000000791a */ /* 0x000fcc0000000000 */
[C---:B--2---:R-:W-:Y:S08]  /*3e20*/  HMMA.16816.F32.BF16 R32, R8.reuse, R68, R32 ;  /* 0x000000440820723c */ /* 0x044ff00000041820 */
[C---:B------:R-:W-:Y:S08]  /*3e30*/  HMMA.16816.F32.BF16 R28, R8.reuse, R70, R28 ;  /* 0x00000046081c723c */ /* 0x040ff0000004181c */
        /* <DEDUP_REMOVED lines=45> */
.L_x_4345:
        /* <DEDUP_REMOVED lines=21> */
.L_x_4346:
        /* <DEDUP_REMOVED lines=21> */
.L_x_4247:
[----:B------:R-:W-:Y:S05]  /*43b0*/  BSYNC B0 ;  /* 0x0000000000007941 */ /* 0x000fea0003800000 */
.L_x_4246:
        /* <DEDUP_REMOVED lines=12> */
.L_x_4347:
        /* <DEDUP_REMOVED lines=45> */
[----:B------:R-:W-:Y:S02]  /*4750*/  FMNMX.FTZ R0, R13, R0, !PT ;  /* 0x000000000d007209 */ /* 0x000fe40007810000 */
[----:B------:R-:W-:Y:S02]  /*4760*/  FSEL R8, R38, -INF , P0 ;  /* 0xff80000026087808 */ /* 0x000fe40000000000 */
[----:B------:R-:W-:Y:S02]  /*4770*/  FMNMX.FTZ R2, R6, R7, !PT ;  /* 0x0000000706027209 */ /* 0x000fe40007810000 */
[----:B------:R-:W-:-:S02]  /*4780*/  FSEL R11, R39, -INF , P2 ;  /* 0xff800000270b7808 */ /* 0x000fc40001000000 */
[----:B------:R-:W-:Y:S02]  /*4790*/  FMNMX.FTZ R0, R14, R0, !PT ;  /* 0x000000000e007209 */ /* 0x000fe40007810000 */
        /* <DEDUP_REMOVED lines=57> */
.L_x_4348:
        /* <DEDUP_REMOVED lines=280> */
.L_x_4263:
        /* <DEDUP_REMOVED lines=40> */
.L_x_4349:
        /* <DEDUP_REMOVED lines=21> */
.L_x_4350:
        /* <DEDUP_REMOVED lines=21> */
.L_x_4254:
[----:B------:R-:W-:Y:S05]  /*61d0*/  BSYNC B0 ;  /* 0x0000000000007941 */ /* 0x000fea0003800000 */
.L_x_4253:
        /* <DEDUP_REMOVED lines=191> */
.L_x_4351:
[----:B------:R-:W-:-:S05]  /*6dd0*/  BRA.DIV ~URZ, `(.L_x_4260) ;  /* 0x0000ad427f007947 */ /* 0x000fca000b800000 */
[----:B------:R-:W3:Y:S01]  /*6de0*/  SHFL.IDX PT, R0, R138, RZ, 0x181f ;  /* 0x00181fff8a007589 */ /* 0x000ee200000e0000 */
[----:B------:R-:W-:Y:S02]  /*6df0*/  ISETP.GE.AND P5, PT, R182, c[0x0][0x1d4], PT ;  /* 0x00007500b6007a0c */ /* 0x000fe40003fa6270 */
[----:B------:R-:W-:Y:S02]  /*6e00*/  ISETP.GE.AND P2, PT, R187, c[0x0][0x1d4], PT ;  /* 0x00007500bb007a0c */ /* 0x000fe40003f46270 */
[C---:B---3--:R-:W-:Y:S02]  /*6e10*/  IADD3 R2, P0, R0.reuse, R142, RZ ;  /* 0x0000008e00027210 */ /* 0x048fe40007f1e0ff */
[----:B------:R-:W-:Y:S03]  /*6e20*/  IADD3 R136, P6, R0, R143, RZ ;  /* 0x0000008f00887210 */ /* 0x000fe60007fde0ff */
[----:B--2---:R-:W-:Y:S01]  /*6e30*/  IMAD.X R3, R128, 0x1, R139, P0 ;  /* 0x0000000180037824 */ /* 0x004fe200000e068b */
        /* <DEDUP_REMOVED lines=14> */
.L_x_4352:
[C---:B--2---:R-:W-:Y:S02]  /*6f20*/  IADD3 R2, -R129.reuse, 0x10, RZ ;  /* 0x0000001081027810 */ /* 0x044fe40007ffe1ff */
[----:B------:R-:W-:Y:S02]  /*6f30*/  ISETP.NE.U32.AND P5, PT, R129, RZ, PT ;  /* 0x000000ff8100720c */ /* 0x000fe40003fa5070 */
[----:B------:R-:W-:Y:S02]  /*6f40*/  LOP3.LUT R2, R2, 0xf, RZ, 0xc0, !PT ;  /* 0x0000000f02027812 */ /* 0x000fe400078ec0ff */
[----:B------:R-:W-:Y:S02]  /*6f50*/  ISETP.NE.U32.AND P6, PT, R136, RZ, PT ;  /* 0x000000ff8800720c */ /* 0x000fe40003fc5070 */
[----:B------:R-:W-:Y:S04]  /*6f60*/  IADD3 R2, P2, P0, R2, R0, R142 ;  /* 0x0000000002027210 */ /* 0x000fe8000785e08e */
[----:B----4-:R-:W-:Y:S05]  /*6f70*/  IADD3.X R3, RZ, R128, R139, P2, P0 ;  /* 0x00000080ff037210 */ /* 0x010fea00017e048b */
        /* <DEDUP_REMOVED lines=15> */
.L_x_4258:
[----:B------:R-:W-:Y:S05]  /*7070*/  BSYNC B0 ;  /* 0x0000000000007941 */ /* 0x000fea0003800000 */
.L_x_4257:
[----:B------:R-:W-:Y:S01]  /*7080*/  IADD3 R128, R212, R205, RZ ;  /* 0x000000cdd4807210 */ /* 0x000fe20007ffe0ff */
[----:B------:R-:W0:Y:S04]  /*7090*/  LDGDEPBAR ;  /* 0x00000000000079af */ /* 0x000e280000000000 */
        /* <DEDUP_REMOVED lines=8> */
.L_x_4353:
[----:B---3--:R-:W-:Y:S05]  /*7120*/  IMAD.IADD R0, R129, 0x1, R0 ;  /* 0x0000000181007824 */ /* 0x008fea00078e0200 */
        /* <DEDUP_REMOVED lines=43> */
[----:B------:R-:W-:Y:S02]  /*73e0*/  ISETP.GT.AND P6, PT, R0, RZ, PT ;  /* 0x000000ff0000720c */ /* 0x000fe40003fc4270 */
[----:B------:R-:W-:Y:S02]  /*73f0*/  FMNMX.FTZ R2, R140, R2, !PT ;  /* 0x000000028c027209 */ /* 0x000fe40007810000 */
[C---:B------:R-:W-:Y:S02]  /*7400*/  ISETP.GT.AND P5, PT, R0.reuse, 0x1, PT ;  /* 0x000000010000780c */ /* 0x040fe40003fa4270 */
[----:B------:R-:W-:Y:S02]  /*7410*/  FMNMX.FTZ R2, R139, R2, !PT ;  /* 0x000000028b027209 */ /* 0x000fe40007810000 */
[----:B------:R-:W-:Y:S02]  /*7420*/  ISETP.GT.AND P2, PT, R0, 0x8, PT ;  /* 0x000000080000780c */ /* 0x000fe40003f44270 */
[----:B------:R-:W-:Y:S02]  /*7430*/  FMNMX.FTZ R2, R138, R2, !PT ;  /* 0x000000028a027209 */ /* 0x000fe40007810000 */
[----:B------:R-:W-:Y:S02]  /*7440*/  ISETP.GT.AND P0, PT, R0, 0x9, PT ;  /* 0x000000090000780c */ /* 0x000fe40003f04270 */
[----:B------:R-:W-:Y:S02]  /*7450*/  FMNMX.FTZ R2, R137, R2, !PT ;  /* 0x0000000289027209 */ /* 0x000fe40007810000 */
[----:B------:R-:W-:Y:S02]  /*7460*/  FSEL R17, R6, -INF , P6 ;  /* 0xff80000006117808 */ /* 0x000fe40003000000 */
[----:B------:R-:W-:Y:S02]  /*7470*/  FMNMX.FTZ R2, R136, R2, !PT ;  /* 0x0000000288027209 */ /* 0x000fe40007810000 */
[----:B------:R-:W-:Y:S02]  /*7480*/  FSEL R24, R7, -INF , P5 ;  /* 0xff80000007187808 */ /* 0x000fe40002800000 */
[----:B------:R-:W-:Y:S02]  /*7490*/  FMNMX.FTZ R2, R29, R2, !PT ;  /* 0x000000021d027209 */ /* 0x000fe40007810000 */
[----:B------:R-:W-:Y:S02]  /*74a0*/  FSEL R21, R10, -INF , P2 ;  /* 0xff8000000a157808 */ /* 0x000fe40001000000 */
[----:B------:R-:W-:Y:S02]  /*74b0*/  FSEL R20, R11, -INF , P0 ;  /* 0xff8000000b147808 */ /* 0x000fe40000000000 */
[C---:B------:R-:W-:Y:S02]  /*74c0*/  ISETP.GT.AND P6, PT, R0.reuse, 0x10, PT ;  /* 0x000000100000780c */ /* 0x040fe40003fc4270 */
[C---:B------:R-:W-:Y:S02]  /*74d0*/  ISETP.GT.AND P5, PT, R0.reuse, 0x11, PT ;  /* 0x000000110000780c */ /* 0x040fe40003fa4270 */
[C---:B------:R-:W-:Y:S02]  /*74e0*/  ISETP.GT.AND P2, PT, R0.reuse, 0x18, PT ;  /* 0x000000180000780c */ /* 0x040fe40003f44270 */
[----:B------:R-:W-:Y:S02]  /*74f0*/  ISETP.GT.AND P0, PT, R0, 0x19, PT ;  /* 0x000000190000780c */ /* 0x000fe40003f04270 */
[----:B------:R-:W-:Y:S02]  /*7500*/  FMNMX.FTZ R2, R28, R2, !PT ;  /* 0x000000021c027209 */ /* 0x000fe40007810000 */
        /* <DEDUP_REMOVED lines=43> */
[----:B------:R1:W3:Y:S02]  /*77c0*/  SHFL.BFLY PT, R0, R4, 0x1, 0x1f ;  /* 0x0c201f0004007f89 */ /* 0x0002e400000e0000 */
.L_x_4354:
[C---:B------:R-:W-:Y:S01]  /*77d0*/  FMUL.FTZ R2, R129.reuse, c[0x0][0x2d0] ;  /* 0x0000b40081027a20 */ /* 0x040fe20000410000 */
[C---:B------:R-:W-:Y:S01]  /*77e0*/  FSETP.NEU.FTZ.AND P0, PT, R129.reuse, -INF , PT ;  /* 0xff8000008100780b */ /* 0x040fe20003f1d000 */
[----:B------:R-:W-:Y:S01]  /*77f0*/  WARPSYNC 0xffffffff ;  /* 0xffffffff00007948 */ /* 0x000fe20003800000 */
[----:B---3--:R-:W-:Y:S02]  /*7800*/  FMNMX.FTZ R3, R0, R4, !PT ;  /* 0x0000000400037209 */ /* 0x008fe40007810000 */
[----:B------:R-:W-:Y:S02]  /*7810*/  FSEL R2, R2, RZ, P0 ;  /* 0x000000ff02027208 */ /* 0x000fe40000000000 */
[----:B------:R-:W-:Y:S02]  /*7820*/  FSEL R0, R129, RZ, P0 ;  /* 0x000000ff81007208 */ /* 0x000fe40000000000 */
[----:B------:R-:W-:Y:S01]  /*7830*/  FSETP.NEU.FTZ.AND P0, PT, R3, -INF , PT ;  /* 0xff8000000300780b */ /* 0x000fe20003f1d000 */
[----:B-1----:R-:W-:Y:S02]  /*7840*/  FFMA.FTZ R4, R148, c[0x0][0x2d0], -R2 ;  /* 0x0000b40094047a23 */ /* 0x002fe40000010802 */
[----:B------:R-:W-:Y:S02]  /*7850*/  FADD.FTZ R0, -R0, R130 ;  /* 0x0000008200007221 */ /* 0x000fe40000010100 */
[----:B------:R1:W-:Y:S01]  /*7860*/  MUFU.EX2 R23, R4 ;  /* 0x0000000400177308 */ /* 0x0003e20000000800 */
[--C-:B------:R-:W-:Y:S02]  /*7870*/  FFMA.FTZ R18, R141, c[0x0][0x2d0], -R2.reuse ;  /* 0x0000b4008d127a23 */ /* 0x100fe40000010802 */
[----:B------:R-:W-:Y:S02]  /*7880*/  FMUL.FTZ R0, R0, c[0x0][0x2d0] ;  /* 0x0000b40000007a20 */ /* 0x000fe40000410000 */
        /* <DEDUP_REMOVED lines=21> */
[----:B------:R-:W1:Y:S01]  /*79e0*/  MUFU.EX2 R157, R19 ;  /* 0x00000013009d7308 */ /* 0x000e620000000800 */
[----:B------:R-:W-:Y:S01]  /*79f0*/  FMUL.FTZ R2, R2, c[0x0][0x2d0] ;  /* 0x0000b40002027a20 */ /* 0x000fe20000410000 */
[C---:B------:R-:W-:Y:S01]  /*7a00*/  ISETP.GT.AND P0, PT, R180.reuse, R192, PT ;  /* 0x000000c0b400720c */ /* 0x040fe20003f04270 */
[--C-:B------:R-:W-:Y:S01]  /*7a10*/  FFMA.FTZ R17, R17, c[0x0][0x2d0], -R4.reuse ;  /* 0x0000b40011117a23 */ /* 0x100fe20000010804 */
[----:B------:R-:W-:Y:S01]  /*7a20*/  IADD3 R180, R180, -0x1, RZ ;  /* 0xffffffffb4b47810 */ /* 0x000fe20007ffe0ff */
[--C-:B---3--:R-:W-:Y:S02]  /*7a30*/  FFMA.FTZ R18, R24, c[0x0][0x2d0], -R4.reuse ;  /* 0x0000b40018127a23 */ /* 0x108fe40000010804 */
[--C-:B------:R-:W-:Y:S02]  /*7a40*/  FFMA.FTZ R159, R8, c[0x0][0x2d0], -R4.reuse ;  /* 0x0000b400089f7a23 */ /* 0x100fe40000010804 */
[--C-:B--2---:R-:W-:Y:S01]  /*7a50*/  FFMA.FTZ R128, R21, c[0x0][0x2d0], -R4.reuse ;  /* 0x0000b40015807a23 */ /* 0x104fe20000010804 */
        /* <DEDUP_REMOVED lines=16> */
[----:B------:R-:W-:Y:S01]  /*7b60*/  MUFU.EX2 R149, R149 ;  /* 0x0000009500957308 */ /* 0x000fe20000000800 */
[C---:B----4-:R-:W-:Y:S01]  /*7b70*/  FMUL.FTZ R8, R0.reuse, R100 ;  /* 0x0000006400087220 */ /* 0x050fe20000410000 */
[C---:B------:R-:W-:Y:S01]  /*7b80*/  F2FP.BF16.PACK_AB R136, R23.reuse, R25 ;  /* 0x000000191788723e */ /* 0x040fe200000010ff */
[----:B------:R-:W-:Y:S01]  /*7b90*/  FFMA.FTZ R4, R0, R185, R25 ;  /* 0x000000b900047223 */ /* 0x000fe20000010019 */
[----:B-1----:R-:W-:Y:S01]  /*7ba0*/  F2FP.BF16.PACK_AB R138, R158, R157 ;  /* 0x0000009d9e8a723e */ /* 0x002fe200000010ff */
[C---:B------:R-:W-:Y:S02]  /*7bb0*/  FMUL.FTZ R9, R0.reuse, R101 ;  /* 0x0000006500097220 */ /* 0x040fe40000410000 */
[C---:B------:R-:W-:Y:S02]  /*7bc0*/  FMUL.FTZ R12, R0.reuse, R104 ;  /* 0x00000068000c7220 */ /* 0x040fe40000410000 */
[C---:B------:R-:W-:Y:S01]  /*7bd0*/  FMUL.FTZ R13, R0.reuse, R105 ;  /* 0x00000069000d7220 */ /* 0x040fe20000410000 */
[----:B------:R-:W1:Y:S01]  /*7be0*/  MUFU.EX2 R100, R18 ;  /* 0x0000001200647308 */ /* 0x000e620000000800 */
[C---:B--2---:R-:W-:Y:S02]  /*7bf0*/  FMUL.FTZ R17, R0.reuse, R109 ;  /* 0x0000006d00117220 */ /* 0x044fe40000410000 */
        /* <DEDUP_REMOVED lines=12> */
[----:B------:R-:W-:Y:S01]  /*7cc0*/  FMUL.FTZ R36, R0, R36 ;  /* 0x0000002400247220 */ /* 0x000fe20000410000 */
[----:B-1----:R-:W-:Y:S01]  /*7cd0*/  F2FP.BF16.PACK_AB R137, R100, R131 ;  /* 0x000000836489723e */ /* 0x002fe200000010ff */
        /* <DEDUP_REMOVED lines=32> */
[----:B------:R-:W-:Y:S02]  /*7ee0*/  FADD.FTZ R140, R23, R4 ;  /* 0x00000004178c7221 */ /* 0x000fe40000010000 */
[C---:B------:R-:W-:Y:S01]  /*7ef0*/  FMUL.FTZ R4, R0.reuse, R132 ;  /* 0x0000008400047220 */ /* 0x040fe20000410000 */
[----:B------:R-:W-:Y:S01]  /*7f00*/  MUFU.EX2 R148, R155 ;  /* 0x0000009b00947308 */ /* 0x000fe20000000800 */
[C---:B------:R-:W-:Y:S02]  /*7f10*/  FMUL.FTZ R92, R0.reuse, R92 ;  /* 0x0000005c005c7220 */ /* 0x040fe40000410000 */
[C---:B------:R-:W-:Y:S02]  /*7f20*/  FMUL.FTZ R93, R0.reuse, R93 ;  /* 0x0000005d005d7220 */ /* 0x040fe40000410000 */
[C---:B------:R-:W-:Y:S02]  /*7f30*/  FMUL.FTZ R96, R0.reuse, R96 ;  /* 0x0000006000607220 */ /* 0x040fe40000410000 */
[----:B------:R-:W-:Y:S02]  /*7f40*/  FMUL.FTZ R97, R0, R97 ;  /* 0x0000006100617220 */ /* 0x000fe40000410000 */
[C---:B------:R-:W-:Y:S01]  /*7f50*/  FFMA.FTZ R0, R2.reuse, R186, R131 ;  /* 0x000000ba02007223 */ /* 0x040fe20000010083 */
[----:B------:R-:W-:Y:S01]  /*7f60*/  MUFU.EX2 R121, R150 ;  /* 0x0000009600797308 */ /* 0x000fe20000000800 */
[C---:B------:R-:W-:Y:S02]  /*7f70*/  FMUL.FTZ R10, R2.reuse, R102 ;  /* 0x00000066020a7220 */ /* 0x040fe40000410000 */
[----:B------:R-:W-:Y:S02]  /*7f80*/  FMUL.FTZ R11, R2, R103 ;  /* 0x00000067020b7220 */ /* 0x000fe40000410000 */
[----:B------:R-:W-:Y:S02]  /*7f90*/  FADD.FTZ R0, R100, R0 ;  /* 0x0000000064007221 */ /* 0x000fe40000010000 */
[----:B------:R-:W1:Y:S01]  /*7fa0*/  LDSM.16.MT88.4 R100, [R168] ;  /* 0x00000000a864783b */ /* 0x000e620000004200 */
[C---:B------:R-:W-:Y:S02]  /*7fb0*/  FMUL.FTZ R22, R2.reuse, R114 ;  /* 0x0000007202167220 */ /* 0x040fe40000410000 */
[----:B------:R-:W2:Y:S01]  /*7fc0*/  MUFU.EX2 R114, R130 ;  /* 0x0000008200727308 */ /* 0x000ea20000000800 */
[C---:B------:R-:W-:Y:S02]  /*7fd0*/  FMUL.FTZ R6, R2.reuse, R134 ;  /* 0x0000008602067220 */ /* 0x040fe40000410000 */
        /* <DEDUP_REMOVED lines=13> */
[----:B------:R-:W-:Y:S01]  /*80b0*/  FMUL.FTZ R34, R2, R126 ;  /* 0x0000007e02227220 */ /* 0x000fe20000410000 */
[----:B--2---:R-:W-:Y:S01]  /*80c0*/  F2FP.BF16.PACK_AB R139, R114, R108 ;  /* 0x0000006c728b723e */ /* 0x004fe200000010ff */
[----:B------:R-:W-:Y:S02]  /*80d0*/  FMUL.FTZ R35, R2, R127 ;  /* 0x0000007f02237220 */ /* 0x000fe40000410000 */
[----:B------:R-:W-:Y:S01]  /*80e0*/  LDSM.16.MT88.4 R124, [R170+0x1800] ;  /* 0x00180000aa7c783b */ /* 0x000fe20000004200 */
[----:B------:R-:W-:Y:S02]  /*80f0*/  FADD.FTZ R0, R108, R0 ;  /* 0x000000006c007221 */ /* 0x000fe40000010000 */
[----:B------:R-:W-:Y:S02]  /*8100*/  FMUL.FTZ R38, R2, R38 ;  /* 0x0000002602267220 */ /* 0x000fe40000410000 */
[----:B------:R-:W-:Y:S01]  /*8110*/  FADD.FTZ R0, R114, R0 ;  /* 0x0000000072007221 */ /* 0x000fe20000010000 */
[----:B------:R-:W2:Y:S01]  /*8120*/  MUFU.EX2 R122, R143 ;  /* 0x0000008f007a7308 */ /* 0x000ea20000000800 */
[----:B------:R-:W-:Y:S01]  /*8130*/  FMUL.FTZ R39, R2, R39 ;  /* 0x0000002702277220 */ /* 0x000fe20000410000 */
[----:B------:R-:W-:Y:S01]  /*8140*/  LDSM.16.MT88.4 R108, [R169+0x800] ;  /* 0x00080000a96c783b */ /* 0x000fe20000004200 */
[----:B------:R-:W-:Y:S01]  /*8150*/  FADD.FTZ R0, R112, R0 ;  /* 0x0000000070007221 */ /* 0x000fe20000010000 */
[C---:B-1----:R-:W-:Y:S05]  /*8160*/  HMMA.16816.F32.BF16 R4, R136.reuse, R100, R4 ;  /* 0x000000648804723c */ /* 0x042fea0000041804 */
[C---:B------:R-:W-:Y:S01]  /*8170*/  FMUL.FTZ R42, R2.reuse, R42 ;  /* 0x0000002a022a7220 */ /* 0x040fe20000410000 */
[----:B------:R-:W1:Y:S01]  /*8180*/  MUFU.EX2 R123, R144 ;  /* 0x00000090007b7308 */ /* 0x000e620000000800 */
[C---:B------:R-:W-:Y:S01]  /*8190*/  FMUL.FTZ R43, R2.reuse, R43 ;  /* 0x0000002b022b7220 */ /* 0x040fe20000410000 */
[C---:B------:R-:W-:Y:S01]  /*81a0*/  HMMA.16816.F32.BF16 R8, R136.reuse, R102, R8 ;  /* 0x000000668808723c */ /* 0x040fe20000041808 */
[----:B------:R-:W4:Y:S03]  /*81b0*/  LDSM.16.MT88.4 R100, [R169] ;  /* 0x00000000a964783b */ /* 0x000f260000004200 */
[----:B---3--:R-:W-:Y:S02]  /*81c0*/  FADD.FTZ R0, R115, R0 ;  /* 0x0000000073007221 */ /* 0x008fe40000010000 */
        /* <DEDUP_REMOVED lines=20> */
[C---:B------:R-:W-:Y:S01]  /*8310*/  FMUL.FTZ R78, R2.reuse, R78 ;  /* 0x0000004e024e7220 */ /* 0x040fe20000410000 */
[C---:B----4-:R-:W-:Y:S03]  /*8320*/  HMMA.16816.F32.BF16 R12, R136.reuse, R100, R12 ;  /* 0x00000064880c723c */ /* 0x050fe6000004180c */
[C---:B------:R-:W-:Y:S02]  /*8330*/  FMUL.FTZ R79, R2.reuse, R79 ;  /* 0x0000004f024f7220 */ /* 0x040fe40000410000 */
[C---:B------:R-:W-:Y:S02]  /*8340*/  FMUL.FTZ R82, R2.reuse, R82 ;  /* 0x0000005202527220 */ /* 0x040fe40000410000 */
[C---:B------:R-:W-:Y:S01]  /*8350*/  FMUL.FTZ R83, R2.reuse, R83 ;  /* 0x0000005302537220 */ /* 0x040fe20000410000 */
[C---:B------:R-:W-:Y:S01]  /*8360*/  HMMA.16816.F32.BF16 R16, R136.reuse, R102, R16 ;  /* 0x000000668810723c */ /* 0x040fe20000041810 */
[----:B------:R-:W4:Y:S01]  /*8370*/  LDSM.16.MT88.4 R100, [R171] ;  /* 0x00000000ab64783b */ /* 0x000f220000004200 */
[----:B------:R-:W5:Y:S02]  /*8380*/  MUFU.EX2 R145, R162 ;  /* 0x000000a200917308 */ /* 0x000f640000000800 */
[C---:B------:R-:W-:Y:S02]  /*8390*/  FMUL.FTZ R86, R2.reuse, R86 ;  /* 0x0000005602567220 */ /* 0x040fe40000410000 */
[C---:B------:R-:W-:Y:S02]  /*83a0*/  FMUL.FTZ R87, R2.reuse, R87 ;  /* 0x0000005702577220 */ /* 0x040fe40000410000 */
[C---:B------:R-:W-:Y:S04]  /*83b0*/  FMUL.FTZ R90, R2.reuse, R90 ;  /* 0x0000005a025a7220 */ /* 0x040fe80000410000 */
[C---:B------:R-:W-:Y:S01]  /*83c0*/  FMUL.FTZ R91, R2.reuse, R91 ;  /* 0x0000005b025b7220 */ /* 0x040fe20000410000 */
[----:B------:R-:W-:Y:S01]  /*83d0*/  MUFU.EX2 R142, R159 ;  /* 0x0000009f008e7308 */ /* 0x000fe20000000800 */
[C---:B------:R-:W-:Y:S02]  /*83e0*/  FMUL.FTZ R94, R2.reuse, R94 ;  /* 0x0000005e025e7220 */ /* 0x040fe40000410000 */
[C---:B------:R-:W-:Y:S02]  /*83f0*/  FMUL.FTZ R95, R2.reuse, R95 ;  /* 0x0000005f025f7220 */ /* 0x040fe40000410000 */
[C---:B------:R-:W-:Y:S02]  /*8400*/  FMUL.FTZ R98, R2.reuse, R98 ;  /* 0x0000006202627220 */ /* 0x040fe40000410000 */
[----:B------:R-:W-:Y:S02]  /*8410*/  FMUL.FTZ R99, R2, R99 ;  /* 0x0000006302637220 */ /* 0x000fe40000410000 */
[----:B------:R-:W-:Y:S01]  /*8420*/  FADD.FTZ R2, R157, R140 ;  /* 0x0000008c9d027221 */ /* 0x000fe20000010000 */
[----:B------:R-:W-:Y:S01]  /*8430*/  MUFU.EX2 R131, R161 ;  /* 0x000000a100837308 */ /* 0x000fe20000000800 */
[----:B--2---:R-:W-:Y:S02]  /*8440*/  FADD.FTZ R0, R122, R0 ;  /* 0x000000007a007221 */ /* 0x004fe40000010000 */
[----:B------:R-:W-:Y:S02]  /*8450*/  FADD.FTZ R2, R158, R2 ;  /* 0x000000029e027221 */ /* 0x000fe40000010000 */
[----:B-1----:R-:W-:Y:S02]  /*8460*/  FADD.FTZ R0, R123, R0 ;  /* 0x000000007b007221 */ /* 0x002fe40000010000 */
[----:B------:R-:W-:Y:S03]  /*8470*/  FADD.FTZ R2, R113, R2 ;  /* 0x0000000271027221 */ /* 0x000fe60000010000 */
[----:B------:R-:W1:Y:S01]  /*8480*/  MUFU.EX2 R140, R160 ;  /* 0x000000a0008c7308 */ /* 0x000e620000000800 */
[----:B------:R-:W-:Y:S04]  /*8490*/  FADD.FTZ R2, R116, R2 ;  /* 0x0000000274027221 */ /* 0x000fe80000010000 */
[----:B------:R-:W-:Y:S01]  /*84a0*/  FADD.FTZ R2, R117, R2 ;  /* 0x0000000275027221 */ /* 0x000fe20000010000 */
[C---:B----4-:R-:W-:Y:S04]  /*84b0*/  HMMA.16816.F32.BF16 R20, R136.reuse, R100, R20 ;  /* 0x000000648814723c */ /* 0x050fe80000041814 */
[----:B------:R-:W2:Y:S01]  /*84c0*/  MUFU.EX2 R130, R183 ;  /* 0x000000b700827308 */ /* 0x000ea20000000800 */
[----:B------:R-:W-:Y:S03]  /*84d0*/  FADD.FTZ R2, R128, R2 ;  /* 0x0000000280027221 */ /* 0x000fe60000010000 */
[C---:B------:R-:W-:Y:S01]  /*84e0*/  HMMA.16816.F32.BF16 R24, R136.reuse, R102, R24 ;  /* 0x000000668818723c */ /* 0x040fe20000041818 */
[----:B------:R-:W4:Y:S07]  /*84f0*/  LDSM.16.MT88.4 R100, [R170] ;  /* 0x00000000aa64783b */ /* 0x000f2e0000004200 */
[C---:B----4-:R-:W-:Y:S08]  /*8500*/  HMMA.16816.F32.BF16 R28, R136.reuse, R100, R28 ;  /* 0x00000064881c723c */ /* 0x050ff0000004181c */
[C---:B------:R-:W-:Y:S01]  /*8510*/  HMMA.16816.F32.BF16 R32, R136.reuse, R102, R32 ;  /* 0x000000668820723c */ /* 0x040fe20000041820 */
[----:B------:R-:W4:Y:S07]  /*8520*/  LDSM.16.MT88.4 R100, [R168+0x2000] ;  /* 0x00200000a864783b */ /* 0x000f2e0000004200 */
        /* <DEDUP_REMOVED lines=21> */
[C---:B----4-:R-:W-:Y:S07]  /*8680*/  HMMA.16816.F32.BF16 R92, R136.reuse, R100, R92 ;  /* 0x00000064885c723c */ /* 0x050fee000004185c */
[----:B------:R-:W-:Y:S01]  /*8690*/  F2FP.BF16.PACK_AB R100, R116, R113 ;  /* 0x000000717464723e */ /* 0x000fe200000010ff */
[----:B------:R-:W-:Y:S04]  /*86a0*/  HMMA.16816.F32.BF16 R96, R136, R102, R96 ;  /* 0x000000668860723c */ /* 0x000fe80000041860 */
[----:B------:R-:W-:Y:S02]  /*86b0*/  F2FP.BF16.PACK_AB R101, R115, R112 ;  /* 0x000000707365723e */ /* 0x000fe400000010ff */
[----:B------:R-:W-:Y:S01]  /*86c0*/  LDSM.16.MT88.4 R112, [R169+0x1000] ;  /* 0x00100000a970783b */ /* 0x000fe20000004200 */
[----:B------:R-:W-:Y:S01]  /*86d0*/  F2FP.BF16.PACK_AB R102, R128, R117 ;  /* 0x000000758066723e */ /* 0x000fe200000010ff */
[----:B------:R-:W-:Y:S01]  /*86e0*/  FADD.FTZ R128, R120, R2 ;  /* 0x0000000278807221 */ /* 0x000fe20000010000 */
[----:B------:R-:W-:Y:S03]  /*86f0*/  F2FP.BF16.PACK_AB R103, R123, R122 ;  /* 0x0000007a7b67723e */ /* 0x000fe600000010ff */
[----:B---3--:R-:W-:Y:S01]  /*8700*/  F2FP.BF16.PACK_AB R136, R143, R141 ;  /* 0x0000008d8f88723e */ /* 0x008fe200000010ff */
[----:B------:R-:W-:Y:S01]  /*8710*/  FADD.FTZ R2, R121, R0 ;  /* 0x0000000079027221 */ /* 0x000fe20000010000 */
[----:B------:R-:W-:Y:S01]  /*8720*/  LDSM.16.MT88.4 R116, [R171+0x1800] ;  /* 0x00180000ab74783b */ /* 0x000fe20000004200 */
[----:B-----5:R-:W-:Y:S01]  /*8730*/  F2FP.BF16.PACK_AB R138, R145, R144 ;  /* 0x00000090918a723e */ /* 0x020fe200000010ff */
[C---:B------:R-:W-:Y:S05]  /*8740*/  HMMA.16816.F32.BF16 R4, R100.reuse, R104, R4 ;  /* 0x000000686404723c */ /* 0x040fea0000041804 */
[----:B-1----:R-:W-:Y:S01]  /*8750*/  F2FP.BF16.PACK_AB R137, R140, R142 ;  /* 0x0000008e8c89723e */ /* 0x002fe200000010ff */
[----:B------:R-:W-:Y:S01]  /*8760*/  FADD.FTZ R0, R148, R128 ;  /* 0x0000008094007221 */ /* 0x000fe20000010000 */
[----:B--2---:R-:W-:Y:S01]  /*8770*/  F2FP.BF16.PACK_AB R139, R130, R131 ;  /* 0x00000083828b723e */ /* 0x004fe200000010ff */
[C---:B------:R-:W-:Y:S01]  /*8780*/  HMMA.16816.F32.BF16 R8, R100.reuse, R106, R8 ;  /* 0x0000006a6408723c */ /* 0x040fe20000041808 */
[----:B------:R-:W1:Y:S03]  /*8790*/  LDSM.16.MT88.4 R104, [R171+0x800] ;  /* 0x00080000ab68783b */ /* 0x000e660000004200 */
[----:B------:R-:W-:Y:S02]  /*87a0*/  FADD.FTZ R2, R149, R2 ;  /* 0x0000000295027221 */ /* 0x000fe40000010000 */
[----:B------:R-:W-:Y:S02]  /*87b0*/  FADD.FTZ R0, R154, R0 ;  /* 0x000000009a007221 */ /* 0x000fe40000010000 */
[C---:B------:R-:W-:Y:S04]  /*87c0*/  HMMA.16816.F32.BF16 R12, R100.reuse, R108, R12 ;  /* 0x0000006c640c723c */ /* 0x040fe8000004180c */
[----:B------:R-:W-:Y:S02]  /*87d0*/  FADD.FTZ R2, R147, R2 ;  /* 0x0000000293027221 */ /* 0x000fe40000010000 */
[C---:B------:R-:W-:Y:S02]  /*87e0*/  FADD.FTZ R0, R153.reuse, R0 ;  /* 0x0000000099007221 */ /* 0x040fe40000010000 */
        /* <DEDUP_REMOVED lines=116> */
.L_x_4252:
[----:B------:R-:W-:-:S13]  /*8f30*/  ISETP.GE.AND P0, PT, R180, R189, PT ;  /* 0x000000bdb400720c */ /* 0x000fda0003f06270 */
[----:B------:R-:W-:Y:S05]  /*8f40*/  @!P0 BRA `(.L_x_4264) ;  /* 0x00002ce000008947 */ /* 0x000fea0003800000 */
[----:B------:R-:W-:Y:S02]  /*8f50*/  MOV R131, R12 ;  /* 0x0000000c00837202 */ /* 0x000fe40000000f00 */
[----:B------:R-:W-:Y:S02]  /*8f60*/  MOV R130, R129 ;  /* 0x0000008100827202 */ /* 0x000fe40000000f00 */
.L_x_4271:
        /* <DEDUP_REMOVED lines=22> */
[C---:B------:R-:W-:Y:S01]  /*90d0*/  IMAD.SHL.U32 R15, R187.reuse, 0x2, RZ ;  /* 0x00000002bb0f7824 */ /* 0x040fe200078e00ff */
[----:B------:R-:W-:Y:S01]  /*90e0*/  IADD3 R0, P0, R198, R2, RZ ;  /* 0x00000002c6007210 */ /* 0x000fe20007f1e0ff */
[----:B------:R1:W2:Y:S01]  /*90f0*/  LDSM.16.M88.4 R32, [R173] ;  /* 0x00000000ad20783b */ /* 0x0002a20000000200 */
[----:B------:R-:W-:Y:S02]  /*9100*/  IADD3 R129, R164, 0x3000, RZ ;  /* 0x00003000a4817810 */ /* 0x000fe40007ffe0ff */
        /* <DEDUP_REMOVED lines=19> */
.L_x_4355:
[----:B------:R-:W5:Y:S01]  /*9240*/  SHFL.IDX PT, R3, R6, RZ, 0x181f ;  /* 0x00181fff06037589 */ /* 0x000f6200000e0000 */
[----:B------:R-:W-:Y:S01]  /*9250*/  ISETP.GE.AND P0, PT, R182, c[0x0][0x1d4], PT ;  /* 0x00007500b6007a0c */ /* 0x000fe20003f06270 */
[----:B------:R-:W-:Y:S01]  /*9260*/  BSSY B0, `(.L_x_4266) ;  /* 0x0000101000007945 */ /* 0x000fe20003800000 */
[----:B------:R-:W-:Y:S02]  /*9270*/  ISETP.GE.AND P4, PT, R187, c[0x0][0x1d4], PT ;  /* 0x00007500bb007a0c */ /* 0x000fe40003f86270 */
[----:B------:R-:W4:Y:S01]  /*9280*/  SHFL.IDX PT, R20, R6, 0x1, 0x181f ;  /* 0x00381f0006147f89 */ /* 0x000f2200000e0000 */
[----:B------:R-:W-:Y:S04]  /*9290*/  SEL R177, RZ, 0x10, P0 ;  /* 0x00000010ffb17807 */ /* 0x000fe80000000000 */
[----:B------:R-:W3:Y:S01]  /*92a0*/  SHFL.IDX PT, R21, R7, 0x1, 0x181f ;  /* 0x00381f0007157f89 */ /* 0x000ee200000e0000 */
[C---:B-----5:R-:W-:Y:S05]  /*92b0*/  IADD3 R4, P2, R3.reuse, R12, RZ ;  /* 0x0000000c03047210 */ /* 0x060fea0007f5e0ff */
[C-C-:B---3--:R-:W-:Y:S05]  /*92c0*/  IMAD.X R5, R2.reuse, 0x1, R13.reuse, P2 ;  /* 0x0000000102057824 */ /* 0x148fea00010e060d */
[----:B------:R3:W-:Y:S02]  /*92d0*/  LDGSTS.E.BYPASS.LTC128B.128 [R179+0x100], [R4.64], !P0 ;  /* 0x0010000004b37fae */ /* 0x0007e4000c101d46 */
[----:B---3--:R-:W-:Y:S05]  /*92e0*/  IADD3 R4, P2, R3, R15, RZ ;  /* 0x0000000f03047210 */ /* 0x008fea0007f5e0ff */
[----:B------:R-:W-:Y:S01]  /*92f0*/  IMAD.X R5, R2, 0x1, R14, P2 ;  /* 0x0000000102057824 */ /* 0x000fe200010e060e */
[----:B------:R-:W-:Y:S04]  /*9300*/  ISETP.GE.AND P2, PT, R188, c[0x0][0x1d4], PT ;  /* 0x00007500bc007a0c */ /* 0x000fe80003f46270 */
[----:B------:R3:W-:Y:S02]  /*9310*/  LDGSTS.E.BYPASS.LTC128B.128 [R179+0x2100], [R4.64], !P4 ;  /* 0x0210000004b37fae */ /* 0x0007e4000e101d46 */
[----:B---3--:R-:W-:Y:S02]  /*9320*/  IADD3 R5, -R177, 0x10, RZ ;  /* 0x00000010b1057810 */ /* 0x008fe40007ffe1ff */
[----:B------:R-:W-:Y:S02]  /*9330*/  IADD3 R4, P5, R3, R28, RZ ;  /* 0x0000001c03047210 */ /* 0x000fe40007fbe0ff */
[----:B------:R-:W-:Y:S04]  /*9340*/  LOP3.LUT R5, R5, 0xf, RZ, 0xc0, !PT ;  /* 0x0000000f05057812 */ /* 0x000fe800078ec0ff */
[-C--:B----4-:R-:W-:Y:S01]  /*9350*/  IADD3 R12, P6, P0, R5, R20.reuse, R12 ;  /* 0x00000014050c7210 */ /* 0x090fe200078de00c */
[----:B------:R-:W-:Y:S01]  /*9360*/  IMAD.X R5, R2, 0x1, R22, P5 ;  /* 0x0000000102057824 */ /* 0x000fe200028e0616 */
[----:B------:R-:W-:Y:S02]  /*9370*/  ISETP.NE.U32.AND P5, PT, R177, RZ, PT ;  /* 0x000000ffb100720c */ /* 0x000fe40003fa5070 */
[----:B------:R-:W-:Y:S02]  /*9380*/  SEL R2, RZ, 0x10, P4 ;  /* 0x00000010ff027807 */ /* 0x000fe40002000000 */
        /* <DEDUP_REMOVED lines=38> */
[----:B------:R-:W4:Y:S05]  /*95f0*/  LDSM.16.M88.4 R140, [R167+0x1000] ;  /* 0x00100000a78c783b */ /* 0x000f2a0000000200 */
[----:B------:R-:W-:Y:S02]  /*9600*/  LDSM.16.M88.4 R156, [R129] ;  /* 0x00000000819c783b */ /* 0x000fe40000000200 */
[C---:B--2---:R-:W-:Y:S08]  /*9610*/  HMMA.16816.F32.BF16 R4, R136.reuse, R144, R4 ;  /* 0x000000908804723c */ /* 0x044ff00000041804 */
        /* <DEDUP_REMOVED lines=10> */
[----:B------:R-:W3:Y:S05]  /*96c0*/  LDSM.16.M88.4 R136, [R166+-0x3000] ;  /* 0xffd00000a688783b */ /* 0x000eea0000000200 */
[----:B------:R-:W4:Y:S02]  /*96d0*/  LDSM.16.M88.4 R152, [R166+-0x2800] ;  /* 0xffd80000a698783b */ /* 0x000f240000000200 */
        /* <DEDUP_REMOVED lines=11> */
[----:B------:R-:W3:Y:S05]  /*9790*/  LDSM.16.M88.4 R140, [R165+0x3000] ;  /* 0x00300000a58c783b */ /* 0x000eea0000000200 */
[----:B------:R-:W4:Y:S02]  /*97a0*/  LDSM.16.M88.4 R152, [R165+0x3800] ;  /* 0x00380000a598783b */ /* 0x000f240000000200 */
        /* <DEDUP_REMOVED lines=11> */
[----:B------:R-:W3:Y:S05]  /*9860*/  LDSM.16.M88.4 R136, [R160] ;  /* 0x00000000a088783b */ /* 0x000eea0000000200 */
[----:B------:R-:W-:Y:S02]  /*9870*/  LDSM.16.M88.4 R152, [R167+0x2800] ;  /* 0x00280000a798783b */ /* 0x000fe40000000200 */
        /* <DEDUP_REMOVED lines=11> */
[----:B------:R-:W3:Y:S05]  /*9930*/  LDSM.16.M88.4 R136, [R167+0x3800] ;  /* 0x00380000a788783b */ /* 0x000eea0000000200 */
[----:B------:R-:W-:Y:S02]  /*9940*/  LDSM.16.M88.4 R140, [R175+0x4000] ;  /* 0x00400000af8c783b */ /* 0x000fe40000000200 */
[C---:B--2---:R-:W-:Y:S08]  /*9950*/  HMMA.16816.F32.BF16 R4, R144.reuse, R148, R4 ;  /* 0x000000949004723c */ /* 0x044ff00000041804 */
        /* <DEDUP_REMOVED lines=10> */
[----:B------:R-:W3:Y:S05]  /*9a00*/  LDSM.16.M88.4 R136, [R166+-0x800] ;  /* 0xfff80000a688783b */ /* 0x000eea0000000200 */
[----:B------:R-:W-:Y:S02]  /*9a10*/  LDSM.16.M88.4 R144, [R173+0x8000] ;  /* 0x00800000ad90783b */ /* 0x000fe40000000200 */
[C---:B--2---:R-:W-:Y:S08]  /*9a20*/  HMMA.16816.F32.BF16 R4, R140.reuse, R148, R4 ;  /* 0x000000948c04723c */ /* 0x044ff00000041804 */
        /* <DEDUP_REMOVED lines=14> */
[----:B------:R-:W2:Y:S07]  /*9b10*/  LDSM.16.M88.4 R148, [R161] ;  /* 0x00000000a194783b */ /* 0x000eae0000000200 */
[C---:B-----5:R-:W-:Y:S08]  /*9b20*/  HMMA.16816.F32.BF16 R12, R144.reuse, R152, R12 ;  /* 0x00000098900c723c */ /* 0x060ff0000004180c */
[C---:B------:R-:W-:Y:S01]  /*9b30*/  HMMA.16816.F32.BF16 R16, R144.reuse, R154, R16 ;  /* 0x0000009a9010723c */ /* 0x040fe20000041810 */
[----:B------:R-:W5:Y:S05]  /*9b40*/  LDSM.16.M88.4 R152, [R162] ;  /* 0x00000000a298783b */ /* 0x000f6a0000000200 */
[----:B------:R-:W1:Y:S02]  /*9b50*/  LDSM.16.M88.4 R160, [R163] ;  /* 0x00000000a3a0783b */ /* 0x000e640000000200 */
[C---:B----4-:R-:W-:Y:S08]  /*9b60*/  HMMA.16816.F32.BF16 R20, R144.reuse, R156, R20 ;  /* 0x0000009c9014723c */ /* 0x050ff00000041814 */
[C---:B------:R-:W-:Y:S01]  /*9b70*/  HMMA.16816.F32.BF16 R24, R144.reuse, R158, R24 ;  /* 0x0000009e9018723c */ /* 0x040fe20000041818 */
[----:B------:R-:W4:Y:S07]  /*9b80*/  LDSM.16.M88.4 R156, [R172] ;  /* 0x00000000ac9c783b */ /* 0x000f2e0000000200 */
[C---:B---3--:R-:W-:Y:S08]  /*9b90*/  HMMA.16816.F32.BF16 R28, R144.reuse, R136, R28 ;  /* 0x00000088901c723c */ /* 0x048ff0000004181c */
[----:B------:R-:W-:Y:S01]  /*9ba0*/  HMMA.16816.F32.BF16 R32, R144, R138, R32 ;  /* 0x0000008a9020723c */ /* 0x000fe20000041820 */
[----:B------:R-:W-:Y:S05]  /*9bb0*/  LDSM.16.M88.4 R136, [R176+0x8000] ;  /* 0x00800000b088783b */ /* 0x000fea0000000200 */
[----:B------:R-:W3:Y:S02]  /*9bc0*/  LDSM.16.M88.4 R144, [R167+0x4000] ;  /* 0x00400000a790783b */ /* 0x000ee40000000200 */
[C---:B--2---:R-:W-:Y:S08]  /*9bd0*/  HMMA.16816.F32.BF16 R4, R140.reuse, R148, R4 ;  /* 0x000000948c04723c */ /* 0x044ff00000041804 */
[C---:B------:R-:W-:Y:S01]  /*9be0*/  HMMA.16816.F32.BF16 R8, R140.reuse, R150, R8 ;  /* 0x000000968c08723c */ /* 0x040fe20000041808 */
[----:B------:R-:W2:Y:S07]  /*9bf0*/  LDSM.16.M88.4 R148, [R167+0x4800] ;  /* 0x00480000a794783b */ /* 0x000eae0000000200 */
[C---:B-----5:R-:W-:Y:S08]  /*9c00*/  HMMA.16816.F32.BF16 R12, R140.reuse, R152, R12 ;  /* 0x000000988c0c723c */ /* 0x060ff0000004180c */
[C---:B------:R-:W-:Y:S01]  /*9c10*/  HMMA.16816.F32.BF16 R16, R140.reuse, R154, R16 ;  /* 0x0000009a8c10723c */ /* 0x040fe20000041810 */
[----:B------:R-:W5:Y:S07]  /*9c20*/  LDSM.16.M88.4 R152, [R167+0x5000] ;  /* 0x00500000a798783b */ /* 0x000f6e0000000200 */
[C---:B-1----:R-:W-:Y:S08]  /*9c30*/  HMMA.16816.F32.BF16 R20, R140.reuse, R160, R20 ;  /* 0x000000a08c14723c */ /* 0x042ff00000041814 */
[C---:B------:R-:W-:Y:S01]  /*9c40*/  HMMA.16816.F32.BF16 R24, R140.reuse, R162, R24 ;  /* 0x000000a28c18723c */ /* 0x040fe20000041818 */
[----:B------:R-:W1:Y:S07]  /*9c50*/  LDSM.16.M88.4 R160, [R167+0x5800] ;  /* 0x00580000a7a0783b */ /* 0x000e6e0000000200 */
[C---:B----4-:R-:W-:Y:S08]  /*9c60*/  HMMA.16816.F32.BF16 R28, R140.reuse, R156, R28 ;  /* 0x0000009c8c1c723c */ /* 0x050ff0000004181c */
[----:B------:R-:W-:Y:S01]  /*9c70*/  HMMA.16816.F32.BF16 R32, R140, R158, R32 ;  /* 0x0000009e8c20723c */ /* 0x000fe20000041820 */
[----:B------:R-:W-:Y:S05]  /*9c80*/  LDSM.16.M88.4 R140, [R175+0x8000] ;  /* 0x00800000af8c783b */ /* 0x000fea0000000200 */
[----:B------:R-:W-:Y:S02]  /*9c90*/  LDSM.16.M88.4 R156, [R166+0x1800] ;  /* 0x00180000a69c783b */ /* 0x000fe40000000200 */
[C---:B---3--:R-:W-:Y:S08]  /*9ca0*/  HMMA.16816.F32.BF16 R4, R136.reuse, R144, R4 ;  /* 0x000000908804723c */ /* 0x048ff00000041804 */
[C---:B------:R-:W-:Y:S01]  /*9cb0*/  HMMA.16816.F32.BF16 R8, R136.reuse, R146, R8 ;  /* 0x000000928808723c */ /* 0x040fe20000041808 */
[----:B------:R-:W3:Y:S07]  /*9cc0*/  LDSM.16.M88.4 R144, [R166] ;  /* 0x00000000a690783b */ /* 0x000eee0000000200 */
[C---:B--2---:R-:W-:Y:S08]  /*9cd0*/  HMMA.16816.F32.BF16 R12, R136.reuse, R148, R12 ;  /* 0x00000094880c723c */ /* 0x044ff0000004180c */
[C---:B------:R-:W-:Y:S01]  /*9ce0*/  HMMA.16816.F32.BF16 R16, R136.reuse, R150, R16 ;  /* 0x000000968810723c */ /* 0x040fe20000041810 */
[----:B------:R-:W2:Y:S07]  /*9cf0*/  LDSM.16.M88.4 R148, [R166+0x800] ;  /* 0x00080000a694783b */ /* 0x000eae0000000200 */
[C---:B-----5:R-:W-:Y:S08]  /*9d00*/  HMMA.16816.F32.BF16 R20, R136.reuse, R152, R20 ;  /* 0x000000988814723c */ /* 0x060ff00000041814 */
[C---:B------:R-:W-:Y:S01]  /*9d10*/  HMMA.16816.F32.BF16 R24, R136.reuse, R154, R24 ;  /* 0x0000009a8818723c */ /* 0x040fe20000041818 */
[----:B------:R-:W4:Y:S01]  /*9d20*/  LDSM.16.M88.4 R152, [R166+0x1000] ;  /* 0x00100000a698783b */ /* 0x000f220000000200 */
[----:B------:R-:W-:Y:S04]  /*9d30*/  DEPBAR.LE SB0, 0x0 ;  /* 0x000080000000791a */ /* 0x000fe80000000000 */
[----:B------:R-:W-:Y:S02]  /*9d40*/  BAR.SYNC.DEFER_BLOCKING 0x0 ;  /* 0x0000000000007b1d */ /* 0x000fe40000010000 */
[C---:B-1----:R-:W-:Y:S08]  /*9d50*/  HMMA.16816.F32.BF16 R28, R136.reuse, R160, R28 ;  /* 0x000000a0881c723c */ /* 0x042ff0000004181c */
[----:B------:R-:W-:Y:S08]  /*9d60*/  HMMA.16816.F32.BF16 R32, R136, R162, R32 ;  /* 0x000000a28820723c */ /* 0x000ff00000041820 */
[C---:B---3--:R-:W-:Y:S08]  /*9d70*/  HMMA.16816.F32.BF16 R4, R140.reuse, R144, R4 ;  /* 0x000000908c04723c */ /* 0x048ff00000041804 */
[C---:B------:R-:W-:Y:S08]  /*9d80*/  HMMA.16816.F32.BF16 R8, R140.reuse, R146, R8 ;  /* 0x000000928c08723c */ /* 0x040ff00000041808 */
[C---:B--2---:R-:W-:Y:S08]  /*9d90*/  HMMA.16816.F32.BF16 R12, R140.reuse, R148, R12 ;  /* 0x000000948c0c723c */ /* 0x044ff0000004180c */
[C---:B------:R-:W-:Y:S08]  /*9da0*/  HMMA.16816.F32.BF16 R16, R140.reuse, R150, R16 ;  /* 0x000000968c10723c */ /* 0x040ff00000041810 */
[C---:B----4-:R-:W-:Y:S08]  /*9db0*/  HMMA.16816.F32.BF16 R20, R140.reuse, R152, R20 ;  /* 0x000000988c14723c */ /* 0x050ff00000041814 */
        /* <DEDUP_REMOVED lines=42> */
.L_x_4356:
        /* <DEDUP_REMOVED lines=18> */
.L_x_4357:
        /* <DEDUP_REMOVED lines=15> */
.L_x_4267:
[----:B------:R-:W-:Y:S05]  /*a270*/  BSYNC B0 ;  /* 0x0000000000007941 */ /* 0x000fea0003800000 */
.L_x_4266:
        /* <DEDUP_REMOVED lines=41> */
.L_x_4358:
[C---:B------:R-:W-:Y:S01]  /*a510*/  FADD.FTZ R2, -R129.reuse, R130 ;  /* 0x0000008281027221 */ /* 0x040fe20000010100 */
[----:B------:R-:W-:Y:S01]  /*a520*/  WARPSYNC 0xffffffff ;  /* 0xffffffff00007948 */ /* 0x000fe20003800000 */
[----:B------:R-:W-:Y:S01]  /*a530*/  FMUL.FTZ R130, R129, c[0x0][0x2d0] ;  /* 0x0000b40081827a20 */ /* 0x000fe20000410000 */
[----:B------:R-:W-:Y:S01]  /*a540*/  ISETP.GT.AND P0, PT, R180, R189, PT ;  /* 0x000000bdb400720c */ /* 0x000fe20003f04270 */
[----:B------:R-:W-:Y:S02]  /*a550*/  FMUL.FTZ R2, R2, c[0x0][0x2d0] ;  /* 0x0000b40002027a20 */ /* 0x000fe40000410000 */
        /* <DEDUP_REMOVED lines=8> */
[----:B------:R-:W2:Y:S01]  /*a5e0*/  MUFU.EX2 R2, R2 ;  /* 0x0000000200027308 */ /* 0x000ea20000000800 */
[--C-:B------:R-:W-:Y:S02]  /*a5f0*/  FFMA.FTZ R139, R24, c[0x0][0x2d0], -R130.reuse ;  /* 0x0000b400188b7a23 */ /* 0x100fe40000010882 */
[--C-:B------:R-:W-:Y:S07]  /*a600*/  FFMA.FTZ R143, R32, c[0x0][0x2d0], -R130.reuse ;  /* 0x0000b400208f7a23 */ /* 0x100fee0000010882 */
[----:B------:R-:W-:Y:S01]  /*a610*/  MUFU.EX2 R32, R136 ;  /* 0x0000008800207308 */ /* 0x000fe20000000800 */
[--C-:B-1----:R-:W-:Y:S09]  /*a620*/  FFMA.FTZ R3, R5, c[0x0][0x2d0], -R130.reuse ;  /* 0x0000b40005037a23 */ /* 0x102ff20000010882 */
[----:B------:R1:W5:Y:S10]  /*a630*/  MUFU.EX2 R142, R3 ;  /* 0x00000003008e7308 */ /* 0x0003740000000800 */
[----:B------:R-:W-:Y:S10]  /*a640*/  MUFU.EX2 R136, R141 ;  /* 0x0000008d00887308 */ /* 0x000ff40000000800 */
[----:B------:R-:W-:Y:S01]  /*a650*/  MUFU.EX2 R141, R138 ;  /* 0x0000008a008d7308 */ /* 0x000fe20000000800 */
[--C-:B-1----:R-:W-:Y:S09]  /*a660*/  FFMA.FTZ R3, R8, c[0x0][0x2d0], -R130.reuse ;  /* 0x0000b40008037a23 */ /* 0x102ff20000010882 */
[----:B------:R1:W-:Y:S10]  /*a670*/  MUFU.EX2 R146, R3 ;  /* 0x0000000300927308 */ /* 0x0003f40000000800 */
[----:B------:R-:W-:Y:S10]  /*a680*/  MUFU.EX2 R140, R140 ;  /* 0x0000008c008c7308 */ /* 0x000ff40000000800 */
[----:B------:R-:W-:Y:S01]  /*a690*/  MUFU.EX2 R139, R139 ;  /* 0x0000008b008b7308 */ /* 0x000fe20000000800 */
[----:B-1--4-:R-:W-:Y:S01]  /*a6a0*/  FMNMX.FTZ R3, R0, R128, !PT ;  /* 0x0000008000037209 */ /* 0x012fe20007810000 */
[--C-:B------:R-:W-:Y:S02]  /*a6b0*/  FFMA.FTZ R0, R9, c[0x0][0x2d0], -R130.reuse ;  /* 0x0000b40009007a23 */ /* 0x100fe40000010882 */
[----:B---3--:R-:W-:Y:S02]  /*a6c0*/  FFMA.FTZ R128, R16, c[0x0][0x2d0], -R130 ;  /* 0x0000b40010807a23 */ /* 0x008fe40000010882 */
[----:B------:R-:W-:Y:S04]  /*a6d0*/  FMUL.FTZ R12, R3, c[0x0][0x2d0] ;  /* 0x0000b400030c7a20 */ /* 0x000fe80000410000 */
[----:B------:R1:W-:Y:S01]  /*a6e0*/  MUFU.EX2 R153, R0 ;  /* 0x0000000000997308 */ /* 0x0003e20000000800 */
[--C-:B------:R-:W-:Y:S02]  /*a6f0*/  FFMA.FTZ R6, R6, c[0x0][0x2d0], -R12.reuse ;  /* 0x0000b40006067a23 */ /* 0x100fe4000001080c */
[--C-:B------:R-:W-:Y:S02]  /*a700*/  FFMA.FTZ R7, R7, c[0x0][0x2d0], -R12.reuse ;  /* 0x0000b40007077a23 */ /* 0x100fe4000001080c */
        /* <DEDUP_REMOVED lines=10> */
[----:B------:R-:W-:Y:S02]  /*a7b0*/  FFMA.FTZ R29, R35, c[0x0][0x2d0], -R12 ;  /* 0x0000b400231d7a23 */ /* 0x000fe4000001080c */
[----:B-1----:R-:W-:Y:S02]  /*a7c0*/  FADD.FTZ R0, -R3, R131 ;  /* 0x0000008303007221 */ /* 0x002fe40000010100 */
[--C-:B------:R-:W-:Y:S02]  /*a7d0*/  FFMA.FTZ R131, R13, c[0x0][0x2d0], -R130.reuse ;  /* 0x0000b4000d837a23 */ /* 0x100fe40000010882 */
[----:B------:R-:W-:Y:S01]  /*a7e0*/  FMUL.FTZ R0, R0, c[0x0][0x2d0] ;  /* 0x0000b40000007a20 */ /* 0x000fe20000410000 */
[----:B------:R-:W-:Y:S01]  /*a7f0*/  MUFU.EX2 R138, R23 ;  /* 0x00000017008a7308 */ /* 0x000fe20000000800 */
[--C-:B------:R-:W-:Y:S02]  /*a800*/  FFMA.FTZ R13, R17, c[0x0][0x2d0], -R130.reuse ;  /* 0x0000b400110d7a23 */ /* 0x100fe40000010882 */
[----:B------:R-:W-:Y:S07]  /*a810*/  FFMA.FTZ R130, R33, c[0x0][0x2d0], -R130 ;  /* 0x0000b40021827a23 */ /* 0x000fee0000010882 */
[----:B------:R-:W1:Y:S10]  /*a820*/  MUFU.EX2 R0, R0 ;  /* 0x0000000000007308 */ /* 0x000e740000000800 */
        /* <DEDUP_REMOVED lines=8> */
[----:B------:R4:W-:Y:S10]  /*a8b0*/  MUFU.EX2 R35, R130 ;  /* 0x0000008200237308 */ /* 0x0009f40000000800 */
[----:B------:R-:W-:Y:S10]  /*a8c0*/  MUFU.EX2 R28, R28 ;  /* 0x0000001c001c7308 */ /* 0x000ff40000000800 */
[----:B------:R-:W-:Y:S01]  /*a8d0*/  MUFU.EX2 R29, R29 ;  /* 0x0000001d001d7308 */ /* 0x000fe20000000800 */
[----:B----4-:R-:W-:Y:S01]  /*a8e0*/  MOV R130, R129 ;  /* 0x0000008100827202 */ /* 0x010fe20000000f00 */
[----:B--2---:R-:W-:Y:S01]  /*a8f0*/  FMUL.FTZ R4, R2, R132 ;  /* 0x0000008402047220 */ /* 0x004fe20000410000 */
[----:B-----5:R-:W-:Y:S01]  /*a900*/  F2FP.BF16.PACK_AB R8, R142, R137 ;  /* 0x000000898e08723e */ /* 0x020fe200000010ff */
[----:B------:R-:W-:Y:S02]  /*a910*/  FMUL.FTZ R5, R2, R133 ;  /* 0x0000008502057220 */ /* 0x000fe40000410000 */
[C---:B-1----:R-:W-:Y:S02]  /*a920*/  FMUL.FTZ R6, R0.reuse, R134 ;  /* 0x0000008600067220 */ /* 0x042fe40000410000 */
[----:B------:R-:W-:Y:S02]  /*a930*/  FMUL.FTZ R7, R0, R135 ;  /* 0x0000008700077220 */ /* 0x000fe40000410000 */
[----:B------:R-:W1:Y:S01]  /*a940*/  LDSM.16.MT88.4 R132, [R168] ;  /* 0x00000000a884783b */ /* 0x000e620000004200 */
[C---:B------:R-:W-:Y:S02]  /*a950*/  FFMA.FTZ R16, R2.reuse, R185, R137 ;  /* 0x000000b902107223 */ /* 0x040fe40000010089 */
        /* <DEDUP_REMOVED lines=47> */
[--C-:B------:R-:W-:Y:S01]  /*ac50*/  FFMA.FTZ R2, R10, c[0x0][0x2d0], -R12.reuse ;  /* 0x0000b4000a027a23 */ /* 0x100fe2000001080c */
[----:B------:R-:W-:Y:S01]  /*ac60*/  F2FP.BF16.PACK_AB R10, R153, R146 ;  /* 0x00000092990a723e */ /* 0x000fe200000010ff */
        /* <DEDUP_REMOVED lines=47> */
[----:B------:R-:W-:Y:S01]  /*af60*/  FFMA.FTZ R24, R0, R186, R9 ;  /* 0x000000ba00187223 */ /* 0x000fe20000010009 */
[----:B---3--:R-:W-:Y:S01]  /*af70*/  F2FP.BF16.PACK_AB R9, R33, R9 ;  /* 0x000000092109723e */ /* 0x008fe200000010ff */
[--C-:B------:R-:W-:Y:S02]  /*af80*/  FFMA.FTZ R0, R11, c[0x0][0x2d0], -R12.reuse ;  /* 0x0000b4000b007a23 */ /* 0x100fe4000001080c */
[--C-:B--2---:R-:W-:Y:S02]  /*af90*/  FFMA.FTZ R2, R18, c[0x0][0x2d0], -R12.reuse ;  /* 0x0000b40012027a23 */ /* 0x104fe4000001080c */
[----:B------:R-:W2:Y:S02]  /*afa0*/  MUFU.EX2 R148, R0 ;  /* 0x0000000000947308 */ /* 0x000ea40000000800 */
[----:B--2---:R-:W-:Y:S01]  /*afb0*/  F2FP.BF16.PACK_AB R11, R148, R147 ;  /* 0x00000093940b723e */ /* 0x004fe200000010ff */
[--C-:B------:R-:W-:Y:S07]  /*afc0*/  FFMA.FTZ R0, R14, c[0x0][0x2d0], -R12.reuse ;  /* 0x0000b4000e007a23 */ /* 0x100fee000001080c */
[----:B------:R2:W-:Y:S01]  /*afd0*/  MUFU.EX2 R149, R0 ;  /* 0x0000000000957308 */ /* 0x0005e20000000800 */
[C---:B-1----:R-:W-:Y:S08]  /*afe0*/  HMMA.16816.F32.BF16 R4, R8.reuse, R132, R4 ;  /* 0x000000840804723c */ /* 0x042ff00000041804 */
[C---:B------:R-:W-:Y:S01]  /*aff0*/  HMMA.16816.F32.BF16 R100, R8.reuse, R134, R100 ;  /* 0x000000860864723c */ /* 0x040fe20000041864 */
[----:B------:R-:W1:Y:S03]  /*b000*/  LDSM.16.MT88.4 R132, [R169] ;  /* 0x00000000a984783b */ /* 0x000e660000004200 */
[----:B--2---:R-:W-:Y:S05]  /*b010*/  FFMA.FTZ R0, R15, c[0x0][0x2d0], -R12 ;  /* 0x0000b4000f007a23 */ /* 0x004fea000001080c */
[----:B------:R-:W-:Y:S01]  /*b020*/  LDSM.16.MT88.4 R12, [R168+0x800] ;  /* 0x00080000a80c783b */ /* 0x000fe20000004200 */
        /* <DEDUP_REMOVED lines=31> */
[----:B------:R1:W2:Y:S07]  /*b220*/  MUFU.EX2 R133, R0 ;  /* 0x0000000000857308 */ /* 0x0002ae0000000800 */
[----:B------:R-:W-:Y:S03]  /*b230*/  HMMA.16816.F32.BF16 R96, R8, R134, R96 ;  /* 0x000000860860723c */ /* 0x000fe60000041860 */
[----:B------:R3:W-:Y:S04]  /*b240*/  MUFU.EX2 R132, R2 ;  /* 0x0000000200847308 */ /* 0x0007e80000000800 */
[----:B------:R-:W-:Y:S02]  /*b250*/  F2FP.BF16.PACK_AB R8, R150, R32 ;  /* 0x000000209608723e */ /* 0x000fe400000010ff */
[----:B------:R-:W-:Y:S03]  /*b260*/  F2FP.BF16.PACK_AB R10, R152, R151 ;  /* 0x00000097980a723e */ /* 0x000fe600000010ff */
[----:B-1----:R-:W-:Y:S01]  /*b270*/  FADD.FTZ R0, R142, R16 ;  /* 0x000000108e007221 */ /* 0x002fe20000010000 */
[----:B--2---:R-:W-:Y:S01]  /*b280*/  F2FP.BF16.PACK_AB R9, R133, R149 ;  /* 0x000000958509723e */ /* 0x004fe200000010ff */
[----:B------:R-:W1:Y:S01]  /*b290*/  MUFU.EX2 R142, R20 ;  /* 0x00000014008e7308 */ /* 0x000e620000000800 */
[----:B------:R-:W2:Y:S01]  /*b2a0*/  LDSM.16.MT88.4 R16, [R169+0x800] ;  /* 0x00080000a910783b */ /* 0x000ea20000004200 */
[----:B------:R-:W-:Y:S04]  /*b2b0*/  FADD.FTZ R0, R146, R0 ;  /* 0x0000000092007221 */ /* 0x000fe80000010000 */
[----:B------:R-:W-:Y:S02]  /*b2c0*/  FADD.FTZ R0, R153, R0 ;  /* 0x0000000099007221 */ /* 0x000fe40000010000 */
[----:B---3--:R-:W-:Y:S02]  /*b2d0*/  FADD.FTZ R2, R33, R24 ;  /* 0x0000001821027221 */ /* 0x008fe40000010000 */
[----:B------:R-:W-:Y:S02]  /*b2e0*/  MUFU.EX2 R33, R144 ;  /* 0x0000009000217308 */ /* 0x000fe40000000800 */
[----:B------:R-:W-:Y:S04]  /*b2f0*/  FADD.FTZ R2, R147, R2 ;  /* 0x0000000293027221 */ /* 0x000fe80000010000 */
[----:B------:R-:W-:Y:S02]  /*b300*/  FADD.FTZ R24, R148, R2 ;  /* 0x0000000294187221 */ /* 0x000fe40000010000 */
[----:B------:R-:W-:Y:S02]  /*b310*/  FADD.FTZ R2, R32, R0 ;  /* 0x0000000020027221 */ /* 0x000fe40000010000 */
[----:B------:R3:W4:Y:S01]  /*b320*/  MUFU.EX2 R32, R25 ;  /* 0x0000001900207308 */ /* 0x0007220000000800 */
[----:B------:R-:W-:Y:S01]  /*b330*/  FADD.FTZ R0, R149, R24 ;  /* 0x0000001895007221 */ /* 0x000fe20000010000 */
[----:B-1----:R-:W-:Y:S01]  /*b340*/  F2FP.BF16.PACK_AB R11, R142, R132 ;  /* 0x000000848e0b723e */ /* 0x002fe200000010ff */
[----:B------:R-:W-:Y:S06]  /*b350*/  LDSM.16.MT88.4 R20, [R169+0x1000] ;  /* 0x00100000a914783b */ /* 0x000fec0000004200 */
[C---:B------:R-:W-:Y:S08]  /*b360*/  HMMA.16816.F32.BF16 R4, R8.reuse, R12, R4 ;  /* 0x0000000c0804723c */ /* 0x040ff00000041804 */
[C---:B------:R-:W-:Y:S01]  /*b370*/  HMMA.16816.F32.BF16 R100, R8.reuse, R14, R100 ;  /* 0x0000000e0864723c */ /* 0x040fe20000041864 */
[----:B------:R-:W1:Y:S07]  /*b380*/  LDSM.16.MT88.4 R12, [R171+0x800] ;  /* 0x00080000ab0c783b */ /* 0x000e6e0000004200 */
[C---:B--2---:R-:W-:Y:S01]  /*b390*/  HMMA.16816.F32.BF16 R104, R8.reuse, R16, R104 ;  /* 0x000000100868723c */ /* 0x044fe20000041868 */
[----:B---3--:R-:W-:Y:S07]  /*b3a0*/  LDSM.16.MT88.4 R24, [R170+0x1800] ;  /* 0x00180000aa18783b */ /* 0x008fee0000004200 */
        /* <DEDUP_REMOVED lines=70> */
[----:B------:R-:W-:Y:S01]  /*b810*/  HMMA.16816.F32.BF16 R96, R8, R18, R96 ;  /* 0x000000120860723c */ /* 0x000fe20000041860 */
[----:B------:R-:W2:Y:S06]  /*b820*/  LDSM.16.MT88.4 R16, [R171+0x1800] ;  /* 0x00180000ab10783b */ /* 0x000eac0000004200 */
[----:B------:R-:W-:Y:S01]  /*b830*/  FADD.FTZ R8, R150, R2 ;  /* 0x0000000296087221 */ /* 0x000fe20000010000 */
[----:B------:R-:W-:Y:S01]  /*b840*/  F2FP.BF16.PACK_AB R10, R35, R34 ;  /* 0x00000022230a723e */ /* 0x000fe200000010ff */
[----:B------:R-:W-:Y:S03]  /*b850*/  FADD.FTZ R2, R133, R0 ;  /* 0x0000000085027221 */ /* 0x000fe60000010000 */
[----:B----4-:R-:W-:Y:S01]  /*b860*/  F2FP.BF16.PACK_AB R9, R30, R32 ;  /* 0x000000201e09723e */ /* 0x010fe200000010ff */
[----:B------:R-:W-:Y:S01]  /*b870*/  FADD.FTZ R0, R151, R8 ;  /* 0x0000000897007221 */ /* 0x000fe20000010000 */
[----:B------:R-:W-:Y:S01]  /*b880*/  F2FP.BF16.PACK_AB R8, R33, R31 ;  /* 0x0000001f2108723e */ /* 0x000fe200000010ff */
[----:B------:R-:W-:Y:S01]  /*b890*/  FADD.FTZ R2, R132, R2 ;  /* 0x0000000284027221 */ /* 0x000fe20000010000 */
[----:B------:R-:W-:Y:S01]  /*b8a0*/  F2FP.BF16.PACK_AB R11, R29, R28 ;  /* 0x0000001c1d0b723e */ /* 0x000fe200000010ff */
[----:B------:R-:W-:Y:S02]  /*b8b0*/  FADD.FTZ R0, R152, R0 ;  /* 0x0000000098007221 */ /* 0x000fe40000010000 */
[----:B------:R-:W-:Y:S02]  /*b8c0*/  FADD.FTZ R2, R142, R2 ;  /* 0x000000028e027221 */ /* 0x000fe40000010000 */
[----:B------:R-:W-:Y:S02]  /*b8d0*/  FADD.FTZ R0, R136, R0 ;  /* 0x0000000088007221 */ /* 0x000fe40000010000 */
[----:B------:R-:W-:Y:S01]  /*b8e0*/  FADD.FTZ R2, R137, R2 ;  /* 0x0000000289027221 */ /* 0x000fe20000010000 */
[C---:B-1----:R-:W-:Y:S01]  /*b8f0*/  HMMA.16816.F32.BF16 R132, R8.reuse, R12, R4 ;  /* 0x0000000c0884723c */ /* 0x042fe20000041804 */
[----:B------:R-:W1:Y:S02]  /*b900*/  LDSM.16.MT88.4 R4, [R168+0x3800] ;  /* 0x00380000a804783b */ /* 0x000e640000004200 */
[----:B------:R-:W-:Y:S02]  /*b910*/  FADD.FTZ R0, R140, R0 ;  /* 0x000000008c007221 */ /* 0x000fe40000010000 */
[----:B------:R-:W-:Y:S02]  /*b920*/  FADD.FTZ R2, R138, R2 ;  /* 0x000000028a027221 */ /* 0x000fe40000010000 */
[----:B------:R-:W-:Y:S01]  /*b930*/  FADD.FTZ R0, R139, R0 ;  /* 0x000000008b007221 */ /* 0x000fe20000010000 */
[C---:B------:R-:W-:Y:S01]  /*b940*/  HMMA.16816.F32.BF16 R100, R8.reuse, R14, R100 ;  /* 0x0000000e0864723c */ /* 0x040fe20000041864 */
[----:B------:R-:W3:Y:S03]  /*b950*/  LDSM.16.MT88.4 R12, [R169+0x3800] ;  /* 0x00380000a90c783b */ /* 0x000ee60000004200 */
[----:B------:R-:W-:Y:S01]  /*b960*/  FADD.FTZ R2, R131, R2 ;  /* 0x0000000283027221 */ /* 0x000fe20000010000 */
[-C--:B------:R-:W-:Y:S01]  /*b970*/  MOV R131, R3.reuse ;  /* 0x0000000300837202 */ /* 0x080fe20000000f00 */
[----:B------:R-:W-:Y:S02]  /*b980*/  FADD.FTZ R0, R141, R0 ;  /* 0x000000008d007221 */ /* 0x000fe40000010000 */
[C---:B------:R-:W-:Y:S08]  /*b990*/  HMMA.16816.F32.BF16 R104, R8.reuse, R20, R104 ;  /* 0x000000140868723c */ /* 0x040ff00000041868 */
[C---:B------:R-:W-:Y:S01]  /*b9a0*/  HMMA.16816.F32.BF16 R108, R8.reuse, R22, R108 ;  /* 0x00000016086c723c */ /* 0x040fe2000004186c */
[----:B------:R-:W-:Y:S07]  /*b9b0*/  LDSM.16.MT88.4 R20, [R170+0x3800] ;  /* 0x00380000aa14783b */ /* 0x000fee0000004200 */
[C---:B--2---:R-:W-:Y:S08]  /*b9c0*/  HMMA.16816.F32.BF16 R112, R8.reuse, R16, R112 ;  /* 0x000000100870723c */ /* 0x044ff00000041870 */
[C---:B------:R-:W-:Y:S01]  /*b9d0*/  HMMA.16816.F32.BF16 R116, R8.reuse, R18, R116 ;  /* 0x000000120874723c */ /* 0x040fe20000041874 */
[----:B------:R-:W2:Y:S07]  /*b9e0*/  LDSM.16.MT88.4 R16, [R171+0x3800] ;  /* 0x00380000ab10783b */ /* 0x000eae0000004200 */
[C---:B------:R-:W-:Y:S08]  /*b9f0*/  HMMA.16816.F32.BF16 R120, R8.reuse, R24, R120 ;  /* 0x000000180878723c */ /* 0x040ff00000041878 */
        /* <DEDUP_REMOVED lines=25> */
[----:B------:R-:W-:Y:S01]  /*bb90*/  IADD3 R0, R180, -0x1, RZ ;  /* 0xffffffffb4007810 */ /* 0x000fe20007ffe0ff */
[C---:B--2---:R-:W-:Y:S04]  /*bba0*/  HMMA.16816.F32.BF16 R84, R8.reuse, R16, R84 ;  /* 0x000000100854723c */ /* 0x044fe80000041854 */
[----:B------:R-:W-:Y:S01]  /*bbb0*/  FADD.FTZ R185, R35, R4 ;  /* 0x0000000423b97221 */ /* 0x000fe20000010000 */
[----:B------:R-:W-:Y:S01]  /*bbc0*/  MOV R180, R0 ;  /* 0x0000000000b47202 */ /* 0x000fe20000000f00 */
[----:B------:R-:W-:Y:S02]  /*bbd0*/  FADD.FTZ R186, R29, R2 ;  /* 0x000000021dba7221 */ /* 0x000fe40000010000 */
[C---:B------:R-:W-:Y:S08]  /*bbe0*/  HMMA.16816.F32.BF16 R88, R8.reuse, R18, R88 ;  /* 0x000000120858723c */ /* 0x040ff00000041858 */
[C---:B----4-:R-:W-:Y:S08]  /*bbf0*/  HMMA.16816.F32.BF16 R92, R8.reuse, R20, R92 ;  /* 0x00000014085c723c */ /* 0x050ff0000004185c */
[----:B------:R-:W-:Y:S01]  /*bc00*/  HMMA.16816.F32.BF16 R96, R8, R22, R96 ;  /* 0x000000160860723c */ /* 0x000fe20000041860 */
[----:B------:R-:W-:Y:S07]  /*bc10*/  @!UPT UIADD3 URZ, URZ, URZ, URZ ;  /* 0x0000003f3f3ff290 */ /* 0x000fee000fffe03f */
[----:B------:R-:W-:-:S11]  /*bc20*/  @P0 BRA `(.L_x_4271) ;  /* 0xffffd34000000947 */ /* 0x000fd6000383ffff */
.L_x_4264:
[----:B------:R-:W-:Y:S05]  /*bc30*/  BRA.DIV ~URZ, `(.L_x_4272) ;  /* 0x00006b127f007947 */ /* 0x000fea000b800000 */
[----:B------:R1:W2:Y:S02]  /*bc40*/  SHFL.BFLY PT, R0, R185, 0x2, 0x1f ;  /* 0x0c401f00b9007f89 */ /* 0x0002a400000e0000 */
.L_x_4359:
[----:B--2---:R-:W-:Y:S01]  /*bc50*/  FADD.FTZ R4, R0, R185 ;  /* 0x000000b900047221 */ /* 0x004fe20000010000 */
[----:B------:R-:W-:Y:S05]  /*bc60*/  BRA.DIV ~URZ, `(.L_x_4273) ;  /* 0x00006b327f007947 */ /* 0x000fea000b800000 */
[----:B------:R-:W2:Y:S04]  /*bc70*/  SHFL.BFLY PT, R0, R186, 0x2, 0x1f ;  /* 0x0c401f00ba007f89 */ /* 0x000ea800000e0000 */
[----:B------:R-:W3:Y:S01]  /*bc80*/  SHFL.BFLY PT, R2, R4, 0x1, 0x1f ;  /* 0x0c201f0004027f89 */ /* 0x000ee200000e0000 */
[----:B--2---:R-:W-:-:S02]  /*bc90*/  FADD.FTZ R5, R0, R186 ;  /* 0x000000ba00057221 */ /* 0x004fc40000010000 */
[----:B---3--:R-:W-:-:S03]  /*bca0*/  FADD.FTZ R4, R4, R2 ;  /* 0x0000000204047221 */ /* 0x008fc60000010000 */
[----:B------:R2:W3:Y:S04]  /*bcb0*/  SHFL.BFLY PT, R3, R5, 0x1, 0x1f ;  /* 0x0c201f0005037f89 */ /* 0x0004e800000e0000 */
.L_x_4360:
[----:B------:R-:W-:Y:S01]  /*bcc0*/  FSETP.NE.FTZ.AND P1, PT, R4, RZ, PT ;  /* 0x000000ff0400720b */ /* 0x000fe20003f35000 */
[----:B---3--:R-:W-:Y:S01]  /*bcd0*/  FADD.FTZ R3, R3, R5 ;  /* 0x0000000503037221 */ /* 0x008fe20000010000 */
[----:B------:R-:W-:Y:S02]  /*bce0*/  MOV R2, RZ ;  /* 0x000000ff00027202 */ /* 0x000fe40000000f00 */
[----:B------:R-:W-:Y:S02]  /*bcf0*/  MOV R0, RZ ;  /* 0x000000ff00007202 */ /* 0x000fe40000000f00 */
[----:B------:R-:W-:Y:S02]  /*bd00*/  FSETP.NE.FTZ.AND P0, PT, R3, RZ, PT ;  /* 0x000000ff0300720b */ /* 0x000fe40003f15000 */
[----:B------:R-:W-:Y:S02]  /*bd10*/  MOV R23, 0xff800000 ;  /* 0xff80000000177802 */ /* 0x000fe40000000f00 */
[----:B------:R-:W-:-:S03]  /*bd20*/  MOV R22, 0xff800000 ;  /* 0xff80000000167802 */ /* 0x000fc60000000f00 */
[----:B------:R-:W3:Y:S08]  /*bd30*/  @P1 MUFU.LG2 R6, R4 ;  /* 0x0000000400061308 */ /* 0x000ef00000000c00 */
[----:B------:R4:W5:Y:S01]  /*bd40*/  @P1 MUFU.RCP R2, R4 ;  /* 0x0000000400021308 */ /* 0x0009620000001000 */
[----:B---3--:R-:W-:-:S07]  /*bd50*/  @P1 FMUL.FTZ R6, R6, 0.69314718246459960938 ;  /* 0x3f31721806061820 */ /* 0x008fce0000410000 */
[----:B------:R-:W3:Y:S01]  /*bd60*/  @P0 MUFU.RCP R0, R3 ;  /* 0x0000000300000308 */ /* 0x000ee20000001000 */
[----:B----4-:R-:W-:Y:S01]  /*bd70*/  @P1 MOV R4, 0x3f317218 ;  /* 0x3f31721800041802 */ /* 0x010fe20000000f00 */
[C---:B-----5:R-:W-:Y:S02]  /*bd80*/  FMUL.FTZ R34, R2.reuse, R112 ;  /* 0x0000007002227220 */ /* 0x060fe40000410000 */
[----:B------:R-:W-:Y:S02]  /*bd90*/  FMUL.FTZ R35, R2, R113 ;  /* 0x0000007102237220 */ /* 0x000fe40000410000 */
        /* <DEDUP_REMOVED lines=11> */
[----:B------:R-:W-:Y:S01]  /*be50*/  @P1 FFMA.FTZ R23, R4, R129, R6 ;  /* 0x0000008104171223 */ /* 0x000fe20000010006 */
[----:B------:R-:W-:Y:S01]  /*be60*/  MOV R4, 0x1 ;  /* 0x0000000100047802 */ /* 0x000fe20000000f00 */
        /* <DEDUP_REMOVED lines=36> */
[----:B------:R4:W5:Y:S01]  /*c0b0*/  @P0 MUFU.LG2 R2, R3 ;  /* 0x0000000300020308 */ /* 0x0009620000000c00 */
[C---:B---3--:R-:W-:Y:S02]  /*c0c0*/  FMUL.FTZ R124, R0.reuse, R106 ;  /* 0x0000006a007c7220 */ /* 0x048fe40000410000 */
[C---:B------:R-:W-:Y:S02]  /*c0d0*/  FMUL.FTZ R125, R0.reuse, R107 ;  /* 0x0000006b007d7220 */ /* 0x040fe40000410000 */
[----:B------:R-:W-:-:S02]  /*c0e0*/  FMUL.FTZ R84, R0, R102 ;  /* 0x0000006600547220 */ /* 0x000fc40000410000 */
[C---:B------:R-:W-:Y:S02]  /*c0f0*/  FMUL.FTZ R85, R0.reuse, R103 ;  /* 0x0000006700557220 */ /* 0x040fe40000410000 */
[C---:B------:R-:W-:Y:S02]  /*c100*/  FMUL.FTZ R88, R0.reuse, R114 ;  /* 0x0000007200587220 */ /* 0x040fe40000410000 */
[C---:B------:R-:W-:Y:S02]  /*c110*/  FMUL.FTZ R89, R0.reuse, R115 ;  /* 0x0000007300597220 */ /* 0x040fe40000410000 */
[C---:B------:R-:W-:Y:S02]  /*c120*/  FMUL.FTZ R106, R0.reuse, R122 ;  /* 0x0000007a006a7220 */ /* 0x040fe40000410000 */
[C---:B------:R-:W-:Y:S01]  /*c130*/  FMUL.FTZ R107, R0.reuse, R123 ;  /* 0x0000007b006b7220 */ /* 0x040fe20000410000 */
[----:B----4-:R-:W-:Y:S01]  /*c140*/  @P0 MOV R3, 0x3f317218 ;  /* 0x3f31721800030802 */ /* 0x010fe20000000f00 */
        /* <DEDUP_REMOVED lines=44> */
.L_x_4233:
        /* <DEDUP_REMOVED lines=17> */
.L_x_4275:
[----:B------:R-:W-:Y:S05]  /*c520*/  BSYNC B0 ;  /* 0x0000000000007941 */ /* 0x000fea0003800000 */
.L_x_4274:
[----:B------:R-:W-:Y:S01]  /*c530*/  PRMT R0, R0, 0x9910, RZ ;  /* 0x0000991000007816 */ /* 0x000fe200000000ff */
[----:B------:R-:W-:Y:S01]  /*c540*/  BSSY B1, `(.L_x_4276) ;  /* 0x000032c000017945 */ /* 0x000fe20003800000 */
[----:B------:R-:W-:Y:S02]  /*c550*/  IMAD.MOV.U32 R78, RZ, RZ, R208 ;  /* 0x000000ffff4e7224 */ /* 0x000fe400078e00d0 */
[----:B------:R-:W-:-:S13]  /*c560*/  ISETP.NE.AND P0, PT, R0, RZ, PT ;  /* 0x000000ff0000720c */ /* 0x000fda0003f05270 */
[----:B------:R-:W-:Y:S05]  /*c570*/  @!P0 BRA `(.L_x_4277) ;  /* 0x0000260000008947 */ /* 0x000fea0003800000 */
[----:B------:R-:W3:Y:S04]  /*c580*/  LDL R7, [R1+0x8] ;  /* 0x0000080001077983 */ /* 0x000ee80000100800 */
[----:B--2---:R-:W2:Y:S04]  /*c590*/  LDL R5, [R1] ;  /* 0x0000000001057983 */ /* 0x004ea80000100800 */
        /* <DEDUP_REMOVED lines=30> */
[----:B--2---:R2:W-:Y:S01]  /*c780*/  STS [R5], R2 ;  /* 0x0000000205007388 */ /* 0x0045e20000000800 */
[----:B-1----:R-:W-:-:S02]  /*c790*/  F2FP.BF16.PACK_AB R3, R119, R118 ;  /* 0x000000767703723e */ /* 0x002fc400000010ff */
[----:B---3--:R-:W-:-:S03]  /*c7a0*/  F2FP.BF16.PACK_AB R0, R105, R104 ;  /* 0x000000686900723e */ /* 0x008fc600000010ff */
[----:B------:R1:W-:Y:S01]  /*c7b0*/  STS [R5+0x400], R3 ;  /* 0x0004000305007388 */ /* 0x0003e20000000800 */
[----:B--2---:R-:W-:-:S03]  /*c7c0*/  F2FP.BF16.PACK_AB R2, R107, R106 ;  /* 0x0000006a6b02723e */ /* 0x004fc600000010ff */
        /* <DEDUP_REMOVED lines=84> */
.L_x_4278:
        /* <DEDUP_REMOVED lines=112> */
.L_x_4361:
[----:B------:R-:W-:Y:S05]  /*d410*/  BRA.DIV ~URZ, `(.L_x_4281) ;  /* 0x000054f27f007947 */ /* 0x000fea000b800000 */
[----:B------:R4:W2:Y:S02]  /*d420*/  SHFL.IDX PT, R0, R11, RZ, 0x181f ;  /* 0x00181fff0b007589 */ /* 0x0008a400000e0000 */
.L_x_4362:
        /* <DEDUP_REMOVED lines=19> */
.L_x_4283:
[----:B------:R-:W-:Y:S05]  /*d560*/  BSYNC B0 ;  /* 0x0000000000007941 */ /* 0x000fea0003800000 */
.L_x_4282:
[----:B------:R-:W-:Y:S05]  /*d570*/  BRA.DIV ~URZ, `(.L_x_4284) ;  /* 0x000054027f007947 */ /* 0x000fea000b800000 */
[----:B---3--:R3:W4:Y:S04]  /*d580*/  SHFL.IDX PT, R8, R9, 0x1, 0x181f ;  /* 0x00381f0009087f89 */ /* 0x00872800000e0000 */
[----:B--2---:R3:W2:Y:S02]  /*d590*/  SHFL.IDX PT, R0, R11, 0x1, 0x181f ;  /* 0x00381f000b007f89 */ /* 0x0046a400000e0000 */
.L_x_4363:
        /* <DEDUP_REMOVED lines=19> */
.L_x_4286:
[----:B------:R-:W-:Y:S05]  /*d6d0*/  BSYNC B0 ;  /* 0x0000000000007941 */ /* 0x000fea0003800000 */
.L_x_4285:
[----:B------:R-:W-:Y:S05]  /*d6e0*/  BRA.DIV ~URZ, `(.L_x_4287) ;  /* 0x000053627f007947 */ /* 0x000fea000b800000 */
[----:B----4-:R4:W3:Y:S02]  /*d6f0*/  SHFL.IDX PT, R8, R9, 0x2, 0x181f ;  /* 0x00581f0009087f89 */ /* 0x0108e400000e0000 */
.L_x_4364:
[----:B------:R-:W-:Y:S05]  /*d700*/  BRA.DIV ~URZ, `(.L_x_4288) ;  /* 0x000053b27f007947 */ /* 0x000fea000b800000 */
[----:B--2---:R2:W4:Y:S02]  /*d710*/  SHFL.IDX PT, R0, R11, 0x2, 0x181f ;  /* 0x00581f000b007f89 */ /* 0x00452400000e0000 */
.L_x_4365:
        /* <DEDUP_REMOVED lines=19> */
.L_x_4290:
[----:B------:R-:W-:Y:S05]  /*d850*/  BSYNC B0 ;  /* 0x0000000000007941 */ /* 0x000fea0003800000 */
.L_x_4289:
[----:B------:R-:W-:Y:S05]  /*d860*/  BRA.DIV ~URZ, `(.L_x_4291) ;  /* 0x000052c27f007947 */ /* 0x000fea000b800000 */
[----:B---3--:R3:W2:Y:S04]  /*d870*/  SHFL.IDX PT, R6, R9, 0x3, 0x181f ;  /* 0x00781f0009067f89 */ /* 0x0086a800000e0000 */
[----:B----4-:R3:W4:Y:S02]  /*d880*/  SHFL.IDX PT, R0, R11, 0x3, 0x181f ;  /* 0x00781f000b007f89 */ /* 0x01072400000e0000 */
.L_x_4366:
        /* <DEDUP_REMOVED lines=20> */
.L_x_4279:
        /* <DEDUP_REMOVED lines=32> */
.L_x_4367:
[----:B------:R-:W-:Y:S05]  /*dbd0*/  BRA.DIV ~URZ, `(.L_x_4294) ;  /* 0x000050927f007947 */ /* 0x000fea000b800000 */
[----:B------:R3:W4:Y:S02]  /*dbe0*/  SHFL.IDX PT, R0, R12, RZ, 0x1c1f ;  /* 0x001c1fff0c007589 */ /* 0x00072400000e0000 */
.L_x_4368:
        /* <DEDUP_REMOVED lines=122> */
.L_x_4296:
[----:B------:R-:W-:Y:S05]  /*e390*/  BSYNC B0 ;  /* 0x0000000000007941 */ /* 0x000fea0003800000 */
.L_x_4295:
[----:B------:R-:W-:Y:S05]  /*e3a0*/  BRA.DIV ~URZ, `(.L_x_4297) ;  /* 0x000049327f007947 */ /* 0x000fea000b800000 */
[----:B--2---:R2:W1:Y:S04]  /*e3b0*/  SHFL.IDX PT, R4, R5, 0x1, 0x1c1f ;  /* 0x003c1f0005047f89 */ /* 0x00446800000e0000 */
[----:B----4-:R2:W4:Y:S02]  /*e3c0*/  SHFL.IDX PT, R0, R12, 0x1, 0x1c1f ;  /* 0x003c1f000c007f89 */ /* 0x01052400000e0000 */
.L_x_4369:
        /* <DEDUP_REMOVED lines=123> */
.L_x_4277:
        /* <DEDUP_REMOVED lines=19> */
.L_x_4298:
        /* <DEDUP_REMOVED lines=55> */
.L_x_4300:
[----:B------:R-:W-:Y:S05]  /*f020*/  BSYNC B0 ;  /* 0x0000000000007941 */ /* 0x000fea0003800000 */
.L_x_4299:
        /* <DEDUP_REMOVED lines=34> */
.L_x_4370:
[----:B------:R-:W-:Y:S05]  /*f250*/  BRA.DIV ~URZ, `(.L_x_4302) ;  /* 0x00003bc27f007947 */ /* 0x000fea000b800000 */
[----:B------:R3:W4:Y:S02]  /*f260*/  SHFL.IDX PT, R0, R12, RZ, 0x181f ;  /* 0x00181fff0c007589 */ /* 0x00072400000e0000 */
.L_x_4371:
        /* <DEDUP_REMOVED lines=20> */
.L_x_4304:
[----:B------:R-:W-:Y:S05]  /*f3b0*/  BSYNC B0 ;  /* 0x0000000000007941 */ /* 0x000fea0003800000 */
.L_x_4303:
[----:B------:R-:W-:Y:S05]  /*f3c0*/  BRA.DIV ~URZ, `(.L_x_4305) ;  /* 0x00003ac27f007947 */ /* 0x000fea000b800000 */
[----:B--2---:R2:W1:Y:S04]  /*f3d0*/  SHFL.IDX PT, R8, R9, 0x1, 0x181f ;  /* 0x00381f0009087f89 */ /* 0x00446800000e0000 */
[----:B----4-:R2:W4:Y:S02]  /*f3e0*/  SHFL.IDX PT, R0, R12, 0x1, 0x181f ;  /* 0x00381f000c007f89 */ /* 0x01052400000e0000 */
.L_x_4372:
        /* <DEDUP_REMOVED lines=19> */
.L_x_4307:
[----:B------:R-:W-:Y:S05]  /*f520*/  BSYNC B0 ;  /* 0x0000000000007941 */ /* 0x000fea0003800000 */
.L_x_4306:
[----:B------:R-:W-:Y:S05]  /*f530*/  BRA.DIV ~URZ, `(.L_x_4308) ;  /* 0x00003a227f007947 */ /* 0x000fea000b800000 */
[----:B-1----:R1:W2:Y:S02]  /*f540*/  SHFL.IDX PT, R8, R9, 0x2, 0x181f ;  /* 0x00581f0009087f89 */ /* 0x0022a400000e0000 */
.L_x_4373:
[----:B------:R-:W-:Y:S05]  /*f550*/  BRA.DIV ~URZ, `(.L_x_4309) ;  /* 0x00003a727f007947 */ /* 0x000fea000b800000 */
[----:B----4-:R4:W1:Y:S02]  /*f560*/  SHFL.IDX PT, R0, R12, 0x2, 0x181f ;  /* 0x00581f000c007f89 */ /* 0x01086400000e0000 */
.L_x_4374:
        /* <DEDUP_REMOVED lines=19> */
.L_x_4311:
[----:B------:R-:W-:Y:S05]  /*f6a0*/  BSYNC B0 ;  /* 0x0000000000007941 */ /* 0x000fea0003800000 */
.L_x_4310:
[----:B------:R-:W-:Y:S05]  /*f6b0*/  BRA.DIV ~URZ, `(.L_x_4312) ;  /* 0x000039827f007947 */ /* 0x000fea000b800000 */
[----:B--2---:R2:W3:Y:S04]  /*f6c0*/  SHFL.IDX PT, R8, R9, 0x3, 0x181f ;  /* 0x00781f0009087f89 */ /* 0x0044e800000e0000 */
[----:B-1----:R2:W1:Y:S02]  /*f6d0*/  SHFL.IDX PT, R0, R12, 0x3, 0x181f ;  /* 0x00781f000c007f89 */ /* 0x00246400000e0000 */
.L_x_4375:
        /* <DEDUP_REMOVED lines=18> */
.L_x_4292:
[----:B------:R-:W-:Y:S05]  /*f800*/  BSYNC B1 ;  /* 0x0000000000017941 */ /* 0x000fea0003800000 */
.L_x_4276:
        /* <DEDUP_REMOVED lines=13> */
.L_x_4376:
[----:B------:R-:W-:Y:S05]  /*f8e0*/  BRA.DIV ~URZ, `(.L_x_4315) ;  /* 0x000038927f007947 */ /* 0x000fea000b800000 */
[----:B------:R4:W2:Y:S02]  /*f8f0*/  SHFL.IDX PT, R8, R78, 0x1, 0x1f ;  /* 0x00201f004e087f89 */ /* 0x0008a400000e0000 */
.L_x_4377:
        /* <DEDUP_REMOVED lines=18> */
.L_x_4378:
        /* <DEDUP_REMOVED lines=16> */
.L_x_4379:
[----:B----4-:R-:W-:Y:S01]  /*fb20*/  IMAD R0, R0, c[0x0][0x538], RZ ;  /* 0x00014e0000007a24 */ /* 0x010fe200078e02ff */
[----:B------:R-:W-:Y:S04]  /*fb30*/  BSSY B1, `(.L_x_4318) ;  /* 0x00000c5000017945 */ /* 0x000fe80003800000 */
[----:B--2---:R-:W-:-:S04]  /*fb40*/  IADD3 R8, R0, R8, RZ ;  /* 0x0000000800087210 */ /* 0x004fc80007ffe0ff */
[----:B---3--:R-:W-:-:S13]  /*fb50*/  ISETP.GT.AND P6, PT, R8, R9, PT ;  /* 0x000000090800720c */ /* 0x008fda0003fc4270 */
[----:B------:R-:W-:Y:S05]  /*fb60*/  @P6 BRA `(.L_x_4319) ;  /* 0x0000024000006947 */ /* 0x000fea0003800000 */
.L_x_4323:
        /* <DEDUP_REMOVED lines=16> */
.L_x_4380:
        /* <DEDUP_REMOVED lines=16> */
.L_x_4381:
[----:B--2---:R-:W-:-:S05]  /*fd70*/  IMAD R0, R0, c[0x0][0x538], RZ ;  /* 0x00014e0000007a24 */ /* 0x004fca00078e02ff */
[----:B------:R-:W-:-:S04]  /*fd80*/  IADD3 R8, R0, R8, RZ ;  /* 0x0000000800087210 */ /* 0x000fc80007ffe0ff */
[----:B------:R-:W-:-:S13]  /*fd90*/  ISETP.GT.AND P6, PT, R8, R9, PT ;  /* 0x000000090800720c */ /* 0x000fda0003fc4270 */
[----:B-1----:R-:W-:Y:S05]  /*fda0*/  @!P6 BRA `(.L_x_4323) ;  /* 0xfffffdc00000e947 */ /* 0x002fea000383ffff */
.L_x_4319:
[----:B------:R-:W-:-:S05]  /*fdb0*/  IADD3 R8, -R0, R8, RZ ;  /* 0x0000000800087210 */ /* 0x000fca0007ffe1ff */
[----:B------:R-:W-:-:S05]  /*fdc0*/  IMAD R0, R4, c[0x0][0x538], R8 ;  /* 0x00014e0004007a24 */ /* 0x000fca00078e0208 */
[----:B------:R-:W-:Y:S01]  /*fdd0*/  ISETP.GT.AND P0, PT, R0, R9, PT ;  /* 0x000000090000720c */ /* 0x000fe20003f04270 */
[----:B------:R-:W-:-:S12]  /*fde0*/  BRA.DIV ~URZ, `(.L_x_4324) ;  /* 0x000037f27f007947 */ /* 0x000fd8000b800000 */
[----:B------:R-:W-:-:S04]  /*fdf0*/  VOTE.ANY R5, PT, !P0 ;  /* 0x0000000000057806 */ /* 0x000fc800040e0100 */
.L_x_4382:
[----:B------:R-:W2:Y:S02]  /*fe00*/  POPC R0, R5 ;  /* 0x0000000500007309 */ /* 0x000ea40000000000 */
[----:B--2---:R-:W-:Y:S01]  /*fe10*/  IADD3 R211, R0, R211, RZ ;  /* 0x000000d300d37210 */ /* 0x004fe20007ffe0ff */
[----:B------:R-:W-:Y:S05]  /*fe20*/  BRA.DIV ~URZ, `(.L_x_4325) ;  /* 0x000038027f007947 */ /* 0x000fea000b800000 */
[----:B------:R2:W3:Y:S04]  /*fe30*/  SHFL.IDX PT, R10, R6, R0, 0x1f ;  /* 0x00001f00060a7589 */ /* 0x0004e800000e0000 */
[----:B------:R2:W4:Y:S02]  /*fe40*/  SHFL.IDX PT, R7, R7, R0, 0x1f ;  /* 0x00001f0007077589 */ /* 0x00052400000e0000 */
.L_x_4383:
[----:B------:R-:W-:Y:S01]  /*fe50*/  ISETP.NE.AND P0, PT, R5, RZ, PT ;  /* 0x000000ff0500720c */ /* 0x000fe20003f05270 */
[----:B------:R-:W-:-:S12]  /*fe60*/  BSSY B0, `(.L_x_4326) ;  /* 0x0000005000007945 */ /* 0x000fd80003800000 */
[----:B------:R-:W-:Y:S05]  /*fe70*/  @!P0 BRA `(.L_x_4327) ;  /* 0x0000003000008947 */ /* 0x000fea0003800000 */
[----:B--2---:R-:W-:Y:S01]  /*fe80*/  IADD3 R0, R0, -0x1, RZ ;  /* 0xffffffff00007810 */ /* 0x004fe20007ffe0ff */
[----:B------:R-:W-:Y:S05]  /*fe90*/  BRA.DIV ~URZ, `(.L_x_4328) ;  /* 0x000038627f007947 */ /* 0x000fea000b800000 */
[----:B------:R2:W1:Y:S02]  /*fea0*/  SHFL.IDX PT, R11, R4, R0, 0x1f ;  /* 0x00001f00040b7589 */ /* 0x00046400000e0000 */
.L_x_4327:
[----:B------:R-:W-:Y:S05]  /*feb0*/  BSYNC B0 ;  /* 0x0000000000007941 */ /* 0x000fea0003800000 */
.L_x_4326:
        /* <DEDUP_REMOVED lines=66> */
.L_x_4330:
        /* <DEDUP_REMOVED lines=66> */
.L_x_4331:
[----:B------:R-:W-:Y:S05]  /*10700*/  BSYNC B0 ;  /* 0x0000000000007941 */ /* 0x000fea0003800000 */
.L_x_4329:
[----:B------:R-:W-:-:S04]  /*10710*/  LOP3.LUT R0, RZ, R0, RZ, 0x33, !PT ;  /* 0x00000000ff007212 */ /* 0x000fc800078e33ff */
[----:B------:R-:W-:Y:S01]  /*10720*/  IADD3 R209, R0, R10, RZ ;  /* 0x0000000a00d17210 */ /* 0x000fe20007ffe0ff */
[----:B------:R-:W-:Y:S05]  /*10730*/  BRA `(.L_x_4332) ;  /* 0x0000004000007947 */ /* 0x000fea0003800000 */
.L_x_4320:
[----:B------:R-:W-:Y:S01]  /*10740*/  IMAD.MOV.U32 R208, RZ, RZ, R9 ;  /* 0x000000ffffd07224 */ /* 0x000fe200078e0009 */
[----:B------:R-:W-:Y:S01]  /*10750*/  MOV R210, RZ ;  /* 0x000000ff00d27202 */ /* 0x000fe20000000f00 */
[----:B------:R-:W-:Y:S01]  /*10760*/  IMAD.MOV.U32 R209, RZ, RZ, RZ ;  /* 0x000000ffffd17224 */ /* 0x000fe200078e00ff */
[----:B------:R-:W-:Y:S02]  /*10770*/  MOV R211, c[0x0][0x53c] ;  /* 0x00014f0000d37a02 */ /* 0x000fe40000000f00 */
.L_x_4332:
[----:B------:R-:W-:Y:S05]  /*10780*/  BSYNC B1 ;  /* 0x0000000000017941 */ /* 0x000fea0003800000 */
.L_x_4318:
[----:B------:R-:W-:Y:S01]  /*10790*/  WARPSYNC 0xffffffff ;  /* 0xffffffff00007948 */ /* 0x000fe20003800000 */
[----:B------:R-:W-:Y:S01]  /*107a0*/  BAR.SYNC.DEFER_BLOCKING 0x4, 0x100 ;  /* 0x0104000000007b1d */ /* 0x000fe20000010000 */
[----:B------:R-:W-:-:S13]  /*107b0*/  ISETP.NE.AND P0, PT, R12, RZ, PT ;  /* 0x000000ff0c00720c */ /* 0x000fda0003f05270 */
[----:B------:R2:W-:Y:S04]  /*107c0*/  @!P0 STS.128 [0x18100], R208 ;  /* 0x018100d0ff008388 */ /* 0x0005e80000000c00 */
[----:B------:R-:W-:Y:S06]  /*107d0*/  BAR.ARV 0x5, 0x100 ;  /* 0x0144000000007b1d */ /* 0x000fec0000002000 */
.L_x_4313:
[----:B-1----:R-:W-:-:S13]  /*107e0*/  ISETP.GE.AND P0, PT, R211, c[0x0][0x53c], PT ;  /* 0x00014f00d3007a0c */ /* 0x002fda0003f06270 */
[----:B--23--:R-:W-:Y:S01]  /*107f0*/  @P0 CALL.REL.NOINC `(.L_x_4333) ;  /* 0x0000001000000944 */ /* 0x00cfe20003c00000 */
[----:B------:R-:W-:Y:S05]  /*10800*/  BRA `(.L_x_4334) ;  /* 0xffff122000007947 */ /* 0x000fea000383ffff */
.L_x_4333:
[----:B------:R-:W-:Y:S05]  /*10810*/  EXIT ;  /* 0x000000000000794d */ /* 0x000fea0003800000 */
.L_x_4216:
[----:B------:R-:W-:Y:S01]  /*10820*/  IMAD.MOV.U32 R0, RZ, RZ, R5 ;  /* 0x000000ffff007224 */ /* 0x000fe200078e0005 */
[----:B------:R-:W-:Y:S02]  /*10830*/  MOV R2, 0x1 ;  /* 0x0000000100027802 */ /* 0x000fe40000000f00 */
[----:B------:R-:W-:Y:S02]  /*10840*/  MOV R3, 0x10860 ;  /* 0x0001086000037802 */ /* 0x000fe40000000f00 */
[----:B--2---:R-:W-:Y:S05]  /*10850*/  CALL.REL.NOINC `($__internal_72_$__cuda_sm70_shflsync_up_p) ;  /* 0x00002fd000007944 */ /* 0x004fea0003c00000 */
[----:B------:R-:W-:Y:S01]  /*10860*/  MOV R0, R4 ;  /* 0x0000000400007202 */ /* 0x000fe20000000f00 */
[----:B------:R-:W-:Y:S05]  /*10870*/  BRA `(.L_x_4335) ;  /* 0xfffefbc000007947 */ /* 0x000fea000383ffff */
.L_x_4217:
[----:B------:R-:W-:Y:S01]  /*10880*/  IMAD.MOV.U32 R0, RZ, RZ, R5 ;  /* 0x000000ffff007224 */ /* 0x000fe200078e0005 */
[----:B------:R-:W-:Y:S02]  /*10890*/  MOV R2, 0x2 ;  /* 0x0000000200027802 */ /* 0x000fe40000000f00 */
[----:B------:R-:W-:Y:S02]  /*108a0*/  MOV R3, 0x108c0 ;  /* 0x000108c000037802 */ /* 0x000fe40000000f00 */
[----:B--2---:R-:W-:Y:S05]  /*108b0*/  CALL.REL.NOINC `($__internal_72_$__cuda_sm70_shflsync_up_p) ;  /* 0x00002f7000007944 */ /* 0x004fea0003c00000 */
[----:B------:R-:W-:Y:S01]  /*108c0*/  SEL R0, R4, RZ, P4 ;  /* 0x000000ff04007207 */ /* 0x000fe20002000000 */
[----:B------:R-:W-:Y:S01]  /*108d0*/  IMAD.MOV.U32 R2, RZ, RZ, 0x4 ;  /* 0x00000004ff027424 */ /* 0x000fe200078e00ff */
[----:B------:R-:W-:-:S03]  /*108e0*/  MOV R3, 0x10910 ;  /* 0x0001091000037802 */ /* 0x000fc60000000f00 */
[----:B------:R-:W-:Y:S02]  /*108f0*/  IMAD.IADD R0, R5, 0x1, R0 ;  /* 0x0000000105007824 */ /* 0x000fe400078e0200 */
[----:B------:R-:W-:Y:S05]  /*10900*/  CALL.REL.NOINC `($__internal_72_$__cuda_sm70_shflsync_up_p) ;  /* 0x00002f2000007944 */ /* 0x000fea0003c00000 */
        /* <DEDUP_REMOVED lines=12> */
[----:B------:R-:W-:Y:S02]  /*109d0*/  MOV R184, 0x1f ;  /* 0x0000001f00b87802 */ /* 0x000fe40000000f00 */
[----:B------:R-:W-:Y:S01]  /*109e0*/  MOV R3, 0x10a20 ;  /* 0x00010a2000037802 */ /* 0x000fe20000000f00 */
[----:B------:R-:W-:-:S04]  /*109f0*/  IMAD.IADD R4, R0, 0x1, R4 ;  /* 0x0000000100047824 */ /* 0x000fc800078e0204 */
[----:B------:R-:W-:Y:S02]  /*10a00*/  IMAD.MOV.U32 R183, RZ, RZ, R4 ;  /* 0x000000ffffb77224 */ /* 0x000fe400078e0004 */
[----:B------:R-:W-:Y:S05]  /*10a10*/  CALL.REL.NOINC `($__internal_71_$__cuda_sm70_shflsync_idx_p) ;  /* 0x00002db000007944 */ /* 0x000fea0003c00000 */
[----:B------:R-:W-:Y:S01]  /*10a20*/  MOV R0, R183 ;  /* 0x000000b700007202 */ /* 0x000fe20000000f00 */
[----:B------:R-:W-:Y:S05]  /*10a30*/  BRA `(.L_x_4336) ;  /* 0xfffefb0000007947 */ /* 0x000fea000383ffff */
.L_x_4219:
[----:B------:R-:W-:Y:S02]  /*10a40*/  SEL R0, RZ, 0x1, P0 ;  /* 0x00000001ff007807 */ /* 0x000fe40000000000 */
[----:B------:R-:W-:Y:S02]  /*10a50*/  MOV R2, 0x10a70 ;  /* 0x00010a7000027802 */ /* 0x000fe40000000f00 */
[----:B--2---:R-:W-:Y:S05]  /*10a60*/  CALL.REL.NOINC `($__internal_73_$__cuda_sm70_votesync_ballot) ;  /* 0x00002e3000007944 */ /* 0x004fea0003c00000 */
[----:B------:R-:W-:Y:S01]  /*10a70*/  MOV R6, R0 ;  /* 0x0000000000067202 */ /* 0x000fe20000000f00 */
[----:B------:R-:W-:Y:S05]  /*10a80*/  BRA `(.L_x_4337) ;  /* 0xfffefb4000007947 */ /* 0x000fea000383ffff */
.L_x_4220:
[----:B------:R-:W-:Y:S01]  /*10a90*/  IMAD.MOV.U32 R183, RZ, RZ, R9 ;  /* 0x000000ffffb77224 */ /* 0x000fe200078e0009 */
[----:B------:R-:W-:Y:S01]  /*10aa0*/  MOV R2, R0 ;  /* 0x0000000000027202 */ /* 0x000fe20000000f00 */
[----:B------:R-:W-:Y:S01]  /*10ab0*/  IMAD.MOV.U32 R184, RZ, RZ, 0x1f ;  /* 0x0000001fffb87424 */ /* 0x000fe200078e00ff */
[----:B------:R-:W-:Y:S02]  /*10ac0*/  MOV R3, 0x10ae0 ;  /* 0x00010ae000037802 */ /* 0x000fe40000000f00 */
[----:B------:R-:W-:Y:S05]  /*10ad0*/  CALL.REL.NOINC `($__internal_71_$__cuda_sm70_shflsync_idx_p) ;  /* 0x00002cf000007944 */ /* 0x000fea0003c00000 */
[----:B------:R-:W-:Y:S01]  /*10ae0*/  IMAD.MOV.U32 R209, RZ, RZ, R183 ;  /* 0x000000ffffd17224 */ /* 0x000fe200078e00b7 */
[----:B------:R-:W-:Y:S01]  /*10af0*/  MOV R183, R8 ;  /* 0x0000000800b77202 */ /* 0x000fe20000000f00 */
[----:B------:R-:W-:Y:S01]  /*10b00*/  IMAD.MOV.U32 R5, RZ, RZ, RZ ;  /* 0x000000ffff057224 */ /* 0x000fe200078e00ff */
[----:B------:R-:W-:Y:S01]  /*10b10*/  MOV R2, R0 ;  /* 0x0000000000027202 */ /* 0x000fe20000000f00 */
[----:B------:R-:W-:Y:S01]  /*10b20*/  IMAD.MOV.U32 R184, RZ, RZ, 0x1f ;  /* 0x0000001fffb87424 */ /* 0x000fe200078e00ff */
[----:B------:R-:W-:-:S02]  /*10b30*/  MOV R3, 0x10b50 ;  /* 0x00010b5000037802 */ /* 0x000fc40000000f00 */
[----:B------:R-:W-:Y:S05]  /*10b40*/  CALL.REL.NOINC `($__internal_71_$__cuda_sm70_shflsync_idx_p) ;  /* 0x00002c8000007944 */ /* 0x000fea0003c00000 */
[----:B------:R-:W-:Y:S01]  /*10b50*/  MOV R9, R183 ;  /* 0x000000b700097202 */ /* 0x000fe20000000f00 */
[----:B------:R-:W-:Y:S05]  /*10b60*/  BRA `(.L_x_4338) ;  /* 0xfffefac000007947 */ /* 0x000fea000383ffff */
.L_x_4223:
[----:B------:R-:W-:Y:S01]  /*10b70*/  IMAD.MOV.U32 R183, RZ, RZ, R4 ;  /* 0x000000ffffb77224 */ /* 0x000fe200078e0004 */
[----:B------:R-:W-:Y:S01]  /*10b80*/  MOV R2, R0 ;  /* 0x0000000000027202 */ /* 0x000fe20000000f00 */
[----:B------:R-:W-:Y:S01]  /*10b90*/  IMAD.MOV.U32 R184, RZ, RZ, 0x1f ;  /* 0x0000001fffb87424 */ /* 0x000fe200078e00ff */
[----:B------:R-:W-:-:S02]  /*10ba0*/  MOV R3, 0x10bc0 ;  /* 0x00010bc000037802 */ /* 0x000fc40000000f00 */
[----:B--23--:R-:W-:Y:S05]  /*10bb0*/  CALL.REL.NOINC `($__internal_71_$__cuda_sm70_shflsync_idx_p) ;  /* 0x00002c1000007944 */ /* 0x00cfea0003c00000 */
[----:B------:R-:W-:Y:S01]  /*10bc0*/  MOV R5, R183 ;  /* 0x000000b700057202 */ /* 0x000fe20000000f00 */
[----:B------:R-:W-:Y:S05]  /*10bd0*/  BRA `(.L_x_4222) ;  /* 0xfffefab000007947 */ /* 0x000fea000383ffff */
.L_x_4234:
[----:B------:R-:W-:Y:S01]  /*10be0*/  IMAD.MOV.U32 R183, RZ, RZ, R9 ;  /* 0x000000ffffb77224 */ /* 0x000fe200078e0009 */
[----:B------:R-:W-:Y:S01]  /*10bf0*/  MOV R2, RZ ;  /* 0x000000ff00027202 */ /* 0x000fe20000000f00 */
[----:B------:R-:W-:Y:S01]  /*10c00*/  IMAD.MOV.U32 R184, RZ, RZ, 0x181f ;  /* 0x0000181fffb87424 */ /* 0x000fe200078e00ff */
[----:B------:R-:W-:-:S02]  /*10c10*/  MOV R3, 0x10c30 ;  /* 0x00010c3000037802 */ /* 0x000fc40000000f00 */
[----:B-----5:R-:W-:Y:S05]  /*10c20*/  CALL.REL.NOINC `($__internal_71_$__cuda_sm70_shflsync_idx_p) ;  /* 0x00002ba000007944 */ /* 0x020fea0003c00000 */
[----:B------:R-:W-:Y:S01]  /*10c30*/  MOV R8, R183 ;  /* 0x000000b700087202 */ /* 0x000fe20000000f00 */
[----:B------:R-:W-:Y:S05]  /*10c40*/  BRA `(.L_x_4339) ;  /* 0xffff1a9000007947 */ /* 0x000fea000383ffff */
.L_x_4235:
[----:B------:R-:W-:Y:S01]  /*10c50*/  IMAD.MOV.U32 R183, RZ, RZ, R12 ;  /* 0x000000ffffb77224 */ /* 0x000fe200078e000c */
[----:B------:R-:W-:Y:S01]  /*10c60*/  MOV R2, RZ ;  /* 0x000000ff00027202 */ /* 0x000fe20000000f00 */
[----:B------:R-:W-:Y:S01]  /*10c70*/  IMAD.MOV.U32 R184, RZ, RZ, 0x181f ;  /* 0x0000181fffb87424 */ /* 0x000fe200078e00ff */
[----:B------:R-:W-:-:S02]  /*10c80*/  MOV R3, 0x10ca0 ;  /* 0x00010ca000037802 */ /* 0x000fc40000000f00 */
[----:B-12--5:R-:W-:Y:S05]  /*10c90*/  CALL.REL.NOINC `($__internal_71_$__cuda_sm70_shflsync_idx_p) ;  /* 0x00002b3000007944 */ /* 0x026fea0003c00000 */
[----:B------:R-:W-:Y:S01]  /*10ca0*/  MOV R0, R183 ;  /* 0x000000b700007202 */ /* 0x000fe20000000f00 */
[----:B------:R-:W-:Y:S05]  /*10cb0*/  BRA `(.L_x_4340) ;  /* 0xffff1a4000007947 */ /* 0x000fea000383ffff */
.L_x_4238:
[----:B------:R-:W-:Y:S01]  /*10cc0*/  IMAD.MOV.U32 R183, RZ, RZ, R9 ;  /* 0x000000ffffb77224 */ /* 0x000fe200078e0009 */
[----:B--2---:R-:W-:Y:S01]  /*10cd0*/  MOV R2, 0x1 ;  /* 0x0000000100027802 */ /* 0x004fe20000000f00 */
[----:B------:R-:W-:Y:S01]  /*10ce0*/  IMAD.MOV.U32 R184, RZ, RZ, 0x181f ;  /* 0x0000181fffb87424 */ /* 0x000fe200078e00ff */
[----:B------:R-:W-:-:S02]  /*10cf0*/  MOV R3, 0x10d10 ;  /* 0x00010d1000037802 */ /* 0x000fc40000000f00 */
[----:B-1-345:R-:W-:Y:S05]  /*10d00*/  CALL.REL.NOINC `($__internal_71_$__cuda_sm70_shflsync_idx_p) ;  /* 0x00002ac000007944 */ /* 0x03afea0003c00000 */
[----:B------:R-:W-:Y:S01]  /*10d10*/  IMAD.MOV.U32 R8, RZ, RZ, R183 ;  /* 0x000000ffff087224 */ /* 0x000fe200078e00b7 */
[----:B------:R-:W-:Y:S01]  /*10d20*/  MOV R2, 0x1 ;  /* 0x0000000100027802 */ /* 0x000fe20000000f00 */
[----:B------:R-:W-:Y:S01]  /*10d30*/  IMAD.MOV.U32 R183, RZ, RZ, R12 ;  /* 0x000000ffffb77224 */ /* 0x000fe200078e000c */
[----:B------:R-:W-:-:S02]  /*10d40*/  MOV R184, 0x181f ;  /* 0x0000181f00b87802 */ /* 0x000fc40000000f00 */
[----:B------:R-:W-:Y:S02]  /*10d50*/  MOV R3, 0x10d70 ;  /* 0x00010d7000037802 */ /* 0x000fe40000000f00 */
[----:B------:R-:W-:Y:S05]  /*10d60*/  CALL.REL.NOINC `($__internal_71_$__cuda_sm70_shflsync_idx_p) ;  /* 0x00002a6000007944 */ /* 0x000fea0003c00000 */
[----:B------:R-:W-:Y:S01]  /*10d70*/  MOV R0, R183 ;  /* 0x000000b700007202 */ /* 0x000fe20000000f00 */
[----:B------:R-:W-:Y:S05]  /*10d80*/  BRA `(.L_x_4341) ;  /* 0xffff1af000007947 */ /* 0x000fea000383ffff */
.L_x_4241:
[----:B------:R-:W-:Y:S01]  /*10d90*/  IMAD.MOV.U32 R183, RZ, RZ, R9 ;  /* 0x000000ffffb77224 */ /* 0x000fe200078e0009 */
[----:B-1----:R-:W-:Y:S01]  /*10da0*/  MOV R2, 0x2 ;  /* 0x0000000200027802 */ /* 0x002fe20000000f00 */
[----:B------:R-:W-:Y:S01]  /*10db0*/  IMAD.MOV.U32 R184, RZ, RZ, 0x181f ;  /* 0x0000181fffb87424 */ /* 0x000fe200078e00ff */
[----:B------:R-:W-:Y:S02]  /*10dc0*/  MOV R3, 0x10de0 ;  /* 0x00010de000037802 */ /* 0x000fe40000000f00 */
[----:B--2345:R-:W-:Y:S05]  /*10dd0*/  CALL.REL.NOINC `($__internal_71_$__cuda_sm70_shflsync_idx_p) ;  /* 0x000029f000007944 */ /* 0x03cfea0003c00000 */
[----:B------:R-:W-:Y:S01]  /*10de0*/  MOV R8, R183 ;  /* 0x000000b700087202 */ /* 0x000fe20000000f00 */
[----:B------:R-:W-:Y:S05]  /*10df0*/  BRA `(.L_x_4342) ;  /* 0xffff1be000007947 */ /* 0x000fea000383ffff */
.L_x_4242:
[----:B------:R-:W-:Y:S01]  /*10e00*/  IMAD.MOV.U32 R183, RZ, RZ, R12 ;  /* 0x000000ffffb77224 */ /* 0x000fe200078e000c */
[----:B------:R-:W-:Y:S01]  /*10e10*/  MOV R2, 0x2 ;  /* 0x0000000200027802 */ /* 0x000fe20000000f00 */
[----:B------:R-:W-:Y:S01]  /*10e20*/  IMAD.MOV.U32 R184, RZ, RZ, 0x181f ;  /* 0x0000181fffb87424 */ /* 0x000fe200078e00ff */
[----:B------:R-:W-:Y:S02]  /*10e30*/  MOV R3, 0x10e50 ;  /* 0x00010e5000037802 */ /* 0x000fe40000000f00 */
[----:B-12345:R-:W-:Y:S05]  /*10e40*/  CALL.REL.NOINC `($__internal_71_$__cuda_sm70_shflsync_idx_p) ;  /* 0x0000298000007944 */ /* 0x03efea0003c00000 */
[----:B------:R-:W-:Y:S01]  /*10e50*/  MOV R0, R183 ;  /* 0x000000b700007202 */ /* 0x000fe20000000f00 */
[----:B------:R-:W-:Y:S05]  /*10e60*/  BRA `(.L_x_4343) ;  /* 0xffff1b9000007947 */ /* 0x000fea000383ffff */
.L_x_4245:
[----:B------:R-:W-:Y:S01]  /*10e70*/  IMAD.MOV.U32 R183, RZ, RZ, R9 ;  /* 0x000000ffffb77224 */ /* 0x000fe200078e0009 */
[----:B-1----:R-:W-:Y:S01]  /*10e80*/  MOV R2, 0x3 ;  /* 0x0000000300027802 */ /* 0x002fe20000000f00 */
[----:B------:R-:W-:Y:S01]  /*10e90*/  IMAD.MOV.U32 R184, RZ, RZ, 0x181f ;  /* 0x0000181fffb87424 */ /* 0x000fe200078e00ff */
[----:B------:R-:W-:-:S02]  /*10ea0*/  MOV R3, 0x10ec0 ;  /* 0x00010ec000037802 */ /* 0x000fc40000000f00 */
[----:B--2345:R-:W-:Y:S05]  /*10eb0*/  CALL.REL.NOINC `($__internal_71_$__cuda_sm70_shflsync_idx_p) ;  /* 0x0000291000007944 */ /* 0x03cfea0003c00000 */
        /* <DEDUP_REMOVED lines=8> */
.L_x_4248:
[----:B------:R-:W-:Y:S01]  /*10f40*/  IMAD.MOV.U32 R183, RZ, RZ, R5 ;  /* 0x000000ffffb77224 */ /* 0x000fe200078e0005 */
[----:B------:R-:W-:Y:S01]  /*10f50*/  MOV R2, RZ ;  /* 0x000000ff00027202 */ /* 0x000fe20000000f00 */
[----:B------:R-:W-:Y:S01]  /*10f60*/  IMAD.MOV.U32 R184, RZ, RZ, 0x181f ;  /* 0x0000181fffb87424 */ /* 0x000fe200078e00ff */
[----:B------:R-:W-:Y:S02]  /*10f70*/  MOV R3, 0x10f90 ;  /* 0x00010f9000037802 */ /* 0x000fe40000000f00 */
[----:B------:R-:W-:Y:S05]  /*10f80*/  CALL.REL.NOINC `($__internal_71_$__cuda_sm70_shflsync_idx_p) ;  /* 0x0000284000007944 */ /* 0x000fea0003c00000 */
[----:B------:R-:W-:Y:S01]  /*10f90*/  MOV R4, R183 ;  /* 0x000000b700047202 */ /* 0x000fe20000000f00 */
[----:B------:R-:W-:Y:S05]  /*10fa0*/  BRA `(.L_x_4345) ;  /* 0xffff316000007947 */ /* 0x000fea000383ffff */
.L_x_4249:
[----:B------:R-:W-:Y:S01]  /*10fb0*/  IMAD.MOV.U32 R183, RZ, RZ, R12 ;  /* 0x000000ffffb77224 */ /* 0x000fe200078e000c */
[----:B------:R-:W-:Y:S01]  /*10fc0*/  MOV R2, RZ ;  /* 0x000000ff00027202 */ /* 0x000fe20000000f00 */
[----:B------:R-:W-:Y:S01]  /*10fd0*/  IMAD.MOV.U32 R184, RZ, RZ, 0x181f ;  /* 0x0000181fffb87424 */ /* 0x000fe200078e00ff */
[----:B------:R-:W-:Y:S02]  /*10fe0*/  MOV R3, 0x11000 ;  /* 0x0001100000037802 */ /* 0x000fe40000000f00 */
[----:B-12---:R-:W-:Y:S05]  /*10ff0*/  CALL.REL.NOINC `($__internal_71_$__cuda_sm70_shflsync_idx_p) ;  /* 0x000027d000007944 */ /* 0x006fea0003c00000 */
        /* <DEDUP_REMOVED lines=22> */
[----:B-1----:R-:W-:Y:S05]  /*11160*/  CALL.REL.NOINC `($__internal_71_$__cuda_sm70_shflsync_idx_p) ;  /* 0x0000266000007944 */ /* 0x002fea0003c00000 */
        /* <DEDUP_REMOVED lines=8> */
.L_x_4250:
[----:B------:R-:W-:Y:S01]  /*111f0*/  IMAD.MOV.U32 R183, RZ, RZ, R4 ;  /* 0x000000ffffb77224 */ /* 0x000fe200078e0004 */
[----:B------:R-:W-:Y:S01]  /*11200*/  MOV R2, RZ ;  /* 0x000000ff00027202 */ /* 0x000fe20000000f00 */
[----:B------:R-:W-:Y:S01]  /*11210*/  IMAD.MOV.U32 R184, RZ, RZ, 0x1c1f ;  /* 0x00001c1fffb87424 */ /* 0x000fe200078e00ff */
[----:B------:R-:W-:Y:S02]  /*11220*/  MOV R3, 0x11240 ;  /* 0x0001124000037802 */ /* 0x000fe40000000f00 */
[----:B------:R-:W-:Y:S05]  /*11230*/  CALL.REL.NOINC `($__internal_71_$__cuda_sm70_shflsync_idx_p) ;  /* 0x0000259000007944 */ /* 0x000fea0003c00000 */
[----:B------:R-:W-:Y:S01]  /*11240*/  MOV R0, R183 ;  /* 0x000000b700007202 */ /* 0x000fe20000000f00 */
[----:B------:R-:W-:Y:S05]  /*11250*/  BRA `(.L_x_4347) ;  /* 0xffff322000007947 */ /* 0x000fea000383ffff */
.L_x_4251:
[----:B------:R-:W-:Y:S01]  /*11260*/  IMAD.MOV.U32 R183, RZ, RZ, R4 ;  /* 0x000000ffffb77224 */ /* 0x000fe200078e0004 */
[----:B------:R-:W-:Y:S01]  /*11270*/  MOV R2, 0x1 ;  /* 0x0000000100027802 */ /* 0x000fe20000000f00 */
[----:B------:R-:W-:Y:S01]  /*11280*/  IMAD.MOV.U32 R184, RZ, RZ, 0x1c1f ;  /* 0x00001c1fffb87424 */ /* 0x000fe200078e00ff */
[----:B------:R-:W-:Y:S02]  /*11290*/  MOV R3, 0x112b0 ;  /* 0x000112b000037802 */ /* 0x000fe40000000f00 */
[----:B-1----:R-:W-:Y:S05]  /*112a0*/  CALL.REL.NOINC `($__internal_71_$__cuda_sm70_shflsync_idx_p) ;  /* 0x0000252000007944 */ /* 0x002fea0003c00000 */
[----:B------:R-:W-:Y:S01]  /*112b0*/  IMAD.IADD R0, R5, 0x1, R183 ;  /* 0x0000000105007824 */ /* 0x000fe200078e02b7 */
[----:B------:R-:W-:Y:S02]  /*112c0*/  FMNMX.FTZ R129, R9, R10, !PT ;  /* 0x0000000a09817209 */ /* 0x000fe40007810000 */
[----:B------:R-:W-:-:S02]  /*112d0*/  MOV R2, 0x116f0 ;  /* 0x000116f000027802 */ /* 0x000fc40000000f00 */
        /* <DEDUP_REMOVED lines=10> */
[----:B------:R-:W-:Y:S02]  /*11380*/  FSEL R11, R39, -INF , P2 ;  /* 0xff800000270b7808 */ /* 0x000fe40001000000 */
[----:B------:R-:W-:-:S02]  /*11390*/  FMNMX.FTZ R129, R14, R129, !PT ;  /* 0x000000810e817209 */ /* 0x000fc40007810000 */
[----:B------:R-:W-:Y:S02]  /*113a0*/  ISETP.GT.AND P2, PT, R0, 0x10, PT ;  /* 0x000000100000780c */ /* 0x000fe40003f44270 */
[----:B------:R-:W-:Y:S02]  /*113b0*/  FMNMX.FTZ R4, R8, R3, !PT ;  /* 0x0000000308047209 */ /* 0x000fe40007810000 */
[----:B------:R-:W-:Y:S02]  /*113c0*/  FMNMX.FTZ R129, R20, R129, !PT ;  /* 0x0000008114817209 */ /* 0x000fe40007810000 */
[----:B------:R-:W-:Y:S02]  /*113d0*/  ISETP.GT.AND P0, PT, R0, 0x11, PT ;  /* 0x000000110000780c */ /* 0x000fe40003f04270 */
[----:B------:R-:W-:Y:S02]  /*113e0*/  FSEL R15, R34, -INF , P2 ;  /* 0xff800000220f7808 */ /* 0x000fe40001000000 */
[----:B------:R-:W-:-:S02]  /*113f0*/  FMNMX.FTZ R4, R11, R4, !PT ;  /* 0x000000040b047209 */ /* 0x000fc40007810000 */
[----:B------:R-:W-:Y:S02]  /*11400*/  FMNMX.FTZ R129, R21, R129, !PT ;  /* 0x0000008115817209 */ /* 0x000fe40007810000 */
[----:B------:R-:W-:Y:S02]  /*11410*/  FSEL R22, R35, -INF , P0 ;  /* 0xff80000023167808 */ /* 0x000fe40000000000 */
[C---:B------:R-:W-:Y:S02]  /*11420*/  ISETP.GT.AND P2, PT, R0.reuse, 0x18, PT ;  /* 0x000000180000780c */ /* 0x040fe40003f44270 */
[----:B------:R-:W-:Y:S02]  /*11430*/  FMNMX.FTZ R4, R15, R4, !PT ;  /* 0x000000040f047209 */ /* 0x000fe40007810000 */
[----:B------:R-:W-:Y:S02]  /*11440*/  FMNMX.FTZ R129, R23, R129, !PT ;  /* 0x0000008117817209 */ /* 0x000fe40007810000 */
[----:B------:R-:W-:-:S02]  /*11450*/  ISETP.GT.AND P0, PT, R0, 0x19, PT ;  /* 0x000000190000780c */ /* 0x000fc40003f04270 */
[----:B------:R-:W-:Y:S02]  /*11460*/  FSEL R53, R54, -INF , P2 ;  /* 0xff80000036357808 */ /* 0x000fe40001000000 */
[----:B------:R-:W-:Y:S02]  /*11470*/  FMNMX.FTZ R4, R22, R4, !PT ;  /* 0x0000000416047209 */ /* 0x000fe40007810000 */
[----:B------:R-:W-:Y:S02]  /*11480*/  FMNMX.FTZ R129, R24, R129, !PT ;  /* 0x0000008118817209 */ /* 0x000fe40007810000 */
[----:B------:R-:W-:Y:S02]  /*11490*/  FSEL R52, R55, -INF , P0 ;  /* 0xff80000037347808 */ /* 0x000fe40000000000 */
[----:B------:R-:W-:Y:S02]  /*114a0*/  ISETP.GT.AND P2, PT, R0, 0x20, PT ;  /* 0x000000200000780c */ /* 0x000fe40003f44270 */
[----:B------:R-:W-:-:S02]  /*114b0*/  FMNMX.FTZ R4, R53, R4, !PT ;  /* 0x0000000435047209 */ /* 0x000fc40007810000 */
[----:B------:R-:W-:Y:S02]  /*114c0*/  FMNMX.FTZ R129, R75, R129, !PT ;  /* 0x000000814b817209 */ /* 0x000fe40007810000 */
[----:B------:R-:W-:Y:S02]  /*114d0*/  ISETP.GT.AND P0, PT, R0, 0x21, PT ;  /* 0x000000210000780c */ /* 0x000fe40003f04270 */
[----:B------:R-:W-:Y:S02]  /*114e0*/  FSEL R70, R30, -INF , P2 ;  /* 0xff8000001e467808 */ /* 0x000fe40001000000 */
[----:B------:R-:W-:Y:S02]  /*114f0*/  FMNMX.FTZ R4, R52, R4, !PT ;  /* 0x0000000434047209 */ /* 0x000fe40007810000 */
[----:B------:R-:W-:Y:S02]  /*11500*/  FMNMX.FTZ R129, R74, R129, !PT ;  /* 0x000000814a817209 */ /* 0x000fe40007810000 */
[----:B------:R-:W-:-:S02]  /*11510*/  FSEL R68, R31, -INF , P0 ;  /* 0xff8000001f447808 */ /* 0x000fc40000000000 */
        /* <DEDUP_REMOVED lines=26> */
[----:B------:R-:W-:-:S03]  /*116c0*/  IMAD.MOV.U32 R128, RZ, RZ, R129 ;  /* 0x000000ffff807224 */ /* 0x000fc600078e0081 */
[----:B------:R-:W-:Y:S02]  /*116d0*/  FMNMX.FTZ R4, R130, R4, !PT ;  /* 0x0000000482047209 */ /* 0x000fe40007810000 */
[----:B------:R-:W-:Y:S05]  /*116e0*/  CALL.REL.NOINC `($__internal_70_$__cuda_sm70_shflsync_bfly_p) ;  /* 0x0000208000007944 */ /* 0x000fea0003c00000 */
[----:B------:R-:W-:Y:S01]  /*116f0*/  FMNMX.FTZ R129, R129, R0, !PT ;  /* 0x0000000081817209 */ /* 0x000fe20007810000 */
[----:B------:R-:W-:Y:S01]  /*11700*/  IMAD.MOV.U32 R0, RZ, RZ, 0x1 ;  /* 0x00000001ff007424 */ /* 0x000fe200078e00ff */
[----:B------:R-:W-:-:S03]  /*11710*/  MOV R2, 0x11740 ;  /* 0x0001174000027802 */ /* 0x000fc60000000f00 */
[----:B------:R-:W-:Y:S02]  /*11720*/  IMAD.MOV.U32 R128, RZ, RZ, R129 ;  /* 0x000000ffff807224 */ /* 0x000fe400078e0081 */
[----:B------:R-:W-:Y:S05]  /*11730*/  CALL.REL.NOINC `($__internal_70_$__cuda_sm70_shflsync_bfly_p) ;  /* 0x0000203000007944 */ /* 0x000fea0003c00000 */
[----:B------:R-:W-:Y:S01]  /*11740*/  FMNMX.FTZ R129, R129, R0, !PT ;  /* 0x0000000081817209 */ /* 0x000fe20007810000 */
[----:B------:R-:W-:Y:S01]  /*11750*/  IMAD.MOV.U32 R128, RZ, RZ, R4 ;  /* 0x000000ffff807224 */ /* 0x000fe200078e0004 */
[----:B------:R-:W-:Y:S01]  /*11760*/  MOV R2, 0x11790 ;  /* 0x0001179000027802 */ /* 0x000fe20000000f00 */
[----:B------:R-:W-:Y:S02]  /*11770*/  IMAD.MOV.U32 R0, RZ, RZ, 0x2 ;  /* 0x00000002ff007424 */ /* 0x000fe400078e00ff */
[----:B------:R-:W-:Y:S05]  /*11780*/  CALL.REL.NOINC `($__internal_70_$__cuda_sm70_shflsync_bfly_p) ;  /* 0x00001fe000007944 */ /* 0x000fea0003c00000 */
[----:B------:R-:W-:Y:S01]  /*11790*/  FMNMX.FTZ R4, R4, R0, !PT ;  /* 0x0000000004047209 */ /* 0x000fe20007810000 */
[----:B------:R-:W-:Y:S01]  /*117a0*/  IMAD.MOV.U32 R0, RZ, RZ, 0x1 ;  /* 0x00000001ff007424 */ /* 0x000fe200078e00ff */
[----:B------:R-:W-:-:S03]  /*117b0*/  MOV R2, 0x117e0 ;  /* 0x000117e000027802 */ /* 0x000fc60000000f00 */
[----:B------:R-:W-:Y:S02]  /*117c0*/  IMAD.MOV.U32 R128, RZ, RZ, R4 ;  /* 0x000000ffff807224 */ /* 0x000fe400078e0004 */
[----:B------:R-:W-:Y:S05]  /*117d0*/  CALL.REL.NOINC `($__internal_70_$__cuda_sm70_shflsync_bfly_p) ;  /* 0x00001f9000007944 */ /* 0x000fea0003c00000 */
[----:B------:R-:W-:Y:S01]  /*117e0*/  MOV R5, R0 ;  /* 0x0000000000057202 */ /* 0x000fe20000000f00 */
[----:B------:R-:W-:Y:S05]  /*117f0*/  BRA `(.L_x_4348) ;  /* 0xffff333000007947 */ /* 0x000fea000383ffff */
.L_x_4255:
[----:B------:R-:W-:Y:S01]  /*11800*/  MOV R2, RZ ;  /* 0x000000ff00027202 */ /* 0x000fe20000000f00 */
[----:B------:R-:W-:Y:S01]  /*11810*/  IMAD.MOV.U32 R183, RZ, RZ, R5 ;  /* 0x000000ffffb77224 */ /* 0x000fe200078e0005 */
[----:B------:R-:W-:Y:S01]  /*11820*/  MOV R3, 0x11850 ;  /* 0x0001185000037802 */ /* 0x000fe20000000f00 */
[----:B------:R-:W-:Y:S02]  /*11830*/  IMAD.MOV.U32 R184, RZ, RZ, 0x181f ;  /* 0x0000181fffb87424 */ /* 0x000fe400078e00ff */
[----:B-1234-:R-:W-:Y:S05]  /*11840*/  CALL.REL.NOINC `($__internal_71_$__cuda_sm70_shflsync_idx_p) ;  /* 0x00001f8000007944 */ /* 0x01efea0003c00000 */
[----:B------:R-:W-:Y:S01]  /*11850*/  MOV R4, R183 ;  /* 0x000000b700047202 */ /* 0x000fe20000000f00 */
[----:B------:R-:W-:-:S05]  /*11860*/  BRA `(.L_x_4349) ;  /* 0xffff46c000007947 */ /* 0x000fca000383ffff */
.L_x_4256:
[----:B------:R-:W-:Y:S01]  /*11870*/  MOV R2, RZ ;  /* 0x000000ff00027202 */ /* 0x000fe20000000f00 */
[----:B------:R-:W-:Y:S01]  /*11880*/  IMAD.MOV.U32 R183, RZ, RZ, R12 ;  /* 0x000000ffffb77224 */ /* 0x000fe200078e000c */
[----:B------:R-:W-:Y:S01]  /*11890*/  MOV R3, 0x118c0 ;  /* 0x000118c000037802 */ /* 0x000fe20000000f00 */
[----:B------:R-:W-:Y:S02]  /*118a0*/  IMAD.MOV.U32 R184, RZ, RZ, 0x181f ;  /* 0x0000181fffb87424 */ /* 0x000fe400078e00ff */
[----:B-1234-:R-:W-:Y:S05]  /*118b0*/  CALL.REL.NOINC `($__internal_71_$__cuda_sm70_shflsync_idx_p) ;  /* 0x00001f1000007944 */ /* 0x01efea0003c00000 */
        /* <DEDUP_REMOVED lines=22> */
[----:B------:R-:W-:Y:S05]  /*11a20*/  CALL.REL.NOINC `($__internal_71_$__cuda_sm70_shflsync_idx_p) ;  /* 0x00001da000007944 */ /* 0x000fea0003c00000 */
[----:B------:R-:W-:Y:S01]  /*11a30*/  MOV R2, 0x1 ;  /* 0x0000000100027802 */ /* 0x000fe20000000f00 */
[----:B------:R-:W-:Y:S01]  /*11a40*/  IMAD.MOV.U32 R4, RZ, RZ, R183 ;  /* 0x000000ffff047224 */ /* 0x000fe200078e00b7 */
[----:B------:R-:W-:Y:S01]  /*11a50*/  MOV R184, 0x181f ;  /* 0x0000181f00b87802 */ /* 0x000fe20000000f00 */
[----:B------:R-:W-:Y:S01]  /*11a60*/  IMAD.MOV.U32 R183, RZ, RZ, R12 ;  /* 0x000000ffffb77224 */ /* 0x000fe200078e000c */
[----:B------:R-:W-:Y:S02]  /*11a70*/  MOV R3, 0x11a90 ;  /* 0x00011a9000037802 */ /* 0x000fe40000000f00 */
[----:B------:R-:W-:Y:S05]  /*11a80*/  CALL.REL.NOINC `($__internal_71_$__cuda_sm70_shflsync_idx_p) ;  /* 0x00001d4000007944 */ /* 0x000fea0003c00000 */
[----:B------:R-:W-:Y:S01]  /*11a90*/  MOV R0, R183 ;  /* 0x000000b700007202 */ /* 0x000fe20000000f00 */
[----:B------:R-:W-:-:S05]  /*11aa0*/  BRA `(.L_x_4350) ;  /* 0xffff45d000007947 */ /* 0x000fca000383ffff */
.L_x_4259:
[----:B------:R-:W-:Y:S01]  /*11ab0*/  MOV R2, RZ ;  /* 0x000000ff00027202 */ /* 0x000fe20000000f00 */
[----:B------:R-:W-:Y:S01]  /*11ac0*/  IMAD.MOV.U32 R183, RZ, RZ, R129 ;  /* 0x000000ffffb77224 */ /* 0x000fe200078e0081 */
[----:B------:R-:W-:Y:S01]  /*11ad0*/  MOV R3, 0x11b00 ;  /* 0x00011b0000037802 */ /* 0x000fe20000000f00 */
[----:B------:R-:W-:Y:S02]  /*11ae0*/  IMAD.MOV.U32 R184, RZ, RZ, 0x181f ;  /* 0x0000181fffb87424 */ /* 0x000fe400078e00ff */
[----:B------:R-:W-:Y:S05]  /*11af0*/  CALL.REL.NOINC `($__internal_71_$__cuda_sm70_shflsync_idx_p) ;  /* 0x00001cd000007944 */ /* 0x000fea0003c00000 */
[----:B------:R-:W-:Y:S01]  /*11b00*/  MOV R128, R183 ;  /* 0x000000b700807202 */ /* 0x000fe20000000f00 */
[----:B------:R-:W-:-:S05]  /*11b10*/  BRA `(.L_x_4351) ;  /* 0xffff52b000007947 */ /* 0x000fca000383ffff */
.L_x_4260:
[----:B------:R-:W-:Y:S01]  /*11b20*/  MOV R2, RZ ;  /* 0x000000ff00027202 */ /* 0x000fe20000000f00 */
[----:B------:R-:W-:Y:S01]  /*11b30*/  IMAD.MOV.U32 R183, RZ, RZ, R138 ;  /* 0x000000ffffb77224 */ /* 0x000fe200078e008a */
[----:B------:R-:W-:Y:S01]  /*11b40*/  MOV R3, 0x11b70 ;  /* 0x00011b7000037802 */ /* 0x000fe20000000f00 */
[----:B------:R-:W-:Y:S02]  /*11b50*/  IMAD.MOV.U32 R184, RZ, RZ, 0x181f ;  /* 0x0000181fffb87424 */ /* 0x000fe400078e00ff */
[----:B-12---:R-:W-:Y:S05]  /*11b60*/  CALL.REL.NOINC `($__internal_71_$__cuda_sm70_shflsync_idx_p) ;  /* 0x00001c6000007944 */ /* 0x006fea0003c00000 */
        /* <DEDUP_REMOVED lines=31> */
.L_x_4261:
[----:B-1----:R-:W-:Y:S01]  /*11d60*/  MOV R2, RZ ;  /* 0x000000ff00027202 */ /* 0x002fe20000000f00 */
[----:B------:R-:W-:Y:S01]  /*11d70*/  IMAD.MOV.U32 R183, RZ, RZ, R128 ;  /* 0x000000ffffb77224 */ /* 0x000fe200078e0080 */
[----:B------:R-:W-:Y:S01]  /*11d80*/  MOV R3, 0x11db0 ;  /* 0x00011db000037802 */ /* 0x000fe20000000f00 */
[----:B------:R-:W-:Y:S02]  /*11d90*/  IMAD.MOV.U32 R184, RZ, RZ, 0x1c1f ;  /* 0x00001c1fffb87424 */ /* 0x000fe400078e00ff */
[----:B------:R-:W-:Y:S05]  /*11da0*/  CALL.REL.NOINC `($__internal_71_$__cuda_sm70_shflsync_idx_p) ;  /* 0x00001a2000007944 */ /* 0x000fea0003c00000 */
[----:B------:R-:W-:Y:S01]  /*11db0*/  MOV R0, R183 ;  /* 0x000000b700007202 */ /* 0x000fe20000000f00 */
[----:B------:R-:W-:-:S05]  /*11dc0*/  BRA `(.L_x_4353) ;  /* 0xffff535000007947 */ /* 0x000fca000383ffff */
.L_x_4262:
[----:B------:R-:W-:Y:S01]  /*11dd0*/  MOV R2, 0x1 ;  /* 0x0000000100027802 */ /* 0x000fe20000000f00 */
[----:B------:R-:W-:Y:S01]  /*11de0*/  IMAD.MOV.U32 R183, RZ, RZ, R128 ;  /* 0x000000ffffb77224 */ /* 0x000fe200078e0080 */
[----:B------:R-:W-:Y:S01]  /*11df0*/  MOV R3, 0x11e20 ;  /* 0x00011e2000037802 */ /* 0x000fe20000000f00 */
[----:B------:R-:W-:Y:S02]  /*11e00*/  IMAD.MOV.U32 R184, RZ, RZ, 0x1c1f ;  /* 0x00001c1fffb87424 */ /* 0x000fe400078e00ff */
[----:B--2---:R-:W-:Y:S05]  /*11e10*/  CALL.REL.NOINC `($__internal_71_$__cuda_sm70_shflsync_idx_p) ;  /* 0x000019b000007944 */ /* 0x004fea0003c00000 */
[----:B------:R-:W-:Y:S01]  /*11e20*/  FMNMX.FTZ R0, R141, R130, !PT ;  /* 0x000000828d007209 */ /* 0x000fe20007810000 */
[----:B------:R-:W-:Y:S03]  /*11e30*/  IMAD.IADD R129, R129, 0x1, R183 ;  /* 0x0000000181817824 */ /* 0x000fe600078e02b7 */
        /* <DEDUP_REMOVED lines=10> */
[----:B------:R-:W-:Y:S02]  /*11ee0*/  FSEL R20, R11, -INF , P0 ;  /* 0xff8000000b147808 */ /* 0x000fe40000000000 */
[----:B------:R-:W-:Y:S02]  /*11ef0*/  ISETP.GT.AND P6, PT, R129, 0x10, PT ;  /* 0x000000108100780c */ /* 0x000fe40003fc4270 */
        /* <DEDUP_REMOVED lines=35> */
[----:B------:R-:W-:Y:S02]  /*12130*/  FMNMX.FTZ R0, R137, R0, !PT ;  /* 0x0000000089007209 */ /* 0x000fe40007810000 */
[----:B------:R-:W-:Y:S02]  /*12140*/  FSEL R8, R30, -INF , P6 ;  /* 0xff8000001e087808 */ /* 0x000fe40003000000 */
[----:B------:R-:W-:Y:S02]  /*12150*/  FMNMX.FTZ R4, R9, R2, !PT ;  /* 0x0000000209047209 */ /* 0x000fe40007810000 */
[----:B------:R-:W-:Y:S02]  /*12160*/  ISETP.GT.AND P2, PT, R129, 0x38, PT ;  /* 0x000000388100780c */ /* 0x000fe40003f44270 */
[----:B------:R-:W-:Y:S01]  /*12170*/  FMNMX.FTZ R128, R136, R0, !PT ;  /* 0x0000000088807209 */ /* 0x000fe20007810000 */
[----:B------:R-:W-:Y:S01]  /*12180*/  IMAD.MOV.U32 R0, RZ, RZ, 0x2 ;  /* 0x00000002ff007424 */ /* 0x000fe200078e00ff */
        /* <DEDUP_REMOVED lines=12> */
[----:B------:R-:W-:Y:S05]  /*12250*/  CALL.REL.NOINC `($__internal_70_$__cuda_sm70_shflsync_bfly_p) ;  /* 0x0000151000007944 */ /* 0x000fea0003c00000 */
[----:B------:R-:W-:Y:S01]  /*12260*/  FMNMX.FTZ R128, R128, R0, !PT ;  /* 0x0000000080807209 */ /* 0x000fe20007810000 */
[----:B------:R-:W-:Y:S01]  /*12270*/  IMAD.MOV.U32 R0, RZ, RZ, 0x1 ;  /* 0x00000001ff007424 */ /* 0x000fe200078e00ff */
[----:B------:R-:W-:Y:S02]  /*12280*/  MOV R2, 0x122a0 ;  /* 0x000122a000027802 */ /* 0x000fe40000000f00 */
        /* <DEDUP_REMOVED lines=8> */
[----:B------:R-:W-:Y:S03]  /*12310*/  MOV R2, 0x12340 ;  /* 0x0001234000027802 */ /* 0x000fe60000000f00 */
[----:B------:R-:W-:Y:S02]  /*12320*/  IMAD.MOV.U32 R128, RZ, RZ, R4 ;  /* 0x000000ffff807224 */ /* 0x000fe400078e0004 */
[----:B------:R-:W-:Y:S05]  /*12330*/  CALL.REL.NOINC `($__internal_70_$__cuda_sm70_shflsync_bfly_p) ;  /* 0x0000143000007944 */ /* 0x000fea0003c00000 */
[----:B------:R-:W-:-:S05]  /*12340*/  BRA `(.L_x_4354) ;  /* 0xffff548000007947 */ /* 0x000fca000383ffff */
.L_x_4265:
[----:B------:R-:W-:Y:S01]  /*12350*/  MOV R2, RZ ;  /* 0x000000ff00027202 */ /* 0x000fe20000000f00 */
[----:B------:R-:W-:Y:S01]  /*12360*/  IMAD.MOV.U32 R183, RZ, RZ, R7 ;  /* 0x000000ffffb77224 */ /* 0x000fe200078e0007 */
[----:B------:R-:W-:Y:S01]  /*12370*/  MOV R3, 0x123a0 ;  /* 0x000123a000037802 */ /* 0x000fe20000000f00 */
[----:B------:R-:W-:Y:S02]  /*12380*/  IMAD.MOV.U32 R184, RZ, RZ, 0x181f ;  /* 0x0000181fffb87424 */ /* 0x000fe400078e00ff */
[----:B-1234-:R-:W-:Y:S05]  /*12390*/  CALL.REL.NOINC `($__internal_71_$__cuda_sm70_shflsync_idx_p) ;  /* 0x0000143000007944 */ /* 0x01efea0003c00000 */
[----:B------:R-:W-:Y:S01]  /*123a0*/  MOV R2, R183 ;  /* 0x000000b700027202 */ /* 0x000fe20000000f00 */
[----:B------:R-:W-:-:S05]  /*123b0*/  BRA `(.L_x_4355) ;  /* 0xffff6e8000007947 */ /* 0x000fca000383ffff */
.L_x_4268:
[----:B------:R-:W-:Y:S01]  /*123c0*/  MOV R2, RZ ;  /* 0x000000ff00027202 */ /* 0x000fe20000000f00 */
[----:B------:R-:W-:Y:S01]  /*123d0*/  IMAD.MOV.U32 R183, RZ, RZ, R129 ;  /* 0x000000ffffb77224 */ /* 0x000fe200078e0081 */
[----:B------:R-:W-:Y:S01]  /*123e0*/  MOV R3, 0x12410 ;  /* 0x0001241000037802 */ /* 0x000fe20000000f00 */
[----:B------:R-:W-:Y:S02]  /*123f0*/  IMAD.MOV.U32 R184, RZ, RZ, 0x181f ;  /* 0x0000181fffb87424 */ /* 0x000fe400078e00ff */
[----:B------:R-:W-:Y:S05]  /*12400*/  CALL.REL.NOINC `($__internal_71_$__cuda_sm70_shflsync_idx_p) ;  /* 0x000013c000007944 */ /* 0x000fea0003c00000 */
[----:B------:R-:W-:Y:S01]  /*12410*/  MOV R128, R183 ;  /* 0x000000b700807202 */ /* 0x000fe20000000f00 */
[----:B------:R-:W-:-:S05]  /*12420*/  BRA `(.L_x_4356) ;  /* 0xffff7c3000007947 */ /* 0x000fca000383ffff */
.L_x_4269:
[----:B------:R-:W-:Y:S01]  /*12430*/  MOV R2, RZ ;  /* 0x000000ff00027202 */ /* 0x000fe20000000f00 */
[----:B------:R-:W-:Y:S01]  /*12440*/  IMAD.MOV.U32 R183, RZ, RZ, R138 ;  /* 0x000000ffffb77224 */ /* 0x000fe200078e008a */
[----:B------:R-:W-:Y:S01]  /*12450*/  MOV R3, 0x12480 ;  /* 0x0001248000037802 */ /* 0x000fe20000000f00 */
[----:B------:R-:W-:Y:S02]  /*12460*/  IMAD.MOV.U32 R184, RZ, RZ, 0x181f ;  /* 0x0000181fffb87424 */ /* 0x000fe400078e00ff */
[----:B-12---:R-:W-:Y:S05]  /*12470*/  CALL.REL.NOINC `($__internal_71_$__cuda_sm70_shflsync_idx_p) ;  /* 0x0000135000007944 */ /* 0x006fea0003c00000 */
        /* <DEDUP_REMOVED lines=19> */
[----:B--2---:R-:W-:Y:S05]  /*125b0*/  CALL.REL.NOINC `($__internal_71_$__cuda_sm70_shflsync_idx_p) ;  /* 0x0000121000007944 */ /* 0x004fea0003c00000 */
        /* <DEDUP_REMOVED lines=8> */
.L_x_4270:
[----:B------:R-:W-:Y:S02]  /*12640*/  MOV R0, 0x2 ;  /* 0x0000000200007802 */ /* 0x000fe40000000f00 */
[----:B------:R-:W-:Y:S02]  /*12650*/  MOV R2, 0x12670 ;  /* 0x0001267000027802 */ /* 0x000fe40000000f00 */
[----:B-1----:R-:W-:Y:S05]  /*12660*/  CALL.REL.NOINC `($__internal_70_$__cuda_sm70_shflsync_bfly_p) ;  /* 0x0000110000007944 */ /* 0x002fea0003c00000 */
        /* <DEDUP_REMOVED lines=11> */
[----:B------:R-:W-:Y:S02]  /*12720*/  MOV R2, 0x12740 ;  /* 0x0001274000027802 */ /* 0x000fe40000000f00 */
[----:B------:R-:W-:Y:S05]  /*12730*/  CALL.REL.NOINC `($__internal_70_$__cuda_sm70_shflsync_bfly_p) ;  /* 0x0000103000007944 */ /* 0x000fea0003c00000 */
[----:B------:R-:W-:-:S05]  /*12740*/  BRA `(.L_x_4358) ;  /* 0xffff7dc000007947 */ /* 0x000fca000383ffff */
.L_x_4272:
[----:B------:R-:W-:Y:S01]  /*12750*/  IMAD.MOV.U32 R128, RZ, RZ, R185 ;  /* 0x000000ffff807224 */ /* 0x000fe200078e00b9 */
[----:B------:R-:W-:-:S02]  /*12760*/  MOV R0, 0x2 ;  /* 0x0000000200007802 */ /* 0x000fc40000000f00 */
[----:B------:R-:W-:Y:S02]  /*12770*/  MOV R2, 0x12790 ;  /* 0x0001279000027802 */ /* 0x000fe40000000f00 */
[----:B------:R-:W-:Y:S05]  /*12780*/  CALL.REL.NOINC `($__internal_70_$__cuda_sm70_shflsync_bfly_p) ;  /* 0x00000fe000007944 */ /* 0x000fea0003c00000 */
[----:B------:R-:W-:Y:S05]  /*12790*/  BRA `(.L_x_4359) ;  /* 0xffff94b000007947 */ /* 0x000fea000383ffff */
.L_x_4273:
[----:B------:R-:W-:Y:S01]  /*127a0*/  IMAD.MOV.U32 R128, RZ, RZ, R4 ;  /* 0x000000ffff807224 */ /* 0x000fe200078e0004 */
[----:B------:R-:W-:Y:S02]  /*127b0*/  MOV R0, 0x1 ;  /* 0x0000000100007802 */ /* 0x000fe40000000f00 */
[----:B------:R-:W-:Y:S02]  /*127c0*/  MOV R2, 0x127e0 ;  /* 0x000127e000027802 */ /* 0x000fe40000000f00 */
[----:B-1----:R-:W-:Y:S05]  /*127d0*/  CALL.REL.NOINC `($__internal_70_$__cuda_sm70_shflsync_bfly_p) ;  /* 0x00000f9000007944 */ /* 0x002fea0003c00000 */
[----:B------:R-:W-:Y:S01]  /*127e0*/  FADD.FTZ R4, R4, R0 ;  /* 0x0000000004047221 */ /* 0x000fe20000010000 */
[----:B------:R-:W-:Y:S02]  /*127f0*/  MOV R128, R186 ;  /* 0x000000ba00807202 */ /* 0x000fe40000000f00 */
[----:B------:R-:W-:Y:S02]  /*12800*/  MOV R0, 0x2 ;  /* 0x0000000200007802 */ /* 0x000fe40000000f00 */
[----:B------:R-:W-:Y:S02]  /*12810*/  MOV R2, 0x12830 ;  /* 0x0001283000027802 */ /* 0x000fe40000000f00 */
[----:B------:R-:W-:Y:S05]  /*12820*/  CALL.REL.NOINC `($__internal_70_$__cuda_sm70_shflsync_bfly_p) ;  /* 0x00000f4000007944 */ /* 0x000fea0003c00000 */
[----:B------:R-:W-:Y:S01]  /*12830*/  FADD.FTZ R5, R186, R0 ;  /* 0x00000000ba057221 */ /* 0x000fe20000010000 */
[----:B------:R-:W-:Y:S02]  /*12840*/  MOV R0, 0x1 ;  /* 0x0000000100007802 */ /* 0x000fe40000000f00 */
[----:B------:R-:W-:-:S02]  /*12850*/  MOV R2, 0x12880 ;  /* 0x0001288000027802 */ /* 0x000fc40000000f00 */
[----:B------:R-:W-:Y:S02]  /*12860*/  MOV R128, R5 ;  /* 0x0000000500807202 */ /* 0x000fe40000000f00 */
[----:B------:R-:W-:Y:S05]  /*12870*/  CALL.REL.NOINC `($__internal_70_$__cuda_sm70_shflsync_bfly_p) ;  /* 0x00000ef000007944 */ /* 0x000fea0003c00000 */
[----:B------:R-:W-:Y:S01]  /*12880*/  MOV R3, R0 ;  /* 0x0000000000037202 */ /* 0x000fe20000000f00 */
[----:B------:R-:W-:Y:S05]  /*12890*/  BRA `(.L_x_4360) ;  /* 0xffff942000007947 */ /* 0x000fea000383ffff */
.L_x_4280:
[----:B--234-:R-:W-:Y:S01]  /*128a0*/  IMAD.MOV.U32 R183, RZ, RZ, R9 ;  /* 0x000000ffffb77224 */ /* 0x01cfe200078e0009 */
[----:B------:R-:W-:Y:S01]  /*128b0*/  MOV R2, RZ ;  /* 0x000000ff00027202 */ /* 0x000fe20000000f00 */
[----:B------:R-:W-:Y:S01]  /*128c0*/  IMAD.MOV.U32 R184, RZ, RZ, 0x181f ;  /* 0x0000181fffb87424 */ /* 0x000fe200078e00ff */
[----:B------:R-:W-:Y:S02]  /*128d0*/  MOV R3, 0x128f0 ;  /* 0x000128f000037802 */ /* 0x000fe40000000f00 */
[----:B-1----:R-:W-:Y:S05]  /*128e0*/  CALL.REL.NOINC `($__internal_71_$__cuda_sm70_shflsync_idx_p) ;  /* 0x00000ee000007944 */ /* 0x002fea0003c00000 */
[----:B------:R-:W-:Y:S01]  /*128f0*/  MOV R8, R183 ;  /* 0x000000b700087202 */ /* 0x000fe20000000f00 */
[----:B------:R-:W-:Y:S05]  /*12900*/  BRA `(.L_x_4361) ;  /* 0xffffab0000007947 */ /* 0x000fea000383ffff */
.L_x_4281:
[----:B------:R-:W-:Y:S01]  /*12910*/  IMAD.MOV.U32 R183, RZ, RZ, R11 ;  /* 0x000000ffffb77224 */ /* 0x000fe200078e000b */
[----:B------:R-:W-:Y:S01]  /*12920*/  MOV R2, RZ ;  /* 0x000000ff00027202 */ /* 0x000fe20000000f00 */
[----:B------:R-:W-:Y:S01]  /*12930*/  IMAD.MOV.U32 R184, RZ, RZ, 0x181f ;  /* 0x0000181fffb87424 */ /* 0x000fe200078e00ff */
[----:B------:R-:W-:Y:S02]  /*12940*/  MOV R3, 0x12960 ;  /* 0x0001296000037802 */ /* 0x000fe40000000f00 */
[----:B-123--:R-:W-:Y:S05]  /*12950*/  CALL.REL.NOINC `($__internal_71_$__cuda_sm70_shflsync_idx_p) ;  /* 0x00000e7000007944 */ /* 0x00efea0003c00000 */
[----:B------:R-:W-:Y:S01]  /*12960*/  MOV R0, R183 ;  /* 0x000000b700007202 */ /* 0x000fe20000000f00 */
[----:B------:R-:W-:Y:S05]  /*12970*/  BRA `(.L_x_4362) ;  /* 0xffffaab000007947 */ /* 0x000fea000383ffff */
.L_x_4284:
[----:B------:R-:W-:Y:S01]  /*12980*/  IMAD.MOV.U32 R183, RZ, RZ, R9 ;  /* 0x000000ffffb77224 */ /* 0x000fe200078e0009 */
[----:B--2---:R-:W-:Y:S01]  /*12990*/  MOV R2, 0x1 ;  /* 0x0000000100027802 */ /* 0x004fe20000000f00 */
[----:B------:R-:W-:Y:S01]  /*129a0*/  IMAD.MOV.U32 R184, RZ, RZ, 0x181f ;  /* 0x0000181fffb87424 */ /* 0x000fe200078e00ff */
[----:B------:R-:W-:-:S02]  /*129b0*/  MOV R3, 0x129d0 ;  /* 0x000129d000037802 */ /* 0x000fc40000000f00 */
[----:B-1-34-:R-:W-:Y:S05]  /*129c0*/  CALL.REL.NOINC `($__internal_71_$__cuda_sm70_shflsync_idx_p) ;  /* 0x00000e0000007944 */ /* 0x01afea0003c00000 */
        /* <DEDUP_REMOVED lines=8> */
.L_x_4287:
[----:B------:R-:W-:Y:S01]  /*12a50*/  IMAD.MOV.U32 R183, RZ, RZ, R9 ;  /* 0x000000ffffb77224 */ /* 0x000fe200078e0009 */
[----:B--2---:R-:W-:Y:S01]  /*12a60*/  MOV R2, 0x2 ;  /* 0x0000000200027802 */ /* 0x004fe20000000f00 */
[----:B------:R-:W-:Y:S01]  /*12a70*/  IMAD.MOV.U32 R184, RZ, RZ, 0x181f ;  /* 0x0000181fffb87424 */ /* 0x000fe200078e00ff */
[----:B------:R-:W-:Y:S02]  /*12a80*/  MOV R3, 0x12aa0 ;  /* 0x00012aa000037802 */ /* 0x000fe40000000f00 */
[----:B-1-34-:R-:W-:Y:S05]  /*12a90*/  CALL.REL.NOINC `($__internal_71_$__cuda_sm70_shflsync_idx_p) ;  /* 0x00000d3000007944 */ /* 0x01afea0003c00000 */
[----:B------:R-:W-:Y:S01]  /*12aa0*/  MOV R8, R183 ;  /* 0x000000b700087202 */ /* 0x000fe20000000f00 */
[----:B------:R-:W-:Y:S05]  /*12ab0*/  BRA `(.L_x_4364) ;  /* 0xffffac4000007947 */ /* 0x000fea000383ffff */
.L_x_4288:
[----:B------:R-:W-:Y:S01]  /*12ac0*/  IMAD.MOV.U32 R183, RZ, RZ, R11 ;  /* 0x000000ffffb77224 */ /* 0x000fe200078e000b */
[----:B--2---:R-:W-:Y:S01]  /*12ad0*/  MOV R2, 0x2 ;  /* 0x0000000200027802 */ /* 0x004fe20000000f00 */
[----:B------:R-:W-:Y:S01]  /*12ae0*/  IMAD.MOV.U32 R184, RZ, RZ, 0x181f ;  /* 0x0000181fffb87424 */ /* 0x000fe200078e00ff */
[----:B------:R-:W-:Y:S02]  /*12af0*/  MOV R3, 0x12b10 ;  /* 0x00012b1000037802 */ /* 0x000fe40000000f00 */
[----:B-1-34-:R-:W-:Y:S05]  /*12b00*/  CALL.REL.NOINC `($__internal_71_$__cuda_sm70_shflsync_idx_p) ;  /* 0x00000cc000007944 */ /* 0x01afea0003c00000 */
[----:B------:R-:W-:Y:S01]  /*12b10*/  MOV R0, R183 ;  /* 0x000000b700007202 */ /* 0x000fe20000000f00 */
[----:B------:R-:W-:Y:S05]  /*12b20*/  BRA `(.L_x_4365) ;  /* 0xffffabf000007947 */ /* 0x000fea000383ffff */
.L_x_4291:
[----:B------:R-:W-:Y:S01]  /*12b30*/  IMAD.MOV.U32 R183, RZ, RZ, R9 ;  /* 0x000000ffffb77224 */ /* 0x000fe200078e0009 */
[----:B---3--:R-:W-:Y:S01]  /*12b40*/  MOV R2, 0x3 ;  /* 0x0000000300027802 */ /* 0x008fe20000000f00 */
        /* <DEDUP_REMOVED lines=11> */
.L_x_4293:
[----:B------:R-:W-:Y:S01]  /*12c00*/  IMAD.MOV.U32 R183, RZ, RZ, R5 ;  /* 0x000000ffffb77224 */ /* 0x000fe200078e0005 */
[----:B------:R-:W-:Y:S01]  /*12c10*/  MOV R2, RZ ;  /* 0x000000ff00027202 */ /* 0x000fe20000000f00 */
[----:B------:R-:W-:Y:S01]  /*12c20*/  IMAD.MOV.U32 R184, RZ, RZ, 0x1c1f ;  /* 0x00001c1fffb87424 */ /* 0x000fe200078e00ff */
[----:B------:R-:W-:Y:S02]  /*12c30*/  MOV R3, 0x12c50 ;  /* 0x00012c5000037802 */ /* 0x000fe40000000f00 */
[----:B------:R-:W-:Y:S05]  /*12c40*/  CALL.REL.NOINC `($__internal_71_$__cuda_sm70_shflsync_idx_p) ;  /* 0x00000b8000007944 */ /* 0x000fea0003c00000 */
[----:B------:R-:W-:Y:S01]  /*12c50*/  MOV R4, R183 ;  /* 0x000000b700047202 */ /* 0x000fe20000000f00 */
[----:B------:R-:W-:Y:S05]  /*12c60*/  BRA `(.L_x_4367) ;  /* 0xffffaf6000007947 */ /* 0x000fea000383ffff */
.L_x_4294:
[----:B------:R-:W-:Y:S01]  /*12c70*/  IMAD.MOV.U32 R183, RZ, RZ, R12 ;  /* 0x000000ffffb77224 */ /* 0x000fe200078e000c */
[----:B------:R-:W-:Y:S01]  /*12c80*/  MOV R2, RZ ;  /* 0x000000ff00027202 */ /* 0x000fe20000000f00 */
[----:B------:R-:W-:Y:S01]  /*12c90*/  IMAD.MOV.U32 R184, RZ, RZ, 0x1c1f ;  /* 0x00001c1fffb87424 */ /* 0x000fe200078e00ff */
[----:B------:R-:W-:Y:S02]  /*12ca0*/  MOV R3, 0x12cc0 ;  /* 0x00012cc000037802 */ /* 0x000fe40000000f00 */
[----:B-12---:R-:W-:Y:S05]  /*12cb0*/  CALL.REL.NOINC `($__internal_71_$__cuda_sm70_shflsync_idx_p) ;  /* 0x00000b1000007944 */ /* 0x006fea0003c00000 */
[----:B------:R-:W-:Y:S01]  /*12cc0*/  MOV R0, R183 ;  /* 0x000000b700007202 */ /* 0x000fe20000000f00 */
[----:B------:R-:W-:Y:S05]  /*12cd0*/  BRA `(.L_x_4368) ;  /* 0xffffaf1000007947 */ /* 0x000fea000383ffff */
.L_x_4297:
[----:B------:R-:W-:Y:S01]  /*12ce0*/  IMAD.MOV.U32 R183, RZ, RZ, R5 ;  /* 0x000000ffffb77224 */ /* 0x000fe200078e0005 */
[----:B----4-:R-:W-:Y:S01]  /*12cf0*/  MOV R2, 0x1 ;  /* 0x0000000100027802 */ /* 0x010fe20000000f00 */
[----:B------:R-:W-:Y:S01]  /*12d00*/  IMAD.MOV.U32 R184, RZ, RZ, 0x1c1f ;  /* 0x00001c1fffb87424 */ /* 0x000fe200078e00ff */
[----:B------:R-:W-:-:S02]  /*12d10*/  MOV R3, 0x12d30 ;  /* 0x00012d3000037802 */ /* 0x000fc40000000f00 */
[----:B-123--:R-:W-:Y:S05]  /*12d20*/  CALL.REL.NOINC `($__internal_71_$__cuda_sm70_shflsync_idx_p) ;  /* 0x00000aa000007944 */ /* 0x00efea0003c00000 */
        /* <DEDUP_REMOVED lines=8> */
.L_x_4301:
[----:B------:R-:W-:Y:S01]  /*12db0*/  IMAD.MOV.U32 R183, RZ, RZ, R9 ;  /* 0x000000ffffb77224 */ /* 0x000fe200078e0009 */
[----:B------:R-:W-:Y:S01]  /*12dc0*/  MOV R2, RZ ;  /* 0x000000ff00027202 */ /* 0x000fe20000000f00 */
[----:B------:R-:W-:Y:S01]  /*12dd0*/  IMAD.MOV.U32 R184, RZ, RZ, 0x181f ;  /* 0x0000181fffb87424 */ /* 0x000fe200078e00ff */
[----:B------:R-:W-:Y:S02]  /*12de0*/  MOV R3, 0x12e00 ;  /* 0x00012e0000037802 */ /* 0x000fe40000000f00 */
[----:B------:R-:W-:Y:S05]  /*12df0*/  CALL.REL.NOINC `($__internal_71_$__cuda_sm70_shflsync_idx_p) ;  /* 0x000009d000007944 */ /* 0x000fea0003c00000 */
[----:B------:R-:W-:Y:S01]  /*12e00*/  MOV R8, R183 ;  /* 0x000000b700087202 */ /* 0x000fe20000000f00 */
[----:B------:R-:W-:Y:S05]  /*12e10*/  BRA `(.L_x_4370) ;  /* 0xffffc43000007947 */ /* 0x000fea000383ffff */
.L_x_4302:
[----:B------:R-:W-:Y:S01]  /*12e20*/  IMAD.MOV.U32 R183, RZ, RZ, R12 ;  /* 0x000000ffffb77224 */ /* 0x000fe200078e000c */
[----:B------:R-:W-:Y:S01]  /*12e30*/  MOV R2, RZ ;  /* 0x000000ff00027202 */ /* 0x000fe20000000f00 */
[----:B------:R-:W-:Y:S01]  /*12e40*/  IMAD.MOV.U32 R184, RZ, RZ, 0x181f ;  /* 0x0000181fffb87424 */ /* 0x000fe200078e00ff */
[----:B------:R-:W-:Y:S02]  /*12e50*/  MOV R3, 0x12e70 ;  /* 0x00012e7000037802 */ /* 0x000fe40000000f00 */
[----:B-12---:R-:W-:Y:S05]  /*12e60*/  CALL.REL.NOINC `($__internal_71_$__cuda_sm70_shflsync_idx_p) ;  /* 0x0000096000007944 */ /* 0x006fea0003c00000 */
[----:B------:R-:W-:Y:S01]  /*12e70*/  MOV R0, R183 ;  /* 0x000000b700007202 */ /* 0x000fe20000000f00 */
[----:B------:R-:W-:Y:S05]  /*12e80*/  BRA `(.L_x_4371) ;  /* 0xffffc3e000007947 */ /* 0x000fea000383ffff */
.L_x_4305:
        /* <DEDUP_REMOVED lines=13> */
.L_x_4308:
[----:B------:R-:W-:Y:S01]  /*12f60*/  IMAD.MOV.U32 R183, RZ, RZ, R9 ;  /* 0x000000ffffb77224 */ /* 0x000fe200078e0009 */
[----:B-1----:R-:W-:Y:S01]  /*12f70*/  MOV R2, 0x2 ;  /* 0x0000000200027802 */ /* 0x002fe20000000f00 */
[----:B------:R-:W-:Y:S01]  /*12f80*/  IMAD.MOV.U32 R184, RZ, RZ, 0x181f ;  /* 0x0000181fffb87424 */ /* 0x000fe200078e00ff */
[----:B------:R-:W-:Y:S02]  /*12f90*/  MOV R3, 0x12fb0 ;  /* 0x00012fb000037802 */ /* 0x000fe40000000f00 */
[----:B--234-:R-:W-:Y:S05]  /*12fa0*/  CALL.REL.NOINC `($__internal_71_$__cuda_sm70_shflsync_idx_p) ;  /* 0x0000082000007944 */ /* 0x01cfea0003c00000 */
[----:B------:R-:W-:Y:S01]  /*12fb0*/  MOV R8, R183 ;  /* 0x000000b700087202 */ /* 0x000fe20000000f00 */
[----:B------:R-:W-:Y:S05]  /*12fc0*/  BRA `(.L_x_4373) ;  /* 0xffffc58000007947 */ /* 0x000fea000383ffff */
.L_x_4309:
[----:B------:R-:W-:Y:S01]  /*12fd0*/  IMAD.MOV.U32 R183, RZ, RZ, R12 ;  /* 0x000000ffffb77224 */ /* 0x000fe200078e000c */
[----:B------:R-:W-:Y:S01]  /*12fe0*/  MOV R2, 0x2 ;  /* 0x0000000200027802 */ /* 0x000fe20000000f00 */
[----:B------:R-:W-:Y:S01]  /*12ff0*/  IMAD.MOV.U32 R184, RZ, RZ, 0x181f ;  /* 0x0000181fffb87424 */ /* 0x000fe200078e00ff */
[----:B------:R-:W-:Y:S02]  /*13000*/  MOV R3, 0x13020 ;  /* 0x0001302000037802 */ /* 0x000fe40000000f00 */
[----:B-1234-:R-:W-:Y:S05]  /*13010*/  CALL.REL.NOINC `($__internal_71_$__cuda_sm70_shflsync_idx_p) ;  /* 0x000007b000007944 */ /* 0x01efea0003c00000 */
[----:B------:R-:W-:Y:S01]  /*13020*/  MOV R0, R183 ;  /* 0x000000b700007202 */ /* 0x000fe20000000f00 */
[----:B------:R-:W-:Y:S05]  /*13030*/  BRA `(.L_x_4374) ;  /* 0xffffc53000007947 */ /* 0x000fea000383ffff */
.L_x_4312:
[----:B------:R-:W-:Y:S01]  /*13040*/  IMAD.MOV.U32 R183, RZ, RZ, R9 ;  /* 0x000000ffffb77224 */ /* 0x000fe200078e0009 */
[----:B-1----:R-:W-:Y:S01]  /*13050*/  MOV R2, 0x3 ;  /* 0x0000000300027802 */ /* 0x002fe20000000f00 */
[----:B------:R-:W-:Y:S01]  /*13060*/  IMAD.MOV.U32 R184, RZ, RZ, 0x181f ;  /* 0x0000181fffb87424 */ /* 0x000fe200078e00ff */
[----:B------:R-:W-:-:S02]  /*13070*/  MOV R3, 0x13090 ;  /* 0x0001309000037802 */ /* 0x000fc40000000f00 */
[----:B--234-:R-:W-:Y:S05]  /*13080*/  CALL.REL.NOINC `($__internal_71_$__cuda_sm70_shflsync_idx_p) ;  /* 0x0000074000007944 */ /* 0x01cfea0003c00000 */
        /* <DEDUP_REMOVED lines=8> */
.L_x_4314:
[----:B------:R-:W-:Y:S01]  /*13110*/  IMAD.MOV.U32 R183, RZ, RZ, R78 ;  /* 0x000000ffffb77224 */ /* 0x000fe200078e004e */
[----:B------:R-:W-:Y:S01]  /*13120*/  MOV R2, RZ ;  /* 0x000000ff00027202 */ /* 0x000fe20000000f00 */
[----:B------:R-:W-:Y:S01]  /*13130*/  IMAD.MOV.U32 R184, RZ, RZ, 0x1f ;  /* 0x0000001fffb87424 */ /* 0x000fe200078e00ff */
[----:B------:R-:W-:Y:S02]  /*13140*/  MOV R3, 0x13160 ;  /* 0x0001316000037802 */ /* 0x000fe40000000f00 */
[----:B-1----:R-:W-:Y:S05]  /*13150*/  CALL.REL.NOINC `($__internal_71_$__cuda_sm70_shflsync_idx_p) ;  /* 0x0000067000007944 */ /* 0x002fea0003c00000 */
[----:B------:R-:W-:Y:S01]  /*13160*/  MOV R9, R183 ;  /* 0x000000b700097202 */ /* 0x000fe20000000f00 */
[----:B------:R-:W-:Y:S05]  /*13170*/  BRA `(.L_x_4376) ;  /* 0xffffc76000007947 */ /* 0x000fea000383ffff */
.L_x_4315:
[----:B------:R-:W-:Y:S01]  /*13180*/  IMAD.MOV.U32 R183, RZ, RZ, R78 ;  /* 0x000000ffffb77224 */ /* 0x000fe200078e004e */
[----:B------:R-:W-:Y:S01]  /*13190*/  MOV R2, 0x1 ;  /* 0x0000000100027802 */ /* 0x000fe20000000f00 */
[----:B------:R-:W-:Y:S01]  /*131a0*/  IMAD.MOV.U32 R184, RZ, RZ, 0x1f ;  /* 0x0000001fffb87424 */ /* 0x000fe200078e00ff */
[----:B------:R-:W-:Y:S02]  /*131b0*/  MOV R3, 0x131d0 ;  /* 0x000131d000037802 */ /* 0x000fe40000000f00 */
[----:B-123--:R-:W-:Y:S05]  /*131c0*/  CALL.REL.NOINC `($__internal_71_$__cuda_sm70_shflsync_idx_p) ;  /* 0x0000060000007944 */ /* 0x00efea0003c00000 */
[----:B------:R-:W-:Y:S01]  /*131d0*/  MOV R8, R183 ;  /* 0x000000b700087202 */ /* 0x000fe20000000f00 */
[----:B------:R-:W-:Y:S05]  /*131e0*/  BRA `(.L_x_4377) ;  /* 0xffffc71000007947 */ /* 0x000fea000383ffff */
.L_x_4316:
[----:B------:R-:W-:Y:S02]  /*131f0*/  MOV R2, 0x1 ;  /* 0x0000000100027802 */ /* 0x000fe40000000f00 */
[----:B------:R-:W-:-:S02]  /*13200*/  MOV R3, 0x13220 ;  /* 0x0001322000037802 */ /* 0x000fc40000000f00 */
[----:B--234-:R-:W-:Y:S05]  /*13210*/  CALL.REL.NOINC `($__internal_72_$__cuda_sm70_shflsync_up_p) ;  /* 0x0000061000007944 */ /* 0x01cfea0003c00000 */
[----:B------:R-:W-:Y:S05]  /*13220*/  BRA `(.L_x_4378) ;  /* 0xffffc7f000007947 */ /* 0x000fea000383ffff */
.L_x_4317:
[----:B------:R-:W-:Y:S02]  /*13230*/  MOV R2, 0x2 ;  /* 0x0000000200027802 */ /* 0x000fe40000000f00 */
[----:B------:R-:W-:-:S02]  /*13240*/  MOV R3, 0x13260 ;  /* 0x0001326000037802 */ /* 0x000fc40000000f00 */
[----:B--23--:R-:W-:Y:S05]  /*13250*/  CALL.REL.NOINC `($__internal_72_$__cuda_sm70_shflsync_up_p) ;  /* 0x000005d000007944 */ /* 0x00cfea0003c00000 */
        /* <DEDUP_REMOVED lines=24> */
.L_x_4321:
[----:B------:R-:W-:Y:S02]  /*133e0*/  MOV R2, 0x1 ;  /* 0x0000000100027802 */ /* 0x000fe40000000f00 */
[----:B------:R-:W-:Y:S02]  /*133f0*/  MOV R3, 0x13410 ;  /* 0x0001341000037802 */ /* 0x000fe40000000f00 */
[----:B------:R-:W-:Y:S05]  /*13400*/  CALL.REL.NOINC `($__internal_72_$__cuda_sm70_shflsync_up_p) ;  /* 0x0000042000007944 */ /* 0x000fea0003c00000 */
[----:B------:R-:W-:Y:S01]  /*13410*/  MOV R2, R4 ;  /* 0x0000000400027202 */ /* 0x000fe20000000f00 */
[----:B------:R-:W-:Y:S05]  /*13420*/  BRA `(.L_x_4380) ;  /* 0xffffc84000007947 */ /* 0x000fea000383ffff */
.L_x_4322:
[----:B------:R-:W-:Y:S02]  /*13430*/  MOV R2, 0x2 ;  /* 0x0000000200027802 */ /* 0x000fe40000000f00 */
[----:B------:R-:W-:Y:S02]  /*13440*/  MOV R3, 0x13460 ;  /* 0x0001346000037802 */ /* 0x000fe40000000f00 */
        /* <DEDUP_REMOVED lines=25> */
.L_x_4324:
[----:B------:R-:W-:Y:S02]  /*135e0*/  SEL R0, RZ, 0x1, P0 ;  /* 0x00000001ff007807 */ /* 0x000fe40000000000 */
[----:B------:R-:W-:Y:S02]  /*135f0*/  MOV R2, 0x13610 ;  /* 0x0001361000027802 */ /* 0x000fe40000000f00 */
[----:B-1----:R-:W-:Y:S05]  /*13600*/  CALL.REL.NOINC `($__internal_73_$__cuda_sm70_votesync_ballot) ;  /* 0x0000029000007944 */ /* 0x002fea0003c00000 */
[----:B------:R-:W-:Y:S01]  /*13610*/  MOV R5, R0 ;  /* 0x0000000000057202 */ /* 0x000fe20000000f00 */
[----:B------:R-:W-:Y:S05]  /*13620*/  BRA `(.L_x_4382) ;  /* 0xffffc7d000007947 */ /* 0x000fea000383ffff */
.L_x_4325:
[----:B------:R-:W-:Y:S01]  /*13630*/  IMAD.MOV.U32 R183, RZ, RZ, R6 ;  /* 0x000000ffffb77224 */ /* 0x000fe200078e0006 */
[----:B------:R-:W-:Y:S01]  /*13640*/  MOV R2, R0 ;  /* 0x0000000000027202 */ /* 0x000fe20000000f00 */
[----:B------:R-:W-:Y:S01]  /*13650*/  IMAD.MOV.U32 R184, RZ, RZ, 0x1f ;  /* 0x0000001fffb87424 */ /* 0x000fe200078e00ff */
[----:B------:R-:W-:Y:S02]  /*13660*/  MOV R3, 0x13680 ;  /* 0x0001368000037802 */ /* 0x000fe40000000f00 */
[----:B-1----:R-:W-:Y:S05]  /*13670*/  CALL.REL.NOINC `($__internal_71_$__cuda_sm70_shflsync_idx_p) ;  /* 0x0000015000007944 */ /* 0x002fea0003c00000 */
[----:B------:R-:W-:Y:S01]  /*13680*/  IMAD.MOV.U32 R10, RZ, RZ, R183 ;  /* 0x000000ffff0a7224 */ /* 0x000fe200078e00b7 */
[----:B------:R-:W-:Y:S01]  /*13690*/  MOV R2, R0 ;  /* 0x0000000000027202 */ /* 0x000fe20000000f00 */
[----:B------:R-:W-:Y:S01]  /*136a0*/  IMAD.MOV.U32 R183, RZ, RZ, R7 ;  /* 0x000000ffffb77224 */ /* 0x000fe200078e0007 */
[----:B------:R-:W-:-:S02]  /*136b0*/  MOV R184, 0x1f ;  /* 0x0000001f00b87802 */ /* 0x000fc40000000f00 */
[----:B------:R-:W-:Y:S02]  /*136c0*/  MOV R3, 0x136e0 ;  /* 0x000136e000037802 */ /* 0x000fe40000000f00 */
[----:B------:R-:W-:Y:S05]  /*136d0*/  CALL.REL.NOINC `($__internal_71_$__cuda_sm70_shflsync_idx_p) ;  /* 0x000000f000007944 */ /* 0x000fea0003c00000 */
[----:B------:R-:W-:Y:S01]  /*136e0*/  MOV R7, R183 ;  /* 0x000000b700077202 */ /* 0x000fe20000000f00 */
[----:B------:R-:W-:Y:S05]  /*136f0*/  BRA `(.L_x_4383) ;  /* 0xffffc75000007947 */ /* 0x000fea000383ffff */
.L_x_4328:
[----:B------:R-:W-:Y:S01]  /*13700*/  IMAD.MOV.U32 R183, RZ, RZ, R4 ;  /* 0x000000ffffb77224 */ /* 0x000fe200078e0004 */
[----:B------:R-:W-:Y:S01]  /*13710*/  MOV R2, R0 ;  /* 0x0000000000027202 */ /* 0x000fe20000000f00 */
[----:B------:R-:W-:Y:S01]  /*13720*/  IMAD.MOV.U32 R184, RZ, RZ, 0x1f ;  /* 0x0000001fffb87424 */ /* 0x000fe200078e00ff */
[----:B------:R-:W-:Y:S02]  /*13730*/  MOV R3, 0x13750 ;  /* 0x0001375000037802 */ /* 0x000fe40000000f00 */
[----:B-1-34-:R-:W-:Y:S05]  /*13740*/  CALL.REL.NOINC `($__internal_71_$__cuda_sm70_shflsync_idx_p) ;  /* 0x0000008000007944 */ /* 0x01afea0003c00000 */
[----:B------:R-:W-:Y:S01]  /*13750*/  MOV R11, R183 ;  /* 0x000000b7000b7202 */ /* 0x000fe20000000f00 */
[----:B------:R-:W-:Y:S05]  /*13760*/  BRA `(.L_x_4327) ;  /* 0xffffc74000007947 */ /* 0x000fea000383ffff */
        .weak           $__internal_70_$__cuda_sm70_shflsync_bfly_p
        .type           $__internal_70_$__cuda_sm70_shflsync_bfly_p,@function
        .size           $__internal_70_$__cuda_sm70_shflsync_bfly_p,($__internal_71_$__cuda_sm70_shflsync_idx_p - $__internal_70_$__cuda_sm70_shflsync_bfly_p)
$__internal_70_$__cuda_sm70_shflsync_bfly_p:
[----:B------:R-:W-:Y:S02]  /*13770*/  MOV R149, 0xffffffff ;  /* 0xffffffff00957802 */ /* 0x000fe40000000f00 */
[----:B------:R-:W-:Y:S02]  /*13780*/  MOV R3, 0x1f ;  /* 0x0000001f00037802 */ /* 0x000fe40000000f00 */
[----:B------:R-:W-:Y:S04]  /*13790*/  WARPSYNC R149 ;  /* 0x0000009500007348 */ /* 0x000fe80003800000 */
[----:B------:R1:W2:Y:S02]  /*137a0*/  SHFL.BFLY PT, R0, R128, R0, R3 ;  /* 0x0c00000080007389 */ /* 0x0002a400000e0003 */
[----:B-1----:R-:W-:-:S04]  /*137b0*/  MOV R3, 0x0 ;  /* 0x0000000000037802 */ /* 0x002fc80000000f00 */
[----:B--2---:R-:W-:Y:S05]  /*137c0*/  RET.REL.NODEC R2 `(_ZN7cutlass13device_kernelIN5flash19enable_sm80_to_sm89INS1_16FlashAttnFwdSm80INS1_25CollectiveMainloopFwdSm80ILi8ELi1ELb0EN4cute5tupleIJNS5_1CILi128EEENS7_ILi64EEENS7_ILi192EEEEEELi192ENS_10bfloat16_tEfNS_4arch4Sm80ELb1ELb0ELb0ELb1ELb1ELb0ELb1ELb1EEENS1_21CollectiveEpilogueFwdINS6_IJS8_SA_S9_EEENS6_IJNS7_ILi1EEESI_SI_EEESC_SE_Li256ELb1ELb1ELb1ELb0EEENS1_36VarlenDynamicPersistentTileSchedulerILi128ELi64ELi256ELi256ELb1ELb1ELb0ELb1ELb1ELb1EEEEEEEEEvNT_6ParamsE) ;  /* 0xfffec83002007950 */ /* 0x004fea0003c3ffff */
        .weak           $__internal_71_$__cuda_sm70_shflsync_idx_p
        .type           $__internal_71_$__cuda_sm70_shflsync_idx_p,@function
        .size           $__internal_71_$__cuda_sm70_shflsync_idx_p,($__internal_72_$__cuda_sm70_shflsync_up_p - $__internal_71_$__cuda_sm70_shflsync_idx_p)
$__internal_71_$__cuda_sm70_shflsync_idx_p:
[----:B------:R-:W-:-:S04]  /*137d0*/  MOV R214, 0xffffffff ;  /* 0xffffffff00d67802 */ /* 0x000fc80000000f00 */
[----:B------:R-:W-:Y:S04]  /*137e0*/  WARPSYNC R214 ;  /* 0x000000d600007348 */ /* 0x000fe80003800000 */
[----:B------:R1:W2:Y:S02]  /*137f0*/  SHFL.IDX PT, R183, R183, R2, R184 ;  /* 0x00000002b7b77389 */ /* 0x0002a400000e00b8 */
[----:B-1----:R-:W-:Y:S02]  /*13800*/  MOV R2, R3 ;  /* 0x0000000300027202 */ /* 0x002fe40000000f00 */
[----:B------:R-:W-:-:S04]  /*13810*/  MOV R3, 0x0 ;  /* 0x0000000000037802 */ /* 0x000fc80000000f00 */
[----:B--2---:R-:W-:Y:S05]  /*13820*/  RET.REL.NODEC R2 `(_ZN7cutlass13device_kernelIN5flash19enable_sm80_to_sm89INS1_16FlashAttnFwdSm80INS1_25CollectiveMainloopFwdSm80ILi8ELi1ELb0EN4cute5tupleIJNS5_1CILi128EEENS7_ILi64EEENS7_ILi192EEEEEELi192ENS_10bfloat16_tEfNS_4arch4Sm80ELb1ELb0ELb0ELb1ELb1ELb0ELb1ELb1EEENS1_21CollectiveEpilogueFwdINS6_IJS8_SA_S9_EEENS6_IJNS7_ILi1EEESI_SI_EEESC_SE_Li256ELb1ELb1ELb1ELb0EEENS1_36VarlenDynamicPersistentTileSchedulerILi128ELi64ELi256ELi256ELb1ELb1ELb0ELb1ELb1ELb1EEEEEEEEEvNT_6ParamsE) ;  /* 0xfffec7d002007950 */ /* 0x004fea0003c3ffff */
        .weak           $__internal_72_$__cuda_sm70_shflsync_up_p
        .type           $__internal_72_$__cuda_sm70_shflsync_up_p,@function
        .size           $__internal_72_$__cuda_sm70_shflsync_up_p,($__internal_73_$__cuda_sm70_votesync_ballot - $__internal_72_$__cuda_sm70_shflsync_up_p)
$__internal_72_$__cuda_sm70_shflsync_up_p:
[----:B------:R-:W-:Y:S02]  /*13830*/  IMAD.MOV.U32 R4, RZ, RZ, RZ ;  /* 0x000000ffff047224 */ /* 0x000fe400078e00ff */
[----:B------:R-:W-:-:S04]  /*13840*/  IMAD.MOV.U32 R10, RZ, RZ, -0x1 ;  /* 0xffffffffff0a7424 */ /* 0x000fc800078e00ff */
[----:B------:R-:W-:Y:S04]  /*13850*/  WARPSYNC R10 ;  /* 0x0000000a00007348 */ /* 0x000fe80003800000 */
[----:B------:R1:W2:Y:S02]  /*13860*/  SHFL.UP PT, R4, R0, R2, R4 ;  /* 0x0400000200047389 */ /* 0x0002a400000e0004 */
[----:B-1----:R-:W-:Y:S02]  /*13870*/  MOV R2, R3 ;  /* 0x0000000300027202 */ /* 0x002fe40000000f00 */
[----:B------:R-:W-:-:S04]  /*13880*/  MOV R3, 0x0 ;  /* 0x0000000000037802 */ /* 0x000fc80000000f00 */
[----:B--2---:R-:W-:Y:S05]  /*13890*/  RET.REL.NODEC R2 `(_ZN7cutlass13device_kernelIN5flash19enable_sm80_to_sm89INS1_16FlashAttnFwdSm80INS1_25CollectiveMainloopFwdSm80ILi8ELi1ELb0EN4cute5tupleIJNS5_1CILi128EEENS7_ILi64EEENS7_ILi192EEEEEELi192ENS_10bfloat16_tEfNS_4arch4Sm80ELb1ELb0ELb0ELb1ELb1ELb0ELb1ELb1EEENS1_21CollectiveEpilogueFwdINS6_IJS8_SA_S9_EEENS6_IJNS7_ILi1EEESI_SI_EEESC_SE_Li256ELb1ELb1ELb1ELb0EEENS1_36VarlenDynamicPersistentTileSchedulerILi128ELi64ELi256ELi256ELb1ELb1ELb0ELb1ELb1ELb1EEEEEEEEEvNT_6ParamsE) ;  /* 0xfffec76002007950 */ /* 0x004fea0003c3ffff */
        .weak           $__internal_73_$__cuda_sm70_votesync_ballot
        .type           $__internal_73_$__cuda_sm70_votesync_ballot,@function
        .size           $__internal_73_$__cuda_sm70_votesync_ballot,(.L_x_6308 - $__internal_73_$__cuda_sm70_votesync_ballot)
$__internal_73_$__cuda_sm70_votesync_ballot:
[----:B------:R-:W-:Y:S01]  /*138a0*/  ISETP.NE.U32.AND P0, PT, R0, 0x1, PT ;  /* 0x000000010000780c */ /* 0x000fe20003f05070 */
[----:B------:R-:W-:-:S04]  /*138b0*/  IMAD.MOV.U32 R3, RZ, RZ, -0x1 ;  /* 0xffffffffff037424 */ /* 0x000fc800078e00ff */
[----:B------:R-:W-:Y:S08]  /*138c0*/  WARPSYNC R3 ;  /* 0x0000000300007348 */ /* 0x000ff00003800000 */
[----:B------:R-:W-:-:S04]  /*138d0*/  VOTE.ANY R0, PT, !P0 ;  /* 0x0000000000007806 */ /* 0x000fc800040e0100 */
[----:B------:R-:W-:Y:S01]  /*138e0*/  LOP3.LUT R0, R0, R3, RZ, 0xc0, !PT ;  /* 0x0000000300007212 */ /* 0x000fe200078ec0ff */
[----:B------:R-:W-:-:S04]  /*138f0*/  IMAD.MOV.U32 R3, RZ, RZ, 0x0 ;  /* 0x00000000ff037424 */ /* 0x000fc800078e00ff */
[----:B------:R-:W-:Y:S05]  /*13900*/  RET.REL.NODEC R2 `(_ZN7cutlass13device_kernelIN5flash19enable_sm80_to_sm89INS1_16FlashAttnFwdSm80INS1_25CollectiveMainloopFwdSm80ILi8ELi1ELb0EN4cute5tupleIJNS5_1CILi128EEENS7_ILi64EEENS7_ILi192EEEEEELi192ENS_10bfloat16_tEfNS_4arch4Sm80ELb1ELb0ELb0ELb1ELb1ELb0ELb1ELb1EEENS1_21CollectiveEpilogueFwdINS6_IJS8_SA_S9_EEENS6_IJNS7_ILi1EEESI_SI_EEESC_SE_Li256ELb1ELb1ELb1ELb0EEENS1_36VarlenDynamicPersistentTileSchedulerILi128ELi64ELi256ELi256ELb1ELb1ELb0ELb1ELb1ELb1EEEEEEEEEvNT_6ParamsE) ;  /* 0xfffec6f002007950 */ /* 0x000fea0003c3ffff */
.L_x_4384:
        /* <DEDUP_REMOVED lines=15> */
.L_x_6308:


//--------------------- .text._ZN7cutlass13device_kernelIN5flash19enable_sm80_to_sm89INS1_16FlashAttnFwdSm80INS1_25CollectiveMainloopFwdSm80ILi8ELi1ELb0EN4cute5tupleIJNS5_1CILi128EEENS7_ILi64EEENS7_ILi192EEEEEELi192ENS_10bfloat16_tEfNS_4arch4Sm80ELb1ELb0ELb0ELb1ELb1ELb1ELb1ELb1EEENS1_21CollectiveEpilogueFwdINS6_IJS8_SA_S9_EEENS6_IJNS7_ILi1EEESI_SI_EEESC_SE_Li256ELb1ELb1ELb1ELb0EEENS1_36VarlenDynamicPersistentTileSchedulerILi128ELi64ELi256ELi256ELb1ELb1ELb0ELb1ELb1ELb1EEEEEEEEEvNT_6ParamsE --------------------------
	.section	.text._ZN7cutlass13device_kernelIN5flash19enable_sm80_to_sm89INS1_16FlashAttnFwdSm80INS1_25CollectiveMainloopFwdSm80ILi8ELi1ELb0EN4cute5tupleIJNS5_1CILi128EEENS7_ILi64EEENS7_ILi192EEEEEELi192ENS_10bfloat16_tEfNS_4arch4Sm80ELb1ELb0ELb0ELb1ELb1ELb1ELb1ELb1EEENS1_21CollectiveEpilogueFwdINS6_IJS8_SA_S9_EEENS6_IJNS7_ILi1EEESI_SI_EEESC_SE_Li256ELb1ELb1ELb1ELb0EEENS1_36VarlenDynamicPersistentTileSchedulerILi128ELi64ELi256ELi256ELb1ELb1ELb0ELb1ELb1ELb1EEEEEEEEEvNT_6ParamsE,"ax",@progbits
	.sectioninfo	@"SHI_REGISTERS=255"
	.align	128
.text._ZN7cutlass13device_kernelIN5flash19enable_sm80_to_sm89INS1_16FlashAttnFwdSm80INS1_25CollectiveMainloopFwdSm80ILi8ELi1ELb0EN4cute5tupleIJNS5_1CILi128EEENS7_ILi64EEENS7_ILi192EEEEEELi192ENS_10bfloat16_tEfNS_4arch4Sm80ELb1ELb0ELb0ELb1ELb1ELb1ELb1ELb1EEENS1_21CollectiveEpilogueFwdINS6_IJS8_SA_S9_EEENS6_IJNS7_ILi1EEESI_SI_EEESC_SE_Li256ELb1ELb1ELb1ELb0EEENS1_36VarlenDynamicPersistentTileSchedulerILi128ELi64ELi256ELi256ELb1ELb1ELb0ELb1ELb1ELb1EEEEEEEEEvNT_6ParamsE:
        .type           _ZN7cutlass13device_kernelIN5flash19enable_sm80_to_sm89INS1_16FlashAttnFwdSm80INS1_25CollectiveMainloopFwdSm80ILi8ELi1ELb0EN4cute5tupleIJNS5_1CILi128EEENS7_ILi64EEENS7_ILi192EEEEEELi192ENS_10bfloat16_tEfNS_4arch4Sm80ELb1ELb0ELb0ELb1ELb1ELb1ELb1ELb1EEENS1_21CollectiveEpilogueFwdINS6_IJS8_SA_S9_EEENS6_IJNS7_ILi1EEESI_SI_EEESC_SE_Li256ELb1ELb1ELb1ELb0EEENS1_36VarlenDynamicPersistentTileSchedulerILi128ELi64ELi256ELi256ELb1ELb1ELb0ELb1ELb1ELb1EEEEEEEEEvNT_6ParamsE,@function
        .size           _ZN7cutlass13device_kernelIN5flash19enable_sm80_to_sm89INS1_16FlashAttnFwdSm80INS1_25CollectiveMainloopFwdSm80ILi8ELi1ELb0EN4cute5tupleIJNS5_1CILi128EEENS7_ILi64EEENS7_ILi192EEEEEELi192ENS_10bfloat16_tEfNS_4arch4Sm80ELb1ELb0ELb0ELb1ELb1ELb1ELb1ELb1EEENS1_21CollectiveEpilogueFwdINS6_IJS8_SA_S9_EEENS6_IJNS7_ILi1EEESI_SI_EEESC_SE_Li256ELb1ELb1ELb1ELb0EEENS1_36VarlenDynamicPersistentTileSchedulerILi128ELi64ELi256ELi256ELb1ELb1ELb0ELb1ELb1ELb1EEEEEEEEEvNT_6ParamsE,(.L_x_6313 - _ZN7cutlass13device_kernelIN5flash19enable_sm80_to_sm89INS1_16FlashAttnFwdSm80INS1_25CollectiveMainloopFwdSm80ILi8ELi1ELb0EN4cute5tupleIJNS5_1CILi128EEENS7_ILi64EEENS7_ILi192EEEEEELi192ENS_10bfloat16_tEfNS_4arch4Sm80ELb1ELb0ELb0ELb1ELb1ELb1ELb1ELb1EEENS1_21CollectiveEpilogueFwdINS6_IJS8_SA_S9_EEENS6_IJNS7_ILi1EEESI_SI_EEESC_SE_Li256ELb1ELb1ELb1ELb0EEENS1_36VarlenDynamicPersistentTileSchedulerILi128ELi64ELi256ELi256ELb1ELb1ELb0ELb1ELb1ELb1EEEEEEEEEvNT_6ParamsE)
        .other          _ZN7cutlass13device_kernelIN5flash19enable_sm80_to_sm89INS1_16FlashAttnFwdSm80INS1_25CollectiveMainloopFwdSm80ILi8ELi1ELb0EN4cute5tupleIJNS5_1CILi128EEENS7_ILi64EEENS7_ILi192EEEEEELi192ENS_10bfloat16_tEfNS_4arch4Sm80ELb1ELb0ELb0ELb1ELb1ELb1ELb1ELb1EEENS1_21CollectiveEpilogueFwdINS6_IJS8_SA_S9_EEENS6_IJNS7_ILi1EEESI_SI_EEESC_SE_Li256ELb1ELb1ELb1ELb0EEENS1_36VarlenDynamicPersistentTileSchedulerILi128ELi64ELi256ELi256ELb1ELb1ELb0ELb1ELb1ELb1EEEEEEEEEvNT_6ParamsE,@"STO_CUDA_ENTRY STV_DEFAULT"
_ZN7cutlass13device_kernelIN5flash19enable_sm80_to_sm89INS1_16FlashAttnFwdSm80INS1_25CollectiveMainloopFwdSm80ILi8ELi1ELb0EN4cute5tupleIJNS5_1CILi128EEENS7_ILi64EEENS7_ILi192EEEEEELi192ENS_10bfloat16_tEfNS_4arch4Sm80ELb1ELb0ELb0ELb1ELb1ELb1ELb1ELb1EEENS1_21CollectiveEpilogueFwdINS6_IJS8_SA_S9_EEENS6_IJNS7_ILi1EEESI_SI_EEESC_SE_Li256ELb1ELb1ELb1ELb0EEENS1_36VarlenDynamicPersistentTileSchedulerILi128ELi64ELi256ELi256ELb1ELb1ELb0ELb1ELb1ELb1EEEEEEEEEvNT_6ParamsE:
        /* <DEDUP_REMOVED lines=52> */
.L_x_4390:
        /* <DEDUP_REMOVED lines=16> */
.L_x_4579:
        /* <DEDUP_REMOVED lines=16> */
.L_x_4580:
[----:B---3--:R-:W-:-:S05]  /*0540*/  IMAD R0, R0, c[0x0][0x538], RZ ;  /* 0x00014e0000007a24 */ /* 0x008fca00078e02ff */
[----:B------:R-:W-:-:S04]  /*0550*/  IADD3 R6, R0, R6, RZ ;  /* 0x0000000600067210 */ /* 0x000fc80007ffe0ff */
[----:B------:R-:W-:-:S13]  /*0560*/  ISETP.GT.AND P0, PT, R6, UR4, PT ;  /* 0x0000000406007c0c */ /* 0x000fda000bf04270 */
[----:B-12---:R-:W-:Y:S05]  /*0570*/  @!P0 BRA `(.L_x_4390) ;  /* 0xfffffdc000008947 */ /* 0x006fea000383ffff */
.L_x_4386:
[----:B------:R-:W-:-:S05]  /*0580*/  IADD3 R11, -R0, R6, RZ ;  /* 0x00000006000b7210 */ /* 0x000fca0007ffe1ff */
[----:B------:R-:W-:-:S05]  /*0590*/  IMAD R0, R4, c[0x0][0x538], R11 ;  /* 0x00014e0004007a24 */ /* 0x000fca00078e020b */
[----:B------:R-:W-:Y:S01]  /*05a0*/  ISETP.GT.AND P0, PT, R0, UR4, PT ;  /* 0x0000000400007c0c */ /* 0x000fe2000bf04270 */
[----:B------:R-:W-:-:S12]  /*05b0*/  BRA.DIV ~URZ, `(.L_x_4391) ;  /* 0x0001d4a27f007947 */ /* 0x000fd8000b800000 */
[----:B------:R-:W-:-:S04]  /*05c0*/  VOTE.ANY R10, PT, !P0 ;  /* 0x00000000000a7806 */ /* 0x000fc800040e0100 */
.L_x_4581:
[----:B------:R-:W1:Y:S02]  /*05d0*/  POPC R5, R10 ;  /* 0x0000000a00057309 */ /* 0x000e640000000000 */
[----:B-12---:R-:W-:Y:S01]  /*05e0*/  IADD3 R247, R5, R7, RZ ;  /* 0x0000000705f77210 */ /* 0x006fe20007ffe0ff */
[----:B------:R-:W-:Y:S05]  /*05f0*/  BRA.DIV ~URZ, `(.L_x_4392) ;  /* 0x0001d4b27f007947 */ /* 0x000fea000b800000 */
[----:B------:R1:W2:Y:S01]  /*0600*/  SHFL.IDX PT, R12, R9, R5, 0x1f ;  /* 0x00001f05090c7589 */ /* 0x0002a200000e0000 */
[----:B------:R-:W-:-:S03]  /*0610*/  MOV R6, RZ ;  /* 0x000000ff00067202 */ /* 0x000fc60000000f00 */
[----:B------:R1:W3:Y:S04]  /*0620*/  SHFL.IDX PT, R9, R8, R5, 0x1f ;  /* 0x00001f0508097589 */ /* 0x0002e800000e0000 */
.L_x_4582:
[----:B------:R-:W-:Y:S01]  /*0630*/  ISETP.NE.AND P0, PT, R10, RZ, PT ;  /* 0x000000ff0a00720c */ /* 0x000fe20003f05270 */
[----:B------:R-:W-:-:S12]  /*0640*/  BSSY B0, `(.L_x_4393) ;  /* 0x0000005000007945 */ /* 0x000fd80003800000 */
[----:B------:R-:W-:Y:S05]  /*0650*/  @!P0 BRA `(.L_x_4394) ;  /* 0x0000003000008947 */ /* 0x000fea0003800000 */
[----:B------:R-:W-:Y:S01]  /*0660*/  IADD3 R0, R5, -0x1, RZ ;  /* 0xffffffff05007810 */ /* 0x000fe20007ffe0ff */
[----:B------:R-:W-:Y:S05]  /*0670*/  BRA.DIV ~URZ, `(.L_x_4395) ;  /* 0x0001d5127f007947 */ /* 0x000fea000b800000 */
[----:B------:R4:W1:Y:S02]  /*0680*/  SHFL.IDX PT, R6, R4, R0, 0x1f ;  /* 0x00001f0004067589 */ /* 0x00086400000e0000 */
.L_x_4394:
[----:B------:R-:W-:Y:S05]  /*0690*/  BSYNC B0 ;  /* 0x0000000000007941 */ /* 0x000fea0003800000 */
.L_x_4393:
        /* <DEDUP_REMOVED lines=67> */
.L_x_4397:
        /* <DEDUP_REMOVED lines=68> */
.L_x_4398:
[----:B------:R-:W-:Y:S05]  /*0f10*/  BSYNC B0 ;  /* 0x0000000000007941 */ /* 0x000fea0003800000 */
.L_x_4396:
[----:B------:R-:W-:-:S04]  /*0f20*/  LOP3.LUT R0, RZ, R0, RZ, 0x33, !PT ;  /* 0x00000000ff007212 */ /* 0x000fc800078e33ff */
[----:B------:R-:W-:Y:S01]  /*0f30*/  IADD3 R245, R0, R12, RZ ;  /* 0x0000000c00f57210 */ /* 0x000fe20007ffe0ff */
[----:B------:R-:W-:Y:S05]  /*0f40*/  BRA `(.L_x_4399) ;  /* 0x0000004000007947 */ /* 0x000fea0003800000 */
.L_x_4387:
[----:B--2---:R-:W-:Y:S01]  /*0f50*/  IMAD.MOV.U32 R245, RZ, RZ, RZ ;  /* 0x000000fffff57224 */ /* 0x004fe200078e00ff */
[----:B------:R-:W-:Y:S01]  /*0f60*/  MOV R246, RZ ;  /* 0x000000ff00f67202 */ /* 0x000fe20000000f00 */
[----:B------:R-:W-:Y:S01]  /*0f70*/  IMAD.U32 R244, RZ, RZ, UR4 ;  /* 0x00000004fff47e24 */ /* 0x000fe2000f8e00ff */
[----:B------:R-:W-:Y:S02]  /*0f80*/  MOV R247, c[0x0][0x53c] ;  /* 0x00014f0000f77a02 */ /* 0x000fe40000000f00 */
.L_x_4399:
[----:B------:R-:W-:Y:S01]  /*0f90*/  ISETP.NE.AND P0, PT, R13, RZ, PT ;  /* 0x000000ff0d00720c */ /* 0x000fe20003f05270 */
[----:B------:R-:W-:-:S12]  /*0fa0*/  WARPSYNC 0xffffffff ;  /* 0xffffffff00007948 */ /* 0x000fd80003800000 */
[----:B------:R1:W-:Y:S04]  /*0fb0*/  @!P0 STS.128 [0x18100], R244 ;  /* 0x018100f4ff008388 */ /* 0x0003e80000000c00 */
[----:B------:R-:W-:Y:S06]  /*0fc0*/  BAR.ARV 0x5, 0x100 ;  /* 0x0144000000007b1d */ /* 0x000fec0000002000 */
.L_x_4385:
        /* <DEDUP_REMOVED lines=72> */
[----:B------:R-:W-:Y:S01]  /*1450*/  IMAD.SHL.U32 R140, R248, 0x4, RZ ;  /* 0x00000004f88c7824 */ /* 0x000fe200078e00ff */
        /* <DEDUP_REMOVED lines=41> */
[-CC-:B------:R-:W-:Y:S02]  /*16f0*/  IADD3 R17, R9, R3.reuse, R229.reuse ;  /* 0x0000000309117210 */ /* 0x180fe40007ffe0e5 */
        /* <DEDUP_REMOVED lines=33> */
[C---:B------:R-:W-:Y:S02]  /*1910*/  IADD3 R182, R147.reuse, 0x20, RZ ;  /* 0x0000002093b67810 */ /* 0x040fe40007ffe0ff */
[----:B--2---:R-:W-:Y:S01]  /*1920*/  SHF.R.S32.HI R3, RZ, 0x1f, R144 ;  /* 0x0000001fff037819 */ /* 0x004fe20000011490 */
[----:B------:R1:W-:Y:S01]  /*1930*/  STL [R1+0x30], R9 ;  /* 0x0000300901007387 */ /* 0x0003e20000100800 */
[----:B------:R-:W-:Y:S02]  /*1940*/  SEL R0, R14, 0xffffffc0, !P3 ;  /* 0xffffffc00e007807 */ /* 0x000fe40005800000 */
[C---:B------:R-:W-:Y:S01]  /*1950*/  @P4 IADD3 R182, R147.reuse, -0x20, RZ ;  /* 0xffffffe093b64810 */ /* 0x040fe20007ffe0ff */
        /* <DEDUP_REMOVED lines=27> */
[----:B------:R-:W-:Y:S01]  /*1b10*/  IADD3 R33, R243, 0x28, RZ ;  /* 0x00000028f3217810 */ /* 0x000fe20007ffe0ff */
[----:B------:R-:W-:Y:S01]  /*1b20*/  IMAD.IADD R173, R3, 0x1, R172 ;  /* 0x0000000103ad7824 */ /* 0x000fe200078e02ac */
[----:B------:R-:W-:Y:S01]  /*1b30*/  IADD3 R30, R243, 0x40, RZ ;  /* 0x00000040f31e7810 */ /* 0x000fe20007ffe0ff */
[----:B------:R-:W-:Y:S01]  /*1b40*/  IMAD.IADD R180, R179, 0x1, R2 ;  /* 0x00000001b3b47824 */ /* 0x000fe200078e0202 */
[C---:B------:R-:W-:Y:S01]  /*1b50*/  IADD3 R27, R243.reuse, 0x58, RZ ;  /* 0x00000058f31b7810 */ /* 0x040fe20007ffe0ff */
        /* <DEDUP_REMOVED lines=21> */
[C---:B------:R-:W-:Y:S02]  /*1cb0*/  IADD3 R19, R243.reuse, 0x98, RZ ;  /* 0x00000098f3137810 */ /* 0x040fe40007ffe0ff */
        /* <DEDUP_REMOVED lines=40> */
[C---:B------:R-:W-:Y:S02]  /*1f40*/  IADD3 R192, R182.reuse, 0x1000, RZ ;  /* 0x00001000b6c07810 */ /* 0x040fe40007ffe0ff */
[C---:B-1----:R-:W-:Y:S02]  /*1f50*/  IADD3 R7, R11.reuse, -0x10, RZ ;  /* 0xfffffff00b077810 */ /* 0x042fe40007ffe0ff */
[C---:B------:R-:W-:Y:S01]  /*1f60*/  @P0 IADD3 R7, R11.reuse, 0x10, RZ ;  /* 0x000000100b070810 */ /* 0x040fe20007ffe0ff */
[----:B--2---:R-:W-:Y:S01]  /*1f70*/  IMAD.IADD R8, R11, 0x1, R9 ;  /* 0x000000010b087824 */ /* 0x004fe200078e0209 */
[----:B------:R-:W-:-:S03]  /*1f80*/  IADD3 R191, R182, 0x1800, RZ ;  /* 0x00001800b6bf7810 */ /* 0x000fc60007ffe0ff */
[----:B------:R-:W-:Y:S01]  /*1f90*/  IMAD.IADD R3, R6, 0x1, R7 ;  /* 0x0000000106037824 */ /* 0x000fe200078e0207 */
[----:B------:R-:W-:Y:S01]  /*1fa0*/  IADD3 R190, R182, 0x2000, RZ ;  /* 0x00002000b6be7810 */ /* 0x000fe20007ffe0ff */
        /* <DEDUP_REMOVED lines=16> */
.L_x_4578:
        /* <DEDUP_REMOVED lines=19> */
[C-C-:B------:R-:W-:Y:S01]  /*21e0*/  SHF.L.U64.HI R251, R252.reuse, 0x2, R14.reuse ;  /* 0x00000002fcfb7819 */ /* 0x140fe2000001020e */
[----:B------:R1:W-:Y:S01]  /*21f0*/  STL [R1], R14 ;  /* 0x0000000e01007387 */ /* 0x0003e20000100800 */
        /* <DEDUP_REMOVED lines=8> */
[C---:B--2---:R-:W-:Y:S02]  /*2280*/  IADD3 R4, P1, R250.reuse, c[0x0][0x350], RZ ;  /* 0x0000d400fa047a10 */ /* 0x044fe40007f3e0ff */
[----:B---3--:R-:W-:Y:S02]  /*2290*/  IADD3 R2, P0, R250, c[0x0][0x358], RZ ;  /* 0x0000d600fa027a10 */ /* 0x008fe40007f1e0ff */
        /* <DEDUP_REMOVED lines=11> */
.L_x_4400:
[----:B------:R-:W-:-:S04]  /*2350*/  ISETP.NE.U32.AND P0, PT, RZ, c[0x0][0x368], PT ;  /* 0x0000da00ff007a0c */ /* 0x000fc80003f05070 */
[----:B------:R-:W-:-:S13]  /*2360*/  ISETP.NE.AND.EX P0, PT, RZ, c[0x0][0x36c], PT, P0 ;  /* 0x0000db00ff007a0c */ /* 0x000fda0003f05300 */
[----:B------:R-:W-:Y:S05]  /*2370*/  @!P0 BRA `(.L_x_4401) ;  /* 0x0000004000008947 */ /* 0x000fea0003800000 */
[----:B-1----:R-:W-:-:S04]  /*2380*/  IADD3 R4, P0, R250, c[0x0][0x368], RZ ;  /* 0x0000da00fa047a10 */ /* 0x002fc80007f1e0ff */
[----:B------:R-:W-:-:S05]  /*2390*/  IADD3.X R5, R251, c[0x0][0x36c], RZ, P0, !PT ;  /* 0x0000db00fb057a10 */ /* 0x000fca00007fe4ff */
[----:B------:R1:W5:Y:S01]  /*23a0*/  LDG.E R8, [R4.64] ;  /* 0x0000000804087981 */ /* 0x000362000c1e1900 */
[----:B------:R-:W-:Y:S05]  /*23b0*/  BRA `(.L_x_4402) ;  /* 0x0000005000007947 */ /* 0x000fea0003800000 */
.L_x_4401:
[----:B------:R-:W-:Y:S01]  /*23c0*/  MOV R8, UR6 ;  /* 0x0000000600087c02 */ /* 0x000fe20008000f00 */
[----:B------:R-:W-:Y:S05]  /*23d0*/  @!P5 BRA `(.L_x_4402) ;  /* 0x000000300000d947 */ /* 0x000fea0003800000 */
[----:B-1----:R-:W2:Y:S04]  /*23e0*/  LDG.E R6, [R4.64] ;  /* 0x0000000804067981 */ /* 0x002ea8000c1e1900 */
[----:B------:R-:W2:Y:S02]  /*23f0*/  LDG.E R0, [R4.64+0x4] ;  /* 0x0000040804007981 */ /* 0x000ea4000c1e1900 */
[----:B--2---:R-:W-:Y:S02]  /*2400*/  IADD3 R8, -R6, R0, RZ ;  /* 0x0000000006087210 */ /* 0x004fe40007ffe1ff */
.L_x_4402:
[----:B-1----:R1:W2:Y:S04]  /*2410*/  @P6 LDG.E R5, [R2.64] ;  /* 0x0000000802056981 */ /* 0x0022a8000c1e1900 */
        /* <DEDUP_REMOVED lines=34> */
[----:B------:R1:W-:Y:S01]  /*2640*/  STL [R1+0x4], R15 ;  /* 0x0000040f01007387 */ /* 0x0003e20000100800 */
        /* <DEDUP_REMOVED lines=35> */
.L_x_4404:
[----:B------:R-:W-:Y:S05]  /*2880*/  BSYNC B0 ;  /* 0x0000000000007941 */ /* 0x000fea0003800000 */
.L_x_4403:
        /* <DEDUP_REMOVED lines=62> */
[C---:B------:R-:W-:Y:S02]  /*2c70*/  @P0 LEA R2, P2, R3.reuse, c[0x0][0x220], 0x1 ;  /* 0x0000880003020a11 */ /* 0x040fe400078408ff */
        /* <DEDUP_REMOVED lines=50> */
[----:B------:R-:W-:-:S02]  /*2fa0*/  IMAD R14, R216, c[0x0][0x294], R5 ;  /* 0x0000a500d80e7a24 */ /* 0x000fc400078e0205 */
        /* <DEDUP_REMOVED lines=17> */
[----:B-1----:R-:W-:Y:S01]  /*30c0*/  SHF.R.S32.HI R15, RZ, 0x1f, R13 ;  /* 0x0000001fff0f7819 */ /* 0x002fe2000001140d */
[----:B------:R-:W-:Y:S01]  /*30d0*/  IMAD.MOV.U32 R119, RZ, RZ, c[0x0][0x280] ;  /* 0x0000a000ff777624 */ /* 0x000fe200078e00ff */
[CC--:B------:R-:W-:Y:S01]  /*30e0*/  LEA.HI R12, R11.reuse, R3.reuse, RZ, 0x3 ;  /* 0x000000030b0c7211 */ /* 0x0c0fe200078f18ff */
[----:B------:R-:W-:Y:S01]  /*30f0*/  IMAD.WIDE.U32 R84, R0, c[0x0][0x2b0], RZ ;  /* 0x0000ac0000547a25 */ /* 0x000fe200078e00ff */
[----:B------:R-:W-:-:S02]  /*3100*/  LEA.HI R18, R11, R3, RZ, 0x6 ;  /* 0x000000030b127211 */ /* 0x000fc400078f30ff */
[-C--:B------:R-:W-:Y:S01]  /*3110*/  LEA.HI R11, R10, R2.reuse, RZ, 0x3 ;  /* 0x000000020a0b7211 */ /* 0x080fe200078f18ff */
[----:B------:R-:W-:Y:S01]  /*3120*/  IMAD.WIDE.U32 R76, R126, c[0x0][0x290], R6 ;  /* 0x0000a4007e4c7a25 */ /* 0x000fe200078e0006 */
[----:B------:R-:W-:Y:S02]  /*3130*/  LEA.HI R20, R10, R2, RZ, 0x6 ;  /* 0x000000020a147211 */ /* 0x000fe400078f30ff */
[CC--:B------:R-:W-:Y:S01]  /*3140*/  LEA.HI R10, R15.reuse, R13.reuse, RZ, 0x3 ;  /* 0x0000000d0f0a7211 */ /* 0x0c0fe200078f18ff */
        /* <DEDUP_REMOVED lines=35> */
[CC--:B------:R-:W-:Y:S01]  /*3380*/  SHF.L.U64.HI R114, R119.reuse, R115.reuse, c[0x0][0x284] ;  /* 0x0000a10077727619 */ /* 0x0c0fe20000010273 */
[----:B------:R-:W-:Y:S01]  /*3390*/  IMAD R122, R248, 0x40, R216 ;  /* 0x00000040f87a7824 */ /* 0x000fe200078e02d8 */
[C---:B------:R-:W-:Y:S01]  /*33a0*/  SHF.L.U64.HI R115, R120.reuse, R115, c[0x0][0x294] ;  /* 0x0000a50078737619 */ /* 0x040fe20000010273 */
        /* <DEDUP_REMOVED lines=20> */
.L_x_4430:
        /* <DEDUP_REMOVED lines=108> */
.L_x_4410:
[----:B------:R-:W-:Y:S05]  /*3bb0*/  BSYNC B0 ;  /* 0x0000000000007941 */ /* 0x000fea0003800000 */
.L_x_4409:
        /* <DEDUP_REMOVED lines=96> */
.L_x_4413:
[----:B------:R-:W-:Y:S05]  /*41c0*/  BSYNC B0 ;  /* 0x0000000000007941 */ /* 0x000fea0003800000 */
.L_x_4412:
        /* <DEDUP_REMOVED lines=59> */
.L_x_4415:
[----:B------:R-:W-:Y:S05]  /*4580*/  BSYNC B0 ;  /* 0x0000000000007941 */ /* 0x000fea0003800000 */
.L_x_4414:
        /* <DEDUP_REMOVED lines=61> */
.L_x_4417:
[----:B------:R-:W-:Y:S05]  /*4960*/  BSYNC B0 ;  /* 0x0000000000007941 */ /* 0x000fea0003800000 */
.L_x_4416:
        /* <DEDUP_REMOVED lines=58> */
.L_x_4419:
[----:B------:R-:W-:Y:S05]  /*4d10*/  BSYNC B0 ;  /* 0x0000000000007941 */ /* 0x000fea0003800000 */
.L_x_4418:
        /* <DEDUP_REMOVED lines=58> */
.L_x_4421:
[----:B------:R-:W-:Y:S05]  /*50c0*/  BSYNC B0 ;  /* 0x0000000000007941 */ /* 0x000fea0003800000 */
.L_x_4420:
        /* <DEDUP_REMOVED lines=58> */
.L_x_4408:
        /* <DEDUP_REMOVED lines=47> */
.L_x_4423:
[----:B------:R-:W-:Y:S05]  /*5760*/  BSYNC B0 ;  /* 0x0000000000007941 */ /* 0x000fea0003800000 */
.L_x_4422:
        /* <DEDUP_REMOVED lines=159> */
.L_x_4425:
[----:B------:R-:W-:Y:S05]  /*6160*/  BSYNC B0 ;  /* 0x0000000000007941 */ /* 0x000fea0003800000 */
.L_x_4424:
        /* <DEDUP_REMOVED lines=123> */
.L_x_4427:
[----:B------:R-:W-:Y:S05]  /*6920*/  BSYNC B0 ;  /* 0x0000000000007941 */ /* 0x000fea0003800000 */
.L_x_4426:
        /* <DEDUP_REMOVED lines=126> */
.L_x_4407:
        /* <DEDUP_REMOVED lines=39> */
.L_x_4411:
[----:B------:R-:W-:Y:S05]  /*7380*/  BSYNC B1 ;  /* 0x0000000000017941 */ /* 0x000fea0003800000 */
.L_x_4406:
        /* <DEDUP_REMOVED lines=53> */
[----:B------:R-:W-:Y:S02]  /*76e0*/  ISETP.GE.AND P3, PT, R214, c[0x0][0x1d4], PT ;  /* 0x00007500d6007a0c */ /* 0x000fe40003f66270 */
[C---:B------:R-:W-:Y:S09]  /*76f0*/  ISETP.GE.AND P2, PT, R213.reuse, c[0x0][0x1d4], PT ;  /* 0x00007500d5007a0c */ /* 0x040ff20003f46270 */
[----:B------:R-:W5:Y:S01]  /*7700*/  @!P1 LDS.128 R12, [R210] ;  /* 0x00000000d20c9984 */ /* 0x000f620000000c00 */
[CC--:B--2---:R-:W-:Y:S04]  /*7710*/  @!P1 LEA R4, P0, R102.reuse, R2.reuse, 0x1 ;  /* 0x0000000266049211 */ /* 0x0c4fe800078008ff */
[-C--:B---3--:R-:W-:Y:S02]  /*7720*/  @!P1 LEA.HI.X R5, R102, R3.reuse, R103, 0x1, P0 ;  /* 0x0000000366059211 */ /* 0x088fe400000f0c67 */
[CC--:B------:R-:W-:Y:S04]  /*7730*/  @!P3 LEA R8, P0, R214.reuse, R2.reuse, 0x1 ;  /* 0x00000002d608b211 */ /* 0x0c0fe800078008ff */
[-C--:B------:R-:W-:Y:S02]  /*7740*/  @!P3 LEA.HI.X R9, R214, R3.reuse, R236, 0x1, P0 ;  /* 0x00000003d609b211 */ /* 0x080fe400000f0cec */
[CC--:B-1----:R-:W-:Y:S04]  /*7750*/  @!P2 LEA R6, P0, R213.reuse, R2.reuse, 0x1 ;  /* 0x00000002d506a211 */ /* 0x0c2fe800078008ff */
        /* <DEDUP_REMOVED lines=23> */
.L_x_4429:
[----:B------:R-:W-:Y:S05]  /*78d0*/  BSYNC B0 ;  /* 0x0000000000007941 */ /* 0x000fea0003800000 */
.L_x_4428:
        /* <DEDUP_REMOVED lines=26> */
.L_x_4405:
        /* <DEDUP_REMOVED lines=42> */
.L_x_4432:
[----:B------:R-:W-:Y:S05]  /*7d20*/  BSYNC B0 ;  /* 0x0000000000007941 */ /* 0x000fea0003800000 */
.L_x_4431:
[----:B------:R-:W2:Y:S01]  /*7d30*/  LDL R2, [R1+0x4] ;  /* 0x0000040001027983 */ /* 0x000ea20000100800 */
        /* <DEDUP_REMOVED lines=56> */
[----:B------:R-:W2:Y:S01]  /*80c0*/  LDL R5, [R1] ;  /* 0x0000000001057983 */ /* 0x000ea20000100800 */
        /* <DEDUP_REMOVED lines=8> */
[----:B------:R-:W3:Y:S01]  /*8150*/  S2R R9, SR_TID.X ;  /* 0x0000000000097919 */ /* 0x000ee20000002100 */
[----:B------:R-:W-:Y:S01]  /*8160*/  LOP3.LUT R83, R246, 0xffff, RZ, 0xc0, !PT ;  /* 0x0000fffff6537812 */ /* 0x000fe200078ec0ff */
[----:B------:R-:W-:Y:S01]  /*8170*/  IMAD R0, R0, c[0x0][0x178], RZ ;  /* 0x00005e0000007a24 */ /* 0x000fe200078e02ff */
[----:B------:R-:W-:Y:S01]  /*8180*/  ISETP.NE.AND.EX P0, PT, RZ, c[0x0][0x34c], PT, P0 ;  /* 0x0000d300ff007a0c */ /* 0x000fe20003f05300 */
[----:B------:R-:W-:Y:S01]  /*8190*/  @P3 IMAD.HI.U32 R7, R4, c[0x0][0x2c8], RZ ;  /* 0x0000b20004073a27 */ /* 0x000fe200078e00ff */
[----:B------:R-:W-:Y:S02]  /*81a0*/  ISETP.GE.AND P5, PT, R204, c[0x0][0x198], PT ;  /* 0x00006600cc007a0c */ /* 0x000fe40003fa6270 */
[----:B------:R-:W-:Y:S01]  /*81b0*/  ISETP.GE.AND P4, PT, R206, c[0x0][0x198], PT ;  /* 0x00006600ce007a0c */ /* 0x000fe20003f86270 */
[----:B------:R-:W-:Y:S01]  /*81c0*/  IMAD R0, R127, c[0x0][0x17c], R0 ;  /* 0x00005f007f007a24 */ /* 0x000fe200078e0200 */
[----:B------:R-:W-:Y:S01]  /*81d0*/  IADD3 R98, R197, -0x1, RZ ;  /* 0xffffffffc5627810 */ /* 0x000fe20007ffe0ff */
[----:B-1----:R-:W-:Y:S01]  /*81e0*/  IMAD.WIDE.U32 R2, R127, c[0x0][0x178], RZ ;  /* 0x00005e007f027a25 */ /* 0x002fe200078e00ff */
[----:B---3--:R-:W-:-:S03]  /*81f0*/  SHF.R.S32.HI R8, RZ, 0x1f, R9 ;  /* 0x0000001fff087819 */ /* 0x008fc60000011409 */
        /* <DEDUP_REMOVED lines=8> */
[----:B------:R-:W-:-:S02]  /*8280*/  ISETP.GE.AND P3, PT, R207, c[0x0][0x198], PT ;  /* 0x00006600cf007a0c */ /* 0x000fc40003f66270 */
[----:B--2---:R-:W-:Y:S02]  /*8290*/  SEL R6, R5, RZ, !P0 ;  /* 0x000000ff05067207 */ /* 0x004fe40004000000 */
[----:B------:R-:W-:-:S03]  /*82a0*/  SEL R5, R252, RZ, !P0 ;  /* 0x000000fffc057207 */ /* 0x000fc60004000000 */
[----:B------:R-:W-:Y:S02]  /*82b0*/  IMAD R6, R6, c[0x0][0x1c0], RZ ;  /* 0x0000700006067a24 */ /* 0x000fe400078e02ff */
[----:B------:R-:W-:-:S04]  /*82c0*/  IMAD.WIDE.U32 R2, R5, c[0x0][0x1c0], R2 ;  /* 0x0000700005027a25 */ /* 0x000fc800078e0002 */
[----:B------:R-:W-:Y:S01]  /*82d0*/  IMAD R6, R5, c[0x0][0x1c4], R6 ;  /* 0x0000710005067a24 */ /* 0x000fe200078e0206 */
[----:B------:R-:W-:-:S03]  /*82e0*/  IADD3 R5, -R0, RZ, RZ ;  /* 0x000000ff00057210 */ /* 0x000fc60007ffe1ff */
[----:B------:R-:W-:Y:S02]  /*82f0*/  IMAD.IADD R3, R3, 0x1, R6 ;  /* 0x0000000103037824 */ /* 0x000fe400078e0206 */
[----:B------:R-:W-:Y:S02]  /*8300*/  IMAD R4, R5, c[0x0][0x2c4], R4 ;  /* 0x0000b10005047a24 */ /* 0x000fe400078e0204 */
[----:B------:R-:W-:Y:S02]  /*8310*/  IMAD R5, R7, c[0x0][0x1b0], RZ ;  /* 0x00006c0007057a24 */ /* 0x000fe400078e02ff */
[----:B------:R-:W-:-:S04]  /*8320*/  IMAD.WIDE.U32 R2, R0, c[0x0][0x1b0], R2 ;  /* 0x00006c0000027a25 */ /* 0x000fc800078e0002 */
[----:B------:R-:W-:Y:S01]  /*8330*/  IMAD R6, R0, c[0x0][0x1b4], R5 ;  /* 0x00006d0000067a24 */ /* 0x000fe200078e0205 */
[----:B------:R-:W-:Y:S02]  /*8340*/  SHF.R.S32.HI R5, RZ, 0x1f, R4 ;  /* 0x0000001fff057819 */ /* 0x000fe40000011404 */
[----:B------:R-:W-:Y:S01]  /*8350*/  @!P1 MOV R12, R252 ;  /* 0x000000fc000c9202 */ /* 0x000fe20000000f00 */
[----:B------:R-:W-:Y:S02]  /*8360*/  IMAD.IADD R3, R3, 0x1, R6 ;  /* 0x0000000103037824 */ /* 0x000fe400078e0206 */
[----:B------:R-:W-:Y:S02]  /*8370*/  IMAD R0, R5, c[0x0][0x1a8], RZ ;  /* 0x00006a0005007a24 */ /* 0x000fe400078e02ff */
[----:B------:R-:W-:-:S04]  /*8380*/  IMAD.WIDE.U32 R2, R4, c[0x0][0x1a8], R2 ;  /* 0x00006a0004027a25 */ /* 0x000fc800078e0002 */
[----:B------:R-:W-:Y:S01]  /*8390*/  IMAD R0, R4, c[0x0][0x1ac], R0 ;  /* 0x00006b0004007a24 */ /* 0x000fe200078e0200 */
[----:B------:R-:W-:Y:S01]  /*83a0*/  LEA R7, P0, R2, c[0x0][0x160], 0x1 ;  /* 0x0000580002077a11 */ /* 0x000fe200078008ff */
[----:B------:R-:W-:-:S03]  /*83b0*/  IMAD.IADD R4, R8, 0x1, R240 ;  /* 0x0000000108047824 */ /* 0x000fc600078e02f0 */
[----:B------:R-:W-:-:S04]  /*83c0*/  IADD3 R0, R3, R0, RZ ;  /* 0x0000000003007210 */ /* 0x000fc80007ffe0ff */
[----:B------:R-:W-:Y:S01]  /*83d0*/  LEA.HI.X R5, R2, c[0x0][0x164], R0, 0x1, P0 ;  /* 0x0000590002057a11 */ /* 0x000fe200000f0c00 */
[----:B------:R-:W-:Y:S05]  /*83e0*/  BRA.DIV ~URZ, `(.L_x_4434) ;  /* 0x000158027f007947 */ /* 0x000fea000b800000 */
[----:B------:R1:W2:Y:S02]  /*83f0*/  SHFL.IDX PT, R6, R5, RZ, 0x181f ;  /* 0x00181fff05067589 */ /* 0x0002a400000e0000 */
.L_x_4583:
[----:B------:R-:W-:Y:S05]  /*8400*/  BRA.DIV ~URZ, `(.L_x_4435) ;  /* 0x000158527f007947 */ /* 0x000fea000b800000 */
[----:B------:R3:W4:Y:S02]  /*8410*/  SHFL.IDX PT, R0, R7, RZ, 0x181f ;  /* 0x00181fff07007589 */ /* 0x00072400000e0000 */
.L_x_4584:
        /* <DEDUP_REMOVED lines=16> */
.L_x_4437:
[----:B------:R-:W-:Y:S05]  /*8520*/  BSYNC B0 ;  /* 0x0000000000007941 */ /* 0x000fea0003800000 */
.L_x_4436:
[----:B------:R-:W-:Y:S05]  /*8530*/  BRA.DIV ~URZ, `(.L_x_4438) ;  /* 0x000157827f007947 */ /* 0x000fea000b800000 */
[----:B--2---:R2:W1:Y:S04]  /*8540*/  SHFL.IDX PT, R6, R5, 0x1, 0x181f ;  /* 0x00381f0005067f89 */ /* 0x00446800000e0000 */
[----:B----4-:R2:W4:Y:S02]  /*8550*/  SHFL.IDX PT, R0, R7, 0x1, 0x181f ;  /* 0x00381f0007007f89 */ /* 0x01052400000e0000 */
.L_x_4585:
        /* <DEDUP_REMOVED lines=16> */
.L_x_4440:
[----:B------:R-:W-:Y:S05]  /*8660*/  BSYNC B0 ;  /* 0x0000000000007941 */ /* 0x000fea0003800000 */
.L_x_4439:
[----:B------:R-:W-:Y:S05]  /*8670*/  BRA.DIV ~URZ, `(.L_x_4441) ;  /* 0x000157027f007947 */ /* 0x000fea000b800000 */
[----:B-1----:R1:W2:Y:S02]  /*8680*/  SHFL.IDX PT, R6, R5, 0x2, 0x181f ;  /* 0x00581f0005067f89 */ /* 0x0022a400000e0000 */
.L_x_4586:
[----:B------:R-:W-:Y:S05]  /*8690*/  BRA.DIV ~URZ, `(.L_x_4442) ;  /* 0x000157527f007947 */ /* 0x000fea000b800000 */
[----:B----4-:R4:W1:Y:S02]  /*86a0*/  SHFL.IDX PT, R0, R7, 0x2, 0x181f ;  /* 0x00581f0007007f89 */ /* 0x01086400000e0000 */
.L_x_4587:
        /* <DEDUP_REMOVED lines=16> */
.L_x_4444:
[----:B------:R-:W-:Y:S05]  /*87b0*/  BSYNC B0 ;  /* 0x0000000000007941 */ /* 0x000fea0003800000 */
.L_x_4443:
[----:B------:R-:W-:Y:S05]  /*87c0*/  BRA.DIV ~URZ, `(.L_x_4445) ;  /* 0x000156827f007947 */ /* 0x000fea000b800000 */
[----:B-12---:R-:W1:Y:S04]  /*87d0*/  SHFL.IDX PT, R5, R5, 0x3, 0x181f ;  /* 0x00781f0005057f89 */ /* 0x006e6800000e0000 */
[----:B------:R2:W3:Y:S02]  /*87e0*/  SHFL.IDX PT, R0, R7, 0x3, 0x181f ;  /* 0x00781f0007007f89 */ /* 0x0004e400000e0000 */
.L_x_4588:
[----:B------:R-:W-:Y:S01]  /*87f0*/  IADD3 R2, R4, 0x60, RZ ;  /* 0x0000006004027810 */ /* 0x000fe20007ffe0ff */
[----:B-----5:R-:W-:-:S03]  /*8800*/  IMAD.WIDE.U32 R232, R12, c[0x0][0x2b0], RZ ;  /* 0x0000ac000ce87a25 */ /* 0x020fc600078e00ff */
[----:B------:R-:W-:-:S13]  /*8810*/  ISETP.GE.AND P0, PT, R2, R36, PT ;  /* 0x000000240200720c */ /* 0x000fda0003f06270 */
[-C--:B---3--:R-:W-:Y:S02]  /*8820*/  @!P0 LEA R8, P1, R204, R0.reuse, 0x1 ;  /* 0x00000000cc088211 */ /* 0x088fe400078208ff */
[-C--:B------:R-:W-:Y:S02]  /*8830*/  @!P0 LEA R6, P2, R206, R0.reuse, 0x1 ;  /* 0x00000000ce068211 */ /* 0x080fe400078408ff */
        /* <DEDUP_REMOVED lines=36> */
[C---:B------:R-:W-:Y:S01]  /*8a80*/  IMAD.WIDE.U32 R230, R83.reuse, c[0x0][0x1e8], RZ ;  /* 0x00007a0053e67a25 */ /* 0x040fe200078e00ff */
        /* <DEDUP_REMOVED lines=40> */
[C---:B------:R-:W-:Y:S02]  /*8d10*/  @P1 LEA.HI.X R7, R207.reuse, R4, R219, 0x1, P3 ;  /* 0x00000004cf071211 */ /* 0x040fe400018f0cdb */
[----:B------:R-:W-:Y:S02]  /*8d20*/  @P0 ISETP.GE.AND P3, PT, R206, c[0x0][0x1d4], PT ;  /* 0x00007500ce000a0c */ /* 0x000fe40003f66270 */
[C---:B---3--:R-:W-:Y:S01]  /*8d30*/  @P0 LEA R8, P5, R204.reuse, R0, 0x1 ;  /* 0x00000000cc080211 */ /* 0x048fe200078a08ff */
        /* <DEDUP_REMOVED lines=15> */
.L_x_4446:
        /* <DEDUP_REMOVED lines=9> */
[----:B------:R-:W-:Y:S01]  /*8ec0*/  IMAD R6, R126, c[0x0][0x294], R0 ;  /* 0x0000a5007e067a24 */ /* 0x000fe200078e0200 */
        /* <DEDUP_REMOVED lines=74> */
[----:B--2---:R-:W-:Y:S01]  /*9370*/  @!P1 SHF.L.U64.HI R10, R142, 0x1, R72 ;  /* 0x000000018e0a9819 */ /* 0x004fe20000010248 */
        /* <DEDUP_REMOVED lines=37> */
.L_x_4450:
[----:B--2---:R-:W-:Y:S05]  /*95d0*/  BSYNC B0 ;  /* 0x0000000000007941 */ /* 0x004fea0003800000 */
.L_x_4449:
        /* <DEDUP_REMOVED lines=119> */
.L_x_4452:
[----:B---34-:R-:W-:Y:S05]  /*9d50*/  BSYNC B0 ;  /* 0x0000000000007941 */ /* 0x018fea0003800000 */
.L_x_4451:
        /* <DEDUP_REMOVED lines=92> */
.L_x_4456:
[----:B------:R-:W-:Y:S05]  /*a320*/  BSYNC B0 ;  /* 0x0000000000007941 */ /* 0x000fea0003800000 */
.L_x_4455:
        /* <DEDUP_REMOVED lines=49> */
.L_x_4458:
[----:B------:R-:W-:Y:S05]  /*a640*/  BSYNC B0 ;  /* 0x0000000000007941 */ /* 0x000fea0003800000 */
.L_x_4457:
        /* <DEDUP_REMOVED lines=49> */
.L_x_4460:
[----:B------:R-:W-:Y:S05]  /*a960*/  BSYNC B0 ;  /* 0x0000000000007941 */ /* 0x000fea0003800000 */
.L_x_4459:
        /* <DEDUP_REMOVED lines=49> */
.L_x_4462:
[----:B------:R-:W-:Y:S05]  /*ac80*/  BSYNC B0 ;  /* 0x0000000000007941 */ /* 0x000fea0003800000 */
.L_x_4461:
        /* <DEDUP_REMOVED lines=49> */
.L_x_4464:
[----:B------:R-:W-:Y:S05]  /*afa0*/  BSYNC B0 ;  /* 0x0000000000007941 */ /* 0x000fea0003800000 */
.L_x_4463:
        /* <DEDUP_REMOVED lines=48> */
.L_x_4454:
[----:B------:R-:W-:Y:S05]  /*b2b0*/  BSYNC B1 ;  /* 0x0000000000017941 */ /* 0x000fea0003800000 */
.L_x_4453:
        /* <DEDUP_REMOVED lines=52> */
.L_x_4467:
[----:B------:R-:W-:Y:S05]  /*b600*/  BSYNC B0 ;  /* 0x0000000000007941 */ /* 0x000fea0003800000 */
.L_x_4466:
        /* <DEDUP_REMOVED lines=49> */
.L_x_4469:
[----:B------:R-:W-:Y:S05]  /*b920*/  BSYNC B0 ;  /* 0x0000000000007941 */ /* 0x000fea0003800000 */
.L_x_4468:
        /* <DEDUP_REMOVED lines=49> */
.L_x_4471:
[----:B------:R-:W-:Y:S05]  /*bc40*/  BSYNC B0 ;  /* 0x0000000000007941 */ /* 0x000fea0003800000 */
.L_x_4470:
        /* <DEDUP_REMOVED lines=49> */
.L_x_4473:
[----:B------:R-:W-:Y:S05]  /*bf60*/  BSYNC B0 ;  /* 0x0000000000007941 */ /* 0x000fea0003800000 */
.L_x_4472:
        /* <DEDUP_REMOVED lines=49> */
.L_x_4475:
[----:B------:R-:W-:Y:S05]  /*c280*/  BSYNC B0 ;  /* 0x0000000000007941 */ /* 0x000fea0003800000 */
.L_x_4474:
        /* <DEDUP_REMOVED lines=49> */
.L_x_4448:
        /* <DEDUP_REMOVED lines=73> */
.L_x_4477:
[----:B--2---:R-:W-:Y:S05]  /*ca30*/  BSYNC B0 ;  /* 0x0000000000007941 */ /* 0x004fea0003800000 */
.L_x_4476:
        /* <DEDUP_REMOVED lines=90> */
.L_x_4479:
[----:B---3--:R-:W-:Y:S05]  /*cfe0*/  BSYNC B0 ;  /* 0x0000000000007941 */ /* 0x008fea0003800000 */
.L_x_4478:
        /* <DEDUP_REMOVED lines=150> */
.L_x_4483:
[----:B------:R-:W-:Y:S05]  /*d950*/  BSYNC B0 ;  /* 0x0000000000007941 */ /* 0x000fea0003800000 */
.L_x_4482:
        /* <DEDUP_REMOVED lines=107> */
.L_x_4485:
[----:B------:R-:W-:Y:S05]  /*e010*/  BSYNC B0 ;  /* 0x0000000000007941 */ /* 0x000fea0003800000 */
.L_x_4484:
        /* <DEDUP_REMOVED lines=14> */
[----:B------:R-:W-:Y:S01]  /*e100*/  SHF.R.U32.HI R23, RZ, 0x10, R43 ;  /* 0x00000010ff177819 */ /* 0x000fe2000001162b */
[----:B------:R-:W-:Y:S01]  /*e110*/  IMAD.SHL.U32 R0, R0, 0x400, RZ ;  /* 0x0000040000007824 */ /* 0x000fe200078e00ff */
[----:B------:R-:W-:Y:S02]  /*e120*/  LOP3.LUT R2, R2, R228, RZ, 0x3c, !PT ;  /* 0x000000e402027212 */ /* 0x000fe400078e3cff */
[----:B------:R-:W-:Y:S02]  /*e130*/  SHF.R.U64 R3, R46, 0x10, R47 ;  /* 0x000000102e037819 */ /* 0x000fe4000000122f */
[----:B------:R-:W-:Y:S02]  /*e140*/  LOP3.LUT R0, R0, 0x7fffe000, RZ, 0xc0, !PT ;  /* 0x7fffe00000007812 */ /* 0x000fe400078ec0ff */
[----:B------:R-:W-:-:S02]  /*e150*/  PRMT R16, R75, 0x5432, R15 ;  /* 0x000054324b107816 */ /* 0x000fc4000000000f */
[----:B------:R-:W-:Y:S02]  /*e160*/  IADD3 R0, R2, R0, R229 ;  /* 0x0000000002007210 */ /* 0x000fe40007ffe0e5 */
[--C-:B------:R-:W-:Y:S02]  /*e170*/  SHF.R.U32.HI R2, RZ, 0x10, R45.reuse ;  /* 0x00000010ff027819 */ /* 0x100fe4000001162d */
[----:B------:R-:W-:Y:S01]  /*e180*/  PRMT R17, R74, 0x5410, R14 ;  /* 0x000054104a117816 */ /* 0x000fe2000000000e */
[----:B------:R-:W-:Y:S01]  /*e190*/  IMAD.SHL.U32 R28, R0, 0x2, RZ ;  /* 0x00000002001c7824 */ /* 0x000fe200078e00ff */
[----:B------:R-:W-:Y:S02]  /*e1a0*/  SHF.R.U64 R0, R44, 0x10, R45 ;  /* 0x000000102c007819 */ /* 0x000fe4000000122d */
[----:B------:R-:W-:Y:S01]  /*e1b0*/  PRMT R15, R75, 0x5410, R23 ;  /* 0x000054104b0f7816 */ /* 0x000fe20000000017 */
[----:B------:R-:W-:Y:S01]  /*e1c0*/  IMAD.U32 R36, R17, 0x10000, RZ ;  /* 0x0001000011247824 */ /* 0x000fe200078e00ff */
[----:B------:R-:W1:Y:S01]  /*e1d0*/  LDS.128 R4, [R28+0xc100] ;  /* 0x00c100001c047984 */ /* 0x000e620000000c00 */
[----:B------:R-:W-:-:S02]  /*e1e0*/  PRMT R22, R77, 0x5432, R0 ;  /* 0x000054324d167816 */ /* 0x000fc40000000000 */
[----:B------:R-:W-:Y:S01]  /*e1f0*/  SHF.R.U32.HI R12, RZ, 0x10, R47 ;  /* 0x00000010ff0c7819 */ /* 0x000fe2000001162f */
[----:B------:R-:W-:Y:S01]  /*e200*/  IMAD.U32 R31, R15, 0x10000, RZ ;  /* 0x000100000f1f7824 */ /* 0x000fe200078e00ff */
[----:B------:R-:W-:Y:S01]  /*e210*/  PRMT R20, R78, 0x5432, R3 ;  /* 0x000054324e147816 */ /* 0x000fe20000000003 */
[----:B------:R-:W-:Y:S01]  /*e220*/  IMAD.U32 R30, R22, 0x10000, RZ ;  /* 0x00010000161e7824 */ /* 0x000fe200078e00ff */
[----:B------:R-:W-:Y:S02]  /*e230*/  PRMT R21, R77, 0x5410, R2 ;  /* 0x000054104d157816 */ /* 0x000fe40000000002 */
[----:B------:R-:W-:Y:S02]  /*e240*/  PRMT R19, R78, 0x5410, R12 ;  /* 0x000054104e137816 */ /* 0x000fe4000000000c */
[----:B------:R-:W-:Y:S02]  /*e250*/  LOP3.LUT R37, R18, 0xffff0000, RZ, 0xc0, !PT ;  /* 0xffff000012257812 */ /* 0x000fe400078ec0ff */
[----:B------:R-:W-:-:S02]  /*e260*/  LOP3.LUT R17, R17, 0xffff0000, RZ, 0xc0, !PT ;  /* 0xffff000011117812 */ /* 0x000fc400078ec0ff */
[----:B------:R-:W-:Y:S02]  /*e270*/  LOP3.LUT R15, R15, 0xffff0000, RZ, 0xc0, !PT ;  /* 0xffff00000f0f7812 */ /* 0x000fe400078ec0ff */
        /* <DEDUP_REMOVED lines=36> */
[C---:B------:R-:W-:Y:S01]  /*e4c0*/  IMAD.U32 R22, R16.reuse, 0x10000, RZ ;  /* 0x0001000010167824 */ /* 0x040fe200078e00ff */
[----:B------:R-:W-:Y:S01]  /*e4d0*/  LOP3.LUT R16, R16, 0xffff0000, RZ, 0xc0, !PT ;  /* 0xffff000010107812 */ /* 0x000fe200078ec0ff */
[C---:B------:R-:W-:Y:S01]  /*e4e0*/  FMUL.FTZ R7, R5.reuse, R17 ;  /* 0x0000001105077220 */ /* 0x040fe20000410000 */
[----:B------:R-:W-:Y:S01]  /*e4f0*/  F2FP.BF16.PACK_AB R8, R8, R30 ;  /* 0x0000001e0808723e */ /* 0x000fe200000010ff */
[----:B------:R-:W-:Y:S02]  /*e500*/  FMUL.FTZ R2, R5, R21 ;  /* 0x0000001505027220 */ /* 0x000fe40000410000 */
[----:B------:R-:W-:-:S02]  /*e510*/  IMAD.U32 R10, R20, 0x10000, RZ ;  /* 0x00010000140a7824 */ /* 0x000fc400078e00ff */
[----:B------:R-:W-:Y:S02]  /*e520*/  FMUL.FTZ R5, R4, R22 ;  /* 0x0000001604057220 */ /* 0x000fe40000410000 */
[C---:B------:R-:W-:Y:S02]  /*e530*/  FFMA.FTZ R9, R14.reuse, R21, -R7 ;  /* 0x000000150e097223 */ /* 0x040fe40000010807 */
[----:B------:R-:W-:Y:S02]  /*e540*/  FFMA.FTZ R14, R14, R17, R2 ;  /* 0x000000110e0e7223 */ /* 0x000fe40000010002 */
[----:B------:R-:W-:Y:S01]  /*e550*/  FFMA.FTZ R12, R24, R37, R6 ;  /* 0x00000025180c7223 */ /* 0x000fe20000010006 */
[----:B------:R-:W-:Y:S01]  /*e560*/  LOP3.LUT R6, R20, 0xffff0000, RZ, 0xc0, !PT ;  /* 0xffff000014067812 */ /* 0x000fe200078ec0ff */
[-C--:B------:R-:W-:Y:S01]  /*e570*/  FMUL.FTZ R2, R4, R10.reuse ;  /* 0x0000000a04027220 */ /* 0x080fe20000410000 */
[----:B------:R-:W-:Y:S01]  /*e580*/  F2FP.BF16.PACK_AB R9, R9, R27 ;  /* 0x0000001b0909723e */ /* 0x000fe200000010ff */
[----:B------:R-:W-:Y:S01]  /*e590*/  FFMA.FTZ R10, R13, R10, -R5 ;  /* 0x0000000a0d0a7223 */ /* 0x000fe20000010805 */
        /* <DEDUP_REMOVED lines=18> */
.L_x_4481:
[----:B------:R-:W-:Y:S05]  /*e6c0*/  BSYNC B1 ;  /* 0x0000000000017941 */ /* 0x000fea0003800000 */
.L_x_4480:
        /* <DEDUP_REMOVED lines=26> */
[----:B------:R-:W-:Y:S01]  /*e870*/  SHF.R.U32.HI R23, RZ, 0x10, R51 ;  /* 0x00000010ff177819 */ /* 0x000fe20000011633 */
[----:B------:R-:W-:Y:S01]  /*e880*/  IMAD.SHL.U32 R0, R0, 0x400, RZ ;  /* 0x0000040000007824 */ /* 0x000fe200078e00ff */
[----:B------:R-:W-:-:S02]  /*e890*/  LOP3.LUT R2, R2, R37, RZ, 0x3c, !PT ;  /* 0x0000002502027212 */ /* 0x000fc400078e3cff */
[----:B------:R-:W-:Y:S02]  /*e8a0*/  SHF.R.U64 R3, R34, 0x10, R35 ;  /* 0x0000001022037819 */ /* 0x000fe40000001223 */
[----:B------:R-:W-:Y:S02]  /*e8b0*/  LOP3.LUT R0, R0, 0x7fffe000, RZ, 0xc0, !PT ;  /* 0x7fffe00000007812 */ /* 0x000fe400078ec0ff */
[----:B------:R-:W-:Y:S02]  /*e8c0*/  PRMT R16, R80, 0x5432, R15 ;  /* 0x0000543250107816 */ /* 0x000fe4000000000f */
[----:B-----5:R-:W-:Y:S02]  /*e8d0*/  IADD3 R0, R2, R0, R36 ;  /* 0x0000000002007210 */ /* 0x020fe40007ffe024 */
[--C-:B------:R-:W-:Y:S02]  /*e8e0*/  SHF.R.U32.HI R2, RZ, 0x10, R33.reuse ;  /* 0x00000010ff027819 */ /* 0x100fe40000011621 */
[----:B------:R-:W-:Y:S01]  /*e8f0*/  PRMT R17, R79, 0x5410, R14 ;  /* 0x000054104f117816 */ /* 0x000fe2000000000e */
[----:B------:R-:W-:Y:S01]  /*e900*/  IMAD.SHL.U32 R28, R0, 0x2, RZ ;  /* 0x00000002001c7824 */ /* 0x000fe200078e00ff */
[----:B------:R-:W-:-:S02]  /*e910*/  SHF.R.U64 R0, R32, 0x10, R33 ;  /* 0x0000001020007819 */ /* 0x000fc40000001221 */
[----:B------:R-:W-:Y:S01]  /*e920*/  PRMT R15, R80, 0x5410, R23 ;  /* 0x00005410500f7816 */ /* 0x000fe20000000017 */
[----:B------:R-:W-:Y:S01]  /*e930*/  IMAD.U32 R32, R17, 0x10000, RZ ;  /* 0x0001000011207824 */ /* 0x000fe200078e00ff */
[----:B------:R-:W1:Y:S01]  /*e940*/  LDS.128 R4, [R28+0xc100] ;  /* 0x00c100001c047984 */ /* 0x000e620000000c00 */
[----:B------:R-:W-:Y:S02]  /*e950*/  PRMT R22, R81, 0x5432, R0 ;  /* 0x0000543251167816 */ /* 0x000fe40000000000 */
[----:B------:R-:W-:Y:S01]  /*e960*/  SHF.R.U32.HI R12, RZ, 0x10, R35 ;  /* 0x00000010ff0c7819 */ /* 0x000fe20000011623 */
[----:B------:R-:W-:Y:S01]  /*e970*/  IMAD.U32 R31, R15, 0x10000, RZ ;  /* 0x000100000f1f7824 */ /* 0x000fe200078e00ff */
[----:B------:R-:W-:Y:S01]  /*e980*/  PRMT R20, R82, 0x5432, R3 ;  /* 0x0000543252147816 */ /* 0x000fe20000000003 */
[----:B------:R-:W-:Y:S01]  /*e990*/  IMAD.U32 R30, R22, 0x10000, RZ ;  /* 0x00010000161e7824 */ /* 0x000fe200078e00ff */
[----:B------:R-:W-:Y:S02]  /*e9a0*/  PRMT R21, R81, 0x5410, R2 ;  /* 0x0000541051157816 */ /* 0x000fe40000000002 */
[----:B------:R-:W-:-:S02]  /*e9b0*/  PRMT R19, R82, 0x5410, R12 ;  /* 0x0000541052137816 */ /* 0x000fc4000000000c */
[----:B------:R-:W-:Y:S02]  /*e9c0*/  LOP3.LUT R33, R18, 0xffff0000, RZ, 0xc0, !PT ;  /* 0xffff000012217812 */ /* 0x000fe400078ec0ff */
[----:B------:R-:W-:Y:S02]  /*e9d0*/  LOP3.LUT R17, R17, 0xffff0000, RZ, 0xc0, !PT ;  /* 0xffff000011117812 */ /* 0x000fe400078ec0ff */
        /* <DEDUP_REMOVED lines=69> */
.L_x_4487:
[----:B------:R-:W-:Y:S05]  /*ee30*/  BSYNC B0 ;  /* 0x0000000000007941 */ /* 0x000fea0003800000 */
.L_x_4486:
        /* <DEDUP_REMOVED lines=21> */
[----:B-----5:R-:W-:Y:S02]  /*ef90*/  IADD3 R0, R2, R0, R36 ;  /* 0x0000000002007210 */ /* 0x020fe40007ffe024 */
[--C-:B------:R-:W-:Y:S02]  /*efa0*/  SHF.R.U32.HI R2, RZ, 0x10, R53.reuse ;  /* 0x00000010ff027819 */ /* 0x100fe40000011635 */
[----:B------:R-:W-:Y:S01]  /*efb0*/  PRMT R17, R84, 0x5410, R14 ;  /* 0x0000541054117816 */ /* 0x000fe2000000000e */
[----:B-1----:R-:W-:Y:S01]  /*efc0*/  IMAD.SHL.U32 R28, R0, 0x2, RZ ;  /* 0x00000002001c7824 */ /* 0x002fe200078e00ff */
[----:B------:R-:W-:Y:S02]  /*efd0*/  SHF.R.U64 R0, R52, 0x10, R53 ;  /* 0x0000001034007819 */ /* 0x000fe40000001235 */
[----:B------:R-:W-:Y:S01]  /*efe0*/  PRMT R15, R85, 0x5410, R23 ;  /* 0x00005410550f7816 */ /* 0x000fe20000000017 */
[----:B------:R-:W-:Y:S01]  /*eff0*/  IMAD.U32 R32, R17, 0x10000, RZ ;  /* 0x0001000011207824 */ /* 0x000fe200078e00ff */
[----:B------:R-:W1:Y:S01]  /*f000*/  LDS.128 R4, [R28+0xc100] ;  /* 0x00c100001c047984 */ /* 0x000e620000000c00 */
[----:B------:R-:W-:-:S02]  /*f010*/  PRMT R22, R86, 0x5432, R0 ;  /* 0x0000543256167816 */ /* 0x000fc40000000000 */
[----:B------:R-:W-:Y:S01]  /*f020*/  SHF.R.U32.HI R12, RZ, 0x10, R55 ;  /* 0x00000010ff0c7819 */ /* 0x000fe20000011637 */
[----:B------:R-:W-:Y:S01]  /*f030*/  IMAD.U32 R31, R15, 0x10000, RZ ;  /* 0x000100000f1f7824 */ /* 0x000fe200078e00ff */
[C---:B------:R-:W-:Y:S01]  /*f040*/  PRMT R20, R87.reuse, 0x5432, R3 ;  /* 0x0000543257147816 */ /* 0x040fe20000000003 */
        /* <DEDUP_REMOVED lines=74> */
.L_x_4489:
[----:B------:R-:W-:Y:S05]  /*f4f0*/  BSYNC B0 ;  /* 0x0000000000007941 */ /* 0x000fea0003800000 */
.L_x_4488:
        /* <DEDUP_REMOVED lines=106> */
.L_x_4465:
[----:B------:R-:W-:Y:S05]  /*fba0*/  BSYNC B2 ;  /* 0x0000000000027941 */ /* 0x000fea0003800000 */
.L_x_4447:
[----:B------:R-:W-:-:S04]  /*fbb0*/  DEPBAR.LE SB0, 0x0 ;  /* 0x000080000000791a */ /* 0x000fc80000000000 */
[----:B------:R-:W-:Y:S01]  /*fbc0*/  BAR.SYNC.DEFER_BLOCKING 0x0 ;  /* 0x0000000000007b1d */ /* 0x000fe20000010000 */
[----:B------:R-:W-:Y:S01]  /*fbd0*/  IMAD R0, R92, c[0x0][0x208], RZ ;  /* 0x000082005c007a24 */ /* 0x000fe200078e02ff */
[----:B------:R-:W-:Y:S01]  /*fbe0*/  SHF.L.U64.HI R96, R206, 0x1, R220 ;  /* 0x00000001ce607819 */ /* 0x000fe200000102dc */
[----:B------:R-:W-:Y:S01]  /*fbf0*/  IMAD.WIDE.U32 R2, R198, c[0x0][0x208], RZ ;  /* 0x00008200c6027a25 */ /* 0x000fe200078e00ff */
[----:B------:R-:W-:Y:S02]  /*fc00*/  SHF.L.U64.HI R95, R204, 0x1, R205 ;  /* 0x00000001cc5f7819 */ /* 0x000fe400000102cd */
[----:B------:R-:W-:Y:S01]  /*fc10*/  SHF.L.U64.HI R97, R207, 0x1, R219 ;  /* 0x00000001cf617819 */ /* 0x000fe200000102db */
[----:B------:R-:W-:Y:S01]  /*fc20*/  IMAD R0, R198, c[0x0][0x20c], R0 ;  /* 0x00008300c6007a24 */ /* 0x000fe200078e0200 */
[----:B------:R-:W-:Y:S01]  /*fc30*/  ISETP.GE.AND P5, PT, R204, c[0x0][0x1d4], PT ;  /* 0x00007500cc007a0c */ /* 0x000fe20003fa6270 */
[----:B------:R-:W-:Y:S01]  /*fc40*/  IMAD.WIDE.U32 R222, R83, c[0x0][0x210], RZ ;  /* 0x0000840053de7a25 */ /* 0x000fe200078e00ff */
[----:B------:R-:W-:Y:S01]  /*fc50*/  ISETP.GE.AND P4, PT, R206, c[0x0][0x1d4], PT ;  /* 0x00007500ce007a0c */ /* 0x000fe20003f86270 */
[----:B------:R-:W-:Y:S02]  /*fc60*/  BSSY B0, `(.L_x_4490) ;  /* 0x0000116000007945 */ /* 0x000fe40003800000 */
[----:B------:R-:W-:-:S02]  /*fc70*/  IMAD.IADD R3, R3, 0x1, R0 ;  /* 0x0000000103037824 */ /* 0x000fc400078e0200 */
[----:B------:R-:W-:Y:S02]  /*fc80*/  IMAD R0, R93, c[0x0][0x218], RZ ;  /* 0x000086005d007a24 */ /* 0x000fe400078e02ff */
[----:B------:R-:W-:-:S04]  /*fc90*/  IMAD.WIDE.U32 R2, R196, c[0x0][0x218], R2 ;  /* 0x00008600c4027a25 */ /* 0x000fc800078e0002 */
[----:B------:R-:W-:Y:S02]  /*fca0*/  IMAD R224, R83, c[0x0][0x214], R223 ;  /* 0x0000850053e07a24 */ /* 0x000fe400078e02df */
[----:B------:R-:W-:Y:S01]  /*fcb0*/  IMAD.SHL.U32 R93, R206, 0x2, RZ ;  /* 0x00000002ce5d7824 */ /* 0x000fe200078e00ff */
[----:B-12---:R-:W-:Y:S01]  /*fcc0*/  LDSM.16.M88.4 R8, [R178] ;  /* 0x00000000b208783b */ /* 0x006fe20000000200 */
[----:B------:R-:W-:Y:S02]  /*fcd0*/  IMAD.SHL.U32 R92, R204, 0x2, RZ ;  /* 0x00000002cc5c7824 */ /* 0x000fe400078e00ff */
[----:B------:R-:W-:Y:S01]  /*fce0*/  IMAD.SHL.U32 R94, R207, 0x2, RZ ;  /* 0x00000002cf5e7824 */ /* 0x000fe200078e00ff */
[----:B------:R-:W1:Y:S04]  /*fcf0*/  LDSM.16.M88.4 R4, [R147] ;  /* 0x000000009304783b */ /* 0x000e680000000200 */
[----:B------:R-:W2:Y:S04]  /*fd00*/  LDSM.16.M88.4 R12, [R147+0x800] ;  /* 0x00080000930c783b */ /* 0x000ea80000000200 */
[----:B------:R-:W3:Y:S04]  /*fd10*/  LDSM.16.M88.4 R16, [R147+0x1000] ;  /* 0x001000009310783b */ /* 0x000ee80000000200 */
[----:B------:R-:W-:Y:S04]  /*fd20*/  LDSM.16.M88.4 R28, [R147+0x1800] ;  /* 0x00180000931c783b */ /* 0x000fe80000000200 */
[----:B------:R-:W-:Y:S04]  /*fd30*/  LDSM.16.M88.4 R24, [R182] ;  /* 0x00000000b618783b */ /* 0x000fe80000000200 */
[----:B-----5:R-:W-:Y:S04]  /*fd40*/  LDSM.16.M88.4 R36, [R193] ;  /* 0x00000000c124783b */ /* 0x020fe80000000200 */
[----:B------:R-:W-:Y:S01]  /*fd50*/  LDSM.16.M88.4 R48, [R191] ;  /* 0x00000000bf30783b */ /* 0x000fe20000000200 */
[C---:B-1----:R-:W-:Y:S07]  /*fd60*/  HMMA.16816.F32.BF16 R44, R8.reuse, R4, RZ ;  /* 0x00000004082c723c */ /* 0x042fee00000418ff */
[----:B------:R-:W-:Y:S01]  /*fd70*/  IMAD R4, R196, c[0x0][0x21c], R0 ;  /* 0x00008700c4047a24 */ /* 0x000fe200078e0200 */
[----:B------:R-:W-:Y:S01]  /*fd80*/  IADD3 R0, P0, R2, R222, RZ ;  /* 0x000000de02007210 */ /* 0x000fe20007f1e0ff */
[----:B--2---:R-:W-:Y:S03]  /*fd90*/  HMMA.16816.F32.BF16 R32, R8, R12, RZ ;  /* 0x0000000c0820723c */ /* 0x004fe600000418ff */
[----:B------:R-:W-:-:S02]  /*fda0*/  IADD3.X R3, R224, R3, R4, P0, !PT ;  /* 0x00000003e0037210 */ /* 0x000fc400007fe404 */
[----:B------:R-:W-:-:S03]  /*fdb0*/  LEA R2, P0, R0, c[0x0][0x1f8], 0x1 ;  /* 0x00007e0000027a11 */ /* 0x000fc600078008ff */
[C---:B------:R-:W-:Y:S01]  /*fdc0*/  HMMA.16816.F32.BF16 R40, R8.reuse, R6, RZ ;  /* 0x000000060828723c */ /* 0x040fe200000418ff */
[----:B------:R-:W-:Y:S01]  /*fdd0*/  LEA.HI.X R13, R0, c[0x0][0x1fc], R3, 0x1, P0 ;  /* 0x00007f00000d7a11 */ /* 0x000fe200000f0c03 */
[----:B------:R-:W-:Y:S04]  /*fde0*/  LDSM.16.M88.4 R4, [R179] ;  /* 0x00000000b304783b */ /* 0x000fe80000000200 */
[----:B------:R-:W1:Y:S02]  /*fdf0*/  SHFL.IDX PT, R3, R2, RZ, 0x181f ;  /* 0x00181fff02037589 */ /* 0x000e6400000e0000 */
[C---:B---3--:R-:W-:Y:S02]  /*fe00*/  HMMA.16816.F32.BF16 R64, R8.reuse, R18, RZ ;  /* 0x000000120840723c */ /* 0x048fe400000418ff */
[----:B------:R-:W2:Y:S04]  /*fe10*/  SHFL.IDX PT, R12, R13, RZ, 0x181f ;  /* 0x00181fff0d0c7589 */ /* 0x000ea800000e0000 */
[----:B------:R-:W3:Y:S02]  /*fe20*/  SHFL.IDX PT, R0, R2, 0x1, 0x181f ;  /* 0x00381f0002007f89 */ /* 0x000ee400000e0000 */
[C---:B------:R-:W-:Y:S02]  /*fe30*/  HMMA.16816.F32.BF16 R52, R8.reuse, R14, RZ ;  /* 0x0000000e0834723c */ /* 0x040fe400000418ff */
[----:B------:R-:W4:Y:S06]  /*fe40*/  SHFL.IDX PT, R2, R13, 0x1, 0x181f ;  /* 0x00381f000d027f89 */ /* 0x000f2c00000e0000 */
[----:B------:R-:W-:Y:S01]  /*fe50*/  HMMA.16816.F32.BF16 R56, R8, R16, RZ ;  /* 0x000000100838723c */ /* 0x000fe200000418ff */
[----:B-1----:R-:W-:-:S02]  /*fe60*/  IADD3 R20, P1, R3, R93, RZ ;  /* 0x0000005d03147210 */ /* 0x002fc40007f3e0ff */
[----:B------:R-:W-:-:S05]  /*fe70*/  IADD3 R22, P0, R3, R92, RZ ;  /* 0x0000005c03167210 */ /* 0x000fca0007f1e0ff */
[C---:B------:R-:W-:Y:S01]  /*fe80*/  HMMA.16816.F32.BF16 R68, R8.reuse, R28, RZ ;  /* 0x0000001c0844723c */ /* 0x040fe200000418ff */
[----:B------:R-:W-:Y:S01]  /*fe90*/  IADD3 R18, P2, R3, R94, RZ ;  /* 0x0000005e03127210 */ /* 0x000fe20007f5e0ff */
[C-C-:B--2---:R-:W-:Y:S02]  /*fea0*/  IMAD.X R21, R12.reuse, 0x1, R96.reuse, P1 ;  /* 0x000000010c157824 */ /* 0x144fe400008e0660 */
[----:B------:R-:W-:Y:S01]  /*feb0*/  IMAD.X R23, R12, 0x1, R95, P0 ;  /* 0x000000010c177824 */ /* 0x000fe200000e065f */
[----:B---3--:R-:W-:Y:S01]  /*fec0*/  IADD3 R14, P1, R0, R93, RZ ;  /* 0x0000005d000e7210 */ /* 0x008fe20007f3e0ff */
[----:B------:R-:W-:Y:S01]  /*fed0*/  IMAD.X R19, R12, 0x1, R97, P2 ;  /* 0x000000010c137824 */ /* 0x000fe200010e0661 */
[----:B------:R-:W-:Y:S01]  /*fee0*/  IADD3 R16, P0, R0, R92, RZ ;  /* 0x0000005c00107210 */ /* 0x000fe20007f1e0ff */
[----:B------:R-:W-:Y:S01]  /*fef0*/  HMMA.16816.F32.BF16 R60, R8, R30, RZ ;  /* 0x0000001e083c723c */ /* 0x000fe200000418ff */
[----:B------:R-:W-:Y:S01]  /*ff00*/  ISETP.LT.OR P2, PT, R76, 0x1, P5 ;  /* 0x000000014c00780c */ /* 0x000fe20002f41670 */
[----:B----4-:R-:W-:Y:S01]  /*ff10*/  IMAD.X R15, R2, 0x1, R96, P1 ;  /* 0x00000001020f7824 */ /* 0x010fe200008e0660 */
[----:B------:R-:W-:Y:S01]  /*ff20*/  ISETP.LT.OR P1, PT, R76, 0x1, P4 ;  /* 0x000000014c00780c */ /* 0x000fe20002721670 */
[----:B------:R-:W-:Y:S01]  /*ff30*/  IMAD.X R17, R2, 0x1, R95, P0 ;  /* 0x0000000102117824 */ /* 0x000fe200000e065f */
[----:B------:R-:W-:Y:S01]  /*ff40*/  IADD3 R12, P0, R0, R94, RZ ;  /* 0x0000005e000c7210 */ /* 0x000fe20007f1e0ff */
[----:B------:R-:W1:Y:S02]  /*ff50*/  LDSM.16.M88.4 R8, [R192] ;  /* 0x00000000c008783b */ /* 0x000e640000000200 */
[----:B------:R-:W-:Y:S02]  /*ff60*/  HMMA.16816.F32.BF16 R72, R4, R24, R44 ;  /* 0x000000180448723c */ /* 0x000fe4000004182c */
[----:B------:R-:W-:Y:S01]  /*ff70*/  IMAD.X R13, R2, 0x1, R97, P0 ;  /* 0x00000001020d7824 */ /* 0x000fe200000e0661 */
[----:B------:R-:W-:-:S03]  /*ff80*/  ISETP.GE.AND P0, PT, R207, c[0x0][0x1d4], PT ;  /* 0x00007500cf007a0c */ /* 0x000fc60003f06270 */
[----:B------:R-:W-:Y:S01]  /*ff90*/  @!PT LDS RZ, [RZ] ;  /* 0x00000000fffff984 */ /* 0x000fe20000000800 */
[----:B------:R-:W-:Y:S01]  /*ffa0*/  @!PT LDS RZ, [RZ] ;  /* 0x00000000fffff984 */ /* 0x000fe20000000800 */
[----:B------:R-:W-:Y:S01]  /*ffb0*/  @!PT LDS RZ, [RZ] ;  /* 0x00000000fffff984 */ /* 0x000fe20000000800 */
[----:B------:R2:W-:Y:S01]  /*ffc0*/  LDGSTS.E.BYPASS.LTC128B.128 [R194+0x100], [R22.64], !P2 ;  /* 0x0010000016c27fae */ /* 0x0005e2000d101d48 */
[C---:B------:R-:W-:Y:S01]  /*ffd0*/  ISETP.LT.OR P3, PT, R76.reuse, 0x1, P0 ;  /* 0x000000014c00780c */ /* 0x040fe20000761670 */
[----:B------:R-:W-:Y:S01]  /*ffe0*/  HMMA.16816.F32.BF16 R44, R4, R26, R40 ;  /* 0x0000001a042c723c */ /* 0x000fe20000041828 */
[C---:B------:R-:W-:Y:S01]  /*fff0*/  ISETP.LT.OR P2, PT, R76.reuse, 0x21, P5 ;  /* 0x000000214c00780c */ /* 0x040fe20002f41670 */
[----:B------:R2:W-:Y:S01]  /*10000*/  LDGSTS.E.BYPASS.LTC128B.128 [R194+0x2100], [R20.64], !P1 ;  /* 0x0210000014c27fae */ /* 0x0005e2000c901d48 */
[C---:B------:R-:W-:Y:S02]  /*10010*/  ISETP.LT.OR P1, PT, R76.reuse, 0x21, P4 ;  /* 0x000000214c00780c */ /* 0x040fe40002721670 */
[----:B------:R-:W-:-:S03]  /*10020*/  ISETP.LT.OR P0, PT, R76, 0x21, P0 ;  /* 0x000000214c00780c */ /* 0x000fc60000701670 */
[C---:B------:R-:W-:Y:S04]  /*10030*/  HMMA.16816.F32.BF16 R40, R4.reuse, R36, R32 ;  /* 0x000000240428723c */ /* 0x040fe80000041820 */
[----:B------:R1:W-:Y:S04]  /*10040*/  LDGSTS.E.BYPASS.LTC128B.128 [R194+0x4100], [R18.64], !P3 ;  /* 0x0410000012c27fae */ /* 0x0003e8000d901d48 */
[----:B------:R1:W-:Y:S01]  /*10050*/  LDGSTS.E.BYPASS.LTC128B.128 [R194+0x1100], [R16.64], !P2 ;  /* 0x0110000010c27fae */ /* 0x0003e2000d101d48 */
[----:B------:R-:W-:Y:S03]  /*10060*/  HMMA.16816.F32.BF16 R60, R4, R50, R60 ;  /* 0x00000032043c723c */ /* 0x000fe6000004183c */
[----:B------:R3:W-:Y:S04]  /*10070*/  LDGSTS.E.BYPASS.LTC128B.128 [R194+0x3100], [R14.64], !P1 ;  /* 0x031000000ec27fae */ /* 0x0007e8000c901d48 */
[----:B------:R3:W-:Y:S01]  /*10080*/  LDGSTS.E.BYPASS.LTC128B.128 [R194+0x5100], [R12.64], !P0 ;  /* 0x051000000cc27fae */ /* 0x0007e2000c101d48 */
[----:B------:R-:W-:-:S03]  /*10090*/  ISETP.GT.AND P0, PT, R98, R215, PT ;  /* 0x000000d76200720c */ /* 0x000fc60003f04270 */
[----:B------:R-:W-:Y:S01]  /*100a0*/  LDSM.16.M88.4 R32, [R177] ;  /* 0x00000000b120783b */ /* 0x000fe20000000200 */
[C---:B--2---:R-:W-:Y:S03]  /*100b0*/  HMMA.16816.F32.BF16 R20, R4.reuse, R38, R52 ;  /* 0x000000260414723c */ /* 0x044fe60000041834 */
[----:B------:R-:W-:Y:S04]  /*100c0*/  LDSM.16.M88.4 R28, [R177+0x800] ;  /* 0x00080000b11c783b */ /* 0x000fe80000000200 */
[----:B------:R-:W-:Y:S01]  /*100d0*/  LDSM.16.M88.4 R80, [R177+0x1800] ;  /* 0x00180000b150783b */ /* 0x000fe20000000200 */
[C---:B------:R-:W-:Y:S03]  /*100e0*/  HMMA.16816.F32.BF16 R36, R4.reuse, R48, R68 ;  /* 0x000000300424723c */ /* 0x040fe60000041844 */
[----:B------:R-:W-:Y:S04]  /*100f0*/  LDSM.16.M88.4 R24, [R177+0x1000] ;  /* 0x00100000b118783b */ /* 0x000fe80000000200 */
[----:B------:R-:W-:Y:S01]  /*10100*/  LDSM.16.M88.4 R68, [R174] ;  /* 0x00000000ae44783b */ /* 0x000fe20000000200 */
[C---:B-1----:R-:W-:Y:S03]  /*10110*/  HMMA.16816.F32.BF16 R16, R4.reuse, R8, R56 ;  /* 0x000000080410723c */ /* 0x042fe60000041838 */
[----:B------:R-:W-:Y:S04]  /*10120*/  LDSM.16.M88.4 R76, [R174+0x800] ;  /* 0x00080000ae4c783b */ /* 0x000fe80000000200 */
[----:B---3--:R-:W1:Y:S01]  /*10130*/  LDSM.16.M88.4 R12, [R181] ;  /* 0x00000000b50c783b */ /* 0x008e620000000200 */
[----:B------:R-:W-:Y:S03]  /*10140*/  HMMA.16816.F32.BF16 R8, R4, R10, R64 ;  /* 0x0000000a0408723c */ /* 0x000fe60000041840 */
[----:B------:R-:W2:Y:S04]  /*10150*/  LDSM.16.M88.4 R4, [R180] ;  /* 0x00000000b404783b */ /* 0x000ea80000000200 */
[----:B------:R-:W-:Y:S04]  /*10160*/  LDSM.16.M88.4 R84, [R187] ;  /* 0x00000000bb54783b */ /* 0x000fe80000000200 */
[----:B------:R-:W-:Y:S04]  /*10170*/  LDSM.16.M88.4 R88, [R177+0x2800] ;  /* 0x00280000b158783b */ /* 0x000fe80000000200 */
[----:B------:R-:W0:Y:S01]  /*10180*/  LDGDEPBAR ;  /* 0x00000000000079af */ /* 0x000e220000000000 */
[C---:B-1----:R-:W-:Y:S03]  /*10190*/  HMMA.16816.F32.BF16 R64, R12.reuse, R32, R72 ;  /* 0x000000200c40723c */ /* 0x042fe60000041848 */
[----:B------:R-:W-:Y:S05]  /*101a0*/  LDSM.16.M88.4 R72, [R147+0x3800] ;  /* 0x003800009348783b */ /* 0x000fea0000000200 */
[C---:B------:R-:W-:Y:S08]  /*101b0*/  HMMA.16816.F32.BF16 R56, R12.reuse, R34, R44 ;  /* 0x000000220c38723c */ /* 0x040ff0000004182c */
[C---:B------:R-:W-:Y:S01]  /*101c0*/  HMMA.16816.F32.BF16 R52, R12.reuse, R28, R40 ;  /* 0x0000001c0c34723c */ /* 0x040fe20000041828 */
[----:B------:R-:W1:Y:S07]  /*101d0*/  LDSM.16.M88.4 R40, [R174+0x1000] ;  /* 0x00100000ae28783b */ /* 0x000e6e0000000200 */
[C---:B------:R-:W-:Y:S08]  /*101e0*/  HMMA.16816.F32.BF16 R48, R12.reuse, R30, R20 ;  /* 0x0000001e0c30723c */ /* 0x040ff00000041814 */
[C---:B------:R-:W-:Y:S01]  /*101f0*/  HMMA.16816.F32.BF16 R28, R12.reuse, R80, R36 ;  /* 0x000000500c1c723c */ /* 0x040fe20000041824 */
[----:B------:R-:W3:Y:S07]  /*10200*/  LDSM.16.M88.4 R36, [R174+0x1800] ;  /* 0x00180000ae24783b */ /* 0x000eee0000000200 */
[C---:B------:R-:W-:Y:S08]  /*10210*/  HMMA.16816.F32.BF16 R44, R12.reuse, R24, R16 ;  /* 0x000000180c2c723c */ /* 0x040ff00000041810 */
[C---:B------:R-:W-:Y:S01]  /*10220*/  HMMA.16816.F32.BF16 R32, R12.reuse, R26, R8 ;  /* 0x0000001a0c20723c */ /* 0x040fe20000041808 */
[----:B------:R-:W-:Y:S04]  /*10230*/  LDSM.16.M88.4 R8, [R178+0x4000] ;  /* 0x00400000b208783b */ /* 0x000fe80000000200 */
[----:B------:R-:W4:Y:S03]  /*10240*/  LDSM.16.M88.4 R24, [R147+0x2000] ;  /* 0x002000009318783b */ /* 0x000f260000000200 */
[----:B------:R-:W-:Y:S01]  /*10250*/  HMMA.16816.F32.BF16 R20, R12, R82, R60 ;  /* 0x000000520c14723c */ /* 0x000fe2000004183c */
[----:B------:R-:W3:Y:S07]  /*10260*/  LDSM.16.M88.4 R80, [R147+0x2800] ;  /* 0x002800009350783b */ /* 0x000eee0000000200 */
[C---:B--2---:R-:W-:Y:S08]  /*10270*/  HMMA.16816.F32.BF16 R16, R4.reuse, R68, R64 ;  /* 0x000000440410723c */ /* 0x044ff00000041840 */
[C---:B------:R-:W-:Y:S01]  /*10280*/  HMMA.16816.F32.BF16 R12, R4.reuse, R70, R56 ;  /* 0x00000046040c723c */ /* 0x040fe20000041838 */
[----:B------:R-:W2:Y:S07]  /*10290*/  LDSM.16.M88.4 R68, [R147+0x3000] ;  /* 0x003000009344783b */ /* 0x000eae0000000200 */
[C---:B------:R-:W-:Y:S08]  /*102a0*/  HMMA.16816.F32.BF16 R64, R4.reuse, R76, R52 ;  /* 0x0000004c0440723c */ /* 0x040ff00000041834 */
[C---:B------:R-:W-:Y:S01]  /*102b0*/  HMMA.16816.F32.BF16 R60, R4.reuse, R78, R48 ;  /* 0x0000004e043c723c */ /* 0x040fe20000041830 */
[----:B------:R-:W-:Y:S07]  /*102c0*/  LDSM.16.M88.4 R76, [R188] ;  /* 0x00000000bc4c783b */ /* 0x000fee0000000200 */
[C---:B-1----:R-:W-:Y:S08]  /*102d0*/  HMMA.16816.F32.BF16 R52, R4.reuse, R40, R44 ;  /* 0x000000280434723c */ /* 0x042ff0000004182c */
[C---:B------:R-:W-:Y:S01]  /*102e0*/  HMMA.16816.F32.BF16 R48, R4.reuse, R42, R32 ;  /* 0x0000002a0430723c */ /* 0x040fe20000041820 */
[----:B------:R-:W-:Y:S07]  /*102f0*/  LDSM.16.M88.4 R32, [R189] ;  /* 0x00000000bd20783b */ /* 0x000fee0000000200 */
[C---:B---3--:R-:W-:Y:S08]  /*10300*/  HMMA.16816.F32.BF16 R56, R4.reuse, R36, R28 ;  /* 0x000000240438723c */ /* 0x048ff0000004181c */
[----:B------:R-:W-:Y:S01]  /*10310*/  HMMA.16816.F32.BF16 R44, R4, R38, R20 ;  /* 0x00000026042c723c */ /* 0x000fe20000041814 */
[----:B------:R-:W-:Y:S04]  /*10320*/  LDSM.16.M88.4 R4, [R179+0x4000] ;  /* 0x00400000b304783b */ /* 0x000fe80000000200 */
[----:B------:R-:W1:Y:S03]  /*10330*/  LDSM.16.M88.4 R36, [R190] ;  /* 0x00000000be24783b */ /* 0x000e660000000200 */
[C---:B----4-:R-:W-:Y:S08]  /*10340*/  HMMA.16816.F32.BF16 R40, R8.reuse, R24, R16 ;  /* 0x000000180828723c */ /* 0x050ff00000041810 */
[C---:B------:R-:W-:Y:S08]  /*10350*/  HMMA.16816.F32.BF16 R28, R8.reuse, R26, R12 ;  /* 0x0000001a081c723c */ /* 0x040ff0000004180c */
[C---:B------:R-:W-:Y:S08]  /*10360*/  HMMA.16816.F32.BF16 R24, R8.reuse, R80, R64 ;  /* 0x000000500818723c */ /* 0x040ff00000041840 */
[C---:B--2---:R-:W-:Y:S08]  /*10370*/  HMMA.16816.F32.BF16 R16, R8.reuse, R68, R52 ;  /* 0x000000440810723c */ /* 0x044ff00000041834 */
[C---:B------:R-:W-:Y:S01]  /*10380*/  HMMA.16816.F32.BF16 R20, R8.reuse, R82, R60 ;  /* 0x000000520814723c */ /* 0x040fe2000004183c */
[----:B------:R-:W-:Y:S07]  /*10390*/  LDSM.16.M88.4 R80, [R177+0x2000] ;  /* 0x00200000b150783b */ /* 0x000fee0000000200 */
[C---:B------:R-:W-:Y:S08]  /*103a0*/  HMMA.16816.F32.BF16 R12, R8.reuse, R70, R48 ;  /* 0x00000046080c723c */ /* 0x040ff00000041830 */
[C---:B------:R-:W-:Y:S08]  /*103b0*/  HMMA.16816.F32.BF16 R56, R8.reuse, R72, R56 ;  /* 0x000000480838723c */ /* 0x040ff00000041838 */
[----:B------:R-:W-:Y:S01]  /*103c0*/  HMMA.16816.F32.BF16 R52, R8, R74, R44 ;  /* 0x0000004a0834723c */ /* 0x000fe2000004182c */
[----:B------:R-:W2:Y:S04]  /*103d0*/  LDSM.16.M88.4 R8, [R181+0x4000] ;  /* 0x00400000b508783b */ /* 0x000ea80000000200 */
[----:B------:R-:W3:Y:S03]  /*103e0*/  LDSM.16.M88.4 R44, [R177+0x3000] ;  /* 0x00300000b12c783b */ /* 0x000ee60000000200 */
[C---:B-1----:R-:W-:Y:S08]  /*103f0*/  HMMA.16816.F32.BF16 R72, R4.reuse, R36, R40 ;  /* 0x000000240448723c */ /* 0x042ff00000041828 */
[C---:B------:R-:W-:Y:S08]  /*10400*/  HMMA.16816.F32.BF16 R68, R4.reuse, R38, R28 ;  /* 0x000000260444723c */ /* 0x040ff0000004181c */
[C---:B------:R-:W-:Y:S01]  /*10410*/  HMMA.16816.F32.BF16 R64, R4.reuse, R32, R24 ;  /* 0x000000200440723c */ /* 0x040fe20000041818 */
        /* <DEDUP_REMOVED lines=10> */
[C---:B--2---:R-:W-:Y:S01]  /*104c0*/  HMMA.16816.F32.BF16 R20, R8.reuse, R80, R72 ;  /* 0x000000500814723c */ /* 0x044fe20000041848 */
[----:B------:R-:W-:Y:S07]  /*104d0*/  LDSM.16.M88.4 R72, [R174+0x3800] ;  /* 0x00380000ae48783b */ /* 0x000fee0000000200 */
[C---:B------:R-:W-:Y:S01]  /*104e0*/  HMMA.16816.F32.BF16 R16, R8.reuse, R82, R68 ;  /* 0x000000520810723c */ /* 0x040fe20000041844 */
[----:B------:R-:W2:Y:S04]  /*104f0*/  LDSM.16.M88.4 R68, [R174+0x3000] ;  /* 0x00300000ae44783b */ /* 0x000ea80000000200 */
[----:B------:R-:W-:Y:S03]  /*10500*/  LDSM.16.M88.4 R80, [R147+0x5800] ;  /* 0x005800009350783b */ /* 0x000fe60000000200 */
[C---:B------:R-:W-:Y:S08]  /*10510*/  HMMA.16816.F32.BF16 R12, R8.reuse, R88, R64 ;  /* 0x00000058080c723c */ /* 0x040ff00000041840 */
[C---:B------:R-:W-:Y:S01]  /*10520*/  HMMA.16816.F32.BF16 R64, R8.reuse, R90, R60 ;  /* 0x0000005a0840723c */ /* 0x040fe2000004183c */
[----:B------:R-:W-:Y:S07]  /*10530*/  LDSM.16.M88.4 R88, [R177+0x4800] ;  /* 0x00480000b158783b */ /* 0x000fee0000000200 */
[C---:B---3--:R-:W-:Y:S08]  /*10540*/  HMMA.16816.F32.BF16 R60, R8.reuse, R44, R48 ;  /* 0x0000002c083c723c */ /* 0x048ff00000041830 */
[----:B------:R-:W-:Y:S08]  /*10550*/  HMMA.16816.F32.BF16 R56, R8, R46, R40 ;  /* 0x0000002e0838723c */ /* 0x000ff00000041828 */
[C---:B-1----:R-:W-:Y:S08]  /*10560*/  HMMA.16816.F32.BF16 R44, R4.reuse, R24, R20 ;  /* 0x00000018042c723c */ /* 0x042ff00000041814 */
[----:B------:R-:W-:Y:S08]  /*10570*/  HMMA.16816.F32.BF16 R40, R4, R26, R16 ;  /* 0x0000001a0428723c */ /* 0x000ff00000041810 */
[----:B------:R-:W-:Y:S01]  /*10580*/  HMMA.16816.F32.BF16 R52, R8, R32, R36 ;  /* 0x000000200834723c */ /* 0x000fe20000041824 */
[----:B------:R-:W-:Y:S07]  /*10590*/  LDSM.16.M88.4 R36, [R147+0x4000] ;  /* 0x004000009324783b */ /* 0x000fee0000000200 */
[----:B------:R-:W-:Y:S01]  /*105a0*/  HMMA.16816.F32.BF16 R24, R4, R76, R12 ;  /* 0x0000004c0418723c */ /* 0x000fe2000004180c */
[----:B------:R-:W1:Y:S07]  /*105b0*/  LDSM.16.M88.4 R12, [R178+0x8000] ;  /* 0x00800000b20c783b */ /* 0x000e6e0000000200 */
[----:B------:R-:W-:Y:S01]  /*105c0*/  HMMA.16816.F32.BF16 R48, R8, R34, R28 ;  /* 0x000000220830723c */ /* 0x000fe2000004181c */
[----:B------:R-:W3:Y:S04]  /*105d0*/  LDSM.16.M88.4 R32, [R147+0x4800] ;  /* 0x004800009320783b */ /* 0x000ee80000000200 */
[----:B------:R-:W4:Y:S03]  /*105e0*/  LDSM.16.M88.4 R28, [R147+0x5000] ;  /* 0x00500000931c783b */ /* 0x000f260000000200 */
[C---:B------:R-:W-:Y:S01]  /*105f0*/  HMMA.16816.F32.BF16 R20, R4.reuse, R78, R64 ;  /* 0x0000004e0414723c */ /* 0x040fe20000041840 */
[----:B------:R-:W-:Y:S07]  /*10600*/  LDSM.16.M88.4 R76, [R185] ;  /* 0x00000000b94c783b */ /* 0x000fee0000000200 */
[C---:B--2---:R-:W-:Y:S08]  /*10610*/  HMMA.16816.F32.BF16 R16, R4.reuse, R68, R60 ;  /* 0x000000440410723c */ /* 0x044ff0000004183c */
[C---:B------:R-:W-:Y:S08]  /*10620*/  HMMA.16816.F32.BF16 R8, R4.reuse, R70, R56 ;  /* 0x000000460408723c */ /* 0x040ff00000041838 */
[C---:B------:R-:W-:Y:S08]  /*10630*/  HMMA.16816.F32.BF16 R52, R4.reuse, R72, R52 ;  /* 0x000000480434723c */ /* 0x040ff00000041834 */
[----:B------:R-:W-:Y:S01]  /*10640*/  HMMA.16816.F32.BF16 R68, R4, R74, R48 ;  /* 0x0000004a0444723c */ /* 0x000fe20000041830 */
[----:B------:R-:W-:Y:S04]  /*10650*/  LDSM.16.M88.4 R4, [R179+0x8000] ;  /* 0x00800000b304783b */ /* 0x000fe80000000200 */
[----:B------:R-:W2:Y:S03]  /*10660*/  LDSM.16.M88.4 R72, [R186] ;  /* 0x00000000ba48783b */ /* 0x000ea60000000200 */
[C---:B-1----:R-:W-:Y:S08]  /*10670*/  HMMA.16816.F32.BF16 R64, R12.reuse, R36, R44 ;  /* 0x000000240c40723c */ /* 0x042ff0000004182c */
[C---:B------:R-:W-:Y:S01]  /*10680*/  HMMA.16816.F32.BF16 R60, R12.reuse, R38, R40 ;  /* 0x000000260c3c723c */ /* 0x040fe20000041828 */
[----:B------:R-:W1:Y:S04]  /*10690*/  LDSM.16.M88.4 R40, [R184] ;  /* 0x00000000b828783b */ /* 0x000e680000000200 */
[----:B------:R-:W1:Y:S03]  /*106a0*/  LDSM.16.M88.4 R36, [R183] ;  /* 0x00000000b724783b */ /* 0x000e660000000200 */
[C---:B---3--:R-:W-:Y:S01]  /*106b0*/  HMMA.16816.F32.BF16 R56, R12.reuse, R32, R24 ;  /* 0x000000200c38723c */ /* 0x048fe20000041818 */
[----:B------:R-:W-:Y:S07]  /*106c0*/  LDSM.16.M88.4 R24, [R177+0x4000] ;  /* 0x00400000b118783b */ /* 0x000fee0000000200 */
[C---:B------:R-:W-:Y:S08]  /*106d0*/  HMMA.16816.F32.BF16 R48, R12.reuse, R34, R20 ;  /* 0x000000220c30723c */ /* 0x040ff00000041814 */
[C---:B----4-:R-:W-:Y:S08]  /*106e0*/  HMMA.16816.F32.BF16 R44, R12.reuse, R28, R16 ;  /* 0x0000001c0c2c723c */ /* 0x050ff00000041810 */
[C---:B------:R-:W-:Y:S01]  /*106f0*/  HMMA.16816.F32.BF16 R32, R12.reuse, R30, R8 ;  /* 0x0000001e0c20723c */ /* 0x040fe20000041808 */
[----:B------:R-:W3:Y:S07]  /*10700*/  LDSM.16.M88.4 R8, [R181+0x8000] ;  /* 0x00800000b508783b */ /* 0x000eee0000000200 */
[C---:B------:R-:W-:Y:S08]  /*10710*/  HMMA.16816.F32.BF16 R28, R12.reuse, R80, R52 ;  /* 0x000000500c1c723c */ /* 0x040ff00000041834 */
[----:B------:R-:W-:Y:S01]  /*10720*/  HMMA.16816.F32.BF16 R20, R12, R82, R68 ;  /* 0x000000520c14723c */ /* 0x000fe20000041844 */
[----:B------:R-:W4:Y:S07]  /*10730*/  LDSM.16.M88.4 R80, [R177+0x5000] ;  /* 0x00500000b150783b */ /* 0x000f2e0000000200 */
[C---:B--2---:R-:W-:Y:S08]  /*10740*/  HMMA.16816.F32.BF16 R16, R4.reuse, R72, R64 ;  /* 0x000000480410723c */ /* 0x044ff00000041840 */
[C---:B------:R-:W-:Y:S08]  /*10750*/  HMMA.16816.F32.BF16 R12, R4.reuse, R74, R60 ;  /* 0x0000004a040c723c */ /* 0x040ff0000004183c */
[C---:B------:R-:W-:Y:S08]  /*10760*/  HMMA.16816.F32.BF16 R68, R4.reuse, R76, R56 ;  /* 0x0000004c0444723c */ /* 0x040ff00000041838 */
[C---:B------:R-:W-:Y:S01]  /*10770*/  HMMA.16816.F32.BF16 R76, R4.reuse, R78, R48 ;  /* 0x0000004e044c723c */ /* 0x040fe20000041830 */
[----:B------:R-:W-:Y:S07]  /*10780*/  LDSM.16.M88.4 R48, [R174+0x4000] ;  /* 0x00400000ae30783b */ /* 0x000fee0000000200 */
[C---:B-1----:R-:W-:Y:S01]  /*10790*/  HMMA.16816.F32.BF16 R72, R4.reuse, R40, R44 ;  /* 0x000000280448723c */ /* 0x042fe2000004182c */
[----:B------:R-:W-:Y:S07]  /*107a0*/  LDSM.16.M88.4 R44, [R174+0x4800] ;  /* 0x00480000ae2c783b */ /* 0x000fee0000000200 */
[C---:B------:R-:W-:Y:S01]  /*107b0*/  HMMA.16816.F32.BF16 R64, R4.reuse, R42, R32 ;  /* 0x0000002a0440723c */ /* 0x040fe20000041820 */
[----:B------:R-:W-:Y:S07]  /*107c0*/  LDSM.16.M88.4 R40, [R174+0x5000] ;  /* 0x00500000ae28783b */ /* 0x000fee0000000200 */
[C---:B------:R-:W-:Y:S08]  /*107d0*/  HMMA.16816.F32.BF16 R60, R4.reuse, R36, R28 ;  /* 0x00000024043c723c */ /* 0x040ff0000004181c */
[----:B------:R-:W-:Y:S01]  /*107e0*/  HMMA.16816.F32.BF16 R56, R4, R38, R20 ;  /* 0x000000260438723c */ /* 0x000fe20000041814 */
[----:B------:R-:W1:Y:S04]  /*107f0*/  LDSM.16.M88.4 R4, [R180+0x8000] ;  /* 0x00800000b404783b */ /* 0x000e680000000200 */
[----:B------:R-:W2:Y:S01]  /*10800*/  LDSM.16.M88.4 R36, [R174+0x5800] ;  /* 0x00580000ae24783b */ /* 0x000ea20000000200 */
[----:B------:R-:W-:-:S04]  /*10810*/  DEPBAR.LE SB0, 0x0 ;  /* 0x000080000000791a */ /* 0x000fc80000000000 */
[C---:B---3--:R-:W-:Y:S08]  /*10820*/  HMMA.16816.F32.BF16 R52, R8.reuse, R24, R16 ;  /* 0x000000180834723c */ /* 0x048ff00000041810 */
[C---:B------:R-:W-:Y:S08]  /*10830*/  HMMA.16816.F32.BF16 R32, R8.reuse, R26, R12 ;  /* 0x0000001a0820723c */ /* 0x040ff0000004180c */
[C---:B------:R-:W-:Y:S08]  /*10840*/  HMMA.16816.F32.BF16 R28, R8.reuse, R88, R68 ;  /* 0x00000058081c723c */ /* 0x040ff00000041844 */
[C---:B------:R-:W-:Y:S08]  /*10850*/  HMMA.16816.F32.BF16 R24, R8.reuse, R90, R76 ;  /* 0x0000005a0818723c */ /* 0x040ff0000004184c */
[C---:B----4-:R-:W-:Y:S08]  /*10860*/  HMMA.16816.F32.BF16 R20, R8.reuse, R80, R72 ;  /* 0x000000500814723c */ /* 0x050ff00000041848 */
        /* <DEDUP_REMOVED lines=8> */
[C---:B--2---:R-:W-:Y:S08]  /*108f0*/  HMMA.16816.F32.BF16 R24, R4.reuse, R36, R12 ;  /* 0x000000240418723c */ /* 0x044ff0000004180c */
[C---:B------:R-:W-:Y:S08]  /*10900*/  HMMA.16816.F32.BF16 R40, R4.reuse, R42, R16 ;  /* 0x0000002a0428723c */ /* 0x040ff00000041810 */
[----:B------:R-:W-:Y:S01]  /*10910*/  HMMA.16816.F32.BF16 R36, R4, R38, R8 ;  /* 0x000000260424723c */ /* 0x000fe20000041808 */
[----:B------:R-:W-:Y:S06]  /*10920*/  BAR.SYNC.DEFER_BLOCKING 0x0 ;  /* 0x0000000000007b1d */ /* 0x000fec0000010000 */
[----:B------:R-:W-:Y:S01]  /*10930*/  @!UPT UIADD3 URZ, URZ, URZ, URZ ;  /* 0x0000003f3f3ff290 */ /* 0x000fe2000fffe03f */
[----:B------:R-:W-:Y:S11]  /*10940*/  @!P0 BRA `(.L_x_4491) ;  /* 0x0000047000008947 */ /* 0x000ff60003800000 */
[----:B------:R-:W-:Y:S01]  /*10950*/  ISETP.NE.AND P5, PT, R100, 0x1, PT ;  /* 0x000000016400780c */ /* 0x000fe20003fa5270 */
[----:B------:R-:W-:-:S02]  /*10960*/  IMAD R2, R98, 0x40, R239 ;  /* 0x0000004062027824 */ /* 0x000fc400078e02ef */
        /* <DEDUP_REMOVED lines=27> */
.L_x_4589:
        /* <DEDUP_REMOVED lines=21> */
.L_x_4590:
        /* <DEDUP_REMOVED lines=21> */
.L_x_4491:
[----:B------:R-:W-:Y:S05]  /*10dc0*/  BSYNC B0 ;  /* 0x0000000000007941 */ /* 0x000fea0003800000 */
.L_x_4490:
[----:B------:R-:W-:Y:S01]  /*10dd0*/  IMAD.MOV.U32 R0, RZ, RZ, c[0x0][0x2c4] ;  /* 0x0000b100ff007624 */ /* 0x000fe200078e00ff */
[----:B------:R-:W0:Y:S01]  /*10de0*/  LDGDEPBAR ;  /* 0x00000000000079af */ /* 0x000e220000000000 */
[----:B-1----:R-:W-:Y:S01]  /*10df0*/  IMAD.MOV.U32 R2, RZ, RZ, 0x1 ;  /* 0x00000001ff027424 */ /* 0x002fe200078e00ff */
        /* <DEDUP_REMOVED lines=11> */
.L_x_4591:
[----:B--2---:R-:W-:-:S05]  /*10eb0*/  IMAD.IADD R0, R5, 0x1, R0 ;  /* 0x0000000105007824 */ /* 0x004fca00078e0200 */
[----:B------:R-:W-:-:S04]  /*10ec0*/  IMNMX R0, R6, R0, PT ;  /* 0x0000000006007217 */ /* 0x000fc80003800200 */
[C---:B------:R-:W-:Y:S02]  /*10ed0*/  ISETP.GT.AND P0, PT, R0.reuse, RZ, PT ;  /* 0x000000ff0000720c */ /* 0x040fe40003f04270 */
[----:B------:R-:W-:Y:S02]  /*10ee0*/  ISETP.GT.AND P2, PT, R0, 0x1, PT ;  /* 0x000000010000780c */ /* 0x000fe40003f44270 */
        /* <DEDUP_REMOVED lines=103> */
.L_x_4592:
        /* <DEDUP_REMOVED lines=279> */
[----:B------:R-:W-:Y:S03]  /*126d0*/  @!UPT UIADD3 URZ, URZ, URZ, URZ ;  /* 0x0000003f3f3ff290 */ /* 0x000fe6000fffe03f */
[----:B------:R-:W-:Y:S11]  /*126e0*/  @!P0 BRA `(.L_x_4496) ;  /* 0x000032a000008947 */ /* 0x000ff60003800000 */
[----:B------:R-:W-:Y:S02]  /*126f0*/  MOV R105, R16 ;  /* 0x0000001000697202 */ /* 0x000fe40000000f00 */
[----:B------:R-:W-:-:S07]  /*12700*/  MOV R104, R101 ;  /* 0x0000006500687202 */ /* 0x000fce0000000f00 */
.L_x_4507:
        /* <DEDUP_REMOVED lines=22> */
[----:B------:R-:W-:Y:S01]  /*12870*/  SHF.L.U64.HI R21, R206, 0x1, R220 ;  /* 0x00000001ce157819 */ /* 0x000fe200000102dc */
[----:B------:R-:W-:Y:S01]  /*12880*/  IMAD R4, R4, c[0x0][0x218], RZ ;  /* 0x0000860004047a24 */ /* 0x000fe200078e02ff */
[----:B------:R-:W-:Y:S01]  /*12890*/  SHF.L.U32 R20, R206, 0x1, RZ ;  /* 0x00000001ce147819 */ /* 0x000fe200000006ff */
[----:B------:R-:W-:Y:S01]  /*128a0*/  IMAD R0, R198, c[0x0][0x20c], R0 ;  /* 0x00008300c6007a24 */ /* 0x000fe200078e0200 */
[----:B------:R-:W-:Y:S01]  /*128b0*/  SHF.L.U64.HI R15, R204, 0x1, R205 ;  /* 0x00000001cc0f7819 */ /* 0x000fe200000102cd */
        /* <DEDUP_REMOVED lines=10> */
.L_x_4593:
        /* <DEDUP_REMOVED lines=21> */
.L_x_4594:
        /* <DEDUP_REMOVED lines=21> */
.L_x_4498:
[----:B------:R-:W-:Y:S05]  /*12c00*/  BSYNC B0 ;  /* 0x0000000000007941 */ /* 0x000fea0003800000 */
.L_x_4497:
        /* <DEDUP_REMOVED lines=154> */
[----:B------:R-:W-:Y:S01]  /*135b0*/  IMAD.MOV.U32 R0, RZ, RZ, c[0x0][0x2b8] ;  /* 0x0000ae00ff007624 */ /* 0x000fe200078e00ff */
[----:B------:R-:W-:Y:S01]  /*135c0*/  ISETP.GT.AND P1, PT, R221, 0x3f, PT ;  /* 0x0000003fdd00780c */ /* 0x000fe20003f24270 */
[----:B------:R-:W-:Y:S01]  /*135d0*/  IMAD R2, R197, 0x40, R239 ;  /* 0x00000040c5027824 */ /* 0x000fe200078e02ef */
[C---:B------:R-:W-:Y:S01]  /*135e0*/  SHF.L.U64.HI R156, R207.reuse, 0x1, R219 ;  /* 0x00000001cf9c7819 */ /* 0x040fe200000102db */
        /* <DEDUP_REMOVED lines=33> */
.L_x_4595:
        /* <DEDUP_REMOVED lines=21> */
.L_x_4596:
        /* <DEDUP_REMOVED lines=21> */
.L_x_4502:
[----:B------:R-:W-:Y:S05]  /*13aa0*/  BSYNC B0 ;  /* 0x0000000000007941 */ /* 0x000fea0003800000 */
.L_x_4501:
[----:B------:R-:W-:Y:S01]  /*13ab0*/  IMAD.MOV.U32 R0, RZ, RZ, c[0x0][0x2c4] ;  /* 0x0000b100ff007624 */ /* 0x000fe200078e00ff */
        /* <DEDUP_REMOVED lines=12> */
.L_x_4597:
[----:B---3--:R-:W-:Y:S05]  /*13b80*/  IMAD.IADD R0, R101, 0x1, R0 ;  /* 0x0000000165007824 */ /* 0x008fea00078e0200 */
        /* <DEDUP_REMOVED lines=24> */
[----:B-1----:R-:W-:Y:S02]  /*13d10*/  FSEL R149, R24, -INF , P0 ;  /* 0xff80000018957808 */ /* 0x002fe40000000000 */
        /* <DEDUP_REMOVED lines=81> */
.L_x_4598:
        /* <DEDUP_REMOVED lines=29> */
[----:B------:R-:W2:Y:S02]  /*14400*/  MUFU.EX2 R23, R23 ;  /* 0x0000001700177308 */ /* 0x000ea40000000800 */
[----:B--2---:R-:W-:Y:S01]  /*14410*/  F2FP.BF16.PACK_AB R150, R23, R22 ;  /* 0x000000161796723e */ /* 0x004fe200000010ff */
        /* <DEDUP_REMOVED lines=13> */
[--C-:B------:R-:W-:Y:S01]  /*144f0*/  FFMA.FTZ R17, R17, c[0x0][0x2d0], -R4.reuse ;  /* 0x0000b40011117a23 */ /* 0x100fe20000010804 */
[----:B------:R-:W-:Y:S01]  /*14500*/  IADD3 R197, R197, -0x1, RZ ;  /* 0xffffffffc5c57810 */ /* 0x000fe20007ffe0ff */
[--C-:B------:R-:W-:Y:S02]  /*14510*/  FFMA.FTZ R170, R7, c[0x0][0x2d0], -R4.reuse ;  /* 0x0000b40007aa7a23 */ /* 0x100fe40000010804 */
[--C-:B------:R-:W-:Y:S02]  /*14520*/  FFMA.FTZ R18, R24, c[0x0][0x2d0], -R4.reuse ;  /* 0x0000b40018127a23 */ /* 0x100fe40000010804 */
[--C-:B-1----:R-:W-:Y:S01]  /*14530*/  FFMA.FTZ R100, R21, c[0x0][0x2d0], -R4.reuse ;  /* 0x0000b40015647a23 */ /* 0x102fe20000010804 */
[----:B------:R-:W1:Y:S01]  /*14540*/  MUFU.EX2 R2, R2 ;  /* 0x0000000200027308 */ /* 0x000e620000000800 */
[--C-:B------:R-:W-:Y:S02]  /*14550*/  FFMA.FTZ R104, R20, c[0x0][0x2d0], -R4.reuse ;  /* 0x0000b40014687a23 */ /* 0x100fe40000010804 */
[--C-:B------:R-:W-:Y:S02]  /*14560*/  FFMA.FTZ R154, R16, c[0x0][0x2d0], -R4.reuse ;  /* 0x0000b400109a7a23 */ /* 0x100fe40000010804 */
[----:B------:R-:W-:Y:S02]  /*14570*/  FMUL.FTZ R16, R0, R124 ;  /* 0x0000007c00107220 */ /* 0x000fe40000410000 */
[--C-:B------:R-:W-:Y:S02]  /*14580*/  FFMA.FTZ R199, R6, c[0x0][0x2d0], -R4.reuse ;  /* 0x0000b40006c77a23 */ /* 0x100fe40000010804 */
[--C-:B------:R-:W-:Y:S01]  /*14590*/  FFMA.FTZ R161, R11, c[0x0][0x2d0], -R4.reuse ;  /* 0x0000b4000ba17a23 */ /* 0x100fe20000010804 */
        /* <DEDUP_REMOVED lines=12> */
[----:B------:R-:W4:Y:S01]  /*14660*/  MUFU.EX2 R6, R18 ;  /* 0x0000001200067308 */ /* 0x000f220000000800 */
[----:B------:R-:W-:Y:S02]  /*14670*/  FFMA.FTZ R202, R5, c[0x0][0x2d0], -R4 ;  /* 0x0000b40005ca7a23 */ /* 0x000fe40000010804 */
[----:B------:R-:W-:Y:S02]  /*14680*/  FADD.FTZ R4, R22, R19 ;  /* 0x0000001316047221 */ /* 0x000fe40000010000 */
[----:B--2---:R-:W-:Y:S02]  /*14690*/  FMUL.FTZ R17, R0, R125 ;  /* 0x0000007d00117220 */ /* 0x004fe40000410000 */
[----:B---3--:R-:W-:Y:S02]  /*146a0*/  FFMA.FTZ R5, R2, R203, R7 ;  /* 0x000000cb02057223 */ /* 0x008fe40000010007 */
[----:B------:R-:W-:Y:S01]  /*146b0*/  FADD.FTZ R152, R23, R4 ;  /* 0x0000000417987221 */ /* 0x000fe20000010000 */
[----:B------:R-:W2:Y:S01]  /*146c0*/  MUFU.EX2 R125, R104 ;  /* 0x00000068007d7308 */ /* 0x000ea20000000800 */
[C---:B------:R-:W-:Y:S02]  /*146d0*/  FMUL.FTZ R4, R0.reuse, R136 ;  /* 0x0000008800047220 */ /* 0x040fe40000410000 */
[C---:B------:R-:W-:Y:S02]  /*146e0*/  FMUL.FTZ R8, R0.reuse, R132 ;  /* 0x0000008400087220 */ /* 0x040fe40000410000 */
[----:B------:R-:W-:Y:S02]  /*146f0*/  FMUL.FTZ R9, R0, R133 ;  /* 0x0000008500097220 */ /* 0x000fe40000410000 */
[C---:B------:R-:W-:Y:S02]  /*14700*/  FMUL.FTZ R10, R2.reuse, R134 ;  /* 0x00000086020a7220 */ /* 0x040fe40000410000 */
[----:B------:R-:W-:Y:S01]  /*14710*/  FMUL.FTZ R11, R2, R135 ;  /* 0x00000087020b7220 */ /* 0x000fe20000410000 */
[----:B------:R-:W3:Y:S01]  /*14720*/  MUFU.EX2 R100, R160 ;  /* 0x000000a000647308 */ /* 0x000ee20000000800 */
[C---:B------:R-:W-:Y:S01]  /*14730*/  FMUL.FTZ R12, R0.reuse, R128 ;  /* 0x00000080000c7220 */ /* 0x040fe20000410000 */
[----:B------:R-:W-:Y:S01]  /*14740*/  LDSM.16.MT88.4 R132, [R172+0x1800] ;  /* 0x00180000ac84783b */ /* 0x000fe20000004200 */
[----:B------:R-:W-:Y:S01]  /*14750*/  FMUL.FTZ R13, R0, R129 ;  /* 0x00000081000d7220 */ /* 0x000fe20000410000 */
[C---:B----4-:R-:W-:Y:S01]  /*14760*/  F2FP.BF16.PACK_AB R149, R6.reuse, R7 ;  /* 0x000000070695723e */ /* 0x050fe200000010ff */
[----:B------:R-:W-:Y:S02]  /*14770*/  FADD.FTZ R203, R6, R5 ;  /* 0x0000000506cb7221 */ /* 0x000fe40000010000 */
[----:B------:R-:W-:Y:S02]  /*14780*/  FMUL.FTZ R5, R0, R137 ;  /* 0x0000008900057220 */ /* 0x000fe40000410000 */
[C---:B------:R-:W-:Y:S01]  /*14790*/  FMUL.FTZ R6, R2.reuse, R138 ;  /* 0x0000008a02067220 */ /* 0x040fe20000410000 */
[----:B------:R-:W-:Y:S01]  /*147a0*/  MUFU.EX2 R104, R157 ;  /* 0x0000009d00687308 */ /* 0x000fe20000000800 */
[C---:B------:R-:W-:Y:S02]  /*147b0*/  FMUL.FTZ R7, R2.reuse, R139 ;  /* 0x0000008b02077220 */ /* 0x040fe40000410000 */
[C---:B------:R-:W-:Y:S01]  /*147c0*/  FMUL.FTZ R14, R2.reuse, R130 ;  /* 0x00000082020e7220 */ /* 0x040fe20000410000 */
[----:B--2---:R-:W-:Y:S01]  /*147d0*/  F2FP.BF16.PACK_AB R151, R125, R124 ;  /* 0x0000007c7d97723e */ /* 0x004fe200000010ff */
        /* <DEDUP_REMOVED lines=12> */
[----:B------:R-:W-:Y:S01]  /*148a0*/  FMUL.FTZ R24, R0, R116 ;  /* 0x0000007400187220 */ /* 0x000fe20000410000 */
[----:B------:R-:W-:Y:S03]  /*148b0*/  LDSM.16.MT88.4 R120, [R176+0x1000] ;  /* 0x00100000b078783b */ /* 0x000fe60000004200 */
[C---:B------:R-:W-:Y:S01]  /*148c0*/  FMUL.FTZ R26, R2.reuse, R118 ;  /* 0x00000076021a7220 */ /* 0x040fe20000410000 */
[----:B------:R-:W-:Y:S01]  /*148d0*/  MUFU.EX2 R154, R164 ;  /* 0x000000a4009a7308 */ /* 0x000fe20000000800 */
[----:B------:R-:W-:Y:S02]  /*148e0*/  FMUL.FTZ R27, R2, R119 ;  /* 0x00000077021b7220 */ /* 0x000fe40000410000 */
[C---:B------:R-:W-:Y:S01]  /*148f0*/  FMUL.FTZ R28, R0.reuse, R112 ;  /* 0x00000070001c7220 */ /* 0x040fe20000410000 */
[----:B------:R-:W-:Y:S01]  /*14900*/  LDSM.16.MT88.4 R116, [R173+0x800] ;  /* 0x00080000ad74783b */ /* 0x000fe20000004200 */
[----:B------:R-:W-:Y:S02]  /*14910*/  FMUL.FTZ R29, R0, R113 ;  /* 0x00000071001d7220 */ /* 0x000fe40000410000 */
[C---:B------:R-:W-:Y:S02]  /*14920*/  FMUL.FTZ R30, R2.reuse, R114 ;  /* 0x00000072021e7220 */ /* 0x040fe40000410000 */
[----:B------:R-:W-:Y:S01]  /*14930*/  FMUL.FTZ R31, R2, R115 ;  /* 0x00000073021f7220 */ /* 0x000fe20000410000 */
[----:B------:R-:W-:Y:S01]  /*14940*/  MUFU.EX2 R160, R153 ;  /* 0x0000009900a07308 */ /* 0x000fe20000000800 */
[C---:B------:R-:W-:Y:S01]  /*14950*/  FMUL.FTZ R36, R0.reuse, R36 ;  /* 0x0000002400247220 */ /* 0x040fe20000410000 */
[----:B------:R-:W-:Y:S01]  /*14960*/  LDSM.16.MT88.4 R112, [R172+0x800] ;  /* 0x00080000ac70783b */ /* 0x000fe20000004200 */
        /* <DEDUP_REMOVED lines=76> */
[----:B---3--:R-:W-:Y:S01]  /*14e30*/  FADD.FTZ R0, R100, R152 ;  /* 0x0000009864007221 */ /* 0x008fe20000010000 */
[----:B------:R-:W3:Y:S10]  /*14e40*/  MUFU.EX2 R159, R155 ;  /* 0x0000009b009f7308 */ /* 0x000ef40000000800 */
[----:B------:R-:W-:Y:S01]  /*14e50*/  MUFU.EX2 R155, R163 ;  /* 0x000000a3009b7308 */ /* 0x000fe20000000800 */
[C---:B-1----:R-:W-:Y:S03]  /*14e60*/  HMMA.16816.F32.BF16 R36, R148.reuse, R108, R36 ;  /* 0x0000006c9424723c */ /* 0x042fe60000041824 */
[----:B--2---:R-:W-:Y:S04]  /*14e70*/  FADD.FTZ R0, R2, R0 ;  /* 0x0000000002007221 */ /* 0x004fe80000010000 */
[----:B------:R-:W-:Y:S01]  /*14e80*/  FADD.FTZ R0, R105, R0 ;  /* 0x0000000069007221 */ /* 0x000fe20000010000 */
[C---:B------:R-:W-:Y:S01]  /*14e90*/  HMMA.16816.F32.BF16 R40, R148.reuse, R110, R40 ;  /* 0x0000006e9428723c */ /* 0x040fe20000041828 */
[----:B------:R-:W1:Y:S01]  /*14ea0*/  LDSM.16.MT88.4 R108, [R173+0x2000] ;  /* 0x00200000ad6c783b */ /* 0x000e620000004200 */
[----:B------:R-:W2:Y:S02]  /*14eb0*/  MUFU.EX2 R152, R170 ;  /* 0x000000aa00987308 */ /* 0x000ea40000000800 */
        /* <DEDUP_REMOVED lines=25> */
[----:B---3--:R-:W-:Y:S02]  /*15050*/  F2FP.BF16.PACK_AB R111, R158, R159 ;  /* 0x0000009f9e6f723e */ /* 0x008fe400000010ff */
[----:B------:R-:W3:Y:S01]  /*15060*/  MUFU.EX2 R2, R167 ;  /* 0x000000a700027308 */ /* 0x000ee20000000800 */
[----:B--2---:R-:W-:Y:S04]  /*15070*/  F2FP.BF16.PACK_AB R149, R152, R153 ;  /* 0x000000999895723e */ /* 0x004fe800000010ff */
[C---:B------:R-:W-:Y:S05]  /*15080*/  HMMA.16816.F32.BF16 R4, R108.reuse, R112, R4 ;  /* 0x000000706c04723c */ /* 0x040fea0000041804 */
[----:B------:R-:W2:Y:S03]  /*15090*/  MUFU.EX2 R105, R166 ;  /* 0x000000a600697308 */ /* 0x000ea60000000800 */
[C---:B------:R-:W-:Y:S01]  /*150a0*/  HMMA.16816.F32.BF16 R8, R108.reuse, R114, R8 ;  /* 0x000000726c08723c */ /* 0x040fe20000041808 */
[----:B------:R-:W4:Y:S03]  /*150b0*/  LDSM.16.MT88.4 R112, [R176+0x800] ;  /* 0x00080000b070783b */ /* 0x000f260000004200 */
[----:B-1----:R-:W-:Y:S03]  /*150c0*/  FADD.FTZ R0, R100, R0 ;  /* 0x0000000064007221 */ /* 0x002fe60000010000 */
[----:B------:R-:W1:Y:S01]  /*150d0*/  MUFU.EX2 R104, R165 ;  /* 0x000000a500687308 */ /* 0x000e620000000800 */
[C---:B------:R-:W-:Y:S04]  /*150e0*/  HMMA.16816.F32.BF16 R12, R108.reuse, R116, R12 ;  /* 0x000000746c0c723c */ /* 0x040fe8000004180c */
[----:B---3--:R-:W-:Y:S04]  /*150f0*/  FADD.FTZ R0, R2, R0 ;  /* 0x0000000002007221 */ /* 0x008fe80000010000 */
[C---:B------:R-:W-:Y:S01]  /*15100*/  HMMA.16816.F32.BF16 R16, R108.reuse, R118, R16 ;  /* 0x000000766c10723c */ /* 0x040fe20000041810 */
[----:B------:R-:W3:Y:S03]  /*15110*/  LDSM.16.MT88.4 R116, [R175+0x800] ;  /* 0x00080000af74783b */ /* 0x000ee60000004200 */
[----:B--2---:R-:W-:Y:S04]  /*15120*/  FADD.FTZ R0, R105, R0 ;  /* 0x0000000069007221 */ /* 0x004fe80000010000 */
[----:B-1----:R-:W-:Y:S01]  /*15130*/  FADD.FTZ R0, R104, R0 ;  /* 0x0000000068007221 */ /* 0x002fe20000010000 */
[C---:B----4-:R-:W-:Y:S08]  /*15140*/  HMMA.16816.F32.BF16 R20, R108.reuse, R112, R20 ;  /* 0x000000706c14723c */ /* 0x050ff00000041814 */
        /* <DEDUP_REMOVED lines=31> */
[----:B------:R-:W-:Y:S02]  /*15340*/  MUFU.EX2 R2, R195 ;  /* 0x000000c300027308 */ /* 0x000fe40000000800 */
[----:B------:R-:W-:Y:S02]  /*15350*/  F2FP.BF16.PACK_AB R109, R156, R157 ;  /* 0x0000009d9c6d723e */ /* 0x000fe400000010ff */
[----:B------:R-:W-:Y:S06]  /*15360*/  F2FP.BF16.PACK_AB R111, R154, R155 ;  /* 0x0000009b9a6f723e */ /* 0x000fec00000010ff */
[----:B------:R-:W3:Y:S01]  /*15370*/  MUFU.EX2 R105, R171 ;  /* 0x000000ab00697308 */ /* 0x000ee20000000800 */
[C---:B-1----:R-:W-:Y:S09]  /*15380*/  HMMA.16816.F32.BF16 R4, R108.reuse, R112, R4 ;  /* 0x000000706c04723c */ /* 0x042ff20000041804 */
[----:B------:R-:W1:Y:S01]  /*15390*/  MUFU.EX2 R104, R201 ;  /* 0x000000c900687308 */ /* 0x000e620000000800 */
[C---:B------:R-:W-:Y:S01]  /*153a0*/  HMMA.16816.F32.BF16 R8, R108.reuse, R114, R8 ;  /* 0x000000726c08723c */ /* 0x040fe20000041808 */
[----:B------:R-:W4:Y:S08]  /*153b0*/  LDSM.16.MT88.4 R112, [R175+0x1000] ;  /* 0x00100000af70783b */ /* 0x000f300000004200 */
[----:B------:R-:W5:Y:S01]  /*153c0*/  MUFU.EX2 R100, R200 ;  /* 0x000000c800647308 */ /* 0x000f620000000800 */
[C---:B--2---:R-:W-:Y:S03]  /*153d0*/  HMMA.16816.F32.BF16 R12, R108.reuse, R116, R12 ;  /* 0x000000746c0c723c */ /* 0x044fe6000004180c */
[C---:B---3--:R-:W-:Y:S01]  /*153e0*/  F2FP.BF16.PACK_AB R148, R2.reuse, R105 ;  /* 0x000000690294723e */ /* 0x048fe200000010ff */
[----:B------:R-:W-:Y:S01]  /*153f0*/  FADD.FTZ R0, R105, R0 ;  /* 0x0000000069007221 */ /* 0x000fe20000010000 */
[----:B------:R-:W-:Y:S03]  /*15400*/  MOV R105, R3 ;  /* 0x0000000300697202 */ /* 0x000fe60000000f00 */
[C---:B------:R-:W-:Y:S01]  /*15410*/  HMMA.16816.F32.BF16 R16, R108.reuse, R118, R16 ;  /* 0x000000766c10723c */ /* 0x040fe20000041810 */
[----:B------:R-:W2:Y:S03]  /*15420*/  LDSM.16.MT88.4 R116, [R172+0x3000] ;  /* 0x00300000ac74783b */ /* 0x000ea60000004200 */
[----:B------:R-:W-:Y:S02]  /*15430*/  FADD.FTZ R0, R2, R0 ;  /* 0x0000000002007221 */ /* 0x000fe40000010000 */
[----:B------:R-:W-:Y:S02]  /*15440*/  FADD.FTZ R2, R124, R203 ;  /* 0x000000cb7c027221 */ /* 0x000fe40000010000 */
[C---:B------:R-:W-:Y:S04]  /*15450*/  HMMA.16816.F32.BF16 R20, R108.reuse, R120, R20 ;  /* 0x000000786c14723c */ /* 0x040fe80000041814 */
[----:B-1----:R-:W-:Y:S01]  /*15460*/  FADD.FTZ R0, R104, R0 ;  /* 0x0000000068007221 */ /* 0x002fe20000010000 */
[C---:B-----5:R-:W-:Y:S03]  /*15470*/  F2FP.BF16.PACK_AB R150, R100.reuse, R104 ;  /* 0x000000686496723e */ /* 0x060fe600000010ff */
[C---:B------:R-:W-:Y:S01]  /*15480*/  HMMA.16816.F32.BF16 R24, R108.reuse, R122, R24 ;  /* 0x0000007a6c18723c */ /* 0x040fe20000041818 */
[----:B------:R-:W1:Y:S03]  /*15490*/  LDSM.16.MT88.4 R120, [R173+0x3000] ;  /* 0x00300000ad78783b */ /* 0x000e660000004200 */
[----:B------:R-:W-:Y:S01]  /*154a0*/  FADD.FTZ R209, R100, R0 ;  /* 0x0000000064d17221 */ /* 0x000fe20000010000 */
[----:B------:R-:W-:Y:S01]  /*154b0*/  MOV R104, R101 ;  /* 0x0000006500687202 */ /* 0x000fe20000000f00 */
[----:B------:R-:W-:Y:S01]  /*154c0*/  FADD.FTZ R0, R125, R2 ;  /* 0x000000027d007221 */ /* 0x000fe20000010000 */
[----:B------:R-:W-:Y:S01]  /*154d0*/  MUFU.EX2 R100, R199 ;  /* 0x000000c700647308 */ /* 0x000fe20000000800 */
[C---:B----4-:R-:W-:Y:S01]  /*154e0*/  HMMA.16816.F32.BF16 R28, R108.reuse, R112, R28 ;  /* 0x000000706c1c723c */ /* 0x050fe2000004181c */
[----:B------:R-:W-:Y:S03]  /*154f0*/  LDSM.16.MT88.4 R124, [R173+0x1800] ;  /* 0x00180000ad7c783b */ /* 0x000fe60000004200 */
[----:B------:R-:W-:Y:S04]  /*15500*/  FADD.FTZ R0, R208, R0 ;  /* 0x00000000d0007221 */ /* 0x000fe80000010000 */
[----:B------:R-:W-:Y:S01]  /*15510*/  FADD.FTZ R0, R160, R0 ;  /* 0x00000000a0007221 */ /* 0x000fe20000010000 */
[C---:B------:R-:W-:Y:S01]  /*15520*/  HMMA.16816.F32.BF16 R32, R108.reuse, R114, R32 ;  /* 0x000000726c20723c */ /* 0x040fe20000041820 */
[----:B------:R-:W3:Y:S01]  /*15530*/  LDSM.16.MT88.4 R112, [R176+0x3000] ;  /* 0x00300000b070783b */ /* 0x000ee20000004200 */
[----:B------:R-:W4:Y:S01]  /*15540*/  MUFU.EX2 R2, R202 ;  /* 0x000000ca00027308 */ /* 0x000f220000000800 */
[----:B------:R-:W-:Y:S05]  /*15550*/  FADD.FTZ R0, R159, R0 ;  /* 0x000000009f007221 */ /* 0x000fea0000010000 */
[C---:B--2---:R-:W-:Y:S04]  /*15560*/  HMMA.16816.F32.BF16 R36, R108.reuse, R116, R36 ;  /* 0x000000746c24723c */ /* 0x044fe80000041824 */
[----:B------:R-:W-:Y:S04]  /*15570*/  FADD.FTZ R0, R158, R0 ;  /* 0x000000009e007221 */ /* 0x000fe80000010000 */
[C---:B------:R-:W-:Y:S01]  /*15580*/  HMMA.16816.F32.BF16 R40, R108.reuse, R118, R40 ;  /* 0x000000766c28723c */ /* 0x040fe20000041828 */
[----:B------:R-:W2:Y:S03]  /*15590*/  LDSM.16.MT88.4 R116, [R175+0x3000] ;  /* 0x00300000af74783b */ /* 0x000ea60000004200 */
[----:B------:R-:W-:Y:S04]  /*155a0*/  FADD.FTZ R0, R157, R0 ;  /* 0x000000009d007221 */ /* 0x000fe80000010000 */
[C---:B-1----:R-:W-:Y:S04]  /*155b0*/  HMMA.16816.F32.BF16 R44, R108.reuse, R120, R44 ;  /* 0x000000786c2c723c */ /* 0x042fe8000004182c */
[----:B----4-:R-:W-:Y:S01]  /*155c0*/  F2FP.BF16.PACK_AB R151, R2, R100 ;  /* 0x000000640297723e */ /* 0x010fe200000010ff */
[----:B------:R-:W-:Y:S03]  /*155d0*/  FADD.FTZ R0, R156, R0 ;  /* 0x000000009c007221 */ /* 0x000fe60000010000 */
[C---:B------:R-:W-:Y:S01]  /*155e0*/  HMMA.16816.F32.BF16 R48, R108.reuse, R122, R48 ;  /* 0x0000007a6c30723c */ /* 0x040fe20000041830 */
[----:B------:R-:W1:Y:S03]  /*155f0*/  LDSM.16.MT88.4 R120, [R172+0x5000] ;  /* 0x00500000ac78783b */ /* 0x000e660000004200 */
[----:B------:R-:W-:Y:S04]  /*15600*/  FADD.FTZ R0, R155, R0 ;  /* 0x000000009b007221 */ /* 0x000fe80000010000 */
[----:B------:R-:W-:Y:S01]  /*15610*/  FADD.FTZ R0, R154, R0 ;  /* 0x000000009a007221 */ /* 0x000fe20000010000 */
[C---:B---3--:R-:W-:Y:S03]  /*15620*/  HMMA.16816.F32.BF16 R52, R108.reuse, R112, R52 ;  /* 0x000000706c34723c */ /* 0x048fe60000041834 */
[----:B------:R-:W-:Y:S04]  /*15630*/  FADD.FTZ R0, R153, R0 ;  /* 0x0000000099007221 */ /* 0x000fe80000010000 */
[----:B------:R-:W-:Y:S01]  /*15640*/  FADD.FTZ R0, R152, R0 ;  /* 0x0000000098007221 */ /* 0x000fe20000010000 */
[C---:B------:R-:W-:Y:S01]  /*15650*/  HMMA.16816.F32.BF16 R56, R108.reuse, R114, R56 ;  /* 0x000000726c38723c */ /* 0x040fe20000041838 */
[----:B------:R-:W3:Y:S03]  /*15660*/  LDSM.16.MT88.4 R112, [R173+0x5000] ;  /* 0x00500000ad70783b */ /* 0x000ee60000004200 */
[----:B------:R-:W-:Y:S04]  /*15670*/  FADD.FTZ R0, R100, R0 ;  /* 0x0000000064007221 */ /* 0x000fe80000010000 */
[C---:B--2---:R-:W-:Y:S04]  /*15680*/  HMMA.16816.F32.BF16 R60, R108.reuse, R116, R60 ;  /* 0x000000746c3c723c */ /* 0x044fe8000004183c */
[----:B------:R-:W-:Y:S04]  /*15690*/  FADD.FTZ R203, R2, R0 ;  /* 0x0000000002cb7221 */ /* 0x000fe80000010000 */
        /* <DEDUP_REMOVED lines=47> */
.L_x_4496:
[----:B------:R-:W-:-:S13]  /*15990*/  ISETP.GE.AND P0, PT, R197, R215, PT ;  /* 0x000000d7c500720c */ /* 0x000fda0003f06270 */
[----:B------:R-:W-:Y:S05]  /*159a0*/  @!P0 BRA `(.L_x_4508) ;  /* 0x00002c3000008947 */ /* 0x000fea0003800000 */
[----:B------:R-:W-:Y:S02]  /*159b0*/  MOV R105, R16 ;  /* 0x0000001000697202 */ /* 0x000fe40000000f00 */
[----:B------:R-:W-:Y:S02]  /*159c0*/  MOV R104, R101 ;  /* 0x0000006500687202 */ /* 0x000fe40000000f00 */
.L_x_4515:
[----:B------:R-:W-:Y:S04]  /*159d0*/  DEPBAR.LE SB0, 0x0 ;  /* 0x000080000000791a */ /* 0x000fe80000000000 */
[----:B------:R-:W-:Y:S01]  /*159e0*/  WARPSYNC 0xffffffff ;  /* 0xffffffff00007948 */ /* 0x000fe20003800000 */
[----:B------:R-:W-:Y:S01]  /*159f0*/  BAR.SYNC.DEFER_BLOCKING 0x0 ;  /* 0x0000000000007b1d */ /* 0x000fe20000010000 */
[----:B------:R-:W-:Y:S01]  /*15a00*/  SHF.R.S32.HI R0, RZ, 0x1f, R198 ;  /* 0x0000001fff007819 */ /* 0x000fe200000114c6 */
[----:B------:R-:W-:Y:S01]  /*15a10*/  IMAD.WIDE.U32 R2, R198, c[0x0][0x208], RZ ;  /* 0x00008200c6027a25 */ /* 0x000fe200078e00ff */
[C---:B------:R-:W-:Y:S02]  /*15a20*/  SHF.L.U64.HI R30, R207.reuse, 0x1, R219 ;  /* 0x00000001cf1e7819 */ /* 0x040fe400000102db */
[----:B------:R-:W-:Y:S01]  /*15a30*/  SHF.L.U64.HI R22, R206, 0x1, R220 ;  /* 0x00000001ce167819 */ /* 0x000fe200000102dc */
[----:B------:R-:W-:Y:S01]  /*15a40*/  IMAD R0, R0, c[0x0][0x208], RZ ;  /* 0x0000820000007a24 */ /* 0x000fe200078e02ff */
[----:B------:R-:W-:Y:S01]  /*15a50*/  SHF.L.U32 R15, R206, 0x1, RZ ;  /* 0x00000001ce0f7819 */ /* 0x000fe200000006ff */
[----:B------:R-:W-:Y:S01]  /*15a60*/  IMAD.SHL.U32 R23, R207, 0x2, RZ ;  /* 0x00000002cf177824 */ /* 0x000fe200078e00ff */
[----:B------:R-:W-:Y:S01]  /*15a70*/  SHF.L.U64.HI R13, R204, 0x1, R205 ;  /* 0x00000001cc0d7819 */ /* 0x000fe200000102cd */
[----:B------:R-:W-:Y:S02]  /*15a80*/  IMAD R0, R198, c[0x0][0x20c], R0 ;  /* 0x00008300c6007a24 */ /* 0x000fe400078e0200 */
[----:B------:R-:W-:Y:S02]  /*15a90*/  IMAD.SHL.U32 R12, R204, 0x2, RZ ;  /* 0x00000002cc0c7824 */ /* 0x000fe400078e00ff */
[----:B------:R-:W-:Y:S01]  /*15aa0*/  IMAD.IADD R3, R3, 0x1, R0 ;  /* 0x0000000103037824 */ /* 0x000fe200078e0200 */
[----:B------:R-:W-:Y:S03]  /*15ab0*/  SHF.R.S32.HI R0, RZ, 0x1f, R196 ;  /* 0x0000001fff007819 */ /* 0x000fe600000114c4 */
        /* <DEDUP_REMOVED lines=19> */
.L_x_4599:
[----:B------:R-:W5:Y:S01]  /*15bf0*/  SHFL.IDX PT, R4, R5, RZ, 0x181f ;  /* 0x00181fff05047589 */ /* 0x000f6200000e0000 */
[----:B------:R-:W-:Y:S01]  /*15c00*/  ISETP.GE.AND P0, PT, R204, c[0x0][0x1d4], PT ;  /* 0x00007500cc007a0c */ /* 0x000fe20003f06270 */
[----:B------:R-:W-:Y:S01]  /*15c10*/  BSSY B0, `(.L_x_4510) ;  /* 0x0000101000007945 */ /* 0x000fe20003800000 */
[----:B------:R-:W-:Y:S02]  /*15c20*/  ISETP.GE.AND P5, PT, R206, c[0x0][0x1d4], PT ;  /* 0x00007500ce007a0c */ /* 0x000fe40003fa6270 */
[----:B------:R-:W-:Y:S01]  /*15c30*/  SHFL.IDX PT, R3, R7, 0x1, 0x181f ;  /* 0x00381f0007037f89 */ /* 0x000fe200000e0000 */
[----:B------:R-:W-:Y:S02]  /*15c40*/  SEL R195, RZ, 0x10, P0 ;  /* 0x00000010ffc37807 */ /* 0x000fe40000000000 */
[----:B------:R-:W-:Y:S02]  /*15c50*/  ISETP.GE.AND P4, PT, R207, c[0x0][0x1d4], PT ;  /* 0x00007500cf007a0c */ /* 0x000fe40003f86270 */
[----:B------:R4:W3:Y:S02]  /*15c60*/  SHFL.IDX PT, R2, R5, 0x1, 0x181f ;  /* 0x00381f0005027f89 */ /* 0x0008e400000e0000 */
[----:B------:R-:W-:Y:S02]  /*15c70*/  SEL R14, RZ, 0x10, P4 ;  /* 0x00000010ff0e7807 */ /* 0x000fe40002000000 */
[----:B----4-:R-:W-:Y:S02]  /*15c80*/  SEL R5, RZ, 0x10, P5 ;  /* 0x00000010ff057807 */ /* 0x010fe40002800000 */
[----:B-----5:R-:W-:Y:S02]  /*15c90*/  IADD3 R6, P1, R4, R12, RZ ;  /* 0x0000000c04067210 */ /* 0x020fe40007f3e0ff */
[C---:B------:R-:W-:Y:S02]  /*15ca0*/  ISETP.NE.U32.AND P6, PT, R5.reuse, RZ, PT ;  /* 0x000000ff0500720c */ /* 0x040fe40003fc5070 */
[----:B------:R-:W-:Y:S01]  /*15cb0*/  IADD3 R5, -R5, 0x10, RZ ;  /* 0x0000001005057810 */ /* 0x000fe20007ffe1ff */
[--C-:B---3--:R-:W-:Y:S03]  /*15cc0*/  IMAD.X R7, R0, 0x1, R13.reuse, P1 ;  /* 0x0000000100077824 */ /* 0x108fe600008e060d */
[----:B------:R-:W-:Y:S02]  /*15cd0*/  LOP3.LUT R5, R5, 0xf, RZ, 0xc0, !PT ;  /* 0x0000000f05057812 */ /* 0x000fe400078ec0ff */
[----:B------:R3:W-:Y:S02]  /*15ce0*/  LDGSTS.E.BYPASS.LTC128B.128 [R194+0x100], [R6.64], !P0 ;  /* 0x0010000006c27fae */ /* 0x0007e4000c101d48 */
[----:B---3--:R-:W-:Y:S04]  /*15cf0*/  IADD3 R6, -R195, 0x10, RZ ;  /* 0x00000010c3067810 */ /* 0x008fe80007ffe1ff */
[----:B------:R-:W-:Y:S04]  /*15d00*/  LOP3.LUT R6, R6, 0xf, RZ, 0xc0, !PT ;  /* 0x0000000f06067812 */ /* 0x000fe800078ec0ff */
[-C--:B------:R-:W-:Y:S02]  /*15d10*/  IADD3 R20, P1, P0, R6, R2.reuse, R12 ;  /* 0x0000000206147210 */ /* 0x080fe4000783e00c */
[----:B------:R-:W-:Y:S02]  /*15d20*/  IADD3 R6, -R14, 0x10, RZ ;  /* 0x000000100e067810 */ /* 0x000fe40007ffe1ff */
[----:B------:R-:W-:Y:S02]  /*15d30*/  IADD3.X R21, RZ, R3, R13, P1, P0 ;  /* 0x00000003ff157210 */ /* 0x000fe40000fe040d */
[-C--:B------:R-:W-:Y:S02]  /*15d40*/  IADD3 R28, P1, P0, R5, R2.reuse, R15 ;  /* 0x00000002051c7210 */ /* 0x080fe4000783e00f */
[----:B------:R-:W-:Y:S02]  /*15d50*/  LOP3.LUT R5, R6, 0xf, RZ, 0xc0, !PT ;  /* 0x0000000f06057812 */ /* 0x000fe400078ec0ff */
[C---:B------:R-:W-:Y:S02]  /*15d60*/  IADD3 R6, P2, R4.reuse, R15, RZ ;  /* 0x0000000f04067210 */ /* 0x040fe40007f5e0ff */
[----:B------:R-:W-:Y:S02]  /*15d70*/  IADD3 R12, P3, R4, R23, RZ ;  /* 0x00000017040c7210 */ /* 0x000fe40007f7e0ff */
[-CC-:B------:R-:W-:Y:S01]  /*15d80*/  IADD3.X R29, RZ, R3.reuse, R22.reuse, P1, P0 ;  /* 0x00000003ff1d7210 */ /* 0x180fe20000fe0416 */
[C---:B------:R-:W-:Y:S01]  /*15d90*/  IMAD.X R7, R0.reuse, 0x1, R22, P2 ;  /* 0x0000000100077824 */ /* 0x040fe200010e0616 */
[----:B------:R-:W-:Y:S01]  /*15da0*/  IADD3 R2, P1, P0, R5, R2, R23 ;  /* 0x0000000205027210 */ /* 0x000fe2000783e017 */
[--C-:B------:R-:W-:Y:S03]  /*15db0*/  IMAD.X R13, R0, 0x1, R30.reuse, P3 ;  /* 0x00000001000d7824 */ /* 0x100fe600018e061e */
[----:B------:R3:W-:Y:S01]  /*15dc0*/  LDGSTS.E.BYPASS.LTC128B.128 [R194+0x2100], [R6.64], !P5 ;  /* 0x0210000006c27fae */ /* 0x0007e2000e901d48 */
[----:B------:R-:W-:Y:S02]  /*15dd0*/  IADD3.X R3, RZ, R3, R30, P1, P0 ;  /* 0x00000003ff037210 */ /* 0x000fe40000fe041e */
[----:B------:R-:W-:Y:S02]  /*15de0*/  ISETP.NE.U32.AND P1, PT, R195, RZ, PT ;  /* 0x000000ffc300720c */ /* 0x000fe40003f25070 */
[----:B------:R4:W-:Y:S01]  /*15df0*/  LDGSTS.E.BYPASS.LTC128B.128 [R194+0x4100], [R12.64], !P4 ;  /* 0x041000000cc27fae */ /* 0x0009e2000e101d48 */
[----:B------:R-:W-:Y:S10]  /*15e00*/  ISETP.NE.U32.AND P0, PT, R14, RZ, PT ;  /* 0x000000ff0e00720c */ /* 0x000ff40003f05070 */
[----:B------:R5:W-:Y:S05]  /*15e10*/  LDGSTS.E.BYPASS.LTC128B.128.ZFILL [R194+0x1100], [R20.64], P1 ;  /* 0x0110000014c27fae */ /* 0x000bea0008941d48 */
[----:B------:R2:W-:Y:S05]  /*15e20*/  LDGSTS.E.BYPASS.LTC128B.128.ZFILL [R194+0x3100], [R28.64], P6 ;  /* 0x031000001cc27fae */ /* 0x0005ea000b141d48 */
[----:B------:R1:W-:Y:S01]  /*15e30*/  LDGSTS.E.BYPASS.LTC128B.128.ZFILL [R194+0x5100], [R2.64], P0 ;  /* 0x0510000002c27fae */ /* 0x0003e20008141d48 */
[C---:B--23--:R-:W-:Y:S03]  /*15e40*/  HMMA.16816.F32.BF16 R4, R32.reuse, R8, RZ ;  /* 0x000000082004723c */ /* 0x04cfe600000418ff */
[----:B------:R-:W-:Y:S01]  /*15e50*/  ISETP.GT.AND P0, PT, R197, R215, PT ;  /* 0x000000d7c500720c */ /* 0x000fe20003f04270 */
[----:B------:R-:W0:Y:S04]  /*15e60*/  LDGDEPBAR ;  /* 0x00000000000079af */ /* 0x000e280000000000 */
[C---:B------:R-:W-:Y:S08]  /*15e70*/  HMMA.16816.F32.BF16 R8, R32.reuse, R10, RZ ;  /* 0x0000000a2008723c */ /* 0x040ff000000418ff */
[C---:B----4-:R-:W-:Y:S08]  /*15e80*/  HMMA.16816.F32.BF16 R12, R32.reuse, R16, RZ ;  /* 0x00000010200c723c */ /* 0x050ff000000418ff */
[C---:B------:R-:W-:Y:S08]  /*15e90*/  HMMA.16816.F32.BF16 R16, R32.reuse, R18, RZ ;  /* 0x000000122010723c */ /* 0x040ff000000418ff */
[C---:B-1---5:R-:W-:Y:S08]  /*15ea0*/  HMMA.16816.F32.BF16 R20, R32.reuse, R24, RZ ;  /* 0x000000182014723c */ /* 0x062ff000000418ff */
        /* <DEDUP_REMOVED lines=182> */
.L_x_4600:
        /* <DEDUP_REMOVED lines=18> */
.L_x_4601:
        /* <DEDUP_REMOVED lines=15> */
.L_x_4511:
[----:B------:R-:W-:Y:S05]  /*16c20*/  BSYNC B0 ;  /* 0x0000000000007941 */ /* 0x000fea0003800000 */
.L_x_4510:
        /* <DEDUP_REMOVED lines=41> */
.L_x_4602:
        /* <DEDUP_REMOVED lines=45> */
[----:B------:R-:W-:Y:S04]  /*17190*/  FFMA.FTZ R152, R15, c[0x0][0x2d0], -R4 ;  /* 0x0000b4000f987a23 */ /* 0x000fe80000010804 */
        /* <DEDUP_REMOVED lines=324> */
.L_x_4508:
[----:B------:R-:W-:Y:S05]  /*185e0*/  BRA.DIV ~URZ, `(.L_x_4516) ;  /* 0x000070b27f007947 */ /* 0x000fea000b800000 */
[----:B------:R1:W2:Y:S02]  /*185f0*/  SHFL.BFLY PT, R0, R209, 0x2, 0x1f ;  /* 0x0c401f00d1007f89 */ /* 0x0002a400000e0000 */
.L_x_4603:
[----:B--2---:R-:W-:Y:S01]  /*18600*/  FADD.FTZ R4, R0, R209 ;  /* 0x000000d100047221 */ /* 0x004fe20000010000 */
[----:B------:R-:W-:Y:S05]  /*18610*/  BRA.DIV ~URZ, `(.L_x_4517) ;  /* 0x000070d27f007947 */ /* 0x000fea000b800000 */
[----:B------:R-:W2:Y:S02]  /*18620*/  SHFL.BFLY PT, R0, R203, 0x2, 0x1f ;  /* 0x0c401f00cb007f89 */ /* 0x000ea400000e0000 */
[----:B--2---:R-:W-:-:S02]  /*18630*/  FADD.FTZ R5, R0, R203 ;  /* 0x000000cb00057221 */ /* 0x004fc40000010000 */
[----:B------:R-:W2:Y:S04]  /*18640*/  SHFL.BFLY PT, R0, R4, 0x1, 0x1f ;  /* 0x0c201f0004007f89 */ /* 0x000ea800000e0000 */
[----:B------:R3:W4:Y:S01]  /*18650*/  SHFL.BFLY PT, R3, R5, 0x1, 0x1f ;  /* 0x0c201f0005037f89 */ /* 0x00072200000e0000 */
[----:B--2---:R-:W-:-:S05]  /*18660*/  FADD.FTZ R4, R4, R0 ;  /* 0x0000000004047221 */ /* 0x004fca0000010000 */
.L_x_4604:
[----:B------:R-:W-:Y:S01]  /*18670*/  FSETP.NE.FTZ.AND P1, PT, R4, RZ, PT ;  /* 0x000000ff0400720b */ /* 0x000fe20003f35000 */
[----:B----4-:R-:W-:Y:S01]  /*18680*/  FADD.FTZ R3, R3, R5 ;  /* 0x0000000503037221 */ /* 0x010fe20000010000 */
[----:B------:R-:W-:Y:S02]  /*18690*/  MOV R2, RZ ;  /* 0x000000ff00027202 */ /* 0x000fe40000000f00 */
[----:B------:R-:W-:Y:S02]  /*186a0*/  MOV R15, 0xff800000 ;  /* 0xff800000000f7802 */ /* 0x000fe40000000f00 */
[----:B------:R-:W-:-:S02]  /*186b0*/  FSETP.NE.FTZ.AND P0, PT, R3, RZ, PT ;  /* 0x000000ff0300720b */ /* 0x000fc40003f15000 */
[----:B------:R-:W-:-:S05]  /*186c0*/  MOV R18, 0xff800000 ;  /* 0xff80000000127802 */ /* 0x000fca0000000f00 */
[----:B------:R-:W2:Y:S01]  /*186d0*/  @P1 MUFU.LG2 R0, R4 ;  /* 0x0000000400001308 */ /* 0x000ea20000000c00 */
[----:B---3--:R-:W-:-:S07]  /*186e0*/  @P1 MOV R5, 0x3f317218 ;  /* 0x3f31721800051802 */ /* 0x008fce0000000f00 */
[----:B------:R2:W3:Y:S02]  /*186f0*/  @P1 MUFU.RCP R2, R4 ;  /* 0x0000000400021308 */ /* 0x0004e40000001000 */
[----:B--2---:R-:W-:Y:S02]  /*18700*/  @P1 FMUL.FTZ R4, R0, 0.69314718246459960938 ;  /* 0x3f31721800041820 */ /* 0x004fe40000410000 */
[----:B------:R-:W-:Y:S01]  /*18710*/  @P1 FMUL.FTZ R0, R5, c[0x0][0x2d0] ;  /* 0x0000b40005001a20 */ /* 0x000fe20000410000 */
[----:B------:R-:W-:Y:S01]  /*18720*/  @P0 MOV R5, 0x3f317218 ;  /* 0x3f31721800050802 */ /* 0x000fe20000000f00 */
[----:B---3--:R-:W-:Y:S02]  /*18730*/  FMUL.FTZ R100, R2, R108 ;  /* 0x0000006c02647220 */ /* 0x008fe40000410000 */
[----:B------:R-:W-:Y:S01]  /*18740*/  @P1 FFMA.FTZ R15, R0, R101, R4 ;  /* 0x00000065000f1223 */ /* 0x000fe20000010004 */
[----:B------:R-:W-:Y:S01]  /*18750*/  MOV R0, RZ ;  /* 0x000000ff00007202 */ /* 0x000fe20000000f00 */
[----:B------:R-:W-:Y:S01]  /*18760*/  @P0 MUFU.LG2 R4, R3 ;  /* 0x0000000300040308 */ /* 0x000fe20000000c00 */
[----:B------:R-:W-:-:S02]  /*18770*/  FMUL.FTZ R101, R2, R109 ;  /* 0x0000006d02657220 */ /* 0x000fc40000410000 */
[C---:B------:R-:W-:Y:S02]  /*18780*/  FMUL.FTZ R108, R2.reuse, R88 ;  /* 0x00000058026c7220 */ /* 0x040fe40000410000 */
[C---:B------:R-:W-:Y:S02]  /*18790*/  FMUL.FTZ R109, R2.reuse, R89 ;  /* 0x00000059026d7220 */ /* 0x040fe40000410000 */
[C---:B------:R-:W-:Y:S01]  /*187a0*/  FMUL.FTZ R104, R2.reuse, R68 ;  /* 0x0000004402687220 */ /* 0x040fe20000410000 */
[----:B------:R-:W2:Y:S01]  /*187b0*/  @P0 MUFU.RCP R0, R3 ;  /* 0x0000000300000308 */ /* 0x000ea20000001000 */
        /* <DEDUP_REMOVED lines=8> */
[----:B--2---:R-:W-:-:S02]  /*18840*/  FMUL.FTZ R88, R0, R122 ;  /* 0x0000007a00587220 */ /* 0x004fc40000410000 */
[----:B------:R-:W-:Y:S02]  /*18850*/  FMUL.FTZ R89, R0, R123 ;  /* 0x0000007b00597220 */ /* 0x000fe40000410000 */
[----:B------:R-:W-:Y:S02]  /*18860*/  @P0 FMUL.FTZ R3, R4, 0.69314718246459960938 ;  /* 0x3f31721804030820 */ /* 0x000fe40000410000 */
[C---:B------:R-:W-:Y:S02]  /*18870*/  FMUL.FTZ R122, R0.reuse, R38 ;  /* 0x00000026007a7220 */ /* 0x040fe40000410000 */
[----:B------:R-:W-:Y:S02]  /*18880*/  FMUL.FTZ R123, R0, R39 ;  /* 0x00000027007b7220 */ /* 0x000fe40000410000 */
        /* <DEDUP_REMOVED lines=82> */
.L_x_4433:
        /* <DEDUP_REMOVED lines=17> */
.L_x_4519:
[----:B------:R-:W-:Y:S05]  /*18ec0*/  BSYNC B0 ;  /* 0x0000000000007941 */ /* 0x000fea0003800000 */
.L_x_4518:
        /* <DEDUP_REMOVED lines=131> */
.L_x_4522:
[----:B------:R-:W2:Y:S04]  /*19700*/  LDL.LU R3, [R1] ;  /* 0x0000000001037983 */ /* 0x000ea80000300800 */
[----:B------:R-:W3:Y:S01]  /*19710*/  LDL R19, [R1+0x4] ;  /* 0x0000040001137983 */ /* 0x000ee20000100800 */
[----:B------:R-:W-:Y:S01]  /*19720*/  IMAD.MOV.U32 R13, RZ, RZ, 0x368 ;  /* 0x00000368ff0d7424 */ /* 0x000fe200078e00ff */
[----:B------:R-:W-:-:S02]  /*19730*/  ISETP.GT.AND P2, PT, R0, 0x1, PT ;  /* 0x000000010000780c */ /* 0x000fc40003f44270 */
[----:B------:R-:W4:Y:S01]  /*19740*/  LDL R87, [R1+0x5c] ;  /* 0x00005c0001577983 */ /* 0x000f220000100800 */
[----:B------:R-:W-:Y:S02]  /*19750*/  ISETP.NE.U32.AND P0, PT, RZ, c[0x0][0x500], PT ;  /* 0x00014000ff007a0c */ /* 0x000fe40003f05070 */
[----:B------:R-:W-:Y:S02]  /*19760*/  SEL R13, R13, 0x328, P2 ;  /* 0x000003280d0d7807 */ /* 0x000fe40001000000 */
[----:B------:R-:W-:Y:S02]  /*19770*/  ISETP.NE.AND.EX P0, PT, RZ, c[0x0][0x504], PT, P0 ;  /* 0x00014100ff007a0c */ /* 0x000fe40003f05300 */
[----:B------:R-:W1:Y:S02]  /*19780*/  LDC.64 R6, c[0x0][R13+0x170] ;  /* 0x00005c000d067b82 */ /* 0x000e640000000a00 */
[----:B-1----:R-:W-:Y:S02]  /*19790*/  LOP3.LUT R5, R246, 0xffff, RZ, 0xc0, !PT ;  /* 0x0000fffff6057812 */ /* 0x002fe400078ec0ff */
[----:B------:R-:W-:-:S04]  /*197a0*/  SEL R0, R252, RZ, !P0 ;  /* 0x000000fffc007207 */ /* 0x000fc80004000000 */
[----:B------:R-:W1:Y:S08]  /*197b0*/  LDC.64 R10, c[0x0][R13+0x168] ;  /* 0x00005a000d0a7b82 */ /* 0x000e700000000a00 */
[----:B------:R-:W2:Y:S01]  /*197c0*/  LDC.64 R16, c[0x0][R13+0x178] ;  /* 0x00005e000d107b82 */ /* 0x000ea20000000a00 */
[----:B-1----:R-:W-:Y:S01]  /*197d0*/  IMAD.WIDE.U32 R8, R10, R5, RZ ;  /* 0x000000050a087225 */ /* 0x002fe200078e00ff */
[----:B------:R-:W1:Y:S01]  /*197e0*/  S2R R90, SR_TID.X ;  /* 0x00000000005a7919 */ /* 0x000e620000002100 */
[----:B--2---:R-:W-:-:S02]  /*197f0*/  SEL R4, R3, RZ, !P0 ;  /* 0x000000ff03047207 */ /* 0x004fc40004000000 */
[----:B------:R-:W-:-:S04]  /*19800*/  IMAD R3, R7, R0, RZ ;  /* 0x0000000007037224 */ /* 0x000fc800078e02ff */
[C---:B------:R-:W-:Y:S02]  /*19810*/  IMAD R4, R6.reuse, R4, R3 ;  /* 0x0000000406047224 */ /* 0x040fe400078e0203 */
[----:B------:R-:W-:Y:S02]  /*19820*/  IMAD R3, R11, R5, RZ ;  /* 0x000000050b037224 */ /* 0x000fe400078e02ff */
[----:B------:R-:W-:-:S04]  /*19830*/  IMAD.WIDE.U32 R6, R6, R0, RZ ;  /* 0x0000000006067225 */ /* 0x000fc800078e00ff */
[----:B------:R-:W-:Y:S01]  /*19840*/  IMAD.IADD R9, R9, 0x1, R3 ;  /* 0x0000000109097824 */ /* 0x000fe200078e0203 */
[--C-:B-----5:R-:W-:Y:S01]  /*19850*/  IADD3 R12, P1, P0, R6, R8, R2.reuse ;  /* 0x00000008060c7210 */ /* 0x120fe2000783e002 */
[----:B------:R-:W-:Y:S01]  /*19860*/  IMAD.MOV.U32 R3, RZ, RZ, c[0x0][0x4e8] ;  /* 0x00013a00ff037624 */ /* 0x000fe200078e00ff */
[----:B------:R-:W-:Y:S01]  /*19870*/  SHF.R.S32.HI R8, RZ, 0x1f, R2 ;  /* 0x0000001fff087819 */ /* 0x000fe20000011402 */
[----:B------:R-:W-:Y:S01]  /*19880*/  IMAD.IADD R4, R7, 0x1, R4 ;  /* 0x0000000107047824 */ /* 0x000fe200078e0204 */
[----:B---3--:R-:W-:Y:S02]  /*19890*/  SEL R6, R19, RZ, P2 ;  /* 0x000000ff13067207 */ /* 0x008fe40001000000 */
[----:B------:R-:W-:Y:S01]  /*198a0*/  ISETP.NE.AND P3, PT, R3, 0x1, PT ;  /* 0x000000010300780c */ /* 0x000fe20003f65270 */
[----:B------:R-:W-:Y:S01]  /*198b0*/  IMAD.IADD R3, R249, 0x1, R240 ;  /* 0x00000001f9037824 */ /* 0x000fe200078e02f0 */
[----:B------:R-:W-:Y:S01]  /*198c0*/  IADD3.X R11, R4, R9, R8, P1, P0 ;  /* 0x00000009040b7210 */ /* 0x000fe20000fe0408 */
[----:B------:R-:W-:-:S02]  /*198d0*/  IMAD R10, R17, R6, RZ ;  /* 0x00000006110a7224 */ /* 0x000fc400078e02ff */
[----:B------:R-:W-:-:S04]  /*198e0*/  IMAD.WIDE.U32 R6, R16, R6, RZ ;  /* 0x0000000610067225 */ /* 0x000fc800078e00ff */
[----:B------:R-:W-:-:S04]  /*198f0*/  IMAD.MOV.U32 R4, RZ, RZ, R3 ;  /* 0x000000ffff047224 */ /* 0x000fc800078e0003 */
[----:B------:R-:W-:-:S05]  /*19900*/  @P3 IMAD.HI.U32 R9, R3, c[0x0][0x4ec], RZ ;  /* 0x00013b0003093a27 */ /* 0x000fca00078e00ff */
[----:B------:R-:W-:Y:S01]  /*19910*/  @P3 SHF.R.U32.HI R4, RZ, c[0x0][0x4f0], R9 ;  /* 0x00013c00ff043a19 */ /* 0x000fe20000011609 */
[----:B------:R-:W-:-:S03]  /*19920*/  IMAD.IADD R10, R7, 0x1, R10 ;  /* 0x00000001070a7824 */ /* 0x000fc600078e020a */
        /* <DEDUP_REMOVED lines=27> */
[----:B----4-:R-:W-:-:S05]  /*19ae0*/  IMAD.IADD R6, R87, 0x1, R240 ;  /* 0x0000000157067824 */ /* 0x010fca00078e02f0 */
        /* <DEDUP_REMOVED lines=58> */
.L_x_4605:
[----:B------:R-:W-:Y:S05]  /*19e90*/  BRA.DIV ~URZ, `(.L_x_4525) ;  /* 0x000059c27f007947 */ /* 0x000fea000b800000 */
[----:B------:R3:W4:Y:S02]  /*19ea0*/  SHFL.IDX PT, R0, R7, RZ, 0x181f ;  /* 0x00181fff07007589 */ /* 0x00072400000e0000 */
.L_x_4606:
[----:B------:R-:W-:Y:S01]  /*19eb0*/  ISETP.GE.AND P0, PT, R5, R4, PT ;  /* 0x000000040500720c */ /* 0x000fe20003f06270 */
[----:B------:R-:W-:-:S12]  /*19ec0*/  BSSY B0, `(.L_x_4526) ;  /* 0x000000e000007945 */ /* 0x000fd80003800000 */
        /* <DEDUP_REMOVED lines=13> */
.L_x_4527:
[----:B------:R-:W-:Y:S05]  /*19fa0*/  BSYNC B0 ;  /* 0x0000000000007941 */ /* 0x000fea0003800000 */
.L_x_4526:
[----:B------:R-:W-:Y:S05]  /*19fb0*/  BRA.DIV ~URZ, `(.L_x_4528) ;  /* 0x000059027f007947 */ /* 0x000fea000b800000 */
[----:B--2---:R2:W1:Y:S04]  /*19fc0*/  SHFL.IDX PT, R8, R6, 0x1, 0x181f ;  /* 0x00381f0006087f89 */ /* 0x00446800000e0000 */
[----:B----4-:R2:W4:Y:S02]  /*19fd0*/  SHFL.IDX PT, R0, R7, 0x1, 0x181f ;  /* 0x00381f0007007f89 */ /* 0x01052400000e0000 */
.L_x_4607:
        /* <DEDUP_REMOVED lines=16> */
.L_x_4530:
[----:B------:R-:W-:Y:S05]  /*1a0e0*/  BSYNC B0 ;  /* 0x0000000000007941 */ /* 0x000fea0003800000 */
.L_x_4529:
[----:B------:R-:W-:Y:S05]  /*1a0f0*/  BRA.DIV ~URZ, `(.L_x_4531) ;  /* 0x000058827f007947 */ /* 0x000fea000b800000 */
[----:B-1----:R1:W2:Y:S02]  /*1a100*/  SHFL.IDX PT, R8, R6, 0x2, 0x181f ;  /* 0x00581f0006087f89 */ /* 0x0022a400000e0000 */
.L_x_4608:
[----:B------:R-:W-:Y:S05]  /*1a110*/  BRA.DIV ~URZ, `(.L_x_4532) ;  /* 0x000058d27f007947 */ /* 0x000fea000b800000 */
[----:B----4-:R4:W1:Y:S02]  /*1a120*/  SHFL.IDX PT, R0, R7, 0x2, 0x181f ;  /* 0x00581f0007007f89 */ /* 0x01086400000e0000 */
.L_x_4609:
        /* <DEDUP_REMOVED lines=16> */
.L_x_4534:
[----:B------:R-:W-:Y:S05]  /*1a230*/  BSYNC B0 ;  /* 0x0000000000007941 */ /* 0x000fea0003800000 */
.L_x_4533:
[----:B------:R-:W-:Y:S05]  /*1a240*/  BRA.DIV ~URZ, `(.L_x_4535) ;  /* 0x000058027f007947 */ /* 0x000fea000b800000 */
[----:B-12---:R-:W1:Y:S04]  /*1a250*/  SHFL.IDX PT, R6, R6, 0x3, 0x181f ;  /* 0x00781f0006067f89 */ /* 0x006e6800000e0000 */
[----:B------:R2:W3:Y:S02]  /*1a260*/  SHFL.IDX PT, R0, R7, 0x3, 0x181f ;  /* 0x00781f0007007f89 */ /* 0x0004e400000e0000 */
.L_x_4610:
[----:B------:R-:W-:-:S04]  /*1a270*/  IADD3 R2, R5, 0x60, RZ ;  /* 0x0000006005027810 */ /* 0x000fc80007ffe0ff */
[----:B------:R-:W-:-:S13]  /*1a280*/  ISETP.GE.AND P0, PT, R2, R4, PT ;  /* 0x000000040200720c */ /* 0x000fda0003f06270 */
[----:B------:R-:W-:Y:S05]  /*1a290*/  @P0 BRA `(.L_x_4536) ;  /* 0x0000259000000947 */ /* 0x000fea0003800000 */
[----:B------:R-:W-:Y:S02]  /*1a2a0*/  ISETP.GE.AND P1, PT, R204, c[0x0][0x3c8], PT ;  /* 0x0000f200cc007a0c */ /* 0x000fe40003f26270 */
[----:B------:R-:W-:-:S11]  /*1a2b0*/  ISETP.GE.AND P0, PT, R206, c[0x0][0x3c8], PT ;  /* 0x0000f200ce007a0c */ /* 0x000fd60003f06270 */
[-C--:B---3--:R-:W-:Y:S02]  /*1a2c0*/  @!P1 LEA R4, P3, R204, R0.reuse, 0x1 ;  /* 0x00000000cc049211 */ /* 0x088fe400078608ff */
[----:B------:R-:W-:Y:S02]  /*1a2d0*/  @!P0 LEA R2, P2, R206, R0, 0x1 ;  /* 0x00000000ce028211 */ /* 0x000fe400078408ff */
        /* <DEDUP_REMOVED lines=10> */
.L_x_4523:
[----:B------:R-:W3:Y:S01]  /*1a380*/  LDL.LU R9, [R1+0x4] ;  /* 0x0000040001097983 */ /* 0x000ee20000300800 */
        /* <DEDUP_REMOVED lines=34> */
.L_x_4611:
[----:B------:R-:W-:Y:S05]  /*1a5b0*/  BRA.DIV ~URZ, `(.L_x_4538) ;  /* 0x000055c27f007947 */ /* 0x000fea000b800000 */
[----:B------:R4:W1:Y:S02]  /*1a5c0*/  SHFL.IDX PT, R0, R12, RZ, 0x1c1f ;  /* 0x001c1fff0c007589 */ /* 0x00086400000e0000 */
.L_x_4612:
        /* <DEDUP_REMOVED lines=168> */
.L_x_4540:
[----:B------:R-:W-:Y:S05]  /*1b050*/  BSYNC B0 ;  /* 0x0000000000007941 */ /* 0x000fea0003800000 */
.L_x_4539:
[----:B------:R-:W-:Y:S05]  /*1b060*/  BRA.DIV ~URZ, `(.L_x_4541) ;  /* 0x00004b727f007947 */ /* 0x000fea000b800000 */
[----:B---3--:R3:W2:Y:S04]  /*1b070*/  SHFL.IDX PT, R4, R5, 0x1, 0x1c1f ;  /* 0x003c1f0005047f89 */ /* 0x0086a800000e0000 */
[----:B-1----:R3:W1:Y:S02]  /*1b080*/  SHFL.IDX PT, R0, R12, 0x1, 0x1c1f ;  /* 0x003c1f000c007f89 */ /* 0x00266400000e0000 */
.L_x_4613:
        /* <DEDUP_REMOVED lines=8> */
[----:B------:R-:W-:Y:S01]  /*1b110*/  IADD3 R9, R243, 0x8, RZ ;  /* 0x00000008f3097810 */ /* 0x000fe20007ffe0ff */
        /* <DEDUP_REMOVED lines=173> */
.L_x_4521:
        /* <DEDUP_REMOVED lines=19> */
.L_x_4542:
[----:B--2---:R-:W2:Y:S01]  /*1bd20*/  LDL.LU R2, [R1] ;  /* 0x0000000001027983 */ /* 0x004ea20000300800 */
[----:B------:R-:W-:Y:S01]  /*1bd30*/  BSSY B0, `(.L_x_4543) ;  /* 0x0000038000007945 */ /* 0x000fe20003800000 */
[----:B------:R-:W-:Y:S02]  /*1bd40*/  LOP3.LUT R4, R246, 0xffff, RZ, 0xc0, !PT ;  /* 0x0000fffff6047812 */ /* 0x000fe400078ec0ff */
[----:B------:R-:W3:Y:S01]  /*1bd50*/  S2R R5, SR_TID.X ;  /* 0x0000000000057919 */ /* 0x000ee20000002100 */
[----:B------:R-:W-:-:S02]  /*1bd60*/  SEL R3, R252, RZ, !P3 ;  /* 0x000000fffc037207 */ /* 0x000fc40005800000 */
[----:B-----5:R-:W-:Y:S02]  /*1bd70*/  SHF.R.S32.HI R18, RZ, 0x1f, R0 ;  /* 0x0000001fff127819 */ /* 0x020fe40000011400 */
[----:B---3--:R-:W-:Y:S02]  /*1bd80*/  ISETP.GT.AND P0, PT, R5, 0x7f, PT ;  /* 0x0000007f0500780c */ /* 0x008fe40003f04270 */
[----:B--2---:R-:W-:-:S11]  /*1bd90*/  SEL R20, R2, RZ, !P3 ;  /* 0x000000ff02147207 */ /* 0x004fd60005800000 */
[----:B------:R-:W-:Y:S05]  /*1bda0*/  @P0 BRA `(.L_x_4544) ;  /* 0x0000030000000947 */ /* 0x000fea0003800000 */
[----:B------:R-:W-:Y:S01]  /*1bdb0*/  IMAD R2, R15, c[0x0][0x4e8], RZ ;  /* 0x00013a000f027a24 */ /* 0x000fe200078e02ff */
[----:B------:R-:W-:-:S04]  /*1bdc0*/  IADD3 R14, R240, R5, RZ ;  /* 0x00000005f00e7210 */ /* 0x000fc80007ffe0ff */
[----:B------:R-:W-:-:S13]  /*1bdd0*/  ISETP.GE.AND P0, PT, R14, R2, PT ;  /* 0x000000020e00720c */ /* 0x000fda0003f06270 */
[----:B------:R-:W-:Y:S05]  /*1bde0*/  @P0 BRA `(.L_x_4544) ;  /* 0x000002c000000947 */ /* 0x000fea0003800000 */
[----:B------:R-:W2:Y:S01]  /*1bdf0*/  LDL.LU R22, [R1+0x4] ;  /* 0x0000040001167983 */ /* 0x000ea20000300800 */
        /* <DEDUP_REMOVED lines=43> */
.L_x_4544:
[----:B------:R-:W-:Y:S05]  /*1c0b0*/  BSYNC B0 ;  /* 0x0000000000007941 */ /* 0x000fea0003800000 */
.L_x_4543:
        /* <DEDUP_REMOVED lines=41> */
.L_x_4614:
[----:B------:R-:W-:Y:S05]  /*1c350*/  BRA.DIV ~URZ, `(.L_x_4546) ;  /* 0x000039b27f007947 */ /* 0x000fea000b800000 */
[----:B------:R3:W4:Y:S02]  /*1c360*/  SHFL.IDX PT, R0, R7, RZ, 0x181f ;  /* 0x00181fff07007589 */ /* 0x00072400000e0000 */
.L_x_4615:
        /* <DEDUP_REMOVED lines=16> */
.L_x_4548:
[----:B------:R-:W-:Y:S05]  /*1c470*/  BSYNC B0 ;  /* 0x0000000000007941 */ /* 0x000fea0003800000 */
.L_x_4547:
[----:B------:R-:W-:Y:S05]  /*1c480*/  BRA.DIV ~URZ, `(.L_x_4549) ;  /* 0x000038e27f007947 */ /* 0x000fea000b800000 */
[----:B--2---:R2:W1:Y:S04]  /*1c490*/  SHFL.IDX PT, R8, R6, 0x1, 0x181f ;  /* 0x00381f0006087f89 */ /* 0x00446800000e0000 */
[----:B----4-:R2:W4:Y:S02]  /*1c4a0*/  SHFL.IDX PT, R0, R7, 0x1, 0x181f ;  /* 0x00381f0007007f89 */ /* 0x01052400000e0000 */
.L_x_4616:
        /* <DEDUP_REMOVED lines=16> */
.L_x_4551:
[----:B------:R-:W-:Y:S05]  /*1c5b0*/  BSYNC B0 ;  /* 0x0000000000007941 */ /* 0x000fea0003800000 */
.L_x_4550:
[----:B------:R-:W-:Y:S05]  /*1c5c0*/  BRA.DIV ~URZ, `(.L_x_4552) ;  /* 0x000038627f007947 */ /* 0x000fea000b800000 */
[----:B-1----:R1:W2:Y:S02]  /*1c5d0*/  SHFL.IDX PT, R8, R6, 0x2, 0x181f ;  /* 0x00581f0006087f89 */ /* 0x0022a400000e0000 */
.L_x_4617:
[----:B------:R-:W-:Y:S05]  /*1c5e0*/  BRA.DIV ~URZ, `(.L_x_4553) ;  /* 0x000038b27f007947 */ /* 0x000fea000b800000 */
[----:B----4-:R4:W1:Y:S02]  /*1c5f0*/  SHFL.IDX PT, R0, R7, 0x2, 0x181f ;  /* 0x00581f0007007f89 */ /* 0x01086400000e0000 */
.L_x_4618:
        /* <DEDUP_REMOVED lines=16> */
.L_x_4555:
[----:B------:R-:W-:Y:S05]  /*1c700*/  BSYNC B0 ;  /* 0x0000000000007941 */ /* 0x000fea0003800000 */
.L_x_4554:
[----:B------:R-:W-:Y:S05]  /*1c710*/  BRA.DIV ~URZ, `(.L_x_4556) ;  /* 0x000037e27f007947 */ /* 0x000fea000b800000 */
[----:B-12---:R-:W1:Y:S04]  /*1c720*/  SHFL.IDX PT, R6, R6, 0x3, 0x181f ;  /* 0x00781f0006067f89 */ /* 0x006e6800000e0000 */
[----:B---34-:R-:W2:Y:S02]  /*1c730*/  SHFL.IDX PT, R7, R7, 0x3, 0x181f ;  /* 0x00781f0007077f89 */ /* 0x018ea400000e0000 */
.L_x_4619:
        /* <DEDUP_REMOVED lines=15> */
.L_x_4536:
[----:B------:R-:W-:Y:S05]  /*1c830*/  BSYNC B1 ;  /* 0x0000000000017941 */ /* 0x000fea0003800000 */
.L_x_4520:
        /* <DEDUP_REMOVED lines=13> */
.L_x_4620:
[----:B------:R-:W-:Y:S05]  /*1c910*/  BRA.DIV ~URZ, `(.L_x_4559) ;  /* 0x000037227f007947 */ /* 0x000fea000b800000 */
[----:B------:R3:W4:Y:S02]  /*1c920*/  SHFL.IDX PT, R6, R86, 0x1, 0x1f ;  /* 0x00201f0056067f89 */ /* 0x00072400000e0000 */
.L_x_4621:
        /* <DEDUP_REMOVED lines=18> */
.L_x_4622:
        /* <DEDUP_REMOVED lines=16> */
.L_x_4623:
[----:B--2---:R-:W-:Y:S01]  /*1cb50*/  IMAD R0, R0, c[0x0][0x538], RZ ;  /* 0x00014e0000007a24 */ /* 0x004fe200078e02ff */
[----:B------:R-:W-:Y:S04]  /*1cb60*/  BSSY B1, `(.L_x_4562) ;  /* 0x00000c5000017945 */ /* 0x000fe80003800000 */
[----:B------:R-:W-:-:S04]  /*1cb70*/  IADD3 R6, R0, R6, RZ ;  /* 0x0000000600067210 */ /* 0x000fc80007ffe0ff */
[----:B------:R-:W-:-:S13]  /*1cb80*/  ISETP.GT.AND P0, PT, R6, R9, PT ;  /* 0x000000090600720c */ /* 0x000fda0003f04270 */
[----:B------:R-:W-:Y:S05]  /*1cb90*/  @P0 BRA `(.L_x_4563) ;  /* 0x0000025000000947 */ /* 0x000fea0003800000 */
.L_x_4567:
        /* <DEDUP_REMOVED lines=17> */
.L_x_4624:
        /* <DEDUP_REMOVED lines=16> */
.L_x_4625:
[----:B--2---:R-:W-:-:S05]  /*1cdb0*/  IMAD R0, R0, c[0x0][0x538], RZ ;  /* 0x00014e0000007a24 */ /* 0x004fca00078e02ff */
[----:B------:R-:W-:-:S04]  /*1cdc0*/  IADD3 R6, R0, R6, RZ ;  /* 0x0000000600067210 */ /* 0x000fc80007ffe0ff */
[----:B------:R-:W-:-:S13]  /*1cdd0*/  ISETP.GT.AND P0, PT, R6, R9, PT ;  /* 0x000000090600720c */ /* 0x000fda0003f04270 */
[----:B-1-3--:R-:W-:Y:S05]  /*1cde0*/  @!P0 BRA `(.L_x_4567) ;  /* 0xfffffdb000008947 */ /* 0x00afea000383ffff */
.L_x_4563:
[----:B------:R-:W-:-:S05]  /*1cdf0*/  IADD3 R11, -R0, R6, RZ ;  /* 0x00000006000b7210 */ /* 0x000fca0007ffe1ff */
[----:B------:R-:W-:-:S05]  /*1ce00*/  IMAD R0, R4, c[0x0][0x538], R11 ;  /* 0x00014e0004007a24 */ /* 0x000fca00078e020b */
[----:B------:R-:W-:Y:S01]  /*1ce10*/  ISETP.GT.AND P0, PT, R0, R9, PT ;  /* 0x000000090000720c */ /* 0x000fe20003f04270 */
[----:B------:R-:W-:-:S12]  /*1ce20*/  BRA.DIV ~URZ, `(.L_x_4568) ;  /* 0x000036527f007947 */ /* 0x000fd8000b800000 */
[----:B------:R-:W-:-:S04]  /*1ce30*/  VOTE.ANY R10, PT, !P0 ;  /* 0x00000000000a7806 */ /* 0x000fc800040e0100 */
.L_x_4626:
[----:B------:R-:W2:Y:S02]  /*1ce40*/  POPC R6, R10 ;  /* 0x0000000a00067309 */ /* 0x000ea40000000000 */
[----:B--2---:R-:W-:Y:S01]  /*1ce50*/  IADD3 R247, R6, R247, RZ ;  /* 0x000000f706f77210 */ /* 0x004fe20007ffe0ff */
[----:B------:R-:W-:Y:S05]  /*1ce60*/  BRA.DIV ~URZ, `(.L_x_4569) ;  /* 0x000036627f007947 */ /* 0x000fea000b800000 */
[----:B------:R2:W4:Y:S04]  /*1ce70*/  SHFL.IDX PT, R7, R7, R6, 0x1f ;  /* 0x00001f0607077589 */ /* 0x00052800000e0000 */
[----:B------:R2:W1:Y:S02]  /*1ce80*/  SHFL.IDX PT, R5, R8, R6, 0x1f ;  /* 0x00001f0608057589 */ /* 0x00046400000e0000 */
.L_x_4627:
[----:B------:R-:W-:Y:S01]  /*1ce90*/  ISETP.NE.AND P0, PT, R10, RZ, PT ;  /* 0x000000ff0a00720c */ /* 0x000fe20003f05270 */
[----:B------:R-:W-:-:S12]  /*1cea0*/  BSSY B0, `(.L_x_4570) ;  /* 0x0000005000007945 */ /* 0x000fd80003800000 */
[----:B------:R-:W-:Y:S05]  /*1ceb0*/  @!P0 BRA `(.L_x_4571) ;  /* 0x0000003000008947 */ /* 0x000fea0003800000 */
[----:B--2---:R-:W-:Y:S01]  /*1cec0*/  IADD3 R6, R6, -0x1, RZ ;  /* 0xffffffff06067810 */ /* 0x004fe20007ffe0ff */
[----:B------:R-:W-:Y:S05]  /*1ced0*/  BRA.DIV ~URZ, `(.L_x_4572) ;  /* 0x000036c27f007947 */ /* 0x000fea000b800000 */
[----:B------:R2:W3:Y:S02]  /*1cee0*/  SHFL.IDX PT, R12, R4, R6, 0x1f ;  /* 0x00001f06040c7589 */ /* 0x0004e400000e0000 */
.L_x_4571:
[----:B------:R-:W-:Y:S05]  /*1cef0*/  BSYNC B0 ;  /* 0x0000000000007941 */ /* 0x000fea0003800000 */
.L_x_4570:
        /* <DEDUP_REMOVED lines=67> */
.L_x_4574:
        /* <DEDUP_REMOVED lines=64> */
.L_x_4575:
[----:B------:R-:W-:Y:S05]  /*1d730*/  BSYNC B0 ;  /* 0x0000000000007941 */ /* 0x000fea0003800000 */
.L_x_4573:
[----:B------:R-:W-:-:S04]  /*1d740*/  LOP3.LUT R2, RZ, R2, RZ, 0x33, !PT ;  /* 0x00000002ff027212 */ /* 0x000fc800078e33ff */
[----:B------:R-:W-:Y:S01]  /*1d750*/  IADD3 R245, R2, R7, RZ ;  /* 0x0000000702f57210 */ /* 0x000fe20007ffe0ff */
[----:B------:R-:W-:Y:S05]  /*1d760*/  BRA `(.L_x_4576) ;  /* 0x0000004000007947 */ /* 0x000fea0003800000 */
.L_x_4564:
[----:B------:R-:W-:Y:S01]  /*1d770*/  IMAD.MOV.U32 R244, RZ, RZ, R9 ;  /* 0x000000fffff47224 */ /* 0x000fe200078e0009 */
[----:B------:R-:W-:Y:S01]  /*1d780*/  MOV R246, RZ ;  /* 0x000000ff00f67202 */ /* 0x000fe20000000f00 */
[----:B------:R-:W-:Y:S01]  /*1d790*/  IMAD.MOV.U32 R245, RZ, RZ, RZ ;  /* 0x000000fffff57224 */ /* 0x000fe200078e00ff */
[----:B------:R-:W-:Y:S02]  /*1d7a0*/  MOV R247, c[0x0][0x53c] ;  /* 0x00014f0000f77a02 */ /* 0x000fe40000000f00 */
.L_x_4576:
[----:B------:R-:W-:Y:S05]  /*1d7b0*/  BSYNC B1 ;  /* 0x0000000000017941 */ /* 0x000fea0003800000 */
.L_x_4562:
[----:B------:R-:W-:Y:S01]  /*1d7c0*/  WARPSYNC 0xffffffff ;  /* 0xffffffff00007948 */ /* 0x000fe20003800000 */
[----:B------:R-:W-:Y:S01]  /*1d7d0*/  BAR.SYNC.DEFER_BLOCKING 0x4, 0x100 ;  /* 0x0104000000007b1d */ /* 0x000fe20000010000 */
[----:B------:R-:W-:-:S13]  /*1d7e0*/  ISETP.NE.AND P0, PT, R13, RZ, PT ;  /* 0x000000ff0d00720c */ /* 0x000fda0003f05270 */
[----:B------:R2:W-:Y:S04]  /*1d7f0*/  @!P0 STS.128 [0x18100], R244 ;  /* 0x018100f4ff008388 */ /* 0x0005e80000000c00 */
[----:B------:R-:W-:Y:S06]  /*1d800*/  BAR.ARV 0x5, 0x100 ;  /* 0x0144000000007b1d */ /* 0x000fec0000002000 */
.L_x_4557:
[----:B-1----:R-:W-:-:S13]  /*1d810*/  ISETP.GE.AND P0, PT, R247, c[0x0][0x53c], PT ;  /* 0x00014f00f7007a0c */ /* 0x002fda0003f06270 */
[----:B--234-:R-:W-:Y:S01]  /*1d820*/  @P0 CALL.REL.NOINC `(.L_x_4577) ;  /* 0x0000001000000944 */ /* 0x01cfe20003c00000 */
[----:B------:R-:W-:Y:S05]  /*1d830*/  BRA `(.L_x_4578) ;  /* 0xfffe487000007947 */ /* 0x000fea000383ffff */
.L_x_4577:
[----:B------:R-:W-:Y:S05]  /*1d840*/  EXIT ;  /* 0x000000000000794d */ /* 0x000fea0003800000 */
.L_x_4388:
[----:B------:R-:W-:Y:S01]  /*1d850*/  IMAD.MOV.U32 R0, RZ, RZ, R5 ;  /* 0x000000ffff007224 */ /* 0x000fe200078e0005 */
[----:B------:R-:W-:Y:S02]  /*1d860*/  MOV R3, 0x1 ;  /* 0x0000000100037802 */ /* 0x000fe40000000f00 */
[----:B------:R-:W-:Y:S02]  /*1d870*/  MOV R2, 0x1d890 ;  /* 0x0001d89000027802 */ /* 0x000fe40000000f00 */
[----:B--2---:R-:W-:Y:S05]  /*1d880*/  CALL.REL.NOINC `($__internal_76_$__cuda_sm70_shflsync_up_p) ;  /* 0x00002e3000007944 */ /* 0x004fea0003c00000 */
[----:B------:R-:W-:Y:S01]  /*1d890*/  MOV R0, R4 ;  /* 0x0000000400007202 */ /* 0x000fe20000000f00 */
[----:B------:R-:W-:Y:S05]  /*1d8a0*/  BRA `(.L_x_4579) ;  /* 0xfffe2b9000007947 */ /* 0x000fea000383ffff */
.L_x_4389:
[----:B------:R-:W-:Y:S01]  /*1d8b0*/  IMAD.MOV.U32 R0, RZ, RZ, R5 ;  /* 0x000000ffff007224 */ /* 0x000fe200078e0005 */
[----:B------:R-:W-:Y:S02]  /*1d8c0*/  MOV R3, 0x2 ;  /* 0x0000000200037802 */ /* 0x000fe40000000f00 */
[----:B------:R-:W-:Y:S02]  /*1d8d0*/  MOV R2, 0x1d8f0 ;  /* 0x0001d8f000027802 */ /* 0x000fe40000000f00 */
[----:B--2---:R-:W-:Y:S05]  /*1d8e0*/  CALL.REL.NOINC `($__internal_76_$__cuda_sm70_shflsync_up_p) ;  /* 0x00002dd000007944 */ /* 0x004fea0003c00000 */
[----:B------:R-:W-:Y:S01]  /*1d8f0*/  SEL R4, R4, RZ, P4 ;  /* 0x000000ff04047207 */ /* 0x000fe20002000000 */
[----:B------:R-:W-:Y:S01]  /*1d900*/  IMAD.MOV.U32 R3, RZ, RZ, 0x4 ;  /* 0x00000004ff037424 */ /* 0x000fe200078e00ff */
[----:B------:R-:W-:-:S03]  /*1d910*/  MOV R2, 0x1d940 ;  /* 0x0001d94000027802 */ /* 0x000fc60000000f00 */
[----:B------:R-:W-:Y:S02]  /*1d920*/  IMAD.IADD R0, R5, 0x1, R4 ;  /* 0x0000000105007824 */ /* 0x000fe400078e0204 */
[----:B------:R-:W-:Y:S05]  /*1d930*/  CALL.REL.NOINC `($__internal_76_$__cuda_sm70_shflsync_up_p) ;  /* 0x00002d8000007944 */ /* 0x000fea0003c00000 */
        /* <DEDUP_REMOVED lines=10> */
[----:B------:R-:W-:Y:S02]  /*1d9e0*/  SEL R4, R4, RZ, P1 ;  /* 0x000000ff04047207 */ /* 0x000fe40000800000 */
[----:B------:R-:W-:Y:S02]  /*1d9f0*/  MOV R3, 0x1f ;  /* 0x0000001f00037802 */ /* 0x000fe40000000f00 */
[----:B------:R-:W-:Y:S01]  /*1da00*/  MOV R2, 0x1da50 ;  /* 0x0001da5000027802 */ /* 0x000fe20000000f00 */
[----:B------:R-:W-:Y:S02]  /*1da10*/  IMAD.IADD R4, R0, 0x1, R4 ;  /* 0x0000000100047824 */ /* 0x000fe400078e0204 */
[----:B------:R-:W-:Y:S02]  /*1da20*/  IMAD.MOV.U32 R0, RZ, RZ, 0x1f ;  /* 0x0000001fff007424 */ /* 0x000fe400078e00ff */
[----:B------:R-:W-:Y:S02]  /*1da30*/  IMAD.MOV.U32 R199, RZ, RZ, R4 ;  /* 0x000000ffffc77224 */ /* 0x000fe400078e0004 */
[----:B------:R-:W-:Y:S05]  /*1da40*/  CALL.REL.NOINC `($__internal_75_$__cuda_sm70_shflsync_idx_p) ;  /* 0x00002c2000007944 */ /* 0x000fea0003c00000 */
[----:B------:R-:W-:Y:S05]  /*1da50*/  BRA `(.L_x_4580) ;  /* 0xfffe2ae000007947 */ /* 0x000fea000383ffff */
.L_x_4391:
[----:B------:R-:W-:Y:S02]  /*1da60*/  SEL R0, RZ, 0x1, P0 ;  /* 0x00000001ff007807 */ /* 0x000fe40000000000 */
[----:B------:R-:W-:-:S02]  /*1da70*/  MOV R2, 0x1da90 ;  /* 0x0001da9000027802 */ /* 0x000fc40000000f00 */
[----:B--2---:R-:W-:Y:S05]  /*1da80*/  CALL.REL.NOINC `($__internal_77_$__cuda_sm70_votesync_ballot) ;  /* 0x00002c9000007944 */ /* 0x004fea0003c00000 */
[----:B------:R-:W-:Y:S01]  /*1da90*/  MOV R10, R0 ;  /* 0x00000000000a7202 */ /* 0x000fe20000000f00 */
[----:B------:R-:W-:Y:S05]  /*1daa0*/  BRA `(.L_x_4581) ;  /* 0xfffe2b2000007947 */ /* 0x000fea000383ffff */
.L_x_4392:
[----:B------:R-:W-:Y:S01]  /*1dab0*/  IMAD.MOV.U32 R199, RZ, RZ, R9 ;  /* 0x000000ffffc77224 */ /* 0x000fe200078e0009 */
[----:B------:R-:W-:Y:S01]  /*1dac0*/  MOV R0, R5 ;  /* 0x0000000500007202 */ /* 0x000fe20000000f00 */
[----:B------:R-:W-:Y:S01]  /*1dad0*/  IMAD.MOV.U32 R3, RZ, RZ, 0x1f ;  /* 0x0000001fff037424 */ /* 0x000fe200078e00ff */
[----:B------:R-:W-:-:S02]  /*1dae0*/  MOV R2, 0x1db00 ;  /* 0x0001db0000027802 */ /* 0x000fc40000000f00 */
[----:B------:R-:W-:Y:S05]  /*1daf0*/  CALL.REL.NOINC `($__internal_75_$__cuda_sm70_shflsync_idx_p) ;  /* 0x00002b7000007944 */ /* 0x000fea0003c00000 */
[----:B------:R-:W-:Y:S01]  /*1db00*/  IMAD.MOV.U32 R12, RZ, RZ, R0 ;  /* 0x000000ffff0c7224 */ /* 0x000fe200078e0000 */
[----:B------:R-:W-:Y:S01]  /*1db10*/  MOV R199, R8 ;  /* 0x0000000800c77202 */ /* 0x000fe20000000f00 */
[----:B------:R-:W-:Y:S01]  /*1db20*/  IMAD.MOV.U32 R6, RZ, RZ, RZ ;  /* 0x000000ffff067224 */ /* 0x000fe200078e00ff */
[----:B------:R-:W-:Y:S01]  /*1db30*/  MOV R0, R5 ;  /* 0x0000000500007202 */ /* 0x000fe20000000f00 */
[----:B------:R-:W-:Y:S01]  /*1db40*/  IMAD.MOV.U32 R3, RZ, RZ, 0x1f ;  /* 0x0000001fff037424 */ /* 0x000fe200078e00ff */
[----:B------:R-:W-:-:S02]  /*1db50*/  MOV R2, 0x1db70 ;  /* 0x0001db7000027802 */ /* 0x000fc40000000f00 */
[----:B------:R-:W-:Y:S05]  /*1db60*/  CALL.REL.NOINC `($__internal_75_$__cuda_sm70_shflsync_idx_p) ;  /* 0x00002b0000007944 */ /* 0x000fea0003c00000 */
[----:B------:R-:W-:Y:S01]  /*1db70*/  MOV R9, R0 ;  /* 0x0000000000097202 */ /* 0x000fe20000000f00 */
[----:B------:R-:W-:Y:S05]  /*1db80*/  BRA `(.L_x_4582) ;  /* 0xfffe2aa000007947 */ /* 0x000fea000383ffff */
.L_x_4395:
[----:B------:R-:W-:Y:S01]  /*1db90*/  IMAD.MOV.U32 R199, RZ, RZ, R4 ;  /* 0x000000ffffc77224 */ /* 0x000fe200078e0004 */
[----:B------:R-:W-:-:S02]  /*1dba0*/  MOV R3, 0x1f ;  /* 0x0000001f00037802 */ /* 0x000fc40000000f00 */
[----:B------:R-:W-:Y:S02]  /*1dbb0*/  MOV R2, 0x1dbd0 ;  /* 0x0001dbd000027802 */ /* 0x000fe40000000f00 */
[----:B-123--:R-:W-:Y:S05]  /*1dbc0*/  CALL.REL.NOINC `($__internal_75_$__cuda_sm70_shflsync_idx_p) ;  /* 0x00002aa000007944 */ /* 0x00efea0003c00000 */
[----:B------:R-:W-:Y:S01]  /*1dbd0*/  MOV R6, R0 ;  /* 0x0000000000067202 */ /* 0x000fe20000000f00 */
[----:B------:R-:W-:Y:S05]  /*1dbe0*/  BRA `(.L_x_4394) ;  /* 0xfffe2aa000007947 */ /* 0x000fea000383ffff */
.L_x_4434:
[----:B------:R-:W-:Y:S01]  /*1dbf0*/  IMAD.MOV.U32 R199, RZ, RZ, R5 ;  /* 0x000000ffffc77224 */ /* 0x000fe200078e0005 */
[----:B------:R-:W-:Y:S01]  /*1dc00*/  MOV R0, RZ ;  /* 0x000000ff00007202 */ /* 0x000fe20000000f00 */
[----:B------:R-:W-:Y:S01]  /*1dc10*/  IMAD.MOV.U32 R3, RZ, RZ, 0x181f ;  /* 0x0000181fff037424 */ /* 0x000fe200078e00ff */
[----:B------:R-:W-:Y:S02]  /*1dc20*/  MOV R2, 0x1dc40 ;  /* 0x0001dc4000027802 */ /* 0x000fe40000000f00 */
[----:B-----5:R-:W-:Y:S05]  /*1dc30*/  CALL.REL.NOINC `($__internal_75_$__cuda_sm70_shflsync_idx_p) ;  /* 0x00002a3000007944 */ /* 0x020fea0003c00000 */
[----:B------:R-:W-:Y:S01]  /*1dc40*/  MOV R6, R0 ;  /* 0x0000000000067202 */ /* 0x000fe20000000f00 */
[----:B------:R-:W-:Y:S05]  /*1dc50*/  BRA `(.L_x_4583) ;  /* 0xfffea7a000007947 */ /* 0x000fea000383ffff */
.L_x_4435:
[----:B------:R-:W-:Y:S01]  /*1dc60*/  IMAD.MOV.U32 R199, RZ, RZ, R7 ;  /* 0x000000ffffc77224 */ /* 0x000fe200078e0007 */
[----:B------:R-:W-:Y:S01]  /*1dc70*/  MOV R0, RZ ;  /* 0x000000ff00007202 */ /* 0x000fe20000000f00 */
[----:B------:R-:W-:Y:S01]  /*1dc80*/  IMAD.MOV.U32 R3, RZ, RZ, 0x181f ;  /* 0x0000181fff037424 */ /* 0x000fe200078e00ff */
[----:B------:R-:W-:Y:S02]  /*1dc90*/  MOV R2, 0x1dcb0 ;  /* 0x0001dcb000027802 */ /* 0x000fe40000000f00 */
[----:B-12--5:R-:W-:Y:S05]  /*1dca0*/  CALL.REL.NOINC `($__internal_75_$__cuda_sm70_shflsync_idx_p) ;  /* 0x000029c000007944 */ /* 0x026fea0003c00000 */
[----:B------:R-:W-:Y:S05]  /*1dcb0*/  BRA `(.L_x_4584) ;  /* 0xfffea76000007947 */ /* 0x000fea000383ffff */
.L_x_4438:
[----:B------:R-:W-:Y:S01]  /*1dcc0*/  IMAD.MOV.U32 R199, RZ, RZ, R5 ;  /* 0x000000ffffc77224 */ /* 0x000fe200078e0005 */
[----:B----4-:R-:W-:Y:S01]  /*1dcd0*/  MOV R0, 0x1 ;  /* 0x0000000100007802 */ /* 0x010fe20000000f00 */
[----:B--2---:R-:W-:Y:S01]  /*1dce0*/  IMAD.MOV.U32 R3, RZ, RZ, 0x181f ;  /* 0x0000181fff037424 */ /* 0x004fe200078e00ff */
[----:B------:R-:W-:-:S02]  /*1dcf0*/  MOV R2, 0x1dd10 ;  /* 0x0001dd1000027802 */ /* 0x000fc40000000f00 */
[----:B-1-3-5:R-:W-:Y:S05]  /*1dd00*/  CALL.REL.NOINC `($__internal_75_$__cuda_sm70_shflsync_idx_p) ;  /* 0x0000296000007944 */ /* 0x02afea0003c00000 */
[----:B------:R-:W-:Y:S01]  /*1dd10*/  IMAD.MOV.U32 R6, RZ, RZ, R0 ;  /* 0x000000ffff067224 */ /* 0x000fe200078e0000 */
[----:B------:R-:W-:Y:S01]  /*1dd20*/  MOV R0, 0x1 ;  /* 0x0000000100007802 */ /* 0x000fe20000000f00 */
[----:B------:R-:W-:Y:S01]  /*1dd30*/  IMAD.MOV.U32 R199, RZ, RZ, R7 ;  /* 0x000000ffffc77224 */ /* 0x000fe200078e0007 */
[----:B------:R-:W-:-:S02]  /*1dd40*/  MOV R3, 0x181f ;  /* 0x0000181f00037802 */ /* 0x000fc40000000f00 */
[----:B------:R-:W-:Y:S02]  /*1dd50*/  MOV R2, 0x1dd70 ;  /* 0x0001dd7000027802 */ /* 0x000fe40000000f00 */
[----:B------:R-:W-:Y:S05]  /*1dd60*/  CALL.REL.NOINC `($__internal_75_$__cuda_sm70_shflsync_idx_p) ;  /* 0x0000290000007944 */ /* 0x000fea0003c00000 */
[----:B------:R-:W-:Y:S05]  /*1dd70*/  BRA `(.L_x_4585) ;  /* 0xfffea7e000007947 */ /* 0x000fea000383ffff */
.L_x_4441:
[----:B------:R-:W-:Y:S01]  /*1dd80*/  IMAD.MOV.U32 R199, RZ, RZ, R5 ;  /* 0x000000ffffc77224 */ /* 0x000fe200078e0005 */
[----:B----4-:R-:W-:Y:S01]  /*1dd90*/  MOV R0, 0x2 ;  /* 0x0000000200007802 */ /* 0x010fe20000000f00 */
[----:B-1----:R-:W-:Y:S01]  /*1dda0*/  IMAD.MOV.U32 R3, RZ, RZ, 0x181f ;  /* 0x0000181fff037424 */ /* 0x002fe200078e00ff */
[----:B------:R-:W-:Y:S02]  /*1ddb0*/  MOV R2, 0x1ddd0 ;  /* 0x0001ddd000027802 */ /* 0x000fe40000000f00 */
[----:B--23-5:R-:W-:Y:S05]  /*1ddc0*/  CALL.REL.NOINC `($__internal_75_$__cuda_sm70_shflsync_idx_p) ;  /* 0x000028a000007944 */ /* 0x02cfea0003c00000 */
[----:B------:R-:W-:Y:S01]  /*1ddd0*/  MOV R6, R0 ;  /* 0x0000000000067202 */ /* 0x000fe20000000f00 */
[----:B------:R-:W-:Y:S05]  /*1dde0*/  BRA `(.L_x_4586) ;  /* 0xfffea8a000007947 */ /* 0x000fea000383ffff */
.L_x_4442:
[----:B------:R-:W-:Y:S01]  /*1ddf0*/  IMAD.MOV.U32 R199, RZ, RZ, R7 ;  /* 0x000000ffffc77224 */ /* 0x000fe200078e0007 */
[----:B----4-:R-:W-:Y:S01]  /*1de00*/  MOV R0, 0x2 ;  /* 0x0000000200007802 */ /* 0x010fe20000000f00 */
[----:B------:R-:W-:Y:S01]  /*1de10*/  IMAD.MOV.U32 R3, RZ, RZ, 0x181f ;  /* 0x0000181fff037424 */ /* 0x000fe200078e00ff */
[----:B------:R-:W-:Y:S02]  /*1de20*/  MOV R2, 0x1de40 ;  /* 0x0001de4000027802 */ /* 0x000fe40000000f00 */
[----:B-123-5:R-:W-:Y:S05]  /*1de30*/  CALL.REL.NOINC `($__internal_75_$__cuda_sm70_shflsync_idx_p) ;  /* 0x0000283000007944 */ /* 0x02efea0003c00000 */
[----:B------:R-:W-:Y:S05]  /*1de40*/  BRA `(.L_x_4587) ;  /* 0xfffea86000007947 */ /* 0x000fea000383ffff */
.L_x_4445:
[----:B------:R-:W-:Y:S01]  /*1de50*/  IMAD.MOV.U32 R199, RZ, RZ, R5 ;  /* 0x000000ffffc77224 */ /* 0x000fe200078e0005 */
[----:B-1----:R-:W-:Y:S01]  /*1de60*/  MOV R0, 0x3 ;  /* 0x0000000300007802 */ /* 0x002fe20000000f00 */
[----:B------:R-:W-:Y:S01]  /*1de70*/  IMAD.MOV.U32 R3, RZ, RZ, 0x181f ;  /* 0x0000181fff037424 */ /* 0x000fe200078e00ff */
[----:B------:R-:W-:-:S02]  /*1de80*/  MOV R2, 0x1dea0 ;  /* 0x0001dea000027802 */ /* 0x000fc40000000f00 */
[----:B--2345:R-:W-:Y:S05]  /*1de90*/  CALL.REL.NOINC `($__internal_75_$__cuda_sm70_shflsync_idx_p) ;  /* 0x000027d000007944 */ /* 0x03cfea0003c00000 */
[----:B------:R-:W-:Y:S01]  /*1dea0*/  IMAD.MOV.U32 R5, RZ, RZ, R0 ;  /* 0x000000ffff057224 */ /* 0x000fe200078e0000 */
[----:B------:R-:W-:Y:S01]  /*1deb0*/  MOV R0, 0x3 ;  /* 0x0000000300007802 */ /* 0x000fe20000000f00 */
[----:B------:R-:W-:Y:S01]  /*1dec0*/  IMAD.MOV.U32 R199, RZ, RZ, R7 ;  /* 0x000000ffffc77224 */ /* 0x000fe200078e0007 */
[----:B------:R-:W-:-:S02]  /*1ded0*/  MOV R3, 0x181f ;  /* 0x0000181f00037802 */ /* 0x000fc40000000f00 */
[----:B------:R-:W-:Y:S02]  /*1dee0*/  MOV R2, 0x1df00 ;  /* 0x0001df0000027802 */ /* 0x000fe40000000f00 */
[----:B------:R-:W-:Y:S05]  /*1def0*/  CALL.REL.NOINC `($__internal_75_$__cuda_sm70_shflsync_idx_p) ;  /* 0x0000277000007944 */ /* 0x000fea0003c00000 */
[----:B------:R-:W-:Y:S05]  /*1df00*/  BRA `(.L_x_4588) ;  /* 0xfffea8e000007947 */ /* 0x000fea000383ffff */
.L_x_4492:
[----:B------:R-:W-:Y:S01]  /*1df10*/  IMAD.MOV.U32 R199, RZ, RZ, R5 ;  /* 0x000000ffffc77224 */ /* 0x000fe200078e0005 */
[----:B------:R-:W-:Y:S01]  /*1df20*/  MOV R0, RZ ;  /* 0x000000ff00007202 */ /* 0x000fe20000000f00 */
[----:B------:R-:W-:Y:S01]  /*1df30*/  IMAD.MOV.U32 R3, RZ, RZ, 0x181f ;  /* 0x0000181fff037424 */ /* 0x000fe200078e00ff */
[----:B------:R-:W-:Y:S02]  /*1df40*/  MOV R2, 0x1df60 ;  /* 0x0001df6000027802 */ /* 0x000fe40000000f00 */
[----:B------:R-:W-:Y:S05]  /*1df50*/  CALL.REL.NOINC `($__internal_75_$__cuda_sm70_shflsync_idx_p) ;  /* 0x0000271000007944 */ /* 0x000fea0003c00000 */
[----:B------:R-:W-:Y:S01]  /*1df60*/  MOV R4, R0 ;  /* 0x0000000000047202 */ /* 0x000fe20000000f00 */
[----:B------:R-:W-:Y:S05]  /*1df70*/  BRA `(.L_x_4589) ;  /* 0xffff2ba000007947 */ /* 0x000fea000383ffff */
.L_x_4493:
[----:B------:R-:W-:Y:S01]  /*1df80*/  IMAD.MOV.U32 R199, RZ, RZ, R12 ;  /* 0x000000ffffc77224 */ /* 0x000fe200078e000c */
[----:B------:R-:W-:Y:S01]  /*1df90*/  MOV R0, RZ ;  /* 0x000000ff00007202 */ /* 0x000fe20000000f00 */
[----:B------:R-:W-:Y:S01]  /*1dfa0*/  IMAD.MOV.U32 R3, RZ, RZ, 0x181f ;  /* 0x0000181fff037424 */ /* 0x000fe200078e00ff */
[----:B------:R-:W-:Y:S02]  /*1dfb0*/  MOV R2, 0x1dfd0 ;  /* 0x0001dfd000027802 */ /* 0x000fe40000000f00 */
[----:B-12---:R-:W-:Y:S05]  /*1dfc0*/  CALL.REL.NOINC `($__internal_75_$__cuda_sm70_shflsync_idx_p) ;  /* 0x000026a000007944 */ /* 0x006fea0003c00000 */
        /* <DEDUP_REMOVED lines=22> */
[----:B------:R-:W-:Y:S05]  /*1e130*/  CALL.REL.NOINC `($__internal_75_$__cuda_sm70_shflsync_idx_p) ;  /* 0x0000253000007944 */ /* 0x000fea0003c00000 */
[----:B------:R-:W-:Y:S01]  /*1e140*/  IMAD.MOV.U32 R4, RZ, RZ, R0 ;  /* 0x000000ffff047224 */ /* 0x000fe200078e0000 */
[----:B------:R-:W-:Y:S01]  /*1e150*/  MOV R0, 0x1 ;  /* 0x0000000100007802 */ /* 0x000fe20000000f00 */
[----:B------:R-:W-:Y:S01]  /*1e160*/  IMAD.MOV.U32 R199, RZ, RZ, R12 ;  /* 0x000000ffffc77224 */ /* 0x000fe200078e000c */
[----:B------:R-:W-:Y:S02]  /*1e170*/  MOV R3, 0x181f ;  /* 0x0000181f00037802 */ /* 0x000fe40000000f00 */
[----:B------:R-:W-:Y:S02]  /*1e180*/  MOV R2, 0x1e1a0 ;  /* 0x0001e1a000027802 */ /* 0x000fe40000000f00 */
[----:B------:R-:W-:Y:S05]  /*1e190*/  CALL.REL.NOINC `($__internal_75_$__cuda_sm70_shflsync_idx_p) ;  /* 0x000024d000007944 */ /* 0x000fea0003c00000 */
[----:B------:R-:W-:Y:S05]  /*1e1a0*/  BRA `(.L_x_4590) ;  /* 0xffff2ac000007947 */ /* 0x000fea000383ffff */
.L_x_4494:
[----:B------:R-:W-:Y:S01]  /*1e1b0*/  IMAD.MOV.U32 R199, RZ, RZ, R4 ;  /* 0x000000ffffc77224 */ /* 0x000fe200078e0004 */
[----:B------:R-:W-:Y:S01]  /*1e1c0*/  MOV R0, RZ ;  /* 0x000000ff00007202 */ /* 0x000fe20000000f00 */
[----:B------:R-:W-:Y:S01]  /*1e1d0*/  IMAD.MOV.U32 R3, RZ, RZ, 0x1c1f ;  /* 0x00001c1fff037424 */ /* 0x000fe200078e00ff */
[----:B------:R-:W-:-:S02]  /*1e1e0*/  MOV R2, 0x1e200 ;  /* 0x0001e20000027802 */ /* 0x000fc40000000f00 */
[----:B------:R-:W-:Y:S05]  /*1e1f0*/  CALL.REL.NOINC `($__internal_75_$__cuda_sm70_shflsync_idx_p) ;  /* 0x0000247000007944 */ /* 0x000fea0003c00000 */
[----:B------:R-:W-:Y:S05]  /*1e200*/  BRA `(.L_x_4591) ;  /* 0xffff2ca000007947 */ /* 0x000fea000383ffff */
.L_x_4495:
[----:B------:R-:W-:Y:S01]  /*1e210*/  IMAD.MOV.U32 R199, RZ, RZ, R4 ;  /* 0x000000ffffc77224 */ /* 0x000fe200078e0004 */
[----:B------:R-:W-:Y:S01]  /*1e220*/  MOV R0, 0x1 ;  /* 0x0000000100007802 */ /* 0x000fe20000000f00 */
[----:B------:R-:W-:Y:S01]  /*1e230*/  IMAD.MOV.U32 R3, RZ, RZ, 0x1c1f ;  /* 0x00001c1fff037424 */ /* 0x000fe200078e00ff */
[----:B------:R-:W-:-:S02]  /*1e240*/  MOV R2, 0x1e260 ;  /* 0x0001e26000027802 */ /* 0x000fc40000000f00 */
[----:B-1----:R-:W-:Y:S05]  /*1e250*/  CALL.REL.NOINC `($__internal_75_$__cuda_sm70_shflsync_idx_p) ;  /* 0x0000241000007944 */ /* 0x002fea0003c00000 */
[----:B------:R-:W-:Y:S01]  /*1e260*/  IMAD.IADD R0, R5, 0x1, R0 ;  /* 0x0000000105007824 */ /* 0x000fe200078e0200 */
[----:B------:R-:W-:-:S04]  /*1e270*/  FMNMX.FTZ R3, R8, R9, !PT ;  /* 0x0000000908037209 */ /* 0x000fc80007810000 */
[----:B------:R-:W-:Y:S02]  /*1e280*/  IMNMX R0, R6, R0, PT ;  /* 0x0000000006007217 */ /* 0x000fe40003800200 */
[----:B------:R-:W-:Y:S02]  /*1e290*/  FMNMX.FTZ R3, R10, R3, !PT ;  /* 0x000000030a037209 */ /* 0x000fe40007810000 */
[C---:B------:R-:W-:Y:S02]  /*1e2a0*/  ISETP.GT.AND P3, PT, R0.reuse, RZ, PT ;  /* 0x000000ff0000720c */ /* 0x040fe40003f64270 */
        /* <DEDUP_REMOVED lines=42> */
[----:B------:R-:W-:Y:S02]  /*1e550*/  FSEL R71, R26, -INF , P3 ;  /* 0xff8000001a477808 */ /* 0x000fe40001800000 */
[----:B------:R-:W-:Y:S02]  /*1e560*/  FMNMX.FTZ R2, R74, R0, !PT ;  /* 0x000000004a027209 */ /* 0x000fe40007810000 */
[----:B------:R-:W-:-:S02]  /*1e570*/  FMNMX.FTZ R0, R81, R3, !PT ;  /* 0x0000000351007209 */ /* 0x000fc40007810000 */
[----:B------:R-:W-:Y:S02]  /*1e580*/  FMNMX.FTZ R3, R73, R2, !PT ;  /* 0x0000000249037209 */ /* 0x000fe40007810000 */
[----:B------:R-:W-:Y:S02]  /*1e590*/  FMNMX.FTZ R0, R80, R0, !PT ;  /* 0x0000000050007209 */ /* 0x000fe40007810000 */
[----:B------:R-:W-:Y:S02]  /*1e5a0*/  FMNMX.FTZ R4, R72, R3, !PT ;  /* 0x0000000348047209 */ /* 0x000fe40007810000 */
[----:B------:R-:W-:Y:S02]  /*1e5b0*/  FMNMX.FTZ R0, R79, R0, !PT ;  /* 0x000000004f007209 */ /* 0x000fe40007810000 */
[----:B------:R-:W-:Y:S02]  /*1e5c0*/  FSEL R70, R27, -INF , P2 ;  /* 0xff8000001b467808 */ /* 0x000fe40001000000 */
[----:B------:R-:W-:-:S02]  /*1e5d0*/  FMNMX.FTZ R0, R78, R0, !PT ;  /* 0x000000004e007209 */ /* 0x000fc40007810000 */
        /* <DEDUP_REMOVED lines=11> */
[----:B------:R-:W-:Y:S05]  /*1e690*/  CALL.REL.NOINC `($__internal_74_$__cuda_sm70_shflsync_bfly_p) ;  /* 0x00001f7000007944 */ /* 0x000fea0003c00000 */
[----:B------:R-:W-:Y:S01]  /*1e6a0*/  FMNMX.FTZ R101, R101, R0, !PT ;  /* 0x0000000065657209 */ /* 0x000fe20007810000 */
[----:B------:R-:W-:Y:S01]  /*1e6b0*/  IMAD.MOV.U32 R0, RZ, RZ, 0x1 ;  /* 0x00000001ff007424 */ /* 0x000fe200078e00ff */
[----:B------:R-:W-:-:S03]  /*1e6c0*/  MOV R2, 0x1e6f0 ;  /* 0x0001e6f000027802 */ /* 0x000fc60000000f00 */
[----:B------:R-:W-:Y:S02]  /*1e6d0*/  IMAD.MOV.U32 R100, RZ, RZ, R101 ;  /* 0x000000ffff647224 */ /* 0x000fe400078e0065 */
[----:B------:R-:W-:Y:S05]  /*1e6e0*/  CALL.REL.NOINC `($__internal_74_$__cuda_sm70_shflsync_bfly_p) ;  /* 0x00001f2000007944 */ /* 0x000fea0003c00000 */
[----:B------:R-:W-:Y:S01]  /*1e6f0*/  FMNMX.FTZ R101, R101, R0, !PT ;  /* 0x0000000065657209 */ /* 0x000fe20007810000 */
[----:B------:R-:W-:Y:S01]  /*1e700*/  IMAD.MOV.U32 R100, RZ, RZ, R4 ;  /* 0x000000ffff647224 */ /* 0x000fe200078e0004 */
[----:B------:R-:W-:Y:S01]  /*1e710*/  MOV R2, 0x1e740 ;  /* 0x0001e74000027802 */ /* 0x000fe20000000f00 */
[----:B------:R-:W-:Y:S02]  /*1e720*/  IMAD.MOV.U32 R0, RZ, RZ, 0x2 ;  /* 0x00000002ff007424 */ /* 0x000fe400078e00ff */
[----:B------:R-:W-:Y:S05]  /*1e730*/  CALL.REL.NOINC `($__internal_74_$__cuda_sm70_shflsync_bfly_p) ;  /* 0x00001ed000007944 */ /* 0x000fea0003c00000 */
[----:B------:R-:W-:Y:S01]  /*1e740*/  FMNMX.FTZ R4, R4, R0, !PT ;  /* 0x0000000004047209 */ /* 0x000fe20007810000 */
[----:B------:R-:W-:Y:S01]  /*1e750*/  IMAD.MOV.U32 R0, RZ, RZ, 0x1 ;  /* 0x00000001ff007424 */ /* 0x000fe200078e00ff */
[----:B------:R-:W-:-:S03]  /*1e760*/  MOV R2, 0x1e790 ;  /* 0x0001e79000027802 */ /* 0x000fc60000000f00 */
[----:B------:R-:W-:Y:S02]  /*1e770*/  IMAD.MOV.U32 R100, RZ, RZ, R4 ;  /* 0x000000ffff647224 */ /* 0x000fe400078e0004 */
[----:B------:R-:W-:Y:S05]  /*1e780*/  CALL.REL.NOINC `($__internal_74_$__cuda_sm70_shflsync_bfly_p) ;  /* 0x00001e8000007944 */ /* 0x000fea0003c00000 */
[----:B------:R-:W-:Y:S01]  /*1e790*/  MOV R5, R0 ;  /* 0x0000000000057202 */ /* 0x000fe20000000f00 */
[----:B------:R-:W-:Y:S05]  /*1e7a0*/  BRA `(.L_x_4592) ;  /* 0xffff2db000007947 */ /* 0x000fea000383ffff */
.L_x_4499:
[----:B------:R-:W-:Y:S01]  /*1e7b0*/  MOV R0, RZ ;  /* 0x000000ff00007202 */ /* 0x000fe20000000f00 */
[----:B------:R-:W-:Y:S01]  /*1e7c0*/  IMAD.MOV.U32 R199, RZ, RZ, R5 ;  /* 0x000000ffffc77224 */ /* 0x000fe200078e0005 */
[----:B------:R-:W-:Y:S01]  /*1e7d0*/  MOV R2, 0x1e800 ;  /* 0x0001e80000027802 */ /* 0x000fe20000000f00 */
[----:B------:R-:W-:Y:S02]  /*1e7e0*/  IMAD.MOV.U32 R3, RZ, RZ, 0x181f ;  /* 0x0000181fff037424 */ /* 0x000fe400078e00ff */
[----:B-1234-:R-:W-:Y:S05]  /*1e7f0*/  CALL.REL.NOINC `($__internal_75_$__cuda_sm70_shflsync_idx_p) ;  /* 0x00001e7000007944 */ /* 0x01efea0003c00000 */
[----:B------:R-:W-:Y:S01]  /*1e800*/  MOV R4, R0 ;  /* 0x0000000000047202 */ /* 0x000fe20000000f00 */
[----:B------:R-:W-:-:S05]  /*1e810*/  BRA `(.L_x_4593) ;  /* 0xffff414000007947 */ /* 0x000fca000383ffff */
.L_x_4500:
[----:B------:R-:W-:Y:S01]  /*1e820*/  MOV R0, RZ ;  /* 0x000000ff00007202 */ /* 0x000fe20000000f00 */
[----:B------:R-:W-:Y:S01]  /*1e830*/  IMAD.MOV.U32 R199, RZ, RZ, R13 ;  /* 0x000000ffffc77224 */ /* 0x000fe200078e000d */
[----:B------:R-:W-:Y:S01]  /*1e840*/  MOV R2, 0x1e870 ;  /* 0x0001e87000027802 */ /* 0x000fe20000000f00 */
[----:B------:R-:W-:Y:S02]  /*1e850*/  IMAD.MOV.U32 R3, RZ, RZ, 0x181f ;  /* 0x0000181fff037424 */ /* 0x000fe400078e00ff */
[----:B-1234-:R-:W-:Y:S05]  /*1e860*/  CALL.REL.NOINC `($__internal_75_$__cuda_sm70_shflsync_idx_p) ;  /* 0x00001e0000007944 */ /* 0x01efea0003c00000 */
        /* <DEDUP_REMOVED lines=22> */
[----:B------:R-:W-:Y:S05]  /*1e9d0*/  CALL.REL.NOINC `($__internal_75_$__cuda_sm70_shflsync_idx_p) ;  /* 0x00001c9000007944 */ /* 0x000fea0003c00000 */
[----:B------:R-:W-:Y:S01]  /*1e9e0*/  MOV R3, 0x181f ;  /* 0x0000181f00037802 */ /* 0x000fe20000000f00 */
[----:B------:R-:W-:Y:S01]  /*1e9f0*/  IMAD.MOV.U32 R4, RZ, RZ, R0 ;  /* 0x000000ffff047224 */ /* 0x000fe200078e0000 */
[----:B------:R-:W-:Y:S01]  /*1ea00*/  MOV R0, 0x1 ;  /* 0x0000000100007802 */ /* 0x000fe20000000f00 */
[----:B------:R-:W-:Y:S01]  /*1ea10*/  IMAD.MOV.U32 R199, RZ, RZ, R13 ;  /* 0x000000ffffc77224 */ /* 0x000fe200078e000d */
[----:B------:R-:W-:Y:S02]  /*1ea20*/  MOV R2, 0x1ea40 ;  /* 0x0001ea4000027802 */ /* 0x000fe40000000f00 */
[----:B------:R-:W-:Y:S05]  /*1ea30*/  CALL.REL.NOINC `($__internal_75_$__cuda_sm70_shflsync_idx_p) ;  /* 0x00001c3000007944 */ /* 0x000fea0003c00000 */
[----:B------:R-:W-:-:S05]  /*1ea40*/  BRA `(.L_x_4594) ;  /* 0xffff406000007947 */ /* 0x000fca000383ffff */
.L_x_4503:
[----:B------:R-:W-:Y:S01]  /*1ea50*/  MOV R0, RZ ;  /* 0x000000ff00007202 */ /* 0x000fe20000000f00 */
[----:B------:R-:W-:Y:S01]  /*1ea60*/  IMAD.MOV.U32 R199, RZ, RZ, R101 ;  /* 0x000000ffffc77224 */ /* 0x000fe200078e0065 */
[----:B------:R-:W-:Y:S01]  /*1ea70*/  MOV R2, 0x1eaa0 ;  /* 0x0001eaa000027802 */ /* 0x000fe20000000f00 */
[----:B------:R-:W-:Y:S02]  /*1ea80*/  IMAD.MOV.U32 R3, RZ, RZ, 0x181f ;  /* 0x0000181fff037424 */ /* 0x000fe400078e00ff */
[----:B------:R-:W-:Y:S05]  /*1ea90*/  CALL.REL.NOINC `($__internal_75_$__cuda_sm70_shflsync_idx_p) ;  /* 0x00001bd000007944 */ /* 0x000fea0003c00000 */
[----:B------:R-:W-:Y:S01]  /*1eaa0*/  MOV R100, R0 ;  /* 0x0000000000647202 */ /* 0x000fe20000000f00 */
[----:B------:R-:W-:-:S05]  /*1eab0*/  BRA `(.L_x_4595) ;  /* 0xffff4d4000007947 */ /* 0x000fca000383ffff */
.L_x_4504:
[----:B------:R-:W-:Y:S01]  /*1eac0*/  MOV R0, RZ ;  /* 0x000000ff00007202 */ /* 0x000fe20000000f00 */
[----:B------:R-:W-:Y:S01]  /*1ead0*/  IMAD.MOV.U32 R199, RZ, RZ, R150 ;  /* 0x000000ffffc77224 */ /* 0x000fe200078e0096 */
[----:B------:R-:W-:Y:S01]  /*1eae0*/  MOV R2, 0x1eb10 ;  /* 0x0001eb1000027802 */ /* 0x000fe20000000f00 */
[----:B------:R-:W-:Y:S02]  /*1eaf0*/  IMAD.MOV.U32 R3, RZ, RZ, 0x181f ;  /* 0x0000181fff037424 */ /* 0x000fe400078e00ff */
[----:B-12---:R-:W-:Y:S05]  /*1eb00*/  CALL.REL.NOINC `($__internal_75_$__cuda_sm70_shflsync_idx_p) ;  /* 0x00001b6000007944 */ /* 0x006fea0003c00000 */
        /* <DEDUP_REMOVED lines=30> */
.L_x_4505:
[----:B------:R-:W-:Y:S01]  /*1ecf0*/  MOV R0, RZ ;  /* 0x000000ff00007202 */ /* 0x000fe20000000f00 */
[----:B------:R-:W-:Y:S01]  /*1ed00*/  IMAD.MOV.U32 R199, RZ, RZ, R100 ;  /* 0x000000ffffc77224 */ /* 0x000fe200078e0064 */
[----:B-1----:R-:W-:Y:S01]  /*1ed10*/  MOV R2, 0x1ed40 ;  /* 0x0001ed4000027802 */ /* 0x002fe20000000f00 */
[----:B------:R-:W-:Y:S02]  /*1ed20*/  IMAD.MOV.U32 R3, RZ, RZ, 0x1c1f ;  /* 0x00001c1fff037424 */ /* 0x000fe400078e00ff */
[----:B------:R-:W-:Y:S05]  /*1ed30*/  CALL.REL.NOINC `($__internal_75_$__cuda_sm70_shflsync_idx_p) ;  /* 0x0000193000007944 */ /* 0x000fea0003c00000 */
[----:B------:R-:W-:-:S05]  /*1ed40*/  BRA `(.L_x_4597) ;  /* 0xffff4e3000007947 */ /* 0x000fca000383ffff */
.L_x_4506:
[----:B------:R-:W-:Y:S01]  /*1ed50*/  MOV R0, 0x1 ;  /* 0x0000000100007802 */ /* 0x000fe20000000f00 */
[----:B------:R-:W-:Y:S01]  /*1ed60*/  IMAD.MOV.U32 R199, RZ, RZ, R100 ;  /* 0x000000ffffc77224 */ /* 0x000fe200078e0064 */
[----:B------:R-:W-:Y:S01]  /*1ed70*/  MOV R2, 0x1eda0 ;  /* 0x0001eda000027802 */ /* 0x000fe20000000f00 */
[----:B------:R-:W-:Y:S02]  /*1ed80*/  IMAD.MOV.U32 R3, RZ, RZ, 0x1c1f ;  /* 0x00001c1fff037424 */ /* 0x000fe400078e00ff */
[----:B--2---:R-:W-:Y:S05]  /*1ed90*/  CALL.REL.NOINC `($__internal_75_$__cuda_sm70_shflsync_idx_p) ;  /* 0x000018d000007944 */ /* 0x004fea0003c00000 */
        /* <DEDUP_REMOVED lines=67> */
[----:B------:R-:W-:Y:S05]  /*1f1d0*/  CALL.REL.NOINC `($__internal_74_$__cuda_sm70_shflsync_bfly_p) ;  /* 0x0000143000007944 */ /* 0x000fea0003c00000 */
[----:B------:R-:W-:Y:S01]  /*1f1e0*/  FMNMX.FTZ R100, R100, R0, !PT ;  /* 0x0000000064647209 */ /* 0x000fe20007810000 */
[----:B------:R-:W-:Y:S01]  /*1f1f0*/  IMAD.MOV.U32 R0, RZ, RZ, 0x1 ;  /* 0x00000001ff007424 */ /* 0x000fe200078e00ff */
[----:B------:R-:W-:Y:S02]  /*1f200*/  MOV R2, 0x1f220 ;  /* 0x0001f22000027802 */ /* 0x000fe40000000f00 */
        /* <DEDUP_REMOVED lines=8> */
[----:B------:R-:W-:Y:S02]  /*1f290*/  MOV R2, 0x1f2b0 ;  /* 0x0001f2b000027802 */ /* 0x000fe40000000f00 */
[----:B------:R-:W-:Y:S05]  /*1f2a0*/  CALL.REL.NOINC `($__internal_74_$__cuda_sm70_shflsync_bfly_p) ;  /* 0x0000136000007944 */ /* 0x000fea0003c00000 */
[----:B------:R-:W-:-:S05]  /*1f2b0*/  BRA `(.L_x_4598) ;  /* 0xffff4f7000007947 */ /* 0x000fca000383ffff */
.L_x_4509:
[----:B------:R-:W-:Y:S01]  /*1f2c0*/  MOV R0, RZ ;  /* 0x000000ff00007202 */ /* 0x000fe20000000f00 */
[----:B------:R-:W-:Y:S01]  /*1f2d0*/  IMAD.MOV.U32 R199, RZ, RZ, R7 ;  /* 0x000000ffffc77224 */ /* 0x000fe200078e0007 */
[----:B------:R-:W-:Y:S01]  /*1f2e0*/  MOV R2, 0x1f310 ;  /* 0x0001f31000027802 */ /* 0x000fe20000000f00 */
[----:B------:R-:W-:Y:S02]  /*1f2f0*/  IMAD.MOV.U32 R3, RZ, RZ, 0x181f ;  /* 0x0000181fff037424 */ /* 0x000fe400078e00ff */
[----:B-1234-:R-:W-:Y:S05]  /*1f300*/  CALL.REL.NOINC `($__internal_75_$__cuda_sm70_shflsync_idx_p) ;  /* 0x0000136000007944 */ /* 0x01efea0003c00000 */
[----:B------:R-:W-:-:S05]  /*1f310*/  BRA `(.L_x_4599) ;  /* 0xffff68d000007947 */ /* 0x000fca000383ffff */
.L_x_4512:
[----:B------:R-:W-:Y:S01]  /*1f320*/  MOV R0, RZ ;  /* 0x000000ff00007202 */ /* 0x000fe20000000f00 */
[----:B------:R-:W-:Y:S01]  /*1f330*/  IMAD.MOV.U32 R199, RZ, RZ, R101 ;  /* 0x000000ffffc77224 */ /* 0x000fe200078e0065 */
[----:B------:R-:W-:Y:S01]  /*1f340*/  MOV R2, 0x1f370 ;  /* 0x0001f37000027802 */ /* 0x000fe20000000f00 */
[----:B------:R-:W-:Y:S02]  /*1f350*/  IMAD.MOV.U32 R3, RZ, RZ, 0x181f ;  /* 0x0000181fff037424 */ /* 0x000fe400078e00ff */
[----:B------:R-:W-:Y:S05]  /*1f360*/  CALL.REL.NOINC `($__internal_75_$__cuda_sm70_shflsync_idx_p) ;  /* 0x0000130000007944 */ /* 0x000fea0003c00000 */
[----:B------:R-:W-:Y:S01]  /*1f370*/  MOV R100, R0 ;  /* 0x0000000000647202 */ /* 0x000fe20000000f00 */
[----:B------:R-:W-:-:S05]  /*1f380*/  BRA `(.L_x_4600) ;  /* 0xffff768000007947 */ /* 0x000fca000383ffff */
.L_x_4513:
[----:B------:R-:W-:Y:S01]  /*1f390*/  MOV R0, RZ ;  /* 0x000000ff00007202 */ /* 0x000fe20000000f00 */
[----:B------:R-:W-:Y:S01]  /*1f3a0*/  IMAD.MOV.U32 R199, RZ, RZ, R150 ;  /* 0x000000ffffc77224 */ /* 0x000fe200078e0096 */
[----:B------:R-:W-:Y:S01]  /*1f3b0*/  MOV R2, 0x1f3e0 ;  /* 0x0001f3e000027802 */ /* 0x000fe20000000f00 */
[----:B------:R-:W-:Y:S02]  /*1f3c0*/  IMAD.MOV.U32 R3, RZ, RZ, 0x181f ;  /* 0x0000181fff037424 */ /* 0x000fe400078e00ff */
[----:B-12---:R-:W-:Y:S05]  /*1f3d0*/  CALL.REL.NOINC `($__internal_75_$__cuda_sm70_shflsync_idx_p) ;  /* 0x0000129000007944 */ /* 0x006fea0003c00000 */
        /* <DEDUP_REMOVED lines=19> */
[----:B--2---:R-:W-:Y:S05]  /*1f510*/  CALL.REL.NOINC `($__internal_75_$__cuda_sm70_shflsync_idx_p) ;  /* 0x0000115000007944 */ /* 0x004fea0003c00000 */
[----:B------:R-:W-:Y:S01]  /*1f520*/  MOV R3, 0x181f ;  /* 0x0000181f00037802 */ /* 0x000fe20000000f00 */
[----:B------:R-:W-:Y:S01]  /*1f530*/  IMAD.MOV.U32 R100, RZ, RZ, R0 ;  /* 0x000000ffff647224 */ /* 0x000fe200078e0000 */
[----:B------:R-:W-:Y:S01]  /*1f540*/  MOV R0, 0x1 ;  /* 0x0000000100007802 */ /* 0x000fe20000000f00 */
[----:B------:R-:W-:Y:S01]  /*1f550*/  IMAD.MOV.U32 R199, RZ, RZ, R150 ;  /* 0x000000ffffc77224 */ /* 0x000fe200078e0096 */
[----:B------:R-:W-:Y:S02]  /*1f560*/  MOV R2, 0x1f580 ;  /* 0x0001f58000027802 */ /* 0x000fe40000000f00 */
[----:B------:R-:W-:Y:S05]  /*1f570*/  CALL.REL.NOINC `($__internal_75_$__cuda_sm70_shflsync_idx_p) ;  /* 0x000010f000007944 */ /* 0x000fea0003c00000 */
[----:B------:R-:W-:-:S05]  /*1f580*/  BRA `(.L_x_4601) ;  /* 0xffff75a000007947 */ /* 0x000fca000383ffff */
.L_x_4514:
[----:B------:R-:W-:Y:S02]  /*1f590*/  MOV R0, 0x2 ;  /* 0x0000000200007802 */ /* 0x000fe40000000f00 */
[----:B------:R-:W-:Y:S02]  /*1f5a0*/  MOV R2, 0x1f5c0 ;  /* 0x0001f5c000027802 */ /* 0x000fe40000000f00 */
[----:B-1----:R-:W-:Y:S05]  /*1f5b0*/  CALL.REL.NOINC `($__internal_74_$__cuda_sm70_shflsync_bfly_p) ;  /* 0x0000105000007944 */ /* 0x002fea0003c00000 */
        /* <DEDUP_REMOVED lines=14> */
.L_x_4516:
[----:B------:R-:W-:Y:S01]  /*1f6a0*/  IMAD.MOV.U32 R100, RZ, RZ, R209 ;  /* 0x000000ffff647224 */ /* 0x000fe200078e00d1 */
[----:B------:R-:W-:-:S02]  /*1f6b0*/  MOV R0, 0x2 ;  /* 0x0000000200007802 */ /* 0x000fc40000000f00 */
[----:B------:R-:W-:Y:S02]  /*1f6c0*/  MOV R2, 0x1f6e0 ;  /* 0x0001f6e000027802 */ /* 0x000fe40000000f00 */
[----:B------:R-:W-:Y:S05]  /*1f6d0*/  CALL.REL.NOINC `($__internal_74_$__cuda_sm70_shflsync_bfly_p) ;  /* 0x00000f3000007944 */ /* 0x000fea0003c00000 */
[----:B------:R-:W-:Y:S05]  /*1f6e0*/  BRA `(.L_x_4603) ;  /* 0xffff8f1000007947 */ /* 0x000fea000383ffff */
.L_x_4517:
[----:B------:R-:W-:Y:S01]  /*1f6f0*/  IMAD.MOV.U32 R100, RZ, RZ, R4 ;  /* 0x000000ffff647224 */ /* 0x000fe200078e0004 */
[----:B------:R-:W-:Y:S02]  /*1f700*/  MOV R0, 0x1 ;  /* 0x0000000100007802 */ /* 0x000fe40000000f00 */
[----:B------:R-:W-:Y:S02]  /*1f710*/  MOV R2, 0x1f730 ;  /* 0x0001f73000027802 */ /* 0x000fe40000000f00 */
[----:B-1----:R-:W-:Y:S05]  /*1f720*/  CALL.REL.NOINC `($__internal_74_$__cuda_sm70_shflsync_bfly_p) ;  /* 0x00000ee000007944 */ /* 0x002fea0003c00000 */
[----:B------:R-:W-:Y:S01]  /*1f730*/  FADD.FTZ R4, R4, R0 ;  /* 0x0000000004047221 */ /* 0x000fe20000010000 */
[----:B------:R-:W-:Y:S02]  /*1f740*/  MOV R100, R203 ;  /* 0x000000cb00647202 */ /* 0x000fe40000000f00 */
[----:B------:R-:W-:Y:S02]  /*1f750*/  MOV R0, 0x2 ;  /* 0x0000000200007802 */ /* 0x000fe40000000f00 */
[----:B------:R-:W-:Y:S02]  /*1f760*/  MOV R2, 0x1f780 ;  /* 0x0001f78000027802 */ /* 0x000fe40000000f00 */
[----:B------:R-:W-:Y:S05]  /*1f770*/  CALL.REL.NOINC `($__internal_74_$__cuda_sm70_shflsync_bfly_p) ;  /* 0x00000e9000007944 */ /* 0x000fea0003c00000 */
[----:B------:R-:W-:Y:S01]  /*1f780*/  FADD.FTZ R5, R203, R0 ;  /* 0x00000000cb057221 */ /* 0x000fe20000010000 */
[----:B------:R-:W-:Y:S02]  /*1f790*/  MOV R0, 0x1 ;  /* 0x0000000100007802 */ /* 0x000fe40000000f00 */
[----:B------:R-:W-:-:S02]  /*1f7a0*/  MOV R2, 0x1f7d0 ;  /* 0x0001f7d000027802 */ /* 0x000fc40000000f00 */
[----:B------:R-:W-:Y:S02]  /*1f7b0*/  MOV R100, R5 ;  /* 0x0000000500647202 */ /* 0x000fe40000000f00 */
[----:B------:R-:W-:Y:S05]  /*1f7c0*/  CALL.REL.NOINC `($__internal_74_$__cuda_sm70_shflsync_bfly_p) ;  /* 0x00000e4000007944 */ /* 0x000fea0003c00000 */
[----:B------:R-:W-:Y:S01]  /*1f7d0*/  MOV R3, R0 ;  /* 0x0000000000037202 */ /* 0x000fe20000000f00 */
[----:B------:R-:W-:Y:S05]  /*1f7e0*/  BRA `(.L_x_4604) ;  /* 0xffff8e8000007947 */ /* 0x000fea000383ffff */
.L_x_4524:
[----:B-1234-:R-:W-:Y:S01]  /*1f7f0*/  IMAD.MOV.U32 R199, RZ, RZ, R6 ;  /* 0x000000ffffc77224 */ /* 0x01efe200078e0006 */
[----:B------:R-:W-:Y:S01]  /*1f800*/  MOV R0, RZ ;  /* 0x000000ff00007202 */ /* 0x000fe20000000f00 */
[----:B------:R-:W-:Y:S01]  /*1f810*/  IMAD.MOV.U32 R3, RZ, RZ, 0x181f ;  /* 0x0000181fff037424 */ /* 0x000fe200078e00ff */
[----:B------:R-:W-:Y:S02]  /*1f820*/  MOV R2, 0x1f840 ;  /* 0x0001f84000027802 */ /* 0x000fe40000000f00 */
[----:B------:R-:W-:Y:S05]  /*1f830*/  CALL.REL.NOINC `($__internal_75_$__cuda_sm70_shflsync_idx_p) ;  /* 0x00000e3000007944 */ /* 0x000fea0003c00000 */
[----:B------:R-:W-:Y:S01]  /*1f840*/  MOV R8, R0 ;  /* 0x0000000000087202 */ /* 0x000fe20000000f00 */
[----:B------:R-:W-:Y:S05]  /*1f850*/  BRA `(.L_x_4605) ;  /* 0xffffa63000007947 */ /* 0x000fea000383ffff */
.L_x_4525:
[----:B------:R-:W-:Y:S01]  /*1f860*/  IMAD.MOV.U32 R199, RZ, RZ, R7 ;  /* 0x000000ffffc77224 */ /* 0x000fe200078e0007 */
[----:B------:R-:W-:Y:S01]  /*1f870*/  MOV R0, RZ ;  /* 0x000000ff00007202 */ /* 0x000fe20000000f00 */
[----:B------:R-:W-:Y:S01]  /*1f880*/  IMAD.MOV.U32 R3, RZ, RZ, 0x181f ;  /* 0x0000181fff037424 */ /* 0x000fe200078e00ff */
[----:B------:R-:W-:Y:S02]  /*1f890*/  MOV R2, 0x1f8b0 ;  /* 0x0001f8b000027802 */ /* 0x000fe40000000f00 */
[----:B-12---:R-:W-:Y:S05]  /*1f8a0*/  CALL.REL.NOINC `($__internal_75_$__cuda_sm70_shflsync_idx_p) ;  /* 0x00000dc000007944 */ /* 0x006fea0003c00000 */
[----:B------:R-:W-:Y:S05]  /*1f8b0*/  BRA `(.L_x_4606) ;  /* 0xffffa5f000007947 */ /* 0x000fea000383ffff */
.L_x_4528:
[----:B------:R-:W-:Y:S01]  /*1f8c0*/  IMAD.MOV.U32 R199, RZ, RZ, R6 ;  /* 0x000000ffffc77224 */ /* 0x000fe200078e0006 */
[----:B----4-:R-:W-:Y:S01]  /*1f8d0*/  MOV R0, 0x1 ;  /* 0x0000000100007802 */ /* 0x010fe20000000f00 */
[----:B--2---:R-:W-:Y:S01]  /*1f8e0*/  IMAD.MOV.U32 R3, RZ, RZ, 0x181f ;  /* 0x0000181fff037424 */ /* 0x004fe200078e00ff */
[----:B------:R-:W-:-:S02]  /*1f8f0*/  MOV R2, 0x1f910 ;  /* 0x0001f91000027802 */ /* 0x000fc40000000f00 */
[----:B-1-3--:R-:W-:Y:S05]  /*1f900*/  CALL.REL.NOINC `($__internal_75_$__cuda_sm70_shflsync_idx_p) ;  /* 0x00000d6000007944 */ /* 0x00afea0003c00000 */
[----:B------:R-:W-:Y:S01]  /*1f910*/  IMAD.MOV.U32 R8, RZ, RZ, R0 ;  /* 0x000000ffff087224 */ /* 0x000fe200078e0000 */
[----:B------:R-:W-:Y:S01]  /*1f920*/  MOV R0, 0x1 ;  /* 0x0000000100007802 */ /* 0x000fe20000000f00 */
[----:B------:R-:W-:Y:S01]  /*1f930*/  IMAD.MOV.U32 R199, RZ, RZ, R7 ;  /* 0x000000ffffc77224 */ /* 0x000fe200078e0007 */
[----:B------:R-:W-:-:S02]  /*1f940*/  MOV R3, 0x181f ;  /* 0x0000181f00037802 */ /* 0x000fc40000000f00 */
[----:B------:R-:W-:Y:S02]  /*1f950*/  MOV R2, 0x1f970 ;  /* 0x0001f97000027802 */ /* 0x000fe40000000f00 */
[----:B------:R-:W-:Y:S05]  /*1f960*/  CALL.REL.NOINC `($__internal_75_$__cuda_sm70_shflsync_idx_p) ;  /* 0x00000d0000007944 */ /* 0x000fea0003c00000 */
[----:B------:R-:W-:Y:S05]  /*1f970*/  BRA `(.L_x_4607) ;  /* 0xffffa66000007947 */ /* 0x000fea000383ffff */
.L_x_4531:
[----:B------:R-:W-:Y:S01]  /*1f980*/  IMAD.MOV.U32 R199, RZ, RZ, R6 ;  /* 0x000000ffffc77224 */ /* 0x000fe200078e0006 */
[----:B----4-:R-:W-:Y:S01]  /*1f990*/  MOV R0, 0x2 ;  /* 0x0000000200007802 */ /* 0x010fe20000000f00 */
[----:B-1----:R-:W-:Y:S01]  /*1f9a0*/  IMAD.MOV.U32 R3, RZ, RZ, 0x181f ;  /* 0x0000181fff037424 */ /* 0x002fe200078e00ff */
[----:B------:R-:W-:Y:S02]  /*1f9b0*/  MOV R2, 0x1f9d0 ;  /* 0x0001f9d000027802 */ /* 0x000fe40000000f00 */
[----:B--23--:R-:W-:Y:S05]  /*1f9c0*/  CALL.REL.NOINC `($__internal_75_$__cuda_sm70_shflsync_idx_p) ;  /* 0x00000ca000007944 */ /* 0x00cfea0003c00000 */
[----:B------:R-:W-:Y:S01]  /*1f9d0*/  MOV R8, R0 ;  /* 0x0000000000087202 */ /* 0x000fe20000000f00 */
[----:B------:R-:W-:Y:S05]  /*1f9e0*/  BRA `(.L_x_4608) ;  /* 0xffffa72000007947 */ /* 0x000fea000383ffff */
.L_x_4532:
[----:B------:R-:W-:Y:S01]  /*1f9f0*/  IMAD.MOV.U32 R199, RZ, RZ, R7 ;  /* 0x000000ffffc77224 */ /* 0x000fe200078e0007 */
[----:B----4-:R-:W-:Y:S01]  /*1fa00*/  MOV R0, 0x2 ;  /* 0x0000000200007802 */ /* 0x010fe20000000f00 */
[----:B------:R-:W-:Y:S01]  /*1fa10*/  IMAD.MOV.U32 R3, RZ, RZ, 0x181f ;  /* 0x0000181fff037424 */ /* 0x000fe200078e00ff */
[----:B------:R-:W-:Y:S02]  /*1fa20*/  MOV R2, 0x1fa40 ;  /* 0x0001fa4000027802 */ /* 0x000fe40000000f00 */
[----:B-123--:R-:W-:Y:S05]  /*1fa30*/  CALL.REL.NOINC `($__internal_75_$__cuda_sm70_shflsync_idx_p) ;  /* 0x00000c3000007944 */ /* 0x00efea0003c00000 */
[----:B------:R-:W-:Y:S05]  /*1fa40*/  BRA `(.L_x_4609) ;  /* 0xffffa6e000007947 */ /* 0x000fea000383ffff */
.L_x_4535:
[----:B------:R-:W-:Y:S01]  /*1fa50*/  IMAD.MOV.U32 R199, RZ, RZ, R6 ;  /* 0x000000ffffc77224 */ /* 0x000fe200078e0006 */
[----:B-1----:R-:W-:Y:S01]  /*1fa60*/  MOV R0, 0x3 ;  /* 0x0000000300007802 */ /* 0x002fe20000000f00 */
[----:B------:R-:W-:Y:S01]  /*1fa70*/  IMAD.MOV.U32 R3, RZ, RZ, 0x181f ;  /* 0x0000181fff037424 */ /* 0x000fe200078e00ff */
[----:B------:R-:W-:-:S02]  /*1fa80*/  MOV R2, 0x1faa0 ;  /* 0x0001faa000027802 */ /* 0x000fc40000000f00 */
[----:B--234-:R-:W-:Y:S05]  /*1fa90*/  CALL.REL.NOINC `($__internal_75_$__cuda_sm70_shflsync_idx_p) ;  /* 0x00000bd000007944 */ /* 0x01cfea0003c00000 */
[----:B------:R-:W-:Y:S01]  /*1faa0*/  IMAD.MOV.U32 R6, RZ, RZ, R0 ;  /* 0x000000ffff067224 */ /* 0x000fe200078e0000 */
[----:B------:R-:W-:Y:S01]  /*1fab0*/  MOV R0, 0x3 ;  /* 0x0000000300007802 */ /* 0x000fe20000000f00 */
[----:B------:R-:W-:Y:S01]  /*1fac0*/  IMAD.MOV.U32 R199, RZ, RZ, R7 ;  /* 0x000000ffffc77224 */ /* 0x000fe200078e0007 */
[----:B------:R-:W-:-:S02]  /*1fad0*/  MOV R3, 0x181f ;  /* 0x0000181f00037802 */ /* 0x000fc40000000f00 */
[----:B------:R-:W-:Y:S02]  /*1fae0*/  MOV R2, 0x1fb00 ;  /* 0x0001fb0000027802 */ /* 0x000fe40000000f00 */
[----:B------:R-:W-:Y:S05]  /*1faf0*/  CALL.REL.NOINC `($__internal_75_$__cuda_sm70_shflsync_idx_p) ;  /* 0x00000b7000007944 */ /* 0x000fea0003c00000 */
[----:B------:R-:W-:Y:S05]  /*1fb00*/  BRA `(.L_x_4610) ;  /* 0xffffa76000007947 */ /* 0x000fea000383ffff */
.L_x_4537:
[----:B------:R-:W-:Y:S01]  /*1fb10*/  IMAD.MOV.U32 R199, RZ, RZ, R5 ;  /* 0x000000ffffc77224 */ /* 0x000fe200078e0005 */
[----:B------:R-:W-:Y:S01]  /*1fb20*/  MOV R0, RZ ;  /* 0x000000ff00007202 */ /* 0x000fe20000000f00 */
[----:B------:R-:W-:Y:S01]  /*1fb30*/  IMAD.MOV.U32 R3, RZ, RZ, 0x1c1f ;  /* 0x00001c1fff037424 */ /* 0x000fe200078e00ff */
[----:B------:R-:W-:Y:S02]  /*1fb40*/  MOV R2, 0x1fb60 ;  /* 0x0001fb6000027802 */ /* 0x000fe40000000f00 */
[----:B--2---:R-:W-:Y:S05]  /*1fb50*/  CALL.REL.NOINC `($__internal_75_$__cuda_sm70_shflsync_idx_p) ;  /* 0x00000b1000007944 */ /* 0x004fea0003c00000 */
[----:B------:R-:W-:Y:S01]  /*1fb60*/  MOV R4, R0 ;  /* 0x0000000000047202 */ /* 0x000fe20000000f00 */
[----:B------:R-:W-:Y:S05]  /*1fb70*/  BRA `(.L_x_4611) ;  /* 0xffffaa3000007947 */ /* 0x000fea000383ffff */
.L_x_4538:
[----:B------:R-:W-:Y:S01]  /*1fb80*/  IMAD.MOV.U32 R199, RZ, RZ, R12 ;  /* 0x000000ffffc77224 */ /* 0x000fe200078e000c */
[----:B------:R-:W-:Y:S01]  /*1fb90*/  MOV R0, RZ ;  /* 0x000000ff00007202 */ /* 0x000fe20000000f00 */
[----:B------:R-:W-:Y:S01]  /*1fba0*/  IMAD.MOV.U32 R3, RZ, RZ, 0x1c1f ;  /* 0x00001c1fff037424 */ /* 0x000fe200078e00ff */
[----:B------:R-:W-:Y:S02]  /*1fbb0*/  MOV R2, 0x1fbd0 ;  /* 0x0001fbd000027802 */ /* 0x000fe40000000f00 */
[----:B-123--:R-:W-:Y:S05]  /*1fbc0*/  CALL.REL.NOINC `($__internal_75_$__cuda_sm70_shflsync_idx_p) ;  /* 0x00000aa000007944 */ /* 0x00efea0003c00000 */
[----:B------:R-:W-:Y:S05]  /*1fbd0*/  BRA `(.L_x_4612) ;  /* 0xffffa9f000007947 */ /* 0x000fea000383ffff */
.L_x_4541:
[----:B------:R-:W-:Y:S01]  /*1fbe0*/  IMAD.MOV.U32 R199, RZ, RZ, R5 ;  /* 0x000000ffffc77224 */ /* 0x000fe200078e0005 */
[----:B-1----:R-:W-:Y:S01]  /*1fbf0*/  MOV R0, 0x1 ;  /* 0x0000000100007802 */ /* 0x002fe20000000f00 */
[----:B---3--:R-:W-:Y:S01]  /*1fc00*/  IMAD.MOV.U32 R3, RZ, RZ, 0x1c1f ;  /* 0x00001c1fff037424 */ /* 0x008fe200078e00ff */
[----:B------:R-:W-:-:S02]  /*1fc10*/  MOV R2, 0x1fc30 ;  /* 0x0001fc3000027802 */ /* 0x000fc40000000f00 */
[----:B--2-4-:R-:W-:Y:S05]  /*1fc20*/  CALL.REL.NOINC `($__internal_75_$__cuda_sm70_shflsync_idx_p) ;  /* 0x00000a4000007944 */ /* 0x014fea0003c00000 */
[----:B------:R-:W-:Y:S01]  /*1fc30*/  IMAD.MOV.U32 R4, RZ, RZ, R0 ;  /* 0x000000ffff047224 */ /* 0x000fe200078e0000 */
[----:B------:R-:W-:Y:S01]  /*1fc40*/  MOV R0, 0x1 ;  /* 0x0000000100007802 */ /* 0x000fe20000000f00 */
[----:B------:R-:W-:Y:S01]  /*1fc50*/  IMAD.MOV.U32 R199, RZ, RZ, R12 ;  /* 0x000000ffffc77224 */ /* 0x000fe200078e000c */
[----:B------:R-:W-:-:S02]  /*1fc60*/  MOV R3, 0x1c1f ;  /* 0x00001c1f00037802 */ /* 0x000fc40000000f00 */
[----:B------:R-:W-:Y:S02]  /*1fc70*/  MOV R2, 0x1fc90 ;  /* 0x0001fc9000027802 */ /* 0x000fe40000000f00 */
[----:B------:R-:W-:Y:S05]  /*1fc80*/  CALL.REL.NOINC `($__internal_75_$__cuda_sm70_shflsync_idx_p) ;  /* 0x000009e000007944 */ /* 0x000fea0003c00000 */
[----:B------:R-:W-:Y:S05]  /*1fc90*/  BRA `(.L_x_4613) ;  /* 0xffffb3f000007947 */ /* 0x000fea000383ffff */
.L_x_4545:
[----:B------:R-:W-:Y:S01]  /*1fca0*/  IMAD.MOV.U32 R199, RZ, RZ, R6 ;  /* 0x000000ffffc77224 */ /* 0x000fe200078e0006 */
[----:B------:R-:W-:Y:S01]  /*1fcb0*/  MOV R0, RZ ;  /* 0x000000ff00007202 */ /* 0x000fe20000000f00 */
[----:B------:R-:W-:Y:S01]  /*1fcc0*/  IMAD.MOV.U32 R3, RZ, RZ, 0x181f ;  /* 0x0000181fff037424 */ /* 0x000fe200078e00ff */
[----:B------:R-:W-:Y:S02]  /*1fcd0*/  MOV R2, 0x1fcf0 ;  /* 0x0001fcf000027802 */ /* 0x000fe40000000f00 */
[----:B------:R-:W-:Y:S05]  /*1fce0*/  CALL.REL.NOINC `($__internal_75_$__cuda_sm70_shflsync_idx_p) ;  /* 0x0000098000007944 */ /* 0x000fea0003c00000 */
[----:B------:R-:W-:Y:S01]  /*1fcf0*/  MOV R8, R0 ;  /* 0x0000000000087202 */ /* 0x000fe20000000f00 */
[----:B------:R-:W-:Y:S05]  /*1fd00*/  BRA `(.L_x_4614) ;  /* 0xffffc64000007947 */ /* 0x000fea000383ffff */
.L_x_4546:
[----:B------:R-:W-:Y:S01]  /*1fd10*/  IMAD.MOV.U32 R199, RZ, RZ, R7 ;  /* 0x000000ffffc77224 */ /* 0x000fe200078e0007 */
[----:B------:R-:W-:Y:S01]  /*1fd20*/  MOV R0, RZ ;  /* 0x000000ff00007202 */ /* 0x000fe20000000f00 */
[----:B------:R-:W-:Y:S01]  /*1fd30*/  IMAD.MOV.U32 R3, RZ, RZ, 0x181f ;  /* 0x0000181fff037424 */ /* 0x000fe200078e00ff */
[----:B------:R-:W-:Y:S02]  /*1fd40*/  MOV R2, 0x1fd60 ;  /* 0x0001fd6000027802 */ /* 0x000fe40000000f00 */
[----:B-12---:R-:W-:Y:S05]  /*1fd50*/  CALL.REL.NOINC `($__internal_75_$__cuda_sm70_shflsync_idx_p) ;  /* 0x0000091000007944 */ /* 0x006fea0003c00000 */
[----:B------:R-:W-:Y:S05]  /*1fd60*/  BRA `(.L_x_4615) ;  /* 0xffffc60000007947 */ /* 0x000fea000383ffff */
.L_x_4549:
        /* <DEDUP_REMOVED lines=12> */
.L_x_4552:
[----:B------:R-:W-:Y:S01]  /*1fe30*/  IMAD.MOV.U32 R199, RZ, RZ, R6 ;  /* 0x000000ffffc77224 */ /* 0x000fe200078e0006 */
[----:B----4-:R-:W-:Y:S01]  /*1fe40*/  MOV R0, 0x2 ;  /* 0x0000000200007802 */ /* 0x010fe20000000f00 */
[----:B-1----:R-:W-:Y:S01]  /*1fe50*/  IMAD.MOV.U32 R3, RZ, RZ, 0x181f ;  /* 0x0000181fff037424 */ /* 0x002fe200078e00ff */
[----:B------:R-:W-:Y:S02]  /*1fe60*/  MOV R2, 0x1fe80 ;  /* 0x0001fe8000027802 */ /* 0x000fe40000000f00 */
[----:B--23--:R-:W-:Y:S05]  /*1fe70*/  CALL.REL.NOINC `($__internal_75_$__cuda_sm70_shflsync_idx_p) ;  /* 0x000007f000007944 */ /* 0x00cfea0003c00000 */
[----:B------:R-:W-:Y:S01]  /*1fe80*/  MOV R8, R0 ;  /* 0x0000000000087202 */ /* 0x000fe20000000f00 */
[----:B------:R-:W-:Y:S05]  /*1fe90*/  BRA `(.L_x_4617) ;  /* 0xffffc74000007947 */ /* 0x000fea000383ffff */
.L_x_4553:
[----:B------:R-:W-:Y:S01]  /*1fea0*/  IMAD.MOV.U32 R199, RZ, RZ, R7 ;  /* 0x000000ffffc77224 */ /* 0x000fe200078e0007 */
[----:B----4-:R-:W-:Y:S01]  /*1feb0*/  MOV R0, 0x2 ;  /* 0x0000000200007802 */ /* 0x010fe20000000f00 */
[----:B------:R-:W-:Y:S01]  /*1fec0*/  IMAD.MOV.U32 R3, RZ, RZ, 0x181f ;  /* 0x0000181fff037424 */ /* 0x000fe200078e00ff */
[----:B------:R-:W-:Y:S02]  /*1fed0*/  MOV R2, 0x1fef0 ;  /* 0x0001fef000027802 */ /* 0x000fe40000000f00 */
[----:B-123--:R-:W-:Y:S05]  /*1fee0*/  CALL.REL.NOINC `($__internal_75_$__cuda_sm70_shflsync_idx_p) ;  /* 0x0000078000007944 */ /* 0x00efea0003c00000 */
[----:B------:R-:W-:Y:S05]  /*1fef0*/  BRA `(.L_x_4618) ;  /* 0xffffc70000007947 */ /* 0x000fea000383ffff */
.L_x_4556:
        /* <DEDUP_REMOVED lines=11> */
[----:B------:R-:W-:Y:S01]  /*1ffb0*/  MOV R7, R0 ;  /* 0x0000000000077202 */ /* 0x000fe20000000f00 */
[----:B------:R-:W-:Y:S05]  /*1ffc0*/  BRA `(.L_x_4619) ;  /* 0xffffc77000007947 */ /* 0x000fea000383ffff */
.L_x_4558:
[----:B------:R-:W-:Y:S01]  /*1ffd0*/  IMAD.MOV.U32 R199, RZ, RZ, R86 ;  /* 0x000000ffffc77224 */ /* 0x000fe200078e0056 */
[----:B------:R-:W-:Y:S01]  /*1ffe0*/  MOV R0, RZ ;  /* 0x000000ff00007202 */ /* 0x000fe20000000f00 */
[----:B------:R-:W-:Y:S01]  /*1fff0*/  IMAD.MOV.U32 R3, RZ, RZ, 0x1f ;  /* 0x0000001fff037424 */ /* 0x000fe200078e00ff */
[----:B------:R-:W-:Y:S02]  /*20000*/  MOV R2, 0x20020 ;  /* 0x0002002000027802 */ /* 0x000fe40000000f00 */
[----:B-12-4-:R-:W-:Y:S05]  /*20010*/  CALL.REL.NOINC `($__internal_75_$__cuda_sm70_shflsync_idx_p) ;  /* 0x0000065000007944 */ /* 0x016fea0003c00000 */
[----:B------:R-:W-:Y:S01]  /*20020*/  MOV R9, R0 ;  /* 0x0000000000097202 */ /* 0x000fe20000000f00 */
[----:B------:R-:W-:Y:S05]  /*20030*/  BRA `(.L_x_4620) ;  /* 0xffffc8d000007947 */ /* 0x000fea000383ffff */
.L_x_4559:
[----:B------:R-:W-:Y:S01]  /*20040*/  IMAD.MOV.U32 R199, RZ, RZ, R86 ;  /* 0x000000ffffc77224 */ /* 0x000fe200078e0056 */
[----:B------:R-:W-:Y:S01]  /*20050*/  MOV R0, 0x1 ;  /* 0x0000000100007802 */ /* 0x000fe20000000f00 */
[----:B------:R-:W-:Y:S01]  /*20060*/  IMAD.MOV.U32 R3, RZ, RZ, 0x1f ;  /* 0x0000001fff037424 */ /* 0x000fe200078e00ff */
[----:B------:R-:W-:Y:S02]  /*20070*/  MOV R2, 0x20090 ;  /* 0x0002009000027802 */ /* 0x000fe40000000f00 */
[----:B-1234-:R-:W-:Y:S05]  /*20080*/  CALL.REL.NOINC `($__internal_75_$__cuda_sm70_shflsync_idx_p) ;  /* 0x000005e000007944 */ /* 0x01efea0003c00000 */
[----:B------:R-:W-:Y:S01]  /*20090*/  MOV R6, R0 ;  /* 0x0000000000067202 */ /* 0x000fe20000000f00 */
[----:B------:R-:W-:Y:S05]  /*200a0*/  BRA `(.L_x_4621) ;  /* 0xffffc88000007947 */ /* 0x000fea000383ffff */
.L_x_4560:
[----:B------:R-:W-:Y:S02]  /*200b0*/  MOV R3, 0x1 ;  /* 0x0000000100037802 */ /* 0x000fe40000000f00 */
[----:B------:R-:W-:-:S02]  /*200c0*/  MOV R2, 0x200e0 ;  /* 0x000200e000027802 */ /* 0x000fc40000000f00 */
[----:B---3--:R-:W-:Y:S05]  /*200d0*/  CALL.REL.NOINC `($__internal_76_$__cuda_sm70_shflsync_up_p) ;  /* 0x000005e000007944 */ /* 0x008fea0003c00000 */
[----:B------:R-:W-:Y:S05]  /*200e0*/  BRA `(.L_x_4622) ;  /* 0xffffc96000007947 */ /* 0x000fea000383ffff */
.L_x_4561:
[----:B------:R-:W-:Y:S02]  /*200f0*/  MOV R3, 0x2 ;  /* 0x0000000200037802 */ /* 0x000fe40000000f00 */
[----:B------:R-:W-:-:S02]  /*20100*/  MOV R2, 0x20120 ;  /* 0x0002012000027802 */ /* 0x000fc40000000f00 */
[----:B---3--:R-:W-:Y:S05]  /*20110*/  CALL.REL.NOINC `($__internal_76_$__cuda_sm70_shflsync_up_p) ;  /* 0x000005a000007944 */ /* 0x008fea0003c00000 */
        /* <DEDUP_REMOVED lines=23> */
.L_x_4565:
[----:B------:R-:W-:Y:S02]  /*20290*/  MOV R3, 0x1 ;  /* 0x0000000100037802 */ /* 0x000fe40000000f00 */
[----:B------:R-:W-:-:S02]  /*202a0*/  MOV R2, 0x202c0 ;  /* 0x000202c000027802 */ /* 0x000fc40000000f00 */
[----:B---3--:R-:W-:Y:S05]  /*202b0*/  CALL.REL.NOINC `($__internal_76_$__cuda_sm70_shflsync_up_p) ;  /* 0x0000040000007944 */ /* 0x008fea0003c00000 */
[----:B------:R-:W-:Y:S01]  /*202c0*/  MOV R2, R4 ;  /* 0x0000000400027202 */ /* 0x000fe20000000f00 */
[----:B------:R-:W-:Y:S05]  /*202d0*/  BRA `(.L_x_4624) ;  /* 0xffffc9d000007947 */ /* 0x000fea000383ffff */
.L_x_4566:
        /* <DEDUP_REMOVED lines=26> */
.L_x_4568:
[----:B------:R-:W-:Y:S02]  /*20480*/  SEL R0, RZ, 0x1, P0 ;  /* 0x00000001ff007807 */ /* 0x000fe40000000000 */
[----:B------:R-:W-:-:S02]  /*20490*/  MOV R2, 0x204b0 ;  /* 0x000204b000027802 */ /* 0x000fc40000000f00 */
[----:B-1-3--:R-:W-:Y:S05]  /*204a0*/  CALL.REL.NOINC `($__internal_77_$__cuda_sm70_votesync_ballot) ;  /* 0x0000027000007944 */ /* 0x00afea0003c00000 */
[----:B------:R-:W-:Y:S01]  /*204b0*/  MOV R10, R0 ;  /* 0x00000000000a7202 */ /* 0x000fe20000000f00 */
[----:B------:R-:W-:Y:S05]  /*204c0*/  BRA `(.L_x_4626) ;  /* 0xffffc97000007947 */ /* 0x000fea000383ffff */
.L_x_4569:
[----:B------:R-:W-:Y:S01]  /*204d0*/  IMAD.MOV.U32 R199, RZ, RZ, R7 ;  /* 0x000000ffffc77224 */ /* 0x000fe200078e0007 */
[----:B------:R-:W-:Y:S01]  /*204e0*/  MOV R0, R6 ;  /* 0x0000000600007202 */ /* 0x000fe20000000f00 */
[----:B------:R-:W-:Y:S01]  /*204f0*/  IMAD.MOV.U32 R3, RZ, RZ, 0x1f ;  /* 0x0000001fff037424 */ /* 0x000fe200078e00ff */
[----:B------:R-:W-:-:S02]  /*20500*/  MOV R2, 0x20520 ;  /* 0x0002052000027802 */ /* 0x000fc40000000f00 */
[----:B-1-3--:R-:W-:Y:S05]  /*20510*/  CALL.REL.NOINC `($__internal_75_$__cuda_sm70_shflsync_idx_p) ;  /* 0x0000015000007944 */ /* 0x00afea0003c00000 */
[----:B------:R-:W-:Y:S01]  /*20520*/  IMAD.MOV.U32 R7, RZ, RZ, R0 ;  /* 0x000000ffff077224 */ /* 0x000fe200078e0000 */
[----:B------:R-:W-:Y:S01]  /*20530*/  MOV R0, R6 ;  /* 0x0000000600007202 */ /* 0x000fe20000000f00 */
[----:B------:R-:W-:Y:S01]  /*20540*/  IMAD.MOV.U32 R199, RZ, RZ, R8 ;  /* 0x000000ffffc77224 */ /* 0x000fe200078e0008 */
[----:B------:R-:W-:-:S02]  /*20550*/  MOV R3, 0x1f ;  /* 0x0000001f00037802 */ /* 0x000fc40000000f00 */
[----:B------:R-:W-:Y:S02]  /*20560*/  MOV R2, 0x20580 ;  /* 0x0002058000027802 */ /* 0x000fe40000000f00 */
[----:B------:R-:W-:Y:S05]  /*20570*/  CALL.REL.NOINC `($__internal_75_$__cuda_sm70_shflsync_idx_p) ;  /* 0x000000f000007944 */ /* 0x000fea0003c00000 */
[----:B------:R-:W-:Y:S01]  /*20580*/  MOV R5, R0 ;  /* 0x0000000000057202 */ /* 0x000fe20000000f00 */
[----:B------:R-:W-:Y:S05]  /*20590*/  BRA `(.L_x_4627) ;  /* 0xffffc8f000007947 */ /* 0x000fea000383ffff */
.L_x_4572:
[----:B------:R-:W-:Y:S01]  /*205a0*/  IMAD.MOV.U32 R199, RZ, RZ, R4 ;  /* 0x000000ffffc77224 */ /* 0x000fe200078e0004 */
[----:B------:R-:W-:Y:S01]  /*205b0*/  MOV R0, R6 ;  /* 0x0000000600007202 */ /* 0x000fe20000000f00 */
[----:B------:R-:W-:Y:S01]  /*205c0*/  IMAD.MOV.U32 R3, RZ, RZ, 0x1f ;  /* 0x0000001fff037424 */ /* 0x000fe200078e00ff */
[----:B------:R-:W-:Y:S02]  /*205d0*/  MOV R2, 0x205f0 ;  /* 0x000205f000027802 */ /* 0x000fe40000000f00 */
[----:B-1-34-:R-:W-:Y:S05]  /*205e0*/  CALL.REL.NOINC `($__internal_75_$__cuda_sm70_shflsync_idx_p) ;  /* 0x0000008000007944 */ /* 0x01afea0003c00000 */
[----:B------:R-:W-:Y:S01]  /*205f0*/  MOV R12, R0 ;  /* 0x00000000000c7202 */ /* 0x000fe20000000f00 */
[----:B------:R-:W-:Y:S05]  /*20600*/  BRA `(.L_x_4571) ;  /* 0xffffc8e000007947 */ /* 0x000fea000383ffff */
        .weak           $__internal_74_$__cuda_sm70_shflsync_bfly_p
        .type           $__internal_74_$__cuda_sm70_shflsync_bfly_p,@function
        .size           $__internal_74_$__cuda_sm70_shflsync_bfly_p,($__internal_75_$__cuda_sm70_shflsync_idx_p - $__internal_74_$__cuda_sm70_shflsync_bfly_p)
$__internal_74_$__cuda_sm70_shflsync_bfly_p:
[----:B------:R-:W-:Y:S02]  /*20610*/  MOV R160, 0xffffffff ;  /* 0xffffffff00a07802 */ /* 0x000fe40000000f00 */
[----:B------:R-:W-:Y:S02]  /*20620*/  MOV R3, 0x1f ;  /* 0x0000001f00037802 */ /* 0x000fe40000000f00 */
[----:B------:R-:W-:Y:S04]  /*20630*/  WARPSYNC R160 ;  /* 0x000000a000007348 */ /* 0x000fe80003800000 */
[----:B------:R1:W2:Y:S02]  /*20640*/  SHFL.BFLY PT, R0, R100, R0, R3 ;  /* 0x0c00000064007389 */ /* 0x0002a400000e0003 */
[----:B-1----:R-:W-:-:S04]  /*20650*/  MOV R3, 0x0 ;  /* 0x0000000000037802 */ /* 0x002fc80000000f00 */
[----:B--2---:R-:W-:Y:S05]  /*20660*/  RET.REL.NODEC R2 `(_ZN7cutlass13device_kernelIN5flash19enable_sm80_to_sm89INS1_16FlashAttnFwdSm80INS1_25CollectiveMainloopFwdSm80ILi8ELi1ELb0EN4cute5tupleIJNS5_1CILi128EEENS7_ILi64EEENS7_ILi192EEEEEELi192ENS_10bfloat16_tEfNS_4arch4Sm80ELb1ELb0ELb0ELb1ELb1ELb1ELb1ELb1EEENS1_21CollectiveEpilogueFwdINS6_IJS8_SA_S9_EEENS6_IJNS7_ILi1EEESI_SI_EEESC_SE_Li256ELb1ELb1ELb1ELb0EEENS1_36VarlenDynamicPersistentTileSchedulerILi128ELi64ELi256ELi256ELb1ELb1ELb0ELb1ELb1ELb1EEEEEEEEEvNT_6ParamsE) ;  /* 0xfffdf99002007950 */ /* 0x004fea0003c3ffff */
        .weak           $__internal_75_$__cuda_sm70_shflsync_idx_p
        .type           $__internal_75_$__cuda_sm70_shflsync_idx_p,@function
        .size           $__internal_75_$__cuda_sm70_shflsync_idx_p,($__internal_76_$__cuda_sm70_shflsync_up_p - $__internal_75_$__cuda_sm70_shflsync_idx_p)
$__internal_75_$__cuda_sm70_shflsync_idx_p:
[----:B------:R-:W-:-:S04]  /*20670*/  MOV R200, 0xffffffff ;  /* 0xffffffff00c87802 */ /* 0x000fc80000000f00 */
[----:B------:R-:W-:Y:S04]  /*20680*/  WARPSYNC R200 ;  /* 0x000000c800007348 */ /* 0x000fe80003800000 */
[----:B------:R1:W2:Y:S02]  /*20690*/  SHFL.IDX PT, R0, R199, R0, R3 ;  /* 0x00000000c7007389 */ /* 0x0002a400000e0003 */
[----:B-1----:R-:W-:-:S04]  /*206a0*/  MOV R3, 0x0 ;  /* 0x0000000000037802 */ /* 0x002fc80000000f00 */
[----:B--2---:R-:W-:Y:S05]  /*206b0*/  RET.REL.NODEC R2 `(_ZN7cutlass13device_kernelIN5flash19enable_sm80_to_sm89INS1_16FlashAttnFwdSm80INS1_25CollectiveMainloopFwdSm80ILi8ELi1ELb0EN4cute5tupleIJNS5_1CILi128EEENS7_ILi64EEENS7_ILi192EEEEEELi192ENS_10bfloat16_tEfNS_4arch4Sm80ELb1ELb0ELb0ELb1ELb1ELb1ELb1ELb1EEENS1_21CollectiveEpilogueFwdINS6_IJS8_SA_S9_EEENS6_IJNS7_ILi1EEESI_SI_EEESC_SE_Li256ELb1ELb1ELb1ELb0EEENS1_36VarlenDynamicPersistentTileSchedulerILi128ELi64ELi256ELi256ELb1ELb1ELb0ELb1ELb1ELb1EEEEEEEEEvNT_6ParamsE) ;  /* 0xfffdf94002007950 */ /* 0x004fea0003c3ffff */
        .weak           $__internal_76_$__cuda_sm70_shflsync_up_p
        .type           $__internal_76_$__cuda_sm70_shflsync_up_p,@function
        .size           $__internal_76_$__cuda_sm70_shflsync_up_p,($__internal_77_$__cuda_sm70_votesync_ballot - $__internal_76_$__cuda_sm70_shflsync_up_p)
$__internal_76_$__cuda_sm70_shflsync_up_p:
[----:B------:R-:W-:Y:S02]  /*206c0*/  MOV R4, RZ ;  /* 0x000000ff00047202 */ /* 0x000fe40000000f00 */
[----:B------:R-:W-:-:S04]  /*206d0*/  MOV R10, 0xffffffff ;  /* 0xffffffff000a7802 */ /* 0x000fc80000000f00 */
[----:B------:R-:W-:Y:S04]  /*206e0*/  WARPSYNC R10 ;  /* 0x0000000a00007348 */ /* 0x000fe80003800000 */
[----:B------:R1:W2:Y:S02]  /*206f0*/  SHFL.UP PT, R4, R0, R3, R4 ;  /* 0x0400000300047389 */ /* 0x0002a400000e0004 */
[----:B-1----:R-:W-:-:S04]  /*20700*/  MOV R3, 0x0 ;  /* 0x0000000000037802 */ /* 0x002fc80000000f00 */
[----:B--2---:R-:W-:Y:S05]  /*20710*/  RET.REL.NODEC R2 `(_ZN7cutlass13device_kernelIN5flash19enable_sm80_to_sm89INS1_16FlashAttnFwdSm80INS1_25CollectiveMainloopFwdSm80ILi8ELi1ELb0EN4cute5tupleIJNS5_1CILi128EEENS7_ILi64EEENS7_ILi192EEEEEELi192ENS_10bfloat16_tEfNS_4arch4Sm80ELb1ELb0ELb0ELb1ELb1ELb1ELb1ELb1EEENS1_21CollectiveEpilogueFwdINS6_IJS8_SA_S9_EEENS6_IJNS7_ILi1EEESI_SI_EEESC_SE_Li256ELb1ELb1ELb1ELb0EEENS1_36VarlenDynamicPersistentTileSchedulerILi128ELi64ELi256ELi256ELb1ELb1ELb0ELb1ELb1ELb1EEEEEEEEEvNT_6ParamsE) ;  /* 0xfffdf8e002007950 */ /* 0x004fea0003c3ffff */
        .weak           $__internal_77_$__cuda_sm70_votesync_ballot
        .type           $__internal_77_$__cuda_sm70_votesync_ballot,@function
        .size           $__internal_77_$__cuda_sm70_votesync_ballot,(.L_x_6313 - $__internal_77_$__cuda_sm70_votesync_ballot)
$__internal_77_$__cuda_sm70_votesync_ballot:
[----:B------:R-:W-:Y:S01]  /*20720*/  ISETP.NE.U32.AND P0, PT, R0, 0x1, PT ;  /* 0x000000010000780c */ /* 0x000fe20003f05070 */
[----:B------:R-:W-:-:S04]  /*20730*/  IMAD.MOV.U32 R3, RZ, RZ, -0x1 ;  /* 0xffffffffff037424 */ /* 0x000fc800078e00ff */
[----:B------:R-:W-:Y:S08]  /*20740*/  WARPSYNC R3 ;  /* 0x0000000300007348 */ /* 0x000ff00003800000 */
[----:B------:R-:W-:-:S04]  /*20750*/  VOTE.ANY R0, PT, !P0 ;  /* 0x0000000000007806 */ /* 0x000fc800040e0100 */
[----:B------:R-:W-:Y:S01]  /*20760*/  LOP3.LUT R0, R0, R3, RZ, 0xc0, !PT ;  /* 0x0000000300007212 */ /* 0x000fe200078ec0ff */
[----:B------:R-:W-:-:S04]  /*20770*/  IMAD.MOV.U32 R3, RZ, RZ, 0x0 ;  /* 0x00000000ff037424 */ /* 0x000fc800078e00ff */
[----:B------:R-:W-:Y:S05]  /*20780*/  RET.REL.NODEC R2 `(_ZN7cutlass13device_kernelIN5flash19enable_sm80_to_sm89INS1_16FlashAttnFwdSm80INS1_25CollectiveMainloopFwdSm80ILi8ELi1ELb0EN4cute5tupleIJNS5_1CILi128EEENS7_ILi64EEENS7_ILi192EEEEEELi192ENS_10bfloat16_tEfNS_4arch4Sm80ELb1ELb0ELb0ELb1ELb1ELb1ELb1ELb1EEENS1_21CollectiveEpilogueFwdINS6_IJS8_SA_S9_EEENS6_IJNS7_ILi1EEESI_SI_EEESC_SE_Li256ELb1ELb1ELb1ELb0EEENS1_36VarlenDynamicPersistentTileSchedulerILi128ELi64ELi256ELi256ELb1ELb1ELb0ELb1ELb1ELb1EEEEEEEEEvNT_6ParamsE) ;  /* 0xfffdf87002007950 */ /* 0x000fea0003c3ffff */
.L_x_4628:
        /* <DEDUP_REMOVED lines=15> */
.L_x_6313:


//--------------------- .text._ZN7cutlass13device_kernelIN5flash19enable_sm80_to_sm89INS1_16FlashAttnFwdSm80INS1_25CollectiveMainloopFwdSm80ILi8ELi2ELb0EN4cute5tupleIJNS5_1CILi128EEENS7_ILi64EEENS7_ILi192EEEEEELi192ENS_10bfloat16_tEfNS_4arch4Sm80ELb0ELb0ELb0ELb0ELb1ELb0ELb1ELb1EEENS1_21CollectiveEpilogueFwdINS6_IJS8_SA_S9_EEENS6_IJNS7_ILi1EEESI_SI_EEESC_SE_Li256ELb0ELb1ELb1ELb0EEENS1_19SingleTileSchedulerILb0ELb1ELb1ELi128EEEEEEEEEvNT_6ParamsE --------------------------
	.section	.text._ZN7cutlass13device_kernelIN5flash19enable_sm80_to_sm89INS1_16FlashAttnFwdSm80INS1_25CollectiveMainloopFwdSm80ILi8ELi2ELb0EN4cute5tupleIJNS5_1CILi128EEENS7_ILi64EEENS7_ILi192EEEEEELi192ENS_10bfloat16_tEfNS_4arch4Sm80ELb0ELb0ELb0ELb0ELb1ELb0ELb1ELb1EEENS1_21CollectiveEpilogueFwdINS6_IJS8_SA_S9_EEENS6_IJNS7_ILi1EEESI_SI_EEESC_SE_Li256ELb0ELb1ELb1ELb0EEENS1_19SingleTileSchedulerILb0ELb1ELb1ELi128EEEEEEEEEvNT_6ParamsE,"ax",@progbits
	.sectioninfo	@"SHI_REGISTERS=245"
	.align	128
.text._ZN7cutlass13device_kernelIN5flash19enable_sm80_to_sm89INS1_16FlashAttnFwdSm80INS1_25CollectiveMainloopFwdSm80ILi8ELi2ELb0EN4cute5tupleIJNS5_1CILi128EEENS7_ILi64EEENS7_ILi192EEEEEELi192ENS_10bfloat16_tEfNS_4arch4Sm80ELb0ELb0ELb0ELb0ELb1ELb0ELb1ELb1EEENS1_21CollectiveEpilogueFwdINS6_IJS8_SA_S9_EEENS6_IJNS7_ILi1EEESI_SI_EEESC_SE_Li256ELb0ELb1ELb1ELb0EEENS1_19SingleTileSchedulerILb0ELb1ELb1ELi128EEEEEEEEEvNT_6ParamsE:
        .type           _ZN7cutlass13device_kernelIN5flash19enable_sm80_to_sm89INS1_16FlashAttnFwdSm80INS1_25CollectiveMainloopFwdSm80ILi8ELi2ELb0EN4cute5tupleIJNS5_1CILi128EEENS7_ILi64EEENS7_ILi192EEEEEELi192ENS_10bfloat16_tEfNS_4arch4Sm80ELb0ELb0ELb0ELb0ELb1ELb0ELb1ELb1EEENS1_21CollectiveEpilogueFwdINS6_IJS8_SA_S9_EEENS6_IJNS7_ILi1EEESI_SI_EEESC_SE_Li256ELb0ELb1ELb1ELb0EEENS1_19SingleTileSchedulerILb0ELb1ELb1ELi128EEEEEEEEEvNT_6ParamsE,@function
        .size           _ZN7cutlass13device_kernelIN5flash19enable_sm80_to_sm89INS1_16FlashAttnFwdSm80INS1_25CollectiveMainloopFwdSm80ILi8ELi2ELb0EN4cute5tupleIJNS5_1CILi128EEENS7_ILi64EEENS7_ILi192EEEEEELi192ENS_10bfloat16_tEfNS_4arch4Sm80ELb0ELb0ELb0ELb0ELb1ELb0ELb1ELb1EEENS1_21CollectiveEpilogueFwdINS6_IJS8_SA_S9_EEENS6_IJNS7_ILi1EEESI_SI_EEESC_SE_Li256ELb0ELb1ELb1ELb0EEENS1_19SingleTileSchedulerILb0ELb1ELb1ELi128EEEEEEEEEvNT_6ParamsE,(.L_x_6318 - _ZN7cutlass13device_kernelIN5flash19enable_sm80_to_sm89INS1_16FlashAttnFwdSm80INS1_25CollectiveMainloopFwdSm80ILi8ELi2ELb0EN4cute5tupleIJNS5_1CILi128EEENS7_ILi64EEENS7_ILi192EEEEEELi192ENS_10bfloat16_tEfNS_4arch4Sm80ELb0ELb0ELb0ELb0ELb1ELb0ELb1ELb1EEENS1_21CollectiveEpilogueFwdINS6_IJS8_SA_S9_EEENS6_IJNS7_ILi1EEESI_SI_EEESC_SE_Li256ELb0ELb1ELb1ELb0EEENS1_19SingleTileSchedulerILb0ELb1ELb1ELi128EEEEEEEEEvNT_6ParamsE)
        .other          _ZN7cutlass13device_kernelIN5flash19enable_sm80_to_sm89INS1_16FlashAttnFwdSm80INS1_25CollectiveMainloopFwdSm80ILi8ELi2ELb0EN4cute5tupleIJNS5_1CILi128EEENS7_ILi64EEENS7_ILi192EEEEEELi192ENS_10bfloat16_tEfNS_4arch4Sm80ELb0ELb0ELb0ELb0ELb1ELb0ELb1ELb1EEENS1_21CollectiveEpilogueFwdINS6_IJS8_SA_S9_EEENS6_IJNS7_ILi1EEESI_SI_EEESC_SE_Li256ELb0ELb1ELb1ELb0EEENS1_19SingleTileSchedulerILb0ELb1ELb1ELi128EEEEEEEEEvNT_6ParamsE,@"STO_CUDA_ENTRY STV_DEFAULT"
_ZN7cutlass13device_kernelIN5flash19enable_sm80_to_sm89INS1_16FlashAttnFwdSm80INS1_25CollectiveMainloopFwdSm80ILi8ELi2ELb0EN4cute5tupleIJNS5_1CILi128EEENS7_ILi64EEENS7_ILi192EEEEEELi192ENS_10bfloat16_tEfNS_4arch4Sm80ELb0ELb0ELb0ELb0ELb1ELb0ELb1ELb1EEENS1_21CollectiveEpilogueFwdINS6_IJS8_SA_S9_EEENS6_IJNS7_ILi1EEESI_SI_EEESC_SE_Li256ELb0ELb1ELb1ELb0EEENS1_19SingleTileSchedulerILb0ELb1ELb1ELi128EEEEEEEEEvNT_6ParamsE:
        /* <DEDUP_REMOVED lines=15> */
.L_x_4629:
[----:B--23--:R-:W-:Y:S01]  /*00f0*/  IMAD.MOV.U32 R2, RZ, RZ, c[0x0][0x550] ;  /* 0x00015400ff027624 */ /* 0x00cfe200078e00ff */
[----:B------:R-:W-:-:S04]  /*0100*/  MOV R197, R3 ;  /* 0x0000000300c57202 */ /* 0x000fc80000000f00 */
[----:B------:R-:W-:-:S13]  /*0110*/  ISETP.NE.AND P0, PT, R2, 0x1, PT ;  /* 0x000000010200780c */ /* 0x000fda0003f05270 */
[----:B------:R-:W-:-:S05]  /*0120*/  @P0 IMAD.HI.U32 R2, R3, c[0x0][0x554], RZ ;  /* 0x0001550003020a27 */ /* 0x000fca00078e00ff */
[----:B------:R-:W-:Y:S02]  /*0130*/  @P0 SHF.R.U32.HI R197, RZ, c[0x0][0x558], R2 ;  /* 0x00015600ffc50a19 */ /* 0x000fe40000011602 */
.L_x_4630:
        /* <DEDUP_REMOVED lines=20> */
[----:B------:R-:W-:-:S04]  /*0280*/  SHF.R.U32.HI R5, RZ, 0x10, R7 ;  /* 0x00000010ff057819 */ /* 0x000fc80000011607 */
[----:B------:R-:W-:-:S04]  /*0290*/  ISETP.NE.AND P0, PT, R5, RZ, PT ;  /* 0x000000ff0500720c */ /* 0x000fc80003f05270 */
[----:B------:R-:W-:-:S04]  /*02a0*/  SEL R5, R5, c[0x0][0x338], P0 ;  /* 0x0000ce0005057a07 */ /* 0x000fc80000000000 */
[-C--:B-1----:R-:W-:Y:S02]  /*02b0*/  IABS R9, R5.reuse ;  /* 0x0000000500097213 */ /* 0x082fe40000000000 */
[----:B------:R-:W-:Y:S02]  /*02c0*/  IADD3 R10, R144, -0x1, R5 ;  /* 0xffffffff900a7810 */ /* 0x000fe40007ffe005 */
[----:B------:R-:W1:Y:S01]  /*02d0*/  I2F.RP R11, R9 ;  /* 0x00000009000b7306 */ /* 0x000e620000209400 */
[-C--:B------:R-:W-:Y:S02]  /*02e0*/  IABS R2, R5.reuse ;  /* 0x0000000500027213 */ /* 0x080fe40000000000 */
[----:B------:R-:W-:Y:S02]  /*02f0*/  IABS R4, R10 ;  /* 0x0000000a00047213 */ /* 0x000fe40000000000 */
[----:B------:R-:W-:Y:S01]  /*0300*/  LOP3.LUT R10, R10, R5, RZ, 0x3c, !PT ;  /* 0x000000050a0a7212 */ /* 0x000fe200078e3cff */
[----:B------:R-:W-:-:S03]  /*0310*/  IMAD.MOV R2, RZ, RZ, -R2 ;  /* 0x000000ffff027224 */ /* 0x000fc600078e0a02 */
[----:B------:R-:W-:Y:S01]  /*0320*/  ISETP.GE.AND P1, PT, R10, RZ, PT ;  /* 0x000000ff0a00720c */ /* 0x000fe20003f26270 */
[----:B-1----:R-:W1:Y:S02]  /*0330*/  MUFU.RCP R12, R11 ;  /* 0x0000000b000c7308 */ /* 0x002e640000001000 */
[----:B-1----:R-:W-:-:S06]  /*0340*/  IADD3 R12, R12, 0xffffffe, RZ ;  /* 0x0ffffffe0c0c7810 */ /* 0x002fcc0007ffe0ff */
[----:B------:R-:W1:Y:S02]  /*0350*/  F2I.FTZ.U32.TRUNC.NTZ R13, R12 ;  /* 0x0000000c000d7305 */ /* 0x000e64000021f000 */
[----:B-1----:R-:W-:Y:S02]  /*0360*/  IMAD.MOV R8, RZ, RZ, -R13 ;  /* 0x000000ffff087224 */ /* 0x002fe400078e0a0d */
[----:B------:R-:W-:Y:S02]  /*0370*/  IMAD.MOV.U32 R12, RZ, RZ, RZ ;  /* 0x000000ffff0c7224 */ /* 0x000fe400078e00ff */
[----:B------:R-:W-:-:S04]  /*0380*/  IMAD R8, R8, R9, RZ ;  /* 0x0000000908087224 */ /* 0x000fc800078e02ff */
[----:B------:R-:W-:-:S06]  /*0390*/  IMAD.HI.U32 R8, R13, R8, R12 ;  /* 0x000000080d087227 */ /* 0x000fcc00078e000c */
        /* <DEDUP_REMOVED lines=10> */
.L_x_4631:
[----:B------:R-:W-:Y:S01]  /*0440*/  LOP3.LUT R2, R7, 0xffff, RZ, 0xc0, !PT ;  /* 0x0000ffff07027812 */ /* 0x000fe200078ec0ff */
[----:B------:R-:W-:Y:S01]  /*0450*/  IMAD.MOV.U32 R5, RZ, RZ, RZ ;  /* 0x000000ffff057224 */ /* 0x000fe200078e00ff */
[----:B------:R-:W-:Y:S01]  /*0460*/  PLOP3.LUT P2, PT, PT, PT, PT, 0x80, 0x0 ;  /* 0x000000000000781c */ /* 0x000fe20003f4f070 */
[----:B------:R-:W-:Y:S01]  /*0470*/  CS2R R112, SRZ ;  /* 0x0000000000707805 */ /* 0x000fe2000001ff00 */
[----:B------:R-:W-:Y:S01]  /*0480*/  CS2R R118, SRZ ;  /* 0x0000000000767805 */ /* 0x000fe2000001ff00 */
[----:B------:R-:W-:Y:S01]  /*0490*/  IMAD R189, R2, R11, RZ ;  /* 0x0000000b02bd7224 */ /* 0x000fe200078e02ff */
[----:B------:R-:W-:Y:S01]  /*04a0*/  CS2R R116, SRZ ;  /* 0x0000000000747805 */ /* 0x000fe2000001ff00 */
[----:B------:R-:W-:Y:S01]  /*04b0*/  IMAD.MOV.U32 R2, RZ, RZ, RZ ;  /* 0x000000ffff027224 */ /* 0x000fe200078e00ff */
        /* <DEDUP_REMOVED lines=56> */
[----:B------:R-:W-:Y:S01]  /*0840*/  ULDC UR5, c[0x0][0x2c4] ;  /* 0x0000b10000057ab9 */ /* 0x000fe20000000800 */
[----:B-1----:R-:W1:Y:S01]  /*0850*/  S2R R9, SR_CTAID.X ;  /* 0x0000000000097919 */ /* 0x002e620000002500 */
[----:B------:R-:W-:Y:S01]  /*0860*/  LEA.HI R4, R11, R6, RZ, 0x3 ;  /* 0x000000060b047211 */ /* 0x000fe200078f18ff */
[----:B------:R-:W-:Y:S01]  /*0870*/  IMAD.WIDE.U32 R14, R197, c[0x0][0x1b8], RZ ;  /* 0x00006e00c50e7a25 */ /* 0x000fe200078e00ff */
[----:B------:R-:W-:Y:S01]  /*0880*/  ISETP.NE.AND P0, PT, R2, 0x1, PT ;  /* 0x000000010200780c */ /* 0x000fe20003f05270 */
[----:B------:R-:W-:Y:S01]  /*0890*/  ULDC UR4, c[0x0][0x168] ;  /* 0x00005a0000047ab9 */ /* 0x000fe20000000800 */
[----:B------:R-:W-:Y:S01]  /*08a0*/  LOP3.LUT R5, R4, 0xfffffff8, RZ, 0xc0, !PT ;  /* 0xfffffff804057812 */ /* 0x000fe200078ec0ff */
[----:B------:R-:W-:Y:S01]  /*08b0*/  UIMAD UR4, UR5, UR4, URZ ;  /* 0x00000004050472a4 */ /* 0x000fe2000f8e023f */
[----:B------:R-:W-:Y:S01]  /*08c0*/  SHF.R.S32.HI R4, RZ, 0x3, R4 ;  /* 0x00000003ff047819 */ /* 0x000fe20000011404 */
[----:B------:R-:W-:Y:S01]  /*08d0*/  BSSY B0, `(.L_x_4633) ;  /* 0x0000048000007945 */ /* 0x000fe20003800000 */
[----:B------:R-:W-:Y:S01]  /*08e0*/  SHF.R.S32.HI R2, RZ, 0x1f, R197 ;  /* 0x0000001fff027819 */ /* 0x000fe200000114c5 */
[----:B------:R-:W-:Y:S01]  /*08f0*/  IMAD.IADD R8, R6, 0x1, -R5 ;  /* 0x0000000106087824 */ /* 0x000fe200078e0a05 */
[----:B------:R-:W-:Y:S01]  /*0900*/  SHF.R.S32.HI R5, RZ, 0x1f, R0 ;  /* 0x0000001fff057819 */ /* 0x000fe20000011400 */
[----:B------:R-:W-:-:S02]  /*0910*/  IMAD.SHL.U32 R194, R4, 0x40, RZ ;  /* 0x0000004004c27824 */ /* 0x000fc400078e00ff */
[----:B------:R-:W-:Y:S02]  /*0920*/  IMAD R195, R8, 0x20, R4 ;  /* 0x0000002008c37824 */ /* 0x000fe400078e0204 */
[----:B------:R-:W-:Y:S01]  /*0930*/  IMAD R2, R2, c[0x0][0x1b8], RZ ;  /* 0x00006e0002027a24 */ /* 0x000fe200078e02ff */
[----:B------:R-:W-:Y:S01]  /*0940*/  LOP3.LUT R194, R194, 0x1c0, RZ, 0xc0, !PT ;  /* 0x000001c0c2c27812 */ /* 0x000fe200078ec0ff */
[----:B------:R-:W-:Y:S02]  /*0950*/  IMAD R5, R5, c[0x0][0x1c0], RZ ;  /* 0x0000700005057a24 */ /* 0x000fe400078e02ff */
[----:B------:R-:W-:Y:S02]  /*0960*/  IMAD R7, R197, c[0x0][0x1bc], R2 ;  /* 0x00006f00c5077a24 */ /* 0x000fe400078e0202 */
[----:B------:R-:W-:Y:S02]  /*0970*/  IMAD R5, R0, c[0x0][0x1c4], R5 ;  /* 0x0000710000057a24 */ /* 0x000fe400078e0205 */
[C---:B-1----:R-:W-:Y:S01]  /*0980*/  IMAD R13, R9.reuse, 0x80, R195 ;  /* 0x00000080090d7824 */ /* 0x042fe200078e02c3 */
[----:B------:R-:W-:Y:S01]  /*0990*/  LEA R9, R9, R4, 0x7 ;  /* 0x0000000409097211 */ /* 0x000fe200078e38ff */
[----:B------:R-:W-:-:S02]  /*09a0*/  IMAD.IADD R15, R15, 0x1, R7 ;  /* 0x000000010f0f7824 */ /* 0x000fc400078e0207 */
[----:B------:R-:W-:Y:S01]  /*09b0*/  @P0 IMAD.HI.U32 R2, R13, c[0x0][0x2c8], RZ ;  /* 0x0000b2000d020a27 */ /* 0x000fe200078e00ff */
[----:B------:R-:W-:-:S03]  /*09c0*/  ISETP.GE.AND P1, PT, R9, UR4, PT ;  /* 0x0000000409007c0c */ /* 0x000fc6000bf26270 */
[----:B------:R-:W-:Y:S01]  /*09d0*/  IMAD.MOV.U32 R10, RZ, RZ, R13 ;  /* 0x000000ffff0a7224 */ /* 0x000fe200078e000d */
[----:B------:R-:W-:Y:S01]  /*09e0*/  @P0 SHF.R.U32.HI R10, RZ, c[0x0][0x2cc], R2 ;  /* 0x0000b300ff0a0a19 */ /* 0x000fe20000011602 */
[----:B------:R-:W-:-:S03]  /*09f0*/  IMAD.WIDE.U32 R14, R0, c[0x0][0x1c0], R14 ;  /* 0x00007000000e7a25 */ /* 0x000fc600078e000e */
[--C-:B------:R-:W-:Y:S01]  /*0a00*/  SHF.R.S32.HI R7, RZ, 0x1f, R10.reuse ;  /* 0x0000001fff077819 */ /* 0x100fe2000001140a */
[----:B------:R-:W-:Y:S02]  /*0a10*/  IMAD.MOV R2, RZ, RZ, -R10 ;  /* 0x000000ffff027224 */ /* 0x000fe400078e0a0a */
[----:B------:R-:W-:Y:S02]  /*0a20*/  IMAD.IADD R15, R15, 0x1, R5 ;  /* 0x000000010f0f7824 */ /* 0x000fe400078e0205 */
[----:B------:R-:W-:Y:S02]  /*0a30*/  IMAD R7, R7, c[0x0][0x1b0], RZ ;  /* 0x00006c0007077a24 */ /* 0x000fe400078e02ff */
[----:B------:R-:W-:Y:S02]  /*0a40*/  IMAD R2, R2, c[0x0][0x2c4], R13 ;  /* 0x0000b10002027a24 */ /* 0x000fe400078e020d */
[----:B------:R-:W-:-:S03]  /*0a50*/  IMAD.WIDE.U32 R14, R10, c[0x0][0x1b0], R14 ;  /* 0x00006c000a0e7a25 */ /* 0x000fc600078e000e */
[----:B------:R-:W-:Y:S01]  /*0a60*/  SHF.R.S32.HI R5, RZ, 0x1f, R2 ;  /* 0x0000001fff057819 */ /* 0x000fe20000011402 */
[----:B------:R-:W-:Y:S01]  /*0a70*/  IMAD R7, R10, c[0x0][0x1b4], R7 ;  /* 0x00006d000a077a24 */ /* 0x000fe200078e0207 */
[-C--:B------:R-:W-:Y:S01]  /*0a80*/  LEA.HI R10, R11, R6.reuse, RZ, 0x4 ;  /* 0x000000060b0a7211 */ /* 0x080fe200078f20ff */
[----:B------:R-:W-:Y:S02]  /*0a90*/  IMAD.SHL.U32 R149, R8, 0x8, RZ ;  /* 0x0000000808957824 */ /* 0x000fe400078e00ff */
[----:B------:R-:W-:Y:S01]  /*0aa0*/  IMAD R5, R5, c[0x0][0x1a8], RZ ;  /* 0x00006a0005057a24 */ /* 0x000fe200078e02ff */
[----:B------:R-:W-:Y:S02]  /*0ab0*/  IADD3 R15, R15, R7, RZ ;  /* 0x000000070f0f7210 */ /* 0x000fe40007ffe0ff */
[----:B------:R-:W-:Y:S01]  /*0ac0*/  SHF.R.U32.HI R7, RZ, 0x3, R194 ;  /* 0x00000003ff077819 */ /* 0x000fe200000116c2 */
[----:B------:R-:W-:Y:S01]  /*0ad0*/  IMAD R5, R2, c[0x0][0x1ac], R5 ;  /* 0x00006b0002057a24 */ /* 0x000fe200078e0205 */
[----:B------:R-:W-:Y:S01]  /*0ae0*/  LOP3.LUT R194, R194, 0x38, R149, 0xf8, !PT ;  /* 0x00000038c2c27812 */ /* 0x000fe200078ef895 */
[----:B------:R-:W-:Y:S01]  /*0af0*/  IMAD.WIDE.U32 R12, R2, c[0x0][0x1a8], R14 ;  /* 0x00006a00020c7a25 */ /* 0x000fe200078e000e */
[----:B------:R-:W-:-:S02]  /*0b00*/  LEA.HI R15, R11, R6, RZ, 0x6 ;  /* 0x000000060b0f7211 */ /* 0x000fc400078f30ff */
[----:B------:R-:W-:Y:S01]  /*0b10*/  LOP3.LUT R194, R194, R7, RZ, 0x3c, !PT ;  /* 0x00000007c2c27212 */ /* 0x000fe200078e3cff */
[----:B------:R-:W-:Y:S01]  /*0b20*/  IMAD.IADD R5, R13, 0x1, R5 ;  /* 0x000000010d057824 */ /* 0x000fe200078e0205 */
[C---:B------:R-:W-:Y:S01]  /*0b30*/  LEA R14, P0, R12.reuse, c[0x0][0x160], 0x1 ;  /* 0x000058000c0e7a11 */ /* 0x040fe200078008ff */
[----:B------:R-:W-:Y:S01]  /*0b40*/  IMAD.SHL.U32 R15, R15, 0x8, RZ ;  /* 0x000000080f0f7824 */ /* 0x000fe200078e00ff */
[C---:B------:R-:W-:Y:S02]  /*0b50*/  IADD3 R13, R149.reuse, 0x40, RZ ;  /* 0x00000040950d7810 */ /* 0x040fe40007ffe0ff */
[----:B------:R-:W-:Y:S01]  /*0b60*/  LEA.HI.X R2, R12, c[0x0][0x164], R5, 0x1, P0 ;  /* 0x000059000c027a11 */ /* 0x000fe200000f0c05 */
[----:B------:R2:W1:Y:S01]  /*0b70*/  SHFL.IDX PT, R16, R14, RZ, 0x181f ;  /* 0x00181fff0e107589 */ /* 0x00046200000e0000 */
[----:B------:R-:W-:Y:S02]  /*0b80*/  LOP3.LUT R5, R10, 0xfffffff0, RZ, 0xc0, !PT ;  /* 0xfffffff00a057812 */ /* 0x000fe400078ec0ff */
[C---:B------:R-:W-:Y:S01]  /*0b90*/  IADD3 R12, R149.reuse, 0x80, RZ ;  /* 0x00000080950c7810 */ /* 0x040fe20007ffe0ff */
[----:B------:R2:W3:Y:S01]  /*0ba0*/  SHFL.IDX PT, R17, R2, RZ, 0x181f ;  /* 0x00181fff02117589 */ /* 0x0004e200000e0000 */
[----:B------:R-:W-:Y:S01]  /*0bb0*/  LOP3.LUT P0, RZ, R8, 0x2, RZ, 0xc0, !PT ;  /* 0x0000000208ff7812 */ /* 0x000fe2000780c0ff */
[----:B------:R-:W-:Y:S01]  /*0bc0*/  IMAD.IADD R18, R6, 0x1, -R5 ;  /* 0x0000000106127824 */ /* 0x000fe200078e0a05 */
[----:B------:R-:W-:-:S02]  /*0bd0*/  ISETP.GE.AND P5, PT, R149, c[0x0][0x198], PT ;  /* 0x0000660095007a0c */ /* 0x000fc40003fa6270 */
[----:B------:R-:W-:Y:S02]  /*0be0*/  ISETP.GE.AND P4, PT, R13, c[0x0][0x198], PT ;  /* 0x000066000d007a0c */ /* 0x000fe40003f86270 */
[----:B------:R-:W-:Y:S02]  /*0bf0*/  SHF.R.S32.HI R7, RZ, 0x1f, R18 ;  /* 0x0000001fff077819 */ /* 0x000fe40000011412 */
[----:B------:R-:W-:Y:S02]  /*0c00*/  ISETP.GE.AND P3, PT, R12, c[0x0][0x198], PT ;  /* 0x000066000c007a0c */ /* 0x000fe40003f66270 */
[----:B------:R-:W-:Y:S02]  /*0c10*/  LEA.HI R7, R7, R18, RZ, 0x3 ;  /* 0x0000001207077211 */ /* 0x000fe400078f18ff */
[----:B------:R-:W-:Y:S02]  /*0c20*/  LOP3.LUT R194, R194, 0xfffffe00, R15, 0xf8, !PT ;  /* 0xfffffe00c2c27812 */ /* 0x000fe400078ef80f */
[----:B------:R-:W-:-:S05]  /*0c30*/  LOP3.LUT R5, R7, 0xfffffff8, RZ, 0xc0, !PT ;  /* 0xfffffff807057812 */ /* 0x000fca00078ec0ff */
        /* <DEDUP_REMOVED lines=17> */
.L_x_4634:
[----:B-123--:R-:W-:Y:S05]  /*0d50*/  BSYNC B0 ;  /* 0x0000000000007941 */ /* 0x00efea0003800000 */
.L_x_4633:
        /* <DEDUP_REMOVED lines=20> */
.L_x_4636:
[----:B------:R-:W-:Y:S05]  /*0ea0*/  BSYNC B0 ;  /* 0x0000000000007941 */ /* 0x000fea0003800000 */
.L_x_4635:
        /* <DEDUP_REMOVED lines=20> */
.L_x_4638:
[----:B------:R-:W-:Y:S05]  /*0ff0*/  BSYNC B0 ;  /* 0x0000000000007941 */ /* 0x000fea0003800000 */
.L_x_4637:
[----:B------:R-:W-:Y:S01]  /*1000*/  IMAD.MOV.U32 R190, RZ, RZ, c[0x0][0x2b8] ;  /* 0x0000ae00ffbe7624 */ /* 0x000fe200078e00ff */
[----:B------:R-:W-:Y:S01]  /*1010*/  IADD3 R0, R144, -0x1, RZ ;  /* 0xffffffff90007810 */ /* 0x000fe20007ffe0ff */
[----:B------:R-:W-:Y:S01]  /*1020*/  SHFL.IDX PT, R24, R14, 0x3, 0x181f ;  /* 0x00781f000e187f89 */ /* 0x000fe200000e0000 */
        /* <DEDUP_REMOVED lines=10> */
[----:B---34-:R-:W-:Y:S02]  /*10d0*/  SHF.R.S32.HI R19, RZ, 0x1f, R12 ;  /* 0x0000001fff137819 */ /* 0x018fe4000001140c */
[----:B------:R-:W-:Y:S01]  /*10e0*/  LEA.HI R134, R134, R13, RZ, 0x3 ;  /* 0x0000000d86867211 */ /* 0x000fe200078f18ff */
[----:B------:R-:W-:Y:S01]  /*10f0*/  IMAD.MOV.U32 R15, RZ, RZ, R193 ;  /* 0x000000ffff0f7224 */ /* 0x000fe200078e00c1 */
[----:B------:R-:W-:Y:S02]  /*1100*/  SHF.R.S32.HI R17, RZ, 0x1f, R202 ;  /* 0x0000001fff117819 */ /* 0x000fe400000114ca */
[----:B------:R-:W-:Y:S02]  /*1110*/  LOP3.LUT R134, R134, 0xfffffff8, RZ, 0xc0, !PT ;  /* 0xfffffff886867812 */ /* 0x000fe400078ec0ff */
[----:B------:R-:W-:Y:S01]  /*1120*/  ISETP.GT.OR P2, PT, R195, 0x3f, P2 ;  /* 0x0000003fc300780c */ /* 0x000fe20001744670 */
[----:B------:R-:W-:-:S04]  /*1130*/  IMAD R17, R17, c[0x0][0x2b0], RZ ;  /* 0x0000ac0011117a24 */ /* 0x000fc800078e02ff */
[----:B------:R-:W-:Y:S01]  /*1140*/  IMAD R17, R202, c[0x0][0x2b4], R17 ;  /* 0x0000ad00ca117a24 */ /* 0x000fe200078e0211 */
[----:B-12---:R-:W-:Y:S01]  /*1150*/  P2R R2, PR, RZ, 0x40 ;  /* 0x00000040ff027803 */ /* 0x006fe20000000000 */
[----:B------:R-:W-:-:S04]  /*1160*/  @!P1 IMAD.WIDE R22, R149, 0x2, R24 ;  /* 0x0000000295169825 */ /* 0x000fc800078e0218 */
[----:B------:R-:W-:Y:S01]  /*1170*/  @P6 IMAD.HI.U32 R2, R193, c[0x0][0x2bc], RZ ;  /* 0x0000af00c1026a27 */ /* 0x000fe200078e00ff */
[----:B------:R-:W-:Y:S01]  /*1180*/  @!PT LDS RZ, [RZ] ;  /* 0x00000000fffff984 */ /* 0x000fe20000000800 */
[----:B------:R1:W-:Y:S03]  /*1190*/  @!P1 LDGSTS.E.BYPASS.LTC128B.128 [R9+0x1b100], [R22.64], !P5 ;  /* 0x1b10000016099fae */ /* 0x0003e6000e901d46 */
[----:B------:R-:W-:Y:S01]  /*11a0*/  IMAD.WIDE.U32 R202, R202, c[0x0][0x2b0], RZ ;  /* 0x0000ac00caca7a25 */ /* 0x000fe200078e00ff */
[----:B------:R-:W-:Y:S02]  /*11b0*/  @P6 SHF.R.U32.HI R15, RZ, c[0x0][0x2c0], R2 ;  /* 0x0000b000ff0f6a19 */ /* 0x000fe40000011602 */
[----:B------:R-:W-:Y:S01]  /*11c0*/  LEA.HI R2, R19, R12, RZ, 0x3 ;  /* 0x0000000c13027211 */ /* 0x000fe200078f18ff */
[----:B------:R-:W-:-:S03]  /*11d0*/  @!P1 IMAD.WIDE R18, R134, 0x2, R24 ;  /* 0x0000000286129825 */ /* 0x000fc600078e0218 */
[----:B------:R-:W-:Y:S01]  /*11e0*/  LOP3.LUT R2, R2, 0xfffffff8, RZ, 0xc0, !PT ;  /* 0xfffffff802027812 */ /* 0x000fe200078ec0ff */
[----:B------:R-:W-:Y:S01]  /*11f0*/  IMAD.IADD R188, R203, 0x1, R17 ;  /* 0x00000001cbbc7824 */ /* 0x000fe200078e0211 */
[----:B------:R2:W-:Y:S01]  /*1200*/  @!P1 LDGSTS.E.BYPASS.LTC128B.128 [R9+0x1f100], [R18.64], !P4 ;  /* 0x1f10000012099fae */ /* 0x0005e2000e101d46 */
[C---:B------:R-:W-:Y:S02]  /*1210*/  @!P2 IADD3 R17, P5, R15.reuse, R202, RZ ;  /* 0x000000ca0f11a210 */ /* 0x040fe40007fbe0ff */
[----:B------:R-:W-:Y:S02]  /*1220*/  @!P1 IMAD.WIDE R24, R2, 0x2, R24 ;  /* 0x0000000202189825 */ /* 0x000fe400078e0218 */
[----:B------:R-:W-:Y:S02]  /*1230*/  @!P2 LEA.HI.X.SX32 R14, R15, R188, 0x1, P5 ;  /* 0x000000bc0f0ea211 */ /* 0x000fe400028f0eff */
[C---:B------:R-:W-:Y:S01]  /*1240*/  @!P2 LEA R20, P4, R17.reuse, c[0x0][0x2a0], 0x2 ;  /* 0x0000a8001114aa11 */ /* 0x040fe200078810ff */
[----:B------:R3:W-:Y:S03]  /*1250*/  @!P1 LDGSTS.E.BYPASS.LTC128B.128 [R9+0x23100], [R24.64], !P3 ;  /* 0x2310000018099fae */ /* 0x0007e6000d901d46 */
[----:B------:R-:W-:Y:S01]  /*1260*/  @!P2 LEA.HI.X R21, R17, c[0x0][0x2a4], R14, 0x2, P4 ;  /* 0x0000a9001115aa11 */ /* 0x000fe200020f140e */
[----:B------:R-:W0:Y:S04]  /*1270*/  LDGDEPBAR ;  /* 0x00000000000079af */ /* 0x000e280000000000 */
[----:B------:R-:W-:Y:S06]  /*1280*/  BAR.SYNC.DEFER_BLOCKING 0x0 ;  /* 0x0000000000007b1d */ /* 0x000fec0000010000 */
[----:B------:R4:W3:Y:S01]  /*1290*/  @!P2 LDG.E R192, [R20.64] ;  /* 0x0000000614c0a981 */ /* 0x0008e2000c1e1900 */
[----:B------:R-:W-:Y:S01]  /*12a0*/  IMAD.MOV R14, RZ, RZ, -R15 ;  /* 0x000000ffff0e7224 */ /* 0x000fe200078e0a0f */
[----:B------:R-:W-:Y:S01]  /*12b0*/  ISETP.GE.AND P5, PT, R149, c[0x0][0x1d4], PT ;  /* 0x0000750095007a0c */ /* 0x000fe20003fa6270 */
[----:B------:R-:W-:Y:S01]  /*12c0*/  IMAD.WIDE.U32 R200, R197, c[0x0][0x1e8], RZ ;  /* 0x00007a00c5c87a25 */ /* 0x000fe200078e00ff */
[----:B------:R-:W-:-:S02]  /*12d0*/  ISETP.GE.AND P4, PT, R13, c[0x0][0x1d4], PT ;  /* 0x000075000d007a0c */ /* 0x000fc40003f86270 */
[----:B------:R-:W-:Y:S01]  /*12e0*/  ISETP.GE.AND P6, PT, R12, c[0x0][0x1d4], PT ;  /* 0x000075000c007a0c */ /* 0x000fe20003fc6270 */
[----:B------:R-:W-:Y:S01]  /*12f0*/  IMAD R193, R14, c[0x0][0x2b8], R193 ;  /* 0x0000ae000ec17a24 */ /* 0x000fe200078e02c1 */
[----:B------:R-:W-:Y:S01]  /*1300*/  SHF.R.S32.HI R14, RZ, 0x1f, R197 ;  /* 0x0000001fff0e7819 */ /* 0x000fe200000114c5 */
[----:B------:R-:W-:Y:S01]  /*1310*/  IMAD.WIDE.U32 R198, R197, c[0x0][0x210], RZ ;  /* 0x00008400c5c67a25 */ /* 0x000fe200078e00ff */
[----:B------:R-:W-:Y:S02]  /*1320*/  ISETP.GE.AND P3, PT, R149, c[0x0][0x1d4], PT ;  /* 0x0000750095007a0c */ /* 0x000fe40003f66270 */
[----:B------:R-:W-:Y:S01]  /*1330*/  SHF.R.S32.HI R26, RZ, 0x1f, R193 ;  /* 0x0000001fff1a7819 */ /* 0x000fe200000114c1 */
[----:B--2---:R-:W-:Y:S01]  /*1340*/  IMAD.WIDE.U32 R18, R193, c[0x0][0x1e0], RZ ;  /* 0x00007800c1127a25 */ /* 0x004fe200078e00ff */
[----:B------:R-:W-:Y:S02]  /*1350*/  SHF.R.S32.HI R146, RZ, 0x1f, R149 ;  /* 0x0000001fff927819 */ /* 0x000fe40000011495 */
[----:B------:R-:W-:Y:S01]  /*1360*/  SEL R147, RZ, 0x10, P6 ;  /* 0x00000010ff937807 */ /* 0x000fe20003000000 */
[----:B-1----:R-:W-:Y:S01]  /*1370*/  IMAD R22, R26, c[0x0][0x1e0], RZ ;  /* 0x000078001a167a24 */ /* 0x002fe200078e02ff */
[----:B------:R-:W-:Y:S01]  /*1380*/  IADD3 R191, R9, 0x100, RZ ;  /* 0x0000010009bf7810 */ /* 0x000fe20007ffe0ff */
[----:B------:R-:W-:Y:S01]  /*1390*/  IMAD R16, R14, c[0x0][0x1e8], RZ ;  /* 0x00007a000e107a24 */ /* 0x000fe200078e02ff */
[----:B------:R-:W-:Y:S01]  /*13a0*/  SHF.R.S32.HI R145, RZ, 0x1f, R134 ;  /* 0x0000001fff917819 */ /* 0x000fe20000011486 */
[----:B------:R-:W-:Y:S01]  /*13b0*/  IMAD R22, R193, c[0x0][0x1e4], R22 ;  /* 0x00007900c1167a24 */ /* 0x000fe200078e0216 */
[----:B------:R-:W-:Y:S01]  /*13c0*/  SHF.R.S32.HI R133, RZ, 0x1f, R2 ;  /* 0x0000001fff857819 */ /* 0x000fe20000011402 */
[----:B------:R-:W-:-:S02]  /*13d0*/  IMAD R187, R197, c[0x0][0x1ec], R16 ;  /* 0x00007b00c5bb7a24 */ /* 0x000fc400078e0210 */
[----:B------:R-:W-:Y:S02]  /*13e0*/  IMAD.IADD R23, R19, 0x1, R22 ;  /* 0x0000000113177824 */ /* 0x000fe400078e0216 */
[----:B------:R-:W-:Y:S02]  /*13f0*/  IMAD.MOV.U32 R22, RZ, RZ, R18 ;  /* 0x000000ffff167224 */ /* 0x000fe400078e0012 */
[----:B------:R-:W-:Y:S02]  /*1400*/  IMAD.IADD R187, R201, 0x1, R187 ;  /* 0x00000001c9bb7824 */ /* 0x000fe400078e02bb */
[----:B------:R-:W-:Y:S02]  /*1410*/  IMAD R26, R26, c[0x0][0x208], RZ ;  /* 0x000082001a1a7a24 */ /* 0x000fe400078e02ff */
[----:B----4-:R-:W-:-:S04]  /*1420*/  IMAD.WIDE.U32 R20, R193, c[0x0][0x208], RZ ;  /* 0x00008200c1147a25 */ /* 0x010fc800078e00ff */
[----:B------:R-:W-:Y:S02]  /*1430*/  IMAD R26, R193, c[0x0][0x20c], R26 ;  /* 0x00008300c11a7a24 */ /* 0x000fe400078e021a */
[----:B------:R-:W-:Y:S02]  /*1440*/  IMAD R14, R14, c[0x0][0x210], RZ ;  /* 0x000084000e0e7a24 */ /* 0x000fe400078e02ff */
[----:B------:R-:W-:Y:S02]  /*1450*/  IMAD.IADD R27, R21, 0x1, R26 ;  /* 0x00000001151b7824 */ /* 0x000fe400078e021a */
[----:B------:R-:W-:Y:S02]  /*1460*/  IMAD.MOV.U32 R26, RZ, RZ, R20 ;  /* 0x000000ffff1a7224 */ /* 0x000fe400078e0014 */
[----:B------:R-:W-:Y:S02]  /*1470*/  IMAD R3, R0, -0x40, R3 ;  /* 0xffffffc000037824 */ /* 0x000fe400078e0203 */
[----:B------:R-:W-:-:S04]  /*1480*/  IMAD.WIDE R204, R149, 0x2, RZ ;  /* 0x0000000295cc7825 */ /* 0x000fc800078e02ff */
[----:B------:R-:W-:Y:S01]  /*1490*/  IMAD.MOV.U32 R181, RZ, RZ, 0x10 ;  /* 0x00000010ffb57424 */ /* 0x000fe200078e00ff */
[----:B---3--:R-:W-:Y:S01]  /*14a0*/  SHF.R.S32.HI R17, RZ, 0x1f, R192 ;  /* 0x0000001fff117819 */ /* 0x008fe200000114c0 */
[----:B------:R-:W-:-:S04]  /*14b0*/  IMAD.WIDE.U32 R22, R192, c[0x0][0x1f0], R22 ;  /* 0x00007c00c0167a25 */ /* 0x000fc800078e0016 */
[C---:B------:R-:W-:Y:S02]  /*14c0*/  IMAD R15, R17.reuse, c[0x0][0x1f0], RZ ;  /* 0x00007c00110f7a24 */ /* 0x040fe400078e02ff */
[----:B------:R-:W-:Y:S02]  /*14d0*/  IMAD R17, R17, c[0x0][0x218], RZ ;  /* 0x0000860011117a24 */ /* 0x000fe400078e02ff */
[----:B------:R-:W-:Y:S01]  /*14e0*/  IMAD R18, R192, c[0x0][0x1f4], R15 ;  /* 0x00007d00c0127a24 */ /* 0x000fe200078e020f */
[----:B------:R-:W-:Y:S01]  /*14f0*/  IADD3 R15, P1, R200, R22, RZ ;  /* 0x00000016c80f7210 */ /* 0x000fe20007f3e0ff */
[----:B------:R-:W-:-:S03]  /*1500*/  IMAD.WIDE.U32 R26, R192, c[0x0][0x218], R26 ;  /* 0x00008600c01a7a25 */ /* 0x000fc600078e001a */
[----:B------:R-:W-:Y:S01]  /*1510*/  IADD3.X R18, R187, R23, R18, P1, !PT ;  /* 0x00000017bb127210 */ /* 0x000fe20000ffe412 */
[----:B------:R-:W-:Y:S01]  /*1520*/  IMAD R17, R192, c[0x0][0x21c], R17 ;  /* 0x00008700c0117a24 */ /* 0x000fe200078e0211 */
[----:B------:R-:W-:-:S04]  /*1530*/  LEA R24, P1, R15, c[0x0][0x1c8], 0x1 ;  /* 0x000072000f187a11 */ /* 0x000fc800078208ff */
[----:B------:R-:W-:Y:S01]  /*1540*/  LEA.HI.X R18, R15, c[0x0][0x1cc], R18, 0x1, P1 ;  /* 0x000073000f127a11 */ /* 0x000fe200008f0c12 */
[----:B------:R-:W-:Y:S01]  /*1550*/  IMAD R15, R197, c[0x0][0x214], R14 ;  /* 0x00008500c50f7a24 */ /* 0x000fe200078e020e */
[----:B------:R-:W-:Y:S01]  /*1560*/  SHFL.IDX PT, R22, R24, RZ, 0x181f ;  /* 0x00181fff18167589 */ /* 0x000fe200000e0000 */
[----:B------:R-:W-:Y:S02]  /*1570*/  IMAD.IADD R14, R3, 0x1, -R4 ;  /* 0x00000001030e7824 */ /* 0x000fe400078e0a04 */
[----:B------:R-:W-:Y:S01]  /*1580*/  IMAD.IADD R186, R199, 0x1, R15 ;  /* 0x00000001c7ba7824 */ /* 0x000fe200078e020f */
[----:B------:R-:W1:Y:S01]  /*1590*/  SHFL.IDX PT, R23, R18, RZ, 0x181f ;  /* 0x00181fff12177589 */ /* 0x000e6200000e0000 */
[----:B------:R-:W-:Y:S02]  /*15a0*/  IADD3 R15, P1, R198, R26, RZ ;  /* 0x0000001ac60f7210 */ /* 0x000fe40007f3e0ff */
[----:B------:R-:W-:Y:S01]  /*15b0*/  ISETP.GE.AND P2, PT, R14, 0x1, PT ;  /* 0x000000010e00780c */ /* 0x000fe20003f46270 */
[----:B------:R-:W-:Y:S01]  /*15c0*/  SHFL.IDX PT, R20, R24, 0x1, 0x181f ;  /* 0x00381f0018147f89 */ /* 0x000fe200000e0000 */
[----:B------:R-:W-:-:S02]  /*15d0*/  IADD3.X R26, R186, R27, R17, P1, !PT ;  /* 0x0000001bba1a7210 */ /* 0x000fc40000ffe411 */
[C---:B------:R-:W-:Y:S01]  /*15e0*/  LEA R16, P1, R15.reuse, c[0x0][0x1f8], 0x1 ;  /* 0x00007e000f107a11 */ /* 0x040fe200078208ff */
[----:B------:R-:W2:Y:S03]  /*15f0*/  SHFL.IDX PT, R21, R18, 0x1, 0x181f ;  /* 0x00381f0012157f89 */ /* 0x000ea600000e0000 */
[----:B------:R-:W-:Y:S01]  /*1600*/  LEA.HI.X R15, R15, c[0x0][0x1fc], R26, 0x1, P1 ;  /* 0x00007f000f0f7a11 */ /* 0x000fe200008f0c1a */
[----:B------:R-:W3:Y:S01]  /*1610*/  SHFL.IDX PT, R17, R16, RZ, 0x181f ;  /* 0x00181fff10117589 */ /* 0x000ee200000e0000 */
[----:B------:R-:W-:-:S03]  /*1620*/  ISETP.GT.AND P1, PT, R14, 0x20, PT ;  /* 0x000000200e00780c */ /* 0x000fc60003f24270 */
        /* <DEDUP_REMOVED lines=65> */
[----:B------:R-:W-:Y:S02]  /*1a40*/  SHF.L.U64.HI R18, R149, 0x1, R146 ;  /* 0x0000000195127819 */ /* 0x000fe40000010292 */
[----:B------:R-:W-:Y:S01]  /*1a50*/  IADD3 R21, -R147, 0x10, RZ ;  /* 0x0000001093157810 */ /* 0x000fe20007ffe1ff */
[----:B------:R-:W-:-:S03]  /*1a60*/  IMAD R193, R0, c[0x0][0x2b8], R193 ;  /* 0x0000ae0000c17a24 */ /* 0x000fc600078e02c1 */
[----:B------:R-:W-:Y:S01]  /*1a70*/  LOP3.LUT R21, R21, 0xf, RZ, 0xc0, !PT ;  /* 0x0000000f15157812 */ /* 0x000fe200078ec0ff */
[----:B------:R-:W-:Y:S01]  /*1a80*/  IMAD.WIDE.U32 R12, R193, c[0x0][0x1e0], RZ ;  /* 0x00007800c10c7a25 */ /* 0x000fe200078e00ff */
[----:B------:R-:W-:-:S03]  /*1a90*/  SHF.R.S32.HI R0, RZ, 0x1f, R193 ;  /* 0x0000001fff007819 */ /* 0x000fc600000114c1 */
[----:B------:R-:W-:Y:S02]  /*1aa0*/  IMAD.MOV.U32 R16, RZ, RZ, R12 ;  /* 0x000000ffff107224 */ /* 0x000fe400078e000c */
[----:B------:R-:W-:-:S04]  /*1ab0*/  IMAD R0, R0, c[0x0][0x1e0], RZ ;  /* 0x0000780000007a24 */ /* 0x000fc800078e02ff */
[----:B------:R-:W-:-:S04]  /*1ac0*/  IMAD R0, R193, c[0x0][0x1e4], R0 ;  /* 0x00007900c1007a24 */ /* 0x000fc800078e0200 */
[----:B------:R-:W-:Y:S01]  /*1ad0*/  IMAD.IADD R17, R13, 0x1, R0 ;  /* 0x000000010d117824 */ /* 0x000fe200078e0200 */
[----:B--2---:R-:W-:-:S03]  /*1ae0*/  SHF.R.S32.HI R0, RZ, 0x1f, R192 ;  /* 0x0000001fff007819 */ /* 0x004fc600000114c0 */
[----:B------:R-:W-:Y:S01]  /*1af0*/  IMAD.WIDE.U32 R14, R192, c[0x0][0x1f0], R16 ;  /* 0x00007c00c00e7a25 */ /* 0x000fe200078e0010 */
[----:B------:R-:W-:-:S03]  /*1b00*/  SEL R16, RZ, 0x10, P5 ;  /* 0x00000010ff107807 */ /* 0x000fc60002800000 */
[----:B------:R-:W-:Y:S01]  /*1b10*/  IMAD R13, R0, c[0x0][0x1f0], RZ ;  /* 0x00007c00000d7a24 */ /* 0x000fe200078e02ff */
[----:B------:R-:W-:Y:S01]  /*1b20*/  IADD3 R0, P1, R200, R14, RZ ;  /* 0x0000000ec8007210 */ /* 0x000fe20007f3e0ff */
[----:B------:R-:W-:Y:S01]  /*1b30*/  IMAD.SHL.U32 R17, R149, 0x2, RZ ;  /* 0x0000000295117824 */ /* 0x000fe200078e00ff */
[----:B------:R-:W-:Y:S01]  /*1b40*/  IADD3 R28, -R16, 0x10, RZ ;  /* 0x00000010101c7810 */ /* 0x000fe20007ffe1ff */
[----:B------:R-:W-:Y:S01]  /*1b50*/  IMAD R12, R192, c[0x0][0x1f4], R13 ;  /* 0x00007d00c00c7a24 */ /* 0x000fe200078e020d */
[----:B------:R-:W-:Y:S01]  /*1b60*/  SEL R13, RZ, 0x10, P4 ;  /* 0x00000010ff0d7807 */ /* 0x000fe20002000000 */
[----:B------:R-:W-:Y:S01]  /*1b70*/  IMAD.SHL.U32 R14, R134, 0x2, RZ ;  /* 0x00000002860e7824 */ /* 0x000fe200078e00ff */
[----:B------:R-:W-:Y:S02]  /*1b80*/  LOP3.LUT R28, R28, 0xf, RZ, 0xc0, !PT ;  /* 0x0000000f1c1c7812 */ /* 0x000fe400078ec0ff */
[----:B------:R-:W-:Y:S02]  /*1b90*/  IADD3.X R19, R187, R15, R12, P1, !PT ;  /* 0x0000000fbb137210 */ /* 0x000fe40000ffe40c */
[----:B------:R-:W-:-:S02]  /*1ba0*/  LEA R20, P1, R0, c[0x0][0x1c8], 0x1 ;  /* 0x0000720000147a11 */ /* 0x000fc400078208ff */
[----:B------:R-:W-:Y:S02]  /*1bb0*/  IADD3 R27, -R13, 0x10, RZ ;  /* 0x000000100d1b7810 */ /* 0x000fe40007ffe1ff */
[----:B------:R-:W-:Y:S01]  /*1bc0*/  LEA.HI.X R19, R0, c[0x0][0x1cc], R19, 0x1, P1 ;  /* 0x0000730000137a11 */ /* 0x000fe200008f0c13 */
[----:B------:R-:W1:Y:S01]  /*1bd0*/  SHFL.IDX PT, R22, R20, 0x1, 0x181f ;  /* 0x00381f0014167f89 */ /* 0x000e6200000e0000 */
[----:B------:R-:W-:Y:S01]  /*1be0*/  LOP3.LUT R27, R27, 0xf, RZ, 0xc0, !PT ;  /* 0x0000000f1b1b7812 */ /* 0x000fe200078ec0ff */
[----:B------:R-:W-:Y:S01]  /*1bf0*/  IMAD.SHL.U32 R0, R2, 0x2, RZ ;  /* 0x0000000202007824 */ /* 0x000fe200078e00ff */
[----:B------:R-:W-:Y:S01]  /*1c00*/  SHF.L.U64.HI R15, R134, 0x1, R145 ;  /* 0x00000001860f7819 */ /* 0x000fe20000010291 */
[----:B------:R-:W2:Y:S01]  /*1c10*/  SHFL.IDX PT, R23, R19, 0x1, 0x181f ;  /* 0x00381f0013177f89 */ /* 0x000ea200000e0000 */
[----:B------:R-:W-:-:S03]  /*1c20*/  SHF.L.U64.HI R12, R2, 0x1, R133 ;  /* 0x00000001020c7819 */ /* 0x000fc60000010285 */
        /* <DEDUP_REMOVED lines=23> */
.L_x_4639:
        /* <DEDUP_REMOVED lines=52> */
[----:B------:R-:W-:Y:S01]  /*20e0*/  IADD3 R56, -R22, 0x10, RZ ;  /* 0x0000001016387810 */ /* 0x000fe20007ffe1ff */
[----:B------:R-:W-:Y:S01]  /*20f0*/  IMAD.SHL.U32 R23, R149, 0x2, RZ ;  /* 0x0000000295177824 */ /* 0x000fe200078e00ff */
[----:B------:R-:W-:Y:S01]  /*2100*/  IADD3 R27, -R147, 0x10, RZ ;  /* 0x00000010931b7810 */ /* 0x000fe20007ffe1ff */
[----:B------:R-:W-:Y:S01]  /*2110*/  IMAD R10, R193, c[0x0][0x20c], R0 ;  /* 0x00008300c10a7a24 */ /* 0x000fe200078e0200 */
[----:B------:R-:W-:Y:S02]  /*2120*/  SHF.R.S32.HI R0, RZ, 0x1f, R192 ;  /* 0x0000001fff007819 */ /* 0x000fe400000114c0 */
[----:B------:R-:W-:Y:S01]  /*2130*/  LOP3.LUT R56, R56, 0xf, RZ, 0xc0, !PT ;  /* 0x0000000f38387812 */ /* 0x000fe200078ec0ff */
[----:B------:R-:W-:Y:S01]  /*2140*/  IMAD.IADD R21, R21, 0x1, R10 ;  /* 0x0000000115157824 */ /* 0x000fe200078e020a */
[----:B------:R-:W-:Y:S01]  /*2150*/  LOP3.LUT R27, R27, 0xf, RZ, 0xc0, !PT ;  /* 0x0000000f1b1b7812 */ /* 0x000fe200078ec0ff */
[----:B------:R-:W-:-:S02]  /*2160*/  IMAD R25, R0, c[0x0][0x218], RZ ;  /* 0x0000860000197a24 */ /* 0x000fc400078e02ff */
[----:B------:R-:W-:Y:S01]  /*2170*/  IMAD.WIDE.U32 R10, R192, c[0x0][0x218], R20 ;  /* 0x00008600c00a7a25 */ /* 0x000fe200078e0014 */
[----:B------:R-:W-:-:S03]  /*2180*/  SHF.L.U64.HI R21, R134, 0x1, R145 ;  /* 0x0000000186157819 */ /* 0x000fc60000010291 */
[----:B------:R-:W-:Y:S01]  /*2190*/  IMAD R25, R192, c[0x0][0x21c], R25 ;  /* 0x00008700c0197a24 */ /* 0x000fe200078e0219 */
[----:B------:R-:W-:Y:S01]  /*21a0*/  IADD3 R0, P1, R198, R10, RZ ;  /* 0x0000000ac6007210 */ /* 0x000fe20007f3e0ff */
[----:B------:R-:W-:Y:S01]  /*21b0*/  IMAD.SHL.U32 R20, R134, 0x2, RZ ;  /* 0x0000000286147824 */ /* 0x000fe200078e00ff */
[----:B------:R-:W-:Y:S02]  /*21c0*/  SHF.L.U64.HI R10, R2, 0x1, R133 ;  /* 0x00000001020a7819 */ /* 0x000fe40000010285 */
[----:B------:R-:W-:Y:S02]  /*21d0*/  IADD3.X R25, R186, R11, R25, P1, !PT ;  /* 0x0000000bba197210 */ /* 0x000fe40000ffe419 */
[C---:B------:R-:W-:Y:S02]  /*21e0*/  LEA R26, P1, R0.reuse, c[0x0][0x1f8], 0x1 ;  /* 0x00007e00001a7a11 */ /* 0x040fe400078208ff */
[----:B------:R-:W-:Y:S02]  /*21f0*/  SEL R11, RZ, 0x10, P4 ;  /* 0x00000010ff0b7807 */ /* 0x000fe40002000000 */
[----:B------:R-:W-:Y:S01]  /*2200*/  LEA.HI.X R25, R0, c[0x0][0x1fc], R25, 0x1, P1 ;  /* 0x00007f0000197a11 */ /* 0x000fe200008f0c19 */
[----:B------:R-:W5:Y:S01]  /*2210*/  SHFL.IDX PT, R48, R26, 0x1, 0x181f ;  /* 0x00381f001a307f89 */ /* 0x000f6200000e0000 */
[----:B------:R-:W-:Y:S01]  /*2220*/  IADD3 R51, -R11, 0x10, RZ ;  /* 0x000000100b337810 */ /* 0x000fe20007ffe1ff */
[----:B------:R-:W-:-:S02]  /*2230*/  IMAD.SHL.U32 R0, R2, 0x2, RZ ;  /* 0x0000000202007824 */ /* 0x000fc400078e00ff */
[----:B------:R-:W4:Y:S01]  /*2240*/  SHFL.IDX PT, R49, R25, 0x1, 0x181f ;  /* 0x00381f0019317f89 */ /* 0x000f2200000e0000 */
[----:B------:R-:W-:-:S03]  /*2250*/  LOP3.LUT R51, R51, 0xf, RZ, 0xc0, !PT ;  /* 0x0000000f33337812 */ /* 0x000fc600078ec0ff */
        /* <DEDUP_REMOVED lines=23> */
.L_x_4640:
[----:B------:R-:W-:Y:S01]  /*23d0*/  IMAD.MOV.U32 R0, RZ, RZ, 0x40 ;  /* 0x00000040ff007424 */ /* 0x000fe200078e00ff */
[----:B------:R-:W-:Y:S01]  /*23e0*/  LOP3.LUT P1, RZ, R5, 0x4, RZ, 0xc0, !PT ;  /* 0x0000000405ff7812 */ /* 0x000fe2000782c0ff */
[C---:B-12-4-:R-:W-:Y:S01]  /*23f0*/  HMMA.16816.F32.BF16 R20, R32.reuse, R16, RZ ;  /* 0x000000102014723c */ /* 0x056fe200000418ff */
[----:B------:R-:W0:Y:S01]  /*2400*/  LDGDEPBAR ;  /* 0x00000000000079af */ /* 0x000e220000000000 */
[----:B------:R-:W-:Y:S01]  /*2410*/  IMAD.IADD R176, R7, 0x1, R4 ;  /* 0x0000000107b07824 */ /* 0x000fe200078e0204 */
[----:B------:R-:W-:Y:S02]  /*2420*/  SEL R5, R0, 0xffffffc0, !P1 ;  /* 0xffffffc000057807 */ /* 0x000fe40004800000 */
[----:B------:R-:W-:Y:S01]  /*2430*/  LOP3.LUT P1, RZ, R8, 0x4, RZ, 0xc0, !PT ;  /* 0x0000000408ff7812 */ /* 0x000fe2000782c0ff */
[----:B------:R-:W-:Y:S02]  /*2440*/  IMAD.SHL.U32 R176, R176, 0x2, RZ ;  /* 0x00000002b0b07824 */ /* 0x000fe400078e00ff */
[--C-:B------:R-:W-:Y:S01]  /*2450*/  IMAD.IADD R178, R184, 0x1, R5.reuse ;  /* 0x00000001b8b27824 */ /* 0x100fe200078e0205 */
[----:B------:R-:W-:Y:S01]  /*2460*/  SEL R179, R0, 0xffffffc0, !P1 ;  /* 0xffffffc000b37807 */ /* 0x000fe20004800000 */
[----:B------:R-:W-:Y:S01]  /*2470*/  HMMA.16816.F32.BF16 R16, R32, R18, RZ ;  /* 0x000000122010723c */ /* 0x000fe200000418ff */
[----:B------:R-:W-:-:S02]  /*2480*/  IMAD.IADD R177, R180, 0x1, R5 ;  /* 0x00000001b4b17824 */ /* 0x000fc400078e0205 */
[----:B------:R-:W-:Y:S01]  /*2490*/  LDSM.16.M88.4 R24, [R178] ;  /* 0x00000000b218783b */ /* 0x000fe20000000200 */
[----:B------:R-:W-:Y:S02]  /*24a0*/  IMAD.IADD R85, R182, 0x1, R179 ;  /* 0x00000001b6557824 */ /* 0x000fe400078e02b3 */
[----:B------:R-:W-:Y:S02]  /*24b0*/  IMAD.IADD R0, R179, 0x1, R86 ;  /* 0x00000001b3007824 */ /* 0x000fe400078e0256 */
[----:B---3--:R-:W-:Y:S01]  /*24c0*/  HMMA.16816.F32.BF16 R64, R32, R60, RZ ;  /* 0x0000003c2040723c */ /* 0x008fe200000418ff */
[----:B------:R-:W1:Y:S01]  /*24d0*/  LDSM.16.M88.4 R8, [R85+0xc100] ;  /* 0x00c100005508783b */ /* 0x000e620000000200 */
[--C-:B------:R-:W-:Y:S02]  /*24e0*/  IMAD.IADD R135, R5, 0x1, R176.reuse ;  /* 0x0000000105877824 */ /* 0x100fe400078e02b0 */
[C---:B------:R-:W-:Y:S01]  /*24f0*/  IMAD.IADD R172, R181.reuse, 0x1, R176 ;  /* 0x00000001b5ac7824 */ /* 0x040fe200078e02b0 */
[----:B------:R-:W2:Y:S01]  /*2500*/  LDSM.16.M88.4 R76, [R85+0xc900] ;  /* 0x00c90000554c783b */ /* 0x000ea20000000200 */
[----:B------:R-:W-:-:S02]  /*2510*/  IMAD.IADD R162, R181, 0x1, R135 ;  /* 0x00000001b5a27824 */ /* 0x000fc400078e0287 */
[----:B------:R-:W-:Y:S01]  /*2520*/  HMMA.16816.F32.BF16 R56, R32, R52, RZ ;  /* 0x000000342038723c */ /* 0x000fe200000418ff */
[----:B------:R-:W-:Y:S01]  /*2530*/  LDSM.16.M88.4 R68, [R85+0xd900] ;  /* 0x00d900005544783b */ /* 0x000fe20000000200 */
[----:B------:R-:W-:-:S03]  /*2540*/  IMAD.IADD R5, R5, 0x1, R172 ;  /* 0x0000000105057824 */ /* 0x000fc600078e02ac */
[----:B------:R-:W-:Y:S03]  /*2550*/  LDSM.16.M88.4 R72, [R85+0xd100] ;  /* 0x00d100005548783b */ /* 0x000fe60000000200 */
[----:B------:R-:W-:Y:S08]  /*2560*/  HMMA.16816.F32.BF16 R20, R44, R12, R20 ;  /* 0x0000000c2c14723c */ /* 0x000ff00000041814 */
[C---:B------:R-:W-:Y:S08]  /*2570*/  HMMA.16816.F32.BF16 R60, R32.reuse, R62, RZ ;  /* 0x0000003e203c723c */ /* 0x040ff000000418ff */
[C---:B------:R-:W-:Y:S08]  /*2580*/  HMMA.16816.F32.BF16 R52, R32.reuse, R54, RZ ;  /* 0x000000362034723c */ /* 0x040ff000000418ff */
[C---:B------:R-:W-:Y:S08]  /*2590*/  HMMA.16816.F32.BF16 R48, R32.reuse, R28, RZ ;  /* 0x0000001c2030723c */ /* 0x040ff000000418ff */
[----:B------:R-:W-:Y:S01]  /*25a0*/  HMMA.16816.F32.BF16 R32, R32, R30, RZ ;  /* 0x0000001e2020723c */ /* 0x000fe200000418ff */
[----:B------:R-:W-:Y:S07]  /*25b0*/  LDSM.16.M88.4 R28, [R177] ;  /* 0x00000000b11c783b */ /* 0x000fee0000000200 */
[C---:B------:R-:W-:Y:S01]  /*25c0*/  HMMA.16816.F32.BF16 R16, R44.reuse, R14, R16 ;  /* 0x0000000e2c10723c */ /* 0x040fe20000041810 */
[----:B------:R-:W3:Y:S07]  /*25d0*/  LDSM.16.M88.4 R12, [R0+0xc100] ;  /* 0x00c10000000c783b */ /* 0x000eee0000000200 */
[----:B------:R-:W-:Y:S08]  /*25e0*/  HMMA.16816.F32.BF16 R64, R44, R80, R64 ;  /* 0x000000502c40723c */ /* 0x000ff00000041840 */
[----:B-1----:R-:W-:Y:S08]  /*25f0*/  HMMA.16816.F32.BF16 R20, R24, R8, R20 ;  /* 0x000000081814723c */ /* 0x002ff00000041814 */
        /* <DEDUP_REMOVED lines=10> */
[----:B------:R-:W4:Y:S07]  /*26a0*/  LDSM.16.M88.4 R8, [R182+0xe100] ;  /* 0x00e10000b608783b */ /* 0x000f2e0000000200 */
[----:B--2---:R-:W-:Y:S08]  /*26b0*/  HMMA.16816.F32.BF16 R64, R24, R76, R64 ;  /* 0x0000004c1840723c */ /* 0x004ff00000041840 */
[----:B---3--:R-:W-:Y:S08]  /*26c0*/  HMMA.16816.F32.BF16 R20, R28, R12, R20 ;  /* 0x0000000c1c14723c */ /* 0x008ff00000041814 */
[C---:B------:R-:W-:Y:S08]  /*26d0*/  HMMA.16816.F32.BF16 R48, R24.reuse, R68, R48 ;  /* 0x000000441830723c */ /* 0x040ff00000041830 */
        /* <DEDUP_REMOVED lines=9> */
[----:B------:R-:W3:Y:S07]  /*2770*/  LDSM.16.M88.4 R12, [R86+0xe100] ;  /* 0x00e10000560c783b */ /* 0x000eee0000000200 */
[----:B-1----:R-:W-:Y:S08]  /*2780*/  HMMA.16816.F32.BF16 R64, R28, R80, R64 ;  /* 0x000000501c40723c */ /* 0x002ff00000041840 */
[----:B----4-:R-:W-:Y:S08]  /*2790*/  HMMA.16816.F32.BF16 R20, R36, R8, R20 ;  /* 0x000000082414723c */ /* 0x010ff00000041814 */
[C---:B------:R-:W-:Y:S08]  /*27a0*/  HMMA.16816.F32.BF16 R48, R28.reuse, R32, R48 ;  /* 0x000000201c30723c */ /* 0x040ff00000041830 */
[C---:B------:R-:W-:Y:S01]  /*27b0*/  HMMA.16816.F32.BF16 R44, R28.reuse, R34, R44 ;  /* 0x000000221c2c723c */ /* 0x040fe2000004182c */
[----:B------:R-:W-:Y:S07]  /*27c0*/  LDSM.16.M88.4 R32, [R86+0xf100] ;  /* 0x00f100005620783b */ /* 0x000fee0000000200 */
[C---:B------:R-:W-:Y:S08]  /*27d0*/  HMMA.16816.F32.BF16 R56, R28.reuse, R40, R56 ;  /* 0x000000281c38723c */ /* 0x040ff00000041838 */
[C---:B------:R-:W-:Y:S01]  /*27e0*/  HMMA.16816.F32.BF16 R52, R28.reuse, R42, R52 ;  /* 0x0000002a1c34723c */ /* 0x040fe20000041834 */
[----:B------:R-:W-:Y:S07]  /*27f0*/  LDSM.16.M88.4 R40, [R178+0x4000] ;  /* 0x00400000b228783b */ /* 0x000fee0000000200 */
[----:B------:R-:W-:Y:S01]  /*2800*/  HMMA.16816.F32.BF16 R60, R28, R82, R60 ;  /* 0x000000521c3c723c */ /* 0x000fe2000004183c */
[----:B------:R-:W1:Y:S04]  /*2810*/  LDSM.16.M88.4 R80, [R86+0xe900] ;  /* 0x00e900005650783b */ /* 0x000e680000000200 */
        /* <DEDUP_REMOVED lines=23> */
[----:B------:R-:W1:Y:S07]  /*2990*/  LDSM.16.M88.4 R32, [R0+0xe900] ;  /* 0x00e900000020783b */ /* 0x000e6e0000000200 */
        /* <DEDUP_REMOVED lines=35> */
[----:B------:R-:W2:Y:S07]  /*2bd0*/  LDSM.16.M88.4 R68, [R85+0x10900] ;  /* 0x010900005544783b */ /* 0x000eae0000000200 */
[C---:B------:R-:W-:Y:S08]  /*2be0*/  HMMA.16816.F32.BF16 R56, R80.reuse, R72, R56 ;  /* 0x000000485038723c */ /* 0x040ff00000041838 */
[----:B------:R-:W-:Y:S08]  /*2bf0*/  HMMA.16816.F32.BF16 R52, R80, R74, R52 ;  /* 0x0000004a5034723c */ /* 0x000ff00000041834 */
[----:B------:R-:W-:Y:S01]  /*2c00*/  HMMA.16816.F32.BF16 R72, R40, R38, R16 ;  /* 0x000000262848723c */ /* 0x000fe20000041810 */
[----:B------:R-:W-:Y:S04]  /*2c10*/  LDSM.16.M88.4 R36, [R177+0x8000] ;  /* 0x00800000b124783b */ /* 0x000fe80000000200 */
[----:B------:R-:W3:Y:S03]  /*2c20*/  LDSM.16.M88.4 R16, [R0+0x10100] ;  /* 0x010100000010783b */ /* 0x000ee60000000200 */
[----:B------:R-:W-:Y:S08]  /*2c30*/  HMMA.16816.F32.BF16 R60, R80, R78, R60 ;  /* 0x0000004e503c723c */ /* 0x000ff0000004183c */
[----:B-1----:R-:W-:Y:S08]  /*2c40*/  HMMA.16816.F32.BF16 R64, R40, R32, R64 ;  /* 0x000000202840723c */ /* 0x002ff00000041840 */
[----:B----4-:R-:W-:Y:S08]  /*2c50*/  HMMA.16816.F32.BF16 R20, R12, R8, R20 ;  /* 0x000000080c14723c */ /* 0x010ff00000041814 */
[C---:B------:R-:W-:Y:S08]  /*2c60*/  HMMA.16816.F32.BF16 R48, R40.reuse, R24, R48 ;  /* 0x000000182830723c */ /* 0x040ff00000041830 */
[----:B------:R-:W-:Y:S01]  /*2c70*/  HMMA.16816.F32.BF16 R44, R40, R26, R44 ;  /* 0x0000001a282c723c */ /* 0x000fe2000004182c */
[----:B------:R-:W1:Y:S07]  /*2c80*/  LDSM.16.M88.4 R24, [R85+0x11100] ;  /* 0x011100005518783b */ /* 0x000e6e0000000200 */
[----:B------:R-:W-:Y:S01]  /*2c90*/  HMMA.16816.F32.BF16 R72, R12, R10, R72 ;  /* 0x0000000a0c48723c */ /* 0x000fe20000041848 */
[----:B------:R-:W4:Y:S07]  /*2ca0*/  LDSM.16.M88.4 R8, [R0+0x10900] ;  /* 0x010900000008783b */ /* 0x000f2e0000000200 */
[C---:B------:R-:W-:Y:S01]  /*2cb0*/  HMMA.16816.F32.BF16 R60, R40.reuse, R34, R60 ;  /* 0x00000022283c723c */ /* 0x040fe2000004183c */
[----:B------:R-:W-:Y:S07]  /*2cc0*/  LDSM.16.M88.4 R32, [R0+0x11100] ;  /* 0x011100000020783b */ /* 0x000fee0000000200 */
[C---:B------:R-:W-:Y:S07]  /*2cd0*/  HMMA.16816.F32.BF16 R56, R40.reuse, R28, R56 ;  /* 0x0000001c2838723c */ /* 0x040fee0000041838 */
[----:B------:R-:W-:Y:S01]  /*2ce0*/  LOP3.LUT R29, R84, 0xffffffe0, RZ, 0xc0, !PT ;  /* 0xffffffe0541d7812 */ /* 0x000fe200078ec0ff */
[----:B------:R-:W-:Y:S04]  /*2cf0*/  HMMA.16816.F32.BF16 R52, R40, R30, R52 ;  /* 0x0000001e2834723c */ /* 0x000fe80000041834 */
[----:B------:R-:W-:-:S02]  /*2d00*/  IMAD.IADD R6, R6, 0x1, -R29 ;  /* 0x0000000106067824 */ /* 0x000fc400078e0a1d */
[----:B------:R-:W5:Y:S02]  /*2d10*/  LDSM.16.M88.4 R28, [R85+0x11900] ;  /* 0x01190000551c783b */ /* 0x000f640000000200 */
[----:B--2---:R-:W-:Y:S08]  /*2d20*/  HMMA.16816.F32.BF16 R64, R12, R68, R64 ;  /* 0x000000440c40723c */ /* 0x004ff00000041840 */
[----:B---3--:R-:W-:Y:S07]  /*2d30*/  HMMA.16816.F32.BF16 R20, R36, R16, R20 ;  /* 0x000000102414723c */ /* 0x008fee0000041814 */
[----:B------:R-:W-:Y:S01]  /*2d40*/  SHF.R.S32.HI R17, RZ, 0x1f, R6 ;  /* 0x0000001fff117819 */ /* 0x000fe20000011406 */
[----:B------:R-:W-:Y:S03]  /*2d50*/  HMMA.16816.F32.BF16 R60, R12, R70, R60 ;  /* 0x000000460c3c723c */ /* 0x000fe6000004183c */
[----:B------:R-:W-:-:S04]  /*2d60*/  LEA.HI R16, R17, R6, RZ, 0x2 ;  /* 0x0000000611107211 */ /* 0x000fc800078f10ff */
[----:B------:R-:W-:Y:S01]  /*2d70*/  LOP3.LUT R17, R16, 0x7ffffffc, RZ, 0xc0, !PT ;  /* 0x7ffffffc10117812 */ /* 0x000fe200078ec0ff */
[----:B------:R-:W-:Y:S04]  /*2d80*/  HMMA.16816.F32.BF16 R72, R36, R18, R72 ;  /* 0x000000122448723c */ /* 0x000fe80000041848 */
[----:B------:R-:W-:Y:S02]  /*2d90*/  IMAD.IADD R6, R6, 0x1, -R17 ;  /* 0x0000000106067824 */ /* 0x000fe400078e0a11 */
[----:B------:R2:W3:Y:S01]  /*2da0*/  LDSM.16.M88.4 R16, [R0+0x11900] ;  /* 0x011900000010783b */ /* 0x0004e20000000200 */
[----:B------:R-:W-:-:S04]  /*2db0*/  DEPBAR.LE SB0, 0x2 ;  /* 0x000080800000791a */ /* 0x000fc80000000000 */
[----:B------:R-:W-:Y:S01]  /*2dc0*/  IMAD R3, R6, -0x2, R3 ;  /* 0xfffffffe06037824 */ /* 0x000fe200078e0203 */
[----:B-1----:R-:W-:Y:S01]  /*2dd0*/  HMMA.16816.F32.BF16 R56, R12, R24, R56 ;  /* 0x000000180c38723c */ /* 0x002fe20000041838 */
[----:B------:R-:W-:Y:S03]  /*2de0*/  BAR.SYNC.DEFER_BLOCKING 0x0 ;  /* 0x0000000000007b1d */ /* 0x000fe60000010000 */
[----:B------:R-:W-:-:S04]  /*2df0*/  ISETP.GT.AND P1, PT, R3, RZ, PT ;  /* 0x000000ff0300720c */ /* 0x000fc80003f24270 */
[----:B----4-:R-:W-:Y:S01]  /*2e00*/  HMMA.16816.F32.BF16 R64, R36, R8, R64 ;  /* 0x000000082440723c */ /* 0x010fe20000041840 */
[----:B------:R-:W-:Y:S02]  /*2e10*/  FSEL R22, R22, -INF , P1 ;  /* 0xff80000016167808 */ /* 0x000fe40000800000 */
[----:B------:R-:W-:Y:S02]  /*2e20*/  FSEL R25, R20, -INF , P1 ;  /* 0xff80000014197808 */ /* 0x000fe40000800000 */
[----:B------:R-:W-:-:S03]  /*2e30*/  ISETP.GT.AND P1, PT, R3, 0x1, PT ;  /* 0x000000010300780c */ /* 0x000fc60003f24270 */
[----:B------:R-:W-:Y:S01]  /*2e40*/  HMMA.16816.F32.BF16 R52, R12, R26, R52 ;  /* 0x0000001a0c34723c */ /* 0x000fe20000041834 */
[----:B------:R-:W-:Y:S02]  /*2e50*/  FSEL R23, R23, -INF , P1 ;  /* 0xff80000017177808 */ /* 0x000fe40000800000 */
[----:B------:R-:W-:Y:S02]  /*2e60*/  FSEL R24, R21, -INF , P1 ;  /* 0xff80000015187808 */ /* 0x000fe40000800000 */
[----:B------:R-:W-:-:S03]  /*2e70*/  ISETP.GT.AND P1, PT, R3, 0x8, PT ;  /* 0x000000080300780c */ /* 0x000fc60003f24270 */
[----:B------:R-:W-:Y:S01]  /*2e80*/  HMMA.16816.F32.BF16 R60, R36, R10, R60 ;  /* 0x0000000a243c723c */ /* 0x000fe2000004183c */
[----:B------:R-:W-:Y:S01]  /*2e90*/  FSEL R74, R74, -INF , P1 ;  /* 0xff8000004a4a7808 */ /* 0x000fe20000800000 */
[----:B------:R-:W-:Y:S01]  /*2ea0*/  LDSM.16.MT88.4 R80, [R135+0x2100] ;  /* 0x002100008750783b */ /* 0x000fe20000004200 */
[----:B------:R-:W-:Y:S02]  /*2eb0*/  FSEL R27, R72, -INF , P1 ;  /* 0xff800000481b7808 */ /* 0x000fe40000800000 */
[----:B------:R-:W-:Y:S01]  /*2ec0*/  ISETP.GT.AND P1, PT, R3, 0x9, PT ;  /* 0x000000090300780c */ /* 0x000fe20003f24270 */
[----:B------:R-:W-:Y:S02]  /*2ed0*/  LDSM.16.MT88.4 R124, [R176+0x100] ;  /* 0x00010000b07c783b */ /* 0x000fe40000004200 */
[----:B-----5:R-:W-:Y:S01]  /*2ee0*/  HMMA.16816.F32.BF16 R48, R12, R28, R48 ;  /* 0x0000001c0c30723c */ /* 0x020fe20000041830 */
[----:B------:R-:W-:Y:S01]  /*2ef0*/  FSEL R6, R75, -INF , P1 ;  /* 0xff8000004b067808 */ /* 0x000fe20000800000 */
[----:B------:R-:W-:Y:S01]  /*2f00*/  LDSM.16.MT88.4 R40, [R172+0x100] ;  /* 0x00010000ac28783b */ /* 0x000fe20000004200 */
[----:B------:R-:W-:-:S02]  /*2f10*/  FSEL R73, R73, -INF , P1 ;  /* 0xff80000049497808 */ /* 0x000fc40000800000 */
[C---:B------:R-:W-:Y:S01]  /*2f20*/  ISETP.GT.AND P1, PT, R3.reuse, 0x10, PT ;  /* 0x000000100300780c */ /* 0x040fe20003f24270 */
[----:B------:R-:W-:Y:S02]  /*2f30*/  LDSM.16.MT88.4 R88, [R162+0x2100] ;  /* 0x00210000a258783b */ /* 0x000fe40000004200 */
[----:B------:R-:W-:Y:S01]  /*2f40*/  HMMA.16816.F32.BF16 R56, R36, R32, R56 ;  /* 0x000000202438723c */ /* 0x000fe20000041838 */
[----:B------:R-:W-:Y:S01]  /*2f50*/  FSEL R20, R66, -INF , P1 ;  /* 0xff80000042147808 */ /* 0x000fe20000800000 */
[----:B------:R-:W-:Y:S01]  /*2f60*/  LDSM.16.MT88.4 R96, [R176+0x4100] ;  /* 0x00410000b060783b */ /* 0x000fe20000004200 */
[----:B------:R-:W-:Y:S02]  /*2f70*/  FSEL R21, R64, -INF , P1 ;  /* 0xff80000040157808 */ /* 0x000fe40000800000 */
[----:B------:R-:W-:Y:S01]  /*2f80*/  ISETP.GT.AND P1, PT, R3, 0x11, PT ;  /* 0x000000110300780c */ /* 0x000fe20003f24270 */
[----:B------:R-:W-:Y:S02]  /*2f90*/  LDSM.16.MT88.4 R100, [R172+0x4100] ;  /* 0x00410000ac64783b */ /* 0x000fe40000004200 */
[----:B------:R-:W-:Y:S01]  /*2fa0*/  HMMA.16816.F32.BF16 R44, R12, R30, R44 ;  /* 0x0000001e0c2c723c */ /* 0x000fe2000004182c */
[----:B------:R-:W-:Y:S01]  /*2fb0*/  FSEL R10, R67, -INF , P1 ;  /* 0xff800000430a7808 */ /* 0x000fe20000800000 */
[----:B------:R-:W-:Y:S01]  /*2fc0*/  LDSM.16.MT88.4 R108, [R135+0x4100] ;  /* 0x00410000876c783b */ /* 0x000fe20000004200 */
[----:B------:R-:W-:-:S02]  /*2fd0*/  FSEL R11, R65, -INF , P1 ;  /* 0xff800000410b7808 */ /* 0x000fc40000800000 */
[----:B------:R-:W-:Y:S01]  /*2fe0*/  ISETP.GT.AND P1, PT, R3, 0x18, PT ;  /* 0x000000180300780c */ /* 0x000fe20003f24270 */
[----:B------:R-:W-:Y:S01]  /*2ff0*/  LDSM.16.MT88.4 R64, [R176+0x2100] ;  /* 0x00210000b040783b */ /* 0x000fe20000004200 */
[----:B------:R-:W-:Y:S01]  /*3000*/  FMNMX.FTZ R12, R25, R24, !PT ;  /* 0x00000018190c7209 */ /* 0x000fe20007810000 */
[C---:B------:R-:W-:Y:S01]  /*3010*/  HMMA.16816.F32.BF16 R52, R36.reuse, R34, R52 ;  /* 0x000000222434723c */ /* 0x040fe20000041834 */
[----:B--2---:R-:W-:Y:S01]  /*3020*/  FSEL R0, R62, -INF , P1 ;  /* 0xff8000003e007808 */ /* 0x004fe20000800000 */
[----:B------:R-:W-:Y:S01]  /*3030*/  LDSM.16.MT88.4 R136, [R172+0x900] ;  /* 0x00090000ac88783b */ /* 0x000fe20000004200 */
[----:B------:R-:W-:Y:S02]  /*3040*/  FSEL R9, R60, -INF , P1 ;  /* 0xff8000003c097808 */ /* 0x000fe40000800000 */
[----:B------:R-:W-:Y:S01]  /*3050*/  ISETP.GT.AND P1, PT, R3, 0x19, PT ;  /* 0x000000190300780c */ /* 0x000fe20003f24270 */
[----:B------:R-:W-:Y:S01]  /*3060*/  LDSM.16.MT88.4 R32, [R135+0x900] ;  /* 0x000900008720783b */ /* 0x000fe20000004200 */
[----:B------:R-:W-:Y:S01]  /*3070*/  FMNMX.FTZ R12, R27, R12, !PT ;  /* 0x0000000c1b0c7209 */ /* 0x000fe20007810000 */
[----:B---3--:R-:W-:Y:S01]  /*3080*/  HMMA.16816.F32.BF16 R48, R36, R16, R48 ;  /* 0x000000102430723c */ /* 0x008fe20000041830 */
[----:B------:R-:W-:Y:S01]  /*3090*/  FSEL R8, R63, -INF , P1 ;  /* 0xff8000003f087808 */ /* 0x000fe20000800000 */
[----:B------:R-:W-:Y:S01]  /*30a0*/  LDSM.16.MT88.4 R28, [R162+0x900] ;  /* 0x00090000a21c783b */ /* 0x000fe20000004200 */
[----:B------:R-:W-:-:S02]  /*30b0*/  FSEL R13, R61, -INF , P1 ;  /* 0xff8000003d0d7808 */ /* 0x000fc40000800000 */
[C---:B------:R-:W-:Y:S02]  /*30c0*/  ISETP.GT.AND P1, PT, R3.reuse, 0x20, PT ;  /* 0x000000200300780c */ /* 0x040fe40003f24270 */
[----:B------:R-:W-:Y:S01]  /*30d0*/  FMNMX.FTZ R15, R22, R23, !PT ;  /* 0x00000017160f7209 */ /* 0x000fe20007810000 */
[----:B------:R-:W-:Y:S01]  /*30e0*/  HMMA.16816.F32.BF16 R44, R36, R18, R44 ;  /* 0x00000012242c723c */ /* 0x000fe2000004182c */
[----:B------:R-:W-:Y:S02]  /*30f0*/  FSEL R170, R58, -INF , P1 ;  /* 0xff8000003aaa7808 */ /* 0x000fe40000800000 */
[----:B------:R-:W-:Y:S02]  /*3100*/  FSEL R175, R56, -INF , P1 ;  /* 0xff80000038af7808 */ /* 0x000fe40000800000 */
[----:B------:R-:W-:Y:S02]  /*3110*/  ISETP.GT.AND P1, PT, R3, 0x21, PT ;  /* 0x000000210300780c */ /* 0x000fe40003f24270 */
[----:B------:R-:W-:-:S02]  /*3120*/  FMNMX.FTZ R12, R73, R12, !PT ;  /* 0x0000000c490c7209 */ /* 0x000fc40007810000 */
[----:B------:R-:W-:Y:S02]  /*3130*/  FSEL R212, R59, -INF , P1 ;  /* 0xff8000003bd47808 */ /* 0x000fe40000800000 */
[----:B------:R-:W-:Y:S02]  /*3140*/  FSEL R167, R57, -INF , P1 ;  /* 0xff80000039a77808 */ /* 0x000fe40000800000 */
[----:B------:R-:W-:Y:S01]  /*3150*/  ISETP.GT.AND P1, PT, R3, 0x28, PT ;  /* 0x000000280300780c */ /* 0x000fe20003f24270 */
[----:B------:R-:W-:Y:S01]  /*3160*/  LDSM.16.MT88.4 R56, [R5+0x100] ;  /* 0x000100000538783b */ /* 0x000fe20000004200 */
[----:B------:R-:W-:Y:S02]  /*3170*/  FMNMX.FTZ R15, R74, R15, !PT ;  /* 0x0000000f4a0f7209 */ /* 0x000fe40007810000 */
[----:B------:R-:W-:Y:S02]  /*3180*/  FSEL R174, R54, -INF , P1 ;  /* 0xff80000036ae7808 */ /* 0x000fe40000800000 */
[----:B------:R-:W-:-:S02]  /*3190*/  FSEL R169, R52, -INF , P1 ;  /* 0xff80000034a97808 */ /* 0x000fc40000800000 */
[----:B------:R-:W-:Y:S02]  /*31a0*/  FMNMX.FTZ R12, R21, R12, !PT ;  /* 0x0000000c150c7209 */ /* 0x000fe40007810000 */
[----:B------:R-:W-:Y:S02]  /*31b0*/  ISETP.GT.AND P1, PT, R3, 0x29, PT ;  /* 0x000000290300780c */ /* 0x000fe40003f24270 */
[----:B------:R-:W-:Y:S02]  /*31c0*/  FMNMX.FTZ R15, R6, R15, !PT ;  /* 0x0000000f060f7209 */ /* 0x000fe40007810000 */
[----:B------:R-:W-:Y:S02]  /*31d0*/  FMNMX.FTZ R12, R11, R12, !PT ;  /* 0x0000000c0b0c7209 */ /* 0x000fe40007810000 */
[----:B------:R-:W-:Y:S02]  /*31e0*/  FSEL R210, R55, -INF , P1 ;  /* 0xff80000037d27808 */ /* 0x000fe40000800000 */
[----:B------:R-:W-:-:S02]  /*31f0*/  FSEL R173, R53, -INF , P1 ;  /* 0xff80000035ad7808 */ /* 0x000fc40000800000 */
[----:B------:R-:W-:Y:S02]  /*3200*/  ISETP.GT.AND P1, PT, R3, 0x30, PT ;  /* 0x000000300300780c */ /* 0x000fe40003f24270 */
[----:B------:R-:W-:Y:S02]  /*3210*/  FMNMX.FTZ R15, R20, R15, !PT ;  /* 0x0000000f140f7209 */ /* 0x000fe40007810000 */
[----:B------:R-:W-:Y:S02]  /*3220*/  FMNMX.FTZ R12, R9, R12, !PT ;  /* 0x0000000c090c7209 */ /* 0x000fe40007810000 */
        /* <DEDUP_REMOVED lines=8> */
[----:B------:R-:W-:Y:S01]  /*32b0*/  ISETP.GT.AND P1, PT, R3, 0x38, PT ;  /* 0x000000380300780c */ /* 0x000fe20003f24270 */
[----:B------:R-:W-:Y:S01]  /*32c0*/  LDSM.16.MT88.4 R48, [R135+0x100] ;  /* 0x000100008730783b */ /* 0x000fe20000004200 */
[----:B------:R-:W-:-:S02]  /*32d0*/  FMNMX.FTZ R12, R175, R12, !PT ;  /* 0x0000000caf0c7209 */ /* 0x000fc40007810000 */
[----:B------:R-:W-:Y:S02]  /*32e0*/  FMNMX.FTZ R15, R8, R15, !PT ;  /* 0x0000000f080f7209 */ /* 0x000fe40007810000 */
[----:B------:R-:W-:Y:S02]  /*32f0*/  FSEL R140, R46, -INF , P1 ;  /* 0xff8000002e8c7808 */ /* 0x000fe40000800000 */
[----:B------:R-:W-:Y:S02]  /*3300*/  FSEL R143, R44, -INF , P1 ;  /* 0xff8000002c8f7808 */ /* 0x000fe40000800000 */
[----:B------:R-:W-:Y:S02]  /*3310*/  FMNMX.FTZ R12, R167, R12, !PT ;  /* 0x0000000ca70c7209 */ /* 0x000fe40007810000 */
        /* <DEDUP_REMOVED lines=14> */
[----:B------:R-:W-:Y:S02]  /*3400*/  FSEL R168, R47, -INF , P1 ;  /* 0xff8000002fa87808 */ /* 0x000fe40000800000 */
[----:B------:R-:W-:Y:S01]  /*3410*/  FMNMX.FTZ R3, R140, R3, !PT ;  /* 0x000000038c037209 */ /* 0x000fe20007810000 */
[----:B------:R-:W1:Y:S03]  /*3420*/  SHFL.BFLY PT, R15, R16, 0x2, 0x1f ;  /* 0x0c401f00100f7f89 */ /* 0x000e6600000e0000 */
[----:B------:R-:W-:-:S05]  /*3430*/  FMNMX.FTZ R14, R168, R3, !PT ;  /* 0x00000003a80e7209 */ /* 0x000fca0007810000 */
[----:B------:R-:W2:Y:S01]  /*3440*/  SHFL.BFLY PT, R3, R14, 0x2, 0x1f ;  /* 0x0c401f000e037f89 */ /* 0x000ea200000e0000 */
[----:B-1----:R-:W-:-:S03]  /*3450*/  FMNMX.FTZ R15, R16, R15, !PT ;  /* 0x0000000f100f7209 */ /* 0x002fc60007810000 */
[----:B------:R-:W-:Y:S04]  /*3460*/  LDSM.16.MT88.4 R16, [R135+0x2900] ;  /* 0x002900008710783b */ /* 0x000fe80000004200 */
        /* <DEDUP_REMOVED lines=8> */
[C---:B------:R-:W-:Y:S01]  /*34f0*/  FMUL.FTZ R171, R3.reuse, c[0x0][0x2d0] ;  /* 0x0000b40003ab7a20 */ /* 0x040fe20000410000 */
[----:B------:R-:W-:-:S03]  /*3500*/  FSETP.NEU.FTZ.AND P1, PT, R3, -INF , PT ;  /* 0xff8000000300780b */ /* 0x000fc60003f3d000 */
[--C-:B------:R-:W-:Y:S01]  /*3510*/  FFMA.FTZ R161, R25, c[0x0][0x2d0], -R208.reuse ;  /* 0x0000b40019a17a23 */ /* 0x100fe200000108d0 */
[----:B------:R-:W-:Y:S01]  /*3520*/  FSEL R171, R171, RZ, P1 ;  /* 0x000000ffabab7208 */ /* 0x000fe20000800000 */
[--C-:B------:R-:W-:Y:S02]  /*3530*/  FFMA.FTZ R158, R24, c[0x0][0x2d0], -R208.reuse ;  /* 0x0000b400189e7a23 */ /* 0x100fe400000108d0 */
[--C-:B------:R-:W-:Y:S02]  /*3540*/  FFMA.FTZ R159, R27, c[0x0][0x2d0], -R208.reuse ;  /* 0x0000b4001b9f7a23 */ /* 0x100fe400000108d0 */
[----:B------:R-:W-:Y:S01]  /*3550*/  MUFU.EX2 R161, R161 ;  /* 0x000000a100a17308 */ /* 0x000fe20000000800 */
[----:B------:R-:W-:Y:S01]  /*3560*/  FFMA.FTZ R154, R73, c[0x0][0x2d0], -R208 ;  /* 0x0000b400499a7a23 */ /* 0x000fe200000108d0 */
[----:B------:R-:W-:Y:S01]  /*3570*/  LDSM.16.MT88.4 R24, [R172+0x2900] ;  /* 0x00290000ac18783b */ /* 0x000fe20000004200 */
[--C-:B------:R-:W-:Y:S02]  /*3580*/  FFMA.FTZ R163, R22, c[0x0][0x2d0], -R171.reuse ;  /* 0x0000b40016a37a23 */ /* 0x100fe400000108ab */
[----:B------:R-:W-:-:S02]  /*3590*/  FFMA.FTZ R160, R23, c[0x0][0x2d0], -R171 ;  /* 0x0000b40017a07a23 */ /* 0x000fc400000108ab */
[--C-:B------:R-:W-:Y:S01]  /*35a0*/  FFMA.FTZ R165, R74, c[0x0][0x2d0], -R171.reuse ;  /* 0x0000b4004aa57a23 */ /* 0x100fe200000108ab */
[----:B------:R-:W1:Y:S01]  /*35b0*/  MUFU.EX2 R158, R158 ;  /* 0x0000009e009e7308 */ /* 0x000e620000000800 */
[--C-:B------:R-:W-:Y:S01]  /*35c0*/  FFMA.FTZ R156, R6, c[0x0][0x2d0], -R171.reuse ;  /* 0x0000b400069c7a23 */ /* 0x100fe200000108ab */
[----:B------:R-:W2:Y:S01]  /*35d0*/  LDSM.16.MT88.4 R72, [R172+0x2100] ;  /* 0x00210000ac48783b */ /* 0x000ea20000004200 */
[--C-:B------:R-:W-:Y:S02]  /*35e0*/  FFMA.FTZ R151, R0, c[0x0][0x2d0], -R171.reuse ;  /* 0x0000b40000977a23 */ /* 0x100fe400000108ab */
[--C-:B------:R-:W-:Y:S01]  /*35f0*/  FFMA.FTZ R152, R11, c[0x0][0x2d0], -R208.reuse ;  /* 0x0000b4000b987a23 */ /* 0x100fe200000108d0 */
[----:B------:R-:W3:Y:S01]  /*3600*/  LDSM.16.MT88.4 R4, [R5+0x4100] ;  /* 0x004100000504783b */ /* 0x000ee20000004200 */
[----:B------:R-:W-:Y:S01]  /*3610*/  FFMA.FTZ R153, R9, c[0x0][0x2d0], -R208 ;  /* 0x0000b40009997a23 */ /* 0x000fe200000108d0 */
[----:B------:R-:W-:Y:S01]  /*3620*/  MUFU.EX2 R159, R159 ;  /* 0x0000009f009f7308 */ /* 0x000fe20000000800 */
[----:B------:R-:W-:-:S02]  /*3630*/  FFMA.FTZ R150, R10, c[0x0][0x2d0], -R171 ;  /* 0x0000b4000a967a23 */ /* 0x000fc400000108ab */
[--C-:B------:R-:W-:Y:S02]  /*3640*/  FFMA.FTZ R0, R8, c[0x0][0x2d0], -R171.reuse ;  /* 0x0000b40008007a23 */ /* 0x100fe400000108ab */
[----:B------:R-:W4:Y:S01]  /*3650*/  LDSM.16.MT88.4 R8, [R176+0x2900] ;  /* 0x00290000b008783b */ /* 0x000f220000004200 */
[--C-:B------:R-:W-:Y:S02]  /*3660*/  FFMA.FTZ R157, R21, c[0x0][0x2d0], -R208.reuse ;  /* 0x0000b400159d7a23 */ /* 0x100fe400000108d0 */
[----:B------:R-:W5:Y:S01]  /*3670*/  MUFU.EX2 R154, R154 ;  /* 0x0000009a009a7308 */ /* 0x000f620000000800 */
[----:B-1----:R-:W-:Y:S01]  /*3680*/  F2FP.BF16.PACK_AB R112, R158, R161 ;  /* 0x000000a19e70723e */ /* 0x002fe200000010ff */
[--C-:B------:R-:W-:Y:S02]  /*3690*/  FFMA.FTZ R148, R13, c[0x0][0x2d0], -R208.reuse ;  /* 0x0000b4000d947a23 */ /* 0x100fe400000108d0 */
[----:B------:R-:W-:Y:S01]  /*36a0*/  FFMA.FTZ R155, R20, c[0x0][0x2d0], -R171 ;  /* 0x0000b400149b7a23 */ /* 0x000fe200000108ab */
[----:B------:R-:W-:Y:S01]  /*36b0*/  LDSM.16.MT88.4 R12, [R162+0x2900] ;  /* 0x00290000a20c783b */ /* 0x000fe20000004200 */
[----:B------:R-:W-:-:S02]  /*36c0*/  FFMA.FTZ R166, R169, c[0x0][0x2d0], -R208 ;  /* 0x0000b400a9a67a23 */ /* 0x000fc400000108d0 */
[----:B------:R-:W-:Y:S01]  /*36d0*/  MUFU.EX2 R163, R163 ;  /* 0x000000a300a37308 */ /* 0x000fe20000000800 */
[----:B------:R-:W1:Y:S01]  /*36e0*/  LDSM.16.MT88.4 R20, [R176+0x900] ;  /* 0x00090000b014783b */ /* 0x000e620000004200 */
[--C-:B------:R-:W-:Y:S02]  /*36f0*/  FFMA.FTZ R164, R175, c[0x0][0x2d0], -R208.reuse ;  /* 0x0000b400afa47a23 */ /* 0x100fe400000108d0 */
[--C-:B------:R-:W-:Y:S02]  /*3700*/  FFMA.FTZ R169, R173, c[0x0][0x2d0], -R208.reuse ;  /* 0x0000b400ada97a23 */ /* 0x100fe400000108d0 */
[----:B------:R-:W-:Y:S02]  /*3710*/  FFMA.FTZ R167, R167, c[0x0][0x2d0], -R208 ;  /* 0x0000b400a7a77a23 */ /* 0x000fe400000108d0 */
[----:B------:R-:W2:Y:S01]  /*3720*/  MUFU.EX2 R160, R160 ;  /* 0x000000a000a07308 */ /* 0x000ea20000000800 */
[----:B-----5:R-:W-:Y:S01]  /*3730*/  F2FP.BF16.PACK_AB R114, R154, R159 ;  /* 0x0000009f9a72723e */ /* 0x020fe200000010ff */
[----:B------:R-:W-:-:S02]  /*3740*/  FFMA.FTZ R170, R170, c[0x0][0x2d0], -R171 ;  /* 0x0000b400aaaa7a23 */ /* 0x000fc400000108ab */
[--C-:B------:R-:W-:Y:S02]  /*3750*/  FFMA.FTZ R173, R212, c[0x0][0x2d0], -R171.reuse ;  /* 0x0000b400d4ad7a23 */ /* 0x100fe400000108ab */
[--C-:B------:R-:W-:Y:S02]  /*3760*/  FFMA.FTZ R174, R174, c[0x0][0x2d0], -R171.reuse ;  /* 0x0000b400aeae7a23 */ /* 0x100fe400000108ab */
[----:B------:R-:W-:Y:S01]  /*3770*/  MUFU.EX2 R165, R165 ;  /* 0x000000a500a57308 */ /* 0x000fe20000000800 */
[----:B------:R-:W-:Y:S02]  /*3780*/  FFMA.FTZ R175, R210, c[0x0][0x2d0], -R171 ;  /* 0x0000b400d2af7a23 */ /* 0x000fe400000108ab */
[--C-:B------:R-:W-:Y:S02]  /*3790*/  FFMA.FTZ R210, R183, c[0x0][0x2d0], -R208.reuse ;  /* 0x0000b400b7d27a23 */ /* 0x100fe400000108d0 */
[--C-:B------:R-:W-:Y:S02]  /*37a0*/  FFMA.FTZ R185, R185, c[0x0][0x2d0], -R208.reuse ;  /* 0x0000b400b9b97a23 */ /* 0x100fe400000108d0 */
[--C-:B------:R-:W-:Y:S01]  /*37b0*/  FFMA.FTZ R183, R143, c[0x0][0x2d0], -R208.reuse ;  /* 0x0000b4008fb77a23 */ /* 0x100fe200000108d0 */
[----:B------:R-:W5:Y:S01]  /*37c0*/  MUFU.EX2 R156, R156 ;  /* 0x0000009c009c7308 */ /* 0x000f620000000800 */
[----:B--2---:R-:W-:Y:S01]  /*37d0*/  F2FP.BF16.PACK_AB R113, R160, R163 ;  /* 0x000000a3a071723e */ /* 0x004fe200000010ff */
[----:B------:R-:W-:-:S02]  /*37e0*/  FFMA.FTZ R208, R141, c[0x0][0x2d0], -R208 ;  /* 0x0000b4008dd07a23 */ /* 0x000fc400000108d0 */
[--C-:B------:R-:W-:Y:S02]  /*37f0*/  FFMA.FTZ R206, R206, c[0x0][0x2d0], -R171.reuse ;  /* 0x0000b400cece7a23 */ /* 0x100fe400000108ab */
[--C-:B------:R-:W-:Y:S02]  /*3800*/  FFMA.FTZ R207, R142, c[0x0][0x2d0], -R171.reuse ;  /* 0x0000b4008ecf7a23 */ /* 0x100fe400000108ab */
[----:B------:R-:W-:Y:S01]  /*3810*/  MUFU.EX2 R157, R157 ;  /* 0x0000009d009d7308 */ /* 0x000fe20000000800 */
[--C-:B------:R-:W-:Y:S02]  /*3820*/  FFMA.FTZ R209, R140, c[0x0][0x2d0], -R171.reuse ;  /* 0x0000b4008cd17a23 */ /* 0x100fe400000108ab */
[----:B------:R-:W-:Y:S01]  /*3830*/  FFMA.FTZ R168, R168, c[0x0][0x2d0], -R171 ;  /* 0x0000b400a8a87a23 */ /* 0x000fe200000108ab */
[----:B------:R-:W-:Y:S01]  /*3840*/  LDSM.16.MT88.4 R140, [R172+0x3900] ;  /* 0x00390000ac8c783b */ /* 0x000fe20000004200 */
[----:B------:R-:W-:Y:S02]  /*3850*/  FADD.FTZ R158, R161, R158 ;  /* 0x0000009ea19e7221 */ /* 0x000fe40000010000 */
[----:B------:R-:W-:Y:S01]  /*3860*/  FADD.FTZ R160, R163, R160 ;  /* 0x000000a0a3a07221 */ /* 0x000fe20000010000 */
[----:B-----5:R-:W-:Y:S01]  /*3870*/  F2FP.BF16.PACK_AB R115, R156, R165 ;  /* 0x000000a59c73723e */ /* 0x020fe200000010ff */
[----:B------:R-:W2:Y:S01]  /*3880*/  MUFU.EX2 R152, R152 ;  /* 0x0000009800987308 */ /* 0x000ea20000000800 */
[----:B------:R-:W-:-:S02]  /*3890*/  FADD.FTZ R159, R159, R158 ;  /* 0x0000009e9f9f7221 */ /* 0x000fc40000010000 */
[----:B------:R-:W-:Y:S02]  /*38a0*/  FADD.FTZ R165, R165, R160 ;  /* 0x000000a0a5a57221 */ /* 0x000fe40000010000 */
[----:B------:R-:W-:Y:S01]  /*38b0*/  FADD.FTZ R154, R154, R159 ;  /* 0x0000009f9a9a7221 */ /* 0x000fe20000010000 */
[C---:B------:R-:W-:Y:S01]  /*38c0*/  HMMA.16816.F32.BF16 R60, R112.reuse, R64, RZ ;  /* 0x00000040703c723c */ /* 0x040fe200000418ff */
[----:B------:R-:W-:Y:S01]  /*38d0*/  FADD.FTZ R156, R156, R165 ;  /* 0x000000a59c9c7221 */ /* 0x000fe20000010000 */
        /* <DEDUP_REMOVED lines=56> */
[----:B----4-:R-:W-:Y:S01]  /*3c60*/  HMMA.16816.F32.BF16 R60, R4, R8, R60 ;  /* 0x00000008043c723c */ /* 0x010fe2000004183c */
[----:B------:R-:W-:Y:S01]  /*3c70*/  FADD.FTZ R151, R0, R151 ;  /* 0x0000009700977221 */ /* 0x000fe20000010000 */
[----:B------:R-:W-:-:S04]  /*3c80*/  IADD3 R0, R144, -0x3, RZ ;  /* 0xfffffffd90007810 */ /* 0x000fc80007ffe0ff */
[----:B------:R-:W-:Y:S02]  /*3c90*/  ISETP.GE.AND P1, PT, R0, R189, PT ;  /* 0x000000bd0000720c */ /* 0x000fe40003f26270 */
        /* <DEDUP_REMOVED lines=85> */
[C---:B------:R-:W-:Y:S01]  /*41f0*/  F2FP.BF16.PACK_AB R5, R207.reuse, R206 ;  /* 0x000000cecf05723e */ /* 0x040fe200000010ff */
        /* <DEDUP_REMOVED lines=36> */
[----:B------:R-:W-:Y:S07]  /*4440*/  @!P1 BRA `(.L_x_4641) ;  /* 0x0000045000009947 */ /* 0x000fee0003800000 */
        /* <DEDUP_REMOVED lines=14> */
[----:B------:R-:W-:Y:S01]  /*4530*/  SEL R11, RZ, 0x10, P4 ;  /* 0x00000010ff0b7807 */ /* 0x000fe20002000000 */
[----:B------:R-:W-:Y:S01]  /*4540*/  IMAD.SHL.U32 R12, R134, 0x2, RZ ;  /* 0x00000002860c7824 */ /* 0x000fe200078e00ff */
[----:B------:R-:W-:Y:S01]  /*4550*/  IADD3 R14, -R147, 0x10, RZ ;  /* 0x00000010930e7810 */ /* 0x000fe20007ffe1ff */
[----:B------:R-:W-:Y:S01]  /*4560*/  IMAD R193, R0, c[0x0][0x2b8], R193 ;  /* 0x0000ae0000c17a24 */ /* 0x000fe200078e02c1 */
[----:B------:R-:W-:Y:S01]  /*4570*/  IADD3 R16, -R11, 0x10, RZ ;  /* 0x000000100b107810 */ /* 0x000fe20007ffe1ff */
[----:B------:R-:W-:Y:S01]  /*4580*/  IMAD.SHL.U32 R10, R2, 0x2, RZ ;  /* 0x00000002020a7824 */ /* 0x000fe200078e00ff */
[----:B------:R-:W-:Y:S01]  /*4590*/  SHF.L.U64.HI R13, R134, 0x1, R145 ;  /* 0x00000001860d7819 */ /* 0x000fe20000010291 */
[----:B------:R-:W-:Y:S01]  /*45a0*/  IMAD.WIDE.U32 R4, R193, c[0x0][0x1e0], RZ ;  /* 0x00007800c1047a25 */ /* 0x000fe200078e00ff */
[----:B------:R-:W-:-:S02]  /*45b0*/  SHF.R.S32.HI R0, RZ, 0x1f, R193 ;  /* 0x0000001fff007819 */ /* 0x000fc400000114c1 */
[----:B------:R-:W-:Y:S01]  /*45c0*/  LOP3.LUT R16, R16, 0xf, RZ, 0xc0, !PT ;  /* 0x0000000f10107812 */ /* 0x000fe200078ec0ff */
[----:B------:R-:W-:Y:S01]  /*45d0*/  IMAD.MOV.U32 R8, RZ, RZ, R4 ;  /* 0x000000ffff087224 */ /* 0x000fe200078e0004 */
[----:B------:R-:W-:Y:S01]  /*45e0*/  LOP3.LUT R14, R14, 0xf, RZ, 0xc0, !PT ;  /* 0x0000000f0e0e7812 */ /* 0x000fe200078ec0ff */
[----:B------:R-:W-:-:S04]  /*45f0*/  IMAD R0, R0, c[0x0][0x1e0], RZ ;  /* 0x0000780000007a24 */ /* 0x000fc800078e02ff */
[----:B------:R-:W-:-:S04]  /*4600*/  IMAD R0, R193, c[0x0][0x1e4], R0 ;  /* 0x00007900c1007a24 */ /* 0x000fc800078e0200 */
[----:B------:R-:W-:Y:S01]  /*4610*/  IMAD.IADD R9, R5, 0x1, R0 ;  /* 0x0000000105097824 */ /* 0x000fe200078e0200 */
[----:B--2---:R-:W-:-:S03]  /*4620*/  SHF.R.S32.HI R5, RZ, 0x1f, R192 ;  /* 0x0000001fff057819 */ /* 0x004fc600000114c0 */
[----:B------:R-:W-:Y:S01]  /*4630*/  IMAD.WIDE.U32 R6, R192, c[0x0][0x1f0], R8 ;  /* 0x00007c00c0067a25 */ /* 0x000fe200078e0008 */
[----:B------:R-:W-:-:S03]  /*4640*/  SHF.L.U64.HI R9, R2, 0x1, R133 ;  /* 0x0000000102097819 */ /* 0x000fc60000010285 */
[----:B------:R-:W-:Y:S01]  /*4650*/  IMAD R5, R5, c[0x0][0x1f0], RZ ;  /* 0x00007c0005057a24 */ /* 0x000fe200078e02ff */
[----:B------:R-:W-:-:S03]  /*4660*/  IADD3 R0, P1, R200, R6, RZ ;  /* 0x00000006c8007210 */ /* 0x000fc60007f3e0ff */
[----:B------:R-:W-:-:S05]  /*4670*/  IMAD R4, R192, c[0x0][0x1f4], R5 ;  /* 0x00007d00c0047a24 */ /* 0x000fca00078e0205 */
[----:B------:R-:W-:Y:S01]  /*4680*/  IADD3.X R5, R187, R7, R4, P1, !PT ;  /* 0x00000007bb057210 */ /* 0x000fe20000ffe404 */
[C---:B------:R-:W-:Y:S01]  /*4690*/  IMAD.SHL.U32 R4, R149.reuse, 0x2, RZ ;  /* 0x0000000295047824 */ /* 0x040fe200078e00ff */
[C---:B------:R-:W-:Y:S02]  /*46a0*/  LEA R6, P1, R0.reuse, c[0x0][0x1c8], 0x1 ;  /* 0x0000720000067a11 */ /* 0x040fe400078208ff */
[----:B------:R-:W-:Y:S02]  /*46b0*/  SHF.L.U64.HI R149, R149, 0x1, R146 ;  /* 0x0000000195957819 */ /* 0x000fe40000010292 */
        /* <DEDUP_REMOVED lines=30> */
.L_x_4641:
        /* <DEDUP_REMOVED lines=14> */
.L_x_4645:
        /* <DEDUP_REMOVED lines=18> */
[----:B-1----:R-:W-:Y:S01]  /*4aa0*/  IMAD.WIDE.U32 R6, R193, c[0x0][0x208], RZ ;  /* 0x00008200c1067a25 */ /* 0x002fe200078e00ff */
[----:B------:R-:W-:Y:S02]  /*4ab0*/  SHF.R.S32.HI R5, RZ, 0x1f, R192 ;  /* 0x0000001fff057819 */ /* 0x000fe400000114c0 */
[----:B------:R-:W-:Y:S01]  /*4ac0*/  SEL R4, RZ, 0x10, P5 ;  /* 0x00000010ff047807 */ /* 0x000fe20002800000 */
[----:B------:R-:W-:Y:S02]  /*4ad0*/  IMAD R2, R2, c[0x0][0x208], RZ ;  /* 0x0000820002027a24 */ /* 0x000fe400078e02ff */
[----:B------:R-:W-:Y:S01]  /*4ae0*/  IMAD R5, R5, c[0x0][0x218], RZ ;  /* 0x0000860005057a24 */ /* 0x000fe200078e02ff */
[----:B------:R-:W-:Y:S01]  /*4af0*/  ISETP.NE.U32.AND P2, PT, R4, RZ, PT ;  /* 0x000000ff0400720c */ /* 0x000fe20003f45070 */
[----:B------:R-:W-:Y:S02]  /*4b00*/  IMAD R2, R193, c[0x0][0x20c], R2 ;  /* 0x00008300c1027a24 */ /* 0x000fe400078e0202 */
[C---:B------:R-:W-:Y:S02]  /*4b10*/  IMAD R5, R192.reuse, c[0x0][0x21c], R5 ;  /* 0x00008700c0057a24 */ /* 0x040fe400078e0205 */
[----:B------:R-:W-:Y:S04]  /*4b20*/  IMAD.IADD R7, R7, 0x1, R2 ;  /* 0x0000000107077824 */ /* 0x000fe800078e0202 */
[----:B------:R-:W-:Y:S05]  /*4b30*/  IMAD.WIDE.U32 R6, R192, c[0x0][0x218], R6 ;  /* 0x00008600c0067a25 */ /* 0x000fea00078e0006 */
[----:B------:R-:W-:Y:S04]  /*4b40*/  IADD3 R3, P0, R198, R6, RZ ;  /* 0x00000006c6037210 */ /* 0x000fe80007f1e0ff */
[----:B------:R-:W-:Y:S02]  /*4b50*/  IADD3.X R2, R186, R7, R5, P0, !PT ;  /* 0x00000007ba027210 */ /* 0x000fe400007fe405 */
[C---:B------:R-:W-:Y:S02]  /*4b60*/  LEA R14, P0, R3.reuse, c[0x0][0x1f8], 0x1 ;  /* 0x00007e00030e7a11 */ /* 0x040fe400078008ff */
[----:B------:R-:W-:Y:S02]  /*4b70*/  IADD3 R5, -R4, 0x10, RZ ;  /* 0x0000001004057810 */ /* 0x000fe40007ffe1ff */
[----:B------:R-:W-:Y:S01]  /*4b80*/  LEA.HI.X R10, R3, c[0x0][0x1fc], R2, 0x1, P0 ;  /* 0x00007f00030a7a11 */ /* 0x000fe200000f0c02 */
[----:B------:R-:W1:Y:S01]  /*4b90*/  SHFL.IDX PT, R9, R14, 0x1, 0x181f ;  /* 0x00381f000e097f89 */ /* 0x000e6200000e0000 */
[----:B------:R-:W-:Y:S02]  /*4ba0*/  SEL R3, RZ, 0x10, P4 ;  /* 0x00000010ff037807 */ /* 0x000fe40002000000 */
[----:B------:R-:W-:Y:S01]  /*4bb0*/  LOP3.LUT R5, R5, 0xf, RZ, 0xc0, !PT ;  /* 0x0000000f05057812 */ /* 0x000fe200078ec0ff */
[----:B------:R-:W5:Y:S01]  /*4bc0*/  SHFL.IDX PT, R6, R10, 0x1, 0x181f ;  /* 0x00381f000a067f89 */ /* 0x000f6200000e0000 */
[----:B------:R-:W-:Y:S02]  /*4bd0*/  SEL R2, RZ, 0x10, P6 ;  /* 0x00000010ff027807 */ /* 0x000fe40003000000 */
[----:B------:R-:W-:Y:S01]  /*4be0*/  IADD3 R7, -R3, 0x10, RZ ;  /* 0x0000001003077810 */ /* 0x000fe20007ffe1ff */
[----:B------:R2:W4:Y:S03]  /*4bf0*/  SHFL.IDX PT, R11, R14, RZ, 0x181f ;  /* 0x00181fff0e0b7589 */ /* 0x00052600000e0000 */
[----:B------:R-:W-:Y:S01]  /*4c00*/  LOP3.LUT R7, R7, 0xf, RZ, 0xc0, !PT ;  /* 0x0000000f07077812 */ /* 0x000fe200078ec0ff */
[----:B------:R-:W3:Y:S01]  /*4c10*/  SHFL.IDX PT, R8, R10, RZ, 0x181f ;  /* 0x00181fff0a087589 */ /* 0x000ee200000e0000 */
[-C--:B-1----:R-:W-:Y:S02]  /*4c20*/  IADD3 R12, P1, P0, R5, R9.reuse, R204 ;  /* 0x00000009050c7210 */ /* 0x082fe4000783e0cc */
[----:B------:R-:W-:Y:S02]  /*4c30*/  IADD3 R5, -R2, 0x10, RZ ;  /* 0x0000001002057810 */ /* 0x000fe40007ffe1ff */
[-C--:B-----5:R-:W-:Y:S02]  /*4c40*/  IADD3.X R13, RZ, R6.reuse, R205, P1, P0 ;  /* 0x00000006ff0d7210 */ /* 0x0a0fe40000fe04cd */
[----:B------:R-:W-:Y:S02]  /*4c50*/  LOP3.LUT R5, R5, 0xf, RZ, 0xc0, !PT ;  /* 0x0000000f05057812 */ /* 0x000fe400078ec0ff */
[-C--:B--2---:R-:W-:Y:S04]  /*4c60*/  IADD3 R14, P1, P0, R7, R9.reuse, R208 ;  /* 0x00000009070e7210 */ /* 0x084fe8000783e0d0 */
[-C--:B------:R-:W-:Y:S02]  /*4c70*/  IADD3.X R15, RZ, R6.reuse, R209, P1, P0 ;  /* 0x00000006ff0f7210 */ /* 0x080fe40000fe04d1 */
[----:B------:R-:W-:Y:S01]  /*4c80*/  IADD3 R16, P1, P0, R5, R9, R206 ;  /* 0x0000000905107210 */ /* 0x000fe2000783e0ce */
[----:B------:R-:W-:Y:S03]  /*4c90*/  IMAD R5, R210, 0x6000, R191 ;  /* 0x00006000d2057824 */ /* 0x000fe600078e02bf */
[----:B------:R-:W-:Y:S02]  /*4ca0*/  IADD3.X R17, RZ, R6, R207, P1, P0 ;  /* 0x00000006ff117210 */ /* 0x000fe40000fe04cf */
[----:B----4-:R-:W-:Y:S02]  /*4cb0*/  IADD3 R18, P1, R204, R11, RZ ;  /* 0x0000000bcc127210 */ /* 0x010fe40007f3e0ff */
[----:B------:R-:W-:Y:S03]  /*4cc0*/  IADD3 R6, P0, R11, R208, RZ ;  /* 0x000000d00b067210 */ /* 0x000fe60007f1e0ff */
        /* <DEDUP_REMOVED lines=12> */
.L_x_4643:
[C---:B-1-34-:R-:W-:Y:S01]  /*4d90*/  HMMA.16816.F32.BF16 R4, R136.reuse, R140, RZ ;  /* 0x0000008c8804723c */ /* 0x05afe200000418ff */
[----:B------:R-:W0:Y:S02]  /*4da0*/  LDGDEPBAR ;  /* 0x00000000000079af */ /* 0x000e240000000000 */
[----:B------:R-:W-:Y:S02]  /*4db0*/  ISETP.GE.AND P1, PT, R210, 0x1, PT ;  /* 0x00000001d200780c */ /* 0x000fe40003f26270 */
[CC--:B------:R-:W-:Y:S02]  /*4dc0*/  IADD3 R183, R179.reuse, R185.reuse, RZ ;  /* 0x000000b9b3b77210 */ /* 0x0c0fe40007ffe0ff */
[----:B------:R-:W-:Y:S01]  /*4dd0*/  IADD3 R2, R179, R132, RZ ;  /* 0x00000084b3027210 */ /* 0x000fe20007ffe0ff */
[C---:B------:R-:W-:Y:S01]  /*4de0*/  HMMA.16816.F32.BF16 R8, R136.reuse, R142, RZ ;  /* 0x0000008e8808723c */ /* 0x040fe200000418ff */
[----:B------:R-:W-:Y:S01]  /*4df0*/  IADD3 R185, R134, R185, R179 ;  /* 0x000000b986b97210 */ /* 0x000fe20007ffe0b3 */
[----:B------:R-:W-:Y:S02]  /*4e00*/  LDSM.16.M88.4 R140, [R183+0xc100] ;  /* 0x00c10000b78c783b */ /* 0x000fe40000000200 */
[----:B------:R-:W-:Y:S04]  /*4e10*/  IADD3 R210, R210, 0x1, RZ ;  /* 0x00000001d2d27810 */ /* 0x000fe80007ffe0ff */
[C---:B------:R-:W-:Y:S01]  /*4e20*/  HMMA.16816.F32.BF16 R12, R136.reuse, R144, RZ ;  /* 0x00000090880c723c */ /* 0x040fe200000418ff */
[----:B------:R-:W-:Y:S07]  /*4e30*/  SEL R210, R210, RZ, !P1 ;  /* 0x000000ffd2d27207 */ /* 0x000fee0004800000 */
[C---:B------:R-:W-:Y:S01]  /*4e40*/  HMMA.16816.F32.BF16 R16, R136.reuse, R146, RZ ;  /* 0x000000928810723c */ /* 0x040fe200000418ff */
[----:B------:R-:W-:Y:S07]  /*4e50*/  LDSM.16.M88.4 R144, [R183+0xc900] ;  /* 0x00c90000b790783b */ /* 0x000fee0000000200 */
[C---:B------:R-:W-:Y:S08]  /*4e60*/  HMMA.16816.F32.BF16 R20, R136.reuse, R148, RZ ;  /* 0x000000948814723c */ /* 0x040ff000000418ff */
[C---:B------:R-:W-:Y:S01]  /*4e70*/  HMMA.16816.F32.BF16 R24, R136.reuse, R150, RZ ;  /* 0x000000968818723c */ /* 0x040fe200000418ff */
[----:B------:R-:W-:Y:S07]  /*4e80*/  LDSM.16.M88.4 R148, [R183+0xd100] ;  /* 0x00d10000b794783b */ /* 0x000fee0000000200 */
[C---:B------:R-:W-:Y:S08]  /*4e90*/  HMMA.16816.F32.BF16 R28, R136.reuse, R152, RZ ;  /* 0x00000098881c723c */ /* 0x040ff000000418ff */
[----:B------:R-:W-:Y:S01]  /*4ea0*/  HMMA.16816.F32.BF16 R32, R136, R154, RZ ;  /* 0x0000009a8820723c */ /* 0x000fe200000418ff */
[----:B------:R-:W1:Y:S07]  /*4eb0*/  LDSM.16.M88.4 R136, [R178] ;  /* 0x00000000b288783b */ /* 0x000e6e0000000200 */
        /* <DEDUP_REMOVED lines=13> */
[C---:B-1----:R-:W-:Y:S01]  /*4f90*/  HMMA.16816.F32.BF16 R4, R136.reuse, R140, R4 ;  /* 0x0000008c8804723c */ /* 0x042fe20000041804 */
[----:B------:R-:W-:Y:S07]  /*4fa0*/  LDSM.16.M88.4 R172, [R2+0x10100] ;  /* 0x0101000002ac783b */ /* 0x000fee0000000200 */
[C---:B------:R-:W-:Y:S01]  /*4fb0*/  HMMA.16816.F32.BF16 R8, R136.reuse, R142, R8 ;  /* 0x0000008e8808723c */ /* 0x040fe20000041808 */
[----:B------:R-:W1:Y:S07]  /*4fc0*/  LDSM.16.M88.4 R140, [R2+0xd900] ;  /* 0x00d90000028c783b */ /* 0x000e6e0000000200 */
[C---:B------:R-:W-:Y:S08]  /*4fd0*/  HMMA.16816.F32.BF16 R12, R136.reuse, R144, R12 ;  /* 0x00000090880c723c */ /* 0x040ff0000004180c */
[C---:B------:R-:W-:Y:S01]  /*4fe0*/  HMMA.16816.F32.BF16 R16, R136.reuse, R146, R16 ;  /* 0x000000928810723c */ /* 0x040fe20000041810 */
[----:B------:R-:W-:Y:S07]  /*4ff0*/  LDSM.16.M88.4 R144, [R182+UR4+0xe100] ;  /* 0x00e10004b690783b */ /* 0x000fee0008000200 */
        /* <DEDUP_REMOVED lines=9> */
[----:B------:R-:W-:Y:S07]  /*5090*/  LDSM.16.M88.4 R164, [R180+0x4000] ;  /* 0x00400000b4a4783b */ /* 0x000fee0000000200 */
[C---:B-----5:R-:W-:Y:S08]  /*50a0*/  HMMA.16816.F32.BF16 R12, R160.reuse, R156, R12 ;  /* 0x0000009ca00c723c */ /* 0x060ff0000004180c */
[C---:B------:R-:W-:Y:S01]  /*50b0*/  HMMA.16816.F32.BF16 R16, R160.reuse, R158, R16 ;  /* 0x0000009ea010723c */ /* 0x040fe20000041810 */
[----:B------:R-:W5:Y:S07]  /*50c0*/  LDSM.16.M88.4 R156, [R182+UR4+0xf900] ;  /* 0x00f90004b69c783b */ /* 0x000f6e0008000200 */
[C---:B------:R-:W-:Y:S08]  /*50d0*/  HMMA.16816.F32.BF16 R20, R160.reuse, R168, R20 ;  /* 0x000000a8a014723c */ /* 0x040ff00000041814 */
        /* <DEDUP_REMOVED lines=9> */
[C---:B------:R-:W-:Y:S08]  /*5170*/  HMMA.16816.F32.BF16 R12, R136.reuse, R148, R12 ;  /* 0x00000094880c723c */ /* 0x040ff0000004180c */
[C---:B------:R-:W-:Y:S01]  /*5180*/  HMMA.16816.F32.BF16 R16, R136.reuse, R150, R16 ;  /* 0x000000968810723c */ /* 0x040fe20000041810 */
[----:B------:R-:W-:Y:S07]  /*5190*/  LDSM.16.M88.4 R148, [R178+0x4000] ;  /* 0x00400000b294783b */ /* 0x000fee0000000200 */
[C---:B----4-:R-:W-:Y:S08]  /*51a0*/  HMMA.16816.F32.BF16 R20, R136.reuse, R152, R20 ;  /* 0x000000988814723c */ /* 0x050ff00000041814 */
[C---:B------:R-:W-:Y:S01]  /*51b0*/  HMMA.16816.F32.BF16 R24, R136.reuse, R154, R24 ;  /* 0x0000009a8818723c */ /* 0x040fe20000041818 */
[----:B------:R-:W4:Y:S07]  /*51c0*/  LDSM.16.M88.4 R152, [R183+0xe100] ;  /* 0x00e10000b798783b */ /* 0x000f2e0000000200 */
[C---:B-----5:R-:W-:Y:S08]  /*51d0*/  HMMA.16816.F32.BF16 R28, R136.reuse, R156, R28 ;  /* 0x0000009c881c723c */ /* 0x060ff0000004181c */
[----:B------:R-:W-:Y:S01]  /*51e0*/  HMMA.16816.F32.BF16 R32, R136, R158, R32 ;  /* 0x0000009e8820723c */ /* 0x000fe20000041820 */
[----:B------:R-:W5:Y:S07]  /*51f0*/  LDSM.16.M88.4 R136, [R183+0xe900] ;  /* 0x00e90000b788783b */ /* 0x000f6e0000000200 */
[C---:B--2---:R-:W-:Y:S01]  /*5200*/  HMMA.16816.F32.BF16 R4, R164.reuse, R168, R4 ;  /* 0x000000a8a404723c */ /* 0x044fe20000041804 */
[----:B------:R-:W-:Y:S07]  /*5210*/  LDSM.16.M88.4 R156, [R177+0x4000] ;  /* 0x00400000b19c783b */ /* 0x000fee0000000200 */
        /* <DEDUP_REMOVED lines=8> */
[C---:B------:R-:W-:Y:S08]  /*52a0*/  HMMA.16816.F32.BF16 R28, R164.reuse, R160, R28 ;  /* 0x000000a0a41c723c */ /* 0x040ff0000004181c */
[----:B------:R-:W-:Y:S01]  /*52b0*/  HMMA.16816.F32.BF16 R32, R164, R162, R32 ;  /* 0x000000a2a420723c */ /* 0x000fe20000041820 */
[----:B------:R-:W3:Y:S07]  /*52c0*/  LDSM.16.M88.4 R160, [R185+0xe900] ;  /* 0x00e90000b9a0783b */ /* 0x000eee0000000200 */
[C---:B----4-:R-:W-:Y:S01]  /*52d0*/  HMMA.16816.F32.BF16 R4, R148.reuse, R152, R4 ;  /* 0x000000989404723c */ /* 0x050fe20000041804 */
[----:B------:R-:W-:Y:S07]  /*52e0*/  LDSM.16.M88.4 R164, [R182+UR4+0x11100] ;  /* 0x01110004b6a4783b */ /* 0x000fee0008000200 */
[C---:B------:R-:W-:Y:S01]  /*52f0*/  HMMA.16816.F32.BF16 R8, R148.reuse, R154, R8 ;  /* 0x0000009a9408723c */ /* 0x040fe20000041808 */
[----:B------:R-:W-:Y:S07]  /*5300*/  LDSM.16.M88.4 R152, [R182+UR4+0x10900] ;  /* 0x01090004b698783b */ /* 0x000fee0008000200 */
[C---:B-----5:R-:W-:Y:S08]  /*5310*/  HMMA.16816.F32.BF16 R12, R148.reuse, R136, R12 ;  /* 0x00000088940c723c */ /* 0x060ff0000004180c */
[C---:B------:R-:W-:Y:S01]  /*5320*/  HMMA.16816.F32.BF16 R16, R148.reuse, R138, R16 ;  /* 0x0000008a9410723c */ /* 0x040fe20000041810 */
[----:B------:R-:W4:Y:S07]  /*5330*/  LDSM.16.M88.4 R136, [R185+0xf100] ;  /* 0x00f10000b988783b */ /* 0x000f2e0000000200 */
[C---:B-1----:R-:W-:Y:S08]  /*5340*/  HMMA.16816.F32.BF16 R20, R148.reuse, R140, R20 ;  /* 0x0000008c9414723c */ /* 0x042ff00000041814 */
[C---:B------:R-:W-:Y:S01]  /*5350*/  HMMA.16816.F32.BF16 R24, R148.reuse, R142, R24 ;  /* 0x0000008e9418723c */ /* 0x040fe20000041818 */
[----:B------:R-:W1:Y:S07]  /*5360*/  LDSM.16.M88.4 R140, [R185+0xf900] ;  /* 0x00f90000b98c783b */ /* 0x000e6e0000000200 */
[C---:B--2---:R-:W-:Y:S08]  /*5370*/  HMMA.16816.F32.BF16 R28, R148.reuse, R144, R28 ;  /* 0x00000090941c723c */ /* 0x044ff0000004181c */
[----:B------:R-:W-:Y:S01]  /*5380*/  HMMA.16816.F32.BF16 R32, R148, R146, R32 ;  /* 0x000000929420723c */ /* 0x000fe20000041820 */
[----:B------:R-:W-:Y:S07]  /*5390*/  LDSM.16.M88.4 R144, [R184+0x8000] ;  /* 0x00800000b890783b */ /* 0x000fee0000000200 */
[C---:B------:R-:W-:Y:S01]  /*53a0*/  HMMA.16816.F32.BF16 R4, R156.reuse, R168, R4 ;  /* 0x000000a89c04723c */ /* 0x040fe20000041804 */
[----:B------:R-:W2:Y:S07]  /*53b0*/  LDSM.16.M88.4 R148, [R182+UR4+0x10100] ;  /* 0x01010004b694783b */ /* 0x000eae0008000200 */
[C---:B------:R-:W-:Y:S01]  /*53c0*/  HMMA.16816.F32.BF16 R8, R156.reuse, R170, R8 ;  /* 0x000000aa9c08723c */ /* 0x040fe20000041808 */
[----:B------:R-:W-:Y:S07]  /*53d0*/  LDSM.16.M88.4 R168, [R132+0x10100] ;  /* 0x0101000084a8783b */ /* 0x000fee0000000200 */
[C---:B---3--:R-:W-:Y:S08]  /*53e0*/  HMMA.16816.F32.BF16 R12, R156.reuse, R160, R12 ;  /* 0x000000a09c0c723c */ /* 0x048ff0000004180c */
[C---:B------:R-:W-:Y:S01]  /*53f0*/  HMMA.16816.F32.BF16 R16, R156.reuse, R162, R16 ;  /* 0x000000a29c10723c */ /* 0x040fe20000041810 */
[----:B------:R-:W3:Y:S07]  /*5400*/  LDSM.16.M88.4 R160, [R182+UR4+0x11900] ;  /* 0x01190004b6a0783b */ /* 0x000eee0008000200 */
[C---:B----4-:R-:W-:Y:S08]  /*5410*/  HMMA.16816.F32.BF16 R20, R156.reuse, R136, R20 ;  /* 0x000000889c14723c */ /* 0x050ff00000041814 */
[C---:B------:R-:W-:Y:S01]  /*5420*/  HMMA.16816.F32.BF16 R24, R156.reuse, R138, R24 ;  /* 0x0000008a9c18723c */ /* 0x040fe20000041818 */
[----:B------:R-:W4:Y:S07]  /*5430*/  LDSM.16.M88.4 R136, [R180+0x8000] ;  /* 0x00800000b488783b */ /* 0x000f2e0000000200 */
[C---:B-1----:R-:W-:Y:S08]  /*5440*/  HMMA.16816.F32.BF16 R28, R156.reuse, R140, R28 ;  /* 0x0000008c9c1c723c */ /* 0x042ff0000004181c */
[----:B------:R-:W-:Y:S01]  /*5450*/  HMMA.16816.F32.BF16 R32, R156, R142, R32 ;  /* 0x0000008e9c20723c */ /* 0x000fe20000041820 */
[----:B------:R-:W1:Y:S07]  /*5460*/  LDSM.16.M88.4 R140, [R132+0x10900] ;  /* 0x01090000848c783b */ /* 0x000e6e0000000200 */
[C---:B--2---:R-:W-:Y:S01]  /*5470*/  HMMA.16816.F32.BF16 R4, R144.reuse, R148, R4 ;  /* 0x000000949004723c */ /* 0x044fe20000041804 */
[----:B------:R-:W-:Y:S07]  /*5480*/  LDSM.16.M88.4 R156, [R178+0x8000] ;  /* 0x00800000b29c783b */ /* 0x000fee0000000200 */
[C---:B------:R-:W-:Y:S01]  /*5490*/  HMMA.16816.F32.BF16 R8, R144.reuse, R150, R8 ;  /* 0x000000969008723c */ /* 0x040fe20000041808 */
[----:B------:R-:W2:Y:S07]  /*54a0*/  LDSM.16.M88.4 R148, [R132+0x11100] ;  /* 0x011100008494783b */ /* 0x000eae0000000200 */
[C---:B------:R-:W-:Y:S08]  /*54b0*/  HMMA.16816.F32.BF16 R12, R144.reuse, R152, R12 ;  /* 0x00000098900c723c */ /* 0x040ff0000004180c */
[C---:B------:R-:W-:Y:S01]  /*54c0*/  HMMA.16816.F32.BF16 R16, R144.reuse, R154, R16 ;  /* 0x0000009a9010723c */ /* 0x040fe20000041810 */
[----:B------:R-:W5:Y:S07]  /*54d0*/  LDSM.16.M88.4 R152, [R132+0x11900] ;  /* 0x011900008498783b */ /* 0x000f6e0000000200 */
[C---:B------:R-:W-:Y:S08]  /*54e0*/  HMMA.16816.F32.BF16 R20, R144.reuse, R164, R20 ;  /* 0x000000a49014723c */ /* 0x040ff00000041814 */
[C---:B------:R-:W-:Y:S01]  /*54f0*/  HMMA.16816.F32.BF16 R24, R144.reuse, R166, R24 ;  /* 0x000000a69018723c */ /* 0x040fe20000041818 */
[----:B------:R-:W2:Y:S07]  /*5500*/  LDSM.16.M88.4 R164, [R183+0x10100] ;  /* 0x01010000b7a4783b */ /* 0x000eae0000000200 */
[C---:B---3--:R-:W-:Y:S08]  /*5510*/  HMMA.16816.F32.BF16 R28, R144.reuse, R160, R28 ;  /* 0x000000a0901c723c */ /* 0x048ff0000004181c */
[----:B------:R-:W-:Y:S01]  /*5520*/  HMMA.16816.F32.BF16 R32, R144, R162, R32 ;  /* 0x000000a29020723c */ /* 0x000fe20000041820 */
[----:B------:R-:W3:Y:S07]  /*5530*/  LDSM.16.M88.4 R144, [R183+0x10900] ;  /* 0x01090000b790783b */ /* 0x000eee0000000200 */
[C---:B----4-:R-:W-:Y:S01]  /*5540*/  HMMA.16816.F32.BF16 R4, R136.reuse, R168, R4 ;  /* 0x000000a88804723c */ /* 0x050fe20000041804 */
[----:B------:R-:W4:Y:S07]  /*5550*/  LDSM.16.M88.4 R160, [R183+0x11100] ;  /* 0x01110000b7a0783b */ /* 0x000f2e0000000200 */
[C---:B------:R-:W-:Y:S01]  /*5560*/  HMMA.16816.F32.BF16 R8, R136.reuse, R170, R8 ;  /* 0x000000aa8808723c */ /* 0x040fe20000041808 */
[----:B------:R-:W-:Y:S07]  /*5570*/  LDSM.16.M88.4 R168, [R177+0x8000] ;  /* 0x00800000b1a8783b */ /* 0x000fee0000000200 */
[C---:B-1----:R-:W-:Y:S08]  /*5580*/  HMMA.16816.F32.BF16 R12, R136.reuse, R140, R12 ;  /* 0x0000008c880c723c */ /* 0x042ff0000004180c */
[C---:B------:R-:W-:Y:S01]  /*5590*/  HMMA.16816.F32.BF16 R16, R136.reuse, R142, R16 ;  /* 0x0000008e8810723c */ /* 0x040fe20000041810 */
[----:B------:R-:W1:Y:S07]  /*55a0*/  LDSM.16.M88.4 R140, [R183+0x11900] ;  /* 0x01190000b78c783b */ /* 0x000e6e0000000200 */
[C---:B--2---:R-:W-:Y:S08]  /*55b0*/  HMMA.16816.F32.BF16 R20, R136.reuse, R148, R20 ;  /* 0x000000948814723c */ /* 0x044ff00000041814 */
[C---:B------:R-:W-:Y:S08]  /*55c0*/  HMMA.16816.F32.BF16 R24, R136.reuse, R150, R24 ;  /* 0x000000968818723c */ /* 0x040ff00000041818 */
[C---:B-----5:R-:W-:Y:S08]  /*55d0*/  HMMA.16816.F32.BF16 R28, R136.reuse, R152, R28 ;  /* 0x00000098881c723c */ /* 0x060ff0000004181c */
[----:B------:R-:W-:Y:S01]  /*55e0*/  HMMA.16816.F32.BF16 R32, R136, R154, R32 ;  /* 0x0000009a8820723c */ /* 0x000fe20000041820 */
[----:B------:R-:W2:Y:S07]  /*55f0*/  LDSM.16.M88.4 R136, [R185+0x10900] ;  /* 0x01090000b988783b */ /* 0x000eae0000000200 */
[C---:B------:R-:W-:Y:S08]  /*5600*/  HMMA.16816.F32.BF16 R4, R156.reuse, R164, R4 ;  /* 0x000000a49c04723c */ /* 0x040ff00000041804 */
[C---:B------:R-:W-:Y:S08]  /*5610*/  HMMA.16816.F32.BF16 R8, R156.reuse, R166, R8 ;  /* 0x000000a69c08723c */ /* 0x040ff00000041808 */
[C---:B---3--:R-:W-:Y:S08]  /*5620*/  HMMA.16816.F32.BF16 R12, R156.reuse, R144, R12 ;  /* 0x000000909c0c723c */ /* 0x048ff0000004180c */
[C---:B------:R-:W-:Y:S01]  /*5630*/  HMMA.16816.F32.BF16 R16, R156.reuse, R146, R16 ;  /* 0x000000929c10723c */ /* 0x040fe20000041810 */
[----:B------:R-:W3:Y:S07]  /*5640*/  LDSM.16.M88.4 R144, [R185+0x11100] ;  /* 0x01110000b990783b */ /* 0x000eee0000000200 */
[C---:B----4-:R-:W-:Y:S08]  /*5650*/  HMMA.16816.F32.BF16 R20, R156.reuse, R160, R20 ;  /* 0x000000a09c14723c */ /* 0x050ff00000041814 */
[C---:B------:R-:W-:Y:S08]  /*5660*/  HMMA.16816.F32.BF16 R24, R156.reuse, R162, R24 ;  /* 0x000000a29c18723c */ /* 0x040ff00000041818 */
[C---:B-1----:R-:W-:Y:S08]  /*5670*/  HMMA.16816.F32.BF16 R28, R156.reuse, R140, R28 ;  /* 0x0000008c9c1c723c */ /* 0x042ff0000004181c */
[----:B------:R-:W-:Y:S01]  /*5680*/  HMMA.16816.F32.BF16 R32, R156, R142, R32 ;  /* 0x0000008e9c20723c */ /* 0x000fe20000041820 */
[----:B------:R-:W1:Y:S01]  /*5690*/  LDSM.16.M88.4 R140, [R185+0x11900] ;  /* 0x01190000b98c783b */ /* 0x000e620000000200 */
[----:B------:R-:W-:Y:S06]  /*56a0*/  DEPBAR.LE SB0, 0x2 ;  /* 0x000080800000791a */ /* 0x000fec0000000000 */
[C---:B------:R-:W-:Y:S01]  /*56b0*/  HMMA.16816.F32.BF16 R4, R168.reuse, R172, R4 ;  /* 0x000000aca804723c */ /* 0x040fe20000041804 */
[----:B------:R-:W-:Y:S07]  /*56c0*/  BAR.SYNC.DEFER_BLOCKING 0x0 ;  /* 0x0000000000007b1d */ /* 0x000fee0000010000 */
[C---:B------:R-:W-:Y:S08]  /*56d0*/  HMMA.16816.F32.BF16 R8, R168.reuse, R174, R8 ;  /* 0x000000aea808723c */ /* 0x040ff00000041808 */
[C---:B--2---:R-:W-:Y:S08]  /*56e0*/  HMMA.16816.F32.BF16 R12, R168.reuse, R136, R12 ;  /* 0x00000088a80c723c */ /* 0x044ff0000004180c */
[C---:B------:R-:W-:Y:S01]  /*56f0*/  HMMA.16816.F32.BF16 R16, R168.reuse, R138, R16 ;  /* 0x0000008aa810723c */ /* 0x040fe20000041810 */
[----:B------:R-:W-:Y:S03]  /*5700*/  LDSM.16.MT88.4 R136, [R176+UR4+0x100] ;  /* 0x00010004b088783b */ /* 0x000fe60008004200 */
[----:B------:R-:W-:Y:S02]  /*5710*/  FMNMX.FTZ R2, R4, R133, !PT ;  /* 0x0000008504027209 */ /* 0x000fe40007810000 */
[----:B------:R-:W-:Y:S02]  /*5720*/  FMNMX.FTZ R132, R6, R0, !PT ;  /* 0x0000000006847209 */ /* 0x000fe40007810000 */
[C---:B---3--:R-:W-:Y:S01]  /*5730*/  HMMA.16816.F32.BF16 R20, R168.reuse, R144, R20 ;  /* 0x00000090a814723c */ /* 0x048fe20000041814 */
[----:B------:R-:W-:Y:S03]  /*5740*/  LDSM.16.MT88.4 R148, [R176+UR4+0x2900] ;  /* 0x00290004b094783b */ /* 0x000fe60008004200 */
[----:B------:R-:W-:Y:S02]  /*5750*/  FMNMX.FTZ R3, R5, R2, !PT ;  /* 0x0000000205037209 */ /* 0x000fe40007810000 */
[----:B------:R-:W-:Y:S02]  /*5760*/  FMNMX.FTZ R163, R7, R132, !PT ;  /* 0x0000008407a37209 */ /* 0x000fe40007810000 */
[C---:B------:R-:W-:Y:S01]  /*5770*/  HMMA.16816.F32.BF16 R24, R168.reuse, R146, R24 ;  /* 0x00000092a818723c */ /* 0x040fe20000041818 */
[----:B------:R-:W-:Y:S03]  /*5780*/  LDSM.16.MT88.4 R156, [R135+UR4+0x2900] ;  /* 0x00290004879c783b */ /* 0x000fe60008004200 */
[----:B------:R-:W-:Y:S02]  /*5790*/  FMNMX.FTZ R2, R8, R3, !PT ;  /* 0x0000000308027209 */ /* 0x000fe40007810000 */
[----:B------:R-:W-:Y:S02]  /*57a0*/  FMNMX.FTZ R132, R10, R163, !PT ;  /* 0x000000a30a847209 */ /* 0x000fe40007810000 */
[C---:B-1----:R-:W-:Y:S04]  /*57b0*/  HMMA.16816.F32.BF16 R28, R168.reuse, R140, R28 ;  /* 0x0000008ca81c723c */ /* 0x042fe8000004181c */
[----:B------:R-:W-:Y:S02]  /*57c0*/  FMNMX.FTZ R3, R9, R2, !PT ;  /* 0x0000000209037209 */ /* 0x000fe40007810000 */
[----:B------:R-:W-:Y:S02]  /*57d0*/  FMNMX.FTZ R163, R11, R132, !PT ;  /* 0x000000840ba37209 */ /* 0x000fe40007810000 */
[----:B------:R-:W-:Y:S04]  /*57e0*/  HMMA.16816.F32.BF16 R32, R168, R142, R32 ;  /* 0x0000008ea820723c */ /* 0x000fe80000041820 */
[----:B------:R-:W-:Y:S02]  /*57f0*/  FMNMX.FTZ R2, R12, R3, !PT ;  /* 0x000000030c027209 */ /* 0x000fe40007810000 */
[----:B------:R-:W-:Y:S02]  /*5800*/  FMNMX.FTZ R132, R14, R163, !PT ;  /* 0x000000a30e847209 */ /* 0x000fe40007810000 */
[----:B------:R-:W-:Y:S04]  /*5810*/  FMNMX.FTZ R3, R13, R2, !PT ;  /* 0x000000020d037209 */ /* 0x000fe80007810000 */
        /* <DEDUP_REMOVED lines=16> */
[----:B------:R-:W-:Y:S02]  /*5920*/  IADD3 R140, R176, UR4, RZ ;  /* 0x00000004b08c7c10 */ /* 0x000fe4000fffe0ff */
[----:B------:R-:W-:Y:S02]  /*5930*/  FMNMX.FTZ R2, R32, R3, !PT ;  /* 0x0000000320027209 */ /* 0x000fe40007810000 */
[----:B------:R-:W-:Y:S02]  /*5940*/  FMNMX.FTZ R3, R31, R132, !PT ;  /* 0x000000841f037209 */ /* 0x000fe40007810000 */
        /* <DEDUP_REMOVED lines=8> */
[----:B------:R-:W2:Y:S08]  /*59d0*/  SHFL.BFLY PT, R3, R162, 0x1, 0x1f ;  /* 0x0c201f00a2037f89 */ /* 0x000eb000000e0000 */
[----:B------:R-:W-:Y:S01]  /*59e0*/  LDSM.16.MT88.4 R164, [R176+UR4+0x5900] ;  /* 0x00590004b0a4783b */ /* 0x000fe20008004200 */
[----:B-1----:R-:W-:Y:S05]  /*59f0*/  FMNMX.FTZ R132, R163, R132, !PT ;  /* 0x00000084a3847209 */ /* 0x002fea0007810000 */
[C---:B------:R-:W-:Y:S02]  /*5a00*/  FADD.FTZ R133, -R132.reuse, R133 ;  /* 0x0000008584857221 */ /* 0x040fe40000010100 */
[----:B------:R-:W-:Y:S01]  /*5a10*/  FMUL.FTZ R163, R132, c[0x0][0x2d0] ;  /* 0x0000b40084a37a20 */ /* 0x000fe20000410000 */
[----:B--2---:R-:W-:Y:S01]  /*5a20*/  FMNMX.FTZ R3, R162, R3, !PT ;  /* 0x00000003a2037209 */ /* 0x004fe20007810000 */
[----:B------:R-:W-:Y:S02]  /*5a30*/  FMUL.FTZ R2, R133, c[0x0][0x2d0] ;  /* 0x0000b40085027a20 */ /* 0x000fe40000410000 */
[--C-:B------:R-:W-:Y:S02]  /*5a40*/  FFMA.FTZ R173, R4, c[0x0][0x2d0], -R163.reuse ;  /* 0x0000b40004ad7a23 */ /* 0x100fe400000108a3 */
[C---:B------:R-:W-:Y:S02]  /*5a50*/  FADD.FTZ R133, -R3.reuse, R0 ;  /* 0x0000000003857221 */ /* 0x040fe40000010100 */
[----:B------:R-:W-:Y:S01]  /*5a60*/  FMUL.FTZ R162, R3, c[0x0][0x2d0] ;  /* 0x0000b40003a27a20 */ /* 0x000fe20000410000 */
[----:B------:R-:W1:Y:S01]  /*5a70*/  MUFU.EX2 R2, R2 ;  /* 0x0000000200027308 */ /* 0x000e620000000800 */
[----:B------:R-:W-:Y:S01]  /*5a80*/  FMUL.FTZ R0, R133, c[0x0][0x2d0] ;  /* 0x0000b40085007a20 */ /* 0x000fe20000410000 */
[----:B------:R-:W-:Y:S01]  /*5a90*/  IADD3 R133, R181, R140, RZ ;  /* 0x0000008cb5857210 */ /* 0x000fe20007ffe0ff */
[--C-:B------:R-:W-:Y:S02]  /*5aa0*/  FFMA.FTZ R174, R5, c[0x0][0x2d0], -R163.reuse ;  /* 0x0000b40005ae7a23 */ /* 0x100fe400000108a3 */
[--C-:B------:R-:W-:Y:S02]  /*5ab0*/  FFMA.FTZ R175, R8, c[0x0][0x2d0], -R163.reuse ;  /* 0x0000b40008af7a23 */ /* 0x100fe400000108a3 */
[--C-:B------:R-:W-:Y:S01]  /*5ac0*/  FFMA.FTZ R214, R9, c[0x0][0x2d0], -R163.reuse ;  /* 0x0000b40009d67a23 */ /* 0x100fe200000108a3 */
[----:B------:R-:W2:Y:S01]  /*5ad0*/  LDSM.16.MT88.4 R140, [R133+0x100] ;  /* 0x00010000858c783b */ /* 0x000ea20000004200 */
[--C-:B------:R-:W-:Y:S01]  /*5ae0*/  FFMA.FTZ R215, R6, c[0x0][0x2d0], -R162.reuse ;  /* 0x0000b40006d77a23 */ /* 0x100fe200000108a2 */
[----:B------:R-:W3:Y:S01]  /*5af0*/  MUFU.EX2 R0, R0 ;  /* 0x0000000000007308 */ /* 0x000ee20000000800 */
[--C-:B------:R-:W-:Y:S02]  /*5b00*/  FFMA.FTZ R216, R7, c[0x0][0x2d0], -R162.reuse ;  /* 0x0000b40007d87a23 */ /* 0x100fe400000108a2 */
[--C-:B------:R-:W-:Y:S02]  /*5b10*/  FFMA.FTZ R217, R10, c[0x0][0x2d0], -R162.reuse ;  /* 0x0000b4000ad97a23 */ /* 0x100fe400000108a2 */
[--C-:B------:R-:W-:Y:S01]  /*5b20*/  FFMA.FTZ R218, R11, c[0x0][0x2d0], -R162.reuse ;  /* 0x0000b4000bda7a23 */ /* 0x100fe200000108a2 */
[----:B------:R-:W-:Y:S01]  /*5b30*/  LDSM.16.MT88.4 R152, [R133+0x2900] ;  /* 0x002900008598783b */ /* 0x000fe20000004200 */
[--C-:B------:R-:W-:Y:S02]  /*5b40*/  FFMA.FTZ R219, R12, c[0x0][0x2d0], -R163.reuse ;  /* 0x0000b4000cdb7a23 */ /* 0x100fe400000108a3 */
[--C-:B------:R-:W-:Y:S01]  /*5b50*/  FFMA.FTZ R220, R13, c[0x0][0x2d0], -R163.reuse ;  /* 0x0000b4000ddc7a23 */ /* 0x100fe200000108a3 */
[----:B------:R-:W-:Y:S01]  /*5b60*/  MUFU.EX2 R173, R173 ;  /* 0x000000ad00ad7308 */ /* 0x000fe20000000800 */
[--C-:B------:R-:W-:Y:S02]  /*5b70*/  FFMA.FTZ R221, R14, c[0x0][0x2d0], -R162.reuse ;  /* 0x0000b4000edd7a23 */ /* 0x100fe400000108a2 */
[--C-:B------:R-:W-:Y:S01]  /*5b80*/  FFMA.FTZ R222, R15, c[0x0][0x2d0], -R162.reuse ;  /* 0x0000b4000fde7a23 */ /* 0x100fe200000108a2 */
[----:B------:R-:W-:Y:S01]  /*5b90*/  LDSM.16.MT88.4 R168, [R133+0x5900] ;  /* 0x0059000085a8783b */ /* 0x000fe20000004200 */
[C---:B-1----:R-:W-:Y:S02]  /*5ba0*/  FMUL.FTZ R4, R2.reuse, R128 ;  /* 0x0000008002047220 */ /* 0x042fe40000410000 */
[C---:B------:R-:W-:Y:S02]  /*5bb0*/  FMUL.FTZ R5, R2.reuse, R129 ;  /* 0x0000008102057220 */ /* 0x040fe40000410000 */
[C---:B------:R-:W-:Y:S01]  /*5bc0*/  FMUL.FTZ R8, R2.reuse, R124 ;  /* 0x0000007c02087220 */ /* 0x040fe20000410000 */
[----:B------:R-:W1:Y:S01]  /*5bd0*/  MUFU.EX2 R174, R174 ;  /* 0x000000ae00ae7308 */ /* 0x000e620000000800 */
[C---:B------:R-:W-:Y:S02]  /*5be0*/  FMUL.FTZ R9, R2.reuse, R125 ;  /* 0x0000007d02097220 */ /* 0x040fe40000410000 */
[----:B------:R-:W-:Y:S02]  /*5bf0*/  FMUL.FTZ R36, R2, R36 ;  /* 0x0000002402247220 */ /* 0x000fe40000410000 */
[C---:B---3--:R-:W-:Y:S02]  /*5c00*/  FMUL.FTZ R6, R0.reuse, R130 ;  /* 0x0000008200067220 */ /* 0x048fe40000410000 */
[C---:B------:R-:W-:Y:S02]  /*5c10*/  FMUL.FTZ R7, R0.reuse, R131 ;  /* 0x0000008300077220 */ /* 0x040fe40000410000 */
[C---:B------:R-:W-:Y:S01]  /*5c20*/  FMUL.FTZ R10, R0.reuse, R126 ;  /* 0x0000007e000a7220 */ /* 0x040fe20000410000 */
[----:B------:R-:W-:Y:S01]  /*5c30*/  MUFU.EX2 R175, R175 ;  /* 0x000000af00af7308 */ /* 0x000fe20000000800 */
[----:B------:R-:W-:Y:S02]  /*5c40*/  FMUL.FTZ R11, R0, R127 ;  /* 0x0000007f000b7220 */ /* 0x000fe40000410000 */
[----:B------:R-:W3:Y:S01]  /*5c50*/  LDSM.16.MT88.4 R124, [R135+UR4+0x100] ;  /* 0x00010004877c783b */ /* 0x000ee20008004200 */
[----:B------:R-:W-:Y:S02]  /*5c60*/  FMUL.FTZ R37, R2, R37 ;  /* 0x0000002502257220 */ /* 0x000fe40000410000 */
[C---:B------:R-:W-:Y:S02]  /*5c70*/  FMUL.FTZ R38, R0.reuse, R38 ;  /* 0x0000002600267220 */ /* 0x040fe40000410000 */
[----:B------:R-:W-:Y:S02]  /*5c80*/  FMUL.FTZ R39, R0, R39 ;  /* 0x0000002700277220 */ /* 0x000fe40000410000 */
[----:B------:R-:W4:Y:S01]  /*5c90*/  MUFU.EX2 R214, R214 ;  /* 0x000000d600d67308 */ /* 0x000f220000000800 */
[C---:B------:R-:W-:Y:S02]  /*5ca0*/  FMUL.FTZ R40, R2.reuse, R40 ;  /* 0x0000002802287220 */ /* 0x040fe40000410000 */
[----:B------:R-:W-:Y:S01]  /*5cb0*/  FMUL.FTZ R41, R2, R41 ;  /* 0x0000002902297220 */ /* 0x000fe20000410000 */
[----:B-1----:R-:W-:Y:S01]  /*5cc0*/  F2FP.BF16.PACK_AB R128, R174, R173 ;  /* 0x000000adae80723e */ /* 0x002fe200000010ff */
        /* <DEDUP_REMOVED lines=9> */
[----:B------:R-:W1:Y:S01]  /*5d60*/  MUFU.EX2 R216, R216 ;  /* 0x000000d800d87308 */ /* 0x000e620000000800 */
[C---:B------:R-:W-:Y:S02]  /*5d70*/  FMUL.FTZ R46, R0.reuse, R46 ;  /* 0x0000002e002e7220 */ /* 0x040fe40000410000 */
[----:B------:R-:W-:Y:S01]  /*5d80*/  FMUL.FTZ R47, R0, R47 ;  /* 0x0000002f002f7220 */ /* 0x000fe20000410000 */
[----:B----4-:R-:W-:Y:S01]  /*5d90*/  F2FP.BF16.PACK_AB R130, R214, R175 ;  /* 0x000000afd682723e */ /* 0x010fe200000010ff */
        /* <DEDUP_REMOVED lines=30> */
[C---:B------:R-:W-:Y:S05]  /*5f80*/  HMMA.16816.F32.BF16 R4, R128.reuse, R136, R4 ;  /* 0x000000888004723c */ /* 0x040fea0000041804 */
[----:B------:R-:W-:Y:S02]  /*5f90*/  FMUL.FTZ R71, R0, R71 ;  /* 0x0000004700477220 */ /* 0x000fe40000410000 */
[----:B------:R-:W-:Y:S01]  /*5fa0*/  IADD3 R136, R135, UR4, RZ ;  /* 0x0000000487887c10 */ /* 0x000fe2000fffe0ff */
[C---:B------:R-:W-:Y:S01]  /*5fb0*/  HMMA.16816.F32.BF16 R8, R128.reuse, R138, R8 ;  /* 0x0000008a8008723c */ /* 0x040fe20000041808 */
[----:B------:R-:W4:Y:S03]  /*5fc0*/  MUFU.EX2 R222, R222 ;  /* 0x000000de00de7308 */ /* 0x000f260000000800 */
[----:B------:R-:W-:Y:S01]  /*5fd0*/  IADD3 R172, R181, R136, RZ ;  /* 0x00000088b5ac7210 */ /* 0x000fe20007ffe0ff */
[C---:B------:R-:W-:Y:S02]  /*5fe0*/  FMUL.FTZ R72, R2.reuse, R72 ;  /* 0x0000004802487220 */ /* 0x040fe40000410000 */
[----:B------:R-:W-:Y:S01]  /*5ff0*/  FMUL.FTZ R73, R2, R73 ;  /* 0x0000004902497220 */ /* 0x000fe20000410000 */
[C---:B--2---:R-:W-:Y:S01]  /*6000*/  HMMA.16816.F32.BF16 R36, R128.reuse, R140, R36 ;  /* 0x0000008c8024723c */ /* 0x044fe20000041824 */
[----:B------:R-:W2:Y:S03]  /*6010*/  LDSM.16.MT88.4 R136, [R172+0x100] ;  /* 0x00010000ac88783b */ /* 0x000ea60000004200 */
[C---:B------:R-:W-:Y:S02]  /*6020*/  FMUL.FTZ R74, R0.reuse, R74 ;  /* 0x0000004a004a7220 */ /* 0x040fe40000410000 */
[----:B------:R-:W-:Y:S02]  /*6030*/  FMUL.FTZ R75, R0, R75 ;  /* 0x0000004b004b7220 */ /* 0x000fe40000410000 */
[C---:B------:R-:W-:Y:S01]  /*6040*/  HMMA.16816.F32.BF16 R40, R128.reuse, R142, R40 ;  /* 0x0000008e8028723c */ /* 0x040fe20000041828 */
[----:B------:R-:W5:Y:S03]  /*6050*/  LDSM.16.MT88.4 R140, [R176+UR4+0x2100] ;  /* 0x00210004b08c783b */ /* 0x000f660008004200 */
[C---:B------:R-:W-:Y:S02]  /*6060*/  FMUL.FTZ R76, R2.reuse, R76 ;  /* 0x0000004c024c7220 */ /* 0x040fe40000410000 */
[----:B------:R-:W-:Y:S02]  /*6070*/  FMUL.FTZ R77, R2, R77 ;  /* 0x0000004d024d7220 */ /* 0x000fe40000410000 */
[C---:B---3--:R-:W-:Y:S01]  /*6080*/  HMMA.16816.F32.BF16 R44, R128.reuse, R124, R44 ;  /* 0x0000007c802c723c */ /* 0x048fe2000004182c */
[----:B------:R-:W-:Y:S03]  /*6090*/  LDSM.16.MT88.4 R120, [R172+0x4100] ;  /* 0x00410000ac78783b */ /* 0x000fe60000004200 */
[C---:B------:R-:W-:Y:S02]  /*60a0*/  FMUL.FTZ R78, R0.reuse, R78 ;  /* 0x0000004e004e7220 */ /* 0x040fe40000410000 */
[----:B------:R-:W-:Y:S02]  /*60b0*/  FMUL.FTZ R79, R0, R79 ;  /* 0x0000004f004f7220 */ /* 0x000fe40000410000 */
[C---:B------:R-:W-:Y:S01]  /*60c0*/  HMMA.16816.F32.BF16 R48, R128.reuse, R126, R48 ;  /* 0x0000007e8030723c */ /* 0x040fe20000041830 */
[----:B------:R-:W3:Y:S03]  /*60d0*/  LDSM.16.MT88.4 R124, [R133+0x2100] ;  /* 0x00210000857c783b */ /* 0x000ee60000004200 */
[C---:B------:R-:W-:Y:S02]  /*60e0*/  FMUL.FTZ R80, R2.reuse, R80 ;  /* 0x0000005002507220 */ /* 0x040fe40000410000 */
[----:B------:R-:W-:Y:S02]  /*60f0*/  FMUL.FTZ R81, R2, R81 ;  /* 0x0000005102517220 */ /* 0x000fe40000410000 */
[C---:B------:R-:W-:Y:S01]  /*6100*/  FMUL.FTZ R82, R0.reuse, R82 ;  /* 0x0000005200527220 */ /* 0x040fe20000410000 */
[----:B------:R-:W-:Y:S03]  /*6110*/  LDSM.16.MT88.4 R144, [R172+0x900] ;  /* 0x00090000ac90783b */ /* 0x000fe60000004200 */
        /* <DEDUP_REMOVED lines=8> */
[----:B------:R-:W2:Y:S03]  /*61a0*/  LDSM.16.MT88.4 R136, [R135+UR4+0x2100] ;  /* 0x002100048788783b */ /* 0x000ea60008004200 */
[----:B------:R-:W-:Y:S02]  /*61b0*/  FMUL.FTZ R89, R2, R89 ;  /* 0x0000005902597220 */ /* 0x000fe40000410000 */
[C---:B------:R-:W-:Y:S02]  /*61c0*/  FMUL.FTZ R90, R0.reuse, R90 ;  /* 0x0000005a005a7220 */ /* 0x040fe40000410000 */
[C---:B-----5:R-:W-:Y:S04]  /*61d0*/  HMMA.16816.F32.BF16 R60, R128.reuse, R140, R60 ;  /* 0x0000008c803c723c */ /* 0x060fe8000004183c */
[----:B------:R-:W-:Y:S02]  /*61e0*/  FMUL.FTZ R91, R0, R91 ;  /* 0x0000005b005b7220 */ /* 0x000fe40000410000 */
[C---:B------:R-:W-:Y:S02]  /*61f0*/  FMUL.FTZ R92, R2.reuse, R92 ;  /* 0x0000005c025c7220 */ /* 0x040fe40000410000 */
[C---:B------:R-:W-:Y:S01]  /*6200*/  HMMA.16816.F32.BF16 R64, R128.reuse, R142, R64 ;  /* 0x0000008e8040723c */ /* 0x040fe20000041840 */
[----:B------:R-:W5:Y:S03]  /*6210*/  LDSM.16.MT88.4 R140, [R172+0x2100] ;  /* 0x00210000ac8c783b */ /* 0x000f660000004200 */
[----:B------:R-:W-:Y:S02]  /*6220*/  FMUL.FTZ R93, R2, R93 ;  /* 0x0000005d025d7220 */ /* 0x000fe40000410000 */
[C---:B------:R-:W-:Y:S02]  /*6230*/  FMUL.FTZ R94, R0.reuse, R94 ;  /* 0x0000005e005e7220 */ /* 0x040fe40000410000 */
[C---:B---3--:R-:W-:Y:S04]  /*6240*/  HMMA.16816.F32.BF16 R68, R128.reuse, R124, R68 ;  /* 0x0000007c8044723c */ /* 0x048fe80000041844 */
[----:B------:R-:W-:Y:S02]  /*6250*/  FMUL.FTZ R95, R0, R95 ;  /* 0x0000005f005f7220 */ /* 0x000fe40000410000 */
[C---:B------:R-:W-:Y:S02]  /*6260*/  FMUL.FTZ R96, R2.reuse, R96 ;  /* 0x0000006002607220 */ /* 0x040fe40000410000 */
[C---:B------:R-:W-:Y:S01]  /*6270*/  HMMA.16816.F32.BF16 R72, R128.reuse, R126, R72 ;  /* 0x0000007e8048723c */ /* 0x040fe20000041848 */
[----:B------:R-:W3:Y:S03]  /*6280*/  LDSM.16.MT88.4 R124, [R176+UR4+0x4100] ;  /* 0x00410004b07c783b */ /* 0x000ee60008004200 */
        /* <DEDUP_REMOVED lines=8> */
[----:B------:R-:W2:Y:S03]  /*6310*/  LDSM.16.MT88.4 R136, [R133+0x4100] ;  /* 0x004100008588783b */ /* 0x000ea60000004200 */
[----:B------:R-:W-:Y:S02]  /*6320*/  FMUL.FTZ R103, R0, R103 ;  /* 0x0000006700677220 */ /* 0x000fe40000410000 */
[C---:B------:R-:W-:Y:S02]  /*6330*/  FMUL.FTZ R104, R2.reuse, R104 ;  /* 0x0000006802687220 */ /* 0x040fe40000410000 */
[C---:B-----5:R-:W-:Y:S04]  /*6340*/  HMMA.16816.F32.BF16 R84, R128.reuse, R140, R84 ;  /* 0x0000008c8054723c */ /* 0x060fe80000041854 */
[----:B------:R-:W-:Y:S02]  /*6350*/  FMUL.FTZ R105, R2, R105 ;  /* 0x0000006902697220 */ /* 0x000fe40000410000 */
[C---:B------:R-:W-:Y:S02]  /*6360*/  FMUL.FTZ R106, R0.reuse, R106 ;  /* 0x0000006a006a7220 */ /* 0x040fe40000410000 */
[C---:B------:R-:W-:Y:S01]  /*6370*/  HMMA.16816.F32.BF16 R88, R128.reuse, R142, R88 ;  /* 0x0000008e8058723c */ /* 0x040fe20000041858 */
[----:B------:R-:W5:Y:S03]  /*6380*/  LDSM.16.MT88.4 R140, [R135+UR4+0x4100] ;  /* 0x00410004878c783b */ /* 0x000f660008004200 */
[----:B------:R-:W-:Y:S02]  /*6390*/  FMUL.FTZ R107, R0, R107 ;  /* 0x0000006b006b7220 */ /* 0x000fe40000410000 */
[--C-:B------:R-:W-:Y:S02]  /*63a0*/  FFMA.FTZ R223, R16, c[0x0][0x2d0], -R163.reuse ;  /* 0x0000b40010df7a23 */ /* 0x100fe400000108a3 */
[C---:B---3--:R-:W-:Y:S04]  /*63b0*/  HMMA.16816.F32.BF16 R92, R128.reuse, R124, R92 ;  /* 0x0000007c805c723c */ /* 0x048fe8000004185c */
[--C-:B------:R-:W-:Y:S01]  /*63c0*/  FFMA.FTZ R224, R17, c[0x0][0x2d0], -R163.reuse ;  /* 0x0000b40011e07a23 */ /* 0x100fe200000108a3 */
[----:B------:R-:W-:Y:S01]  /*63d0*/  MUFU.EX2 R223, R223 ;  /* 0x000000df00df7308 */ /* 0x000fe20000000800 */
[--C-:B------:R-:W-:Y:S02]  /*63e0*/  FFMA.FTZ R225, R18, c[0x0][0x2d0], -R162.reuse ;  /* 0x0000b40012e17a23 */ /* 0x100fe400000108a2 */
[C---:B------:R-:W-:Y:S01]  /*63f0*/  HMMA.16816.F32.BF16 R96, R128.reuse, R126, R96 ;  /* 0x0000007e8060723c */ /* 0x040fe20000041860 */
[----:B------:R-:W3:Y:S03]  /*6400*/  LDSM.16.MT88.4 R124, [R176+UR4+0x900] ;  /* 0x00090004b07c783b */ /* 0x000ee60008004200 */
[--C-:B------:R-:W-:Y:S02]  /*6410*/  FFMA.FTZ R226, R19, c[0x0][0x2d0], -R162.reuse ;  /* 0x0000b40013e27a23 */ /* 0x100fe400000108a2 */
[C---:B------:R-:W-:Y:S01]  /*6420*/  FMUL.FTZ R108, R2.reuse, R108 ;  /* 0x0000006c026c7220 */ /* 0x040fe20000410000 */
[----:B------:R-:W5:Y:S01]  /*6430*/  MUFU.EX2 R224, R224 ;  /* 0x000000e000e07308 */ /* 0x000f620000000800 */
[----:B------:R-:W-:Y:S01]  /*6440*/  FMUL.FTZ R109, R2, R109 ;  /* 0x0000006d026d7220 */ /* 0x000fe20000410000 */
[C---:B--2---:R-:W-:Y:S03]  /*6450*/  HMMA.16816.F32.BF16 R12, R128.reuse, R136, R12 ;  /* 0x00000088800c723c */ /* 0x044fe6000004180c */
[C---:B------:R-:W-:Y:S02]  /*6460*/  FMUL.FTZ R110, R0.reuse, R110 ;  /* 0x0000006e006e7220 */ /* 0x040fe40000410000 */
[----:B------:R-:W-:Y:S02]  /*6470*/  FMUL.FTZ R111, R0, R111 ;  /* 0x0000006f006f7220 */ /* 0x000fe40000410000 */
[C---:B------:R-:W-:Y:S01]  /*6480*/  FMUL.FTZ R16, R2.reuse, R116 ;  /* 0x0000007402107220 */ /* 0x040fe20000410000 */
[C---:B------:R-:W-:Y:S01]  /*6490*/  HMMA.16816.F32.BF16 R100, R128.reuse, R138, R100 ;  /* 0x0000008a8064723c */ /* 0x040fe20000041864 */
[----:B------:R-:W2:Y:S01]  /*64a0*/  LDSM.16.MT88.4 R136, [R133+0x900] ;  /* 0x000900008588783b */ /* 0x000ea20000004200 */
[----:B------:R-:W-:Y:S02]  /*64b0*/  MUFU.EX2 R225, R225 ;  /* 0x000000e100e17308 */ /* 0x000fe40000000800 */
[----:B------:R-:W-:Y:S01]  /*64c0*/  FMUL.FTZ R17, R2, R117 ;  /* 0x0000007502117220 */ /* 0x000fe20000410000 */
[----:B-1----:R-:W-:Y:S01]  /*64d0*/  F2FP.BF16.PACK_AB R116, R220, R219 ;  /* 0x000000dbdc74723e */ /* 0x002fe200000010ff */
[----:B------:R-:W-:Y:S01]  /*64e0*/  FMUL.FTZ R18, R0, R118 ;  /* 0x0000007600127220 */ /* 0x000fe20000410000 */
[----:B----4-:R-:W-:Y:S01]  /*64f0*/  F2FP.BF16.PACK_AB R117, R222, R221 ;  /* 0x000000ddde75723e */ /* 0x010fe200000010ff */
[C---:B-----5:R-:W-:Y:S04]  /*6500*/  HMMA.16816.F32.BF16 R104, R128.reuse, R140, R104 ;  /* 0x0000008c8068723c */ /* 0x060fe80000041868 */
[----:B------:R-:W1:Y:S01]  /*6510*/  MUFU.EX2 R226, R226 ;  /* 0x000000e200e27308 */ /* 0x000e620000000800 */
[----:B------:R-:W-:Y:S01]  /*6520*/  FMUL.FTZ R19, R0, R119 ;  /* 0x0000007700137220 */ /* 0x000fe20000410000 */
[----:B------:R-:W-:Y:S01]  /*6530*/  F2FP.BF16.PACK_AB R118, R224, R223 ;  /* 0x000000dfe076723e */ /* 0x000fe200000010ff */
[C---:B------:R-:W-:Y:S01]  /*6540*/  FMUL.FTZ R112, R2.reuse, R112 ;  /* 0x0000007002707220 */ /* 0x040fe20000410000 */
[C---:B------:R-:W-:Y:S01]  /*6550*/  HMMA.16816.F32.BF16 R108, R128.reuse, R142, R108 ;  /* 0x0000008e806c723c */ /* 0x040fe2000004186c */
[----:B------:R-:W4:Y:S03]  /*6560*/  LDSM.16.MT88.4 R140, [R135+UR4+0x900] ;  /* 0x00090004878c783b */ /* 0x000f260008004200 */
[----:B------:R-:W-:Y:S02]  /*6570*/  FMUL.FTZ R113, R2, R113 ;  /* 0x0000007102717220 */ /* 0x000fe40000410000 */
[C---:B------:R-:W-:Y:S02]  /*6580*/  FMUL.FTZ R114, R0.reuse, R114 ;  /* 0x0000007200727220 */ /* 0x040fe40000410000 */
[C---:B------:R-:W-:Y:S04]  /*6590*/  HMMA.16816.F32.BF16 R16, R128.reuse, R120, R16 ;  /* 0x000000788010723c */ /* 0x040fe80000041810 */
[----:B------:R-:W-:Y:S02]  /*65a0*/  FMUL.FTZ R115, R0, R115 ;  /* 0x0000007300737220 */ /* 0x000fe40000410000 */
[--C-:B------:R-:W-:Y:S02]  /*65b0*/  FFMA.FTZ R227, R20, c[0x0][0x2d0], -R163.reuse ;  /* 0x0000b40014e37a23 */ /* 0x100fe400000108a3 */
[--C-:B------:R-:W-:Y:S03]  /*65c0*/  FFMA.FTZ R228, R21, c[0x0][0x2d0], -R163.reuse ;  /* 0x0000b40015e47a23 */ /* 0x100fe600000108a3 */
[----:B------:R-:W-:Y:S01]  /*65d0*/  HMMA.16816.F32.BF16 R112, R128, R122, R112 ;  /* 0x0000007a8070723c */ /* 0x000fe20000041870 */
[----:B------:R-:W5:Y:S01]  /*65e0*/  LDSM.16.MT88.4 R120, [R172+0x2900] ;  /* 0x00290000ac78783b */ /* 0x000f620000004200 */
[----:B------:R-:W-:Y:S01]  /*65f0*/  MUFU.EX2 R227, R227 ;  /* 0x000000e300e37308 */ /* 0x000fe20000000800 */
[----:B-1----:R-:W-:Y:S01]  /*6600*/  F2FP.BF16.PACK_AB R119, R226, R225 ;  /* 0x000000e1e277723e */ /* 0x002fe200000010ff */
[--C-:B------:R-:W-:Y:S02]  /*6610*/  FFMA.FTZ R229, R22, c[0x0][0x2d0], -R162.reuse ;  /* 0x0000b40016e57a23 */ /* 0x100fe400000108a2 */
[--C-:B------:R-:W-:Y:S02]  /*6620*/  FFMA.FTZ R230, R23, c[0x0][0x2d0], -R162.reuse ;  /* 0x0000b40017e67a23 */ /* 0x100fe400000108a2 */
[--C-:B------:R-:W-:Y:S01]  /*6630*/  FFMA.FTZ R231, R24, c[0x0][0x2d0], -R163.reuse ;  /* 0x0000b40018e77a23 */ /* 0x100fe200000108a3 */
[----:B------:R-:W-:Y:S01]  /*6640*/  LDSM.16.MT88.4 R128, [R133+0x4900] ;  /* 0x004900008580783b */ /* 0x000fe20000004200 */
[C---:B---3--:R-:W-:Y:S02]  /*6650*/  HMMA.16816.F32.BF16 R4, R116.reuse, R124, R4 ;  /* 0x0000007c7404723c */ /* 0x048fe40000041804 */
[----:B------:R-:W1:Y:S03]  /*6660*/  MUFU.EX2 R228, R228 ;  /* 0x000000e400e47308 */ /* 0x000e660000000800 */
[--C-:B------:R-:W-:Y:S02]  /*6670*/  FFMA.FTZ R232, R25, c[0x0][0x2d0], -R163.reuse ;  /* 0x0000b40019e87a23 */ /* 0x100fe400000108a3 */
[--C-:B------:R-:W-:Y:S01]  /*6680*/  FFMA.FTZ R233, R26, c[0x0][0x2d0], -R162.reuse ;  /* 0x0000b4001ae97a23 */ /* 0x100fe200000108a2 */
[C---:B------:R-:W-:Y:S01]  /*6690*/  HMMA.16816.F32.BF16 R8, R116.reuse, R126, R8 ;  /* 0x0000007e7408723c */ /* 0x040fe20000041808 */
[----:B------:R-:W3:Y:S03]  /*66a0*/  LDSM.16.MT88.4 R124, [R176+UR4+0x4900] ;  /* 0x00490004b07c783b */ /* 0x000ee60008004200 */
[--C-:B------:R-:W-:Y:S01]  /*66b0*/  FFMA.FTZ R234, R27, c[0x0][0x2d0], -R162.reuse ;  /* 0x0000b4001bea7a23 */ /* 0x100fe200000108a2 */
[----:B------:R-:W-:Y:S01]  /*66c0*/  MUFU.EX2 R229, R229 ;  /* 0x000000e500e57308 */ /* 0x000fe20000000800 */
[--C-:B------:R-:W-:Y:S02]  /*66d0*/  FFMA.FTZ R235, R28, c[0x0][0x2d0], -R163.reuse ;  /* 0x0000b4001ceb7a23 */ /* 0x100fe400000108a3 */
[C---:B--2---:R-:W-:Y:S04]  /*66e0*/  HMMA.16816.F32.BF16 R36, R116.reuse, R136, R36 ;  /* 0x000000887424723c */ /* 0x044fe80000041824 */
[--C-:B------:R-:W-:Y:S02]  /*66f0*/  FFMA.FTZ R236, R29, c[0x0][0x2d0], -R163.reuse ;  /* 0x0000b4001dec7a23 */ /* 0x100fe400000108a3 */
[--C-:B------:R-:W-:Y:S01]  /*6700*/  FFMA.FTZ R237, R30, c[0x0][0x2d0], -R162.reuse ;  /* 0x0000b4001eed7a23 */ /* 0x100fe200000108a2 */
[----:B------:R-:W2:Y:S01]  /*6710*/  MUFU.EX2 R230, R230 ;  /* 0x000000e600e67308 */ /* 0x000ea20000000800 */
[C---:B------:R-:W-:Y:S01]  /*6720*/  HMMA.16816.F32.BF16 R40, R116.reuse, R138, R40 ;  /* 0x0000008a7428723c */ /* 0x040fe20000041828 */
[----:B------:R-:W1:Y:S03]  /*6730*/  LDSM.16.MT88.4 R136, [R135+UR4+0x4900] ;  /* 0x004900048788783b */ /* 0x000e660008004200 */
[--C-:B------:R-:W-:Y:S02]  /*6740*/  FFMA.FTZ R238, R31, c[0x0][0x2d0], -R162.reuse ;  /* 0x0000b4001fee7a23 */ /* 0x100fe400000108a2 */
[--C-:B------:R-:W-:Y:S02]  /*6750*/  FFMA.FTZ R239, R32, c[0x0][0x2d0], -R163.reuse ;  /* 0x0000b40020ef7a23 */ /* 0x100fe400000108a3 */
[C---:B----4-:R-:W-:Y:S01]  /*6760*/  HMMA.16816.F32.BF16 R44, R116.reuse, R140, R44 ;  /* 0x0000008c742c723c */ /* 0x050fe2000004182c */
[----:B------:R-:W-:Y:S03]  /*6770*/  MUFU.EX2 R231, R231 ;  /* 0x000000e700e77308 */ /* 0x000fe60000000800 */
[----:B------:R-:W-:Y:S02]  /*6780*/  FFMA.FTZ R163, R33, c[0x0][0x2d0], -R163 ;  /* 0x0000b40021a37a23 */ /* 0x000fe400000108a3 */
[--C-:B------:R-:W-:Y:S02]  /*6790*/  FFMA.FTZ R241, R34, c[0x0][0x2d0], -R162.reuse ;  /* 0x0000b40022f17a23 */ /* 0x100fe400000108a2 */
[C---:B------:R-:W-:Y:S01]  /*67a0*/  HMMA.16816.F32.BF16 R48, R116.reuse, R142, R48 ;  /* 0x0000008e7430723c */ /* 0x040fe20000041830 */
[----:B------:R-:W-:Y:S02]  /*67b0*/  LDSM.16.MT88.4 R140, [R133+0x1100] ;  /* 0x00110000858c783b */ /* 0x000fe40000004200 */
[----:B------:R-:W-:Y:S01]  /*67c0*/  MUFU.EX2 R240, R163 ;  /* 0x000000a300f07308 */ /* 0x000fe20000000800 */
[----:B------:R-:W-:Y:S02]  /*67d0*/  FFMA.FTZ R162, R35, c[0x0][0x2d0], -R162 ;  /* 0x0000b40023a27a23 */ /* 0x000fe400000108a2 */
[----:B------:R-:W-:Y:S02]  /*67e0*/  FFMA.FTZ R173, R2, R213, R173 ;  /* 0x000000d502ad7223 */ /* 0x000fe400000100ad */
[C---:B------:R-:W-:Y:S04]  /*67f0*/  HMMA.16816.F32.BF16 R52, R116.reuse, R144, R52 ;  /* 0x000000907434723c */ /* 0x040fe80000041834 */
[----:B------:R-:W-:Y:S01]  /*6800*/  FFMA.FTZ R215, R0, R211, R215 ;  /* 0x000000d300d77223 */ /* 0x000fe200000100d7 */
[----:B------:R4:W-:Y:S01]  /*6810*/  MUFU.EX2 R242, R162 ;  /* 0x000000a200f27308 */ /* 0x0009e20000000800 */
[----:B------:R-:W-:Y:S01]  /*6820*/  IADD3 R0, R212, -0x2, RZ ;  /* 0xfffffffed4007810 */ /* 0x000fe20007ffe0ff */
[----:B------:R-:W-:Y:S01]  /*6830*/  FADD.FTZ R174, R174, R173 ;  /* 0x000000adaeae7221 */ /* 0x000fe20000010000 */
[C---:B------:R-:W-:Y:S01]  /*6840*/  HMMA.16816.F32.BF16 R56, R116.reuse, R146, R56 ;  /* 0x000000927438723c */ /* 0x040fe20000041838 */
[----:B------:R-:W-:Y:S02]  /*6850*/  LDSM.16.MT88.4 R144, [R135+UR4+0x1100] ;  /* 0x001100048790783b */ /* 0x000fe40008004200 */
[----:B------:R-:W-:Y:S01]  /*6860*/  ISETP.GE.AND P0, PT, R0, R189, PT ;  /* 0x000000bd0000720c */ /* 0x000fe20003f06270 */
[----:B------:R-:W-:Y:S02]  /*6870*/  FADD.FTZ R216, R216, R215 ;  /* 0x000000d7d8d87221 */ /* 0x000fe40000010000 */
[----:B------:R-:W-:Y:S01]  /*6880*/  FADD.FTZ R175, R175, R174 ;  /* 0x000000aeafaf7221 */ /* 0x000fe20000010000 */
[----:B------:R-:W1:Y:S01]  /*6890*/  MUFU.EX2 R232, R232 ;  /* 0x000000e800e87308 */ /* 0x000e620000000800 */
[C---:B------:R-:W-:Y:S04]  /*68a0*/  HMMA.16816.F32.BF16 R60, R116.reuse, R148, R60 ;  /* 0x00000094743c723c */ /* 0x040fe8000004183c */
[----:B------:R-:W-:Y:S02]  /*68b0*/  FADD.FTZ R217, R217, R216 ;  /* 0x000000d8d9d97221 */ /* 0x000fe40000010000 */
[----:B------:R-:W-:Y:S02]  /*68c0*/  FADD.FTZ R214, R214, R175 ;  /* 0x000000afd6d67221 */ /* 0x000fe40000010000 */
[C---:B------:R-:W-:Y:S01]  /*68d0*/  HMMA.16816.F32.BF16 R64, R116.reuse, R150, R64 ;  /* 0x000000967440723c */ /* 0x040fe20000041840 */
[----:B------:R-:W-:Y:S01]  /*68e0*/  LDSM.16.MT88.4 R148, [R172+0x1900] ;  /* 0x00190000ac94783b */ /* 0x000fe20000004200 */
[----:B------:R-:W-:Y:S02]  /*68f0*/  MUFU.EX2 R233, R233 ;  /* 0x000000e900e97308 */ /* 0x000fe40000000800 */
[----:B------:R-:W-:Y:S02]  /*6900*/  FADD.FTZ R218, R218, R217 ;  /* 0x000000d9dada7221 */ /* 0x000fe40000010000 */
[----:B------:R-:W-:Y:S02]  /*6910*/  FADD.FTZ R219, R219, R214 ;  /* 0x000000d6dbdb7221 */ /* 0x000fe40000010000 */
[C---:B------:R-:W-:Y:S01]  /*6920*/  HMMA.16816.F32.BF16 R68, R116.reuse, R152, R68 ;  /* 0x000000987444723c */ /* 0x040fe20000041844 */
[----:B----4-:R-:W-:Y:S03]  /*6930*/  LDSM.16.MT88.4 R160, [R172+0x3900] ;  /* 0x00390000aca0783b */ /* 0x010fe60000004200 */
[----:B------:R-:W4:Y:S01]  /*6940*/  MUFU.EX2 R234, R234 ;  /* 0x000000ea00ea7308 */ /* 0x000f220000000800 */
[----:B------:R-:W-:Y:S02]  /*6950*/  FADD.FTZ R221, R221, R218 ;  /* 0x000000dadddd7221 */ /* 0x000fe40000010000 */
[----:B------:R-:W-:Y:S01]  /*6960*/  FADD.FTZ R220, R220, R219 ;  /* 0x000000dbdcdc7221 */ /* 0x000fe20000010000 */
[C---:B------:R-:W-:Y:S01]  /*6970*/  HMMA.16816.F32.BF16 R72, R116.reuse, R154, R72 ;  /* 0x0000009a7448723c */ /* 0x040fe20000041848 */
[----:B------:R-:W-:Y:S03]  /*6980*/  LDSM.16.MT88.4 R152, [R176+UR4+0x3900] ;  /* 0x00390004b098783b */ /* 0x000fe60008004200 */
[----:B------:R-:W-:Y:S02]  /*6990*/  FADD.FTZ R222, R222, R221 ;  /* 0x000000dddede7221 */ /* 0x000fe40000010000 */
[----:B------:R-:W-:Y:S01]  /*69a0*/  MUFU.EX2 R235, R235 ;  /* 0x000000eb00eb7308 */ /* 0x000fe20000000800 */
[----:B------:R-:W-:Y:S01]  /*69b0*/  FADD.FTZ R223, R223, R220 ;  /* 0x000000dcdfdf7221 */ /* 0x000fe20000010000 */
[C---:B------:R-:W-:Y:S04]  /*69c0*/  HMMA.16816.F32.BF16 R76, R116.reuse, R156, R76 ;  /* 0x0000009c744c723c */ /* 0x040fe8000004184c */
[----:B------:R-:W-:Y:S02]  /*69d0*/  FADD.FTZ R225, R225, R222 ;  /* 0x000000dee1e17221 */ /* 0x000fe40000010000 */
[----:B------:R-:W-:Y:S02]  /*69e0*/  FADD.FTZ R224, R224, R223 ;  /* 0x000000dfe0e07221 */ /* 0x000fe40000010000 */
[C---:B------:R-:W-:Y:S01]  /*69f0*/  HMMA.16816.F32.BF16 R80, R116.reuse, R158, R80 ;  /* 0x0000009e7450723c */ /* 0x040fe20000041850 */
[----:B------:R-:W-:Y:S01]  /*6a00*/  LDSM.16.MT88.4 R156, [R135+UR4+0x3900] ;  /* 0x00390004879c783b */ /* 0x000fe20008004200 */
[----:B------:R-:W1:Y:S02]  /*6a10*/  MUFU.EX2 R236, R236 ;  /* 0x000000ec00ec7308 */ /* 0x000e640000000800 */
[----:B------:R-:W-:Y:S04]  /*6a20*/  FADD.FTZ R226, R226, R225 ;  /* 0x000000e1e2e27221 */ /* 0x000fe80000010000 */
[C---:B-----5:R-:W-:Y:S04]  /*6a30*/  HMMA.16816.F32.BF16 R84, R116.reuse, R120, R84 ;  /* 0x000000787454723c */ /* 0x060fe80000041854 */
[----:B------:R-:W-:Y:S04]  /*6a40*/  MUFU.EX2 R237, R237 ;  /* 0x000000ed00ed7308 */ /* 0x000fe80000000800 */
[C---:B------:R-:W-:Y:S01]  /*6a50*/  HMMA.16816.F32.BF16 R88, R116.reuse, R122, R88 ;  /* 0x0000007a7458723c */ /* 0x040fe20000041858 */
[----:B------:R-:W5:Y:S05]  /*6a60*/  LDSM.16.MT88.4 R120, [R172+0x4900] ;  /* 0x00490000ac78783b */ /* 0x000f6a0000004200 */
[----:B------:R-:W1:Y:S02]  /*6a70*/  MUFU.EX2 R238, R238 ;  /* 0x000000ee00ee7308 */ /* 0x000e640000000800 */
[C---:B---3--:R-:W-:Y:S08]  /*6a80*/  HMMA.16816.F32.BF16 R92, R116.reuse, R124, R92 ;  /* 0x0000007c745c723c */ /* 0x048ff0000004185c */
[C---:B------:R-:W-:Y:S01]  /*6a90*/  HMMA.16816.F32.BF16 R96, R116.reuse, R126, R96 ;  /* 0x0000007e7460723c */ /* 0x040fe20000041860 */
[----:B------:R-:W3:Y:S01]  /*6aa0*/  LDSM.16.MT88.4 R124, [R176+UR4+0x1100] ;  /* 0x00110004b07c783b */ /* 0x000ee20008004200 */
[----:B------:R-:W2:Y:S06]  /*6ab0*/  MUFU.EX2 R239, R239 ;  /* 0x000000ef00ef7308 */ /* 0x000eac0000000800 */
[C---:B------:R-:W-:Y:S04]  /*6ac0*/  HMMA.16816.F32.BF16 R12, R116.reuse, R128, R12 ;  /* 0x00000080740c723c */ /* 0x040fe8000004180c */
[----:B------:R-:W2:Y:S04]  /*6ad0*/  MUFU.EX2 R241, R241 ;  /* 0x000000f100f17308 */ /* 0x000ea80000000800 */
[C---:B------:R-:W-:Y:S01]  /*6ae0*/  HMMA.16816.F32.BF16 R100, R116.reuse, R130, R100 ;  /* 0x000000827464723c */ /* 0x040fe20000041864 */
[----:B------:R-:W2:Y:S07]  /*6af0*/  LDSM.16.MT88.4 R128, [R172+0x1100] ;  /* 0x00110000ac80783b */ /* 0x000eae0000004200 */
[C---:B-1----:R-:W-:Y:S08]  /*6b00*/  HMMA.16816.F32.BF16 R104, R116.reuse, R136, R104 ;  /* 0x000000887468723c */ /* 0x042ff00000041868 */
[C---:B------:R-:W-:Y:S01]  /*6b10*/  HMMA.16816.F32.BF16 R108, R116.reuse, R138, R108 ;  /* 0x0000008a746c723c */ /* 0x040fe2000004186c */
[----:B------:R-:W1:Y:S07]  /*6b20*/  LDSM.16.MT88.4 R136, [R176+UR4+0x3100] ;  /* 0x00310004b088783b */ /* 0x000e6e0008004200 */
[C---:B-----5:R-:W-:Y:S08]  /*6b30*/  HMMA.16816.F32.BF16 R16, R116.reuse, R120, R16 ;  /* 0x000000787410723c */ /* 0x060ff00000041810 */
[----:B------:R-:W-:Y:S01]  /*6b40*/  HMMA.16816.F32.BF16 R112, R116, R122, R112 ;  /* 0x0000007a7470723c */ /* 0x000fe20000041870 */
[----:B------:R-:W5:Y:S06]  /*6b50*/  LDSM.16.MT88.4 R120, [R133+0x3100] ;  /* 0x003100008578783b */ /* 0x000f6c0000004200 */
[----:B------:R-:W-:Y:S01]  /*6b60*/  F2FP.BF16.PACK_AB R116, R228, R227 ;  /* 0x000000e3e474723e */ /* 0x000fe200000010ff */
[----:B------:R-:W-:Y:S01]  /*6b70*/  FADD.FTZ R227, R227, R224 ;  /* 0x000000e0e3e37221 */ /* 0x000fe20000010000 */
[----:B--2---:R-:W-:Y:S03]  /*6b80*/  F2FP.BF16.PACK_AB R117, R230, R229 ;  /* 0x000000e5e675723e */ /* 0x004fe600000010ff */
        /* <DEDUP_REMOVED lines=11> */
[----:B------:R-:W2:Y:S07]  /*6c40*/  LDSM.16.MT88.4 R124, [R135+UR4+0x3100] ;  /* 0x00310004877c783b */ /* 0x000eae0008004200 */
[C---:B------:R-:W-:Y:S08]  /*6c50*/  HMMA.16816.F32.BF16 R36, R116.reuse, R140, R36 ;  /* 0x0000008c7424723c */ /* 0x040ff00000041824 */
[C---:B------:R-:W-:Y:S01]  /*6c60*/  HMMA.16816.F32.BF16 R40, R116.reuse, R142, R40 ;  /* 0x0000008e7428723c */ /* 0x040fe20000041828 */
[----:B------:R-:W-:Y:S07]  /*6c70*/  LDSM.16.MT88.4 R140, [R133+0x1900] ;  /* 0x00190000858c783b */ /* 0x000fee0000004200 */
[C---:B------:R-:W-:Y:S08]  /*6c80*/  HMMA.16816.F32.BF16 R44, R116.reuse, R144, R44 ;  /* 0x00000090742c723c */ /* 0x040ff0000004182c */
[C---:B------:R-:W-:Y:S01]  /*6c90*/  HMMA.16816.F32.BF16 R48, R116.reuse, R146, R48 ;  /* 0x000000927430723c */ /* 0x040fe20000041830 */
[----:B------:R-:W-:Y:S07]  /*6ca0*/  LDSM.16.MT88.4 R144, [R135+UR4+0x1900] ;  /* 0x001900048790783b */ /* 0x000fee0008004200 */
[C---:B------:R-:W-:Y:S08]  /*6cb0*/  HMMA.16816.F32.BF16 R52, R116.reuse, R128, R52 ;  /* 0x000000807434723c */ /* 0x040ff00000041834 */
[C---:B------:R-:W-:Y:S01]  /*6cc0*/  HMMA.16816.F32.BF16 R56, R116.reuse, R130, R56 ;  /* 0x000000827438723c */ /* 0x040fe20000041838 */
[----:B------:R-:W3:Y:S07]  /*6cd0*/  LDSM.16.MT88.4 R128, [R172+0x3100] ;  /* 0x00310000ac80783b */ /* 0x000eee0000004200 */
[C---:B-1----:R-:W-:Y:S08]  /*6ce0*/  HMMA.16816.F32.BF16 R60, R116.reuse, R136, R60 ;  /* 0x00000088743c723c */ /* 0x042ff0000004183c */
[C---:B------:R-:W-:Y:S01]  /*6cf0*/  HMMA.16816.F32.BF16 R64, R116.reuse, R138, R64 ;  /* 0x0000008a7440723c */ /* 0x040fe20000041840 */
[----:B------:R-:W1:Y:S07]  /*6d00*/  LDSM.16.MT88.4 R136, [R176+UR4+0x5100] ;  /* 0x00510004b088783b */ /* 0x000e6e0008004200 */
[C---:B-----5:R-:W-:Y:S08]  /*6d10*/  HMMA.16816.F32.BF16 R68, R116.reuse, R120, R68 ;  /* 0x000000787444723c */ /* 0x060ff00000041844 */
        /* <DEDUP_REMOVED lines=8> */
[C---:B-1----:R-:W-:Y:S07]  /*6da0*/  HMMA.16816.F32.BF16 R92, R116.reuse, R136, R92 ;  /* 0x00000088745c723c */ /* 0x042fee000004185c */
[----:B------:R-:W-:Y:S01]  /*6db0*/  F2FP.BF16.PACK_AB R136, R236, R235 ;  /* 0x000000ebec88723e */ /* 0x000fe200000010ff */
[C---:B------:R-:W-:Y:S04]  /*6dc0*/  HMMA.16816.F32.BF16 R96, R116.reuse, R138, R96 ;  /* 0x0000008a7460723c */ /* 0x040fe80000041860 */
[----:B------:R-:W-:Y:S01]  /*6dd0*/  F2FP.BF16.PACK_AB R137, R238, R237 ;  /* 0x000000edee89723e */ /* 0x000fe200000010ff */
[----:B------:R-:W-:Y:S02]  /*6de0*/  FADD.FTZ R235, R235, R232 ;  /* 0x000000e8ebeb7221 */ /* 0x000fe40000010000 */
[----:B------:R-:W-:Y:S01]  /*6df0*/  F2FP.BF16.PACK_AB R138, R240, R239 ;  /* 0x000000eff08a723e */ /* 0x000fe200000010ff */
[C---:B----4-:R-:W-:Y:S04]  /*6e00*/  HMMA.16816.F32.BF16 R12, R116.reuse, R120, R12 ;  /* 0x00000078740c723c */ /* 0x050fe8000004180c */
[----:B------:R-:W-:Y:S01]  /*6e10*/  F2FP.BF16.PACK_AB R139, R242, R241 ;  /* 0x000000f1f28b723e */ /* 0x000fe200000010ff */
[----:B------:R-:W-:Y:S02]  /*6e20*/  FADD.FTZ R237, R237, R234 ;  /* 0x000000eaeded7221 */ /* 0x000fe40000010000 */
[----:B------:R-:W-:Y:S01]  /*6e30*/  FADD.FTZ R236, R236, R235 ;  /* 0x000000ebecec7221 */ /* 0x000fe20000010000 */
[C---:B------:R-:W-:Y:S01]  /*6e40*/  HMMA.16816.F32.BF16 R100, R116.reuse, R122, R100 ;  /* 0x0000007a7464723c */ /* 0x040fe20000041864 */
[----:B------:R-:W1:Y:S03]  /*6e50*/  LDSM.16.MT88.4 R120, [R176+UR4+0x1900] ;  /* 0x00190004b078783b */ /* 0x000e660008004200 */
[----:B------:R-:W-:Y:S02]  /*6e60*/  FADD.FTZ R238, R238, R237 ;  /* 0x000000edeeee7221 */ /* 0x000fe40000010000 */
[----:B------:R-:W-:Y:S02]  /*6e70*/  FADD.FTZ R213, R239, R236 ;  /* 0x000000ecefd57221 */ /* 0x000fe40000010000 */
[C---:B--2---:R-:W-:Y:S04]  /*6e80*/  HMMA.16816.F32.BF16 R104, R116.reuse, R124, R104 ;  /* 0x0000007c7468723c */ /* 0x044fe80000041868 */
[----:B------:R-:W-:Y:S02]  /*6e90*/  FADD.FTZ R211, R241, R238 ;  /* 0x000000eef1d37221 */ /* 0x000fe40000010000 */
[----:B------:R-:W-:Y:S02]  /*6ea0*/  FADD.FTZ R213, R240, R213 ;  /* 0x000000d5f0d57221 */ /* 0x000fe40000010000 */
[C---:B------:R-:W-:Y:S04]  /*6eb0*/  HMMA.16816.F32.BF16 R108, R116.reuse, R126, R108 ;  /* 0x0000007e746c723c */ /* 0x040fe8000004186c */
[----:B------:R-:W-:Y:S04]  /*6ec0*/  FADD.FTZ R211, R242, R211 ;  /* 0x000000d3f2d37221 */ /* 0x000fe80000010000 */
[C---:B---3--:R-:W-:Y:S08]  /*6ed0*/  HMMA.16816.F32.BF16 R16, R116.reuse, R128, R16 ;  /* 0x000000807410723c */ /* 0x048ff00000041810 */
[----:B------:R-:W-:Y:S01]  /*6ee0*/  HMMA.16816.F32.BF16 R112, R116, R130, R112 ;  /* 0x000000827470723c */ /* 0x000fe20000041870 */
[----:B------:R-:W2:Y:S07]  /*6ef0*/  LDSM.16.MT88.4 R116, [R133+0x3900] ;  /* 0x003900008574783b */ /* 0x000eae0000004200 */
[C---:B-1----:R-:W-:Y:S08]  /*6f00*/  HMMA.16816.F32.BF16 R128, R136.reuse, R120, R4 ;  /* 0x000000788880723c */ /* 0x042ff00000041804 */
[C---:B------:R-:W-:Y:S08]  /*6f10*/  HMMA.16816.F32.BF16 R124, R136.reuse, R122, R8 ;  /* 0x0000007a887c723c */ /* 0x040ff00000041808 */
[C---:B------:R-:W-:Y:S08]  /*6f20*/  HMMA.16816.F32.BF16 R36, R136.reuse, R140, R36 ;  /* 0x0000008c8824723c */ /* 0x040ff00000041824 */
[C---:B------:R-:W-:Y:S01]  /*6f30*/  HMMA.16816.F32.BF16 R40, R136.reuse, R142, R40 ;  /* 0x0000008e8828723c */ /* 0x040fe20000041828 */
[----:B------:R-:W1:Y:S07]  /*6f40*/  LDSM.16.MT88.4 R140, [R135+UR4+0x5900] ;  /* 0x00590004878c783b */ /* 0x000e6e0008004200 */
[C---:B------:R-:W-:Y:S08]  /*6f50*/  HMMA.16816.F32.BF16 R44, R136.reuse, R144, R44 ;  /* 0x00000090882c723c */ /* 0x040ff0000004182c */
[C---:B------:R-:W-:Y:S01]  /*6f60*/  HMMA.16816.F32.BF16 R48, R136.reuse, R146, R48 ;  /* 0x000000928830723c */ /* 0x040fe20000041830 */
[----:B------:R-:W3:Y:S07]  /*6f70*/  LDSM.16.MT88.4 R144, [R172+0x5900] ;  /* 0x00590000ac90783b */ /* 0x000eee0000004200 */
[C---:B------:R-:W-:Y:S08]  /*6f80*/  HMMA.16816.F32.BF16 R52, R136.reuse, R148, R52 ;  /* 0x000000948834723c */ /* 0x040ff00000041834 */
[C---:B------:R-:W-:Y:S08]  /*6f90*/  HMMA.16816.F32.BF16 R56, R136.reuse, R150, R56 ;  /* 0x000000968838723c */ /* 0x040ff00000041838 */
[C---:B------:R-:W-:Y:S08]  /*6fa0*/  HMMA.16816.F32.BF16 R60, R136.reuse, R152, R60 ;  /* 0x00000098883c723c */ /* 0x040ff0000004183c */
[C---:B------:R-:W-:Y:S08]  /*6fb0*/  HMMA.16816.F32.BF16 R64, R136.reuse, R154, R64 ;  /* 0x0000009a8840723c */ /* 0x040ff00000041840 */
        /* <DEDUP_REMOVED lines=13> */
[----:B------:R-:W-:Y:S01]  /*7090*/  HMMA.16816.F32.BF16 R112, R136, R146, R112 ;  /* 0x000000928870723c */ /* 0x000fe20000041870 */
[----:B------:R-:W-:-:S07]  /*70a0*/  @!P0 BRA `(.L_x_4644) ;  /* 0x000003f000008947 */ /* 0x000fce0003800000 */
[----:B------:R-:W-:Y:S01]  /*70b0*/  ISETP.NE.AND P2, PT, R190, 0x1, PT ;  /* 0x00000001be00780c */ /* 0x000fe20003f45270 */
[----:B------:R-:W-:Y:S01]  /*70c0*/  IMAD R0, R212, 0x40, R196 ;  /* 0x00000040d4007824 */ /* 0x000fe200078e02c4 */
[----:B------:R-:W-:Y:S01]  /*70d0*/  SEL R4, RZ, 0x10, P5 ;  /* 0x00000010ff047807 */ /* 0x000fe20002800000 */
[----:B------:R-:W-:Y:S01]  /*70e0*/  IMAD.MOV.U32 R192, RZ, RZ, RZ ;  /* 0x000000ffffc07224 */ /* 0x000fe200078e00ff */
[----:B------:R-:W-:Y:S02]  /*70f0*/  SEL R2, RZ, 0x10, P4 ;  /* 0x00000010ff027807 */ /* 0x000fe40002000000 */
        /* <DEDUP_REMOVED lines=9> */
[----:B------:R-:W-:Y:S04]  /*7190*/  IMAD.MOV R0, RZ, RZ, -R5 ;  /* 0x000000ffff007224 */ /* 0x000fe800078e0a05 */
[----:B------:R-:W2:Y:S01]  /*71a0*/  @!P3 LDG.E R192, [R8.64] ;  /* 0x0000000608c0b981 */ /* 0x000ea2000c1e1900 */
[----:B------:R-:W-:Y:S04]  /*71b0*/  IMAD R193, R0, c[0x0][0x2b8], R193 ;  /* 0x0000ae0000c17a24 */ /* 0x000fe800078e02c1 */
        /* <DEDUP_REMOVED lines=11> */
[C---:B------:R-:W-:Y:S02]  /*7270*/  LEA R14, P0, R5.reuse, c[0x0][0x1c8], 0x1 ;  /* 0x00007200050e7a11 */ /* 0x040fe400078008ff */
[----:B------:R-:W-:Y:S02]  /*7280*/  IADD3 R7, -R2, 0x10, RZ ;  /* 0x0000001002077810 */ /* 0x000fe40007ffe1ff */
[----:B------:R-:W-:Y:S01]  /*7290*/  LEA.HI.X R10, R5, c[0x0][0x1cc], R0, 0x1, P0 ;  /* 0x00007300050a7a11 */ /* 0x000fe200000f0c00 */
[----:B------:R-:W1:Y:S01]  /*72a0*/  SHFL.IDX PT, R9, R14, 0x1, 0x181f ;  /* 0x00381f000e097f89 */ /* 0x000e6200000e0000 */
[----:B------:R-:W-:Y:S02]  /*72b0*/  SEL R0, RZ, 0x10, P6 ;  /* 0x00000010ff007807 */ /* 0x000fe40003000000 */
[----:B------:R-:W-:Y:S01]  /*72c0*/  LOP3.LUT R7, R7, 0xf, RZ, 0xc0, !PT ;  /* 0x0000000f07077812 */ /* 0x000fe200078ec0ff */
[----:B------:R-:W2:Y:S01]  /*72d0*/  SHFL.IDX PT, R6, R10, 0x1, 0x181f ;  /* 0x00381f000a067f89 */ /* 0x000ea200000e0000 */
[----:B------:R-:W-:Y:S03]  /*72e0*/  IADD3 R5, -R4, 0x10, RZ ;  /* 0x0000001004057810 */ /* 0x000fe60007ffe1ff */
[----:B------:R3:W4:Y:S01]  /*72f0*/  SHFL.IDX PT, R11, R14, RZ, 0x181f ;  /* 0x00181fff0e0b7589 */ /* 0x00072200000e0000 */
[----:B------:R-:W-:Y:S03]  /*7300*/  LOP3.LUT R5, R5, 0xf, RZ, 0xc0, !PT ;  /* 0x0000000f05057812 */ /* 0x000fe600078ec0ff */
[----:B------:R-:W5:Y:S01]  /*7310*/  SHFL.IDX PT, R8, R10, RZ, 0x181f ;  /* 0x00181fff0a087589 */ /* 0x000f6200000e0000 */
[-C--:B-1----:R-:W-:Y:S02]  /*7320*/  IADD3 R12, P1, P0, R5, R9.reuse, R204 ;  /* 0x00000009050c7210 */ /* 0x082fe4000783e0cc */
[----:B------:R-:W-:Y:S02]  /*7330*/  IADD3 R5, -R0, 0x10, RZ ;  /* 0x0000001000057810 */ /* 0x000fe40007ffe1ff */
[-C--:B--2---:R-:W-:Y:S02]  /*7340*/  IADD3.X R13, RZ, R6.reuse, R205, P1, P0 ;  /* 0x00000006ff0d7210 */ /* 0x084fe40000fe04cd */
[----:B------:R-:W-:Y:S02]  /*7350*/  LOP3.LUT R5, R5, 0xf, RZ, 0xc0, !PT ;  /* 0x0000000f05057812 */ /* 0x000fe400078ec0ff */
[-C--:B---3--:R-:W-:Y:S04]  /*7360*/  IADD3 R14, P1, P0, R7, R9.reuse, R208 ;  /* 0x00000009070e7210 */ /* 0x088fe8000783e0d0 */
[-C--:B------:R-:W-:Y:S02]  /*7370*/  IADD3.X R15, RZ, R6.reuse, R209, P1, P0 ;  /* 0x00000006ff0f7210 */ /* 0x080fe40000fe04d1 */
[----:B------:R-:W-:Y:S01]  /*7380*/  IADD3 R16, P1, P0, R5, R9, R206 ;  /* 0x0000000905107210 */ /* 0x000fe2000783e0ce */
[----:B------:R-:W-:Y:S03]  /*7390*/  IMAD R5, R210, 0x3000, R194 ;  /* 0x00003000d2057824 */ /* 0x000fe600078e02c2 */
[----:B------:R-:W-:Y:S01]  /*73a0*/  IADD3.X R17, RZ, R6, R207, P1, P0 ;  /* 0x00000006ff117210 */ /* 0x000fe20000fe04cf */
[----:B------:R-:W-:Y:S01]  /*73b0*/  IMAD.SHL.U32 R7, R5, 0x2, RZ ;  /* 0x0000000205077824 */ /* 0x000fe200078e00ff */
        /* <DEDUP_REMOVED lines=14> */
.L_x_4644:
        /* <DEDUP_REMOVED lines=9> */
.L_x_4642:
        /* <DEDUP_REMOVED lines=123> */
.L_x_4632:
[----:B------:R-:W-:Y:S05]  /*7ce0*/  @P2 BRA `(.L_x_4646) ;  /* 0x000018f000002947 */ /* 0x000fea0003800000 */
[----:B-1----:R-:W1:Y:S01]  /*7cf0*/  S2R R9, SR_TID.X ;  /* 0x0000000000097919 */ /* 0x002e620000002100 */
[----:B------:R-:W-:Y:S01]  /*7d00*/  SHF.R.S32.HI R8, RZ, 0x1f, R197 ;  /* 0x0000001fff087819 */ /* 0x000fe200000114c5 */
[----:B------:R-:W-:Y:S01]  /*7d10*/  IMAD.WIDE.U32 R14, R197, c[0x0][0x4d0], RZ ;  /* 0x00013400c50e7a25 */ /* 0x000fe200078e00ff */
[----:B------:R-:W-:Y:S01]  /*7d20*/  BSSY B0, `(.L_x_4647) ;  /* 0x00000f8000007945 */ /* 0x000fe20003800000 */
[----:B------:R-:W2:Y:S02]  /*7d30*/  S2R R3, SR_CTAID.Y ;  /* 0x0000000000037919 */ /* 0x000ea40000002600 */
[----:B------:R-:W-:-:S02]  /*7d40*/  IMAD R0, R8, c[0x0][0x4d0], RZ ;  /* 0x0001340008007a24 */ /* 0x000fc400078e02ff */
[----:B------:R-:W3:Y:S01]  /*7d50*/  S2R R7, SR_CTAID.Z ;  /* 0x0000000000077919 */ /* 0x000ee20000002700 */
[----:B------:R-:W-:Y:S02]  /*7d60*/  IMAD.MOV R6, RZ, RZ, -R197 ;  /* 0x000000ffff067224 */ /* 0x000fe400078e0ac5 */
[----:B------:R-:W-:Y:S01]  /*7d70*/  IMAD R11, R197, c[0x0][0x4d4], R0 ;  /* 0x00013500c50b7a24 */ /* 0x000fe200078e0200 */
[----:B------:R-:W-:Y:S01]  /*7d80*/  BAR.SYNC.DEFER_BLOCKING 0x1, 0x100 ;  /* 0x0044000000007b1d */ /* 0x000fe20000010000 */
[----:B------:R-:W-:Y:S02]  /*7d90*/  IMAD R8, R8, c[0x0][0x438], RZ ;  /* 0x00010e0008087a24 */ /* 0x000fe400078e02ff */
[----:B------:R-:W-:Y:S02]  /*7da0*/  IMAD.IADD R15, R15, 0x1, R11 ;  /* 0x000000010f0f7824 */ /* 0x000fe400078e020b */
[C---:B------:R-:W-:Y:S01]  /*7db0*/  IMAD R8, R197.reuse, c[0x0][0x43c], R8 ;  /* 0x00010f00c5087a24 */ /* 0x040fe200078e0208 */
[----:B------:R-:W4:Y:S01]  /*7dc0*/  S2R R0, SR_CTAID.X ;  /* 0x0000000000007919 */ /* 0x000f220000002500 */
[----:B------:R-:W-:-:S04]  /*7dd0*/  IMAD.WIDE.U32 R18, R197, c[0x0][0x438], RZ ;  /* 0x00010e00c5127a25 */ /* 0x000fc800078e00ff */
[----:B------:R-:W-:Y:S01]  /*7de0*/  IMAD.IADD R19, R19, 0x1, R8 ;  /* 0x0000000113137824 */ /* 0x000fe200078e0208 */
[----:B-1----:R-:W-:-:S04]  /*7df0*/  SHF.R.S32.HI R12, RZ, 0x1f, R9 ;  /* 0x0000001fff0c7819 */ /* 0x002fc80000011409 */
[-C--:B------:R-:W-:Y:S01]  /*7e00*/  LEA.HI R4, R12, R9.reuse, RZ, 0x5 ;  /* 0x000000090c047211 */ /* 0x080fe200078f28ff */
[----:B--2---:R-:W-:Y:S01]  /*7e10*/  IMAD R6, R6, c[0x0][0x550], R3 ;  /* 0x0001540006067a24 */ /* 0x004fe200078e0203 */
[----:B------:R-:W-:Y:S02]  /*7e20*/  LEA.HI R12, R12, R9, RZ, 0x2 ;  /* 0x000000090c0c7211 */ /* 0x000fe400078f10ff */
[----:B------:R-:W-:Y:S01]  /*7e30*/  SHF.R.S32.HI R11, RZ, 0x5, R4 ;  /* 0x00000005ff0b7819 */ /* 0x000fe20000011404 */
[C---:B---3--:R-:W-:Y:S01]  /*7e40*/  IMAD.WIDE.U32 R14, R7.reuse, c[0x0][0x4d8], R14 ;  /* 0x00013600070e7a25 */ /* 0x048fe200078e000e */
[----:B------:R-:W-:Y:S02]  /*7e50*/  SHF.R.S32.HI R10, RZ, 0x1f, R4 ;  /* 0x0000001fff0a7819 */ /* 0x000fe40000011404 */
[----:B------:R-:W-:Y:S01]  /*7e60*/  LOP3.LUT R4, R4, 0xffffffe0, RZ, 0xc0, !PT ;  /* 0xffffffe004047812 */ /* 0x000fe200078ec0ff */
[----:B------:R-:W-:Y:S01]  /*7e70*/  IMAD.WIDE.U32 R18, R7, c[0x0][0x440], R18 ;  /* 0x0001100007127a25 */ /* 0x000fe200078e0012 */
[----:B------:R-:W-:-:S02]  /*7e80*/  LOP3.LUT R12, R12, 0xfffffffc, RZ, 0xc0, !PT ;  /* 0xfffffffc0c0c7812 */ /* 0x000fc400078ec0ff */
[----:B------:R-:W-:Y:S02]  /*7e90*/  IADD3 R4, -R4, R9, RZ ;  /* 0x0000000904047210 */ /* 0x000fe40007ffe1ff */
[----:B------:R-:W-:Y:S01]  /*7ea0*/  LEA.HI R10, R10, R11, RZ, 0x3 ;  /* 0x0000000b0a0a7211 */ /* 0x000fe200078f18ff */
[----:B------:R-:W-:Y:S01]  /*7eb0*/  IMAD.IADD R9, R9, 0x1, -R12 ;  /* 0x0000000109097824 */ /* 0x000fe200078e0a0c */
[----:B------:R-:W-:Y:S02]  /*7ec0*/  SHF.R.S32.HI R3, RZ, 0x1f, R4 ;  /* 0x0000001fff037819 */ /* 0x000fe40000011404 */
[----:B------:R-:W-:Y:S02]  /*7ed0*/  LOP3.LUT R10, R10, 0xffffff8, RZ, 0xc0, !PT ;  /* 0x0ffffff80a0a7812 */ /* 0x000fe400078ec0ff */
[----:B------:R-:W-:Y:S02]  /*7ee0*/  LEA.HI R3, R3, R4, RZ, 0x2 ;  /* 0x0000000403037211 */ /* 0x000fe400078f10ff */
[----:B------:R-:W-:Y:S01]  /*7ef0*/  LEA.HI R16, R9, R9, RZ, 0x1 ;  /* 0x0000000909107211 */ /* 0x000fe200078f08ff */
[----:B------:R-:W-:Y:S01]  /*7f00*/  IMAD.IADD R10, R11, 0x1, -R10 ;  /* 0x000000010b0a7824 */ /* 0x000fe200078e0a0a */
[----:B------:R-:W-:-:S02]  /*7f10*/  SHF.R.S32.HI R13, RZ, 0x2, R3 ;  /* 0x00000002ff0d7819 */ /* 0x000fc40000011403 */
[----:B------:R-:W-:Y:S02]  /*7f20*/  LOP3.LUT R16, R16, 0x1ffffffe, RZ, 0xc0, !PT ;  /* 0x1ffffffe10107812 */ /* 0x000fe400078ec0ff */
[----:B------:R-:W-:Y:S01]  /*7f30*/  MOV R12, c[0x0][0x4e8] ;  /* 0x00013a00000c7a02 */ /* 0x000fe20000000f00 */
[----:B------:R-:W-:Y:S01]  /*7f40*/  IMAD R13, R10, 0x10, R13 ;  /* 0x000000100a0d7824 */ /* 0x000fe200078e020d */
[----:B------:R-:W-:Y:S02]  /*7f50*/  SHF.R.S32.HI R11, RZ, 0x1f, R7 ;  /* 0x0000001fff0b7819 */ /* 0x000fe40000011407 */
[----:B------:R-:W-:Y:S02]  /*7f60*/  IADD3 R16, R9, -R16, RZ ;  /* 0x8000001009107210 */ /* 0x000fe40007ffe0ff */
[----:B------:R-:W-:Y:S01]  /*7f70*/  ISETP.NE.AND P1, PT, R12, 0x1, PT ;  /* 0x000000010c00780c */ /* 0x000fe20003f25270 */
[C---:B------:R-:W-:Y:S01]  /*7f80*/  IMAD R8, R11.reuse, c[0x0][0x4d8], RZ ;  /* 0x000136000b087a24 */ /* 0x040fe200078e02ff */
[----:B------:R-:W-:Y:S01]  /*7f90*/  LEA R9, R16, R13, 0x3 ;  /* 0x0000000d10097211 */ /* 0x000fe200078e18ff */
[----:B------:R-:W-:Y:S01]  /*7fa0*/  IMAD R10, R11, c[0x0][0x440], RZ ;  /* 0x000110000b0a7a24 */ /* 0x000fe200078e02ff */
[----:B------:R-:W-:Y:S01]  /*7fb0*/  LOP3.LUT R3, R3, 0x7ffffffc, RZ, 0xc0, !PT ;  /* 0x7ffffffc03037812 */ /* 0x000fe200078ec0ff */
[----:B------:R-:W-:-:S02]  /*7fc0*/  IMAD R8, R7, c[0x0][0x4dc], R8 ;  /* 0x0001370007087a24 */ /* 0x000fc400078e0208 */
[C---:B----4-:R-:W-:Y:S01]  /*7fd0*/  IMAD R9, R0.reuse, 0x80, R9 ;  /* 0x0000008000097824 */ /* 0x050fe200078e0209 */
[----:B------:R-:W-:Y:S01]  /*7fe0*/  LEA R0, R0, R13, 0x7 ;  /* 0x0000000d00007211 */ /* 0x000fe200078e38ff */
[----:B------:R-:W-:Y:S01]  /*7ff0*/  IMAD R10, R7, c[0x0][0x444], R10 ;  /* 0x00011100070a7a24 */ /* 0x000fe200078e020a */
[----:B------:R-:W-:Y:S01]  /*8000*/  IADD3 R15, R15, R8, RZ ;  /* 0x000000080f0f7210 */ /* 0x000fe20007ffe0ff */
[----:B------:R-:W-:Y:S01]  /*8010*/  IMAD R13, R12, c[0x0][0x388], RZ ;  /* 0x0000e2000c0d7a24 */ /* 0x000fe200078e02ff */
[----:B------:R-:W-:Y:S01]  /*8020*/  SHF.R.S32.HI R7, RZ, 0x1f, R6 ;  /* 0x0000001fff077819 */ /* 0x000fe20000011406 */
[----:B------:R-:W-:-:S04]  /*8030*/  @P1 IMAD.HI.U32 R8, R9, c[0x0][0x4ec], RZ ;  /* 0x00013b0009081a27 */ /* 0x000fc800078e00ff */
        /* <DEDUP_REMOVED lines=16> */
[----:B------:R-:W-:Y:S01]  /*8140*/  IMAD.IADD R3, R4, 0x1, -R3 ;  /* 0x0000000104037824 */ /* 0x000fe200078e0a03 */
[----:B------:R-:W-:Y:S01]  /*8150*/  IADD3 R10, P0, R10, R16, RZ ;  /* 0x000000100a0a7210 */ /* 0x000fe20007f1e0ff */
[C---:B------:R-:W-:Y:S01]  /*8160*/  IMAD.WIDE.U32 R18, R14.reuse, c[0x0][0x430], R18 ;  /* 0x00010c000e127a25 */ /* 0x040fe200078e0012 */
[----:B------:R-:W-:Y:S02]  /*8170*/  SHF.R.S32.HI R6, RZ, 0x1f, R8 ;  /* 0x0000001fff067819 */ /* 0x000fe40000011408 */
[----:B------:R-:W-:Y:S02]  /*8180*/  IADD3.X R11, R7, R17, R11, P0, !PT ;  /* 0x00000011070b7210 */ /* 0x000fe400007fe40b */
        /* <DEDUP_REMOVED lines=177> */
.L_x_4648:
[----:B----4-:R-:W-:Y:S05]  /*8ca0*/  BSYNC B0 ;  /* 0x0000000000007941 */ /* 0x010fea0003800000 */
.L_x_4647:
        /* <DEDUP_REMOVED lines=147> */
.L_x_4646:
        /* <DEDUP_REMOVED lines=10> */
[----:B-1----:R-:W-:Y:S01]  /*9680*/  SHF.R.S32.HI R8, RZ, 0x1f, R197 ;  /* 0x0000001fff087819 */ /* 0x002fe200000114c5 */
[----:B------:R-:W-:Y:S01]  /*9690*/  IMAD.WIDE.U32 R6, R197, c[0x0][0x4d0], RZ ;  /* 0x00013400c5067a25 */ /* 0x000fe200078e00ff */
[----:B------:R-:W-:Y:S01]  /*96a0*/  ISETP.NE.AND P0, PT, R3, 0x1, PT ;  /* 0x000000010300780c */ /* 0x000fe20003f05270 */
[----:B------:R-:W1:Y:S01]  /*96b0*/  S2R R0, SR_CTAID.Y ;  /* 0x0000000000007919 */ /* 0x000e620000002600 */
[----:B------:R-:W-:Y:S01]  /*96c0*/  MOV R9, R4 ;  /* 0x0000000400097202 */ /* 0x000fe20000000f00 */
[----:B------:R-:W-:-:S04]  /*96d0*/  IMAD R8, R8, c[0x0][0x4d0], RZ ;  /* 0x0001340008087a24 */ /* 0x000fc800078e02ff */
[C---:B------:R-:W-:Y:S01]  /*96e0*/  IMAD R3, R197.reuse, c[0x0][0x4d4], R8 ;  /* 0x00013500c5037a24 */ /* 0x040fe200078e0208 */
[----:B------:R-:W-:-:S04]  /*96f0*/  IADD3 R197, -R197, RZ, RZ ;  /* 0x000000ffc5c57210 */ /* 0x000fc80007ffe1ff */
[----:B------:R-:W-:Y:S01]  /*9700*/  IADD3 R7, R7, R3, RZ ;  /* 0x0000000307077210 */ /* 0x000fe20007ffe0ff */
[----:B------:R-:W-:-:S05]  /*9710*/  @P0 IMAD.HI.U32 R8, R4, c[0x0][0x4ec], RZ ;  /* 0x00013b0004080a27 */ /* 0x000fca00078e00ff */
[----:B------:R-:W-:Y:S02]  /*9720*/  @P0 SHF.R.U32.HI R9, RZ, c[0x0][0x4f0], R8 ;  /* 0x00013c00ff090a19 */ /* 0x000fe40000011608 */
[----:B--2---:R-:W-:Y:S01]  /*9730*/  SHF.R.S32.HI R5, RZ, 0x1f, R2 ;  /* 0x0000001fff057819 */ /* 0x004fe20000011402 */
[----:B------:R-:W-:Y:S01]  /*9740*/  IMAD.WIDE.U32 R6, R2, c[0x0][0x4d8], R6 ;  /* 0x0001360002067a25 */ /* 0x000fe200078e0006 */
[----:B------:R-:W-:-:S03]  /*9750*/  IADD3 R3, -R9, RZ, RZ ;  /* 0x000000ff09037210 */ /* 0x000fc60007ffe1ff */
[----:B------:R-:W-:Y:S02]  /*9760*/  IMAD R5, R5, c[0x0][0x4d8], RZ ;  /* 0x0001360005057a24 */ /* 0x000fe400078e02ff */
[----:B-1----:R-:W-:Y:S02]  /*9770*/  IMAD R0, R197, c[0x0][0x550], R0 ;  /* 0x00015400c5007a24 */ /* 0x002fe400078e0200 */
[----:B------:R-:W-:Y:S02]  /*9780*/  IMAD R5, R2, c[0x0][0x4dc], R5 ;  /* 0x0001370002057a24 */ /* 0x000fe400078e0205 */
[----:B------:R-:W-:Y:S01]  /*9790*/  IMAD R3, R3, c[0x0][0x4e8], R4 ;  /* 0x00013a0003037a24 */ /* 0x000fe200078e0204 */
[----:B------:R-:W-:Y:S02]  /*97a0*/  SHF.R.S32.HI R2, RZ, 0x1f, R0 ;  /* 0x0000001fff027819 */ /* 0x000fe40000011400 */
        /* <DEDUP_REMOVED lines=10> */
[----:B------:R-:W-:-:S05]  /*9850*/  IMAD.WIDE.U32 R4, R3, c[0x0][0x4c8], R4 ;  /* 0x0001320003047a25 */ /* 0x000fca00078e0004 */
[----:B------:R-:W-:Y:S02]  /*9860*/  IADD3 R3, R5, R2, RZ ;  /* 0x0000000205037210 */ /* 0x000fe40007ffe0ff */
[C---:B------:R-:W-:Y:S02]  /*9870*/  LEA R2, P0, R4.reuse, c[0x0][0x4a8], 0x2 ;  /* 0x00012a0004027a11 */ /* 0x040fe400078010ff */
[----:B------:R-:W-:Y:S02]  /*9880*/  MOV R5, 0xff800000 ;  /* 0xff80000000057802 */ /* 0x000fe40000000f00 */
[----:B------:R-:W-:-:S05]  /*9890*/  LEA.HI.X R3, R4, c[0x0][0x4ac], R3, 0x2, P0 ;  /* 0x00012b0004037a11 */ /* 0x000fca00000f1403 */
[----:B------:R-:W-:Y:S01]  /*98a0*/  STG.E [R2.64], R5 ;  /* 0x0000000502007986 */ /* 0x000fe2000c101906 */
[----:B------:R-:W-:Y:S05]  /*98b0*/  EXIT ;  /* 0x000000000000794d */ /* 0x000fea0003800000 */
.L_x_4649:
        /* <DEDUP_REMOVED lines=12> */
.L_x_6318:


//--------------------- .text._ZN7cutlass13device_kernelIN5flash19enable_sm80_to_sm89INS1_16FlashAttnFwdSm80INS1_25CollectiveMainloopFwdSm80ILi8ELi2ELb0EN4cute5tupleIJNS5_1CILi128EEENS7_ILi64EEENS7_ILi192EEEEEELi192ENS_10bfloat16_tEfNS_4arch4Sm80ELb0ELb0ELb0ELb1ELb1ELb0ELb1ELb1EEENS1_21CollectiveEpilogueFwdINS6_IJS8_SA_S9_EEENS6_IJNS7_ILi1EEESI_SI_EEESC_SE_Li256ELb1ELb1ELb1ELb0EEENS1_36VarlenDynamicPersistentTileSchedulerILi128ELi64ELi256ELi256ELb1ELb1ELb0ELb0ELb1ELb1EEEEEEEEEvNT_6ParamsE --------------------------
	.section	.text._ZN7cutlass13device_kernelIN5flash19enable_sm80_to_sm89INS1_16FlashAttnFwdSm80INS1_25CollectiveMainloopFwdSm80ILi8ELi2ELb0EN4cute5tupleIJNS5_1CILi128EEENS7_ILi64EEENS7_ILi192EEEEEELi192ENS_10bfloat16_tEfNS_4arch4Sm80ELb0ELb0ELb0ELb1ELb1ELb0ELb1ELb1EEENS1_21CollectiveEpilogueFwdINS6_IJS8_SA_S9_EEENS6_IJNS7_ILi1EEESI_SI_EEESC_SE_Li256ELb1ELb1ELb1ELb0EEENS1_36VarlenDynamicPersistentTileSchedulerILi128ELi64ELi256ELi256ELb1ELb1ELb0ELb0ELb1ELb1EEEEEEEEEvNT_6ParamsE,"ax",@progbits
	.sectioninfo	@"SHI_REGISTERS=255"
	.align	128
.text._ZN7cutlass13device_kernelIN5flash19enable_sm80_to_sm89INS1_16FlashAttnFwdSm80INS1_25CollectiveMainloopFwdSm80ILi8ELi2ELb0EN4cute5tupleIJNS5_1CILi128EEENS7_ILi64EEENS7_ILi192EEEEEELi192ENS_10bfloat16_tEfNS_4arch4Sm80ELb0ELb0ELb0ELb1ELb1ELb0ELb1ELb1EEENS1_21CollectiveEpilogueFwdINS6_IJS8_SA_S9_EEENS6_IJNS7_ILi1EEESI_SI_EEESC_SE_Li256ELb1ELb1ELb1ELb0EEENS1_36VarlenDynamicPersistentTileSchedulerILi128ELi64ELi256ELi256ELb1ELb1ELb0ELb0ELb1ELb1EEEEEEEEEvNT_6ParamsE:
        .type           _ZN7cutlass13device_kernelIN5flash19enable_sm80_to_sm89INS1_16FlashAttnFwdSm80INS1_25CollectiveMainloopFwdSm80ILi8ELi2ELb0EN4cute5tupleIJNS5_1CILi128EEENS7_ILi64EEENS7_ILi192EEEEEELi192ENS_10bfloat16_tEfNS_4arch4Sm80ELb0ELb0ELb0ELb1ELb1ELb0ELb1ELb1EEENS1_21CollectiveEpilogueFwdINS6_IJS8_SA_S9_EEENS6_IJNS7_ILi1EEESI_SI_EEESC_SE_Li256ELb1ELb1ELb1ELb0EEENS1_36VarlenDynamicPersistentTileSchedulerILi128ELi64ELi256ELi256ELb1ELb1ELb0ELb0ELb1ELb1EEEEEEEEEvNT_6ParamsE,@function
        .size           _ZN7cutlass13device_kernelIN5flash19enable_sm80_to_sm89INS1_16FlashAttnFwdSm80INS1_25CollectiveMainloopFwdSm80ILi8ELi2ELb0EN4cute5tupleIJNS5_1CILi128EEENS7_ILi64EEENS7_ILi192EEEEEELi192ENS_10bfloat16_tEfNS_4arch4Sm80ELb0ELb0ELb0ELb1ELb1ELb0ELb1ELb1EEENS1_21CollectiveEpilogueFwdINS6_IJS8_SA_S9_EEENS6_IJNS7_ILi1EEESI_SI_EEESC_SE_Li256ELb1ELb1ELb1ELb0EEENS1_36VarlenDynamicPersistentTileSchedulerILi128ELi64ELi256ELi256ELb1ELb1ELb0ELb0ELb1ELb1EEEEEEEEEvNT_6ParamsE,(.L_x_6319 - _ZN7cutlass13device_kernelIN5flash19enable_sm80_to_sm89INS1_16FlashAttnFwdSm80INS1_25CollectiveMainloopFwdSm80ILi8ELi2ELb0EN4cute5tupleIJNS5_1CILi128EEENS7_ILi64EEENS7_ILi192EEEEEELi192ENS_10bfloat16_tEfNS_4arch4Sm80ELb0ELb0ELb0ELb1ELb1ELb0ELb1ELb1EEENS1_21CollectiveEpilogueFwdINS6_IJS8_SA_S9_EEENS6_IJNS7_ILi1EEESI_SI_EEESC_SE_Li256ELb1ELb1ELb1ELb0EEENS1_36VarlenDynamicPersistentTileSchedulerILi128ELi64ELi256ELi256ELb1ELb1ELb0ELb0ELb1ELb1EEEEEEEEEvNT_6ParamsE)
        .other          _ZN7cutlass13device_kernelIN5flash19enable_sm80_to_sm89INS1_16FlashAttnFwdSm80INS1_25CollectiveMainloopFwdSm80ILi8ELi2ELb0EN4cute5tupleIJNS5_1CILi128EEENS7_ILi64EEENS7_ILi192EEEEEELi192ENS_10bfloat16_tEfNS_4arch4Sm80ELb0ELb0ELb0ELb1ELb1ELb0ELb1ELb1EEENS1_21CollectiveEpilogueFwdINS6_IJS8_SA_S9_EEENS6_IJNS7_ILi1EEESI_SI_EEESC_SE_Li256ELb1ELb1ELb1ELb0EEENS1_36VarlenDynamicPersistentTileSchedulerILi128ELi64ELi256ELi256ELb1ELb1ELb0ELb0ELb1ELb1EEEEEEEEEvNT_6ParamsE,@"STO_CUDA_ENTRY STV_DEFAULT"
_ZN7cutlass13device_kernelIN5flash19enable_sm80_to_sm89INS1_16FlashAttnFwdSm80INS1_25CollectiveMainloopFwdSm80ILi8ELi2ELb0EN4cute5tupleIJNS5_1CILi128EEENS7_ILi64EEENS7_ILi192EEEEEELi192ENS_10bfloat16_tEfNS_4arch4Sm80ELb0ELb0ELb0ELb1ELb1ELb0ELb1ELb1EEENS1_21CollectiveEpilogueFwdINS6_IJS8_SA_S9_EEENS6_IJNS7_ILi1EEESI_SI_EEESC_SE_Li256ELb1ELb1ELb1ELb0EEENS1_36VarlenDynamicPersistentTileSchedulerILi128ELi64ELi256ELi256ELb1ELb1ELb0ELb0ELb1ELb1EEEEEEEEEvNT_6ParamsE:
        /* <DEDUP_REMOVED lines=52> */
.L_x_4655:
        /* <DEDUP_REMOVED lines=17> */
.L_x_4764:
        /* <DEDUP_REMOVED lines=16> */
.L_x_4765:
[----:B---3--:R-:W-:-:S05]  /*0550*/  IMAD R0, R0, c[0x0][0x538], RZ ;  /* 0x00014e0000007a24 */ /* 0x008fca00078e02ff */
[----:B------:R-:W-:-:S04]  /*0560*/  IADD3 R6, R0, R6, RZ ;  /* 0x0000000600067210 */ /* 0x000fc80007ffe0ff */
[----:B------:R-:W-:-:S13]  /*0570*/  ISETP.GT.AND P0, PT, R6, UR4, PT ;  /* 0x0000000406007c0c */ /* 0x000fda000bf04270 */
[----:B-12---:R-:W-:Y:S05]  /*0580*/  @!P0 BRA `(.L_x_4655) ;  /* 0xfffffdb000008947 */ /* 0x006fea000383ffff */
.L_x_4651:
[----:B--2---:R-:W-:-:S05]  /*0590*/  IADD3 R200, -R0, R6, RZ ;  /* 0x0000000600c87210 */ /* 0x004fca0007ffe1ff */
[----:B------:R-:W-:-:S05]  /*05a0*/  IMAD R0, R4, c[0x0][0x538], R200 ;  /* 0x00014e0004007a24 */ /* 0x000fca00078e02c8 */
[----:B------:R-:W-:Y:S01]  /*05b0*/  ISETP.GT.AND P0, PT, R0, UR4, PT ;  /* 0x0000000400007c0c */ /* 0x000fe2000bf04270 */
[----:B------:R-:W-:-:S12]  /*05c0*/  BRA.DIV ~URZ, `(.L_x_4656) ;  /* 0x0000d0f27f007947 */ /* 0x000fd8000b800000 */
[----:B------:R-:W-:-:S04]  /*05d0*/  VOTE.ANY R0, PT, !P0 ;  /* 0x0000000000007806 */ /* 0x000fc800040e0100 */
.L_x_4766:
[----:B------:R1:W2:Y:S01]  /*05e0*/  POPC R203, R0 ;  /* 0x0000000000cb7309 */ /* 0x0002a20000000000 */
[----:B------:R-:W-:Y:S05]  /*05f0*/  BRA.DIV ~URZ, `(.L_x_4657) ;  /* 0x0000d1027f007947 */ /* 0x000fea000b800000 */
[----:B--2---:R2:W3:Y:S01]  /*0600*/  SHFL.IDX PT, R11, R8, R203, 0x1f ;  /* 0x00001fcb080b7589 */ /* 0x0044e200000e0000 */
[----:B------:R-:W-:-:S03]  /*0610*/  MOV R5, RZ ;  /* 0x000000ff00057202 */ /* 0x000fc60000000f00 */
[----:B------:R2:W4:Y:S04]  /*0620*/  SHFL.IDX PT, R10, R7, R203, 0x1f ;  /* 0x00001fcb070a7589 */ /* 0x00052800000e0000 */
.L_x_4767:
[----:B------:R-:W-:Y:S01]  /*0630*/  ISETP.NE.AND P0, PT, R0, RZ, PT ;  /* 0x000000ff0000720c */ /* 0x000fe20003f05270 */
[----:B------:R-:W-:-:S12]  /*0640*/  BSSY B0, `(.L_x_4658) ;  /* 0x0000005000007945 */ /* 0x000fd80003800000 */
[----:B------:R-:W-:Y:S05]  /*0650*/  @!P0 BRA `(.L_x_4659) ;  /* 0x0000003000008947 */ /* 0x000fea0003800000 */
[----:B------:R-:W-:Y:S01]  /*0660*/  IADD3 R30, R203, -0x1, RZ ;  /* 0xffffffffcb1e7810 */ /* 0x000fe20007ffe0ff */
[----:B------:R-:W-:Y:S05]  /*0670*/  BRA.DIV ~URZ, `(.L_x_4660) ;  /* 0x0000d1627f007947 */ /* 0x000fea000b800000 */
[----:B------:R1:W2:Y:S02]  /*0680*/  SHFL.IDX PT, R5, R4, R30, 0x1f ;  /* 0x00001f1e04057589 */ /* 0x0002a400000e0000 */
.L_x_4659:
[----:B------:R-:W-:Y:S05]  /*0690*/  BSYNC B0 ;  /* 0x0000000000007941 */ /* 0x000fea0003800000 */
.L_x_4658:
        /* <DEDUP_REMOVED lines=65> */
.L_x_4652:
[----:B--2---:R-:W-:Y:S01]  /*0ab0*/  IMAD.MOV.U32 R201, RZ, RZ, RZ ;  /* 0x000000ffffc97224 */ /* 0x004fe200078e00ff */
[----:B------:R-:W-:Y:S01]  /*0ac0*/  MOV R202, RZ ;  /* 0x000000ff00ca7202 */ /* 0x000fe20000000f00 */
[----:B------:R-:W-:Y:S01]  /*0ad0*/  IMAD.U32 R200, RZ, RZ, UR4 ;  /* 0x00000004ffc87e24 */ /* 0x000fe2000f8e00ff */
[----:B------:R-:W-:Y:S02]  /*0ae0*/  MOV R203, c[0x0][0x53c] ;  /* 0x00014f0000cb7a02 */ /* 0x000fe40000000f00 */
.L_x_4661:
[----:B------:R-:W-:Y:S01]  /*0af0*/  ISETP.NE.AND P0, PT, R12, RZ, PT ;  /* 0x000000ff0c00720c */ /* 0x000fe20003f05270 */
[----:B------:R-:W-:-:S12]  /*0b00*/  WARPSYNC 0xffffffff ;  /* 0xffffffff00007948 */ /* 0x000fd80003800000 */
[----:B------:R1:W-:Y:S04]  /*0b10*/  @!P0 STS.128 [0x24100], R200 ;  /* 0x024100c8ff008388 */ /* 0x0003e80000000c00 */
[----:B------:R-:W-:Y:S06]  /*0b20*/  BAR.ARV 0x5, 0x100 ;  /* 0x0144000000007b1d */ /* 0x000fec0000002000 */
.L_x_4650:
        /* <DEDUP_REMOVED lines=167> */
.L_x_4763:
        /* <DEDUP_REMOVED lines=30> */
.L_x_4662:
[----:B------:R-:W-:-:S04]  /*1780*/  ISETP.NE.U32.AND P0, PT, RZ, c[0x0][0x368], PT ;  /* 0x0000da00ff007a0c */ /* 0x000fc80003f05070 */
[----:B------:R-:W-:-:S13]  /*1790*/  ISETP.NE.AND.EX P0, PT, RZ, c[0x0][0x36c], PT, P0 ;  /* 0x0000db00ff007a0c */ /* 0x000fda0003f05300 */
[----:B------:R-:W-:Y:S05]  /*17a0*/  @!P0 BRA `(.L_x_4663) ;  /* 0x0000004000008947 */ /* 0x000fea0003800000 */
[----:B-1----:R-:W-:-:S04]  /*17b0*/  IADD3 R2, P0, R209, c[0x0][0x368], RZ ;  /* 0x0000da00d1027a10 */ /* 0x002fc80007f1e0ff */
[----:B------:R-:W-:-:S05]  /*17c0*/  IADD3.X R3, R210, c[0x0][0x36c], RZ, P0, !PT ;  /* 0x0000db00d2037a10 */ /* 0x000fca00007fe4ff */
[----:B------:R1:W5:Y:S01]  /*17d0*/  LDG.E R0, [R2.64] ;  /* 0x0000000602007981 */ /* 0x000362000c1e1900 */
[----:B------:R-:W-:Y:S05]  /*17e0*/  BRA `(.L_x_4664) ;  /* 0x0000008000007947 */ /* 0x000fea0003800000 */
.L_x_4663:
        /* <DEDUP_REMOVED lines=8> */
.L_x_4664:
        /* <DEDUP_REMOVED lines=45> */
.L_x_4666:
[----:B------:R-:W-:Y:S05]  /*1b40*/  BSYNC B0 ;  /* 0x0000000000007941 */ /* 0x000fea0003800000 */
.L_x_4665:
        /* <DEDUP_REMOVED lines=101> */
.L_x_4768:
[----:B------:R-:W-:Y:S05]  /*21a0*/  BRA.DIV ~URZ, `(.L_x_4669) ;  /* 0x0000b7027f007947 */ /* 0x000fea000b800000 */
[----:B------:R3:W4:Y:S02]  /*21b0*/  SHFL.IDX PT, R0, R12, RZ, 0x181f ;  /* 0x00181fff0c007589 */ /* 0x00072400000e0000 */
.L_x_4769:
        /* <DEDUP_REMOVED lines=20> */
.L_x_4671:
[----:B------:R-:W-:Y:S05]  /*2300*/  BSYNC B0 ;  /* 0x0000000000007941 */ /* 0x000fea0003800000 */
.L_x_4670:
[----:B------:R-:W-:Y:S05]  /*2310*/  BRA.DIV ~URZ, `(.L_x_4672) ;  /* 0x0000b6027f007947 */ /* 0x000fea000b800000 */
[----:B--2---:R2:W1:Y:S04]  /*2320*/  SHFL.IDX PT, R4, R5, 0x1, 0x181f ;  /* 0x00381f0005047f89 */ /* 0x00446800000e0000 */
[----:B----4-:R2:W4:Y:S02]  /*2330*/  SHFL.IDX PT, R0, R12, 0x1, 0x181f ;  /* 0x00381f000c007f89 */ /* 0x01052400000e0000 */
.L_x_4770:
        /* <DEDUP_REMOVED lines=19> */
.L_x_4674:
[----:B------:R-:W-:Y:S05]  /*2470*/  BSYNC B0 ;  /* 0x0000000000007941 */ /* 0x000fea0003800000 */
.L_x_4673:
[----:B------:R-:W-:Y:S05]  /*2480*/  BRA.DIV ~URZ, `(.L_x_4675) ;  /* 0x0000b5627f007947 */ /* 0x000fea000b800000 */
[----:B-1----:R1:W2:Y:S02]  /*2490*/  SHFL.IDX PT, R4, R5, 0x2, 0x181f ;  /* 0x00581f0005047f89 */ /* 0x0022a400000e0000 */
.L_x_4771:
[----:B------:R-:W-:Y:S05]  /*24a0*/  BRA.DIV ~URZ, `(.L_x_4676) ;  /* 0x0000b5b27f007947 */ /* 0x000fea000b800000 */
[----:B----4-:R4:W1:Y:S02]  /*24b0*/  SHFL.IDX PT, R0, R12, 0x2, 0x181f ;  /* 0x00581f000c007f89 */ /* 0x01086400000e0000 */
.L_x_4772:
        /* <DEDUP_REMOVED lines=19> */
.L_x_4678:
[----:B------:R-:W-:Y:S05]  /*25f0*/  BSYNC B0 ;  /* 0x0000000000007941 */ /* 0x000fea0003800000 */
.L_x_4677:
[----:B------:R-:W-:Y:S05]  /*2600*/  BRA.DIV ~URZ, `(.L_x_4679) ;  /* 0x0000b4c27f007947 */ /* 0x000fea000b800000 */
[----:B--2---:R2:W3:Y:S04]  /*2610*/  SHFL.IDX PT, R4, R5, 0x3, 0x181f ;  /* 0x00781f0005047f89 */ /* 0x0044e800000e0000 */
[----:B-1----:R2:W1:Y:S02]  /*2620*/  SHFL.IDX PT, R0, R12, 0x3, 0x181f ;  /* 0x00781f000c007f89 */ /* 0x00246400000e0000 */
.L_x_4773:
        /* <DEDUP_REMOVED lines=172> */
.L_x_4774:
        /* <DEDUP_REMOVED lines=18> */
.L_x_4775:
        /* <DEDUP_REMOVED lines=21> */
.L_x_4681:
[----:B------:R-:W-:Y:S05]  /*3360*/  BSYNC B0 ;  /* 0x0000000000007941 */ /* 0x000fea0003800000 */
.L_x_4680:
        /* <DEDUP_REMOVED lines=10> */
[----:B-1----:R1:W2:Y:S04]  /*3410*/  LDSM.16.M88.4 R4, [R163] ;  /* 0x00000000a304783b */ /* 0x0022a80000000200 */
        /* <DEDUP_REMOVED lines=18> */
[----:B------:R-:W-:-:S02]  /*3540*/  SHF.L.U64.HI R23, R186, 0x1, R14 ;  /* 0x00000001ba177819 */ /* 0x000fc4000001020e */
[----:B------:R-:W-:Y:S01]  /*3550*/  SHF.R.S32.HI R14, RZ, 0x1f, R177 ;  /* 0x0000001fff0e7819 */ /* 0x000fe200000114b1 */
[----:B------:R-:W-:Y:S01]  /*3560*/  IMAD R12, R174, c[0x0][0x20c], R12 ;  /* 0x00008300ae0c7a24 */ /* 0x000fe200078e020c */
[----:B------:R-:W-:Y:S01]  /*3570*/  SHF.L.U64.HI R22, R185, 0x1, R15 ;  /* 0x00000001b9167819 */ /* 0x000fe2000001020f */
[C---:B------:R-:W-:Y:S01]  /*3580*/  IMAD.SHL.U32 R28, R177.reuse, 0x2, RZ ;  /* 0x00000002b11c7824 */ /* 0x040fe200078e00ff */
[----:B------:R-:W-:Y:S01]  /*3590*/  SHF.L.U64.HI R21, R177, 0x1, R14 ;  /* 0x00000001b1157819 */ /* 0x000fe2000001020e */
[----:B------:R-:W-:Y:S02]  /*35a0*/  IMAD.IADD R3, R3, 0x1, R12 ;  /* 0x0000000103037824 */ /* 0x000fe400078e020c */
[----:B------:R-:W-:Y:S02]  /*35b0*/  IMAD R12, R13, c[0x0][0x218], RZ ;  /* 0x000086000d0c7a24 */ /* 0x000fe400078e02ff */
        /* <DEDUP_REMOVED lines=8> */
.L_x_4776:
[----:B------:R-:W-:Y:S05]  /*3640*/  BRA.DIV ~URZ, `(.L_x_4687) ;  /* 0x0000a8427f007947 */ /* 0x000fea000b800000 */
[----:B------:R-:W5:Y:S02]  /*3650*/  SHFL.IDX PT, R2, R20, RZ, 0x181f ;  /* 0x00181fff14027589 */ /* 0x000f6400000e0000 */
[C---:B-----5:R-:W-:Y:S02]  /*3660*/  IADD3 R18, P0, R2.reuse, R28, RZ ;  /* 0x0000001c02127210 */ /* 0x060fe40007f1e0ff */
[----:B------:R-:W-:-:S03]  /*3670*/  IADD3 R16, P1, R2, R29, RZ ;  /* 0x0000001d02107210 */ /* 0x000fc60007f3e0ff */
[----:B---3--:R-:W-:Y:S01]  /*3680*/  IMAD.X R19, R12, 0x1, R21, P0 ;  /* 0x000000010c137824 */ /* 0x008fe200000e0615 */
[----:B------:R-:W-:Y:S01]  /*3690*/  IADD3 R14, P0, R2, R40, RZ ;  /* 0x00000028020e7210 */ /* 0x000fe20007f1e0ff */
[C---:B------:R-:W-:Y:S01]  /*36a0*/  IMAD.X R17, R12.reuse, 0x1, R22, P1 ;  /* 0x000000010c117824 */ /* 0x040fe200008e0616 */
[----:B------:R3:W4:Y:S03]  /*36b0*/  SHFL.IDX PT, R2, R20, 0x1, 0x181f ;  /* 0x00381f0014027f89 */ /* 0x00072600000e0000 */
[----:B------:R-:W-:Y:S01]  /*36c0*/  IMAD.X R15, R12, 0x1, R23, P0 ;  /* 0x000000010c0f7824 */ /* 0x000fe200000e0617 */
[----:B------:R-:W-:Y:S01]  /*36d0*/  @!PT LDS RZ, [RZ] ;  /* 0x00000000fffff984 */ /* 0x000fe20000000800 */
[----:B------:R5:W-:Y:S04]  /*36e0*/  LDGSTS.E.BYPASS.LTC128B.128 [R188+0x6100], [R18.64], !P5 ;  /* 0x0610000012bc7fae */ /* 0x000be8000e901d46 */
[----:B------:R2:W-:Y:S04]  /*36f0*/  LDGSTS.E.BYPASS.LTC128B.128 [R188+0x8100], [R16.64], !P4 ;  /* 0x0810000010bc7fae */ /* 0x0005e8000e101d46 */
[----:B------:R3:W-:Y:S04]  /*3700*/  LDGSTS.E.BYPASS.LTC128B.128 [R188+0xa100], [R14.64], !P6 ;  /* 0x0a1000000ebc7fae */ /* 0x0007e8000f101d46 */
[----:B-----5:R3:W1:Y:S01]  /*3710*/  SHFL.IDX PT, R18, R13, 0x1, 0x181f ;  /* 0x00381f000d127f89 */ /* 0x02066200000e0000 */
[----:B------:R-:W-:-:S02]  /*3720*/  SEL R19, RZ, 0x10, P5 ;  /* 0x00000010ff137807 */ /* 0x000fc40002800000 */
[----:B--2---:R-:W-:Y:S01]  /*3730*/  SEL R17, RZ, 0x10, P4 ;  /* 0x00000010ff117807 */ /* 0x004fe20002000000 */
[----:B------:R-:W-:Y:S02]  /*3740*/  IMAD.MOV.U32 R16, RZ, RZ, R252 ;  /* 0x000000ffff107224 */ /* 0x000fe400078e00fc */
.L_x_4777:
[----:B----4-:R-:W-:Y:S02]  /*3750*/  IADD3 R3, -R19, 0x10, RZ ;  /* 0x0000001013037810 */ /* 0x010fe40007ffe1ff */
[----:B------:R-:W-:Y:S02]  /*3760*/  IADD3 R12, -R17, 0x10, RZ ;  /* 0x00000010110c7810 */ /* 0x000fe40007ffe1ff */
[----:B------:R-:W-:Y:S02]  /*3770*/  LOP3.LUT R3, R3, 0xf, RZ, 0xc0, !PT ;  /* 0x0000000f03037812 */ /* 0x000fe400078ec0ff */
[----:B---3--:R-:W-:Y:S02]  /*3780*/  IADD3 R13, -R16, 0x10, RZ ;  /* 0x00000010100d7810 */ /* 0x008fe40007ffe1ff */
[----:B------:R-:W-:Y:S02]  /*3790*/  IADD3 R14, P1, P0, R3, R2, R28 ;  /* 0x00000002030e7210 */ /* 0x000fe4000783e01c */
[----:B------:R-:W-:-:S02]  /*37a0*/  LOP3.LUT R3, R12, 0xf, RZ, 0xc0, !PT ;  /* 0x0000000f0c037812 */ /* 0x000fc400078ec0ff */
[----:B-1----:R-:W-:Y:S02]  /*37b0*/  IADD3.X R15, RZ, R18, R21, P1, P0 ;  /* 0x00000012ff0f7210 */ /* 0x002fe40000fe0415 */
[----:B------:R-:W-:Y:S02]  /*37c0*/  IADD3 R12, P1, P0, R3, R2, R29 ;  /* 0x00000002030c7210 */ /* 0x000fe4000783e01d */
[----:B------:R-:W-:Y:S02]  /*37d0*/  LOP3.LUT R3, R13, 0xf, RZ, 0xc0, !PT ;  /* 0x0000000f0d037812 */ /* 0x000fe400078ec0ff */
        /* <DEDUP_REMOVED lines=12> */
.L_x_4685:
[----:B------:R-:W-:Y:S05]  /*38a0*/  BSYNC B0 ;  /* 0x0000000000007941 */ /* 0x000fea0003800000 */
.L_x_4684:
[----:B-1----:R-:W-:Y:S01]  /*38b0*/  IMAD.MOV.U32 R2, RZ, RZ, 0x40 ;  /* 0x00000040ff027424 */ /* 0x002fe200078e00ff */
[----:B------:R-:W-:Y:S01]  /*38c0*/  LOP3.LUT P0, RZ, R162, 0x4, RZ, 0xc0, !PT ;  /* 0x00000004a2ff7812 */ /* 0x000fe2000780c0ff */
[----:B------:R-:W0:Y:S01]  /*38d0*/  LDGDEPBAR ;  /* 0x00000000000079af */ /* 0x000e220000000000 */
[----:B------:R-:W-:Y:S02]  /*38e0*/  WARPSYNC 0xffffffff ;  /* 0xffffffff00007948 */ /* 0x000fe40003800000 */
[----:B------:R-:W-:-:S04]  /*38f0*/  SEL R2, R2, 0xffffffc0, !P0 ;  /* 0xffffffc002027807 */ /* 0x000fc80004000000 */
[----:B------:R-:W-:Y:S01]  /*3900*/  IADD3 R3, R2, R169, R167 ;  /* 0x000000a902037210 */ /* 0x000fe20007ffe0a7 */
[----:B------:R-:W-:-:S04]  /*3910*/  IMAD.IADD R2, R169, 0x1, R2 ;  /* 0x00000001a9027824 */ /* 0x000fc800078e0202 */
[C---:B--2-4-:R-:W-:Y:S01]  /*3920*/  HMMA.16816.F32.BF16 R12, R4.reuse, R24, RZ ;  /* 0x00000018040c723c */ /* 0x054fe200000418ff */
[----:B------:R-:W-:Y:S04]  /*3930*/  LDSM.16.M88.4 R40, [R2] ;  /* 0x000000000228783b */ /* 0x000fe80000000200 */
[----:B------:R-:W-:Y:S03]  /*3940*/  LDSM.16.M88.4 R60, [R2+0x800] ;  /* 0x00080000023c783b */ /* 0x000fe60000000200 */
[C---:B---3--:R-:W-:Y:S01]  /*3950*/  HMMA.16816.F32.BF16 R16, R4.reuse, R34, RZ ;  /* 0x000000220410723c */ /* 0x048fe200000418ff */
[----:B------:R-:W-:Y:S04]  /*3960*/  LDSM.16.M88.4 R64, [R2+0x1000] ;  /* 0x001000000240783b */ /* 0x000fe80000000200 */
[----:B------:R-:W-:Y:S03]  /*3970*/  LDSM.16.M88.4 R72, [R2+0x1800] ;  /* 0x001800000248783b */ /* 0x000fe60000000200 */
[C---:B------:R-:W-:Y:S01]  /*3980*/  HMMA.16816.F32.BF16 R24, R4.reuse, R26, RZ ;  /* 0x0000001a0418723c */ /* 0x040fe200000418ff */
[----:B------:R-:W-:Y:S04]  /*3990*/  LDSM.16.M88.4 R84, [R3+0x1000] ;  /* 0x001000000354783b */ /* 0x000fe80000000200 */
[----:B------:R-:W-:Y:S03]  /*39a0*/  LDSM.16.M88.4 R88, [R3+0x1800] ;  /* 0x001800000358783b */ /* 0x000fe60000000200 */
[C---:B------:R-:W-:Y:S01]  /*39b0*/  HMMA.16816.F32.BF16 R32, R4.reuse, R32, RZ ;  /* 0x000000200420723c */ /* 0x040fe200000418ff */
[----:B------:R-:W-:Y:S07]  /*39c0*/  LDSM.16.M88.4 R92, [R169+0x3800] ;  /* 0x00380000a95c783b */ /* 0x000fee0000000200 */
[C---:B------:R-:W-:Y:S08]  /*39d0*/  HMMA.16816.F32.BF16 R20, R4.reuse, R36, RZ ;  /* 0x000000240414723c */ /* 0x040ff000000418ff */
[C---:B------:R-:W-:Y:S08]  /*39e0*/  HMMA.16816.F32.BF16 R28, R4.reuse, R38, RZ ;  /* 0x00000026041c723c */ /* 0x040ff000000418ff */
[C---:B------:R-:W-:Y:S08]  /*39f0*/  HMMA.16816.F32.BF16 R36, R4.reuse, R44, RZ ;  /* 0x0000002c0424723c */ /* 0x040ff000000418ff */
[----:B------:R-:W-:Y:S01]  /*3a00*/  HMMA.16816.F32.BF16 R44, R4, R46, RZ ;  /* 0x0000002e042c723c */ /* 0x000fe200000418ff */
[----:B------:R-:W1:Y:S07]  /*3a10*/  LDSM.16.M88.4 R4, [R166] ;  /* 0x00000000a604783b */ /* 0x000e6e0000000200 */
[C---:B------:R-:W-:Y:S08]  /*3a20*/  HMMA.16816.F32.BF16 R48, R8.reuse, R56, R12 ;  /* 0x000000380830723c */ /* 0x040ff0000004180c */
[C---:B------:R-:W-:Y:S08]  /*3a30*/  HMMA.16816.F32.BF16 R56, R8.reuse, R58, R24 ;  /* 0x0000003a0838723c */ /* 0x040ff00000041818 */
[C---:B------:R-:W-:Y:S08]  /*3a40*/  HMMA.16816.F32.BF16 R24, R8.reuse, R68, R32 ;  /* 0x000000440818723c */ /* 0x040ff00000041820 */
[C---:B------:R-:W-:Y:S01]  /*3a50*/  HMMA.16816.F32.BF16 R52, R8.reuse, R70, R16 ;  /* 0x000000460834723c */ /* 0x040fe20000041810 */
[----:B------:R-:W-:Y:S04]  /*3a60*/  LDSM.16.M88.4 R16, [R165] ;  /* 0x00000000a510783b */ /* 0x000fe80000000200 */
[----:B------:R-:W2:Y:S03]  /*3a70*/  LDSM.16.M88.4 R68, [R3] ;  /* 0x000000000344783b */ /* 0x000ea60000000200 */
[C---:B------:R-:W-:Y:S08]  /*3a80*/  HMMA.16816.F32.BF16 R20, R8.reuse, R76, R20 ;  /* 0x0000004c0814723c */ /* 0x040ff00000041814 */
[C---:B------:R-:W-:Y:S01]  /*3a90*/  HMMA.16816.F32.BF16 R12, R8.reuse, R78, R28 ;  /* 0x0000004e080c723c */ /* 0x040fe2000004181c */
[----:B------:R-:W3:Y:S07]  /*3aa0*/  LDSM.16.M88.4 R76, [R3+0x800] ;  /* 0x00080000034c783b */ /* 0x000eee0000000200 */
[C---:B------:R-:W-:Y:S08]  /*3ab0*/  HMMA.16816.F32.BF16 R28, R8.reuse, R80, R36 ;  /* 0x00000050081c723c */ /* 0x040ff00000041824 */
[----:B------:R-:W-:Y:S01]  /*3ac0*/  HMMA.16816.F32.BF16 R32, R8, R82, R44 ;  /* 0x000000520820723c */ /* 0x000fe2000004182c */
[----:B------:R-:W-:Y:S07]  /*3ad0*/  LDSM.16.M88.4 R80, [R169+0x3000] ;  /* 0x00300000a950783b */ /* 0x000fee0000000200 */
[C---:B-1----:R-:W-:Y:S08]  /*3ae0*/  HMMA.16816.F32.BF16 R24, R4.reuse, R40, R24 ;  /* 0x000000280418723c */ /* 0x042ff00000041818 */
[C---:B------:R-:W-:Y:S01]  /*3af0*/  HMMA.16816.F32.BF16 R40, R4.reuse, R42, R52 ;  /* 0x0000002a0428723c */ /* 0x040fe20000041834 */
[----:B------:R-:W-:Y:S07]  /*3b00*/  LDSM.16.M88.4 R52, [R169+0x2000] ;  /* 0x00200000a934783b */ /* 0x000fee0000000200 */
[C---:B------:R-:W-:Y:S08]  /*3b10*/  HMMA.16816.F32.BF16 R56, R4.reuse, R62, R56 ;  /* 0x0000003e0438723c */ /* 0x040ff00000041838 */
[C---:B------:R-:W-:Y:S08]  /*3b20*/  HMMA.16816.F32.BF16 R36, R4.reuse, R64, R20 ;  /* 0x000000400424723c */ /* 0x040ff00000041814 */
[C---:B------:R-:W-:Y:S01]  /*3b30*/  HMMA.16816.F32.BF16 R48, R4.reuse, R60, R48 ;  /* 0x0000003c0430723c */ /* 0x040fe20000041830 */
[----:B------:R-:W-:Y:S07]  /*3b40*/  LDSM.16.M88.4 R60, [R169+0x2800] ;  /* 0x00280000a93c783b */ /* 0x000fee0000000200 */
[C---:B------:R-:W-:Y:S01]  /*3b50*/  HMMA.16816.F32.BF16 R20, R4.reuse, R66, R12 ;  /* 0x000000420414723c */ /* 0x040fe2000004180c */
[----:B------:R-:W1:Y:S04]  /*3b60*/  LDSM.16.M88.4 R12, [R163+0x4000] ;  /* 0x00400000a30c783b */ /* 0x000e680000000200 */
[----:B------:R-:W-:Y:S03]  /*3b70*/  LDSM.16.M88.4 R64, [R0+0x2000] ;  /* 0x002000000040783b */ /* 0x000fe60000000200 */
[C---:B------:R-:W-:Y:S08]  /*3b80*/  HMMA.16816.F32.BF16 R8, R4.reuse, R72, R28 ;  /* 0x000000480408723c */ /* 0x040ff0000004181c */
[----:B------:R-:W-:Y:S01]  /*3b90*/  HMMA.16816.F32.BF16 R4, R4, R74, R32 ;  /* 0x0000004a0404723c */ /* 0x000fe20000041820 */
[----:B------:R-:W-:Y:S07]  /*3ba0*/  LDSM.16.M88.4 R72, [R0+0x2800] ;  /* 0x002800000048783b */ /* 0x000fee0000000200 */
[C---:B--2---:R-:W-:Y:S08]  /*3bb0*/  HMMA.16816.F32.BF16 R32, R16.reuse, R70, R40 ;  /* 0x000000461020723c */ /* 0x044ff00000041828 */
[C---:B------:R-:W-:Y:S01]  /*3bc0*/  HMMA.16816.F32.BF16 R28, R16.reuse, R68, R24 ;  /* 0x00000044101c723c */ /* 0x040fe20000041818 */
[----:B------:R-:W-:Y:S07]  /*3bd0*/  LDSM.16.M88.4 R68, [R2+0x2800] ;  /* 0x002800000244783b */ /* 0x000fee0000000200 */
[C---:B---3--:R-:W-:Y:S08]  /*3be0*/  HMMA.16816.F32.BF16 R56, R16.reuse, R78, R56 ;  /* 0x0000004e1038723c */ /* 0x048ff00000041838 */
[C---:B------:R-:W-:Y:S08]  /*3bf0*/  HMMA.16816.F32.BF16 R44, R16.reuse, R84, R36 ;  /* 0x00000054102c723c */ /* 0x040ff00000041824 */
[C---:B------:R-:W-:Y:S01]  /*3c00*/  HMMA.16816.F32.BF16 R48, R16.reuse, R76, R48 ;  /* 0x0000004c1030723c */ /* 0x040fe20000041830 */
[----:B------:R-:W-:Y:S07]  /*3c10*/  LDSM.16.M88.4 R76, [R2+0x3000] ;  /* 0x00300000024c783b */ /* 0x000fee0000000200 */
[C---:B------:R-:W-:Y:S01]  /*3c20*/  HMMA.16816.F32.BF16 R36, R16.reuse, R88, R8 ;  /* 0x000000581024723c */ /* 0x040fe20000041808 */
[----:B------:R-:W2:Y:S07]  /*3c30*/  LDSM.16.M88.4 R8, [R164+0x4000] ;  /* 0x00400000a408783b */ /* 0x000eae0000000200 */
[C---:B------:R-:W-:Y:S01]  /*3c40*/  HMMA.16816.F32.BF16 R40, R16.reuse, R86, R20 ;  /* 0x000000561028723c */ /* 0x040fe20000041814 */
[----:B------:R-:W3:Y:S07]  /*3c50*/  LDSM.16.M88.4 R84, [R0+0x3000] ;  /* 0x003000000054783b */ /* 0x000eee0000000200 */
[----:B------:R-:W-:Y:S01]  /*3c60*/  HMMA.16816.F32.BF16 R24, R16, R90, R4 ;  /* 0x0000005a1018723c */ /* 0x000fe20000041804 */
[----:B------:R-:W4:Y:S04]  /*3c70*/  LDSM.16.M88.4 R88, [R0+0x3800] ;  /* 0x003800000058783b */ /* 0x000f280000000200 */
[----:B------:R-:W-:Y:S03]  /*3c80*/  LDSM.16.M88.4 R4, [R166+0x4000] ;  /* 0x00400000a604783b */ /* 0x000fe60000000200 */
[C---:B-1----:R-:W-:Y:S08]  /*3c90*/  HMMA.16816.F32.BF16 R16, R12.reuse, R54, R32 ;  /* 0x000000360c10723c */ /* 0x042ff00000041820 */
[C---:B------:R-:W-:Y:S08]  /*3ca0*/  HMMA.16816.F32.BF16 R20, R12.reuse, R52, R28 ;  /* 0x000000340c14723c */ /* 0x040ff0000004181c */
[C---:B------:R-:W-:Y:S08]  /*3cb0*/  HMMA.16816.F32.BF16 R56, R12.reuse, R62, R56 ;  /* 0x0000003e0c38723c */ /* 0x040ff00000041838 */
[C---:B------:R-:W-:Y:S01]  /*3cc0*/  HMMA.16816.F32.BF16 R32, R12.reuse, R60, R48 ;  /* 0x0000003c0c20723c */ /* 0x040fe20000041830 */
[----:B------:R-:W1:Y:S07]  /*3cd0*/  LDSM.16.M88.4 R60, [R2+0x2000] ;  /* 0x00200000023c783b */ /* 0x000e6e0000000200 */
[C---:B------:R-:W-:Y:S08]  /*3ce0*/  HMMA.16816.F32.BF16 R52, R12.reuse, R80, R44 ;  /* 0x000000500c34723c */ /* 0x040ff0000004182c */
[C---:B------:R-:W-:Y:S01]  /*3cf0*/  HMMA.16816.F32.BF16 R48, R12.reuse, R82, R40 ;  /* 0x000000520c30723c */ /* 0x040fe20000041828 */
[----:B------:R-:W5:Y:S07]  /*3d00*/  LDSM.16.M88.4 R80, [R2+0x3800] ;  /* 0x003800000250783b */ /* 0x000f6e0000000200 */
[C---:B------:R-:W-:Y:S08]  /*3d10*/  HMMA.16816.F32.BF16 R44, R12.reuse, R92, R36 ;  /* 0x0000005c0c2c723c */ /* 0x040ff00000041824 */
[----:B------:R-:W-:Y:S08]  /*3d20*/  HMMA.16816.F32.BF16 R40, R12, R94, R24 ;  /* 0x0000005e0c28723c */ /* 0x000ff00000041818 */
[C---:B--2---:R-:W-:Y:S01]  /*3d30*/  HMMA.16816.F32.BF16 R28, R8.reuse, R66, R16 ;  /* 0x00000042081c723c */ /* 0x044fe20000041810 */
[----:B------:R-:W-:Y:S07]  /*3d40*/  LDSM.16.M88.4 R16, [R165+0x4000] ;  /* 0x00400000a510783b */ /* 0x000fee0000000200 */
[C---:B------:R-:W-:Y:S01]  /*3d50*/  HMMA.16816.F32.BF16 R36, R8.reuse, R64, R20 ;  /* 0x000000400824723c */ /* 0x040fe20000041814 */
[----:B------:R-:W2:Y:S07]  /*3d60*/  LDSM.16.M88.4 R64, [R3+0x2000] ;  /* 0x002000000340783b */ /* 0x000eae0000000200 */
[C---:B------:R-:W-:Y:S08]  /*3d70*/  HMMA.16816.F32.BF16 R20, R8.reuse, R74, R56 ;  /* 0x0000004a0814723c */ /* 0x040ff00000041838 */
[C---:B------:R-:W-:Y:S01]  /*3d80*/  HMMA.16816.F32.BF16 R24, R8.reuse, R72, R32 ;  /* 0x000000480818723c */ /* 0x040fe20000041820 */
[----:B------:R-:W2:Y:S07]  /*3d90*/  LDSM.16.M88.4 R72, [R3+0x2800] ;  /* 0x002800000348783b */ /* 0x000eae0000000200 */
[C---:B---3--:R-:W-:Y:S08]  /*3da0*/  HMMA.16816.F32.BF16 R12, R8.reuse, R84, R52 ;  /* 0x00000054080c723c */ /* 0x048ff00000041834 */
[C---:B------:R-:W-:Y:S01]  /*3db0*/  HMMA.16816.F32.BF16 R32, R8.reuse, R86, R48 ;  /* 0x000000560820723c */ /* 0x040fe20000041830 */
[----:B------:R-:W-:Y:S07]  /*3dc0*/  LDSM.16.M88.4 R84, [R0+0x5000] ;  /* 0x005000000054783b */ /* 0x000fee0000000200 */
[C---:B----4-:R-:W-:Y:S08]  /*3dd0*/  HMMA.16816.F32.BF16 R44, R8.reuse, R88, R44 ;  /* 0x00000058082c723c */ /* 0x050ff0000004182c */
[----:B------:R-:W-:Y:S08]  /*3de0*/  HMMA.16816.F32.BF16 R40, R8, R90, R40 ;  /* 0x0000005a0828723c */ /* 0x000ff00000041828 */
[C---:B-1----:R-:W-:Y:S08]  /*3df0*/  HMMA.16816.F32.BF16 R28, R4.reuse, R62, R28 ;  /* 0x0000003e041c723c */ /* 0x042ff0000004181c */
[C---:B------:R-:W-:Y:S01]  /*3e00*/  HMMA.16816.F32.BF16 R48, R4.reuse, R70, R20 ;  /* 0x000000460430723c */ /* 0x040fe20000041814 */
[----:B------:R-:W1:Y:S07]  /*3e10*/  LDSM.16.M88.4 R20, [R3+0x3000] ;  /* 0x003000000314783b */ /* 0x000e6e0000000200 */
[C---:B------:R-:W-:Y:S01]  /*3e20*/  HMMA.16816.F32.BF16 R52, R4.reuse, R68, R24 ;  /* 0x000000440434723c */ /* 0x040fe20000041818 */
[----:B------:R-:W3:Y:S04]  /*3e30*/  LDSM.16.M88.4 R24, [R3+0x3800] ;  /* 0x003800000318783b */ /* 0x000ee80000000200 */
[----:B------:R-:W-:Y:S03]  /*3e40*/  LDSM.16.M88.4 R68, [R0+0x4000] ;  /* 0x004000000044783b */ /* 0x000fe60000000200 */
[C---:B------:R-:W-:Y:S01]  /*3e50*/  HMMA.16816.F32.BF16 R36, R4.reuse, R60, R36 ;  /* 0x0000003c0424723c */ /* 0x040fe20000041824 */
[----:B------:R-:W-:Y:S07]  /*3e60*/  LDSM.16.M88.4 R60, [R169+0x4800] ;  /* 0x00480000a93c783b */ /* 0x000fee0000000200 */
[C---:B------:R-:W-:Y:S08]  /*3e70*/  HMMA.16816.F32.BF16 R12, R4.reuse, R76, R12 ;  /* 0x0000004c040c723c */ /* 0x040ff0000004180c */
[C---:B------:R-:W-:Y:S01]  /*3e80*/  HMMA.16816.F32.BF16 R8, R4.reuse, R78, R32 ;  /* 0x0000004e0408723c */ /* 0x040fe20000041820 */
[----:B------:R-:W-:Y:S07]  /*3e90*/  LDSM.16.M88.4 R76, [R0+0x4800] ;  /* 0x00480000004c783b */ /* 0x000fee0000000200 */
[C---:B-----5:R-:W-:Y:S08]  /*3ea0*/  HMMA.16816.F32.BF16 R56, R4.reuse, R80, R44 ;  /* 0x000000500438723c */ /* 0x060ff0000004182c */
[----:B------:R-:W-:Y:S01]  /*3eb0*/  HMMA.16816.F32.BF16 R40, R4, R82, R40 ;  /* 0x000000520428723c */ /* 0x000fe20000041828 */
[----:B------:R-:W-:Y:S04]  /*3ec0*/  LDSM.16.M88.4 R4, [R163+0x8000] ;  /* 0x00800000a304783b */ /* 0x000fe80000000200 */
[----:B------:R-:W-:Y:S03]  /*3ed0*/  LDSM.16.M88.4 R80, [R2+0x4000] ;  /* 0x004000000250783b */ /* 0x000fe60000000200 */
[C---:B--2---:R-:W-:Y:S01]  /*3ee0*/  HMMA.16816.F32.BF16 R32, R16.reuse, R66, R28 ;  /* 0x000000421020723c */ /* 0x044fe2000004181c */
[----:B------:R-:W2:Y:S07]  /*3ef0*/  LDSM.16.M88.4 R28, [R169+0x4000] ;  /* 0x00400000a91c783b */ /* 0x000eae0000000200 */
[C---:B------:R-:W-:Y:S08]  /*3f00*/  HMMA.16816.F32.BF16 R52, R16.reuse, R72, R52 ;  /* 0x000000481034723c */ /* 0x040ff00000041834 */
[C---:B------:R-:W-:Y:S01]  /*3f10*/  HMMA.16816.F32.BF16 R48, R16.reuse, R74, R48 ;  /* 0x0000004a1030723c */ /* 0x040fe20000041830 */
[----:B------:R-:W4:Y:S07]  /*3f20*/  LDSM.16.M88.4 R72, [R169+0x5800] ;  /* 0x00580000a948783b */ /* 0x000f2e0000000200 */
[C---:B------:R-:W-:Y:S01]  /*3f30*/  HMMA.16816.F32.BF16 R36, R16.reuse, R64, R36 ;  /* 0x000000401024723c */ /* 0x040fe20000041824 */
[----:B------:R-:W5:Y:S07]  /*3f40*/  LDSM.16.M88.4 R64, [R169+0x5000] ;  /* 0x00500000a940783b */ /* 0x000f6e0000000200 */
[C---:B-1----:R-:W-:Y:S01]  /*3f50*/  HMMA.16816.F32.BF16 R44, R16.reuse, R20, R12 ;  /* 0x00000014102c723c */ /* 0x042fe2000004180c */
[----:B------:R-:W1:Y:S07]  /*3f60*/  LDSM.16.M88.4 R12, [R164+0x8000] ;  /* 0x00800000a40c783b */ /* 0x000e6e0000000200 */
[C---:B------:R-:W-:Y:S08]  /*3f70*/  HMMA.16816.F32.BF16 R20, R16.reuse, R22, R8 ;  /* 0x000000161014723c */ /* 0x040ff00000041808 */
[C---:B---3--:R-:W-:Y:S01]  /*3f80*/  HMMA.16816.F32.BF16 R8, R16.reuse, R24, R56 ;  /* 0x000000181008723c */ /* 0x048fe20000041838 */
[----:B------:R-:W-:Y:S07]  /*3f90*/  LDSM.16.M88.4 R56, [R2+0x5000] ;  /* 0x005000000238783b */ /* 0x000fee0000000200 */
[----:B------:R-:W-:Y:S08]  /*3fa0*/  HMMA.16816.F32.BF16 R16, R16, R26, R40 ;  /* 0x0000001a1010723c */ /* 0x000ff00000041828 */
[C---:B--2---:R-:W-:Y:S01]  /*3fb0*/  HMMA.16816.F32.BF16 R24, R4.reuse, R28, R36 ;  /* 0x0000001c0418723c */ /* 0x044fe20000041824 */
[----:B------:R-:W-:Y:S07]  /*3fc0*/  LDSM.16.M88.4 R36, [R2+0x4800] ;  /* 0x004800000224783b */ /* 0x000fee0000000200 */
[C---:B------:R-:W-:Y:S08]  /*3fd0*/  HMMA.16816.F32.BF16 R28, R4.reuse, R30, R32 ;  /* 0x0000001e041c723c */ /* 0x040ff00000041820 */
[C---:B------:R-:W-:Y:S08]  /*3fe0*/  HMMA.16816.F32.BF16 R32, R4.reuse, R60, R52 ;  /* 0x0000003c0420723c */ /* 0x040ff00000041834 */
[C---:B------:R-:W-:Y:S01]  /*3ff0*/  HMMA.16816.F32.BF16 R40, R4.reuse, R62, R48 ;  /* 0x0000003e0428723c */ /* 0x040fe20000041830 */
[----:B------:R2:W3:Y:S07]  /*4000*/  LDSM.16.M88.4 R60, [R0+0x5800] ;  /* 0x00580000003c783b */ /* 0x0004ee0000000200 */
[C---:B----4-:R-:W-:Y:S01]  /*4010*/  HMMA.16816.F32.BF16 R52, R4.reuse, R72, R8 ;  /* 0x000000480434723c */ /* 0x050fe20000041808 */
[----:B------:R-:W4:Y:S07]  /*4020*/  LDSM.16.M88.4 R8, [R166+0x8000] ;  /* 0x00800000a608783b */ /* 0x000f2e0000000200 */
[C---:B-----5:R-:W-:Y:S08]  /*4030*/  HMMA.16816.F32.BF16 R48, R4.reuse, R66, R20 ;  /* 0x000000420430723c */ /* 0x060ff00000041814 */
[----:B------:R-:W-:Y:S01]  /*4040*/  HMMA.16816.F32.BF16 R20, R4, R74, R16 ;  /* 0x0000004a0414723c */ /* 0x000fe20000041810 */
[----:B------:R-:W-:Y:S01]  /*4050*/  LDSM.16.M88.4 R72, [R3+0x4000] ;  /* 0x004000000348783b */ /* 0x000fe20000000200 */
[----:B--2---:R-:W-:-:S05]  /*4060*/  IMAD.IADD R0, R96, 0x1, -R220 ;  /* 0x0000000160007824 */ /* 0x004fca00078e0adc */
[C---:B------:R-:W-:Y:S01]  /*4070*/  ISETP.GT.AND P0, PT, R0.reuse, RZ, PT ;  /* 0x000000ff0000720c */ /* 0x040fe20003f04270 */
[----:B------:R-:W-:Y:S01]  /*4080*/  HMMA.16816.F32.BF16 R44, R4, R64, R44 ;  /* 0x00000040042c723c */ /* 0x000fe2000004182c */
[----:B------:R-:W2:Y:S01]  /*4090*/  LDSM.16.M88.4 R64, [R2+0x5800] ;  /* 0x005800000240783b */ /* 0x000ea20000000200 */
[C---:B------:R-:W-:Y:S02]  /*40a0*/  ISETP.GT.AND P1, PT, R0.reuse, 0x1, PT ;  /* 0x000000010000780c */ /* 0x040fe40003f24270 */
[----:B------:R-:W-:Y:S01]  /*40b0*/  ISETP.GT.AND P2, PT, R0, 0x11, PT ;  /* 0x000000110000780c */ /* 0x000fe20003f44270 */
[----:B------:R-:W5:Y:S03]  /*40c0*/  LDSM.16.M88.4 R4, [R165+0x8000] ;  /* 0x00800000a504783b */ /* 0x000f660000000200 */
[C---:B-1----:R-:W-:Y:S08]  /*40d0*/  HMMA.16816.F32.BF16 R16, R12.reuse, R68, R24 ;  /* 0x000000440c10723c */ /* 0x042ff00000041818 */
[C---:B------:R-:W-:Y:S01]  /*40e0*/  HMMA.16816.F32.BF16 R28, R12.reuse, R70, R28 ;  /* 0x000000460c1c723c */ /* 0x040fe2000004181c */
[----:B------:R-:W-:Y:S07]  /*40f0*/  LDSM.16.M88.4 R68, [R3+0x5000] ;  /* 0x005000000344783b */ /* 0x000fee0000000200 */
[C---:B------:R-:W-:Y:S08]  /*4100*/  HMMA.16816.F32.BF16 R32, R12.reuse, R76, R32 ;  /* 0x0000004c0c20723c */ /* 0x040ff00000041820 */
[C---:B---3--:R-:W-:Y:S08]  /*4110*/  HMMA.16816.F32.BF16 R52, R12.reuse, R60, R52 ;  /* 0x0000003c0c34723c */ /* 0x048ff00000041834 */
[C---:B------:R-:W-:Y:S01]  /*4120*/  HMMA.16816.F32.BF16 R24, R12.reuse, R62, R20 ;  /* 0x0000003e0c18723c */ /* 0x040fe20000041814 */
[----:B------:R-:W1:Y:S07]  /*4130*/  LDSM.16.M88.4 R60, [R3+0x4800] ;  /* 0x00480000033c783b */ /* 0x000e6e0000000200 */
[C---:B------:R-:W-:Y:S01]  /*4140*/  HMMA.16816.F32.BF16 R40, R12.reuse, R78, R40 ;  /* 0x0000004e0c28723c */ /* 0x040fe20000041828 */
[----:B------:R3:W1:Y:S07]  /*4150*/  LDSM.16.M88.4 R76, [R3+0x5800] ;  /* 0x00580000034c783b */ /* 0x00066e0000000200 */
[C---:B------:R-:W-:Y:S08]  /*4160*/  HMMA.16816.F32.BF16 R44, R12.reuse, R84, R44 ;  /* 0x000000540c2c723c */ /* 0x040ff0000004182c */
[----:B------:R-:W-:Y:S08]  /*4170*/  HMMA.16816.F32.BF16 R48, R12, R86, R48 ;  /* 0x000000560c30723c */ /* 0x000ff00000041830 */
[C---:B----4-:R-:W-:Y:S08]  /*4180*/  HMMA.16816.F32.BF16 R16, R8.reuse, R80, R16 ;  /* 0x000000500810723c */ /* 0x050ff00000041810 */
[C---:B------:R-:W-:Y:S08]  /*4190*/  HMMA.16816.F32.BF16 R12, R8.reuse, R82, R28 ;  /* 0x00000052080c723c */ /* 0x040ff0000004181c */
[C---:B------:R-:W-:Y:S08]  /*41a0*/  HMMA.16816.F32.BF16 R20, R8.reuse, R36, R32 ;  /* 0x000000240814723c */ /* 0x040ff00000041820 */
[C---:B------:R-:W-:Y:S08]  /*41b0*/  HMMA.16816.F32.BF16 R28, R8.reuse, R38, R40 ;  /* 0x00000026081c723c */ /* 0x040ff00000041828 */
[C---:B------:R-:W-:Y:S08]  /*41c0*/  HMMA.16816.F32.BF16 R36, R8.reuse, R56, R44 ;  /* 0x000000380824723c */ /* 0x040ff0000004182c */
[C---:B------:R-:W-:Y:S08]  /*41d0*/  HMMA.16816.F32.BF16 R40, R8.reuse, R58, R48 ;  /* 0x0000003a0828723c */ /* 0x040ff00000041830 */
[C---:B--2---:R-:W-:Y:S08]  /*41e0*/  HMMA.16816.F32.BF16 R44, R8.reuse, R64, R52 ;  /* 0x00000040082c723c */ /* 0x044ff00000041834 */
[----:B------:R-:W-:Y:S08]  /*41f0*/  HMMA.16816.F32.BF16 R32, R8, R66, R24 ;  /* 0x000000420820723c */ /* 0x000ff00000041818 */
[C---:B-----5:R-:W-:Y:S08]  /*4200*/  HMMA.16816.F32.BF16 R24, R4.reuse, R72, R16 ;  /* 0x000000480418723c */ /* 0x060ff00000041810 */
[C---:B------:R-:W-:Y:S08]  /*4210*/  HMMA.16816.F32.BF16 R12, R4.reuse, R74, R12 ;  /* 0x0000004a040c723c */ /* 0x040ff0000004180c */
[C---:B-1----:R-:W-:Y:S08]  /*4220*/  HMMA.16816.F32.BF16 R8, R4.reuse, R60, R20 ;  /* 0x0000003c0408723c */ /* 0x042ff00000041814 */
[----:B------:R-:W-:Y:S01]  /*4230*/  HMMA.16816.F32.BF16 R16, R4, R62, R28 ;  /* 0x0000003e0410723c */ /* 0x000fe2000004181c */
[----:B------:R-:W-:-:S02]  /*4240*/  FSEL R26, R26, -INF , P0 ;  /* 0xff8000001a1a7808 */ /* 0x000fc40000000000 */
[----:B------:R-:W-:-:S04]  /*4250*/  FSEL R27, R27, -INF , P1 ;  /* 0xff8000001b1b7808 */ /* 0x000fc80000800000 */
[----:B---3--:R-:W-:Y:S01]  /*4260*/  FMNMX.FTZ R3, R26, R27, !PT ;  /* 0x0000001b1a037209 */ /* 0x008fe20007810000 */
[C---:B------:R-:W-:Y:S08]  /*4270*/  HMMA.16816.F32.BF16 R20, R4.reuse, R68, R36 ;  /* 0x000000440414723c */ /* 0x040ff00000041824 */
[----:B------:R-:W-:Y:S01]  /*4280*/  HMMA.16816.F32.BF16 R28, R4, R70, R40 ;  /* 0x00000046041c723c */ /* 0x000fe20000041828 */
[----:B------:R-:W-:-:S06]  /*4290*/  FSEL R9, R9, -INF , P2 ;  /* 0xff80000009097808 */ /* 0x000fcc0001000000 */
[----:B------:R-:W-:Y:S01]  /*42a0*/  FSEL R41, R11, -INF , P2 ;  /* 0xff8000000b297808 */ /* 0x000fe20001000000 */
[C---:B------:R-:W-:Y:S08]  /*42b0*/  HMMA.16816.F32.BF16 R44, R4.reuse, R76, R44 ;  /* 0x0000004c042c723c */ /* 0x040ff0000004182c */
[----:B------:R-:W-:Y:S07]  /*42c0*/  HMMA.16816.F32.BF16 R32, R4, R78, R32 ;  /* 0x0000004e0420723c */ /* 0x000fee0000041820 */
[----:B------:R-:W-:-:S02]  /*42d0*/  FSEL R7, R24, -INF , P0 ;  /* 0xff80000018077808 */ /* 0x000fc40000000000 */
[C---:B------:R-:W-:Y:S02]  /*42e0*/  ISETP.GT.AND P0, PT, R0.reuse, 0x8, PT ;  /* 0x000000080000780c */ /* 0x040fe40003f04270 */
[----:B------:R-:W-:Y:S02]  /*42f0*/  FSEL R6, R25, -INF , P1 ;  /* 0xff80000019067808 */ /* 0x000fe40000800000 */
[----:B------:R-:W-:Y:S02]  /*4300*/  ISETP.GT.AND P1, PT, R0, 0x9, PT ;  /* 0x000000090000780c */ /* 0x000fe40003f24270 */
[----:B------:R-:W-:Y:S02]  /*4310*/  FSEL R12, R12, -INF , P0 ;  /* 0xff8000000c0c7808 */ /* 0x000fe40000000000 */
[----:B------:R-:W-:Y:S02]  /*4320*/  FMNMX.FTZ R2, R7, R6, !PT ;  /* 0x0000000607027209 */ /* 0x000fe40007810000 */
[----:B------:R-:W-:-:S02]  /*4330*/  FSEL R24, R14, -INF , P0 ;  /* 0xff8000000e187808 */ /* 0x000fc40000000000 */
[----:B------:R-:W-:Y:S02]  /*4340*/  ISETP.GT.AND P0, PT, R0, 0x10, PT ;  /* 0x000000100000780c */ /* 0x000fe40003f04270 */
[----:B------:R-:W-:Y:S02]  /*4350*/  FSEL R13, R13, -INF , P1 ;  /* 0xff8000000d0d7808 */ /* 0x000fe40000800000 */
[----:B------:R-:W-:Y:S02]  /*4360*/  FMNMX.FTZ R2, R12, R2, !PT ;  /* 0x000000020c027209 */ /* 0x000fe40007810000 */
[----:B------:R-:W-:Y:S02]  /*4370*/  FSEL R25, R15, -INF , P1 ;  /* 0xff8000000f197808 */ /* 0x000fe40000800000 */
[----:B------:R-:W-:Y:S02]  /*4380*/  FMNMX.FTZ R3, R24, R3, !PT ;  /* 0x0000000318037209 */ /* 0x000fe40007810000 */
[----:B------:R-:W-:-:S02]  /*4390*/  FSEL R8, R8, -INF , P0 ;  /* 0xff80000008087808 */ /* 0x000fc40000000000 */
[----:B------:R-:W-:Y:S02]  /*43a0*/  FMNMX.FTZ R2, R13, R2, !PT ;  /* 0x000000020d027209 */ /* 0x000fe40007810000 */
[----:B------:R-:W-:Y:S02]  /*43b0*/  FSEL R40, R10, -INF , P0 ;  /* 0xff8000000a287808 */ /* 0x000fe40000000000 */
[----:B------:R-:W-:Y:S02]  /*43c0*/  FMNMX.FTZ R3, R25, R3, !PT ;  /* 0x0000000319037209 */ /* 0x000fe40007810000 */
[----:B------:R-:W-:Y:S02]  /*43d0*/  ISETP.GT.AND P1, PT, R0, 0x18, PT ;  /* 0x000000180000780c */ /* 0x000fe40003f24270 */
[----:B------:R-:W-:Y:S02]  /*43e0*/  FMNMX.FTZ R2, R8, R2, !PT ;  /* 0x0000000208027209 */ /* 0x000fe40007810000 */
[----:B------:R-:W-:-:S02]  /*43f0*/  FMNMX.FTZ R3, R40, R3, !PT ;  /* 0x0000000328037209 */ /* 0x000fc40007810000 */
[----:B------:R-:W-:Y:S02]  /*4400*/  ISETP.GT.AND P0, PT, R0, 0x19, PT ;  /* 0x000000190000780c */ /* 0x000fe40003f04270 */
[----:B------:R-:W-:Y:S02]  /*4410*/  FSEL R16, R16, -INF , P1 ;  /* 0xff80000010107808 */ /* 0x000fe40000800000 */
        /* <DEDUP_REMOVED lines=14> */
[----:B------:R-:W-:Y:S02]  /*4500*/  ISETP.GT.AND P1, PT, R0, 0x28, PT ;  /* 0x000000280000780c */ /* 0x000fe40003f24270 */
        /* <DEDUP_REMOVED lines=8> */
[----:B------:R-:W-:Y:S02]  /*4590*/  FSEL R66, R29, -INF , P0 ;  /* 0xff8000001d427808 */ /* 0x000fe40000000000 */
[----:B------:R-:W-:Y:S02]  /*45a0*/  ISETP.GT.AND P1, PT, R0, 0x30, PT ;  /* 0x000000300000780c */ /* 0x000fe40003f24270 */
        /* <DEDUP_REMOVED lines=8> */
[----:B------:R-:W-:-:S02]  /*4630*/  FSEL R152, R47, -INF , P0 ;  /* 0xff8000002f987808 */ /* 0x000fc40000000000 */
[----:B------:R-:W-:Y:S02]  /*4640*/  FSEL R67, R45, -INF , P0 ;  /* 0xff8000002d437808 */ /* 0x000fe40000000000 */
[C---:B------:R-:W-:Y:S02]  /*4650*/  ISETP.GT.AND P1, PT, R0.reuse, 0x38, PT ;  /* 0x000000380000780c */ /* 0x040fe40003f24270 */
[----:B------:R-:W-:Y:S02]  /*4660*/  ISETP.GT.AND P0, PT, R0, 0x39, PT ;  /* 0x000000390000780c */ /* 0x000fe40003f04270 */
[----:B------:R-:W-:Y:S02]  /*4670*/  FMNMX.FTZ R0, R69, R2, !PT ;  /* 0x0000000245007209 */ /* 0x000fe40007810000 */
[----:B------:R-:W-:Y:S02]  /*4680*/  FMNMX.FTZ R2, R153, R3, !PT ;  /* 0x0000000399027209 */ /* 0x000fe40007810000 */
[----:B------:R-:W-:-:S02]  /*4690*/  FSEL R103, R34, -INF , P1 ;  /* 0xff80000022677808 */ /* 0x000fc40000800000 */
[----:B------:R-:W-:Y:S02]  /*46a0*/  FSEL R65, R32, -INF , P1 ;  /* 0xff80000020417808 */ /* 0x000fe40000800000 */
[----:B------:R-:W-:Y:S02]  /*46b0*/  FMNMX.FTZ R0, R67, R0, !PT ;  /* 0x0000000043007209 */ /* 0x000fe40007810000 */
[----:B------:R-:W-:Y:S02]  /*46c0*/  FMNMX.FTZ R2, R152, R2, !PT ;  /* 0x0000000298027209 */ /* 0x000fe40007810000 */
[----:B------:R-:W-:Y:S02]  /*46d0*/  FSEL R102, R35, -INF , P0 ;  /* 0xff80000023667808 */ /* 0x000fe40000000000 */
[----:B------:R-:W-:Y:S02]  /*46e0*/  FSEL R64, R33, -INF , P0 ;  /* 0xff80000021407808 */ /* 0x000fe40000000000 */
[----:B------:R-:W-:-:S02]  /*46f0*/  FMNMX.FTZ R0, R65, R0, !PT ;  /* 0x0000000041007209 */ /* 0x000fc40007810000 */
[----:B------:R-:W-:Y:S02]  /*4700*/  FMNMX.FTZ R2, R103, R2, !PT ;  /* 0x0000000267027209 */ /* 0x000fe40007810000 */
[----:B------:R-:W-:Y:S02]  /*4710*/  FMNMX.FTZ R0, R64, R0, !PT ;  /* 0x0000000040007209 */ /* 0x000fe40007810000 */
[----:B------:R-:W-:Y:S01]  /*4720*/  FMNMX.FTZ R4, R102, R2, !PT ;  /* 0x0000000266047209 */ /* 0x000fe20007810000 */
[----:B------:R-:W-:Y:S05]  /*4730*/  @!PT BRA `(.L_x_4688) ;  /* 0x000099600000f947 */ /* 0x000fea0003800000 */
[----:B------:R1:W2:Y:S02]  /*4740*/  SHFL.BFLY PT, R2, R0, 0x2, 0x1f ;  /* 0x0c401f0000027f89 */ /* 0x0002a400000e0000 */
.L_x_4778:
        /* <DEDUP_REMOVED lines=14> */
[----:B------:R-:W-:Y:S04]  /*4830*/  LDSM.16.MT88.4 R28, [R208+0x800] ;  /* 0x00080000d01c783b */ /* 0x000fe80000004200 */
[----:B------:R-:W-:Y:S01]  /*4840*/  FFMA.FTZ R3, R7, c[0x0][0x2d0], -R0 ;  /* 0x0000b40007037a23 */ /* 0x000fe20000010800 */
[----:B------:R-:W-:Y:S03]  /*4850*/  LDSM.16.MT88.4 R32, [R170+0x800] ;  /* 0x00080000aa20783b */ /* 0x000fe60000004200 */
[----:B------:R2:W-:Y:S01]  /*4860*/  MUFU.EX2 R156, R3 ;  /* 0x00000003009c7308 */ /* 0x0005e20000000800 */
[----:B------:R-:W-:Y:S04]  /*4870*/  LDSM.16.MT88.4 R60, [R170+0x2000] ;  /* 0x00200000aa3c783b */ /* 0x000fe80000004200 */
[----:B------:R-:W-:Y:S01]  /*4880*/  LDSM.16.MT88.4 R56, [R211+0x2000] ;  /* 0x00200000d338783b */ /* 0x000fe20000004200 */
[----:B-1----:R-:W-:-:S04]  /*4890*/  FMNMX.FTZ R100, R2, R4, !PT ;  /* 0x0000000402647209 */ /* 0x002fc80007810000 */
[C---:B------:R-:W-:Y:S01]  /*48a0*/  FSETP.NEU.FTZ.AND P0, PT, R100.reuse, -INF , PT ;  /* 0xff8000006400780b */ /* 0x040fe20003f1d000 */
[----:B------:R-:W-:Y:S02]  /*48b0*/  FMUL.FTZ R2, R100, c[0x0][0x2d0] ;  /* 0x0000b40064027a20 */ /* 0x000fe40000410000 */
[----:B--2---:R-:W-:-:S03]  /*48c0*/  FFMA.FTZ R3, R6, c[0x0][0x2d0], -R0 ;  /* 0x0000b40006037a23 */ /* 0x004fc60000010800 */
[----:B------:R-:W-:Y:S01]  /*48d0*/  FSEL R2, R2, RZ, P0 ;  /* 0x000000ff02027208 */ /* 0x000fe20000000000 */
[----:B------:R-:W1:Y:S01]  /*48e0*/  LDSM.16.MT88.4 R4, [R208] ;  /* 0x00000000d004783b */ /* 0x000e620000004200 */
[----:B------:R2:W-:Y:S02]  /*48f0*/  MUFU.EX2 R150, R3 ;  /* 0x0000000300967308 */ /* 0x0005e40000000800 */
[----:B--2---:R-:W-:-:S06]  /*4900*/  FFMA.FTZ R3, R12, c[0x0][0x2d0], -R0 ;  /* 0x0000b4000c037a23 */ /* 0x004fcc0000010800 */
[----:B------:R2:W-:Y:S02]  /*4910*/  MUFU.EX2 R149, R3 ;  /* 0x0000000300957308 */ /* 0x0005e40000000800 */
[----:B--2---:R-:W-:Y:S02]  /*4920*/  FFMA.FTZ R3, R13, c[0x0][0x2d0], -R0 ;  /* 0x0000b4000d037a23 */ /* 0x004fe40000010800 */
[----:B------:R-:W2:Y:S04]  /*4930*/  LDSM.16.MT88.4 R12, [R170] ;  /* 0x00000000aa0c783b */ /* 0x000ea80000004200 */
[----:B------:R4:W5:Y:S02]  /*4940*/  MUFU.EX2 R157, R3 ;  /* 0x00000003009d7308 */ /* 0x0009640000000800 */
[----:B----4-:R-:W-:Y:S01]  /*4950*/  FFMA.FTZ R3, R26, c[0x0][0x2d0], -R2 ;  /* 0x0000b4001a037a23 */ /* 0x010fe20000010802 */
[----:B-----5:R-:W-:-:S05]  /*4960*/  F2FP.BF16.PACK_AB R10, R157, R149 ;  /* 0x000000959d0a723e */ /* 0x020fca00000010ff */
[----:B------:R4:W-:Y:S02]  /*4970*/  MUFU.EX2 R151, R3 ;  /* 0x0000000300977308 */ /* 0x0009e40000000800 */
[----:B----4-:R-:W-:-:S06]  /*4980*/  FFMA.FTZ R3, R27, c[0x0][0x2d0], -R2 ;  /* 0x0000b4001b037a23 */ /* 0x010fcc0000010802 */
[----:B------:R4:W-:Y:S02]  /*4990*/  MUFU.EX2 R148, R3 ;  /* 0x0000000300947308 */ /* 0x0009e40000000800 */
[----:B----4-:R-:W-:-:S06]  /*49a0*/  FFMA.FTZ R3, R24, c[0x0][0x2d0], -R2 ;  /* 0x0000b40018037a23 */ /* 0x010fcc0000010802 */
[----:B------:R4:W-:Y:S02]  /*49b0*/  MUFU.EX2 R155, R3 ;  /* 0x00000003009b7308 */ /* 0x0009e40000000800 */
[----:B----4-:R-:W-:-:S06]  /*49c0*/  FFMA.FTZ R3, R25, c[0x0][0x2d0], -R2 ;  /* 0x0000b40019037a23 */ /* 0x010fcc0000010802 */
[----:B------:R4:W5:Y:S02]  /*49d0*/  MUFU.EX2 R182, R3 ;  /* 0x0000000300b67308 */ /* 0x0009640000000800 */
[----:B----4-:R-:W-:Y:S01]  /*49e0*/  FFMA.FTZ R3, R8, c[0x0][0x2d0], -R0 ;  /* 0x0000b40008037a23 */ /* 0x010fe20000010800 */
[----:B------:R-:W-:Y:S02]  /*49f0*/  F2FP.BF16.PACK_AB R8, R150, R156 ;  /* 0x0000009c9608723e */ /* 0x000fe400000010ff */
[----:B-----5:R-:W-:-:S03]  /*4a00*/  F2FP.BF16.PACK_AB R11, R182, R155 ;  /* 0x0000009bb60b723e */ /* 0x020fc600000010ff */
[----:B------:R4:W-:Y:S02]  /*4a10*/  MUFU.EX2 R183, R3 ;  /* 0x0000000300b77308 */ /* 0x0009e40000000800 */
[----:B----4-:R-:W-:Y:S01]  /*4a20*/  FFMA.FTZ R3, R9, c[0x0][0x2d0], -R0 ;  /* 0x0000b40009037a23 */ /* 0x010fe20000010800 */
[----:B------:R-:W-:-:S05]  /*4a30*/  F2FP.BF16.PACK_AB R9, R148, R151 ;  /* 0x000000979409723e */ /* 0x000fca00000010ff */
[----:B------:R4:W5:Y:S02]  /*4a40*/  MUFU.EX2 R214, R3 ;  /* 0x0000000300d67308 */ /* 0x0009640000000800 */
[C---:B-1----:R-:W-:Y:S08]  /*4a50*/  HMMA.16816.F32.BF16 R24, R8.reuse, R4, RZ ;  /* 0x000000040818723c */ /* 0x042ff000000418ff */
[----:B------:R-:W-:Y:S01]  /*4a60*/  HMMA.16816.F32.BF16 R20, R8, R6, RZ ;  /* 0x000000060814723c */ /* 0x000fe200000418ff */
[----:B----4-:R-:W-:Y:S01]  /*4a70*/  FFMA.FTZ R3, R16, c[0x0][0x2d0], -R0 ;  /* 0x0000b40010037a23 */ /* 0x010fe20000010800 */
[----:B-----5:R-:W-:-:S03]  /*4a80*/  F2FP.BF16.PACK_AB R4, R214, R183 ;  /* 0x000000b7d604723e */ /* 0x020fc600000010ff */
[----:B------:R1:W-:Y:S03]  /*4a90*/  MUFU.EX2 R213, R3 ;  /* 0x0000000300d57308 */ /* 0x0003e60000000800 */
[C---:B--2---:R-:W-:Y:S08]  /*4aa0*/  HMMA.16816.F32.BF16 R52, R8.reuse, R12, RZ ;  /* 0x0000000c0834723c */ /* 0x044ff000000418ff */
[----:B------:R-:W-:Y:S01]  /*4ab0*/  HMMA.16816.F32.BF16 R44, R8, R14, RZ ;  /* 0x0000000e082c723c */ /* 0x000fe200000418ff */
[----:B-1----:R-:W-:-:S07]  /*4ac0*/  FFMA.FTZ R3, R17, c[0x0][0x2d0], -R0 ;  /* 0x0000b40011037a23 */ /* 0x002fce0000010800 */
[----:B------:R-:W-:Y:S01]  /*4ad0*/  HMMA.16816.F32.BF16 R12, R8, R38, RZ ;  /* 0x00000026080c723c */ /* 0x000fe200000418ff */
[----:B------:R1:W2:Y:S02]  /*4ae0*/  MUFU.EX2 R217, R3 ;  /* 0x0000000300d97308 */ /* 0x0002a40000000800 */
[----:B-1----:R-:W-:Y:S01]  /*4af0*/  FFMA.FTZ R3, R40, c[0x0][0x2d0], -R2 ;  /* 0x0000b40028037a23 */ /* 0x002fe20000010802 */
[----:B--2---:R-:W-:-:S05]  /*4b00*/  F2FP.BF16.PACK_AB R6, R217, R213 ;  /* 0x000000d5d906723e */ /* 0x004fca00000010ff */
[----:B------:R1:W-:Y:S01]  /*4b10*/  MUFU.EX2 R180, R3 ;  /* 0x0000000300b47308 */ /* 0x0003e20000000800 */
[----:B---3--:R-:W-:Y:S01]  /*4b20*/  LDSM.16.MT88.4 R48, [R158] ;  /* 0x000000009e30783b */ /* 0x008fe20000004200 */
[----:B-1----:R-:W-:-:S03]  /*4b30*/  FFMA.FTZ R3, R41, c[0x0][0x2d0], -R2 ;  /* 0x0000b40029037a23 */ /* 0x002fc60000010802 */
[----:B------:R-:W1:Y:S03]  /*4b40*/  LDSM.16.MT88.4 R40, [R171+0x800] ;  /* 0x00080000ab28783b */ /* 0x000e660000004200 */
[----:B------:R2:W3:Y:S02]  /*4b50*/  MUFU.EX2 R212, R3 ;  /* 0x0000000300d47308 */ /* 0x0004e40000000800 */
[----:B--2---:R-:W-:Y:S01]  /*4b60*/  FFMA.FTZ R3, R18, c[0x0][0x2d0], -R2 ;  /* 0x0000b40012037a23 */ /* 0x004fe20000010802 */
[----:B---3--:R-:W-:-:S05]  /*4b70*/  F2FP.BF16.PACK_AB R5, R212, R180 ;  /* 0x000000b4d405723e */ /* 0x008fca00000010ff */
[----:B------:R2:W-:Y:S02]  /*4b80*/  MUFU.EX2 R181, R3 ;  /* 0x0000000300b57308 */ /* 0x0005e40000000800 */
[----:B--2---:R-:W-:Y:S02]  /*4b90*/  FFMA.FTZ R3, R19, c[0x0][0x2d0], -R2 ;  /* 0x0000b40013037a23 */ /* 0x004fe40000010802 */
[----:B------:R-:W-:Y:S01]  /*4ba0*/  HMMA.16816.F32.BF16 R16, R8, R36, RZ ;  /* 0x000000240810723c */ /* 0x000fe200000418ff */
[----:B------:R-:W-:Y:S03]  /*4bb0*/  LDSM.16.MT88.4 R36, [R208+0x2800] ;  /* 0x00280000d024783b */ /* 0x000fe60000004200 */
        /* <DEDUP_REMOVED lines=12> */
[C---:B-1----:R-:W-:Y:S08]  /*4c80*/  HMMA.16816.F32.BF16 R140, R4.reuse, R40, R16 ;  /* 0x00000028048c723c */ /* 0x042ff00000041810 */
[----:B------:R-:W-:Y:S01]  /*4c90*/  HMMA.16816.F32.BF16 R136, R4, R42, R12 ;  /* 0x0000002a0488723c */ /* 0x000fe2000004180c */
[----:B------:R-:W1:Y:S01]  /*4ca0*/  LDSM.16.MT88.4 R40, [R170+0x2800] ;  /* 0x00280000aa28783b */ /* 0x000e620000004200 */
[----:B--2---:R-:W-:-:S04]  /*4cb0*/  FFMA.FTZ R3, R68, c[0x0][0x2d0], -R0 ;  /* 0x0000b40044037a23 */ /* 0x004fc80000010800 */
[----:B------:R2:W-:Y:S02]  /*4cc0*/  MUFU.EX2 R175, R3 ;  /* 0x0000000300af7308 */ /* 0x0005e40000000800 */
[----:B------:R-:W-:Y:S08]  /*4cd0*/  HMMA.16816.F32.BF16 R16, R8, R48, RZ ;  /* 0x000000300810723c */ /* 0x000ff000000418ff */
[----:B------:R-:W-:Y:S01]  /*4ce0*/  HMMA.16816.F32.BF16 R124, R4, R34, R44 ;  /* 0x00000022047c723c */ /* 0x000fe2000004182c */
[----:B------:R-:W-:Y:S01]  /*4cf0*/  LDSM.16.MT88.4 R44, [R211+0x2800] ;  /* 0x00280000d32c783b */ /* 0x000fe20000004200 */
[----:B--2---:R-:W-:-:S06]  /*4d00*/  FFMA.FTZ R3, R66, c[0x0][0x2d0], -R0 ;  /* 0x0000b40042037a23 */ /* 0x004fcc0000010800 */
[C---:B------:R-:W-:Y:S01]  /*4d10*/  HMMA.16816.F32.BF16 R12, R8.reuse, R50, RZ ;  /* 0x00000032080c723c */ /* 0x040fe200000418ff */
[----:B------:R-:W2:Y:S01]  /*4d20*/  LDSM.16.MT88.4 R48, [R171+0x2800] ;  /* 0x00280000ab30783b */ /* 0x000ea20000004200 */
[----:B------:R5:W1:Y:S06]  /*4d30*/  MUFU.EX2 R178, R3 ;  /* 0x0000000300b27308 */ /* 0x000a6c0000000800 */
[----:B------:R-:W-:Y:S08]  /*4d40*/  HMMA.16816.F32.BF16 R32, R8, R60, RZ ;  /* 0x0000003c0820723c */ /* 0x000ff000000418ff */
[----:B---3--:R-:W-:Y:S01]  /*4d50*/  HMMA.16816.F32.BF16 R108, R4, R24, R16 ;  /* 0x00000018046c723c */ /* 0x008fe20000041810 */
[----:B-----5:R-:W-:-:S04]  /*4d60*/  FFMA.FTZ R3, R75, c[0x0][0x2d0], -R2 ;  /* 0x0000b4004b037a23 */ /* 0x020fc80000010802 */
[----:B------:R3:W-:Y:S03]  /*4d70*/  MUFU.EX2 R159, R3 ;  /* 0x00000003009f7308 */ /* 0x0007e60000000800 */
[C---:B------:R-:W-:Y:S01]  /*4d80*/  HMMA.16816.F32.BF16 R28, R8.reuse, R62, RZ ;  /* 0x0000003e081c723c */ /* 0x040fe200000418ff */
[----:B------:R-:W5:Y:S07]  /*4d90*/  LDSM.16.MT88.4 R60, [R170+0x4000] ;  /* 0x00400000aa3c783b */ /* 0x000f6e0000004200 */
[----:B----4-:R-:W-:Y:S01]  /*4da0*/  HMMA.16816.F32.BF16 R16, R8, R20, RZ ;  /* 0x000000140810723c */ /* 0x010fe200000418ff */
        /* <DEDUP_REMOVED lines=14> */
[----:B-----5:R-:W-:Y:S08]  /*4e90*/  HMMA.16816.F32.BF16 R12, R8, R60, RZ ;  /* 0x0000003c080c723c */ /* 0x020ff000000418ff */
        /* <DEDUP_REMOVED lines=202> */
.L_x_4779:
        /* <DEDUP_REMOVED lines=17> */
.L_x_4780:
        /* <DEDUP_REMOVED lines=21> */
.L_x_4690:
[----:B------:R-:W-:Y:S05]  /*5da0*/  BSYNC B0 ;  /* 0x0000000000007941 */ /* 0x000fea0003800000 */
.L_x_4689:
        /* <DEDUP_REMOVED lines=9> */
.L_x_4703:
        /* <DEDUP_REMOVED lines=43> */
.L_x_4781:
        /* <DEDUP_REMOVED lines=19> */
.L_x_4782:
        /* <DEDUP_REMOVED lines=21> */
.L_x_4695:
[----:B------:R-:W-:Y:S05]  /*6370*/  BSYNC B0 ;  /* 0x0000000000007941 */ /* 0x000fea0003800000 */
.L_x_4694:
        /* <DEDUP_REMOVED lines=42> */
[----:B------:R-:W1:Y:S07]  /*6620*/  LDSM.16.M88.4 R136, [R156+0x800] ;  /* 0x000800009c88783b */ /* 0x000e6e0000000200 */
        /* <DEDUP_REMOVED lines=25> */
[----:B------:R-:W2:Y:S07]  /*67c0*/  LDSM.16.M88.4 R144, [R3+0x2800] ;  /* 0x002800000390783b */ /* 0x000eae0000000200 */
        /* <DEDUP_REMOVED lines=65> */
[----:B------:R-:W-:Y:S01]  /*6be0*/  LDSM.16.M88.4 R152, [R156+0x4000] ;  /* 0x004000009c98783b */ /* 0x000fe20000000200 */
[C---:B-1----:R-:W-:Y:S08]  /*6bf0*/  HMMA.16816.F32.BF16 R4, R140.reuse, R148, R4 ;  /* 0x000000948c04723c */ /* 0x042ff00000041804 */
[C---:B------:R-:W-:Y:S01]  /*6c00*/  HMMA.16816.F32.BF16 R8, R140.reuse, R150, R8 ;  /* 0x000000968c08723c */ /* 0x040fe20000041808 */
[----:B------:R-:W1:Y:S07]  /*6c10*/  LDSM.16.M88.4 R148, [R101+0x5800] ;  /* 0x005800006594783b */ /* 0x000e6e0000000200 */
[C---:B--2---:R-:W-:Y:S08]  /*6c20*/  HMMA.16816.F32.BF16 R12, R140.reuse, R144, R12 ;  /* 0x000000908c0c723c */ /* 0x044ff0000004180c */
[C---:B------:R-:W-:Y:S01]  /*6c30*/  HMMA.16816.F32.BF16 R16, R140.reuse, R146, R16 ;  /* 0x000000928c10723c */ /* 0x040fe20000041810 */
[----:B------:R-:W2:Y:S07]  /*6c40*/  LDSM.16.M88.4 R144, [R165+0x8000] ;  /* 0x00800000a590783b */ /* 0x000eae0000000200 */
[C---:B---3--:R-:W-:Y:S08]  /*6c50*/  HMMA.16816.F32.BF16 R20, R140.reuse, R136, R20 ;  /* 0x000000888c14723c */ /* 0x048ff00000041814 */
[C---:B------:R-:W-:Y:S01]  /*6c60*/  HMMA.16816.F32.BF16 R24, R140.reuse, R138, R24 ;  /* 0x0000008a8c18723c */ /* 0x040fe20000041818 */
[----:B------:R-:W3:Y:S07]  /*6c70*/  LDSM.16.M88.4 R136, [R2+0x4800] ;  /* 0x004800000288783b */ /* 0x000eee0000000200 */
[C---:B-1----:R-:W-:Y:S08]  /*6c80*/  HMMA.16816.F32.BF16 R28, R140.reuse, R148, R28 ;  /* 0x000000948c1c723c */ /* 0x042ff0000004181c */
[----:B------:R-:W-:Y:S01]  /*6c90*/  HMMA.16816.F32.BF16 R32, R140, R150, R32 ;  /* 0x000000968c20723c */ /* 0x000fe20000041820 */
[----:B------:R-:W1:Y:S07]  /*6ca0*/  LDSM.16.M88.4 R140, [R2+0x5000] ;  /* 0x00500000028c783b */ /* 0x000e6e0000000200 */
[C---:B--2---:R-:W-:Y:S01]  /*6cb0*/  HMMA.16816.F32.BF16 R4, R144.reuse, R152, R4 ;  /* 0x000000989004723c */ /* 0x044fe20000041804 */
[----:B------:R2:W4:Y:S07]  /*6cc0*/  LDSM.16.M88.4 R148, [R2+0x5800] ;  /* 0x005800000294783b */ /* 0x00052e0000000200 */
[C---:B------:R-:W-:Y:S08]  /*6cd0*/  HMMA.16816.F32.BF16 R8, R144.reuse, R154, R8 ;  /* 0x0000009a9008723c */ /* 0x040ff00000041808 */
[C---:B---3--:R-:W-:Y:S08]  /*6ce0*/  HMMA.16816.F32.BF16 R12, R144.reuse, R136, R12 ;  /* 0x00000088900c723c */ /* 0x048ff0000004180c */
[----:B------:R-:W-:Y:S01]  /*6cf0*/  FMNMX.FTZ R3, R4, R0, !PT ;  /* 0x0000000004037209 */ /* 0x000fe20007810000 */
[C---:B------:R-:W-:Y:S03]  /*6d00*/  HMMA.16816.F32.BF16 R16, R144.reuse, R138, R16 ;  /* 0x0000008a9010723c */ /* 0x040fe60000041810 */
[----:B--2---:R-:W-:Y:S02]  /*6d10*/  FMNMX.FTZ R2, R6, R102, !PT ;  /* 0x0000006606027209 */ /* 0x004fe40007810000 */
[----:B------:R-:W-:Y:S02]  /*6d20*/  FMNMX.FTZ R3, R5, R3, !PT ;  /* 0x0000000305037209 */ /* 0x000fe40007810000 */
[----:B------:R-:W-:Y:S01]  /*6d30*/  FMNMX.FTZ R2, R7, R2, !PT ;  /* 0x0000000207027209 */ /* 0x000fe20007810000 */
[C---:B-1----:R-:W-:Y:S04]  /*6d40*/  HMMA.16816.F32.BF16 R20, R144.reuse, R140, R20 ;  /* 0x0000008c9014723c */ /* 0x042fe80000041814 */
[----:B------:R-:W-:Y:S02]  /*6d50*/  FMNMX.FTZ R3, R8, R3, !PT ;  /* 0x0000000308037209 */ /* 0x000fe40007810000 */
[----:B------:R-:W-:Y:S02]  /*6d60*/  FMNMX.FTZ R2, R10, R2, !PT ;  /* 0x000000020a027209 */ /* 0x000fe40007810000 */
[----:B------:R-:W-:Y:S01]  /*6d70*/  FMNMX.FTZ R3, R9, R3, !PT ;  /* 0x0000000309037209 */ /* 0x000fe20007810000 */
[C---:B------:R-:W-:Y:S03]  /*6d80*/  HMMA.16816.F32.BF16 R24, R144.reuse, R142, R24 ;  /* 0x0000008e9018723c */ /* 0x040fe60000041818 */
[----:B------:R-:W-:Y:S02]  /*6d90*/  FMNMX.FTZ R2, R11, R2, !PT ;  /* 0x000000020b027209 */ /* 0x000fe40007810000 */
[----:B------:R-:W-:Y:S02]  /*6da0*/  FMNMX.FTZ R3, R12, R3, !PT ;  /* 0x000000030c037209 */ /* 0x000fe40007810000 */
[----:B------:R-:W-:Y:S01]  /*6db0*/  FMNMX.FTZ R2, R14, R2, !PT ;  /* 0x000000020e027209 */ /* 0x000fe20007810000 */
[C---:B----4-:R-:W-:Y:S04]  /*6dc0*/  HMMA.16816.F32.BF16 R28, R144.reuse, R148, R28 ;  /* 0x00000094901c723c */ /* 0x050fe8000004181c */
[----:B------:R-:W-:Y:S02]  /*6dd0*/  FMNMX.FTZ R3, R13, R3, !PT ;  /* 0x000000030d037209 */ /* 0x000fe40007810000 */
[----:B------:R-:W-:Y:S02]  /*6de0*/  FMNMX.FTZ R2, R15, R2, !PT ;  /* 0x000000020f027209 */ /* 0x000fe40007810000 */
[----:B------:R-:W-:Y:S01]  /*6df0*/  FMNMX.FTZ R3, R16, R3, !PT ;  /* 0x0000000310037209 */ /* 0x000fe20007810000 */
[----:B------:R-:W-:Y:S03]  /*6e00*/  HMMA.16816.F32.BF16 R32, R144, R150, R32 ;  /* 0x000000969020723c */ /* 0x000fe60000041820 */
[----:B------:R-:W-:Y:S02]  /*6e10*/  FMNMX.FTZ R2, R18, R2, !PT ;  /* 0x0000000212027209 */ /* 0x000fe40007810000 */
[----:B------:R-:W-:Y:S02]  /*6e20*/  FMNMX.FTZ R100, R17, R3, !PT ;  /* 0x0000000311647209 */ /* 0x000fe40007810000 */
[----:B------:R-:W-:Y:S02]  /*6e30*/  FMNMX.FTZ R3, R19, R2, !PT ;  /* 0x0000000213037209 */ /* 0x000fe40007810000 */
[----:B------:R-:W-:Y:S03]  /*6e40*/  FMNMX.FTZ R2, R20, R100, !PT ;  /* 0x0000006414027209 */ /* 0x000fe60007810000 */
        /* <DEDUP_REMOVED lines=11> */
[----:B------:R-:W-:Y:S02]  /*6f00*/  IADD3 R100, R176, 0x1, RZ ;  /* 0x00000001b0647810 */ /* 0x000fe40007ffe0ff */
[----:B------:R-:W-:Y:S02]  /*6f10*/  FMNMX.FTZ R2, R32, R2, !PT ;  /* 0x0000000220027209 */ /* 0x000fe40007810000 */
[----:B------:R-:W-:Y:S02]  /*6f20*/  FMNMX.FTZ R3, R34, R3, !PT ;  /* 0x0000000322037209 */ /* 0x000fe40007810000 */
[----:B------:R-:W-:Y:S02]  /*6f30*/  SEL R176, R100, RZ, !P0 ;  /* 0x000000ff64b07207 */ /* 0x000fe40004000000 */
[----:B------:R-:W-:Y:S02]  /*6f40*/  FMNMX.FTZ R100, R33, R2, !PT ;  /* 0x0000000221647209 */ /* 0x000fe40007810000 */
[----:B------:R-:W-:Y:S01]  /*6f50*/  FMNMX.FTZ R103, R35, R3, !PT ;  /* 0x0000000323677209 */ /* 0x000fe20007810000 */
[----:B------:R-:W-:-:S05]  /*6f60*/  BRA.DIV ~URZ, `(.L_x_4698) ;  /* 0x000076a27f007947 */ /* 0x000fca000b800000 */
[----:B------:R1:W2:Y:S02]  /*6f70*/  SHFL.BFLY PT, R2, R100, 0x2, 0x1f ;  /* 0x0c401f0064027f89 */ /* 0x0002a400000e0000 */
.L_x_4783:
        /* <DEDUP_REMOVED lines=19> */
[--C-:B-1----:R-:W-:Y:S02]  /*70b0*/  FFMA.FTZ R100, R9, c[0x0][0x2d0], -R3.reuse ;  /* 0x0000b40009647a23 */ /* 0x102fe40000010803 */
[--C-:B------:R-:W-:Y:S02]  /*70c0*/  FFMA.FTZ R9, R13, c[0x0][0x2d0], -R3.reuse ;  /* 0x0000b4000d097a23 */ /* 0x100fe40000010803 */
[--C-:B------:R-:W-:Y:S02]  /*70d0*/  FFMA.FTZ R149, R16, c[0x0][0x2d0], -R3.reuse ;  /* 0x0000b40010957a23 */ /* 0x100fe40000010803 */
[--C-:B------:R-:W-:Y:S02]  /*70e0*/  FFMA.FTZ R148, R17, c[0x0][0x2d0], -R3.reuse ;  /* 0x0000b40011947a23 */ /* 0x100fe40000010803 */
[--C-:B------:R-:W-:Y:S02]  /*70f0*/  FFMA.FTZ R155, R24, c[0x0][0x2d0], -R3.reuse ;  /* 0x0000b400189b7a23 */ /* 0x100fe40000010803 */
[--C-:B------:R-:W-:Y:S02]  /*7100*/  FFMA.FTZ R154, R25, c[0x0][0x2d0], -R3.reuse ;  /* 0x0000b400199a7a23 */ /* 0x100fe40000010803 */
[--C-:B------:R-:W-:Y:S02]  /*7110*/  FFMA.FTZ R178, R28, c[0x0][0x2d0], -R3.reuse ;  /* 0x0000b4001cb27a23 */ /* 0x100fe40000010803 */
[----:B------:R-:W-:Y:S02]  /*7120*/  FFMA.FTZ R180, R29, c[0x0][0x2d0], -R3 ;  /* 0x0000b4001db47a23 */ /* 0x000fe40000010803 */
[----:B------:R-:W1:Y:S01]  /*7130*/  MUFU.EX2 R3, R5 ;  /* 0x0000000500037308 */ /* 0x000e620000000800 */
[C---:B--2---:R-:W-:Y:S02]  /*7140*/  FMUL.FTZ R32, R2.reuse, R104 ;  /* 0x0000006802207220 */ /* 0x044fe40000410000 */
[C---:B------:R-:W-:Y:S02]  /*7150*/  FMUL.FTZ R33, R2.reuse, R105 ;  /* 0x0000006902217220 */ /* 0x040fe40000410000 */
[C---:B------:R-:W-:Y:S02]  /*7160*/  FMUL.FTZ R13, R2.reuse, R125 ;  /* 0x0000007d020d7220 */ /* 0x040fe40000410000 */
[C---:B---3--:R-:W-:Y:S02]  /*7170*/  FFMA.FTZ R0, R2.reuse, R179, R12 ;  /* 0x000000b302007223 */ /* 0x048fe4000001000c */
        /* <DEDUP_REMOVED lines=10> */
[C---:B-1----:R-:W-:Y:S01]  /*7220*/  F2FP.BF16.PACK_AB R136, R3.reuse, R12 ;  /* 0x0000000c0388723e */ /* 0x042fe200000010ff */
[----:B------:R-:W-:Y:S02]  /*7230*/  FADD.FTZ R4, R3, R0 ;  /* 0x0000000003047221 */ /* 0x000fe40000010000 */
[----:B------:R-:W1:Y:S01]  /*7240*/  SHFL.BFLY PT, R0, R103, 0x2, 0x1f ;  /* 0x0c401f0067007f89 */ /* 0x000e6200000e0000 */
[C---:B------:R-:W-:Y:S02]  /*7250*/  FMUL.FTZ R36, R2.reuse, R36 ;  /* 0x0000002402247220 */ /* 0x040fe40000410000 */
[----:B------:R-:W2:Y:S01]  /*7260*/  MUFU.EX2 R12, R137 ;  /* 0x00000089000c7308 */ /* 0x000ea20000000800 */
        /* <DEDUP_REMOVED lines=11> */
[----:B------:R-:W-:Y:S01]  /*7320*/  MUFU.EX2 R109, R149 ;  /* 0x00000095006d7308 */ /* 0x000fe20000000800 */
[----:B-1----:R-:W-:Y:S01]  /*7330*/  FMNMX.FTZ R0, R103, R0, !PT ;  /* 0x0000000067007209 */ /* 0x002fe20007810000 */
[C---:B------:R-:W-:Y:S01]  /*7340*/  FMUL.FTZ R57, R2.reuse, R57 ;  /* 0x0000003902397220 */ /* 0x040fe20000410000 */
[----:B--2---:R-:W-:Y:S01]  /*7350*/  F2FP.BF16.PACK_AB R138, R5, R12 ;  /* 0x0000000c058a723e */ /* 0x004fe200000010ff */
[C---:B------:R-:W-:Y:S02]  /*7360*/  FMUL.FTZ R60, R2.reuse, R60 ;  /* 0x0000003c023c7220 */ /* 0x040fe40000410000 */
[----:B------:R-:W1:Y:S01]  /*7370*/  SHFL.BFLY PT, R3, R0, 0x1, 0x1f ;  /* 0x0c201f0000037f89 */ /* 0x000e6200000e0000 */
[C---:B------:R-:W-:Y:S02]  /*7380*/  FMUL.FTZ R61, R2.reuse, R61 ;  /* 0x0000003d023d7220 */ /* 0x040fe40000410000 */
[C---:B------:R-:W-:Y:S01]  /*7390*/  FMUL.FTZ R64, R2.reuse, R64 ;  /* 0x0000004002407220 */ /* 0x040fe20000410000 */
[----:B------:R-:W2:Y:S01]  /*73a0*/  MUFU.EX2 R103, R9 ;  /* 0x0000000900677308 */ /* 0x000ea20000000800 */
[C---:B------:R-:W-:Y:S02]  /*73b0*/  FMUL.FTZ R65, R2.reuse, R65 ;  /* 0x0000004102417220 */ /* 0x040fe40000410000 */
[C---:B------:R-:W-:Y:S02]  /*73c0*/  FMUL.FTZ R68, R2.reuse, R68 ;  /* 0x0000004402447220 */ /* 0x040fe40000410000 */
[C---:B---3--:R-:W-:Y:S02]  /*73d0*/  FMUL.FTZ R8, R2.reuse, R128 ;  /* 0x0000008002087220 */ /* 0x048fe40000410000 */
        /* <DEDUP_REMOVED lines=9> */
[C---:B------:R-:W-:Y:S01]  /*7470*/  FMUL.FTZ R84, R2.reuse, R84 ;  /* 0x0000005402547220 */ /* 0x040fe20000410000 */
[----:B------:R-:W-:Y:S01]  /*7480*/  MUFU.EX2 R116, R154 ;  /* 0x0000009a00747308 */ /* 0x000fe20000000800 */
[----:B------:R-:W-:Y:S01]  /*7490*/  FMUL.FTZ R85, R2, R85 ;  /* 0x0000005502557220 */ /* 0x000fe20000410000 */
[----:B--2---:R-:W-:Y:S01]  /*74a0*/  F2FP.BF16.PACK_AB R108, R103, R137 ;  /* 0x00000089676c723e */ /* 0x004fe200000010ff */
[C---:B------:R-:W-:Y:S02]  /*74b0*/  FADD.FTZ R0, -R100.reuse, R102 ;  /* 0x0000006664007221 */ /* 0x040fe40000010100 */
[----:B------:R-:W-:Y:S02]  /*74c0*/  FMUL.FTZ R3, R100, c[0x0][0x2d0] ;  /* 0x0000b40064037a20 */ /* 0x000fe40000410000 */
[----:B------:R-:W-:Y:S02]  /*74d0*/  FMUL.FTZ R0, R0, c[0x0][0x2d0] ;  /* 0x0000b40000007a20 */ /* 0x000fe40000410000 */
[--C-:B------:R-:W-:Y:S02]  /*74e0*/  FFMA.FTZ R10, R10, c[0x0][0x2d0], -R3.reuse ;  /* 0x0000b4000a0a7a23 */ /* 0x100fe40000010803 */
[--C-:B------:R-:W-:Y:S02]  /*74f0*/  FFMA.FTZ R11, R11, c[0x0][0x2d0], -R3.reuse ;  /* 0x0000b4000b0b7a23 */ /* 0x100fe40000010803 */
        /* <DEDUP_REMOVED lines=17> */
[----:B------:R-:W-:Y:S01]  /*7610*/  FADD.FTZ R3, R12, R4 ;  /* 0x000000040c037221 */ /* 0x000fe20000010000 */
        /* <DEDUP_REMOVED lines=11> */
[----:B------:R-:W-:Y:S01]  /*76d0*/  FADD.FTZ R3, R5, R3 ;  /* 0x0000000305037221 */ /* 0x000fe20000010000 */
[----:B------:R-:W-:Y:S01]  /*76e0*/  MUFU.EX2 R121, R145 ;  /* 0x0000009100797308 */ /* 0x000fe20000000800 */
[----:B------:R-:W-:Y:S01]  /*76f0*/  FMUL.FTZ R5, R2, R133 ;  /* 0x0000008502057220 */ /* 0x000fe20000410000 */
[----:B------:R-:W-:Y:S01]  /*7700*/  IADD3 R2, R170, R160, RZ ;  /* 0x000000a0aa027210 */ /* 0x000fe20007ffe0ff */
[----:B-1----:R-:W-:Y:S01]  /*7710*/  FMUL.FTZ R34, R0, R106 ;  /* 0x0000006a00227220 */ /* 0x002fe20000410000 */
[----:B--2---:R-:W-:Y:S01]  /*7720*/  F2FP.BF16.PACK_AB R139, R128, R125 ;  /* 0x0000007d808b723e */ /* 0x004fe200000010ff */
[----:B------:R-:W-:Y:S01]  /*7730*/  FMUL.FTZ R35, R0, R107 ;  /* 0x0000006b00237220 */ /* 0x000fe20000410000 */
[----:B------:R-:W-:Y:S01]  /*7740*/  IADD3 R102, R168, R2, RZ ;  /* 0x00000002a8667210 */ /* 0x000fe20007ffe0ff */
[----:B------:R-:W1:Y:S01]  /*7750*/  LDSM.16.MT88.4 R140, [R2] ;  /* 0x00000000028c783b */ /* 0x000e620000004200 */
[C---:B------:R-:W-:Y:S02]  /*7760*/  FFMA.FTZ R6, R0.reuse, R184, R14 ;  /* 0x000000b800067223 */ /* 0x040fe4000001000e */
[----:B------:R-:W-:Y:S01]  /*7770*/  FADD.FTZ R3, R137, R3 ;  /* 0x0000000389037221 */ /* 0x000fe20000010000 */
[----:B------:R-:W-:Y:S01]  /*7780*/  MUFU.EX2 R124, R146 ;  /* 0x00000092007c7308 */ /* 0x000fe20000000800 */
[C---:B------:R-:W-:Y:S02]  /*7790*/  FMUL.FTZ R10, R0.reuse, R130 ;  /* 0x00000082000a7220 */ /* 0x040fe40000410000 */
[C---:B---3--:R-:W-:Y:S01]  /*77a0*/  FADD.FTZ R120, R7.reuse, R6 ;  /* 0x0000000607787221 */ /* 0x048fe20000010000 */
[----:B------:R-:W2:Y:S01]  /*77b0*/  LDSM.16.MT88.4 R104, [R102] ;  /* 0x000000006668783b */ /* 0x000ea20000004200 */
[----:B------:R-:W-:Y:S01]  /*77c0*/  F2FP.BF16.PACK_AB R137, R7, R14 ;  /* 0x0000000e0789723e */ /* 0x000fe200000010ff */
        /* <DEDUP_REMOVED lines=18> */
[C---:B-1----:R-:W-:Y:S05]  /*78f0*/  HMMA.16816.F32.BF16 R4, R136.reuse, R140, R4 ;  /* 0x0000008c8804723c */ /* 0x042fea0000041804 */
[C---:B------:R-:W-:Y:S01]  /*7900*/  FMUL.FTZ R39, R0.reuse, R39 ;  /* 0x0000002700277220 */ /* 0x040fe20000410000 */
[----:B------:R-:W-:Y:S01]  /*7910*/  MUFU.EX2 R110, R148 ;  /* 0x00000094006e7308 */ /* 0x000fe20000000800 */
[C---:B------:R-:W-:Y:S01]  /*7920*/  FMUL.FTZ R42, R0.reuse, R42 ;  /* 0x0000002a002a7220 */ /* 0x040fe20000410000 */
[C---:B------:R-:W-:Y:S04]  /*7930*/  HMMA.16816.F32.BF16 R8, R136.reuse, R142, R8 ;  /* 0x0000008e8808723c */ /* 0x040fe80000041808 */
[C---:B------:R-:W-:Y:S02]  /*7940*/  FMUL.FTZ R43, R0.reuse, R43 ;  /* 0x0000002b002b7220 */ /* 0x040fe40000410000 */
[C---:B------:R-:W-:Y:S02]  /*7950*/  FMUL.FTZ R46, R0.reuse, R46 ;  /* 0x0000002e002e7220 */ /* 0x040fe40000410000 */
[C---:B--2---:R-:W-:Y:S01]  /*7960*/  HMMA.16816.F32.BF16 R12, R136.reuse, R104, R12 ;  /* 0x00000068880c723c */ /* 0x044fe2000004180c */
[----:B------:R-:W1:Y:S03]  /*7970*/  MUFU.EX2 R148, R147 ;  /* 0x0000009300947308 */ /* 0x000e660000000800 */
[C---:B------:R-:W-:Y:S02]  /*7980*/  FMUL.FTZ R47, R0.reuse, R47 ;  /* 0x0000002f002f7220 */ /* 0x040fe40000410000 */
[C---:B------:R-:W-:Y:S02]  /*7990*/  FMUL.FTZ R50, R0.reuse, R50 ;  /* 0x0000003200327220 */ /* 0x040fe40000410000 */
[C---:B------:R-:W-:Y:S03]  /*79a0*/  HMMA.16816.F32.BF16 R16, R136.reuse, R106, R16 ;  /* 0x0000006a8810723c */ /* 0x040fe60000041810 */
[----:B------:R-:W-:Y:S01]  /*79b0*/  MUFU.EX2 R147, R150 ;  /* 0x0000009600937308 */ /* 0x000fe20000000800 */
[C---:B------:R-:W-:Y:S02]  /*79c0*/  FMUL.FTZ R51, R0.reuse, R51 ;  /* 0x0000003300337220 */ /* 0x040fe40000410000 */
[C---:B------:R-:W-:Y:S02]  /*79d0*/  FMUL.FTZ R54, R0.reuse, R54 ;  /* 0x0000003600367220 */ /* 0x040fe40000410000 */
[C---:B------:R-:W-:Y:S04]  /*79e0*/  FMUL.FTZ R55, R0.reuse, R55 ;  /* 0x0000003700377220 */ /* 0x040fe80000410000 */
        /* <DEDUP_REMOVED lines=28> */
[----:B------:R-:W-:Y:S01]  /*7bb0*/  IADD3 R0, R171, R160, RZ ;  /* 0x000000a0ab007210 */ /* 0x000fe20007ffe0ff */
[----:B------:R-:W-:Y:S03]  /*7bc0*/  FADD.FTZ R112, R103, R3 ;  /* 0x0000000367707221 */ /* 0x000fe60000010000 */
[----:B------:R-:W-:Y:S01]  /*7bd0*/  IADD3 R3, R168, R0, RZ ;  /* 0x00000000a8037210 */ /* 0x000fe20007ffe0ff */
[----:B------:R-:W1:Y:S01]  /*7be0*/  LDSM.16.MT88.4 R104, [R0] ;  /* 0x000000000068783b */ /* 0x000e620000004200 */
[----:B------:R-:W-:Y:S02]  /*7bf0*/  FADD.FTZ R103, R109, R112 ;  /* 0x000000706d677221 */ /* 0x000fe40000010000 */
[----:B------:R-:W2:Y:S02]  /*7c00*/  MUFU.EX2 R112, R156 ;  /* 0x0000009c00707308 */ /* 0x000ea40000000800 */
[C---:B------:R-:W-:Y:S01]  /*7c10*/  FADD.FTZ R103, R110.reuse, R103 ;  /* 0x000000676e677221 */ /* 0x040fe20000010000 */
[----:B------:R-:W-:Y:S02]  /*7c20*/  F2FP.BF16.PACK_AB R110, R110, R109 ;  /* 0x0000006d6e6e723e */ /* 0x000fe400000010ff */
[----:B------:R-:W-:Y:S01]  /*7c30*/  F2FP.BF16.PACK_AB R109, R122, R121 ;  /* 0x000000797a6d723e */ /* 0x000fe200000010ff */
[----:B------:R-:W-:Y:S04]  /*7c40*/  FADD.FTZ R103, R113, R103 ;  /* 0x0000006771677221 */ /* 0x000fe80000010000 */
[----:B------:R-:W3:Y:S10]  /*7c50*/  MUFU.EX2 R142, R159 ;  /* 0x0000009f008e7308 */ /* 0x000ef40000000800 */
[----:B------:R-:W4:Y:S01]  /*7c60*/  MUFU.EX2 R140, R183 ;  /* 0x000000b7008c7308 */ /* 0x000f220000000800 */
[----:B--2---:R-:W-:Y:S04]  /*7c70*/  FADD.FTZ R103, R112, R103 ;  /* 0x0000006770677221 */ /* 0x004fe80000010000 */
[----:B------:R-:W-:Y:S04]  /*7c80*/  FADD.FTZ R103, R117, R103 ;  /* 0x0000006775677221 */ /* 0x000fe80000010000 */
[----:B------:R-:W-:Y:S04]  /*7c90*/  FADD.FTZ R103, R116, R103 ;  /* 0x0000006774677221 */ /* 0x000fe80000010000 */
[----:B------:R-:W-:Y:S01]  /*7ca0*/  FADD.FTZ R103, R119, R103 ;  /* 0x0000006777677221 */ /* 0x000fe20000010000 */
        /* <DEDUP_REMOVED lines=30> */
[----:B---3--:R-:W-:Y:S02]  /*7e90*/  F2FP.BF16.PACK_AB R137, R142, R143 ;  /* 0x0000008f8e89723e */ /* 0x008fe400000010ff */
        /* <DEDUP_REMOVED lines=175> */
.L_x_4784:
        /* <DEDUP_REMOVED lines=19> */
.L_x_4785:
        /* <DEDUP_REMOVED lines=21> */
.L_x_4700:
[----:B------:R-:W-:Y:S05]  /*8c10*/  BSYNC B0 ;  /* 0x0000000000007941 */ /* 0x000fea0003800000 */
.L_x_4699:
        /* <DEDUP_REMOVED lines=10> */
.L_x_4693:
[----:B------:R-:W-:Y:S05]  /*8cc0*/  BRA.DIV ~URZ, `(.L_x_4704) ;  /* 0x00005c327f007947 */ /* 0x000fea000b800000 */
[----:B------:R2:W3:Y:S02]  /*8cd0*/  SHFL.BFLY PT, R0, R179, 0x2, 0x1f ;  /* 0x0c401f00b3007f89 */ /* 0x0004e400000e0000 */
.L_x_4786:
[----:B---3--:R-:W-:Y:S01]  /*8ce0*/  FADD.FTZ R0, R0, R179 ;  /* 0x000000b300007221 */ /* 0x008fe20000010000 */
[----:B------:R-:W-:Y:S05]  /*8cf0*/  BRA.DIV ~URZ, `(.L_x_4705) ;  /* 0x00005c627f007947 */ /* 0x000fea000b800000 */
[----:B-1----:R-:W1:Y:S04]  /*8d00*/  SHFL.BFLY PT, R2, R184, 0x2, 0x1f ;  /* 0x0c401f00b8027f89 */ /* 0x002e6800000e0000 */
[----:B------:R-:W3:Y:S01]  /*8d10*/  SHFL.BFLY PT, R5, R0, 0x1, 0x1f ;  /* 0x0c201f0000057f89 */ /* 0x000ee200000e0000 */
[----:B-1----:R-:W-:-:S02]  /*8d20*/  FADD.FTZ R4, R2, R184 ;  /* 0x000000b802047221 */ /* 0x002fc40000010000 */
[----:B---3--:R-:W-:-:S03]  /*8d30*/  FADD.FTZ R0, R0, R5 ;  /* 0x0000000500007221 */ /* 0x008fc60000010000 */
[----:B------:R1:W3:Y:S04]  /*8d40*/  SHFL.BFLY PT, R3, R4, 0x1, 0x1f ;  /* 0x0c201f0004037f89 */ /* 0x0002e800000e0000 */
.L_x_4787:
        /* <DEDUP_REMOVED lines=117> */
.L_x_4667:
        /* <DEDUP_REMOVED lines=16> */
.L_x_4707:
[----:B------:R-:W-:Y:S05]  /*95a0*/  BSYNC B0 ;  /* 0x0000000000007941 */ /* 0x000fea0003800000 */
.L_x_4706:
        /* <DEDUP_REMOVED lines=123> */
.L_x_4710:
        /* <DEDUP_REMOVED lines=113> */
.L_x_4788:
[----:B------:R-:W-:Y:S05]  /*a470*/  BRA.DIV ~URZ, `(.L_x_4713) ;  /* 0x000046527f007947 */ /* 0x000fea000b800000 */
[----:B------:R4:W2:Y:S02]  /*a480*/  SHFL.IDX PT, R0, R11, RZ, 0x181f ;  /* 0x00181fff0b007589 */ /* 0x0008a400000e0000 */
.L_x_4789:
        /* <DEDUP_REMOVED lines=19> */
.L_x_4715:
[----:B------:R-:W-:Y:S05]  /*a5c0*/  BSYNC B0 ;  /* 0x0000000000007941 */ /* 0x000fea0003800000 */
.L_x_4714:
[----:B------:R-:W-:Y:S05]  /*a5d0*/  BRA.DIV ~URZ, `(.L_x_4716) ;  /* 0x000045627f007947 */ /* 0x000fea000b800000 */
[----:B---3--:R3:W4:Y:S04]  /*a5e0*/  SHFL.IDX PT, R4, R5, 0x1, 0x181f ;  /* 0x00381f0005047f89 */ /* 0x00872800000e0000 */
[----:B--2---:R3:W2:Y:S02]  /*a5f0*/  SHFL.IDX PT, R0, R11, 0x1, 0x181f ;  /* 0x00381f000b007f89 */ /* 0x0046a400000e0000 */
.L_x_4790:
        /* <DEDUP_REMOVED lines=19> */
.L_x_4718:
[----:B------:R-:W-:Y:S05]  /*a730*/  BSYNC B0 ;  /* 0x0000000000007941 */ /* 0x000fea0003800000 */
.L_x_4717:
[----:B------:R-:W-:Y:S05]  /*a740*/  BRA.DIV ~URZ, `(.L_x_4719) ;  /* 0x000044c27f007947 */ /* 0x000fea000b800000 */
[----:B----4-:R4:W3:Y:S02]  /*a750*/  SHFL.IDX PT, R4, R5, 0x2, 0x181f ;  /* 0x00581f0005047f89 */ /* 0x0108e400000e0000 */
.L_x_4791:
[----:B------:R-:W-:Y:S05]  /*a760*/  BRA.DIV ~URZ, `(.L_x_4720) ;  /* 0x000045127f007947 */ /* 0x000fea000b800000 */
[----:B--2---:R2:W4:Y:S02]  /*a770*/  SHFL.IDX PT, R0, R11, 0x2, 0x181f ;  /* 0x00581f000b007f89 */ /* 0x00452400000e0000 */
.L_x_4792:
        /* <DEDUP_REMOVED lines=19> */
.L_x_4722:
[----:B------:R-:W-:Y:S05]  /*a8b0*/  BSYNC B0 ;  /* 0x0000000000007941 */ /* 0x000fea0003800000 */
.L_x_4721:
[----:B------:R-:W-:Y:S05]  /*a8c0*/  BRA.DIV ~URZ, `(.L_x_4723) ;  /* 0x000044227f007947 */ /* 0x000fea000b800000 */
[----:B---3--:R3:W2:Y:S04]  /*a8d0*/  SHFL.IDX PT, R6, R5, 0x3, 0x181f ;  /* 0x00781f0005067f89 */ /* 0x0086a800000e0000 */
[----:B----4-:R3:W4:Y:S02]  /*a8e0*/  SHFL.IDX PT, R0, R11, 0x3, 0x181f ;  /* 0x00781f000b007f89 */ /* 0x01072400000e0000 */
.L_x_4793:
        /* <DEDUP_REMOVED lines=20> */
.L_x_4711:
        /* <DEDUP_REMOVED lines=32> */
.L_x_4794:
[----:B------:R-:W-:Y:S05]  /*ac30*/  BRA.DIV ~URZ, `(.L_x_4726) ;  /* 0x000041f27f007947 */ /* 0x000fea000b800000 */
[----:B------:R3:W4:Y:S02]  /*ac40*/  SHFL.IDX PT, R0, R12, RZ, 0x1c1f ;  /* 0x001c1fff0c007589 */ /* 0x00072400000e0000 */
.L_x_4795:
        /* <DEDUP_REMOVED lines=122> */
.L_x_4728:
[----:B------:R-:W-:Y:S05]  /*b3f0*/  BSYNC B0 ;  /* 0x0000000000007941 */ /* 0x000fea0003800000 */
.L_x_4727:
[----:B------:R-:W-:Y:S05]  /*b400*/  BRA.DIV ~URZ, `(.L_x_4729) ;  /* 0x00003a927f007947 */ /* 0x000fea000b800000 */
[----:B--2---:R2:W1:Y:S04]  /*b410*/  SHFL.IDX PT, R4, R5, 0x1, 0x1c1f ;  /* 0x003c1f0005047f89 */ /* 0x00446800000e0000 */
[----:B----4-:R2:W4:Y:S02]  /*b420*/  SHFL.IDX PT, R0, R12, 0x1, 0x1c1f ;  /* 0x003c1f000c007f89 */ /* 0x01052400000e0000 */
.L_x_4796:
        /* <DEDUP_REMOVED lines=136> */
.L_x_4709:
        /* <DEDUP_REMOVED lines=19> */
.L_x_4730:
        /* <DEDUP_REMOVED lines=54> */
.L_x_4732:
[----:B------:R-:W-:Y:S05]  /*c140*/  BSYNC B0 ;  /* 0x0000000000007941 */ /* 0x000fea0003800000 */
.L_x_4731:
        /* <DEDUP_REMOVED lines=34> */
.L_x_4797:
[----:B------:R-:W-:Y:S05]  /*c370*/  BRA.DIV ~URZ, `(.L_x_4734) ;  /* 0x00002c627f007947 */ /* 0x000fea000b800000 */
[----:B------:R4:W1:Y:S02]  /*c380*/  SHFL.IDX PT, R0, R12, RZ, 0x181f ;  /* 0x00181fff0c007589 */ /* 0x00086400000e0000 */
.L_x_4798:
        /* <DEDUP_REMOVED lines=20> */
.L_x_4736:
[----:B------:R-:W-:Y:S05]  /*c4d0*/  BSYNC B0 ;  /* 0x0000000000007941 */ /* 0x000fea0003800000 */
.L_x_4735:
[----:B------:R-:W-:Y:S05]  /*c4e0*/  BRA.DIV ~URZ, `(.L_x_4737) ;  /* 0x00002b627f007947 */ /* 0x000fea000b800000 */
[----:B---3--:R3:W2:Y:S04]  /*c4f0*/  SHFL.IDX PT, R4, R5, 0x1, 0x181f ;  /* 0x00381f0005047f89 */ /* 0x0086a800000e0000 */
[----:B-1----:R3:W1:Y:S02]  /*c500*/  SHFL.IDX PT, R0, R12, 0x1, 0x181f ;  /* 0x00381f000c007f89 */ /* 0x00266400000e0000 */
.L_x_4799:
        /* <DEDUP_REMOVED lines=19> */
.L_x_4739:
[----:B------:R-:W-:Y:S05]  /*c640*/  BSYNC B0 ;  /* 0x0000000000007941 */ /* 0x000fea0003800000 */
.L_x_4738:
[----:B------:R-:W-:Y:S05]  /*c650*/  BRA.DIV ~URZ, `(.L_x_4740) ;  /* 0x00002ac27f007947 */ /* 0x000fea000b800000 */
[----:B--2---:R2:W3:Y:S02]  /*c660*/  SHFL.IDX PT, R4, R5, 0x2, 0x181f ;  /* 0x00581f0005047f89 */ /* 0x0044e400000e0000 */
.L_x_4800:
[----:B------:R-:W-:Y:S05]  /*c670*/  BRA.DIV ~URZ, `(.L_x_4741) ;  /* 0x00002b127f007947 */ /* 0x000fea000b800000 */
[----:B-1----:R1:W2:Y:S02]  /*c680*/  SHFL.IDX PT, R0, R12, 0x2, 0x181f ;  /* 0x00581f000c007f89 */ /* 0x0022a400000e0000 */
.L_x_4801:
        /* <DEDUP_REMOVED lines=19> */
.L_x_4743:
[----:B------:R-:W-:Y:S05]  /*c7c0*/  BSYNC B0 ;  /* 0x0000000000007941 */ /* 0x000fea0003800000 */
.L_x_4742:
[----:B------:R-:W-:Y:S05]  /*c7d0*/  BRA.DIV ~URZ, `(.L_x_4744) ;  /* 0x00002a227f007947 */ /* 0x000fea000b800000 */
[----:B---3--:R3:W1:Y:S04]  /*c7e0*/  SHFL.IDX PT, R4, R5, 0x3, 0x181f ;  /* 0x00781f0005047f89 */ /* 0x00866800000e0000 */
[----:B--2---:R3:W2:Y:S02]  /*c7f0*/  SHFL.IDX PT, R0, R12, 0x3, 0x181f ;  /* 0x00781f000c007f89 */ /* 0x0046a400000e0000 */
.L_x_4802:
        /* <DEDUP_REMOVED lines=18> */
.L_x_4724:
[----:B------:R-:W-:Y:S05]  /*c920*/  BSYNC B1 ;  /* 0x0000000000017941 */ /* 0x000fea0003800000 */
.L_x_4708:
        /* <DEDUP_REMOVED lines=12> */
.L_x_4803:
[----:B------:R-:W-:Y:S05]  /*c9f0*/  BRA.DIV ~URZ, `(.L_x_4747) ;  /* 0x000029427f007947 */ /* 0x000fea000b800000 */
[----:B------:R2:W3:Y:S02]  /*ca00*/  SHFL.IDX PT, R8, R82, 0x1, 0x1f ;  /* 0x00201f0052087f89 */ /* 0x0004e400000e0000 */
.L_x_4804:
        /* <DEDUP_REMOVED lines=18> */
.L_x_4805:
        /* <DEDUP_REMOVED lines=16> */
.L_x_4806:
[----:B---3--:R-:W-:Y:S01]  /*cc30*/  IMAD R0, R0, c[0x0][0x538], RZ ;  /* 0x00014e0000007a24 */ /* 0x008fe200078e02ff */
[----:B------:R-:W-:Y:S04]  /*cc40*/  BSSY B1, `(.L_x_4750) ;  /* 0x000007c000017945 */ /* 0x000fe80003800000 */
[----:B------:R-:W-:-:S04]  /*cc50*/  IADD3 R8, R0, R8, RZ ;  /* 0x0000000800087210 */ /* 0x000fc80007ffe0ff */
[----:B----4-:R-:W-:-:S13]  /*cc60*/  ISETP.GT.AND P0, PT, R8, R9, PT ;  /* 0x000000090800720c */ /* 0x010fda0003f04270 */
[----:B------:R-:W-:Y:S05]  /*cc70*/  @P0 BRA `(.L_x_4751) ;  /* 0x0000024000000947 */ /* 0x000fea0003800000 */
.L_x_4755:
        /* <DEDUP_REMOVED lines=16> */
.L_x_4807:
        /* <DEDUP_REMOVED lines=16> */
.L_x_4808:
[----:B---3--:R-:W-:-:S05]  /*ce80*/  IMAD R0, R0, c[0x0][0x538], RZ ;  /* 0x00014e0000007a24 */ /* 0x008fca00078e02ff */
[----:B------:R-:W-:-:S04]  /*ce90*/  IADD3 R8, R0, R8, RZ ;  /* 0x0000000800087210 */ /* 0x000fc80007ffe0ff */
[----:B------:R-:W-:-:S13]  /*cea0*/  ISETP.GT.AND P0, PT, R8, R9, PT ;  /* 0x000000090800720c */ /* 0x000fda0003f04270 */
[----:B-12---:R-:W-:Y:S05]  /*ceb0*/  @!P0 BRA `(.L_x_4755) ;  /* 0xfffffdc000008947 */ /* 0x006fea000383ffff */
.L_x_4751:
[----:B------:R-:W-:-:S05]  /*cec0*/  IADD3 R8, -R0, R8, RZ ;  /* 0x0000000800087210 */ /* 0x000fca0007ffe1ff */
[----:B------:R-:W-:-:S05]  /*ced0*/  IMAD R0, R4, c[0x0][0x538], R8 ;  /* 0x00014e0004007a24 */ /* 0x000fca00078e0208 */
[----:B------:R-:W-:Y:S01]  /*cee0*/  ISETP.GT.AND P0, PT, R0, R9, PT ;  /* 0x000000090000720c */ /* 0x000fe20003f04270 */
[----:B------:R-:W-:-:S12]  /*cef0*/  BRA.DIV ~URZ, `(.L_x_4756) ;  /* 0x000028a27f007947 */ /* 0x000fd8000b800000 */
[----:B------:R-:W-:-:S04]  /*cf00*/  VOTE.ANY R0, PT, !P0 ;  /* 0x0000000000007806 */ /* 0x000fc800040e0100 */
.L_x_4809:
[----:B------:R3:W4:Y:S01]  /*cf10*/  POPC R11, R0 ;  /* 0x00000000000b7309 */ /* 0x0007220000000000 */
[----:B------:R-:W-:Y:S05]  /*cf20*/  BRA.DIV ~URZ, `(.L_x_4757) ;  /* 0x000028b27f007947 */ /* 0x000fea000b800000 */
[----:B----4-:R4:W1:Y:S04]  /*cf30*/  SHFL.IDX PT, R6, R6, R11, 0x1f ;  /* 0x00001f0b06067589 */ /* 0x01086800000e0000 */
[----:B------:R4:W2:Y:S02]  /*cf40*/  SHFL.IDX PT, R7, R7, R11, 0x1f ;  /* 0x00001f0b07077589 */ /* 0x0008a400000e0000 */
.L_x_4810:
[----:B------:R-:W-:Y:S01]  /*cf50*/  ISETP.NE.AND P0, PT, R0, RZ, PT ;  /* 0x000000ff0000720c */ /* 0x000fe20003f05270 */
[----:B------:R-:W-:-:S12]  /*cf60*/  BSSY B0, `(.L_x_4758) ;  /* 0x0000005000007945 */ /* 0x000fd80003800000 */
[----:B------:R-:W-:Y:S05]  /*cf70*/  @!P0 BRA `(.L_x_4759) ;  /* 0x0000003000008947 */ /* 0x000fea0003800000 */
[----:B---3--:R-:W-:Y:S01]  /*cf80*/  IADD3 R0, R11, -0x1, RZ ;  /* 0xffffffff0b007810 */ /* 0x008fe20007ffe0ff */
[----:B------:R-:W-:Y:S05]  /*cf90*/  BRA.DIV ~URZ, `(.L_x_4760) ;  /* 0x000029127f007947 */ /* 0x000fea000b800000 */
[----:B------:R3:W4:Y:S02]  /*cfa0*/  SHFL.IDX PT, R10, R4, R0, 0x1f ;  /* 0x00001f00040a7589 */ /* 0x00072400000e0000 */
.L_x_4759:
[----:B------:R-:W-:Y:S05]  /*cfb0*/  BSYNC B0 ;  /* 0x0000000000007941 */ /* 0x000fea0003800000 */
.L_x_4758:
        /* <DEDUP_REMOVED lines=64> */
.L_x_4752:
[----:B------:R-:W-:Y:S01]  /*d3c0*/  IMAD.MOV.U32 R200, RZ, RZ, R9 ;  /* 0x000000ffffc87224 */ /* 0x000fe200078e0009 */
[----:B------:R-:W-:Y:S01]  /*d3d0*/  MOV R202, RZ ;  /* 0x000000ff00ca7202 */ /* 0x000fe20000000f00 */
[----:B------:R-:W-:Y:S01]  /*d3e0*/  IMAD.MOV.U32 R201, RZ, RZ, RZ ;  /* 0x000000ffffc97224 */ /* 0x000fe200078e00ff */
[----:B------:R-:W-:Y:S02]  /*d3f0*/  MOV R203, c[0x0][0x53c] ;  /* 0x00014f0000cb7a02 */ /* 0x000fe40000000f00 */
.L_x_4761:
[----:B------:R-:W-:Y:S05]  /*d400*/  BSYNC B1 ;  /* 0x0000000000017941 */ /* 0x000fea0003800000 */
.L_x_4750:
[----:B------:R-:W-:Y:S01]  /*d410*/  WARPSYNC 0xffffffff ;  /* 0xffffffff00007948 */ /* 0x000fe20003800000 */
[----:B------:R-:W-:Y:S01]  /*d420*/  BAR.SYNC.DEFER_BLOCKING 0x4, 0x100 ;  /* 0x0104000000007b1d */ /* 0x000fe20000010000 */
[----:B------:R-:W-:-:S13]  /*d430*/  ISETP.NE.AND P0, PT, R13, RZ, PT ;  /* 0x000000ff0d00720c */ /* 0x000fda0003f05270 */
[----:B------:R3:W-:Y:S04]  /*d440*/  @!P0 STS.128 [0x24100], R200 ;  /* 0x024100c8ff008388 */ /* 0x0007e80000000c00 */
[----:B------:R-:W-:Y:S06]  /*d450*/  BAR.ARV 0x5, 0x100 ;  /* 0x0144000000007b1d */ /* 0x000fec0000002000 */
.L_x_4745:
[----:B-1----:R-:W-:-:S13]  /*d460*/  ISETP.GE.AND P0, PT, R203, c[0x0][0x53c], PT ;  /* 0x00014f00cb007a0c */ /* 0x002fda0003f06270 */
[----:B--23--:R-:W-:Y:S01]  /*d470*/  @P0 CALL.REL.NOINC `(.L_x_4762) ;  /* 0x0000001000000944 */ /* 0x00cfe20003c00000 */
[----:B------:R-:W-:Y:S05]  /*d480*/  BRA `(.L_x_4763) ;  /* 0xffff411000007947 */ /* 0x000fea000383ffff */
.L_x_4762:
[----:B------:R-:W-:Y:S05]  /*d490*/  EXIT ;  /* 0x000000000000794d */ /* 0x000fea0003800000 */
.L_x_4653:
[----:B------:R-:W-:Y:S01]  /*d4a0*/  IMAD.MOV.U32 R0, RZ, RZ, R5 ;  /* 0x000000ffff007224 */ /* 0x000fe200078e0005 */
[----:B------:R-:W-:Y:S02]  /*d4b0*/  MOV R2, 0x1 ;  /* 0x0000000100027802 */ /* 0x000fe40000000f00 */
[----:B------:R-:W-:Y:S02]  /*d4c0*/  MOV R3, 0xd4e0 ;  /* 0x0000d4e000037802 */ /* 0x000fe40000000f00 */
[----:B--2---:R-:W-:Y:S05]  /*d4d0*/  CALL.REL.NOINC `($__internal_80_$__cuda_sm70_shflsync_up_p) ;  /* 0x0000250000007944 */ /* 0x004fea0003c00000 */
[----:B------:R-:W-:Y:S01]  /*d4e0*/  MOV R0, R4 ;  /* 0x0000000400007202 */ /* 0x000fe20000000f00 */
[----:B------:R-:W-:Y:S05]  /*d4f0*/  BRA `(.L_x_4764) ;  /* 0xffff2f5000007947 */ /* 0x000fea000383ffff */
.L_x_4654:
[----:B------:R-:W-:Y:S01]  /*d500*/  IMAD.MOV.U32 R0, RZ, RZ, R5 ;  /* 0x000000ffff007224 */ /* 0x000fe200078e0005 */
[----:B------:R-:W-:Y:S02]  /*d510*/  MOV R2, 0x2 ;  /* 0x0000000200027802 */ /* 0x000fe40000000f00 */
[----:B------:R-:W-:Y:S02]  /*d520*/  MOV R3, 0xd540 ;  /* 0x0000d54000037802 */ /* 0x000fe40000000f00 */
[----:B--2---:R-:W-:Y:S05]  /*d530*/  CALL.REL.NOINC `($__internal_80_$__cuda_sm70_shflsync_up_p) ;  /* 0x000024a000007944 */ /* 0x004fea0003c00000 */
[----:B------:R-:W-:Y:S01]  /*d540*/  SEL R0, R4, RZ, P4 ;  /* 0x000000ff04007207 */ /* 0x000fe20002000000 */
[----:B------:R-:W-:Y:S01]  /*d550*/  IMAD.MOV.U32 R2, RZ, RZ, 0x4 ;  /* 0x00000004ff027424 */ /* 0x000fe200078e00ff */
[----:B------:R-:W-:-:S03]  /*d560*/  MOV R3, 0xd590 ;  /* 0x0000d59000037802 */ /* 0x000fc60000000f00 */
[----:B------:R-:W-:Y:S02]  /*d570*/  IMAD.IADD R0, R5, 0x1, R0 ;  /* 0x0000000105007824 */ /* 0x000fe400078e0200 */
[----:B------:R-:W-:Y:S05]  /*d580*/  CALL.REL.NOINC `($__internal_80_$__cuda_sm70_shflsync_up_p) ;  /* 0x0000245000007944 */ /* 0x000fea0003c00000 */
        /* <DEDUP_REMOVED lines=12> */
[----:B------:R-:W-:Y:S02]  /*d650*/  MOV R3, 0x1f ;  /* 0x0000001f00037802 */ /* 0x000fe40000000f00 */
[----:B------:R-:W-:Y:S01]  /*d660*/  MOV R2, 0xd6a0 ;  /* 0x0000d6a000027802 */ /* 0x000fe20000000f00 */
[----:B------:R-:W-:-:S04]  /*d670*/  IMAD.IADD R4, R0, 0x1, R4 ;  /* 0x0000000100047824 */ /* 0x000fc800078e0204 */
[----:B------:R-:W-:Y:S02]  /*d680*/  IMAD.MOV.U32 R31, RZ, RZ, R4 ;  /* 0x000000ffff1f7224 */ /* 0x000fe400078e0004 */
[----:B------:R-:W-:Y:S05]  /*d690*/  CALL.REL.NOINC `($__internal_79_$__cuda_sm70_shflsync_idx_p) ;  /* 0x000022f000007944 */ /* 0x000fea0003c00000 */
[----:B------:R-:W-:Y:S01]  /*d6a0*/  MOV R0, R30 ;  /* 0x0000001e00007202 */ /* 0x000fe20000000f00 */
[----:B------:R-:W-:Y:S05]  /*d6b0*/  BRA `(.L_x_4765) ;  /* 0xffff2e9000007947 */ /* 0x000fea000383ffff */
.L_x_4656:
[----:B------:R-:W-:Y:S02]  /*d6c0*/  SEL R0, RZ, 0x1, P0 ;  /* 0x00000001ff007807 */ /* 0x000fe40000000000 */
[----:B------:R-:W-:Y:S02]  /*d6d0*/  MOV R2, 0xd6f0 ;  /* 0x0000d6f000027802 */ /* 0x000fe40000000f00 */
[----:B------:R-:W-:Y:S05]  /*d6e0*/  CALL.REL.NOINC `($__internal_81_$__cuda_sm70_votesync_ballot) ;  /* 0x0000236000007944 */ /* 0x000fea0003c00000 */
[----:B------:R-:W-:Y:S05]  /*d6f0*/  BRA `(.L_x_4766) ;  /* 0xffff2ee000007947 */ /* 0x000fea000383ffff */
.L_x_4657:
[----:B------:R-:W-:Y:S01]  /*d700*/  IMAD.MOV.U32 R31, RZ, RZ, R8 ;  /* 0x000000ffff1f7224 */ /* 0x000fe200078e0008 */
[----:B--2---:R-:W-:Y:S01]  /*d710*/  MOV R30, R203 ;  /* 0x000000cb001e7202 */ /* 0x004fe20000000f00 */
[----:B------:R-:W-:Y:S01]  /*d720*/  IMAD.MOV.U32 R3, RZ, RZ, 0x1f ;  /* 0x0000001fff037424 */ /* 0x000fe200078e00ff */
[----:B------:R-:W-:Y:S02]  /*d730*/  MOV R2, 0xd750 ;  /* 0x0000d75000027802 */ /* 0x000fe40000000f00 */
[----:B-1----:R-:W-:Y:S05]  /*d740*/  CALL.REL.NOINC `($__internal_79_$__cuda_sm70_shflsync_idx_p) ;  /* 0x0000224000007944 */ /* 0x002fea0003c00000 */
[----:B------:R-:W-:Y:S01]  /*d750*/  IMAD.MOV.U32 R11, RZ, RZ, R30 ;  /* 0x000000ffff0b7224 */ /* 0x000fe200078e001e */
[----:B------:R-:W-:Y:S01]  /*d760*/  MOV R31, R7 ;  /* 0x00000007001f7202 */ /* 0x000fe20000000f00 */
[----:B------:R-:W-:Y:S01]  /*d770*/  IMAD.MOV.U32 R5, RZ, RZ, RZ ;  /* 0x000000ffff057224 */ /* 0x000fe200078e00ff */
[----:B------:R-:W-:Y:S01]  /*d780*/  MOV R30, R203 ;  /* 0x000000cb001e7202 */ /* 0x000fe20000000f00 */
[----:B------:R-:W-:Y:S01]  /*d790*/  IMAD.MOV.U32 R3, RZ, RZ, 0x1f ;  /* 0x0000001fff037424 */ /* 0x000fe200078e00ff */
[----:B------:R-:W-:-:S02]  /*d7a0*/  MOV R2, 0xd7c0 ;  /* 0x0000d7c000027802 */ /* 0x000fc40000000f00 */
[----:B------:R-:W-:Y:S05]  /*d7b0*/  CALL.REL.NOINC `($__internal_79_$__cuda_sm70_shflsync_idx_p) ;  /* 0x000021d000007944 */ /* 0x000fea0003c00000 */
[----:B------:R-:W-:Y:S01]  /*d7c0*/  MOV R10, R30 ;  /* 0x0000001e000a7202 */ /* 0x000fe20000000f00 */
[----:B------:R-:W-:Y:S05]  /*d7d0*/  BRA `(.L_x_4767) ;  /* 0xffff2e5000007947 */ /* 0x000fea000383ffff */
.L_x_4660:
[----:B------:R-:W-:Y:S01]  /*d7e0*/  IMAD.MOV.U32 R31, RZ, RZ, R4 ;  /* 0x000000ffff1f7224 */ /* 0x000fe200078e0004 */
[----:B------:R-:W-:-:S02]  /*d7f0*/  MOV R3, 0x1f ;  /* 0x0000001f00037802 */ /* 0x000fc40000000f00 */
[----:B------:R-:W-:Y:S02]  /*d800*/  MOV R2, 0xd820 ;  /* 0x0000d82000027802 */ /* 0x000fe40000000f00 */
[----:B-1234-:R-:W-:Y:S05]  /*d810*/  CALL.REL.NOINC `($__internal_79_$__cuda_sm70_shflsync_idx_p) ;  /* 0x0000217000007944 */ /* 0x01efea0003c00000 */
[----:B------:R-:W-:Y:S01]  /*d820*/  MOV R5, R30 ;  /* 0x0000001e00057202 */ /* 0x000fe20000000f00 */
[----:B------:R-:W-:Y:S05]  /*d830*/  BRA `(.L_x_4659) ;  /* 0xffff2e5000007947 */ /* 0x000fea000383ffff */
.L_x_4668:
[----:B------:R-:W-:Y:S01]  /*d840*/  IMAD.MOV.U32 R31, RZ, RZ, R5 ;  /* 0x000000ffff1f7224 */ /* 0x000fe200078e0005 */
[----:B------:R-:W-:Y:S01]  /*d850*/  MOV R30, RZ ;  /* 0x000000ff001e7202 */ /* 0x000fe20000000f00 */
[----:B------:R-:W-:Y:S01]  /*d860*/  IMAD.MOV.U32 R3, RZ, RZ, 0x181f ;  /* 0x0000181fff037424 */ /* 0x000fe200078e00ff */
[----:B------:R-:W-:Y:S02]  /*d870*/  MOV R2, 0xd890 ;  /* 0x0000d89000027802 */ /* 0x000fe40000000f00 */
[----:B-----5:R-:W-:Y:S05]  /*d880*/  CALL.REL.NOINC `($__internal_79_$__cuda_sm70_shflsync_idx_p) ;  /* 0x0000210000007944 */ /* 0x020fea0003c00000 */
[----:B------:R-:W-:Y:S01]  /*d890*/  MOV R4, R30 ;  /* 0x0000001e00047202 */ /* 0x000fe20000000f00 */
[----:B------:R-:W-:Y:S05]  /*d8a0*/  BRA `(.L_x_4768) ;  /* 0xffff48f000007947 */ /* 0x000fea000383ffff */
.L_x_4669:
[----:B------:R-:W-:Y:S01]  /*d8b0*/  IMAD.MOV.U32 R31, RZ, RZ, R12 ;  /* 0x000000ffff1f7224 */ /* 0x000fe200078e000c */
[----:B------:R-:W-:Y:S01]  /*d8c0*/  MOV R30, RZ ;  /* 0x000000ff001e7202 */ /* 0x000fe20000000f00 */
[----:B------:R-:W-:Y:S01]  /*d8d0*/  IMAD.MOV.U32 R3, RZ, RZ, 0x181f ;  /* 0x0000181fff037424 */ /* 0x000fe200078e00ff */
[----:B------:R-:W-:Y:S02]  /*d8e0*/  MOV R2, 0xd900 ;  /* 0x0000d90000027802 */ /* 0x000fe40000000f00 */
[----:B-12--5:R-:W-:Y:S05]  /*d8f0*/  CALL.REL.NOINC `($__internal_79_$__cuda_sm70_shflsync_idx_p) ;  /* 0x0000209000007944 */ /* 0x026fea0003c00000 */
[----:B------:R-:W-:Y:S01]  /*d900*/  MOV R0, R30 ;  /* 0x0000001e00007202 */ /* 0x000fe20000000f00 */
[----:B------:R-:W-:Y:S05]  /*d910*/  BRA `(.L_x_4769) ;  /* 0xffff48a000007947 */ /* 0x000fea000383ffff */
.L_x_4672:
[----:B------:R-:W-:Y:S01]  /*d920*/  IMAD.MOV.U32 R31, RZ, RZ, R5 ;  /* 0x000000ffff1f7224 */ /* 0x000fe200078e0005 */
[----:B------:R-:W-:Y:S01]  /*d930*/  MOV R30, 0x1 ;  /* 0x00000001001e7802 */ /* 0x000fe20000000f00 */
[----:B--2---:R-:W-:Y:S01]  /*d940*/  IMAD.MOV.U32 R3, RZ, RZ, 0x181f ;  /* 0x0000181fff037424 */ /* 0x004fe200078e00ff */
[----:B------:R-:W-:-:S02]  /*d950*/  MOV R2, 0xd970 ;  /* 0x0000d97000027802 */ /* 0x000fc40000000f00 */
[----:B-1-345:R-:W-:Y:S05]  /*d960*/  CALL.REL.NOINC `($__internal_79_$__cuda_sm70_shflsync_idx_p) ;  /* 0x0000202000007944 */ /* 0x03afea0003c00000 */
[----:B------:R-:W-:Y:S01]  /*d970*/  IMAD.MOV.U32 R4, RZ, RZ, R30 ;  /* 0x000000ffff047224 */ /* 0x000fe200078e001e */
[----:B------:R-:W-:Y:S01]  /*d980*/  MOV R30, 0x1 ;  /* 0x00000001001e7802 */ /* 0x000fe20000000f00 */
[----:B------:R-:W-:Y:S01]  /*d990*/  IMAD.MOV.U32 R31, RZ, RZ, R12 ;  /* 0x000000ffff1f7224 */ /* 0x000fe200078e000c */
[----:B------:R-:W-:-:S02]  /*d9a0*/  MOV R3, 0x181f ;  /* 0x0000181f00037802 */ /* 0x000fc40000000f00 */
[----:B------:R-:W-:Y:S02]  /*d9b0*/  MOV R2, 0xd9d0 ;  /* 0x0000d9d000027802 */ /* 0x000fe40000000f00 */
[----:B------:R-:W-:Y:S05]  /*d9c0*/  CALL.REL.NOINC `($__internal_79_$__cuda_sm70_shflsync_idx_p) ;  /* 0x00001fc000007944 */ /* 0x000fea0003c00000 */
[----:B------:R-:W-:Y:S01]  /*d9d0*/  MOV R0, R30 ;  /* 0x0000001e00007202 */ /* 0x000fe20000000f00 */
[----:B------:R-:W-:Y:S05]  /*d9e0*/  BRA `(.L_x_4770) ;  /* 0xffff495000007947 */ /* 0x000fea000383ffff */
.L_x_4675:
[----:B------:R-:W-:Y:S01]  /*d9f0*/  IMAD.MOV.U32 R31, RZ, RZ, R5 ;  /* 0x000000ffff1f7224 */ /* 0x000fe200078e0005 */
[----:B------:R-:W-:Y:S01]  /*da00*/  MOV R30, 0x2 ;  /* 0x00000002001e7802 */ /* 0x000fe20000000f00 */
[----:B-1----:R-:W-:Y:S01]  /*da10*/  IMAD.MOV.U32 R3, RZ, RZ, 0x181f ;  /* 0x0000181fff037424 */ /* 0x002fe200078e00ff */
[----:B------:R-:W-:Y:S02]  /*da20*/  MOV R2, 0xda40 ;  /* 0x0000da4000027802 */ /* 0x000fe40000000f00 */
[----:B--2345:R-:W-:Y:S05]  /*da30*/  CALL.REL.NOINC `($__internal_79_$__cuda_sm70_shflsync_idx_p) ;  /* 0x00001f5000007944 */ /* 0x03cfea0003c00000 */
[----:B------:R-:W-:Y:S01]  /*da40*/  MOV R4, R30 ;  /* 0x0000001e00047202 */ /* 0x000fe20000000f00 */
[----:B------:R-:W-:Y:S05]  /*da50*/  BRA `(.L_x_4771) ;  /* 0xffff4a4000007947 */ /* 0x000fea000383ffff */
.L_x_4676:
[----:B------:R-:W-:Y:S01]  /*da60*/  IMAD.MOV.U32 R31, RZ, RZ, R12 ;  /* 0x000000ffff1f7224 */ /* 0x000fe200078e000c */
[----:B------:R-:W-:Y:S01]  /*da70*/  MOV R30, 0x2 ;  /* 0x00000002001e7802 */ /* 0x000fe20000000f00 */
[----:B------:R-:W-:Y:S01]  /*da80*/  IMAD.MOV.U32 R3, RZ, RZ, 0x181f ;  /* 0x0000181fff037424 */ /* 0x000fe200078e00ff */
[----:B------:R-:W-:Y:S02]  /*da90*/  MOV R2, 0xdab0 ;  /* 0x0000dab000027802 */ /* 0x000fe40000000f00 */
[----:B-12345:R-:W-:Y:S05]  /*daa0*/  CALL.REL.NOINC `($__internal_79_$__cuda_sm70_shflsync_idx_p) ;  /* 0x00001ee000007944 */ /* 0x03efea0003c00000 */
[----:B------:R-:W-:Y:S01]  /*dab0*/  MOV R0, R30 ;  /* 0x0000001e00007202 */ /* 0x000fe20000000f00 */
[----:B------:R-:W-:Y:S05]  /*dac0*/  BRA `(.L_x_4772) ;  /* 0xffff49f000007947 */ /* 0x000fea000383ffff */
.L_x_4679:
[----:B------:R-:W-:Y:S01]  /*dad0*/  IMAD.MOV.U32 R31, RZ, RZ, R5 ;  /* 0x000000ffff1f7224 */ /* 0x000fe200078e0005 */
[----:B------:R-:W-:Y:S01]  /*dae0*/  MOV R30, 0x3 ;  /* 0x00000003001e7802 */ /* 0x000fe20000000f00 */
[----:B-1----:R-:W-:Y:S01]  /*daf0*/  IMAD.MOV.U32 R3, RZ, RZ, 0x181f ;  /* 0x0000181fff037424 */ /* 0x002fe200078e00ff */
[----:B------:R-:W-:-:S02]  /*db00*/  MOV R2, 0xdb20 ;  /* 0x0000db2000027802 */ /* 0x000fc40000000f00 */
[----:B--2345:R-:W-:Y:S05]  /*db10*/  CALL.REL.NOINC `($__internal_79_$__cuda_sm70_shflsync_idx_p) ;  /* 0x00001e7000007944 */ /* 0x03cfea0003c00000 */
        /* <DEDUP_REMOVED lines=8> */
.L_x_4682:
[----:B------:R-:W-:Y:S01]  /*dba0*/  IMAD.MOV.U32 R31, RZ, RZ, R5 ;  /* 0x000000ffff1f7224 */ /* 0x000fe200078e0005 */
[----:B------:R-:W-:Y:S01]  /*dbb0*/  MOV R30, RZ ;  /* 0x000000ff001e7202 */ /* 0x000fe20000000f00 */
[----:B------:R-:W-:Y:S01]  /*dbc0*/  IMAD.MOV.U32 R3, RZ, RZ, 0x181f ;  /* 0x0000181fff037424 */ /* 0x000fe200078e00ff */
[----:B------:R-:W-:Y:S02]  /*dbd0*/  MOV R2, 0xdbf0 ;  /* 0x0000dbf000027802 */ /* 0x000fe40000000f00 */
[----:B------:R-:W-:Y:S05]  /*dbe0*/  CALL.REL.NOINC `($__internal_79_$__cuda_sm70_shflsync_idx_p) ;  /* 0x00001da000007944 */ /* 0x000fea0003c00000 */
[----:B------:R-:W-:Y:S01]  /*dbf0*/  MOV R4, R30 ;  /* 0x0000001e00047202 */ /* 0x000fe20000000f00 */
[----:B------:R-:W-:Y:S05]  /*dc00*/  BRA `(.L_x_4774) ;  /* 0xffff54e000007947 */ /* 0x000fea000383ffff */
.L_x_4683:
[----:B------:R-:W-:Y:S01]  /*dc10*/  IMAD.MOV.U32 R31, RZ, RZ, R10 ;  /* 0x000000ffff1f7224 */ /* 0x000fe200078e000a */
[----:B------:R-:W-:Y:S01]  /*dc20*/  MOV R30, RZ ;  /* 0x000000ff001e7202 */ /* 0x000fe20000000f00 */
[----:B------:R-:W-:Y:S01]  /*dc30*/  IMAD.MOV.U32 R3, RZ, RZ, 0x181f ;  /* 0x0000181fff037424 */ /* 0x000fe200078e00ff */
[----:B------:R-:W-:Y:S02]  /*dc40*/  MOV R2, 0xdc60 ;  /* 0x0000dc6000027802 */ /* 0x000fe40000000f00 */
[----:B-12---:R-:W-:Y:S05]  /*dc50*/  CALL.REL.NOINC `($__internal_79_$__cuda_sm70_shflsync_idx_p) ;  /* 0x00001d3000007944 */ /* 0x006fea0003c00000 */
        /* <DEDUP_REMOVED lines=19> */
[----:B--2---:R-:W-:Y:S05]  /*dd90*/  CALL.REL.NOINC `($__internal_79_$__cuda_sm70_shflsync_idx_p) ;  /* 0x00001bf000007944 */ /* 0x004fea0003c00000 */
[----:B------:R-:W-:Y:S01]  /*dda0*/  IMAD.MOV.U32 R8, RZ, RZ, R30 ;  /* 0x000000ffff087224 */ /* 0x000fe200078e001e */
[----:B------:R-:W-:Y:S01]  /*ddb0*/  MOV R30, 0x1 ;  /* 0x00000001001e7802 */ /* 0x000fe20000000f00 */
[----:B------:R-:W-:Y:S01]  /*ddc0*/  IMAD.MOV.U32 R31, RZ, RZ, R10 ;  /* 0x000000ffff1f7224 */ /* 0x000fe200078e000a */
[----:B------:R-:W-:Y:S02]  /*ddd0*/  MOV R3, 0x181f ;  /* 0x0000181f00037802 */ /* 0x000fe40000000f00 */
[----:B------:R-:W-:Y:S02]  /*dde0*/  MOV R2, 0xde00 ;  /* 0x0000de0000027802 */ /* 0x000fe40000000f00 */
[----:B------:R-:W-:Y:S05]  /*ddf0*/  CALL.REL.NOINC `($__internal_79_$__cuda_sm70_shflsync_idx_p) ;  /* 0x00001b9000007944 */ /* 0x000fea0003c00000 */
[----:B------:R-:W-:Y:S01]  /*de00*/  MOV R0, R30 ;  /* 0x0000001e00007202 */ /* 0x000fe20000000f00 */
[----:B------:R-:W-:Y:S05]  /*de10*/  BRA `(.L_x_4775) ;  /* 0xffff53f000007947 */ /* 0x000fea000383ffff */
.L_x_4686:
[----:B------:R-:W-:Y:S01]  /*de20*/  IMAD.MOV.U32 R31, RZ, RZ, R13 ;  /* 0x000000ffff1f7224 */ /* 0x000fe200078e000d */
[----:B------:R-:W-:Y:S01]  /*de30*/  MOV R30, RZ ;  /* 0x000000ff001e7202 */ /* 0x000fe20000000f00 */
[----:B------:R-:W-:Y:S01]  /*de40*/  IMAD.MOV.U32 R3, RZ, RZ, 0x181f ;  /* 0x0000181fff037424 */ /* 0x000fe200078e00ff */
[----:B------:R-:W-:-:S02]  /*de50*/  MOV R2, 0xde70 ;  /* 0x0000de7000027802 */ /* 0x000fc40000000f00 */
[----:B-1234-:R-:W-:Y:S05]  /*de60*/  CALL.REL.NOINC `($__internal_79_$__cuda_sm70_shflsync_idx_p) ;  /* 0x00001b2000007944 */ /* 0x01efea0003c00000 */
[----:B------:R-:W-:Y:S01]  /*de70*/  MOV R12, R30 ;  /* 0x0000001e000c7202 */ /* 0x000fe20000000f00 */
[----:B------:R-:W-:Y:S05]  /*de80*/  BRA `(.L_x_4776) ;  /* 0xffff57b000007947 */ /* 0x000fea000383ffff */
.L_x_4687:
[----:B------:R-:W-:Y:S01]  /*de90*/  IMAD.MOV.U32 R31, RZ, RZ, R20 ;  /* 0x000000ffff1f7224 */ /* 0x000fe200078e0014 */
[----:B------:R-:W-:Y:S01]  /*dea0*/  MOV R30, RZ ;  /* 0x000000ff001e7202 */ /* 0x000fe20000000f00 */
[----:B------:R-:W-:Y:S01]  /*deb0*/  IMAD.MOV.U32 R3, RZ, RZ, 0x181f ;  /* 0x0000181fff037424 */ /* 0x000fe200078e00ff */
[----:B------:R-:W-:-:S02]  /*dec0*/  MOV R2, 0xdee0 ;  /* 0x0000dee000027802 */ /* 0x000fc40000000f00 */
[----:B-1234-:R-:W-:Y:S05]  /*ded0*/  CALL.REL.NOINC `($__internal_79_$__cuda_sm70_shflsync_idx_p) ;  /* 0x00001ab000007944 */ /* 0x01efea0003c00000 */
        /* <DEDUP_REMOVED lines=12> */
[----:B------:R-:W-:-:S03]  /*dfa0*/  IMAD.X R3, R12, 0x1, R23, P0 ;  /* 0x000000010c037824 */ /* 0x000fc600000e0617 */
[----:B------:R2:W-:Y:S04]  /*dfb0*/  LDGSTS.E.BYPASS.LTC128B.128 [R188+0x8100], [R14.64], !P4 ;  /* 0x081000000ebc7fae */ /* 0x0005e8000e101d46 */
[----:B------:R3:W-:Y:S01]  /*dfc0*/  LDGSTS.E.BYPASS.LTC128B.128 [R188+0xa100], [R2.64], !P6 ;  /* 0x0a10000002bc7fae */ /* 0x0007e2000f101d46 */
[----:B-1----:R-:W-:Y:S01]  /*dfd0*/  SEL R17, RZ, 0x10, P4 ;  /* 0x00000010ff117807 */ /* 0x002fe20002000000 */
[----:B------:R-:W-:Y:S01]  /*dfe0*/  IMAD.MOV.U32 R16, RZ, RZ, R252 ;  /* 0x000000ffff107224 */ /* 0x000fe200078e00fc */
[----:B---3--:R-:W-:Y:S02]  /*dff0*/  MOV R3, 0x181f ;  /* 0x0000181f00037802 */ /* 0x008fe40000000f00 */
[----:B------:R-:W-:Y:S02]  /*e000*/  MOV R2, 0xe020 ;  /* 0x0000e02000027802 */ /* 0x000fe40000000f00 */
[----:B--2---:R-:W-:Y:S05]  /*e010*/  CALL.REL.NOINC `($__internal_79_$__cuda_sm70_shflsync_idx_p) ;  /* 0x0000197000007944 */ /* 0x004fea0003c00000 */
        /* <DEDUP_REMOVED lines=8> */
.L_x_4688:
[----:B------:R-:W-:Y:S01]  /*e0a0*/  IMAD.MOV.U32 R2, RZ, RZ, R0 ;  /* 0x000000ffff027224 */ /* 0x000fe200078e0000 */
[----:B------:R-:W-:Y:S02]  /*e0b0*/  MOV R136, 0x2 ;  /* 0x0000000200887802 */ /* 0x000fe40000000f00 */
[----:B------:R-:W-:Y:S02]  /*e0c0*/  MOV R3, 0xe0e0 ;  /* 0x0000e0e000037802 */ /* 0x000fe40000000f00 */
[----:B------:R-:W-:Y:S05]  /*e0d0*/  CALL.REL.NOINC `($__internal_78_$__cuda_sm70_shflsync_bfly_p) ;  /* 0x0000184000007944 */ /* 0x000fea0003c00000 */
[----:B------:R-:W-:Y:S01]  /*e0e0*/  MOV R2, R136 ;  /* 0x0000008800027202 */ /* 0x000fe20000000f00 */
[----:B------:R-:W-:Y:S05]  /*e0f0*/  BRA `(.L_x_4778) ;  /* 0xffff665000007947 */ /* 0x000fea000383ffff */
.L_x_4691:
[----:B------:R-:W-:Y:S01]  /*e100*/  IMAD.MOV.U32 R31, RZ, RZ, R10 ;  /* 0x000000ffff1f7224 */ /* 0x000fe200078e000a */
[----:B------:R-:W-:Y:S01]  /*e110*/  MOV R30, RZ ;  /* 0x000000ff001e7202 */ /* 0x000fe20000000f00 */
[----:B------:R-:W-:Y:S01]  /*e120*/  IMAD.MOV.U32 R3, RZ, RZ, 0x181f ;  /* 0x0000181fff037424 */ /* 0x000fe200078e00ff */
[----:B------:R-:W-:Y:S02]  /*e130*/  MOV R2, 0xe150 ;  /* 0x0000e15000027802 */ /* 0x000fe40000000f00 */
[----:B------:R-:W-:Y:S05]  /*e140*/  CALL.REL.NOINC `($__internal_79_$__cuda_sm70_shflsync_idx_p) ;  /* 0x0000184000007944 */ /* 0x000fea0003c00000 */
[----:B------:R-:W-:Y:S01]  /*e150*/  MOV R4, R30 ;  /* 0x0000001e00047202 */ /* 0x000fe20000000f00 */
[----:B------:R-:W-:Y:S05]  /*e160*/  BRA `(.L_x_4779) ;  /* 0xffff79d000007947 */ /* 0x000fea000383ffff */
.L_x_4692:
[----:B------:R-:W-:Y:S01]  /*e170*/  IMAD.MOV.U32 R31, RZ, RZ, R12 ;  /* 0x000000ffff1f7224 */ /* 0x000fe200078e000c */
[----:B------:R-:W-:Y:S01]  /*e180*/  MOV R30, RZ ;  /* 0x000000ff001e7202 */ /* 0x000fe20000000f00 */
[----:B------:R-:W-:Y:S01]  /*e190*/  IMAD.MOV.U32 R3, RZ, RZ, 0x181f ;  /* 0x0000181fff037424 */ /* 0x000fe200078e00ff */
[----:B------:R-:W-:-:S02]  /*e1a0*/  MOV R2, 0xe1c0 ;  /* 0x0000e1c000027802 */ /* 0x000fc40000000f00 */
[----:B-12---:R-:W-:Y:S05]  /*e1b0*/  CALL.REL.NOINC `($__internal_79_$__cuda_sm70_shflsync_idx_p) ;  /* 0x000017d000007944 */ /* 0x006fea0003c00000 */
        /* <DEDUP_REMOVED lines=19> */
[----:B-1----:R-:W-:Y:S05]  /*e2f0*/  CALL.REL.NOINC `($__internal_79_$__cuda_sm70_shflsync_idx_p) ;  /* 0x0000169000007944 */ /* 0x002fea0003c00000 */
        /* <DEDUP_REMOVED lines=8> */
.L_x_4696:
[----:B------:R-:W-:Y:S01]  /*e380*/  MOV R30, RZ ;  /* 0x000000ff001e7202 */ /* 0x000fe20000000f00 */
[----:B------:R-:W-:Y:S01]  /*e390*/  IMAD.MOV.U32 R31, RZ, RZ, R12 ;  /* 0x000000ffff1f7224 */ /* 0x000fe200078e000c */
[----:B------:R-:W-:Y:S01]  /*e3a0*/  MOV R2, 0xe3d0 ;  /* 0x0000e3d000027802 */ /* 0x000fe20000000f00 */
[----:B------:R-:W-:Y:S02]  /*e3b0*/  IMAD.MOV.U32 R3, RZ, RZ, 0x181f ;  /* 0x0000181fff037424 */ /* 0x000fe400078e00ff */
[----:B-1234-:R-:W-:Y:S05]  /*e3c0*/  CALL.REL.NOINC `($__internal_79_$__cuda_sm70_shflsync_idx_p) ;  /* 0x000015c000007944 */ /* 0x01efea0003c00000 */
[----:B------:R-:W-:Y:S01]  /*e3d0*/  MOV R5, R30 ;  /* 0x0000001e00057202 */ /* 0x000fe20000000f00 */
[----:B------:R-:W-:-:S05]  /*e3e0*/  BRA `(.L_x_4781) ;  /* 0xffff7d0000007947 */ /* 0x000fca000383ffff */
.L_x_4697:
[----:B------:R-:W-:Y:S01]  /*e3f0*/  MOV R30, RZ ;  /* 0x000000ff001e7202 */ /* 0x000fe20000000f00 */
[----:B------:R-:W-:Y:S01]  /*e400*/  IMAD.MOV.U32 R31, RZ, RZ, R13 ;  /* 0x000000ffff1f7224 */ /* 0x000fe200078e000d */
[----:B------:R-:W-:Y:S01]  /*e410*/  MOV R2, 0xe440 ;  /* 0x0000e44000027802 */ /* 0x000fe20000000f00 */
[----:B------:R-:W-:Y:S02]  /*e420*/  IMAD.MOV.U32 R3, RZ, RZ, 0x181f ;  /* 0x0000181fff037424 */ /* 0x000fe400078e00ff */
[----:B-1234-:R-:W-:Y:S05]  /*e430*/  CALL.REL.NOINC `($__internal_79_$__cuda_sm70_shflsync_idx_p) ;  /* 0x0000155000007944 */ /* 0x01efea0003c00000 */
        /* <DEDUP_REMOVED lines=20> */
[----:B------:R-:W-:Y:S05]  /*e580*/  CALL.REL.NOINC `($__internal_79_$__cuda_sm70_shflsync_idx_p) ;  /* 0x0000140000007944 */ /* 0x000fea0003c00000 */
[----:B------:R-:W-:Y:S01]  /*e590*/  MOV R3, 0x181f ;  /* 0x0000181f00037802 */ /* 0x000fe20000000f00 */
[----:B------:R-:W-:Y:S01]  /*e5a0*/  IMAD.MOV.U32 R5, RZ, RZ, R30 ;  /* 0x000000ffff057224 */ /* 0x000fe200078e001e */
[----:B------:R-:W-:Y:S01]  /*e5b0*/  MOV R30, 0x1 ;  /* 0x00000001001e7802 */ /* 0x000fe20000000f00 */
[----:B------:R-:W-:Y:S01]  /*e5c0*/  IMAD.MOV.U32 R31, RZ, RZ, R13 ;  /* 0x000000ffff1f7224 */ /* 0x000fe200078e000d */
[----:B------:R-:W-:Y:S02]  /*e5d0*/  MOV R2, 0xe5f0 ;  /* 0x0000e5f000027802 */ /* 0x000fe40000000f00 */
[----:B------:R-:W-:Y:S05]  /*e5e0*/  CALL.REL.NOINC `($__internal_79_$__cuda_sm70_shflsync_idx_p) ;  /* 0x000013a000007944 */ /* 0x000fea0003c00000 */
[----:B------:R-:W-:Y:S01]  /*e5f0*/  MOV R2, R30 ;  /* 0x0000001e00027202 */ /* 0x000fe20000000f00 */
[----:B------:R-:W-:-:S05]  /*e600*/  BRA `(.L_x_4782) ;  /* 0xffff7c1000007947 */ /* 0x000fca000383ffff */
.L_x_4698:
[----:B------:R-:W-:Y:S01]  /*e610*/  MOV R136, 0x2 ;  /* 0x0000000200887802 */ /* 0x000fe20000000f00 */
[----:B------:R-:W-:Y:S01]  /*e620*/  IMAD.MOV.U32 R2, RZ, RZ, R100 ;  /* 0x000000ffff027224 */ /* 0x000fe200078e0064 */
[----:B------:R-:W-:Y:S02]  /*e630*/  MOV R3, 0xe650 ;  /* 0x0000e65000037802 */ /* 0x000fe40000000f00 */
[----:B------:R-:W-:Y:S05]  /*e640*/  CALL.REL.NOINC `($__internal_78_$__cuda_sm70_shflsync_bfly_p) ;  /* 0x000012d000007944 */ /* 0x000fea0003c00000 */
[----:B------:R-:W-:Y:S01]  /*e650*/  MOV R2, R136 ;  /* 0x0000008800027202 */ /* 0x000fe20000000f00 */
[----:B------:R-:W-:-:S05]  /*e660*/  BRA `(.L_x_4783) ;  /* 0xffff891000007947 */ /* 0x000fca000383ffff */
.L_x_4701:
[----:B------:R-:W-:Y:S01]  /*e670*/  MOV R30, RZ ;  /* 0x000000ff001e7202 */ /* 0x000fe20000000f00 */
[----:B------:R-:W-:Y:S01]  /*e680*/  IMAD.MOV.U32 R31, RZ, RZ, R5 ;  /* 0x000000ffff1f7224 */ /* 0x000fe200078e0005 */
[----:B------:R-:W-:Y:S01]  /*e690*/  MOV R2, 0xe6c0 ;  /* 0x0000e6c000027802 */ /* 0x000fe20000000f00 */
[----:B------:R-:W-:Y:S02]  /*e6a0*/  IMAD.MOV.U32 R3, RZ, RZ, 0x181f ;  /* 0x0000181fff037424 */ /* 0x000fe400078e00ff */
[----:B------:R-:W-:Y:S05]  /*e6b0*/  CALL.REL.NOINC `($__internal_79_$__cuda_sm70_shflsync_idx_p) ;  /* 0x000012d000007944 */ /* 0x000fea0003c00000 */
[----:B------:R-:W-:Y:S01]  /*e6c0*/  MOV R4, R30 ;  /* 0x0000001e00047202 */ /* 0x000fe20000000f00 */
[----:B------:R-:W-:-:S05]  /*e6d0*/  BRA `(.L_x_4784) ;  /* 0xffffa2b000007947 */ /* 0x000fca000383ffff */
.L_x_4702:
[----:B------:R-:W-:Y:S01]  /*e6e0*/  MOV R30, RZ ;  /* 0x000000ff001e7202 */ /* 0x000fe20000000f00 */
[----:B------:R-:W-:Y:S01]  /*e6f0*/  IMAD.MOV.U32 R31, RZ, RZ, R12 ;  /* 0x000000ffff1f7224 */ /* 0x000fe200078e000c */
[----:B------:R-:W-:Y:S01]  /*e700*/  MOV R2, 0xe730 ;  /* 0x0000e73000027802 */ /* 0x000fe20000000f00 */
[----:B------:R-:W-:Y:S02]  /*e710*/  IMAD.MOV.U32 R3, RZ, RZ, 0x181f ;  /* 0x0000181fff037424 */ /* 0x000fe400078e00ff */
[----:B-12---:R-:W-:Y:S05]  /*e720*/  CALL.REL.NOINC `($__internal_79_$__cuda_sm70_shflsync_idx_p) ;  /* 0x0000126000007944 */ /* 0x006fea0003c00000 */
        /* <DEDUP_REMOVED lines=20> */
[----:B--2---:R-:W-:Y:S05]  /*e870*/  CALL.REL.NOINC `($__internal_79_$__cuda_sm70_shflsync_idx_p) ;  /* 0x0000111000007944 */ /* 0x004fea0003c00000 */
        /* <DEDUP_REMOVED lines=8> */
.L_x_4704:
[----:B-1----:R-:W-:Y:S01]  /*e900*/  IMAD.MOV.U32 R2, RZ, RZ, R179 ;  /* 0x000000ffff027224 */ /* 0x002fe200078e00b3 */
[----:B------:R-:W-:-:S02]  /*e910*/  MOV R136, 0x2 ;  /* 0x0000000200887802 */ /* 0x000fc40000000f00 */
[----:B------:R-:W-:Y:S02]  /*e920*/  MOV R3, 0xe940 ;  /* 0x0000e94000037802 */ /* 0x000fe40000000f00 */
[----:B------:R-:W-:Y:S05]  /*e930*/  CALL.REL.NOINC `($__internal_78_$__cuda_sm70_shflsync_bfly_p) ;  /* 0x00000fe000007944 */ /* 0x000fea0003c00000 */
[----:B------:R-:W-:Y:S01]  /*e940*/  MOV R0, R136 ;  /* 0x0000008800007202 */ /* 0x000fe20000000f00 */
[----:B------:R-:W-:Y:S05]  /*e950*/  BRA `(.L_x_4786) ;  /* 0xffffa38000007947 */ /* 0x000fea000383ffff */
.L_x_4705:
[----:B-1----:R-:W-:Y:S01]  /*e960*/  IMAD.MOV.U32 R2, RZ, RZ, R0 ;  /* 0x000000ffff027224 */ /* 0x002fe200078e0000 */
[----:B------:R-:W-:Y:S02]  /*e970*/  MOV R136, 0x1 ;  /* 0x0000000100887802 */ /* 0x000fe40000000f00 */
[----:B------:R-:W-:Y:S02]  /*e980*/  MOV R3, 0xe9a0 ;  /* 0x0000e9a000037802 */ /* 0x000fe40000000f00 */
[----:B--2---:R-:W-:Y:S05]  /*e990*/  CALL.REL.NOINC `($__internal_78_$__cuda_sm70_shflsync_bfly_p) ;  /* 0x00000f8000007944 */ /* 0x004fea0003c00000 */
[----:B------:R-:W-:Y:S01]  /*e9a0*/  FADD.FTZ R0, R0, R136 ;  /* 0x0000008800007221 */ /* 0x000fe20000010000 */
[----:B------:R-:W-:Y:S02]  /*e9b0*/  MOV R2, R184 ;  /* 0x000000b800027202 */ /* 0x000fe40000000f00 */
[----:B------:R-:W-:Y:S02]  /*e9c0*/  MOV R136, 0x2 ;  /* 0x0000000200887802 */ /* 0x000fe40000000f00 */
[----:B------:R-:W-:Y:S02]  /*e9d0*/  MOV R3, 0xe9f0 ;  /* 0x0000e9f000037802 */ /* 0x000fe40000000f00 */
[----:B------:R-:W-:Y:S05]  /*e9e0*/  CALL.REL.NOINC `($__internal_78_$__cuda_sm70_shflsync_bfly_p) ;  /* 0x00000f3000007944 */ /* 0x000fea0003c00000 */
[----:B------:R-:W-:Y:S01]  /*e9f0*/  FADD.FTZ R4, R184, R136 ;  /* 0x00000088b8047221 */ /* 0x000fe20000010000 */
[----:B------:R-:W-:-:S02]  /*ea00*/  MOV R136, 0x1 ;  /* 0x0000000100887802 */ /* 0x000fc40000000f00 */
[----:B------:R-:W-:Y:S02]  /*ea10*/  MOV R3, 0xea40 ;  /* 0x0000ea4000037802 */ /* 0x000fe40000000f00 */
[----:B------:R-:W-:Y:S02]  /*ea20*/  MOV R2, R4 ;  /* 0x0000000400027202 */ /* 0x000fe40000000f00 */
[----:B------:R-:W-:Y:S05]  /*ea30*/  CALL.REL.NOINC `($__internal_78_$__cuda_sm70_shflsync_bfly_p) ;  /* 0x00000ee000007944 */ /* 0x000fea0003c00000 */
[----:B------:R-:W-:Y:S01]  /*ea40*/  MOV R3, R136 ;  /* 0x0000008800037202 */ /* 0x000fe20000000f00 */
[----:B------:R-:W-:Y:S05]  /*ea50*/  BRA `(.L_x_4787) ;  /* 0xffffa2f000007947 */ /* 0x000fea000383ffff */
.L_x_4712:
[----:B--234-:R-:W-:Y:S01]  /*ea60*/  IMAD.MOV.U32 R31, RZ, RZ, R5 ;  /* 0x000000ffff1f7224 */ /* 0x01cfe200078e0005 */
[----:B------:R-:W-:Y:S01]  /*ea70*/  MOV R30, RZ ;  /* 0x000000ff001e7202 */ /* 0x000fe20000000f00 */
[----:B------:R-:W-:Y:S01]  /*ea80*/  IMAD.MOV.U32 R3, RZ, RZ, 0x181f ;  /* 0x0000181fff037424 */ /* 0x000fe200078e00ff */
[----:B------:R-:W-:Y:S02]  /*ea90*/  MOV R2, 0xeab0 ;  /* 0x0000eab000027802 */ /* 0x000fe40000000f00 */
[----:B-1----:R-:W-:Y:S05]  /*eaa0*/  CALL.REL.NOINC `($__internal_79_$__cuda_sm70_shflsync_idx_p) ;  /* 0x00000ee000007944 */ /* 0x002fea0003c00000 */
[----:B------:R-:W-:Y:S01]  /*eab0*/  MOV R4, R30 ;  /* 0x0000001e00047202 */ /* 0x000fe20000000f00 */
[----:B------:R-:W-:Y:S05]  /*eac0*/  BRA `(.L_x_4788) ;  /* 0xffffb9a000007947 */ /* 0x000fea000383ffff */
.L_x_4713:
[----:B------:R-:W-:Y:S01]  /*ead0*/  IMAD.MOV.U32 R31, RZ, RZ, R11 ;  /* 0x000000ffff1f7224 */ /* 0x000fe200078e000b */
[----:B------:R-:W-:Y:S01]  /*eae0*/  MOV R30, RZ ;  /* 0x000000ff001e7202 */ /* 0x000fe20000000f00 */
[----:B------:R-:W-:Y:S01]  /*eaf0*/  IMAD.MOV.U32 R3, RZ, RZ, 0x181f ;  /* 0x0000181fff037424 */ /* 0x000fe200078e00ff */
[----:B------:R-:W-:-:S02]  /*eb00*/  MOV R2, 0xeb20 ;  /* 0x0000eb2000027802 */ /* 0x000fc40000000f00 */
[----:B-123--:R-:W-:Y:S05]  /*eb10*/  CALL.REL.NOINC `($__internal_79_$__cuda_sm70_shflsync_idx_p) ;  /* 0x00000e7000007944 */ /* 0x00efea0003c00000 */
[----:B------:R-:W-:Y:S01]  /*eb20*/  MOV R0, R30 ;  /* 0x0000001e00007202 */ /* 0x000fe20000000f00 */
[----:B------:R-:W-:Y:S05]  /*eb30*/  BRA `(.L_x_4789) ;  /* 0xffffb95000007947 */ /* 0x000fea000383ffff */
.L_x_4716:
[----:B------:R-:W-:Y:S01]  /*eb40*/  IMAD.MOV.U32 R31, RZ, RZ, R5 ;  /* 0x000000ffff1f7224 */ /* 0x000fe200078e0005 */
[----:B------:R-:W-:Y:S01]  /*eb50*/  MOV R30, 0x1 ;  /* 0x00000001001e7802 */ /* 0x000fe20000000f00 */
[----:B--2---:R-:W-:Y:S01]  /*eb60*/  IMAD.MOV.U32 R3, RZ, RZ, 0x181f ;  /* 0x0000181fff037424 */ /* 0x004fe200078e00ff */
[----:B------:R-:W-:-:S02]  /*eb70*/  MOV R2, 0xeb90 ;  /* 0x0000eb9000027802 */ /* 0x000fc40000000f00 */
[----:B-1-34-:R-:W-:Y:S05]  /*eb80*/  CALL.REL.NOINC `($__internal_79_$__cuda_sm70_shflsync_idx_p) ;  /* 0x00000e0000007944 */ /* 0x01afea0003c00000 */
        /* <DEDUP_REMOVED lines=8> */
.L_x_4719:
[----:B------:R-:W-:Y:S01]  /*ec10*/  IMAD.MOV.U32 R31, RZ, RZ, R5 ;  /* 0x000000ffff1f7224 */ /* 0x000fe200078e0005 */
[----:B------:R-:W-:Y:S01]  /*ec20*/  MOV R30, 0x2 ;  /* 0x00000002001e7802 */ /* 0x000fe20000000f00 */
[----:B--2---:R-:W-:Y:S01]  /*ec30*/  IMAD.MOV.U32 R3, RZ, RZ, 0x181f ;  /* 0x0000181fff037424 */ /* 0x004fe200078e00ff */
[----:B------:R-:W-:Y:S02]  /*ec40*/  MOV R2, 0xec60 ;  /* 0x0000ec6000027802 */ /* 0x000fe40000000f00 */
[----:B-1-34-:R-:W-:Y:S05]  /*ec50*/  CALL.REL.NOINC `($__internal_79_$__cuda_sm70_shflsync_idx_p) ;  /* 0x00000d3000007944 */ /* 0x01afea0003c00000 */
[----:B------:R-:W-:Y:S01]  /*ec60*/  MOV R4, R30 ;  /* 0x0000001e00047202 */ /* 0x000fe20000000f00 */
[----:B------:R-:W-:Y:S05]  /*ec70*/  BRA `(.L_x_4791) ;  /* 0xffffbae000007947 */ /* 0x000fea000383ffff */
.L_x_4720:
[----:B------:R-:W-:Y:S01]  /*ec80*/  IMAD.MOV.U32 R31, RZ, RZ, R11 ;  /* 0x000000ffff1f7224 */ /* 0x000fe200078e000b */
[----:B------:R-:W-:Y:S01]  /*ec90*/  MOV R30, 0x2 ;  /* 0x00000002001e7802 */ /* 0x000fe20000000f00 */
[----:B--2---:R-:W-:Y:S01]  /*eca0*/  IMAD.MOV.U32 R3, RZ, RZ, 0x181f ;  /* 0x0000181fff037424 */ /* 0x004fe200078e00ff */
[----:B------:R-:W-:Y:S02]  /*ecb0*/  MOV R2, 0xecd0 ;  /* 0x0000ecd000027802 */ /* 0x000fe40000000f00 */
[----:B-1-34-:R-:W-:Y:S05]  /*ecc0*/  CALL.REL.NOINC `($__internal_79_$__cuda_sm70_shflsync_idx_p) ;  /* 0x00000cc000007944 */ /* 0x01afea0003c00000 */
[----:B------:R-:W-:Y:S01]  /*ecd0*/  MOV R0, R30 ;  /* 0x0000001e00007202 */ /* 0x000fe20000000f00 */
[----:B------:R-:W-:Y:S05]  /*ece0*/  BRA `(.L_x_4792) ;  /* 0xffffba9000007947 */ /* 0x000fea000383ffff */
.L_x_4723:
[----:B------:R-:W-:Y:S01]  /*ecf0*/  IMAD.MOV.U32 R31, RZ, RZ, R5 ;  /* 0x000000ffff1f7224 */ /* 0x000fe200078e0005 */
[----:B------:R-:W-:Y:S01]  /*ed00*/  MOV R30, 0x3 ;  /* 0x00000003001e7802 */ /* 0x000fe20000000f00 */
[----:B---3--:R-:W-:Y:S01]  /*ed10*/  IMAD.MOV.U32 R3, RZ, RZ, 0x181f ;  /* 0x0000181fff037424 */ /* 0x008fe200078e00ff */
        /* <DEDUP_REMOVED lines=10> */
.L_x_4725:
[----:B------:R-:W-:Y:S01]  /*edc0*/  IMAD.MOV.U32 R31, RZ, RZ, R5 ;  /* 0x000000ffff1f7224 */ /* 0x000fe200078e0005 */
[----:B------:R-:W-:Y:S01]  /*edd0*/  MOV R30, RZ ;  /* 0x000000ff001e7202 */ /* 0x000fe20000000f00 */
[----:B------:R-:W-:Y:S01]  /*ede0*/  IMAD.MOV.U32 R3, RZ, RZ, 0x1c1f ;  /* 0x00001c1fff037424 */ /* 0x000fe200078e00ff */
[----:B------:R-:W-:Y:S02]  /*edf0*/  MOV R2, 0xee10 ;  /* 0x0000ee1000027802 */ /* 0x000fe40000000f00 */
[----:B------:R-:W-:Y:S05]  /*ee00*/  CALL.REL.NOINC `($__internal_79_$__cuda_sm70_shflsync_idx_p) ;  /* 0x00000b8000007944 */ /* 0x000fea0003c00000 */
[----:B------:R-:W-:Y:S01]  /*ee10*/  MOV R4, R30 ;  /* 0x0000001e00047202 */ /* 0x000fe20000000f00 */
[----:B------:R-:W-:Y:S05]  /*ee20*/  BRA `(.L_x_4794) ;  /* 0xffffbe0000007947 */ /* 0x000fea000383ffff */
.L_x_4726:
[----:B------:R-:W-:Y:S01]  /*ee30*/  IMAD.MOV.U32 R31, RZ, RZ, R12 ;  /* 0x000000ffff1f7224 */ /* 0x000fe200078e000c */
[----:B------:R-:W-:Y:S01]  /*ee40*/  MOV R30, RZ ;  /* 0x000000ff001e7202 */ /* 0x000fe20000000f00 */
[----:B------:R-:W-:Y:S01]  /*ee50*/  IMAD.MOV.U32 R3, RZ, RZ, 0x1c1f ;  /* 0x00001c1fff037424 */ /* 0x000fe200078e00ff */
[----:B------:R-:W-:Y:S02]  /*ee60*/  MOV R2, 0xee80 ;  /* 0x0000ee8000027802 */ /* 0x000fe40000000f00 */
[----:B-12---:R-:W-:Y:S05]  /*ee70*/  CALL.REL.NOINC `($__internal_79_$__cuda_sm70_shflsync_idx_p) ;  /* 0x00000b1000007944 */ /* 0x006fea0003c00000 */
[----:B------:R-:W-:Y:S01]  /*ee80*/  MOV R0, R30 ;  /* 0x0000001e00007202 */ /* 0x000fe20000000f00 */
[----:B------:R-:W-:Y:S05]  /*ee90*/  BRA `(.L_x_4795) ;  /* 0xffffbdb000007947 */ /* 0x000fea000383ffff */
.L_x_4729:
[----:B------:R-:W-:Y:S01]  /*eea0*/  IMAD.MOV.U32 R31, RZ, RZ, R5 ;  /* 0x000000ffff1f7224 */ /* 0x000fe200078e0005 */
[----:B------:R-:W-:Y:S01]  /*eeb0*/  MOV R30, 0x1 ;  /* 0x00000001001e7802 */ /* 0x000fe20000000f00 */
[----:B----4-:R-:W-:Y:S01]  /*eec0*/  IMAD.MOV.U32 R3, RZ, RZ, 0x1c1f ;  /* 0x00001c1fff037424 */ /* 0x010fe200078e00ff */
[----:B------:R-:W-:-:S02]  /*eed0*/  MOV R2, 0xeef0 ;  /* 0x0000eef000027802 */ /* 0x000fc40000000f00 */
[----:B-123--:R-:W-:Y:S05]  /*eee0*/  CALL.REL.NOINC `($__internal_79_$__cuda_sm70_shflsync_idx_p) ;  /* 0x00000aa000007944 */ /* 0x00efea0003c00000 */
        /* <DEDUP_REMOVED lines=8> */
.L_x_4733:
[----:B------:R-:W-:Y:S01]  /*ef70*/  IMAD.MOV.U32 R31, RZ, RZ, R5 ;  /* 0x000000ffff1f7224 */ /* 0x000fe200078e0005 */
[----:B------:R-:W-:Y:S01]  /*ef80*/  MOV R30, RZ ;  /* 0x000000ff001e7202 */ /* 0x000fe20000000f00 */
[----:B------:R-:W-:Y:S01]  /*ef90*/  IMAD.MOV.U32 R3, RZ, RZ, 0x181f ;  /* 0x0000181fff037424 */ /* 0x000fe200078e00ff */
[----:B------:R-:W-:Y:S02]  /*efa0*/  MOV R2, 0xefc0 ;  /* 0x0000efc000027802 */ /* 0x000fe40000000f00 */
[----:B--2---:R-:W-:Y:S05]  /*efb0*/  CALL.REL.NOINC `($__internal_79_$__cuda_sm70_shflsync_idx_p) ;  /* 0x000009d000007944 */ /* 0x004fea0003c00000 */
[----:B------:R-:W-:Y:S01]  /*efc0*/  MOV R4, R30 ;  /* 0x0000001e00047202 */ /* 0x000fe20000000f00 */
[----:B------:R-:W-:Y:S05]  /*efd0*/  BRA `(.L_x_4797) ;  /* 0xffffd39000007947 */ /* 0x000fea000383ffff */
.L_x_4734:
[----:B------:R-:W-:Y:S01]  /*efe0*/  IMAD.MOV.U32 R31, RZ, RZ, R12 ;  /* 0x000000ffff1f7224 */ /* 0x000fe200078e000c */
[----:B------:R-:W-:Y:S01]  /*eff0*/  MOV R30, RZ ;  /* 0x000000ff001e7202 */ /* 0x000fe20000000f00 */
[----:B------:R-:W-:Y:S01]  /*f000*/  IMAD.MOV.U32 R3, RZ, RZ, 0x181f ;  /* 0x0000181fff037424 */ /* 0x000fe200078e00ff */
[----:B------:R-:W-:Y:S02]  /*f010*/  MOV R2, 0xf030 ;  /* 0x0000f03000027802 */ /* 0x000fe40000000f00 */
[----:B-123--:R-:W-:Y:S05]  /*f020*/  CALL.REL.NOINC `($__internal_79_$__cuda_sm70_shflsync_idx_p) ;  /* 0x0000096000007944 */ /* 0x00efea0003c00000 */
[----:B------:R-:W-:Y:S01]  /*f030*/  MOV R0, R30 ;  /* 0x0000001e00007202 */ /* 0x000fe20000000f00 */
[----:B------:R-:W-:Y:S05]  /*f040*/  BRA `(.L_x_4798) ;  /* 0xffffd34000007947 */ /* 0x000fea000383ffff */
.L_x_4737:
[----:B------:R-:W-:Y:S01]  /*f050*/  IMAD.MOV.U32 R31, RZ, RZ, R5 ;  /* 0x000000ffff1f7224 */ /* 0x000fe200078e0005 */
[----:B------:R-:W-:Y:S01]  /*f060*/  MOV R30, 0x1 ;  /* 0x00000001001e7802 */ /* 0x000fe20000000f00 */
[----:B-1----:R-:W-:Y:S01]  /*f070*/  IMAD.MOV.U32 R3, RZ, RZ, 0x181f ;  /* 0x0000181fff037424 */ /* 0x002fe200078e00ff */
[----:B------:R-:W-:-:S02]  /*f080*/  MOV R2, 0xf0a0 ;  /* 0x0000f0a000027802 */ /* 0x000fc40000000f00 */
[----:B--234-:R-:W-:Y:S05]  /*f090*/  CALL.REL.NOINC `($__internal_79_$__cuda_sm70_shflsync_idx_p) ;  /* 0x000008f000007944 */ /* 0x01cfea0003c00000 */
        /* <DEDUP_REMOVED lines=8> */
.L_x_4740:
[----:B------:R-:W-:Y:S01]  /*f120*/  IMAD.MOV.U32 R31, RZ, RZ, R5 ;  /* 0x000000ffff1f7224 */ /* 0x000fe200078e0005 */
[----:B------:R-:W-:Y:S01]  /*f130*/  MOV R30, 0x2 ;  /* 0x00000002001e7802 */ /* 0x000fe20000000f00 */
[----:B-1----:R-:W-:Y:S01]  /*f140*/  IMAD.MOV.U32 R3, RZ, RZ, 0x181f ;  /* 0x0000181fff037424 */ /* 0x002fe200078e00ff */
[----:B------:R-:W-:Y:S02]  /*f150*/  MOV R2, 0xf170 ;  /* 0x0000f17000027802 */ /* 0x000fe40000000f00 */
[----:B--234-:R-:W-:Y:S05]  /*f160*/  CALL.REL.NOINC `($__internal_79_$__cuda_sm70_shflsync_idx_p) ;  /* 0x0000082000007944 */ /* 0x01cfea0003c00000 */
[----:B------:R-:W-:Y:S01]  /*f170*/  MOV R4, R30 ;  /* 0x0000001e00047202 */ /* 0x000fe20000000f00 */
[----:B------:R-:W-:Y:S05]  /*f180*/  BRA `(.L_x_4800) ;  /* 0xffffd4e000007947 */ /* 0x000fea000383ffff */
.L_x_4741:
[----:B------:R-:W-:Y:S01]  /*f190*/  IMAD.MOV.U32 R31, RZ, RZ, R12 ;  /* 0x000000ffff1f7224 */ /* 0x000fe200078e000c */
[----:B------:R-:W-:Y:S01]  /*f1a0*/  MOV R30, 0x2 ;  /* 0x00000002001e7802 */ /* 0x000fe20000000f00 */
[----:B-1----:R-:W-:Y:S01]  /*f1b0*/  IMAD.MOV.U32 R3, RZ, RZ, 0x181f ;  /* 0x0000181fff037424 */ /* 0x002fe200078e00ff */
[----:B------:R-:W-:Y:S02]  /*f1c0*/  MOV R2, 0xf1e0 ;  /* 0x0000f1e000027802 */ /* 0x000fe40000000f00 */
[----:B--234-:R-:W-:Y:S05]  /*f1d0*/  CALL.REL.NOINC `($__internal_79_$__cuda_sm70_shflsync_idx_p) ;  /* 0x000007b000007944 */ /* 0x01cfea0003c00000 */
[----:B------:R-:W-:Y:S01]  /*f1e0*/  MOV R0, R30 ;  /* 0x0000001e00007202 */ /* 0x000fe20000000f00 */
[----:B------:R-:W-:Y:S05]  /*f1f0*/  BRA `(.L_x_4801) ;  /* 0xffffd49000007947 */ /* 0x000fea000383ffff */
.L_x_4744:
        /* <DEDUP_REMOVED lines=13> */
.L_x_4746:
[----:B------:R-:W-:Y:S01]  /*f2d0*/  IMAD.MOV.U32 R31, RZ, RZ, R82 ;  /* 0x000000ffff1f7224 */ /* 0x000fe200078e0052 */
[----:B------:R-:W-:Y:S01]  /*f2e0*/  MOV R30, RZ ;  /* 0x000000ff001e7202 */ /* 0x000fe20000000f00 */
[----:B------:R-:W-:Y:S01]  /*f2f0*/  IMAD.MOV.U32 R3, RZ, RZ, 0x1f ;  /* 0x0000001fff037424 */ /* 0x000fe200078e00ff */
[----:B------:R-:W-:Y:S02]  /*f300*/  MOV R2, 0xf320 ;  /* 0x0000f32000027802 */ /* 0x000fe40000000f00 */
[----:B-1-3--:R-:W-:Y:S05]  /*f310*/  CALL.REL.NOINC `($__internal_79_$__cuda_sm70_shflsync_idx_p) ;  /* 0x0000067000007944 */ /* 0x00afea0003c00000 */
[----:B------:R-:W-:Y:S01]  /*f320*/  MOV R9, R30 ;  /* 0x0000001e00097202 */ /* 0x000fe20000000f00 */
[----:B------:R-:W-:Y:S05]  /*f330*/  BRA `(.L_x_4803) ;  /* 0xffffd6b000007947 */ /* 0x000fea000383ffff */
.L_x_4747:
[----:B------:R-:W-:Y:S01]  /*f340*/  IMAD.MOV.U32 R31, RZ, RZ, R82 ;  /* 0x000000ffff1f7224 */ /* 0x000fe200078e0052 */
[----:B------:R-:W-:Y:S01]  /*f350*/  MOV R30, 0x1 ;  /* 0x00000001001e7802 */ /* 0x000fe20000000f00 */
[----:B------:R-:W-:Y:S01]  /*f360*/  IMAD.MOV.U32 R3, RZ, RZ, 0x1f ;  /* 0x0000001fff037424 */ /* 0x000fe200078e00ff */
[----:B------:R-:W-:Y:S02]  /*f370*/  MOV R2, 0xf390 ;  /* 0x0000f39000027802 */ /* 0x000fe40000000f00 */
[----:B-1234-:R-:W-:Y:S05]  /*f380*/  CALL.REL.NOINC `($__internal_79_$__cuda_sm70_shflsync_idx_p) ;  /* 0x0000060000007944 */ /* 0x01efea0003c00000 */
[----:B------:R-:W-:Y:S01]  /*f390*/  MOV R8, R30 ;  /* 0x0000001e00087202 */ /* 0x000fe20000000f00 */
[----:B------:R-:W-:Y:S05]  /*f3a0*/  BRA `(.L_x_4804) ;  /* 0xffffd66000007947 */ /* 0x000fea000383ffff */
.L_x_4748:
[----:B------:R-:W-:Y:S02]  /*f3b0*/  MOV R2, 0x1 ;  /* 0x0000000100027802 */ /* 0x000fe40000000f00 */
[----:B------:R-:W-:-:S02]  /*f3c0*/  MOV R3, 0xf3e0 ;  /* 0x0000f3e000037802 */ /* 0x000fc40000000f00 */
[----:B--2-4-:R-:W-:Y:S05]  /*f3d0*/  CALL.REL.NOINC `($__internal_80_$__cuda_sm70_shflsync_up_p) ;  /* 0x0000060000007944 */ /* 0x014fea0003c00000 */
[----:B------:R-:W-:Y:S05]  /*f3e0*/  BRA `(.L_x_4805) ;  /* 0xffffd74000007947 */ /* 0x000fea000383ffff */
.L_x_4749:
[----:B------:R-:W-:Y:S02]  /*f3f0*/  MOV R2, 0x2 ;  /* 0x0000000200027802 */ /* 0x000fe40000000f00 */
[----:B------:R-:W-:-:S02]  /*f400*/  MOV R3, 0xf420 ;  /* 0x0000f42000037802 */ /* 0x000fc40000000f00 */
[----:B--2-4-:R-:W-:Y:S05]  /*f410*/  CALL.REL.NOINC `($__internal_80_$__cuda_sm70_shflsync_up_p) ;  /* 0x000005c000007944 */ /* 0x014fea0003c00000 */
        /* <DEDUP_REMOVED lines=24> */
.L_x_4753:
[----:B------:R-:W-:Y:S02]  /*f5a0*/  MOV R2, 0x1 ;  /* 0x0000000100027802 */ /* 0x000fe40000000f00 */
[----:B------:R-:W-:Y:S02]  /*f5b0*/  MOV R3, 0xf5d0 ;  /* 0x0000f5d000037802 */ /* 0x000fe40000000f00 */
[----:B--2---:R-:W-:Y:S05]  /*f5c0*/  CALL.REL.NOINC `($__internal_80_$__cuda_sm70_shflsync_up_p) ;  /* 0x0000041000007944 */ /* 0x004fea0003c00000 */
[----:B------:R-:W-:Y:S01]  /*f5d0*/  MOV R2, R4 ;  /* 0x0000000400027202 */ /* 0x000fe20000000f00 */
[----:B------:R-:W-:Y:S05]  /*f5e0*/  BRA `(.L_x_4807) ;  /* 0xffffd79000007947 */ /* 0x000fea000383ffff */
.L_x_4754:
        /* <DEDUP_REMOVED lines=27> */
.L_x_4756:
[----:B------:R-:W-:Y:S02]  /*f7a0*/  SEL R0, RZ, 0x1, P0 ;  /* 0x00000001ff007807 */ /* 0x000fe40000000000 */
[----:B------:R-:W-:Y:S02]  /*f7b0*/  MOV R2, 0xf7d0 ;  /* 0x0000f7d000027802 */ /* 0x000fe40000000f00 */
[----:B-12---:R-:W-:Y:S05]  /*f7c0*/  CALL.REL.NOINC `($__internal_81_$__cuda_sm70_votesync_ballot) ;  /* 0x0000028000007944 */ /* 0x006fea0003c00000 */
[----:B------:R-:W-:Y:S05]  /*f7d0*/  BRA `(.L_x_4809) ;  /* 0xffffd73000007947 */ /* 0x000fea000383ffff */
.L_x_4757:
[----:B------:R-:W-:Y:S01]  /*f7e0*/  IMAD.MOV.U32 R31, RZ, RZ, R6 ;  /* 0x000000ffff1f7224 */ /* 0x000fe200078e0006 */
[----:B----4-:R-:W-:Y:S01]  /*f7f0*/  MOV R30, R11 ;  /* 0x0000000b001e7202 */ /* 0x010fe20000000f00 */
[----:B------:R-:W-:Y:S01]  /*f800*/  IMAD.MOV.U32 R3, RZ, RZ, 0x1f ;  /* 0x0000001fff037424 */ /* 0x000fe200078e00ff */
[----:B------:R-:W-:Y:S02]  /*f810*/  MOV R2, 0xf830 ;  /* 0x0000f83000027802 */ /* 0x000fe40000000f00 */
[----:B-123--:R-:W-:Y:S05]  /*f820*/  CALL.REL.NOINC `($__internal_79_$__cuda_sm70_shflsync_idx_p) ;  /* 0x0000016000007944 */ /* 0x00efea0003c00000 */
[----:B------:R-:W-:Y:S01]  /*f830*/  IMAD.MOV.U32 R6, RZ, RZ, R30 ;  /* 0x000000ffff067224 */ /* 0x000fe200078e001e */
[----:B------:R-:W-:Y:S01]  /*f840*/  MOV R30, R11 ;  /* 0x0000000b001e7202 */ /* 0x000fe20000000f00 */
[----:B------:R-:W-:Y:S01]  /*f850*/  IMAD.MOV.U32 R31, RZ, RZ, R7 ;  /* 0x000000ffff1f7224 */ /* 0x000fe200078e0007 */
[----:B------:R-:W-:Y:S02]  /*f860*/  MOV R3, 0x1f ;  /* 0x0000001f00037802 */ /* 0x000fe40000000f00 */
[----:B------:R-:W-:-:S02]  /*f870*/  MOV R2, 0xf890 ;  /* 0x0000f89000027802 */ /* 0x000fc40000000f00 */
[----:B------:R-:W-:Y:S05]  /*f880*/  CALL.REL.NOINC `($__internal_79_$__cuda_sm70_shflsync_idx_p) ;  /* 0x0000010000007944 */ /* 0x000fea0003c00000 */
[----:B------:R-:W-:Y:S01]  /*f890*/  MOV R7, R30 ;  /* 0x0000001e00077202 */ /* 0x000fe20000000f00 */
[----:B------:R-:W-:Y:S05]  /*f8a0*/  BRA `(.L_x_4810) ;  /* 0xffffd6a000007947 */ /* 0x000fea000383ffff */
.L_x_4760:
[----:B------:R-:W-:Y:S01]  /*f8b0*/  IMAD.MOV.U32 R31, RZ, RZ, R4 ;  /* 0x000000ffff1f7224 */ /* 0x000fe200078e0004 */
[----:B------:R-:W-:Y:S01]  /*f8c0*/  MOV R30, R0 ;  /* 0x00000000001e7202 */ /* 0x000fe20000000f00 */
[----:B------:R-:W-:Y:S01]  /*f8d0*/  IMAD.MOV.U32 R3, RZ, RZ, 0x1f ;  /* 0x0000001fff037424 */ /* 0x000fe200078e00ff */
[----:B------:R-:W-:-:S02]  /*f8e0*/  MOV R2, 0xf900 ;  /* 0x0000f90000027802 */ /* 0x000fc40000000f00 */
[----:B-12-4-:R-:W-:Y:S05]  /*f8f0*/  CALL.REL.NOINC `($__internal_79_$__cuda_sm70_shflsync_idx_p) ;  /* 0x0000009000007944 */ /* 0x016fea0003c00000 */
[----:B------:R-:W-:Y:S01]  /*f900*/  MOV R10, R30 ;  /* 0x0000001e000a7202 */ /* 0x000fe20000000f00 */
[----:B------:R-:W-:Y:S05]  /*f910*/  BRA `(.L_x_4759) ;  /* 0xffffd69000007947 */ /* 0x000fea000383ffff */
        .weak           $__internal_78_$__cuda_sm70_shflsync_bfly_p
        .type           $__internal_78_$__cuda_sm70_shflsync_bfly_p,@function
        .size           $__internal_78_$__cuda_sm70_shflsync_bfly_p,($__internal_79_$__cuda_sm70_shflsync_idx_p - $__internal_78_$__cuda_sm70_shflsync_bfly_p)
$__internal_78_$__cuda_sm70_shflsync_bfly_p:
[----:B------:R-:W-:Y:S02]  /*f920*/  IMAD.MOV.U32 R138, RZ, RZ, -0x1 ;  /* 0xffffffffff8a7424 */ /* 0x000fe400078e00ff */
[----:B------:R-:W-:-:S02]  /*f930*/  IMAD.MOV.U32 R137, RZ, RZ, 0x1f ;  /* 0x0000001fff897424 */ /* 0x000fc400078e00ff */
[----:B------:R-:W-:Y:S04]  /*f940*/  WARPSYNC R138 ;  /* 0x0000008a00007348 */ /* 0x000fe80003800000 */
[----:B------:R1:W2:Y:S02]  /*f950*/  SHFL.BFLY PT, R136, R2, R136, R137 ;  /* 0x0c00008802887389 */ /* 0x0002a400000e0089 */
[----:B-1----:R-:W-:Y:S02]  /*f960*/  MOV R2, R3 ;  /* 0x0000000300027202 */ /* 0x002fe40000000f00 */
[----:B------:R-:W-:-:S04]  /*f970*/  MOV R3, 0x0 ;  /* 0x0000000000037802 */ /* 0x000fc80000000f00 */
[----:B--2---:R-:W-:Y:S05]  /*f980*/  RET.REL.NODEC R2 `(_ZN7cutlass13device_kernelIN5flash19enable_sm80_to_sm89INS1_16FlashAttnFwdSm80INS1_25CollectiveMainloopFwdSm80ILi8ELi2ELb0EN4cute5tupleIJNS5_1CILi128EEENS7_ILi64EEENS7_ILi192EEEEEELi192ENS_10bfloat16_tEfNS_4arch4Sm80ELb0ELb0ELb0ELb1ELb1ELb0ELb1ELb1EEENS1_21CollectiveEpilogueFwdINS6_IJS8_SA_S9_EEENS6_IJNS7_ILi1EEESI_SI_EEESC_SE_Li256ELb1ELb1ELb1ELb0EEENS1_36VarlenDynamicPersistentTileSchedulerILi128ELi64ELi256ELi256ELb1ELb1ELb0ELb0ELb1ELb1EEEEEEEEEvNT_6ParamsE) ;  /* 0xffff067002007950 */ /* 0x004fea0003c3ffff */
        .weak           $__internal_79_$__cuda_sm70_shflsync_idx_p
        .type           $__internal_79_$__cuda_sm70_shflsync_idx_p,@function
        .size           $__internal_79_$__cuda_sm70_shflsync_idx_p,($__internal_80_$__cuda_sm70_shflsync_up_p - $__internal_79_$__cuda_sm70_shflsync_idx_p)
$__internal_79_$__cuda_sm70_shflsync_idx_p:
[----:B------:R-:W-:-:S04]  /*f990*/  MOV R178, 0xffffffff ;  /* 0xffffffff00b27802 */ /* 0x000fc80000000f00 */
[----:B------:R-:W-:Y:S04]  /*f9a0*/  WARPSYNC R178 ;  /* 0x000000b200007348 */ /* 0x000fe80003800000 */
[----:B------:R1:W2:Y:S02]  /*f9b0*/  SHFL.IDX PT, R30, R31, R30, R3 ;  /* 0x0000001e1f1e7389 */ /* 0x0002a400000e0003 */
[----:B-1----:R-:W-:-:S04]  /*f9c0*/  MOV R3, 0x0 ;  /* 0x0000000000037802 */ /* 0x002fc80000000f00 */
[----:B--2---:R-:W-:Y:S05]  /*f9d0*/  RET.REL.NODEC R2 `(_ZN7cutlass13device_kernelIN5flash19enable_sm80_to_sm89INS1_16FlashAttnFwdSm80INS1_25CollectiveMainloopFwdSm80ILi8ELi2ELb0EN4cute5tupleIJNS5_1CILi128EEENS7_ILi64EEENS7_ILi192EEEEEELi192ENS_10bfloat16_tEfNS_4arch4Sm80ELb0ELb0ELb0ELb1ELb1ELb0ELb1ELb1EEENS1_21CollectiveEpilogueFwdINS6_IJS8_SA_S9_EEENS6_IJNS7_ILi1EEESI_SI_EEESC_SE_Li256ELb1ELb1ELb1ELb0EEENS1_36VarlenDynamicPersistentTileSchedulerILi128ELi64ELi256ELi256ELb1ELb1ELb0ELb0ELb1ELb1EEEEEEEEEvNT_6ParamsE) ;  /* 0xffff062002007950 */ /* 0x004fea0003c3ffff */
        .weak           $__internal_80_$__cuda_sm70_shflsync_up_p
        .type           $__internal_80_$__cuda_sm70_shflsync_up_p,@function
        .size           $__internal_80_$__cuda_sm70_shflsync_up_p,($__internal_81_$__cuda_sm70_votesync_ballot - $__internal_80_$__cuda_sm70_shflsync_up_p)
$__internal_80_$__cuda_sm70_shflsync_up_p:
[----:B------:R-:W-:Y:S02]  /*f9e0*/  IMAD.MOV.U32 R4, RZ, RZ, RZ ;  /* 0x000000ffff047224 */ /* 0x000fe400078e00ff */
[----:B------:R-:W-:-:S04]  /*f9f0*/  IMAD.MOV.U32 R11, RZ, RZ, -0x1 ;  /* 0xffffffffff0b7424 */ /* 0x000fc800078e00ff */
[----:B------:R-:W-:Y:S04]  /*fa00*/  WARPSYNC R11 ;  /* 0x0000000b00007348 */ /* 0x000fe80003800000 */
[----:B------:R1:W2:Y:S02]  /*fa10*/  SHFL.UP PT, R4, R0, R2, R4 ;  /* 0x0400000200047389 */ /* 0x0002a400000e0004 */
[----:B-1----:R-:W-:Y:S02]  /*fa20*/  MOV R2, R3 ;  /* 0x0000000300027202 */ /* 0x002fe40000000f00 */
[----:B------:R-:W-:-:S04]  /*fa30*/  MOV R3, 0x0 ;  /* 0x0000000000037802 */ /* 0x000fc80000000f00 */
[----:B--2---:R-:W-:Y:S05]  /*fa40*/  RET.REL.NODEC R2 `(_ZN7cutlass13device_kernelIN5flash19enable_sm80_to_sm89INS1_16FlashAttnFwdSm80INS1_25CollectiveMainloopFwdSm80ILi8ELi2ELb0EN4cute5tupleIJNS5_1CILi128EEENS7_ILi64EEENS7_ILi192EEEEEELi192ENS_10bfloat16_tEfNS_4arch4Sm80ELb0ELb0ELb0ELb1ELb1ELb0ELb1ELb1EEENS1_21CollectiveEpilogueFwdINS6_IJS8_SA_S9_EEENS6_IJNS7_ILi1EEESI_SI_EEESC_SE_Li256ELb1ELb1ELb1ELb0EEENS1_36VarlenDynamicPersistentTileSchedulerILi128ELi64ELi256ELi256ELb1ELb1ELb0ELb0ELb1ELb1EEEEEEEEEvNT_6ParamsE) ;  /* 0xffff05b002007950 */ /* 0x004fea0003c3ffff */
        .weak           $__internal_81_$__cuda_sm70_votesync_ballot
        .type           $__internal_81_$__cuda_sm70_votesync_ballot,@function
        .size           $__internal_81_$__cuda_sm70_votesync_ballot,(.L_x_6319 - $__internal_81_$__cuda_sm70_votesync_ballot)
$__internal_81_$__cuda_sm70_votesync_ballot:
[----:B------:R-:W-:Y:S01]  /*fa50*/  ISETP.NE.U32.AND P0, PT, R0, 0x1, PT ;  /* 0x000000010000780c */ /* 0x000fe20003f05070 */
[----:B------:R-:W-:-:S04]  /*fa60*/  IMAD.MOV.U32 R3, RZ, RZ, -0x1 ;  /* 0xffffffffff037424 */ /* 0x000fc800078e00ff */
[----:B------:R-:W-:Y:S08]  /*fa70*/  WARPSYNC R3 ;  /* 0x0000000300007348 */ /* 0x000ff00003800000 */
[----:B------:R-:W-:-:S04]  /*fa80*/  VOTE.ANY R0, PT, !P0 ;  /* 0x0000000000007806 */ /* 0x000fc800040e0100 */
[----:B------:R-:W-:Y:S01]  /*fa90*/  LOP3.LUT R0, R0, R3, RZ, 0xc0, !PT ;  /* 0x0000000300007212 */ /* 0x000fe200078ec0ff */
[----:B------:R-:W-:-:S04]  /*faa0*/  IMAD.MOV.U32 R3, RZ, RZ, 0x0 ;  /* 0x00000000ff037424 */ /* 0x000fc800078e00ff */
[----:B------:R-:W-:Y:S05]  /*fab0*/  RET.REL.NODEC R2 `(_ZN7cutlass13device_kernelIN5flash19enable_sm80_to_sm89INS1_16FlashAttnFwdSm80INS1_25CollectiveMainloopFwdSm80ILi8ELi2ELb0EN4cute5tupleIJNS5_1CILi128EEENS7_ILi64EEENS7_ILi192EEEEEELi192ENS_10bfloat16_tEfNS_4arch4Sm80ELb0ELb0ELb0ELb1ELb1ELb0ELb1ELb1EEENS1_21CollectiveEpilogueFwdINS6_IJS8_SA_S9_EEENS6_IJNS7_ILi1EEESI_SI_EEESC_SE_Li256ELb1ELb1ELb1ELb0EEENS1_36VarlenDynamicPersistentTileSchedulerILi128ELi64ELi256ELi256ELb1ELb1ELb0ELb0ELb1ELb1EEEEEEEEEvNT_6ParamsE) ;  /* 0xffff054002007950 */ /* 0x000fea0003c3ffff */
.L_x_4811:
        /* <DEDUP_REMOVED lines=12> */
.L_x_6319:


//--------------------- .text._ZN7cutlass13device_kernelIN5flash19enable_sm80_to_sm89INS1_16FlashAttnFwdSm80INS1_25CollectiveMainloopFwdSm80ILi8ELi2ELb0EN4cute5tupleIJNS5_1CILi128EEENS7_ILi64EEENS7_ILi192EEEEEELi192ENS_10bfloat16_tEfNS_4arch4Sm80ELb0ELb0ELb0ELb1ELb1ELb1ELb1ELb1EEENS1_21CollectiveEpilogueFwdINS6_IJS8_SA_S9_EEENS6_IJNS7_ILi1EEESI_SI_EEESC_SE_Li256ELb1ELb1ELb1ELb0EEENS1_36VarlenDynamicPersistentTileSchedulerILi128ELi64ELi256ELi256ELb1ELb1ELb0ELb0ELb1ELb1EEEEEEEEEvNT_6ParamsE --------------------------
	.section	.text._ZN7cutlass13device_kernelIN5flash19enable_sm80_to_sm89INS1_16FlashAttnFwdSm80INS1_25CollectiveMainloopFwdSm80ILi8ELi2ELb0EN4cute5tupleIJNS5_1CILi128EEENS7_ILi64EEENS7_ILi192EEEEEELi192ENS_10bfloat16_tEfNS_4arch4Sm80ELb0ELb0ELb0ELb1ELb1ELb1ELb1ELb1EEENS1_21CollectiveEpilogueFwdINS6_IJS8_SA_S9_EEENS6_IJNS7_ILi1EEESI_SI_EEESC_SE_Li256ELb1ELb1ELb1ELb0EEENS1_36VarlenDynamicPersistentTileSchedulerILi128ELi64ELi256ELi256ELb1ELb1ELb0ELb0ELb1ELb1EEEEEEEEEvNT_6ParamsE,"ax",@progbits
	.sectioninfo	@"SHI_REGISTERS=255"
	.align	128
.text._ZN7cutlass13device_kernelIN5flash19enable_sm80_to_sm89INS1_16FlashAttnFwdSm80INS1_25CollectiveMainloopFwdSm80ILi8ELi2ELb0EN4cute5tupleIJNS5_1CILi128EEENS7_ILi64EEENS7_ILi192EEEEEELi192ENS_10bfloat16_tEfNS_4arch4Sm80ELb0ELb0ELb0ELb1ELb1ELb1ELb1ELb1EEENS1_21CollectiveEpilogueFwdINS6_IJS8_SA_S9_EEENS6_IJNS7_ILi1EEESI_SI_EEESC_SE_Li256ELb1ELb1ELb1ELb0EEENS1_36VarlenDynamicPersistentTileSchedulerILi128ELi64ELi256ELi256ELb1ELb1ELb0ELb0ELb1ELb1EEEEEEEEEvNT_6ParamsE:
        .type           _ZN7cutlass13device_kernelIN5flash19enable_sm80_to_sm89INS1_16FlashAttnFwdSm80INS1_25CollectiveMainloopFwdSm80ILi8ELi2ELb0EN4cute5tupleIJNS5_1CILi128EEENS7_ILi64EEENS7_ILi192EEEEEELi192ENS_10bfloat16_tEfNS_4arch4Sm80ELb0ELb0ELb0ELb1ELb1ELb1ELb1ELb1EEENS1_21CollectiveEpilogueFwdINS6_IJS8_SA_S9_EEENS6_IJNS7_ILi1EEESI_SI_EEESC_SE_Li256ELb1ELb1ELb1ELb0EEENS1_36VarlenDynamicPersistentTileSchedulerILi128ELi64ELi256ELi256ELb1ELb1ELb0ELb0ELb1ELb1EEEEEEEEEvNT_6ParamsE,@function
        .size           _ZN7cutlass13device_kernelIN5flash19enable_sm80_to_sm89INS1_16FlashAttnFwdSm80INS1_25CollectiveMainloopFwdSm80ILi8ELi2ELb0EN4cute5tupleIJNS5_1CILi128EEENS7_ILi64EEENS7_ILi192EEEEEELi192ENS_10bfloat16_tEfNS_4arch4Sm80ELb0ELb0ELb0ELb1ELb1ELb1ELb1ELb1EEENS1_21CollectiveEpilogueFwdINS6_IJS8_SA_S9_EEENS6_IJNS7_ILi1EEESI_SI_EEESC_SE_Li256ELb1ELb1ELb1ELb0EEENS1_36VarlenDynamicPersistentTileSchedulerILi128ELi64ELi256ELi256ELb1ELb1ELb0ELb0ELb1ELb1EEEEEEEEEvNT_6ParamsE,(.L_x_6324 - _ZN7cutlass13device_kernelIN5flash19enable_sm80_to_sm89INS1_16FlashAttnFwdSm80INS1_25CollectiveMainloopFwdSm80ILi8ELi2ELb0EN4cute5tupleIJNS5_1CILi128EEENS7_ILi64EEENS7_ILi192EEEEEELi192ENS_10bfloat16_tEfNS_4arch4Sm80ELb0ELb0ELb0ELb1ELb1ELb1ELb1ELb1EEENS1_21CollectiveEpilogueFwdINS6_IJS8_SA_S9_EEENS6_IJNS7_ILi1EEESI_SI_EEESC_SE_Li256ELb1ELb1ELb1ELb0EEENS1_36VarlenDynamicPersistentTileSchedulerILi128ELi64ELi256ELi256ELb1ELb1ELb0ELb0ELb1ELb1EEEEEEEEEvNT_6ParamsE)
        .other          _ZN7cutlass13device_kernelIN5flash19enable_sm80_to_sm89INS1_16FlashAttnFwdSm80INS1_25CollectiveMainloopFwdSm80ILi8ELi2ELb0EN4cute5tupleIJNS5_1CILi128EEENS7_ILi64EEENS7_ILi192EEEEEELi192ENS_10bfloat16_tEfNS_4arch4Sm80ELb0ELb0ELb0ELb1ELb1ELb1ELb1ELb1EEENS1_21CollectiveEpilogueFwdINS6_IJS8_SA_S9_EEENS6_IJNS7_ILi1EEESI_SI_EEESC_SE_Li256ELb1ELb1ELb1ELb0EEENS1_36VarlenDynamicPersistentTileSchedulerILi128ELi64ELi256ELi256ELb1ELb1ELb0ELb0ELb1ELb1EEEEEEEEEvNT_6ParamsE,@"STO_CUDA_ENTRY STV_DEFAULT"
_ZN7cutlass13device_kernelIN5flash19enable_sm80_to_sm89INS1_16FlashAttnFwdSm80INS1_25CollectiveMainloopFwdSm80ILi8ELi2ELb0EN4cute5tupleIJNS5_1CILi128EEENS7_ILi64EEENS7_ILi192EEEEEELi192ENS_10bfloat16_tEfNS_4arch4Sm80ELb0ELb0ELb0ELb1ELb1ELb1ELb1ELb1EEENS1_21CollectiveEpilogueFwdINS6_IJS8_SA_S9_EEENS6_IJNS7_ILi1EEESI_SI_EEESC_SE_Li256ELb1ELb1ELb1ELb0EEENS1_36VarlenDynamicPersistentTileSchedulerILi128ELi64ELi256ELi256ELb1ELb1ELb0ELb0ELb1ELb1EEEEEEEEEvNT_6ParamsE:
        /* <DEDUP_REMOVED lines=52> */
.L_x_4817:
        /* <DEDUP_REMOVED lines=17> */
.L_x_4997:
        /* <DEDUP_REMOVED lines=16> */
.L_x_4998:
[----:B---3--:R-:W-:-:S05]  /*0550*/  IMAD R0, R0, c[0x0][0x538], RZ ;  /* 0x00014e0000007a24 */ /* 0x008fca00078e02ff */
[----:B------:R-:W-:-:S04]  /*0560*/  IADD3 R6, R0, R6, RZ ;  /* 0x0000000600067210 */ /* 0x000fc80007ffe0ff */
[----:B------:R-:W-:-:S13]  /*0570*/  ISETP.GT.AND P0, PT, R6, UR4, PT ;  /* 0x0000000406007c0c */ /* 0x000fda000bf04270 */
[----:B-12---:R-:W-:Y:S05]  /*0580*/  @!P0 BRA `(.L_x_4817) ;  /* 0xfffffdb000008947 */ /* 0x006fea000383ffff */
.L_x_4813:
[----:B------:R-:W-:-:S05]  /*0590*/  IADD3 R6, -R0, R6, RZ ;  /* 0x0000000600067210 */ /* 0x000fca0007ffe1ff */
[----:B------:R-:W-:-:S05]  /*05a0*/  IMAD R0, R4, c[0x0][0x538], R6 ;  /* 0x00014e0004007a24 */ /* 0x000fca00078e0206 */
[----:B------:R-:W-:Y:S01]  /*05b0*/  ISETP.GT.AND P0, PT, R0, UR4, PT ;  /* 0x0000000400007c0c */ /* 0x000fe2000bf04270 */
[----:B------:R-:W-:-:S12]  /*05c0*/  BRA.DIV ~URZ, `(.L_x_4818) ;  /* 0x00018db27f007947 */ /* 0x000fd8000b800000 */
[----:B------:R-:W-:-:S04]  /*05d0*/  VOTE.ANY R0, PT, !P0 ;  /* 0x0000000000007806 */ /* 0x000fc800040e0100 */
.L_x_4999:
[----:B------:R1:W3:Y:S01]  /*05e0*/  POPC R12, R0 ;  /* 0x00000000000c7309 */ /* 0x0002e20000000000 */
[----:B------:R-:W-:Y:S05]  /*05f0*/  BRA.DIV ~URZ, `(.L_x_4819) ;  /* 0x00018dc27f007947 */ /* 0x000fea000b800000 */
[----:B---3--:R3:W4:Y:S01]  /*0600*/  SHFL.IDX PT, R11, R8, R12, 0x1f ;  /* 0x00001f0c080b7589 */ /* 0x00872200000e0000 */
[----:B------:R-:W-:-:S03]  /*0610*/  MOV R5, RZ ;  /* 0x000000ff00057202 */ /* 0x000fc60000000f00 */
[----:B------:R3:W1:Y:S04]  /*0620*/  SHFL.IDX PT, R10, R7, R12, 0x1f ;  /* 0x00001f0c070a7589 */ /* 0x00066800000e0000 */
.L_x_5000:
[----:B------:R-:W-:Y:S01]  /*0630*/  ISETP.NE.AND P0, PT, R0, RZ, PT ;  /* 0x000000ff0000720c */ /* 0x000fe20003f05270 */
[----:B------:R-:W-:-:S12]  /*0640*/  BSSY B0, `(.L_x_4820) ;  /* 0x0000005000007945 */ /* 0x000fd80003800000 */
[----:B------:R-:W-:Y:S05]  /*0650*/  @!P0 BRA `(.L_x_4821) ;  /* 0x0000003000008947 */ /* 0x000fea0003800000 */
[----:B------:R-:W-:Y:S01]  /*0660*/  IADD3 R32, R12, -0x1, RZ ;  /* 0xffffffff0c207810 */ /* 0x000fe20007ffe0ff */
[----:B------:R-:W-:Y:S05]  /*0670*/  BRA.DIV ~URZ, `(.L_x_4822) ;  /* 0x00018e227f007947 */ /* 0x000fea000b800000 */
[----:B------:R3:W4:Y:S02]  /*0680*/  SHFL.IDX PT, R5, R4, R32, 0x1f ;  /* 0x00001f2004057589 */ /* 0x00072400000e0000 */
.L_x_4821:
[----:B------:R-:W-:Y:S05]  /*0690*/  BSYNC B0 ;  /* 0x0000000000007941 */ /* 0x000fea0003800000 */
.L_x_4820:
        /* <DEDUP_REMOVED lines=65> */
.L_x_4814:
[----:B--2---:R-:W-:Y:S01]  /*0ab0*/  IMAD.MOV.U32 R237, RZ, RZ, RZ ;  /* 0x000000ffffed7224 */ /* 0x004fe200078e00ff */
[----:B------:R-:W-:Y:S01]  /*0ac0*/  MOV R238, RZ ;  /* 0x000000ff00ee7202 */ /* 0x000fe20000000f00 */
[----:B------:R-:W-:Y:S01]  /*0ad0*/  IMAD.U32 R236, RZ, RZ, UR4 ;  /* 0x00000004ffec7e24 */ /* 0x000fe2000f8e00ff */
[----:B------:R-:W-:Y:S02]  /*0ae0*/  MOV R239, c[0x0][0x53c] ;  /* 0x00014f0000ef7a02 */ /* 0x000fe40000000f00 */
.L_x_4823:
[----:B------:R-:W-:Y:S01]  /*0af0*/  ISETP.NE.AND P0, PT, R14, RZ, PT ;  /* 0x000000ff0e00720c */ /* 0x000fe20003f05270 */
[----:B------:R-:W-:-:S12]  /*0b00*/  WARPSYNC 0xffffffff ;  /* 0xffffffff00007948 */ /* 0x000fd80003800000 */
[----:B------:R1:W-:Y:S04]  /*0b10*/  @!P0 STS.128 [0x24100], R236 ;  /* 0x024100ecff008388 */ /* 0x0003e80000000c00 */
[----:B------:R-:W-:Y:S06]  /*0b20*/  BAR.ARV 0x5, 0x100 ;  /* 0x0144000000007b1d */ /* 0x000fec0000002000 */
.L_x_4812:
        /* <DEDUP_REMOVED lines=140> */
[----:B------:R-:W-:Y:S01]  /*13f0*/  STL [R1+0x3c], R24 ;  /* 0x00003c1801007387 */ /* 0x000fe20000100800 */
[----:B------:R-:W-:Y:S02]  /*1400*/  SHF.L.U64.HI R5, R144, 0x1, R5 ;  /* 0x0000000190057819 */ /* 0x000fe40000010205 */
[----:B------:R-:W-:-:S02]  /*1410*/  IADD3 R34, R251, 0x8, RZ ;  /* 0x00000008fb227810 */ /* 0x000fc40007ffe0ff */
[C---:B------:R-:W-:Y:S01]  /*1420*/  IADD3 R33, R251.reuse, 0x10, RZ ;  /* 0x00000010fb217810 */ /* 0x040fe20007ffe0ff */
[----:B--2---:R-:W-:Y:S01]  /*1430*/  IMAD.SHL.U32 R23, R144, 0x2, RZ ;  /* 0x0000000290177824 */ /* 0x004fe200078e00ff */
[C---:B------:R-:W-:Y:S02]  /*1440*/  IADD3 R32, R251.reuse, 0x18, RZ ;  /* 0x00000018fb207810 */ /* 0x040fe40007ffe0ff */
[C---:B------:R-:W-:Y:S02]  /*1450*/  IADD3 R31, R251.reuse, 0x20, RZ ;  /* 0x00000020fb1f7810 */ /* 0x040fe40007ffe0ff */
[----:B------:R1:W-:Y:S01]  /*1460*/  STL [R1+0x40], R23 ;  /* 0x0000401701007387 */ /* 0x0003e20000100800 */
[C---:B------:R-:W-:Y:S02]  /*1470*/  IADD3 R29, R251.reuse, 0x30, RZ ;  /* 0x00000030fb1d7810 */ /* 0x040fe40007ffe0ff */
[C---:B------:R-:W-:Y:S01]  /*1480*/  IADD3 R28, R251.reuse, 0x38, RZ ;  /* 0x00000038fb1c7810 */ /* 0x040fe20007ffe0ff */
[----:B------:R2:W-:Y:S01]  /*1490*/  STL [R1+0x2c], R9 ;  /* 0x00002c0901007387 */ /* 0x0005e20000100800 */
[----:B------:R-:W-:-:S02]  /*14a0*/  IADD3 R26, R251, 0x48, RZ ;  /* 0x00000048fb1a7810 */ /* 0x000fc40007ffe0ff */
[----:B------:R-:W-:Y:S01]  /*14b0*/  SEL R183, R4, 0xffffffe0, !P1 ;  /* 0xffffffe004b77807 */ /* 0x000fe20004800000 */
[----:B------:R-:W-:Y:S01]  /*14c0*/  STL [R1+0x28], R8 ;  /* 0x0000280801007387 */ /* 0x000fe20000100800 */
[C---:B---3--:R-:W-:Y:S02]  /*14d0*/  IADD3 R25, R251.reuse, 0x50, RZ ;  /* 0x00000050fb197810 */ /* 0x048fe40007ffe0ff */
[----:B------:R-:W-:Y:S01]  /*14e0*/  IADD3 R22, R251, 0x68, RZ ;  /* 0x00000068fb167810 */ /* 0x000fe20007ffe0ff */
[----:B------:R3:W-:Y:S01]  /*14f0*/  STL [R1+0x24], R7 ;  /* 0x0000240701007387 */ /* 0x0007e20000100800 */
[----:B------:R-:W-:Y:S02]  /*1500*/  SHF.R.S32.HI R4, RZ, 0x1f, R33 ;  /* 0x0000001fff047819 */ /* 0x000fe40000011421 */
[----:B------:R-:W-:Y:S01]  /*1510*/  SHF.R.S32.HI R4, RZ, 0x1f, R31 ;  /* 0x0000001fff047819 */ /* 0x000fe2000001141f */
[----:B------:R4:W-:Y:S01]  /*1520*/  STL [R1+0x20], R6 ;  /* 0x0000200601007387 */ /* 0x0009e20000100800 */
[----:B------:R-:W-:-:S02]  /*1530*/  LEA R178, R2, 0x18100, 0x1 ;  /* 0x0001810002b27811 */ /* 0x000fc400078e08ff */
[----:B------:R-:W-:Y:S01]  /*1540*/  SHF.R.S32.HI R4, RZ, 0x1f, R28 ;  /* 0x0000001fff047819 */ /* 0x000fe2000001141c */
[----:B------:R5:W-:Y:S01]  /*1550*/  STL [R1+0x1c], R5 ;  /* 0x00001c0501007387 */ /* 0x000be20000100800 */
[----:B------:R-:W-:Y:S01]  /*1560*/  LEA R185, R3, 0x100, 0x1 ;  /* 0x0000010003b97811 */ /* 0x000fe200078e08ff */
[----:B------:R-:W-:Y:S01]  /*1570*/  IMAD.IADD R179, R178, 0x1, R183 ;  /* 0x00000001b2b37824 */ /* 0x000fe200078e02b7 */
[----:B------:R-:W-:Y:S02]  /*1580*/  SHF.R.S32.HI R4, RZ, 0x1f, R25 ;  /* 0x0000001fff047819 */ /* 0x000fe40000011419 */
[----:B-1----:R-:W-:Y:S01]  /*1590*/  IADD3 R23, R251, 0x60, RZ ;  /* 0x00000060fb177810 */ /* 0x002fe20007ffe0ff */
[----:B------:R-:W-:Y:S01]  /*15a0*/  IMAD.IADD R246, R183, 0x1, R185 ;  /* 0x00000001b7f67824 */ /* 0x000fe200078e02b9 */
[----:B------:R-:W-:Y:S02]  /*15b0*/  LEA R184, R0, 0xc100, 0x1 ;  /* 0x0000c10000b87811 */ /* 0x000fe400078e08ff */
[----:B--2---:R-:W-:-:S02]  /*15c0*/  IADD3 R9, R251, 0x98, RZ ;  /* 0x00000098fb097810 */ /* 0x004fc40007ffe0ff */
[----:B------:R-:W-:Y:S02]  /*15d0*/  SHF.R.S32.HI R4, RZ, 0x1f, R22 ;  /* 0x0000001fff047819 */ /* 0x000fe40000011416 */
[----:B------:R-:W-:Y:S02]  /*15e0*/  SEL R0, R18, 0xffffffc0, !P2 ;  /* 0xffffffc012007807 */ /* 0x000fe40005000000 */
[----:B------:R-:W-:Y:S02]  /*15f0*/  LEA R3, R15, 0x18100, 0x1 ;  /* 0x000181000f037811 */ /* 0x000fe400078e08ff */
[C---:B---3--:R-:W-:Y:S01]  /*1600*/  IADD3 R7, R251.reuse, 0xa8, RZ ;  /* 0x000000a8fb077810 */ /* 0x048fe20007ffe0ff */
[----:B------:R-:W-:Y:S01]  /*1610*/  IMAD.IADD R186, R0, 0x1, R185 ;  /* 0x0000000100ba7824 */ /* 0x000fe200078e02b9 */
[----:B------:R-:W-:Y:S01]  /*1620*/  LEA R2, R14, 0x18100, 0x1 ;  /* 0x000181000e027811 */ /* 0x000fe200078e08ff */
[--C-:B------:R-:W-:Y:S01]  /*1630*/  IMAD.IADD R181, R178, 0x1, R0.reuse ;  /* 0x00000001b2b57824 */ /* 0x100fe200078e0200 */
[----:B------:R-:W-:Y:S01]  /*1640*/  IADD3 R30, R251, 0x28, RZ ;  /* 0x00000028fb1e7810 */ /* 0x000fe20007ffe0ff */
[----:B----4-:R-:W-:Y:S01]  /*1650*/  IMAD R6, R13, 0x8, R21 ;  /* 0x000000080d067824 */ /* 0x010fe200078e0215 */
[----:B------:R-:W-:Y:S01]  /*1660*/  IADD3 R27, R251, 0x40, RZ ;  /* 0x00000040fb1b7810 */ /* 0x000fe20007ffe0ff */
[----:B------:R-:W-:Y:S01]  /*1670*/  IMAD.IADD R180, R179, 0x1, R0 ;  /* 0x00000001b3b47824 */ /* 0x000fe200078e0200 */
[----:B-----5:R-:W-:Y:S01]  /*1680*/  LOP3.LUT R5, R19, R12, R20, 0xf6, !PT ;  /* 0x0000000c13057212 */ /* 0x020fe200078ef614 */
[----:B------:R-:W-:Y:S01]  /*1690*/  IMAD.IADD R0, R0, 0x1, R246 ;  /* 0x0000000100007824 */ /* 0x000fe200078e02f6 */
[----:B------:R1:W-:Y:S01]  /*16a0*/  STL [R1+0x4c], R6 ;  /* 0x00004c0601007387 */ /* 0x0003e20000100800 */
[----:B------:R-:W-:Y:S01]  /*16b0*/  IADD3 R20, R251, 0x78, RZ ;  /* 0x00000078fb147810 */ /* 0x000fe20007ffe0ff */
[----:B------:R-:W-:Y:S01]  /*16c0*/  IMAD.IADD R247, R183, 0x1, R186 ;  /* 0x00000001b7f77824 */ /* 0x000fe200078e02ba */
[----:B------:R-:W-:-:S02]  /*16d0*/  LEA R5, R5, 0x18100, 0x1 ;  /* 0x0001810005057811 */ /* 0x000fc400078e08ff */
[C---:B------:R-:W-:Y:S02]  /*16e0*/  IADD3 R19, R251.reuse, 0x80, RZ ;  /* 0x00000080fb137810 */ /* 0x040fe40007ffe0ff */
[C---:B------:R-:W-:Y:S01]  /*16f0*/  IADD3 R12, R251.reuse, 0x90, RZ ;  /* 0x00000090fb0c7810 */ /* 0x040fe20007ffe0ff */
[----:B------:R2:W-:Y:S01]  /*1700*/  STL [R1+0x18], R5 ;  /* 0x0000180501007387 */ /* 0x0005e20000100800 */
[----:B------:R-:W-:Y:S02]  /*1710*/  SHF.R.S32.HI R4, RZ, 0x1f, R19 ;  /* 0x0000001fff047819 */ /* 0x000fe40000011413 */
[----:B------:R-:W-:Y:S02]  /*1720*/  SHF.R.S32.HI R4, RZ, 0x1f, R9 ;  /* 0x0000001fff047819 */ /* 0x000fe40000011409 */
[----:B------:R-:W-:Y:S02]  /*1730*/  IADD3 R24, R251, 0x58, RZ ;  /* 0x00000058fb187810 */ /* 0x000fe40007ffe0ff */
[----:B------:R-:W-:-:S02]  /*1740*/  IADD3 R203, R204, 0x40, RZ ;  /* 0x00000040cccb7810 */ /* 0x000fc40007ffe0ff */
[----:B------:R-:W-:Y:S02]  /*1750*/  IADD3 R206, R204, 0x80, RZ ;  /* 0x00000080ccce7810 */ /* 0x000fe40007ffe0ff */
[C---:B------:R-:W-:Y:S02]  /*1760*/  IADD3 R202, R104.reuse, 0x60, RZ ;  /* 0x0000006068ca7810 */ /* 0x040fe40007ffe0ff */
[C---:B------:R-:W-:Y:S02]  /*1770*/  IADD3 R201, R104.reuse, 0x80, RZ ;  /* 0x0000008068c97810 */ /* 0x040fe40007ffe0ff */
[----:B------:R-:W-:Y:S02]  /*1780*/  IADD3 R200, R104, 0xa0, RZ ;  /* 0x000000a068c87810 */ /* 0x000fe40007ffe0ff */
[C---:B-1----:R-:W-:Y:S02]  /*1790*/  IADD3 R6, R251.reuse, 0xb0, RZ ;  /* 0x000000b0fb067810 */ /* 0x042fe40007ffe0ff */
[----:B------:R-:W-:-:S02]  /*17a0*/  IADD3 R21, R251, 0x70, RZ ;  /* 0x00000070fb157810 */ /* 0x000fc40007ffe0ff */
[----:B------:R-:W-:Y:S02]  /*17b0*/  SHF.R.S32.HI R4, RZ, 0x1f, R6 ;  /* 0x0000001fff047819 */ /* 0x000fe40000011406 */
[----:B------:R-:W-:Y:S02]  /*17c0*/  LEA R4, R16, 0x18100, 0x1 ;  /* 0x0001810010047811 */ /* 0x000fe400078e08ff */
[----:B--2---:R-:W-:Y:S02]  /*17d0*/  SHF.R.S32.HI R5, RZ, 0x1f, R34 ;  /* 0x0000001fff057819 */ /* 0x004fe40000011422 */
[----:B------:R-:W-:Y:S02]  /*17e0*/  SHF.R.S32.HI R5, RZ, 0x1f, R32 ;  /* 0x0000001fff057819 */ /* 0x000fe40000011420 */
[----:B------:R-:W-:Y:S02]  /*17f0*/  SHF.R.S32.HI R5, RZ, 0x1f, R29 ;  /* 0x0000001fff057819 */ /* 0x000fe4000001141d */
[----:B------:R-:W-:-:S02]  /*1800*/  SHF.R.S32.HI R5, RZ, 0x1f, R26 ;  /* 0x0000001fff057819 */ /* 0x000fc4000001141a */
[----:B------:R-:W-:Y:S02]  /*1810*/  SHF.R.S32.HI R5, RZ, 0x1f, R23 ;  /* 0x0000001fff057819 */ /* 0x000fe40000011417 */
[----:B------:R-:W-:Y:S02]  /*1820*/  SHF.R.S32.HI R5, RZ, 0x1f, R20 ;  /* 0x0000001fff057819 */ /* 0x000fe40000011414 */
[----:B------:R-:W-:Y:S02]  /*1830*/  SHF.R.S32.HI R5, RZ, 0x1f, R12 ;  /* 0x0000001fff057819 */ /* 0x000fe4000001140c */
[----:B------:R-:W-:Y:S02]  /*1840*/  SHF.R.S32.HI R5, RZ, 0x1f, R7 ;  /* 0x0000001fff057819 */ /* 0x000fe40000011407 */
[----:B------:R-:W-:Y:S02]  /*1850*/  LEA R5, R17, 0x18100, 0x1 ;  /* 0x0001810011057811 */ /* 0x000fe400078e08ff */
[----:B------:R-:W-:-:S02]  /*1860*/  IADD3 R13, R251, 0x88, RZ ;  /* 0x00000088fb0d7810 */ /* 0x000fc40007ffe0ff */
[C---:B------:R-:W-:Y:S01]  /*1870*/  IADD3 R8, R251.reuse, 0xa0, RZ ;  /* 0x000000a0fb087810 */ /* 0x040fe20007ffe0ff */
[----:B------:R1:W-:Y:S01]  /*1880*/  STL [R1+0x14], R5 ;  /* 0x0000140501007387 */ /* 0x0003e20000100800 */
[----:B------:R-:W-:Y:S02]  /*1890*/  IADD3 R252, R251, 0xb8, RZ ;  /* 0x000000b8fbfc7810 */ /* 0x000fe40007ffe0ff */
        /* <DEDUP_REMOVED lines=19> */
[----:B------:R-:W-:-:S02]  /*19d0*/  SHF.R.S32.HI R13, RZ, 0x1f, R13 ;  /* 0x0000001fff0d7819 */ /* 0x000fc4000001140d */
[----:B------:R-:W-:Y:S02]  /*19e0*/  SHF.R.S32.HI R8, RZ, 0x1f, R8 ;  /* 0x0000001fff087819 */ /* 0x000fe40000011408 */
[----:B------:R-:W-:Y:S02]  /*19f0*/  SHF.R.S32.HI R6, RZ, 0x1f, R252 ;  /* 0x0000001fff067819 */ /* 0x000fe400000114fc */
.L_x_4996:
        /* <DEDUP_REMOVED lines=42> */
.L_x_4824:
[----:B------:R-:W-:-:S04]  /*1ca0*/  ISETP.NE.U32.AND P0, PT, RZ, c[0x0][0x368], PT ;  /* 0x0000da00ff007a0c */ /* 0x000fc80003f05070 */
[----:B------:R-:W-:-:S13]  /*1cb0*/  ISETP.NE.AND.EX P0, PT, RZ, c[0x0][0x36c], PT, P0 ;  /* 0x0000db00ff007a0c */ /* 0x000fda0003f05300 */
[----:B------:R-:W-:Y:S05]  /*1cc0*/  @!P0 BRA `(.L_x_4825) ;  /* 0x0000004000008947 */ /* 0x000fea0003800000 */
[----:B---3--:R-:W-:-:S04]  /*1cd0*/  IADD3 R4, P0, R243, c[0x0][0x368], RZ ;  /* 0x0000da00f3047a10 */ /* 0x008fc80007f1e0ff */
[----:B------:R-:W-:-:S05]  /*1ce0*/  IADD3.X R5, R244, c[0x0][0x36c], RZ, P0, !PT ;  /* 0x0000db00f4057a10 */ /* 0x000fca00007fe4ff */
[----:B------:R1:W5:Y:S01]  /*1cf0*/  LDG.E R17, [R4.64] ;  /* 0x0000000804117981 */ /* 0x000362000c1e1900 */
[----:B------:R-:W-:Y:S05]  /*1d00*/  BRA `(.L_x_4826) ;  /* 0x0000005000007947 */ /* 0x000fea0003800000 */
.L_x_4825:
[----:B------:R-:W-:Y:S01]  /*1d10*/  MOV R17, UR6 ;  /* 0x0000000600117c02 */ /* 0x000fe20008000f00 */
[----:B------:R-:W-:Y:S05]  /*1d20*/  @!P5 BRA `(.L_x_4826) ;  /* 0x000000300000d947 */ /* 0x000fea0003800000 */
[----:B---3--:R-:W2:Y:S04]  /*1d30*/  LDG.E R6, [R4.64] ;  /* 0x0000000804067981 */ /* 0x008ea8000c1e1900 */
[----:B------:R-:W2:Y:S02]  /*1d40*/  LDG.E R0, [R4.64+0x4] ;  /* 0x0000040804007981 */ /* 0x000ea4000c1e1900 */
[----:B--2---:R-:W-:Y:S02]  /*1d50*/  IADD3 R17, -R6, R0, RZ ;  /* 0x0000000006117210 */ /* 0x004fe40007ffe1ff */
.L_x_4826:
        /* <DEDUP_REMOVED lines=56> */
.L_x_4828:
[----:B------:R-:W-:Y:S05]  /*20e0*/  BSYNC B0 ;  /* 0x0000000000007941 */ /* 0x000fea0003800000 */
.L_x_4827:
        /* <DEDUP_REMOVED lines=221> */
[C---:B------:R-:W-:Y:S01]  /*2ec0*/  IMAD R3, R142.reuse, c[0x0][0x294], R3 ;  /* 0x0000a5008e037a24 */ /* 0x040fe200078e0203 */
        /* <DEDUP_REMOVED lines=27> */
.L_x_4854:
        /* <DEDUP_REMOVED lines=114> */
.L_x_4834:
[----:B------:R-:W-:Y:S05]  /*37a0*/  BSYNC B0 ;  /* 0x0000000000007941 */ /* 0x000fea0003800000 */
.L_x_4833:
        /* <DEDUP_REMOVED lines=93> */
.L_x_4837:
[----:B------:R-:W-:Y:S05]  /*3d80*/  BSYNC B0 ;  /* 0x0000000000007941 */ /* 0x000fea0003800000 */
.L_x_4836:
        /* <DEDUP_REMOVED lines=59> */
.L_x_4839:
[----:B------:R-:W-:Y:S05]  /*4140*/  BSYNC B0 ;  /* 0x0000000000007941 */ /* 0x000fea0003800000 */
.L_x_4838:
        /* <DEDUP_REMOVED lines=61> */
.L_x_4841:
[----:B------:R-:W-:Y:S05]  /*4520*/  BSYNC B0 ;  /* 0x0000000000007941 */ /* 0x000fea0003800000 */
.L_x_4840:
        /* <DEDUP_REMOVED lines=58> */
.L_x_4843:
[----:B------:R-:W-:Y:S05]  /*48d0*/  BSYNC B0 ;  /* 0x0000000000007941 */ /* 0x000fea0003800000 */
.L_x_4842:
        /* <DEDUP_REMOVED lines=58> */
.L_x_4845:
[----:B------:R-:W-:Y:S05]  /*4c80*/  BSYNC B0 ;  /* 0x0000000000007941 */ /* 0x000fea0003800000 */
.L_x_4844:
        /* <DEDUP_REMOVED lines=58> */
.L_x_4832:
        /* <DEDUP_REMOVED lines=47> */
.L_x_4847:
[----:B------:R-:W-:Y:S05]  /*5320*/  BSYNC B0 ;  /* 0x0000000000007941 */ /* 0x000fea0003800000 */
.L_x_4846:
        /* <DEDUP_REMOVED lines=162> */
.L_x_4849:
[----:B------:R-:W-:Y:S05]  /*5d50*/  BSYNC B0 ;  /* 0x0000000000007941 */ /* 0x000fea0003800000 */
.L_x_4848:
        /* <DEDUP_REMOVED lines=126> */
.L_x_4851:
[----:B------:R-:W-:Y:S05]  /*6540*/  BSYNC B0 ;  /* 0x0000000000007941 */ /* 0x000fea0003800000 */
.L_x_4850:
        /* <DEDUP_REMOVED lines=129> */
.L_x_4831:
        /* <DEDUP_REMOVED lines=52> */
.L_x_4835:
[----:B--2-4-:R-:W-:Y:S05]  /*70a0*/  BSYNC B1 ;  /* 0x0000000000017941 */ /* 0x014fea0003800000 */
.L_x_4830:
        /* <DEDUP_REMOVED lines=77> */
.L_x_4853:
[----:B-12-4-:R-:W-:Y:S05]  /*7580*/  BSYNC B0 ;  /* 0x0000000000007941 */ /* 0x016fea0003800000 */
.L_x_4852:
        /* <DEDUP_REMOVED lines=33> */
.L_x_4829:
        /* <DEDUP_REMOVED lines=32> */
.L_x_4856:
[----:B------:R-:W-:Y:S05]  /*79a0*/  BSYNC B0 ;  /* 0x0000000000007941 */ /* 0x000fea0003800000 */
.L_x_4855:
        /* <DEDUP_REMOVED lines=105> */
.L_x_5001:
[----:B------:R-:W-:Y:S05]  /*8040*/  BRA.DIV ~URZ, `(.L_x_4859) ;  /* 0x000115227f007947 */ /* 0x000fea000b800000 */
[----:B------:R3:W4:Y:S02]  /*8050*/  SHFL.IDX PT, R0, R13, RZ, 0x181f ;  /* 0x00181fff0d007589 */ /* 0x00072400000e0000 */
.L_x_5002:
        /* <DEDUP_REMOVED lines=16> */
.L_x_4861:
[----:B------:R-:W-:Y:S05]  /*8160*/  BSYNC B0 ;  /* 0x0000000000007941 */ /* 0x000fea0003800000 */
.L_x_4860:
[----:B------:R-:W-:Y:S05]  /*8170*/  BRA.DIV ~URZ, `(.L_x_4862) ;  /* 0x000114627f007947 */ /* 0x000fea000b800000 */
[----:B--2---:R2:W1:Y:S04]  /*8180*/  SHFL.IDX PT, R4, R12, 0x1, 0x181f ;  /* 0x00381f000c047f89 */ /* 0x00446800000e0000 */
[----:B----4-:R2:W4:Y:S02]  /*8190*/  SHFL.IDX PT, R0, R13, 0x1, 0x181f ;  /* 0x00381f000d007f89 */ /* 0x01052400000e0000 */
.L_x_5003:
        /* <DEDUP_REMOVED lines=16> */
.L_x_4864:
[----:B------:R-:W-:Y:S05]  /*82a0*/  BSYNC B0 ;  /* 0x0000000000007941 */ /* 0x000fea0003800000 */
.L_x_4863:
[----:B------:R-:W-:Y:S05]  /*82b0*/  BRA.DIV ~URZ, `(.L_x_4865) ;  /* 0x000113f27f007947 */ /* 0x000fea000b800000 */
[----:B-1----:R1:W2:Y:S02]  /*82c0*/  SHFL.IDX PT, R4, R12, 0x2, 0x181f ;  /* 0x00581f000c047f89 */ /* 0x0022a400000e0000 */
.L_x_5004:
[----:B------:R-:W-:Y:S05]  /*82d0*/  BRA.DIV ~URZ, `(.L_x_4866) ;  /* 0x000114427f007947 */ /* 0x000fea000b800000 */
[----:B----4-:R4:W1:Y:S02]  /*82e0*/  SHFL.IDX PT, R0, R13, 0x2, 0x181f ;  /* 0x00581f000d007f89 */ /* 0x01086400000e0000 */
.L_x_5005:
        /* <DEDUP_REMOVED lines=16> */
.L_x_4868:
[----:B------:R-:W-:Y:S05]  /*83f0*/  BSYNC B0 ;  /* 0x0000000000007941 */ /* 0x000fea0003800000 */
.L_x_4867:
[----:B------:R-:W-:Y:S05]  /*8400*/  BRA.DIV ~URZ, `(.L_x_4869) ;  /* 0x000113827f007947 */ /* 0x000fea000b800000 */
[----:B--2---:R2:W3:Y:S04]  /*8410*/  SHFL.IDX PT, R4, R12, 0x3, 0x181f ;  /* 0x00781f000c047f89 */ /* 0x0044e800000e0000 */
[----:B-1----:R2:W1:Y:S02]  /*8420*/  SHFL.IDX PT, R0, R13, 0x3, 0x181f ;  /* 0x00781f000d007f89 */ /* 0x00246400000e0000 */
.L_x_5006:
[----:B------:R-:W-:Y:S01]  /*8430*/  IADD3 R2, R5, 0x60, RZ ;  /* 0x0000006005027810 */ /* 0x000fe20007ffe0ff */
[----:B-----5:R-:W-:Y:S01]  /*8440*/  IMAD.WIDE.U32 R220, R15, c[0x0][0x2b0], RZ ;  /* 0x0000ac000fdc7a25 */ /* 0x020fe200078e00ff */
[----:B------:R-:W-:-:S02]  /*8450*/  LOP3.LUT R198, R198, 0xfffffffd, RZ, 0xc0, !PT ;  /* 0xfffffffdc6c67812 */ /* 0x000fc400078ec0ff */
[----:B------:R-:W-:-:S13]  /*8460*/  ISETP.GE.AND P0, PT, R2, R46, PT ;  /* 0x0000002e0200720c */ /* 0x000fda0003f06270 */
[CC--:B-1----:R-:W-:Y:S02]  /*8470*/  @!P0 LEA R8, P3, R204.reuse, R0.reuse, 0x1 ;  /* 0x00000000cc088211 */ /* 0x0c2fe400078608ff */
[C---:B------:R-:W-:Y:S02]  /*8480*/  @!P0 LEA R6, P2, R203.reuse, R0, 0x1 ;  /* 0x00000000cb068211 */ /* 0x040fe400078408ff */
        /* <DEDUP_REMOVED lines=11> */
[----:B------:R-:W-:Y:S01]  /*8540*/  ISETP.GE.AND P6, PT, R206, c[0x0][0x1d4], PT ;  /* 0x00007500ce007a0c */ /* 0x000fe20003fc6270 */
        /* <DEDUP_REMOVED lines=70> */
[C---:B------:R-:W-:Y:S02]  /*89b0*/  @P1 LEA R6, P2, R203.reuse, R0, 0x1 ;  /* 0x00000000cb061211 */ /* 0x040fe400078408ff */
[-C--:B---34-:R-:W-:Y:S02]  /*89c0*/  @P1 LEA.HI.X R13, R204, R4.reuse, R205, 0x1, P0 ;  /* 0x00000004cc0d1211 */ /* 0x098fe400000f0ccd */
[----:B------:R-:W-:-:S03]  /*89d0*/  @P1 LEA.HI.X R7, R203, R4, R213, 0x1, P2 ;  /* 0x00000004cb071211 */ /* 0x000fc600010f0cd5 */
[----:B------:R1:W-:Y:S01]  /*89e0*/  @P1 LDGSTS.E.BYPASS.LTC128B.128 [R107+0xc100], [R12.64], !P3 ;  /* 0x0c1000000c6b1fae */ /* 0x0003e2000d901d48 */
[----:B------:R-:W-:Y:S02]  /*89f0*/  @P1 LEA R8, P0, R206, R0, 0x1 ;  /* 0x00000000ce081211 */ /* 0x000fe400078008ff */
        /* <DEDUP_REMOVED lines=15> */
[CC--:B------:R-:W-:Y:S02]  /*8af0*/  @P0 LEA.HI.X R5, R203.reuse, R14.reuse, R213, 0x1, P2 ;  /* 0x0000000ecb050211 */ /* 0x0c0fe400010f0cd5 */
[----:B------:R-:W-:Y:S02]  /*8b00*/  @P0 LEA.HI.X R7, R204, R14, R205, 0x1, P3 ;  /* 0x0000000ecc070211 */ /* 0x000fe400018f0ccd */
[C---:B------:R-:W-:Y:S02]  /*8b10*/  LOP3.LUT P3, RZ, R198.reuse, 0x2, RZ, 0xc0, !PT ;  /* 0x00000002c6ff7812 */ /* 0x040fe4000786c0ff */
        /* <DEDUP_REMOVED lines=18> */
[C---:B------:R-:W-:Y:S02]  /*8c40*/  ISETP.LT.OR P0, PT, R15.reuse, 0x1, P2 ;  /* 0x000000010f00780c */ /* 0x040fe40001701670 */
        /* <DEDUP_REMOVED lines=49> */
.L_x_5007:
        /* <DEDUP_REMOVED lines=21> */
.L_x_5008:
        /* <DEDUP_REMOVED lines=21> */
.L_x_4871:
[----:B------:R-:W-:Y:S05]  /*9200*/  BSYNC B0 ;  /* 0x0000000000007941 */ /* 0x000fea0003800000 */
.L_x_4870:
[----:B------:R-:W-:Y:S01]  /*9210*/  ISETP.LT.AND P0, PT, RZ, c[0x0][0x27c], PT ;  /* 0x00009f00ff007a0c */ /* 0x000fe20003f01270 */
[----:B------:R-:W0:Y:S01]  /*9220*/  LDGDEPBAR ;  /* 0x00000000000079af */ /* 0x000e220000000000 */
[----:B------:R-:W-:Y:S11]  /*9230*/  BSSY B2, `(.L_x_4874) ;  /* 0x0000580000027945 */ /* 0x000ff60003800000 */
[----:B------:R-:W-:Y:S05]  /*9240*/  @P0 BRA `(.L_x_4875) ;  /* 0x0000002000000947 */ /* 0x000fea0003800000 */
[----:B------:R-:W-:-:S04]  /*9250*/  DEPBAR.LE SB0, 0x3 ;  /* 0x000080c00000791a */ /* 0x000fc80000000000 */
[----:B------:R-:W-:Y:S05]  /*9260*/  BRA `(.L_x_4876) ;  /* 0x000057c000007947 */ /* 0x000fea0003800000 */
.L_x_4875:
        /* <DEDUP_REMOVED lines=19> */
.L_x_5009:
[----:B------:R-:W-:Y:S05]  /*93a0*/  BRA.DIV ~URZ, `(.L_x_4879) ;  /* 0x000107d27f007947 */ /* 0x000fea000b800000 */
[----:B------:R-:W3:Y:S04]  /*93b0*/  SHFL.IDX PT, R4, R6, RZ, 0x1c1f ;  /* 0x001c1fff06047589 */ /* 0x000ee800000e0000 */
[----:B-1----:R-:W1:Y:S04]  /*93c0*/  SHFL.IDX PT, R0, R12, RZ, 0x1c1f ;  /* 0x001c1fff0c007589 */ /* 0x002e6800000e0000 */
[----:B------:R4:W2:Y:S02]  /*93d0*/  SHFL.IDX PT, R30, R5, RZ, 0x1c1f ;  /* 0x001c1fff051e7589 */ /* 0x0008a400000e0000 */
[----:B--2-4-:R-:W-:-:S02]  /*93e0*/  MOV R5, R8 ;  /* 0x0000000800057202 */ /* 0x014fc40000000f00 */
.L_x_5010:
        /* <DEDUP_REMOVED lines=81> */
.L_x_4881:
[----:B------:R-:W-:Y:S05]  /*9900*/  BSYNC B0 ;  /* 0x0000000000007941 */ /* 0x000fea0003800000 */
.L_x_4880:
        /* <DEDUP_REMOVED lines=128> */
.L_x_4885:
[----:B------:R-:W-:Y:S05]  /*a110*/  BSYNC B0 ;  /* 0x0000000000007941 */ /* 0x000fea0003800000 */
.L_x_4884:
        /* <DEDUP_REMOVED lines=41> */
.L_x_4887:
[----:B------:R-:W-:Y:S05]  /*a3b0*/  BSYNC B0 ;  /* 0x0000000000007941 */ /* 0x000fea0003800000 */
.L_x_4886:
        /* <DEDUP_REMOVED lines=41> */
.L_x_4889:
[----:B------:R-:W-:Y:S05]  /*a650*/  BSYNC B0 ;  /* 0x0000000000007941 */ /* 0x000fea0003800000 */
.L_x_4888:
        /* <DEDUP_REMOVED lines=41> */
.L_x_4891:
[----:B------:R-:W-:Y:S05]  /*a8f0*/  BSYNC B0 ;  /* 0x0000000000007941 */ /* 0x000fea0003800000 */
.L_x_4890:
        /* <DEDUP_REMOVED lines=41> */
.L_x_4893:
[----:B------:R-:W-:Y:S05]  /*ab90*/  BSYNC B0 ;  /* 0x0000000000007941 */ /* 0x000fea0003800000 */
.L_x_4892:
        /* <DEDUP_REMOVED lines=40> */
.L_x_4883:
[----:B------:R-:W-:Y:S05]  /*ae20*/  BSYNC B1 ;  /* 0x0000000000017941 */ /* 0x000fea0003800000 */
.L_x_4882:
        /* <DEDUP_REMOVED lines=44> */
.L_x_4895:
[----:B------:R-:W-:Y:S05]  /*b0f0*/  BSYNC B0 ;  /* 0x0000000000007941 */ /* 0x000fea0003800000 */
.L_x_4894:
        /* <DEDUP_REMOVED lines=41> */
.L_x_4897:
[----:B------:R-:W-:Y:S05]  /*b390*/  BSYNC B0 ;  /* 0x0000000000007941 */ /* 0x000fea0003800000 */
.L_x_4896:
        /* <DEDUP_REMOVED lines=41> */
.L_x_4899:
[----:B------:R-:W-:Y:S05]  /*b630*/  BSYNC B0 ;  /* 0x0000000000007941 */ /* 0x000fea0003800000 */
.L_x_4898:
        /* <DEDUP_REMOVED lines=41> */
.L_x_4901:
[----:B------:R-:W-:Y:S05]  /*b8d0*/  BSYNC B0 ;  /* 0x0000000000007941 */ /* 0x000fea0003800000 */
.L_x_4900:
        /* <DEDUP_REMOVED lines=41> */
.L_x_4903:
[----:B------:R-:W-:Y:S05]  /*bb70*/  BSYNC B0 ;  /* 0x0000000000007941 */ /* 0x000fea0003800000 */
.L_x_4902:
        /* <DEDUP_REMOVED lines=41> */
.L_x_4877:
[----:B------:R-:W-:Y:S05]  /*be10*/  BRA.DIV ~URZ, `(.L_x_4904) ;  /* 0x0000dea27f007947 */ /* 0x000fea000b800000 */
[----:B------:R-:W1:Y:S02]  /*be20*/  SHFL.IDX PT, R0, R0, RZ, 0x1c1f ;  /* 0x001c1fff00007589 */ /* 0x000e6400000e0000 */
.L_x_5011:
[----:B------:R-:W-:Y:S05]  /*be30*/  BRA.DIV ~URZ, `(.L_x_4905) ;  /* 0x0000def27f007947 */ /* 0x000fea000b800000 */
[----:B------:R2:W3:Y:S01]  /*be40*/  SHFL.IDX PT, R8, R6, RZ, 0x1c1f ;  /* 0x001c1fff06087589 */ /* 0x0004e200000e0000 */
[----:B-1----:R-:W-:-:S03]  /*be50*/  MOV R9, R0 ;  /* 0x0000000000097202 */ /* 0x002fc60000000f00 */
[----:B------:R2:W1:Y:S04]  /*be60*/  SHFL.IDX PT, R35, R5, RZ, 0x1c1f ;  /* 0x001c1fff05237589 */ /* 0x00046800000e0000 */
[----:B------:R2:W4:Y:S02]  /*be70*/  SHFL.IDX PT, R32, R12, RZ, 0x1c1f ;  /* 0x001c1fff0c207589 */ /* 0x00052400000e0000 */
.L_x_5012:
        /* <DEDUP_REMOVED lines=52> */
.L_x_4907:
[----:B------:R-:W-:Y:S05]  /*c1c0*/  BSYNC B0 ;  /* 0x0000000000007941 */ /* 0x000fea0003800000 */
.L_x_4906:
        /* <DEDUP_REMOVED lines=14> */
[--C-:B------:R-:W-:Y:S01]  /*c2b0*/  IMAD.MOV.U32 R48, RZ, RZ, R25.reuse ;  /* 0x000000ffff307224 */ /* 0x100fe200078e0019 */
[----:B------:R-:W-:Y:S01]  /*c2c0*/  ISETP.GE.AND P0, PT, R207, R57, PT ;  /* 0x00000039cf00720c */ /* 0x000fe20003f06270 */
[----:B------:R-:W-:Y:S01]  /*c2d0*/  IMAD.MOV.U32 R44, RZ, RZ, R26 ;  /* 0x000000ffff2c7224 */ /* 0x000fe200078e001a */
[----:B------:R-:W-:Y:S01]  /*c2e0*/  SHF.R.U32.HI R41, RZ, 0x10, R25 ;  /* 0x00000010ff297819 */ /* 0x000fe20000011619 */
[----:B------:R-:W-:Y:S01]  /*c2f0*/  IMAD.MOV.U32 R40, RZ, RZ, R29 ;  /* 0x000000ffff287224 */ /* 0x000fe200078e001d */
[----:B------:R-:W-:Y:S01]  /*c300*/  SHF.R.U64 R42, R26, 0x10, R27 ;  /* 0x000000101a2a7819 */ /* 0x000fe2000000121b */
[----:B------:R-:W-:Y:S01]  /*c310*/  IMAD.MOV.U32 R36, RZ, RZ, R31 ;  /* 0x000000ffff247224 */ /* 0x000fe200078e001f */
[--C-:B------:R-:W-:Y:S01]  /*c320*/  SHF.R.U64 R38, R28, 0x10, R29.reuse ;  /* 0x000000101c267819 */ /* 0x100fe2000000121d */
        /* <DEDUP_REMOVED lines=151> */
.L_x_4911:
[----:B------:R-:W-:Y:S05]  /*cca0*/  BSYNC B0 ;  /* 0x0000000000007941 */ /* 0x000fea0003800000 */
.L_x_4910:
        /* <DEDUP_REMOVED lines=92> */
.L_x_4913:
[----:B------:R-:W-:Y:S05]  /*d270*/  BSYNC B0 ;  /* 0x0000000000007941 */ /* 0x000fea0003800000 */
.L_x_4912:
        /* <DEDUP_REMOVED lines=91> */
.L_x_4909:
[----:B------:R-:W-:Y:S05]  /*d830*/  BSYNC B1 ;  /* 0x0000000000017941 */ /* 0x000fea0003800000 */
.L_x_4908:
        /* <DEDUP_REMOVED lines=102> */
.L_x_4915:
[----:B------:R-:W-:Y:S05]  /*dea0*/  BSYNC B0 ;  /* 0x0000000000007941 */ /* 0x000fea0003800000 */
.L_x_4914:
        /* <DEDUP_REMOVED lines=92> */
.L_x_4917:
[----:B------:R-:W-:Y:S05]  /*e470*/  BSYNC B0 ;  /* 0x0000000000007941 */ /* 0x000fea0003800000 */
.L_x_4916:
        /* <DEDUP_REMOVED lines=91> */
.L_x_4876:
[----:B------:R-:W-:Y:S05]  /*ea30*/  BSYNC B2 ;  /* 0x0000000000027941 */ /* 0x000fea0003800000 */
.L_x_4874:
        /* <DEDUP_REMOVED lines=24> */
[----:B------:R-:W-:Y:S01]  /*ebc0*/  SHF.L.U64.HI R28, R206, 0x1, R212 ;  /* 0x00000001ce1c7819 */ /* 0x000fe200000102d4 */
[----:B------:R-:W-:Y:S01]  /*ebd0*/  IMAD R8, R2, c[0x0][0x208], RZ ;  /* 0x0000820002087a24 */ /* 0x000fe200078e02ff */
[----:B------:R-:W-:Y:S01]  /*ebe0*/  SHF.L.U64.HI R26, R203, 0x1, R213 ;  /* 0x00000001cb1a7819 */ /* 0x000fe200000102d5 */
[----:B------:R-:W-:Y:S01]  /*ebf0*/  IMAD.WIDE.U32 R2, R191, c[0x0][0x208], RZ ;  /* 0x00008200bf027a25 */ /* 0x000fe200078e00ff */
[----:B------:R-:W-:-:S02]  /*ec00*/  SHF.L.U32 R25, R203, 0x1, RZ ;  /* 0x00000001cb197819 */ /* 0x000fc400000006ff */
[----:B------:R-:W-:Y:S01]  /*ec10*/  SHF.L.U64.HI R24, R204, 0x1, R205 ;  /* 0x00000001cc187819 */ /* 0x000fe200000102cd */
[----:B------:R-:W-:-:S04]  /*ec20*/  IMAD R8, R191, c[0x0][0x20c], R8 ;  /* 0x00008300bf087a24 */ /* 0x000fc800078e0208 */
        /* <DEDUP_REMOVED lines=10> */
.L_x_5013:
[----:B------:R-:W-:Y:S05]  /*ecd0*/  BRA.DIV ~URZ, `(.L_x_4921) ;  /* 0x0000b2027f007947 */ /* 0x000fea000b800000 */
[----:B------:R-:W4:Y:S01]  /*ece0*/  SHFL.IDX PT, R2, R23, RZ, 0x181f ;  /* 0x00181fff17027589 */ /* 0x000f2200000e0000 */
[C---:B------:R-:W-:Y:S02]  /*ecf0*/  LOP3.LUT P3, RZ, R198.reuse, 0x2, RZ, 0xc0, !PT ;  /* 0x00000002c6ff7812 */ /* 0x040fe4000786c0ff */
[C---:B------:R-:W-:Y:S02]  /*ed00*/  LOP3.LUT P2, RZ, R198.reuse, 0x1, RZ, 0xc0, !PT ;  /* 0x00000001c6ff7812 */ /* 0x040fe4000784c0ff */
[----:B------:R-:W-:Y:S02]  /*ed10*/  LOP3.LUT P4, RZ, R198, 0x4, RZ, 0xc0, !PT ;  /* 0x00000004c6ff7812 */ /* 0x000fe4000788c0ff */
[C---:B----4-:R-:W-:Y:S02]  /*ed20*/  IADD3 R16, P0, R2.reuse, R22, RZ ;  /* 0x0000001602107210 */ /* 0x050fe40007f1e0ff */
[----:B------:R-:W-:-:S03]  /*ed30*/  IADD3 R20, P1, R2, R25, RZ ;  /* 0x0000001902147210 */ /* 0x000fc60007f3e0ff */
[----:B---3--:R-:W-:Y:S01]  /*ed40*/  IMAD.X R17, R8, 0x1, R24, P0 ;  /* 0x0000000108117824 */ /* 0x008fe200000e0618 */
        /* <DEDUP_REMOVED lines=8> */
[----:B------:R1:W3:Y:S01]  /*edd0*/  SHFL.IDX PT, R8, R9, 0x1, 0x181f ;  /* 0x00381f0009087f89 */ /* 0x0002e200000e0000 */
[----:B--2---:R-:W-:-:S02]  /*ede0*/  SEL R21, RZ, 0x10, P3 ;  /* 0x00000010ff157807 */ /* 0x004fc40001800000 */
[----:B------:R-:W-:Y:S01]  /*edf0*/  SEL R20, RZ, 0x10, P2 ;  /* 0x00000010ff147807 */ /* 0x000fe20001000000 */
[----:B-1----:R-:W-:Y:S02]  /*ee00*/  IMAD.MOV.U32 R9, RZ, RZ, R149 ;  /* 0x000000ffff097224 */ /* 0x002fe400078e0095 */
.L_x_5014:
[----:B----4-:R-:W-:Y:S02]  /*ee10*/  IADD3 R3, -R21, 0x10, RZ ;  /* 0x0000001015037810 */ /* 0x010fe40007ffe1ff */
[----:B------:R-:W-:Y:S02]  /*ee20*/  IADD3 R16, -R20, 0x10, RZ ;  /* 0x0000001014107810 */ /* 0x000fe40007ffe1ff */
[----:B------:R-:W-:Y:S02]  /*ee30*/  LOP3.LUT R3, R3, 0xf, RZ, 0xc0, !PT ;  /* 0x0000000f03037812 */ /* 0x000fe400078ec0ff */
[----:B------:R-:W-:Y:S02]  /*ee40*/  IADD3 R17, -R9, 0x10, RZ ;  /* 0x0000001009117810 */ /* 0x000fe40007ffe1ff */
[----:B---3--:R-:W-:Y:S02]  /*ee50*/  IADD3 R18, P1, P0, R3, R2, R22 ;  /* 0x0000000203127210 */ /* 0x008fe4000783e016 */
[----:B------:R-:W-:-:S02]  /*ee60*/  LOP3.LUT R3, R16, 0xf, RZ, 0xc0, !PT ;  /* 0x0000000f10037812 */ /* 0x000fc400078ec0ff */
[----:B------:R-:W-:Y:S02]  /*ee70*/  IADD3.X R19, RZ, R8, R24, P1, P0 ;  /* 0x00000008ff137210 */ /* 0x000fe40000fe0418 */
        /* <DEDUP_REMOVED lines=14> */
.L_x_4919:
[----:B------:R-:W-:Y:S05]  /*ef60*/  BSYNC B0 ;  /* 0x0000000000007941 */ /* 0x000fea0003800000 */
.L_x_4918:
[----:B-1----:R-:W-:Y:S01]  /*ef70*/  IMAD.MOV.U32 R2, RZ, RZ, 0x40 ;  /* 0x00000040ff027424 */ /* 0x002fe200078e00ff */
[----:B------:R-:W-:Y:S01]  /*ef80*/  LOP3.LUT P0, RZ, R182, 0x4, RZ, 0xc0, !PT ;  /* 0x00000004b6ff7812 */ /* 0x000fe2000780c0ff */
[----:B------:R-:W0:Y:S01]  /*ef90*/  LDGDEPBAR ;  /* 0x00000000000079af */ /* 0x000e220000000000 */
[----:B------:R-:W-:Y:S02]  /*efa0*/  WARPSYNC 0xffffffff ;  /* 0xffffffff00007948 */ /* 0x000fe40003800000 */
[----:B------:R-:W-:-:S04]  /*efb0*/  SEL R2, R2, 0xffffffc0, !P0 ;  /* 0xffffffc002027807 */ /* 0x000fc80004000000 */
[----:B------:R-:W-:Y:S01]  /*efc0*/  IADD3 R3, R2, R184, R177 ;  /* 0x000000b802037210 */ /* 0x000fe20007ffe0b1 */
[----:B------:R-:W-:-:S04]  /*efd0*/  IMAD.IADD R2, R184, 0x1, R2 ;  /* 0x00000001b8027824 */ /* 0x000fc800078e0202 */
[C---:B--23--:R-:W-:Y:S01]  /*efe0*/  HMMA.16816.F32.BF16 R16, R4.reuse, R36, RZ ;  /* 0x000000240410723c */ /* 0x04cfe200000418ff */
[----:B------:R-:W-:Y:S04]  /*eff0*/  LDSM.16.M88.4 R68, [R2+0x1000] ;  /* 0x001000000244783b */ /* 0x000fe80000000200 */
[----:B------:R-:W-:Y:S03]  /*f000*/  LDSM.16.M88.4 R64, [R2+0x800] ;  /* 0x000800000240783b */ /* 0x000fe60000000200 */
[C---:B------:R-:W-:Y:S01]  /*f010*/  HMMA.16816.F32.BF16 R28, R4.reuse, R38, RZ ;  /* 0x00000026041c723c */ /* 0x040fe200000418ff */
[----:B------:R-:W-:Y:S04]  /*f020*/  LDSM.16.M88.4 R76, [R2+0x1800] ;  /* 0x00180000024c783b */ /* 0x000fe80000000200 */
[----:B------:R-:W-:Y:S03]  /*f030*/  LDSM.16.M88.4 R88, [R3+0x1000] ;  /* 0x001000000358783b */ /* 0x000fe60000000200 */
[C---:B----4-:R-:W-:Y:S01]  /*f040*/  HMMA.16816.F32.BF16 R36, R4.reuse, R44, RZ ;  /* 0x0000002c0424723c */ /* 0x050fe200000418ff */
[----:B------:R-:W-:Y:S04]  /*f050*/  LDSM.16.M88.4 R92, [R3+0x1800] ;  /* 0x00180000035c783b */ /* 0x000fe80000000200 */
[----:B------:R-:W-:Y:S03]  /*f060*/  LDSM.16.M88.4 R96, [R184+0x3800] ;  /* 0x00380000b860783b */ /* 0x000fe60000000200 */
[C---:B------:R-:W-:Y:S01]  /*f070*/  HMMA.16816.F32.BF16 R20, R4.reuse, R46, RZ ;  /* 0x0000002e0414723c */ /* 0x040fe200000418ff */
[----:B------:R-:W-:Y:S04]  /*f080*/  LDSM.16.M88.4 R44, [R2] ;  /* 0x00000000022c783b */ /* 0x000fe80000000200 */
[----:B------:R-:W2:Y:S01]  /*f090*/  LDL R103, [R1+0x4] ;  /* 0x0000040001677983 */ /* 0x000ea20000100800 */
[----:B------:R-:W-:Y:S02]  /*f0a0*/  BSSY B0, `(.L_x_4922) ;  /* 0x0000241000007945 */ /* 0x000fe40003800000 */
        /* <DEDUP_REMOVED lines=8> */
[C---:B-----5:R-:W-:Y:S01]  /*f130*/  HMMA.16816.F32.BF16 R56, R12.reuse, R74, R20 ;  /* 0x0000004a0c38723c */ /* 0x060fe20000041814 */
[----:B------:R-:W-:Y:S04]  /*f140*/  LDSM.16.M88.4 R20, [R180] ;  /* 0x00000000b414783b */ /* 0x000fe80000000200 */
[----:B------:R-:W3:Y:S03]  /*f150*/  LDSM.16.M88.4 R72, [R3] ;  /* 0x000000000348783b */ /* 0x000ee60000000200 */
[C---:B------:R-:W-:Y:S08]  /*f160*/  HMMA.16816.F32.BF16 R24, R12.reuse, R80, R24 ;  /* 0x000000500c18723c */ /* 0x040ff00000041818 */
[C---:B------:R-:W-:Y:S01]  /*f170*/  HMMA.16816.F32.BF16 R16, R12.reuse, R82, R32 ;  /* 0x000000520c10723c */ /* 0x040fe20000041820 */
[----:B------:R-:W4:Y:S07]  /*f180*/  LDSM.16.M88.4 R80, [R3+0x800] ;  /* 0x000800000350783b */ /* 0x000f2e0000000200 */
        /* <DEDUP_REMOVED lines=16> */
[C---:B---3--:R-:W-:Y:S08]  /*f290*/  HMMA.16816.F32.BF16 R36, R20.reuse, R74, R44 ;  /* 0x0000004a1424723c */ /* 0x048ff0000004182c */
[C---:B------:R-:W-:Y:S01]  /*f2a0*/  HMMA.16816.F32.BF16 R32, R20.reuse, R72, R28 ;  /* 0x000000481420723c */ /* 0x040fe2000004181c */
[----:B------:R-:W-:Y:S07]  /*f2b0*/  LDSM.16.M88.4 R72, [R2+0x2800] ;  /* 0x002800000248783b */ /* 0x000fee0000000200 */
[C---:B------:R-:W-:Y:S08]  /*f2c0*/  HMMA.16816.F32.BF16 R48, R20.reuse, R88, R40 ;  /* 0x000000581430723c */ /* 0x040ff00000041828 */
[C---:B----4-:R-:W-:Y:S08]  /*f2d0*/  HMMA.16816.F32.BF16 R52, R20.reuse, R80, R52 ;  /* 0x000000501434723c */ /* 0x050ff00000041834 */
[C---:B------:R-:W-:Y:S01]  /*f2e0*/  HMMA.16816.F32.BF16 R60, R20.reuse, R82, R60 ;  /* 0x00000052143c723c */ /* 0x040fe2000004183c */
[----:B------:R-:W-:Y:S07]  /*f2f0*/  LDSM.16.M88.4 R80, [R2+0x3000] ;  /* 0x003000000250783b */ /* 0x000fee0000000200 */
[C---:B------:R-:W-:Y:S01]  /*f300*/  HMMA.16816.F32.BF16 R40, R20.reuse, R92, R12 ;  /* 0x0000005c1428723c */ /* 0x040fe2000004180c */
[----:B------:R-:W3:Y:S07]  /*f310*/  LDSM.16.M88.4 R12, [R179+0x4000] ;  /* 0x00400000b30c783b */ /* 0x000eee0000000200 */
[C---:B------:R-:W-:Y:S01]  /*f320*/  HMMA.16816.F32.BF16 R44, R20.reuse, R90, R24 ;  /* 0x0000005a142c723c */ /* 0x040fe20000041818 */
[----:B------:R-:W4:Y:S07]  /*f330*/  LDSM.16.M88.4 R88, [R0+0x3000] ;  /* 0x003000000058783b */ /* 0x000f2e0000000200 */
[----:B------:R-:W-:Y:S01]  /*f340*/  HMMA.16816.F32.BF16 R28, R20, R94, R4 ;  /* 0x0000005e141c723c */ /* 0x000fe20000041804 */
[----:B------:R-:W2:Y:S04]  /*f350*/  LDSM.16.M88.4 R92, [R0+0x3800] ;  /* 0x00380000005c783b */ /* 0x000ea80000000200 */
        /* <DEDUP_REMOVED lines=8> */
[----:B------:R-:W1:Y:S07]  /*f3e0*/  LDSM.16.M88.4 R84, [R2+0x3800] ;  /* 0x003800000254783b */ /* 0x000e6e0000000200 */
        /* <DEDUP_REMOVED lines=8> */
[----:B------:R-:W3:Y:S07]  /*f470*/  LDSM.16.M88.4 R76, [R3+0x2800] ;  /* 0x00280000034c783b */ /* 0x000eee0000000200 */
[C---:B----4-:R-:W-:Y:S08]  /*f480*/  HMMA.16816.F32.BF16 R36, R12.reuse, R90, R52 ;  /* 0x0000005a0c24723c */ /* 0x050ff00000041834 */
[C---:B------:R-:W-:Y:S01]  /*f490*/  HMMA.16816.F32.BF16 R16, R12.reuse, R88, R56 ;  /* 0x000000580c10723c */ /* 0x040fe20000041838 */
[----:B------:R-:W-:Y:S07]  /*f4a0*/  LDSM.16.M88.4 R88, [R0+0x5000] ;  /* 0x005000000058783b */ /* 0x000fee0000000200 */
[C---:B--2---:R-:W-:Y:S08]  /*f4b0*/  HMMA.16816.F32.BF16 R48, R12.reuse, R92, R48 ;  /* 0x0000005c0c30723c */ /* 0x044ff00000041830 */
[----:B------:R-:W-:Y:S08]  /*f4c0*/  HMMA.16816.F32.BF16 R44, R12, R94, R44 ;  /* 0x0000005e0c2c723c */ /* 0x000ff0000004182c */
[C---:B-1----:R-:W-:Y:S08]  /*f4d0*/  HMMA.16816.F32.BF16 R32, R4.reuse, R66, R32 ;  /* 0x000000420420723c */ /* 0x042ff00000041820 */
[C---:B------:R-:W-:Y:S01]  /*f4e0*/  HMMA.16816.F32.BF16 R52, R4.reuse, R74, R24 ;  /* 0x0000004a0434723c */ /* 0x040fe20000041818 */
[----:B------:R-:W1:Y:S07]  /*f4f0*/  LDSM.16.M88.4 R24, [R3+0x3000] ;  /* 0x003000000318783b */ /* 0x000e6e0000000200 */
[C---:B------:R-:W-:Y:S01]  /*f500*/  HMMA.16816.F32.BF16 R56, R4.reuse, R72, R28 ;  /* 0x000000480438723c */ /* 0x040fe2000004181c */
[----:B------:R-:W2:Y:S04]  /*f510*/  LDSM.16.M88.4 R28, [R3+0x3800] ;  /* 0x00380000031c783b */ /* 0x000ea80000000200 */
[----:B------:R-:W-:Y:S03]  /*f520*/  LDSM.16.M88.4 R72, [R0+0x4000] ;  /* 0x004000000048783b */ /* 0x000fe60000000200 */
[C---:B------:R-:W-:Y:S01]  /*f530*/  HMMA.16816.F32.BF16 R40, R4.reuse, R64, R40 ;  /* 0x000000400428723c */ /* 0x040fe20000041828 */
[----:B------:R-:W-:Y:S07]  /*f540*/  LDSM.16.M88.4 R64, [R184+0x4800] ;  /* 0x00480000b840783b */ /* 0x000fee0000000200 */
[C---:B------:R-:W-:Y:S08]  /*f550*/  HMMA.16816.F32.BF16 R12, R4.reuse, R82, R36 ;  /* 0x00000052040c723c */ /* 0x040ff00000041824 */
[C---:B------:R-:W-:Y:S01]  /*f560*/  HMMA.16816.F32.BF16 R16, R4.reuse, R80, R16 ;  /* 0x000000500410723c */ /* 0x040fe20000041810 */
[----:B------:R-:W-:Y:S07]  /*f570*/  LDSM.16.M88.4 R80, [R0+0x4800] ;  /* 0x004800000050783b */ /* 0x000fee0000000200 */
[C---:B------:R-:W-:Y:S08]  /*f580*/  HMMA.16816.F32.BF16 R60, R4.reuse, R84, R48 ;  /* 0x00000054043c723c */ /* 0x040ff00000041830 */
[----:B------:R-:W-:Y:S01]  /*f590*/  HMMA.16816.F32.BF16 R44, R4, R86, R44 ;  /* 0x00000056042c723c */ /* 0x000fe2000004182c */
[----:B------:R-:W-:Y:S04]  /*f5a0*/  LDSM.16.M88.4 R4, [R178+0x8000] ;  /* 0x00800000b204783b */ /* 0x000fe80000000200 */
[----:B------:R-:W-:Y:S03]  /*f5b0*/  LDSM.16.M88.4 R84, [R2+0x4000] ;  /* 0x004000000254783b */ /* 0x000fe60000000200 */
[C---:B---3--:R-:W-:Y:S01]  /*f5c0*/  HMMA.16816.F32.BF16 R36, R20.reuse, R70, R32 ;  /* 0x000000461424723c */ /* 0x048fe20000041820 */
[----:B------:R-:W3:Y:S07]  /*f5d0*/  LDSM.16.M88.4 R32, [R184+0x4000] ;  /* 0x00400000b820783b */ /* 0x000eee0000000200 */
[C---:B------:R-:W-:Y:S08]  /*f5e0*/  HMMA.16816.F32.BF16 R56, R20.reuse, R76, R56 ;  /* 0x0000004c1438723c */ /* 0x040ff00000041838 */
[C---:B------:R-:W-:Y:S01]  /*f5f0*/  HMMA.16816.F32.BF16 R52, R20.reuse, R78, R52 ;  /* 0x0000004e1434723c */ /* 0x040fe20000041834 */
[----:B------:R-:W4:Y:S07]  /*f600*/  LDSM.16.M88.4 R76, [R184+0x5800] ;  /* 0x00580000b84c783b */ /* 0x000f2e0000000200 */
[C---:B------:R-:W-:Y:S01]  /*f610*/  HMMA.16816.F32.BF16 R40, R20.reuse, R68, R40 ;  /* 0x000000441428723c */ /* 0x040fe20000041828 */
[----:B------:R-:W4:Y:S07]  /*f620*/  LDSM.16.M88.4 R68, [R184+0x5000] ;  /* 0x00500000b844783b */ /* 0x000f2e0000000200 */
[C---:B-1----:R-:W-:Y:S01]  /*f630*/  HMMA.16816.F32.BF16 R48, R20.reuse, R24, R16 ;  /* 0x000000181430723c */ /* 0x042fe20000041810 */
[----:B------:R-:W1:Y:S07]  /*f640*/  LDSM.16.M88.4 R16, [R179+0x8000] ;  /* 0x00800000b310783b */ /* 0x000e6e0000000200 */
[C---:B------:R-:W-:Y:S08]  /*f650*/  HMMA.16816.F32.BF16 R24, R20.reuse, R26, R12 ;  /* 0x0000001a1418723c */ /* 0x040ff0000004180c */
[C---:B--2---:R-:W-:Y:S01]  /*f660*/  HMMA.16816.F32.BF16 R12, R20.reuse, R28, R60 ;  /* 0x0000001c140c723c */ /* 0x044fe2000004183c */
[----:B------:R-:W-:Y:S07]  /*f670*/  LDSM.16.M88.4 R60, [R2+0x5000] ;  /* 0x00500000023c783b */ /* 0x000fee0000000200 */
[----:B------:R-:W-:Y:S08]  /*f680*/  HMMA.16816.F32.BF16 R20, R20, R30, R44 ;  /* 0x0000001e1414723c */ /* 0x000ff0000004182c */
[C---:B---3--:R-:W-:Y:S01]  /*f690*/  HMMA.16816.F32.BF16 R28, R4.reuse, R32, R40 ;  /* 0x00000020041c723c */ /* 0x048fe20000041828 */
[----:B------:R2:W3:Y:S07]  /*f6a0*/  LDSM.16.M88.4 R40, [R0+0x5800] ;  /* 0x005800000028783b */ /* 0x0004ee0000000200 */
[C---:B------:R-:W-:Y:S08]  /*f6b0*/  HMMA.16816.F32.BF16 R32, R4.reuse, R34, R36 ;  /* 0x000000220420723c */ /* 0x040ff00000041824 */
[C---:B------:R-:W-:Y:S08]  /*f6c0*/  HMMA.16816.F32.BF16 R36, R4.reuse, R64, R56 ;  /* 0x000000400424723c */ /* 0x040ff00000041838 */
[----:B----4-:R-:W-:Y:S01]  /*f6d0*/  HMMA.16816.F32.BF16 R56, R4, R76, R12 ;  /* 0x0000004c0438723c */ /* 0x010fe2000004180c */
[----:B------:R-:W4:Y:S01]  /*f6e0*/  LDSM.16.M88.4 R12, [R181+0x8000] ;  /* 0x00800000b50c783b */ /* 0x000f220000000200 */
[----:B--2---:R-:W-:-:S05]  /*f6f0*/  IMAD.IADD R0, R143, 0x1, -R251 ;  /* 0x000000018f007824 */ /* 0x004fca00078e0afb */
[C---:B------:R-:W-:Y:S01]  /*f700*/  ISETP.GT.AND P0, PT, R0.reuse, RZ, PT ;  /* 0x000000ff0000720c */ /* 0x040fe20003f04270 */
[----:B------:R-:W-:Y:S01]  /*f710*/  HMMA.16816.F32.BF16 R44, R4, R66, R52 ;  /* 0x00000042042c723c */ /* 0x000fe20000041834 */
[----:B------:R-:W-:Y:S01]  /*f720*/  LDSM.16.M88.4 R64, [R3+0x4800] ;  /* 0x004800000340783b */ /* 0x000fe20000000200 */
[C---:B------:R-:W-:Y:S02]  /*f730*/  ISETP.GT.AND P1, PT, R0.reuse, 0x1, PT ;  /* 0x000000010000780c */ /* 0x040fe40003f24270 */
[----:B------:R-:W-:-:S04]  /*f740*/  ISETP.GT.AND P2, PT, R0, 0x21, PT ;  /* 0x000000210000780c */ /* 0x000fc80003f44270 */
[C---:B------:R-:W-:Y:S08]  /*f750*/  HMMA.16816.F32.BF16 R52, R4.reuse, R70, R24 ;  /* 0x000000460434723c */ /* 0x040ff00000041818 */
[----:B------:R-:W-:Y:S01]  /*f760*/  HMMA.16816.F32.BF16 R24, R4, R78, R20 ;  /* 0x0000004e0418723c */ /* 0x000fe20000041814 */
[----:B------:R-:W-:Y:S07]  /*f770*/  LDSM.16.M88.4 R76, [R3+0x4000] ;  /* 0x00400000034c783b */ /* 0x000fee0000000200 */
[C---:B-1----:R-:W-:Y:S08]  /*f780*/  HMMA.16816.F32.BF16 R20, R16.reuse, R72, R28 ;  /* 0x000000481014723c */ /* 0x042ff0000004181c */
[C---:B------:R-:W-:Y:S01]  /*f790*/  HMMA.16816.F32.BF16 R28, R16.reuse, R74, R32 ;  /* 0x0000004a101c723c */ /* 0x040fe20000041820 */
[----:B------:R-:W-:Y:S07]  /*f7a0*/  LDSM.16.M88.4 R72, [R3+0x5000] ;  /* 0x005000000348783b */ /* 0x000fee0000000200 */
[----:B------:R-:W-:Y:S01]  /*f7b0*/  HMMA.16816.F32.BF16 R32, R16, R80, R36 ;  /* 0x000000501020723c */ /* 0x000fe20000041824 */
[----:B------:R-:W1:Y:S07]  /*f7c0*/  LDSM.16.M88.4 R36, [R2+0x4800] ;  /* 0x004800000224783b */ /* 0x000e6e0000000200 */
[----:B------:R-:W-:Y:S01]  /*f7d0*/  HMMA.16816.F32.BF16 R48, R4, R68, R48 ;  /* 0x000000440430723c */ /* 0x000fe20000041830 */
[----:B------:R-:W2:Y:S04]  /*f7e0*/  LDSM.16.M88.4 R68, [R2+0x5800] ;  /* 0x005800000244783b */ /* 0x000ea80000000200 */
[----:B------:R-:W1:Y:S03]  /*f7f0*/  LDSM.16.M88.4 R4, [R180+0x8000] ;  /* 0x00800000b404783b */ /* 0x000e660000000200 */
[----:B------:R-:W-:Y:S01]  /*f800*/  HMMA.16816.F32.BF16 R44, R16, R82, R44 ;  /* 0x00000052102c723c */ /* 0x000fe2000004182c */
[----:B------:R1:W1:Y:S01]  /*f810*/  LDSM.16.M88.4 R80, [R3+0x5800] ;  /* 0x005800000350783b */ /* 0x0002620000000200 */
[----:B------:R-:W-:-:S06]  /*f820*/  DEPBAR.LE SB0, 0x2 ;  /* 0x000080800000791a */ /* 0x000fcc0000000000 */
[C---:B------:R-:W-:Y:S08]  /*f830*/  HMMA.16816.F32.BF16 R52, R16.reuse, R90, R52 ;  /* 0x0000005a1034723c */ /* 0x040ff00000041834 */
[C---:B------:R-:W-:Y:S08]  /*f840*/  HMMA.16816.F32.BF16 R48, R16.reuse, R88, R48 ;  /* 0x000000581030723c */ /* 0x040ff00000041830 */
[C---:B---3--:R-:W-:Y:S08]  /*f850*/  HMMA.16816.F32.BF16 R56, R16.reuse, R40, R56 ;  /* 0x000000281038723c */ /* 0x048ff00000041838 */
[----:B------:R-:W-:Y:S08]  /*f860*/  HMMA.16816.F32.BF16 R40, R16, R42, R24 ;  /* 0x0000002a1028723c */ /* 0x000ff00000041818 */
[C---:B----4-:R-:W-:Y:S08]  /*f870*/  HMMA.16816.F32.BF16 R20, R12.reuse, R84, R20 ;  /* 0x000000540c14723c */ /* 0x050ff00000041814 */
[C---:B------:R-:W-:Y:S08]  /*f880*/  HMMA.16816.F32.BF16 R16, R12.reuse, R86, R28 ;  /* 0x000000560c10723c */ /* 0x040ff0000004181c */
[C---:B-1----:R-:W-:Y:S08]  /*f890*/  HMMA.16816.F32.BF16 R24, R12.reuse, R36, R32 ;  /* 0x000000240c18723c */ /* 0x042ff00000041820 */
[C---:B------:R-:W-:Y:S08]  /*f8a0*/  HMMA.16816.F32.BF16 R28, R12.reuse, R38, R44 ;  /* 0x000000260c1c723c */ /* 0x040ff0000004182c */
[C---:B------:R-:W-:Y:S08]  /*f8b0*/  HMMA.16816.F32.BF16 R36, R12.reuse, R60, R48 ;  /* 0x0000003c0c24723c */ /* 0x040ff00000041830 */
[C---:B------:R-:W-:Y:S01]  /*f8c0*/  HMMA.16816.F32.BF16 R44, R12.reuse, R62, R52 ;  /* 0x0000003e0c2c723c */ /* 0x040fe20000041834 */
[----:B------:R-:W-:Y:S07]  /*f8d0*/  BAR.SYNC.DEFER_BLOCKING 0x0 ;  /* 0x0000000000007b1d */ /* 0x000fee0000010000 */
[C---:B--2---:R-:W-:Y:S08]  /*f8e0*/  HMMA.16816.F32.BF16 R48, R12.reuse, R68, R56 ;  /* 0x000000440c30723c */ /* 0x044ff00000041838 */
[----:B------:R-:W-:Y:S08]  /*f8f0*/  HMMA.16816.F32.BF16 R40, R12, R70, R40 ;  /* 0x000000460c28723c */ /* 0x000ff00000041828 */
[C---:B------:R-:W-:Y:S01]  /*f900*/  HMMA.16816.F32.BF16 R32, R4.reuse, R76, R20 ;  /* 0x0000004c0420723c */ /* 0x040fe20000041814 */
[----:B------:R-:W-:Y:S04]  /*f910*/  LDSM.16.MT88.4 R52, [R186+0x800] ;  /* 0x00080000ba34783b */ /* 0x000fe80000004200 */
[----:B------:R-:W-:Y:S03]  /*f920*/  LDSM.16.MT88.4 R60, [R185+0x2000] ;  /* 0x00200000b93c783b */ /* 0x000fe60000004200 */
[C---:B------:R-:W-:Y:S01]  /*f930*/  HMMA.16816.F32.BF16 R12, R4.reuse, R78, R16 ;  /* 0x0000004e040c723c */ /* 0x040fe20000041810 */
[----:B------:R-:W-:Y:S07]  /*f940*/  LDSM.16.MT88.4 R68, [R185+0x2800] ;  /* 0x00280000b944783b */ /* 0x000fee0000004200 */
[C---:B------:R-:W-:Y:S08]  /*f950*/  HMMA.16816.F32.BF16 R16, R4.reuse, R64, R24 ;  /* 0x000000400410723c */ /* 0x040ff00000041818 */
[----:B------:R-:W-:Y:S01]  /*f960*/  HMMA.16816.F32.BF16 R20, R4, R66, R28 ;  /* 0x000000420414723c */ /* 0x000fe2000004181c */
[----:B------:R-:W-:-:S06]  /*f970*/  FSEL R8, R33, -INF , P1 ;  /* 0xff80000021087808 */ /* 0x000fcc0000800000 */
[----:B------:R-:W-:Y:S01]  /*f980*/  FSEL R28, R34, -INF , P0 ;  /* 0xff800000221c7808 */ /* 0x000fe20000000000 */
[C---:B------:R-:W-:Y:S01]  /*f990*/  HMMA.16816.F32.BF16 R24, R4.reuse, R72, R36 ;  /* 0x000000480418723c */ /* 0x040fe20000041824 */
[----:B------:R-:W-:Y:S02]  /*f9a0*/  FSEL R30, R35, -INF , P1 ;  /* 0xff800000231e7808 */ /* 0x000fe40000800000 */
[----:B------:R-:W-:Y:S02]  /*f9b0*/  ISETP.GT.AND P1, PT, R0, 0x9, PT ;  /* 0x000000090000780c */ /* 0x000fe40003f24270 */
[----:B------:R-:W-:Y:S02]  /*f9c0*/  FMNMX.FTZ R3, R28, R30, !PT ;  /* 0x0000001e1c037209 */ /* 0x000fe40007810000 */
[----:B------:R-:W-:Y:S01]  /*f9d0*/  FSEL R31, R15, -INF , P1 ;  /* 0xff8000000f1f7808 */ /* 0x000fe20000800000 */
[C---:B------:R-:W-:Y:S08]  /*f9e0*/  HMMA.16816.F32.BF16 R36, R4.reuse, R74, R44 ;  /* 0x0000004a0424723c */ /* 0x040ff0000004182c */
[C---:B------:R-:W-:Y:S01]  /*f9f0*/  HMMA.16816.F32.BF16 R44, R4.reuse, R80, R48 ;  /* 0x00000050042c723c */ /* 0x040fe20000041830 */
[----:B------:R-:W-:Y:S07]  /*fa00*/  LDSM.16.MT88.4 R48, [R186] ;  /* 0x00000000ba30783b */ /* 0x000fee0000004200 */
[----:B------:R-:W-:Y:S01]  /*fa10*/  HMMA.16816.F32.BF16 R40, R4, R82, R40 ;  /* 0x000000520428723c */ /* 0x000fe20000041828 */
[----:B------:R-:W-:-:S02]  /*fa20*/  FSEL R90, R25, -INF , P2 ;  /* 0xff800000195a7808 */ /* 0x000fc40001000000 */
[----:B------:R-:W-:-:S04]  /*fa30*/  FSEL R98, R27, -INF , P2 ;  /* 0xff8000001b627808 */ /* 0x000fc80001000000 */
[----:B------:R-:W-:Y:S02]  /*fa40*/  FSEL R5, R32, -INF , P0 ;  /* 0xff80000020057808 */ /* 0x000fe40000000000 */
[----:B------:R-:W-:Y:S02]  /*fa50*/  ISETP.GT.AND P0, PT, R0, 0x8, PT ;  /* 0x000000080000780c */ /* 0x000fe40003f04270 */
[----:B------:R-:W-:Y:S02]  /*fa60*/  FMNMX.FTZ R2, R5, R8, !PT ;  /* 0x0000000805027209 */ /* 0x000fe40007810000 */
[----:B------:R-:W-:Y:S02]  /*fa70*/  FSEL R12, R12, -INF , P0 ;  /* 0xff8000000c0c7808 */ /* 0x000fe40000000000 */
[----:B------:R-:W-:Y:S02]  /*fa80*/  FSEL R29, R14, -INF , P0 ;  /* 0xff8000000e1d7808 */ /* 0x000fe40000000000 */
[----:B------:R-:W-:-:S02]  /*fa90*/  ISETP.GT.AND P0, PT, R0, 0x10, PT ;  /* 0x000000100000780c */ /* 0x000fc40003f04270 */
[----:B------:R-:W-:Y:S02]  /*faa0*/  FSEL R7, R13, -INF , P1 ;  /* 0xff8000000d077808 */ /* 0x000fe40000800000 */
[----:B------:R-:W-:Y:S02]  /*fab0*/  FMNMX.FTZ R2, R12, R2, !PT ;  /* 0x000000020c027209 */ /* 0x000fe40007810000 */
        /* <DEDUP_REMOVED lines=8> */
[----:B------:R-:W-:Y:S02]  /*fb40*/  ISETP.GT.AND P1, PT, R0, 0x19, PT ;  /* 0x000000190000780c */ /* 0x000fe40003f24270 */
[----:B------:R-:W-:-:S02]  /*fb50*/  FSEL R16, R20, -INF , P0 ;  /* 0xff80000014107808 */ /* 0x000fc40000000000 */
[----:B------:R-:W-:Y:S02]  /*fb60*/  FMNMX.FTZ R2, R17, R2, !PT ;  /* 0x0000000211027209 */ /* 0x000fe40007810000 */
[----:B------:R-:W-:Y:S02]  /*fb70*/  FSEL R22, R22, -INF , P0 ;  /* 0xff80000016167808 */ /* 0x000fe40000000000 */
        /* <DEDUP_REMOVED lines=20> */
[----:B------:R-:W-:Y:S01]  /*fcc0*/  ISETP.GT.AND P0, PT, R0, 0x31, PT ;  /* 0x000000310000780c */ /* 0x000fe20003f04270 */
[----:B------:R-:W-:Y:S01]  /*fcd0*/  LDSM.16.MT88.4 R36, [R185+0x800] ;  /* 0x00080000b924783b */ /* 0x000fe20000004200 */
[----:B------:R-:W-:-:S02]  /*fce0*/  FSEL R87, R44, -INF , P1 ;  /* 0xff8000002c577808 */ /* 0x000fc40000800000 */
[----:B------:R-:W-:Y:S02]  /*fcf0*/  FMNMX.FTZ R2, R88, R2, !PT ;  /* 0x0000000258027209 */ /* 0x000fe40007810000 */
[----:B------:R-:W-:Y:S02]  /*fd00*/  FMNMX.FTZ R3, R33, R3, !PT ;  /* 0x0000000321037209 */ /* 0x000fe40007810000 */
[----:B------:R-:W-:Y:S02]  /*fd10*/  FSEL R95, R46, -INF , P1 ;  /* 0xff8000002e5f7808 */ /* 0x000fe40000800000 */
[----:B------:R-:W-:Y:S02]  /*fd20*/  FSEL R86, R45, -INF , P0 ;  /* 0xff8000002d567808 */ /* 0x000fe40000000000 */
[----:B------:R-:W-:Y:S02]  /*fd30*/  ISETP.GT.AND P1, PT, R0, 0x38, PT ;  /* 0x000000380000780c */ /* 0x000fe40003f24270 */
[----:B------:R-:W-:-:S02]  /*fd40*/  FMNMX.FTZ R2, R87, R2, !PT ;  /* 0x0000000257027209 */ /* 0x000fc40007810000 */
[----:B------:R-:W-:Y:S02]  /*fd50*/  FMNMX.FTZ R3, R22, R3, !PT ;  /* 0x0000000316037209 */ /* 0x000fe40007810000 */
[----:B------:R-:W-:Y:S02]  /*fd60*/  FSEL R94, R47, -INF , P0 ;  /* 0xff8000002f5e7808 */ /* 0x000fe40000000000 */
[----:B------:R-:W-:Y:S01]  /*fd70*/  ISETP.GT.AND P0, PT, R0, 0x39, PT ;  /* 0x000000390000780c */ /* 0x000fe20003f04270 */
[----:B------:R-:W-:Y:S01]  /*fd80*/  LDSM.16.MT88.4 R44, [R103] ;  /* 0x00000000672c783b */ /* 0x000fe20000004200 */
[----:B------:R-:W-:Y:S02]  /*fd90*/  FSEL R85, R40, -INF , P1 ;  /* 0xff80000028557808 */ /* 0x000fe40000800000 */
[----:B------:R-:W-:Y:S02]  /*fda0*/  FMNMX.FTZ R0, R86, R2, !PT ;  /* 0x0000000256007209 */ /* 0x000fe40007810000 */
[----:B------:R-:W-:-:S02]  /*fdb0*/  FMNMX.FTZ R3, R56, R3, !PT ;  /* 0x0000000338037209 */ /* 0x000fc40007810000 */
[----:B------:R-:W-:Y:S02]  /*fdc0*/  FSEL R84, R41, -INF , P0 ;  /* 0xff80000029547808 */ /* 0x000fe40000000000 */
[----:B------:R-:W-:Y:S02]  /*fdd0*/  FMNMX.FTZ R0, R85, R0, !PT ;  /* 0x0000000055007209 */ /* 0x000fe40007810000 */
[----:B------:R-:W-:Y:S02]  /*fde0*/  FMNMX.FTZ R2, R97, R3, !PT ;  /* 0x0000000361027209 */ /* 0x000fe40007810000 */
[----:B------:R-:W-:Y:S02]  /*fdf0*/  FMNMX.FTZ R0, R84, R0, !PT ;  /* 0x0000000054007209 */ /* 0x000fe40007810000 */
[----:B------:R-:W-:Y:S02]  /*fe00*/  FMNMX.FTZ R2, R98, R2, !PT ;  /* 0x0000000262027209 */ /* 0x000fe40007810000 */
[----:B------:R-:W-:Y:S01]  /*fe10*/  FSEL R93, R42, -INF , P1 ;  /* 0xff8000002a5d7808 */ /* 0x000fe20000800000 */
[----:B------:R-:W1:Y:S01]  /*fe20*/  SHFL.BFLY PT, R3, R0, 0x2, 0x1f ;  /* 0x0c401f0000037f89 */ /* 0x000e6200000e0000 */
[----:B------:R-:W-:-:S02]  /*fe30*/  FMNMX.FTZ R2, R96, R2, !PT ;  /* 0x0000000260027209 */ /* 0x000fc40007810000 */
[----:B------:R-:W-:Y:S02]  /*fe40*/  FSEL R92, R43, -INF , P0 ;  /* 0xff8000002b5c7808 */ /* 0x000fe40000000000 */
[----:B------:R-:W-:-:S04]  /*fe50*/  FMNMX.FTZ R2, R99, R2, !PT ;  /* 0x0000000263027209 */ /* 0x000fc80007810000 */
[----:B------:R-:W-:-:S04]  /*fe60*/  FMNMX.FTZ R2, R95, R2, !PT ;  /* 0x000000025f027209 */ /* 0x000fc80007810000 */
        /* <DEDUP_REMOVED lines=13> */
[----:B------:R2:W-:Y:S02]  /*ff40*/  MUFU.EX2 R67, R0 ;  /* 0x0000000000437308 */ /* 0x0005e40000000800 */
[--C-:B--2---:R-:W-:Y:S01]  /*ff50*/  FFMA.FTZ R0, R8, c[0x0][0x2d0], -R2.reuse ;  /* 0x0000b40008007a23 */ /* 0x104fe20000010802 */
[----:B-1----:R-:W-:Y:S01]  /*ff60*/  FMNMX.FTZ R8, R3, R4, !PT ;  /* 0x0000000403087209 */ /* 0x002fe20007810000 */
[----:B------:R-:W-:-:S04]  /*ff70*/  FFMA.FTZ R3, R7, c[0x0][0x2d0], -R2 ;  /* 0x0000b40007037a23 */ /* 0x000fc80000010802 */
[----:B------:R1:W-:Y:S01]  /*ff80*/  MUFU.EX2 R66, R0 ;  /* 0x0000000000427308 */ /* 0x0003e20000000800 */
[----:B------:R-:W-:-:S07]  /*ff90*/  FSETP.NEU.FTZ.AND P0, PT, R8, -INF , PT ;  /* 0xff8000000800780b */ /* 0x000fce0003f1d000 */
[----:B------:R2:W-:Y:S01]  /*ffa0*/  MUFU.EX2 R77, R3 ;  /* 0x00000003004d7308 */ /* 0x0005e20000000800 */
[--C-:B-1----:R-:W-:Y:S02]  /*ffb0*/  FFMA.FTZ R0, R12, c[0x0][0x2d0], -R2.reuse ;  /* 0x0000b4000c007a23 */ /* 0x102fe40000010802 */
[----:B------:R-:W1:Y:S05]  /*ffc0*/  LDSM.16.MT88.4 R12, [R185] ;  /* 0x00000000b90c783b */ /* 0x000e6a0000004200 */
[----:B------:R3:W4:Y:S01]  /*ffd0*/  MUFU.EX2 R74, R0 ;  /* 0x00000000004a7308 */ /* 0x0007220000000800 */
[----:B--2---:R-:W-:Y:S02]  /*ffe0*/  FFMA.FTZ R3, R6, c[0x0][0x2d0], -R2 ;  /* 0x0000b40006037a23 */ /* 0x004fe40000010802 */
[----:B------:R-:W2:Y:S05]  /*fff0*/  LDSM.16.MT88.4 R4, [R246] ;  /* 0x00000000f604783b */ /* 0x000eaa0000004200 */
[----:B------:R4:W-:Y:S01]  /*10000*/  MUFU.EX2 R78, R3 ;  /* 0x00000003004e7308 */ /* 0x0009e20000000800 */
[----:B---3--:R-:W-:Y:S01]  /*10010*/  FMUL.FTZ R0, R8, c[0x0][0x2d0] ;  /* 0x0000b40008007a20 */ /* 0x008fe20000410000 */
[----:B----4-:R-:W-:-:S04]  /*10020*/  F2FP.BF16.PACK_AB R18, R77, R74 ;  /* 0x0000004a4d12723e */ /* 0x010fc800000010ff */
[----:B------:R-:W-:-:S05]  /*10030*/  FSEL R0, R0, RZ, P0 ;  /* 0x000000ff00007208 */ /* 0x000fca0000000000 */
[----:B------:R-:W-:-:S04]  /*10040*/  FFMA.FTZ R3, R28, c[0x0][0x2d0], -R0 ;  /* 0x0000b4001c037a23 */ /* 0x000fc80000010800 */
[----:B------:R3:W-:Y:S02]  /*10050*/  MUFU.EX2 R65, R3 ;  /* 0x0000000300417308 */ /* 0x0007e40000000800 */
[----:B---3--:R-:W-:-:S06]  /*10060*/  FFMA.FTZ R3, R30, c[0x0][0x2d0], -R0 ;  /* 0x0000b4001e037a23 */ /* 0x008fcc0000010800 */
[----:B------:R3:W4:Y:S02]  /*10070*/  MUFU.EX2 R64, R3 ;  /* 0x0000000300407308 */ /* 0x0007240000000800 */
[----:B---3--:R-:W-:-:S06]  /*10080*/  FFMA.FTZ R3, R29, c[0x0][0x2d0], -R0 ;  /* 0x0000b4001d037a23 */ /* 0x008fcc0000010800 */
[----:B------:R3:W-:Y:S02]  /*10090*/  MUFU.EX2 R73, R3 ;  /* 0x0000000300497308 */ /* 0x0007e40000000800 */
[----:B---3--:R-:W-:-:S06]  /*100a0*/  FFMA.FTZ R3, R31, c[0x0][0x2d0], -R0 ;  /* 0x0000b4001f037a23 */ /* 0x008fcc0000010800 */
[----:B------:R3:W1:Y:S02]  /*100b0*/  MUFU.EX2 R75, R3 ;  /* 0x00000003004b7308 */ /* 0x0006640000000800 */
[----:B---3--:R-:W-:Y:S01]  /*100c0*/  FFMA.FTZ R3, R17, c[0x0][0x2d0], -R2 ;  /* 0x0000b40011037a23 */ /* 0x008fe20000010802 */
[----:B----4-:R-:W-:Y:S02]  /*100d0*/  F2FP.BF16.PACK_AB R17, R64, R65 ;  /* 0x000000414011723e */ /* 0x010fe400000010ff */
[----:B-1----:R-:W-:-:S03]  /*100e0*/  F2FP.BF16.PACK_AB R19, R75, R73 ;  /* 0x000000494b13723e */ /* 0x002fc600000010ff */
[----:B------:R1:W3:Y:S02]  /*100f0*/  MUFU.EX2 R79, R3 ;  /* 0x00000003004f7308 */ /* 0x0002e40000000800 */
[----:B-1----:R-:W-:Y:S01]  /*10100*/  FFMA.FTZ R3, R16, c[0x0][0x2d0], -R2 ;  /* 0x0000b40010037a23 */ /* 0x002fe20000010802 */
[----:B------:R-:W-:-:S05]  /*10110*/  F2FP.BF16.PACK_AB R16, R66, R67 ;  /* 0x000000434210723e */ /* 0x000fca00000010ff */
[----:B------:R1:W-:Y:S02]  /*10120*/  MUFU.EX2 R82, R3 ;  /* 0x0000000300527308 */ /* 0x0003e40000000800 */
[C---:B------:R-:W-:Y:S07]  /*10130*/  HMMA.16816.F32.BF16 R40, R16.reuse, R12, RZ ;  /* 0x0000000c1028723c */ /* 0x040fee00000418ff */
[----:B---3--:R-:W-:Y:S01]  /*10140*/  F2FP.BF16.PACK_AB R12, R79, R78 ;  /* 0x0000004e4f0c723e */ /* 0x008fe200000010ff */
[----:B--2---:R-:W-:Y:S01]  /*10150*/  HMMA.16816.F32.BF16 R24, R16, R4, RZ ;  /* 0x000000041018723c */ /* 0x004fe200000418ff */
[----:B-1----:R-:W-:-:S04]  /*10160*/  FFMA.FTZ R3, R21, c[0x0][0x2d0], -R2 ;  /* 0x0000b40015037a23 */ /* 0x002fc80000010802 */
[----:B------:R1:W2:Y:S03]  /*10170*/  MUFU.EX2 R83, R3 ;  /* 0x0000000300537308 */ /* 0x0002a60000000800 */
[----:B------:R-:W-:Y:S01]  /*10180*/  HMMA.16816.F32.BF16 R28, R16, R14, RZ ;  /* 0x0000000e101c723c */ /* 0x000fe200000418ff */
[----:B-1----:R-:W-:-:S06]  /*10190*/  FFMA.FTZ R3, R32, c[0x0][0x2d0], -R0 ;  /* 0x0000b40020037a23 */ /* 0x002fcc0000010800 */
[----:B--2---:R-:W-:Y:S01]  /*101a0*/  F2FP.BF16.PACK_AB R14, R83, R82 ;  /* 0x00000052530e723e */ /* 0x004fe200000010ff */
[----:B------:R1:W-:Y:S02]  /*101b0*/  MUFU.EX2 R72, R3 ;  /* 0x0000000300487308 */ /* 0x0003e40000000800 */
[--C-:B-1----:R-:W-:Y:S02]  /*101c0*/  FFMA.FTZ R3, R33, c[0x0][0x2d0], -R0.reuse ;  /* 0x0000b40021037a23 */ /* 0x102fe40000010800 */
[----:B------:R-:W1:Y:S04]  /*101d0*/  LDSM.16.MT88.4 R32, [R246+0x800] ;  /* 0x00080000f620783b */ /* 0x000e680000004200 */
[----:B------:R2:W3:Y:S02]  /*101e0*/  MUFU.EX2 R76, R3 ;  /* 0x00000003004c7308 */ /* 0x0004e40000000800 */
[--C-:B--2---:R-:W-:Y:S01]  /*101f0*/  FFMA.FTZ R3, R22, c[0x0][0x2d0], -R0.reuse ;  /* 0x0000b40016037a23 */ /* 0x104fe20000010800 */
[----:B---3--:R-:W-:Y:S01]  /*10200*/  F2FP.BF16.PACK_AB R13, R76, R72 ;  /* 0x000000484c0d723e */ /* 0x008fe200000010ff */
[C---:B------:R-:W-:Y:S04]  /*10210*/  HMMA.16816.F32.BF16 R20, R16.reuse, R6, RZ ;  /* 0x000000061014723c */ /* 0x040fe800000418ff */
[----:B------:R2:W-:Y:S04]  /*10220*/  MUFU.EX2 R81, R3 ;  /* 0x0000000300517308 */ /* 0x0005e80000000800 */
[----:B------:R-:W-:Y:S01]  /*10230*/  HMMA.16816.F32.BF16 R4, R16, R48, RZ ;  /* 0x000000301004723c */ /* 0x000fe200000418ff */
[----:B--2---:R-:W-:-:S02]  /*10240*/  FFMA.FTZ R3, R56, c[0x0][0x2d0], -R0 ;  /* 0x0000b40038037a23 */ /* 0x004fc40000010800 */
[----:B------:R-:W2:Y:S02]  /*10250*/  LDSM.16.MT88.4 R56, [R247+0x800] ;  /* 0x00080000f738783b */ /* 0x000ea40000004200 */
[----:B------:R-:W3:Y:S02]  /*10260*/  MUFU.EX2 R80, R3 ;  /* 0x0000000300507308 */ /* 0x000ee40000000800 */
[----:B---3--:R-:W-:Y:S01]  /*10270*/  F2FP.BF16.PACK_AB R15, R80, R81 ;  /* 0x00000051500f723e */ /* 0x008fe200000010ff */
[----:B------:R-:W-:-:S04]  /*10280*/  FADD.FTZ R3, R67, R66 ;  /* 0x0000004243037221 */ /* 0x000fc80000010000 */
[----:B------:R-:W-:Y:S02]  /*10290*/  FADD.FTZ R3, R74, R3 ;  /* 0x000000034a037221 */ /* 0x000fe40000010000 */
[C---:B------:R-:W-:Y:S01]  /*102a0*/  HMMA.16816.F32.BF16 R140, R12.reuse, R36, R40 ;  /* 0x000000240c8c723c */ /* 0x040fe20000041828 */
[----:B------:R-:W3:Y:S07]  /*102b0*/  LDSM.16.MT88.4 R40, [R246+0x2000] ;  /* 0x00200000f628783b */ /* 0x000eee0000004200 */
[C---:B-1----:R-:W-:Y:S08]  /*102c0*/  HMMA.16816.F32.BF16 R228, R12.reuse, R32, R24 ;  /* 0x000000200ce4723c */ /* 0x042ff00000041818 */
[----:B------:R-:W-:Y:S01]  /*102d0*/  HMMA.16816.F32.BF16 R124, R12, R34, R20 ;  /* 0x000000220c7c723c */ /* 0x000fe20000041814 */
[----:B------:R-:W-:Y:S07]  /*102e0*/  LDSM.16.MT88.4 R32, [R246+0x2800] ;  /* 0x00280000f620783b */ /* 0x000fee0000004200 */
[C---:B------:R-:W-:Y:S08]  /*102f0*/  HMMA.16816.F32.BF16 R24, R16.reuse, R44, RZ ;  /* 0x0000002c1018723c */ /* 0x040ff000000418ff */
[----:B------:R-:W-:Y:S01]  /*10300*/  HMMA.16816.F32.BF16 R20, R16, R46, RZ ;  /* 0x0000002e1014723c */ /* 0x000fe200000418ff */
[----:B------:R-:W1:Y:S07]  /*10310*/  LDSM.16.MT88.4 R44, [R186+0x2000] ;  /* 0x00200000ba2c783b */ /* 0x000e6e0000004200 */
[----:B------:R-:W-:Y:S08]  /*10320*/  HMMA.16816.F32.BF16 R224, R12, R52, R4 ;  /* 0x000000340ce0723c */ /* 0x000ff00000041804 */
[----:B------:R-:W-:Y:S08]  /*10330*/  HMMA.16816.F32.BF16 R4, R16, R60, RZ ;  /* 0x0000003c1004723c */ /* 0x000ff000000418ff */
[C---:B------:R-:W-:Y:S01]  /*10340*/  HMMA.16816.F32.BF16 R132, R12.reuse, R38, R28 ;  /* 0x000000260c84723c */ /* 0x040fe2000004181c */
[----:B------:R-:W4:Y:S07]  /*10350*/  LDSM.16.MT88.4 R36, [R186+0x2800] ;  /* 0x00280000ba24783b */ /* 0x000f2e0000004200 */
[C---:B--2---:R-:W-:Y:S08]  /*10360*/  HMMA.16816.F32.BF16 R172, R12.reuse, R56, R24 ;  /* 0x000000380cac723c */ /* 0x044ff00000041818 */
[----:B------:R-:W-:Y:S08]  /*10370*/  HMMA.16816.F32.BF16 R164, R12, R58, R20 ;  /* 0x0000003a0ca4723c */ /* 0x000ff00000041814 */
[C---:B---3--:R-:W-:Y:S08]  /*10380*/  HMMA.16816.F32.BF16 R24, R16.reuse, R40, RZ ;  /* 0x000000281018723c */ /* 0x048ff000000418ff */
[----:B------:R-:W-:Y:S01]  /*10390*/  HMMA.16816.F32.BF16 R20, R16, R42, RZ ;  /* 0x0000002a1014723c */ /* 0x000fe200000418ff */
[----:B------:R-:W2:Y:S07]  /*103a0*/  LDSM.16.MT88.4 R40, [R247+0x2000] ;  /* 0x00200000f728783b */ /* 0x000eae0000004200 */
[----:B------:R-:W-:Y:S08]  /*103b0*/  HMMA.16816.F32.BF16 R168, R12, R68, R4 ;  /* 0x000000440ca8723c */ /* 0x000ff00000041804 */
[C---:B-1----:R-:W-:Y:S08]  /*103c0*/  HMMA.16816.F32.BF16 R4, R16.reuse, R44, RZ ;  /* 0x0000002c1004723c */ /* 0x042ff000000418ff */
[----:B------:R-:W-:Y:S08]  /*103d0*/  HMMA.16816.F32.BF16 R28, R16, R50, RZ ;  /* 0x00000032101c723c */ /* 0x000ff000000418ff */
[C---:B------:R-:W-:Y:S01]  /*103e0*/  HMMA.16816.F32.BF16 R56, R12.reuse, R32, R24 ;  /* 0x000000200c38723c */ /* 0x040fe20000041818 */
[----:B------:R-:W1:Y:S06]  /*103f0*/  LDSM.16.MT88.4 R24, [R247+0x2800] ;  /* 0x00280000f718783b */ /* 0x000e6c0000004200 */
[--C-:B------:R-:W-:Y:S01]  /*10400*/  FFMA.FTZ R32, R89, c[0x0][0x2d0], -R2.reuse ;  /* 0x0000b40059207a23 */ /* 0x100fe20000010802 */
[----:B----4-:R-:W-:Y:S01]  /*10410*/  HMMA.16816.F32.BF16 R160, R12, R36, R4 ;  /* 0x000000240ca0723c */ /* 0x010fe20000041804 */
[----:B------:R-:W-:-:S06]  /*10420*/  FFMA.FTZ R33, R88, c[0x0][0x2d0], -R2 ;  /* 0x0000b40058217a23 */ /* 0x000fcc0000010802 */
[--C-:B------:R-:W-:Y:S01]  /*10430*/  FFMA.FTZ R37, R95, c[0x0][0x2d0], -R0.reuse ;  /* 0x0000b4005f257a23 */ /* 0x100fe20000010800 */
[----:B------:R-:W-:Y:S01]  /*10440*/  HMMA.16816.F32.BF16 R116, R12, R54, R28 ;  /* 0x000000360c74723c */ /* 0x000fe2000004181c */
[----:B------:R-:W-:-:S07]  /*10450*/  FFMA.FTZ R36, R94, c[0x0][0x2d0], -R0 ;  /* 0x0000b4005e247a23 */ /* 0x000fce0000010800 */
[C---:B--2---:R-:W-:Y:S07]  /*10460*/  HMMA.16816.F32.BF16 R4, R16.reuse, R40, RZ ;  /* 0x000000281004723c */ /* 0x044fee00000418ff */
[--C-:B------:R-:W-:Y:S01]  /*10470*/  FFMA.FTZ R40, R87, c[0x0][0x2d0], -R2.reuse ;  /* 0x0000b40057287a23 */ /* 0x100fe20000010802 */
[----:B------:R-:W-:Y:S01]  /*10480*/  HMMA.16816.F32.BF16 R28, R16, R62, RZ ;  /* 0x0000003e101c723c */ /* 0x000fe200000418ff */
[----:B------:R-:W-:-:S07]  /*10490*/  FFMA.FTZ R41, R86, c[0x0][0x2d0], -R2 ;  /* 0x0000b40056297a23 */ /* 0x000fce0000010802 */
[C---:B------:R-:W-:Y:S07]  /*104a0*/  HMMA.16816.F32.BF16 R60, R12.reuse, R34, R20 ;  /* 0x000000220c3c723c */ /* 0x040fee0000041814 */
[--C-:B------:R-:W-:Y:S01]  /*104b0*/  FFMA.FTZ R35, R96, c[0x0][0x2d0], -R0.reuse ;  /* 0x0000b40060237a23 */ /* 0x100fe20000010800 */
[----:B-1----:R-:W-:Y:S01]  /*104c0*/  HMMA.16816.F32.BF16 R156, R12, R24, R4 ;  /* 0x000000180c9c723c */ /* 0x002fe20000041804 */
        /* <DEDUP_REMOVED lines=88> */
[----:B------:R2:W3:Y:S01]  /*10a50*/  LDSM.16.MT88.4 R20, [R103+0x4000] ;  /* 0x004000006714783b */ /* 0x0004e20000004200 */
[----:B-1----:R-:W-:-:S04]  /*10a60*/  FADD.FTZ R3, R2, R3 ;  /* 0x0000000302037221 */ /* 0x002fc80000010000 */
[C---:B------:R-:W-:Y:S01]  /*10a70*/  FADD.FTZ R199, R0.reuse, R3 ;  /* 0x0000000300c77221 */ /* 0x040fe20000010000 */
        /* <DEDUP_REMOVED lines=101> */
[C---:B------:R-:W-:Y:S01]  /*110d0*/  SHF.L.U64.HI R16, R203.reuse, 0x1, R213 ;  /* 0x00000001cb107819 */ /* 0x040fe200000102d5 */
        /* <DEDUP_REMOVED lines=19> */
.L_x_5015:
        /* <DEDUP_REMOVED lines=21> */
.L_x_5016:
        /* <DEDUP_REMOVED lines=21> */
.L_x_4923:
[----:B------:R-:W-:Y:S05]  /*114b0*/  BSYNC B0 ;  /* 0x0000000000007941 */ /* 0x000fea0003800000 */
.L_x_4922:
        /* <DEDUP_REMOVED lines=9> */
.L_x_4936:
        /* <DEDUP_REMOVED lines=40> */
.L_x_5017:
        /* <DEDUP_REMOVED lines=22> */
.L_x_5018:
        /* <DEDUP_REMOVED lines=21> */
.L_x_4928:
[----:B------:R-:W-:Y:S05]  /*11a80*/  BSYNC B0 ;  /* 0x0000000000007941 */ /* 0x000fea0003800000 */
.L_x_4927:
        /* <DEDUP_REMOVED lines=42> */
[----:B------:R-:W1:Y:S07]  /*11d30*/  LDSM.16.M88.4 R152, [R150+0x800] ;  /* 0x000800009698783b */ /* 0x000e6e0000000200 */
        /* <DEDUP_REMOVED lines=25> */
[----:B------:R-:W3:Y:S07]  /*11ed0*/  LDSM.16.M88.4 R160, [R9+0x2800] ;  /* 0x0028000009a0783b */ /* 0x000eee0000000200 */
        /* <DEDUP_REMOVED lines=62> */
[C---:B------:R-:W-:Y:S08]  /*122c0*/  HMMA.16816.F32.BF16 R32, R152.reuse, R168, R32 ;  /* 0x000000a89820723c */ /* 0x040ff00000041820 */
[----:B------:R-:W-:Y:S01]  /*122d0*/  HMMA.16816.F32.BF16 R36, R152, R170, R36 ;  /* 0x000000aa9824723c */ /* 0x000fe20000041824 */
[----:B------:R-:W4:Y:S07]  /*122e0*/  LDSM.16.M88.4 R152, [R3+0x5000] ;  /* 0x005000000398783b */ /* 0x000f2e0000000200 */
[----:B------:R-:W-:Y:S01]  /*122f0*/  LDSM.16.M88.4 R168, [R150+0x4000] ;  /* 0x0040000096a8783b */ /* 0x000fe20000000200 */
[C---:B-1----:R-:W-:Y:S08]  /*12300*/  HMMA.16816.F32.BF16 R4, R156.reuse, R164, R4 ;  /* 0x000000a49c04723c */ /* 0x042ff00000041804 */
[C---:B------:R-:W-:Y:S01]  /*12310*/  HMMA.16816.F32.BF16 R12, R156.reuse, R166, R12 ;  /* 0x000000a69c0c723c */ /* 0x040fe2000004180c */
[----:B------:R-:W1:Y:S07]  /*12320*/  LDSM.16.M88.4 R164, [R3+0x5800] ;  /* 0x0058000003a4783b */ /* 0x000e6e0000000200 */
        /* <DEDUP_REMOVED lines=8> */
[----:B------:R-:W1:Y:S07]  /*123b0*/  LDSM.16.M88.4 R156, [R2+0x5000] ;  /* 0x00500000029c783b */ /* 0x000e6e0000000200 */
[C---:B---3--:R-:W-:Y:S01]  /*123c0*/  HMMA.16816.F32.BF16 R4, R160.reuse, R168, R4 ;  /* 0x000000a8a004723c */ /* 0x048fe20000041804 */
[----:B------:R3:W5:Y:S07]  /*123d0*/  LDSM.16.M88.4 R164, [R2+0x5800] ;  /* 0x0058000002a4783b */ /* 0x00076e0000000200 */
[C---:B------:R-:W-:Y:S08]  /*123e0*/  HMMA.16816.F32.BF16 R12, R160.reuse, R170, R12 ;  /* 0x000000aaa00c723c */ /* 0x040ff0000004180c */
[C---:B----4-:R-:W-:Y:S08]  /*123f0*/  HMMA.16816.F32.BF16 R16, R160.reuse, R152, R16 ;  /* 0x00000098a010723c */ /* 0x050ff00000041810 */
[----:B------:R-:W-:Y:S01]  /*12400*/  FMNMX.FTZ R3, R4, R0, !PT ;  /* 0x0000000004037209 */ /* 0x000fe20007810000 */
[C---:B------:R-:W-:Y:S03]  /*12410*/  HMMA.16816.F32.BF16 R20, R160.reuse, R154, R20 ;  /* 0x0000009aa014723c */ /* 0x040fe60000041814 */
[----:B---3--:R-:W-:Y:S02]  /*12420*/  FMNMX.FTZ R2, R6, R106, !PT ;  /* 0x0000006a06027209 */ /* 0x008fe40007810000 */
        /* <DEDUP_REMOVED lines=10> */
[C---:B-----5:R-:W-:Y:S04]  /*124d0*/  HMMA.16816.F32.BF16 R32, R160.reuse, R164, R32 ;  /* 0x000000a4a020723c */ /* 0x060fe80000041820 */
[----:B------:R-:W-:Y:S02]  /*124e0*/  FMNMX.FTZ R3, R17, R3, !PT ;  /* 0x0000000311037209 */ /* 0x000fe40007810000 */
[----:B------:R-:W-:Y:S02]  /*124f0*/  FMNMX.FTZ R2, R19, R2, !PT ;  /* 0x0000000213027209 */ /* 0x000fe40007810000 */
[----:B------:R-:W-:Y:S01]  /*12500*/  FMNMX.FTZ R3, R20, R3, !PT ;  /* 0x0000000314037209 */ /* 0x000fe20007810000 */
[----:B------:R-:W-:Y:S03]  /*12510*/  HMMA.16816.F32.BF16 R36, R160, R166, R36 ;  /* 0x000000a6a024723c */ /* 0x000fe60000041824 */
[----:B------:R-:W-:Y:S02]  /*12520*/  FMNMX.FTZ R2, R22, R2, !PT ;  /* 0x0000000216027209 */ /* 0x000fe40007810000 */
[----:B--2---:R-:W-:Y:S02]  /*12530*/  FMNMX.FTZ R8, R21, R3, !PT ;  /* 0x0000000315087209 */ /* 0x004fe40007810000 */
        /* <DEDUP_REMOVED lines=21> */
.L_x_5019:
        /* <DEDUP_REMOVED lines=10> */
[--C-:B-1----:R-:W-:Y:S02]  /*12730*/  FFMA.FTZ R8, R16, c[0x0][0x2d0], -R3.reuse ;  /* 0x0000b40010087a23 */ /* 0x102fe40000010803 */
        /* <DEDUP_REMOVED lines=15> */
[----:B------:R-:W-:Y:S02]  /*12830*/  FFMA.FTZ R194, R33, c[0x0][0x2d0], -R3 ;  /* 0x0000b40021c27a23 */ /* 0x000fe40000010803 */
[----:B------:R-:W3:Y:S01]  /*12840*/  MUFU.EX2 R3, R5 ;  /* 0x0000000500037308 */ /* 0x000ee20000000800 */
[C---:B-1----:R-:W-:Y:S02]  /*12850*/  FMUL.FTZ R36, R2.reuse, R112 ;  /* 0x0000007002247220 */ /* 0x042fe40000410000 */
        /* <DEDUP_REMOVED lines=13> */
[C---:B---3--:R-:W-:Y:S01]  /*12930*/  F2FP.BF16.PACK_AB R152, R3.reuse, R16 ;  /* 0x000000100398723e */ /* 0x048fe200000010ff */
[----:B------:R-:W-:Y:S02]  /*12940*/  FADD.FTZ R4, R3, R0 ;  /* 0x0000000003047221 */ /* 0x000fe40000010000 */
[----:B------:R-:W2:Y:S01]  /*12950*/  SHFL.BFLY PT, R0, R149, 0x2, 0x1f ;  /* 0x0c401f0095007f89 */ /* 0x000ea200000e0000 */
[C---:B------:R-:W-:Y:S02]  /*12960*/  FMUL.FTZ R40, R2.reuse, R40 ;  /* 0x0000002802287220 */ /* 0x040fe40000410000 */
[----:B------:R-:W3:Y:S01]  /*12970*/  MUFU.EX2 R16, R150 ;  /* 0x0000009600107308 */ /* 0x000ee20000000800 */
[C---:B------:R-:W-:Y:S02]  /*12980*/  FMUL.FTZ R41, R2.reuse, R41 ;  /* 0x0000002902297220 */ /* 0x040fe40000410000 */
[C---:B------:R-:W-:Y:S02]  /*12990*/  FMUL.FTZ R44, R2.reuse, R44 ;  /* 0x0000002c022c7220 */ /* 0x040fe40000410000 */
[C---:B-1----:R-:W-:Y:S02]  /*129a0*/  FMUL.FTZ R13, R2.reuse, R137 ;  /* 0x00000089020d7220 */ /* 0x042fe40000410000 */
        /* <DEDUP_REMOVED lines=9> */
[----:B--2---:R-:W-:Y:S01]  /*12a40*/  FMNMX.FTZ R0, R149, R0, !PT ;  /* 0x0000000095007209 */ /* 0x004fe20007810000 */
[C---:B------:R-:W-:Y:S01]  /*12a50*/  FMUL.FTZ R60, R2.reuse, R60 ;  /* 0x0000003c023c7220 */ /* 0x040fe20000410000 */
[----:B---3--:R-:W-:Y:S01]  /*12a60*/  F2FP.BF16.PACK_AB R154, R5, R16 ;  /* 0x00000010059a723e */ /* 0x008fe200000010ff */
[C---:B------:R-:W-:Y:S02]  /*12a70*/  FMUL.FTZ R61, R2.reuse, R61 ;  /* 0x0000003d023d7220 */ /* 0x040fe40000410000 */
[----:B------:R-:W1:Y:S01]  /*12a80*/  SHFL.BFLY PT, R3, R0, 0x1, 0x1f ;  /* 0x0c201f0000037f89 */ /* 0x000e6200000e0000 */
        /* <DEDUP_REMOVED lines=19> */
[----:B------:R-:W-:Y:S01]  /*12bc0*/  FADD.FTZ R0, -R8, R106 ;  /* 0x0000006a08007221 */ /* 0x000fe20000010100 */
[----:B------:R-:W-:Y:S01]  /*12bd0*/  IADD3 R106, R186, R151, RZ ;  /* 0x00000097ba6a7210 */ /* 0x000fe20007ffe0ff */
        /* <DEDUP_REMOVED lines=20> */
[----:B------:R-:W-:Y:S02]  /*12d20*/  FFMA.FTZ R7, R7, c[0x0][0x2d0], -R3 ;  /* 0x0000b40007077a23 */ /* 0x000fe40000010803 */
[----:B------:R-:W-:Y:S01]  /*12d30*/  FADD.FTZ R3, R16, R4 ;  /* 0x0000000410037221 */ /* 0x000fe20000010000 */
        /* <DEDUP_REMOVED lines=12> */
[----:B------:R-:W4:Y:S01]  /*12e00*/  MUFU.EX2 R7, R7 ;  /* 0x0000000700077308 */ /* 0x000f220000000800 */
[----:B------:R-:W-:Y:S01]  /*12e10*/  FMUL.FTZ R5, R2, R141 ;  /* 0x0000008d02057220 */ /* 0x000fe20000410000 */
[----:B------:R-:W-:Y:S01]  /*12e20*/  IADD3 R2, R185, R151, RZ ;  /* 0x00000097b9027210 */ /* 0x000fe20007ffe0ff */
[----:B------:R-:W-:Y:S02]  /*12e30*/  FADD.FTZ R3, R150, R3 ;  /* 0x0000000396037221 */ /* 0x000fe40000010000 */
[C---:B-1----:R-:W-:Y:S02]  /*12e40*/  FMUL.FTZ R38, R0.reuse, R114 ;  /* 0x0000007200267220 */ /* 0x042fe40000410000 */
[----:B------:R-:W1:Y:S01]  /*12e50*/  LDSM.16.MT88.4 R156, [R2] ;  /* 0x00000000029c783b */ /* 0x000e620000004200 */
[----:B------:R-:W-:Y:S01]  /*12e60*/  FADD.FTZ R117, R149, R3 ;  /* 0x0000000395757221 */ /* 0x000fe20000010000 */
[----:B------:R-:W-:Y:S01]  /*12e70*/  IADD3 R3, R183, R2, RZ ;  /* 0x00000002b7037210 */ /* 0x000fe20007ffe0ff */
[C---:B------:R-:W-:Y:S01]  /*12e80*/  FMUL.FTZ R39, R0.reuse, R115 ;  /* 0x0000007300277220 */ /* 0x040fe20000410000 */
[----:B------:R-:W-:Y:S01]  /*12e90*/  MUFU.EX2 R132, R162 ;  /* 0x000000a200847308 */ /* 0x000fe20000000800 */
[----:B--2---:R-:W-:Y:S01]  /*12ea0*/  FFMA.FTZ R6, R0, R199, R18 ;  /* 0x000000c700067223 */ /* 0x004fe20000010012 */
[----:B---3--:R-:W-:Y:S02]  /*12eb0*/  F2FP.BF16.PACK_AB R155, R136, R133 ;  /* 0x00000085889b723e */ /* 0x008fe400000010ff */
[----:B------:R-:W2:Y:S01]  /*12ec0*/  LDSM.16.MT88.4 R112, [R3] ;  /* 0x000000000370783b */ /* 0x000ea20000004200 */
[C---:B------:R-:W-:Y:S02]  /*12ed0*/  FMUL.FTZ R14, R0.reuse, R138 ;  /* 0x0000008a000e7220 */ /* 0x040fe40000410000 */
[C---:B------:R-:W-:Y:S02]  /*12ee0*/  FMUL.FTZ R15, R0.reuse, R139 ;  /* 0x0000008b000f7220 */ /* 0x040fe40000410000 */
[C---:B------:R-:W-:Y:S01]  /*12ef0*/  FMUL.FTZ R19, R0.reuse, R135 ;  /* 0x0000008700137220 */ /* 0x040fe20000410000 */
[----:B------:R-:W-:Y:S01]  /*12f00*/  MUFU.EX2 R151, R193 ;  /* 0x000000c100977308 */ /* 0x000fe20000000800 */
[C---:B------:R-:W-:Y:S02]  /*12f10*/  FMUL.FTZ R22, R0.reuse, R130 ;  /* 0x0000008200167220 */ /* 0x040fe40000410000 */
[C---:B----4-:R-:W-:Y:S01]  /*12f20*/  FADD.FTZ R129, R7.reuse, R6 ;  /* 0x0000000607817221 */ /* 0x050fe20000010000 */
[----:B------:R-:W-:Y:S01]  /*12f30*/  F2FP.BF16.PACK_AB R153, R7, R18 ;  /* 0x000000120799723e */ /* 0x000fe200000010ff */
[C---:B------:R-:W-:Y:S02]  /*12f40*/  FMUL.FTZ R6, R0.reuse, R142 ;  /* 0x0000008e00067220 */ /* 0x040fe40000410000 */
[C---:B------:R-:W-:Y:S02]  /*12f50*/  FMUL.FTZ R7, R0.reuse, R143 ;  /* 0x0000008f00077220 */ /* 0x040fe40000410000 */
[C---:B------:R-:W-:Y:S01]  /*12f60*/  FMUL.FTZ R31, R0.reuse, R123 ;  /* 0x0000007b001f7220 */ /* 0x040fe20000410000 */
[----:B------:R-:W-:Y:S01]  /*12f70*/  MUFU.EX2 R130, R161 ;  /* 0x000000a100827308 */ /* 0x000fe20000000800 */
[----:B------:R-:W-:Y:S02]  /*12f80*/  FADD.FTZ R129, R133, R129 ;  /* 0x0000008185817221 */ /* 0x000fe40000010000 */
[C---:B------:R-:W-:Y:S02]  /*12f90*/  FMUL.FTZ R18, R0.reuse, R134 ;  /* 0x0000008600127220 */ /* 0x040fe40000410000 */
[C---:B------:R-:W-:Y:S02]  /*12fa0*/  FMUL.FTZ R23, R0.reuse, R131 ;  /* 0x0000008300177220 */ /* 0x040fe40000410000 */
[C---:B------:R-:W-:Y:S02]  /*12fb0*/  FMUL.FTZ R26, R0.reuse, R126 ;  /* 0x0000007e001a7220 */ /* 0x040fe40000410000 */
[C---:B------:R-:W-:Y:S01]  /*12fc0*/  FMUL.FTZ R27, R0.reuse, R127 ;  /* 0x0000007f001b7220 */ /* 0x040fe20000410000 */
[----:B------:R-:W-:Y:S01]  /*12fd0*/  MUFU.EX2 R131, R160 ;  /* 0x000000a000837308 */ /* 0x000fe20000000800 */
[C---:B------:R-:W-:Y:S02]  /*12fe0*/  FMUL.FTZ R30, R0.reuse, R122 ;  /* 0x0000007a001e7220 */ /* 0x040fe40000410000 */
[C---:B------:R-:W-:Y:S02]  /*12ff0*/  FMUL.FTZ R34, R0.reuse, R118 ;  /* 0x0000007600227220 */ /* 0x040fe40000410000 */
[C---:B------:R-:W-:Y:S01]  /*13000*/  FMUL.FTZ R35, R0.reuse, R119 ;  /* 0x0000007700237220 */ /* 0x040fe20000410000 */
[C---:B-1----:R-:W-:Y:S04]  /*13010*/  HMMA.16816.F32.BF16 R4, R152.reuse, R156, R4 ;  /* 0x0000009c9804723c */ /* 0x042fe80000041804 */
[----:B------:R-:W1:Y:S01]  /*13020*/  MUFU.EX2 R119, R165 ;  /* 0x000000a500777308 */ /* 0x000e620000000800 */
[C---:B------:R-:W-:Y:S02]  /*13030*/  FMUL.FTZ R42, R0.reuse, R42 ;  /* 0x0000002a002a7220 */ /* 0x040fe40000410000 */
[C---:B------:R-:W-:Y:S01]  /*13040*/  FMUL.FTZ R43, R0.reuse, R43 ;  /* 0x0000002b002b7220 */ /* 0x040fe20000410000 */
[C---:B------:R-:W-:Y:S04]  /*13050*/  HMMA.16816.F32.BF16 R12, R152.reuse, R158, R12 ;  /* 0x0000009e980c723c */ /* 0x040fe8000004180c */
[C---:B------:R-:W-:Y:S02]  /*13060*/  FMUL.FTZ R46, R0.reuse, R46 ;  /* 0x0000002e002e7220 */ /* 0x040fe40000410000 */
[C---:B------:R-:W-:Y:S01]  /*13070*/  FMUL.FTZ R47, R0.reuse, R47 ;  /* 0x0000002f002f7220 */ /* 0x040fe20000410000 */
[----:B------:R-:W3:Y:S01]  /*13080*/  MUFU.EX2 R118, R164 ;  /* 0x000000a400767308 */ /* 0x000ee20000000800 */
[C---:B--2---:R-:W-:Y:S04]  /*13090*/  HMMA.16816.F32.BF16 R16, R152.reuse, R112, R16 ;  /* 0x000000709810723c */ /* 0x044fe80000041810 */
[C---:B------:R-:W-:Y:S02]  /*130a0*/  FMUL.FTZ R50, R0.reuse, R50 ;  /* 0x0000003200327220 */ /* 0x040fe40000410000 */
[C---:B------:R-:W-:Y:S02]  /*130b0*/  FMUL.FTZ R51, R0.reuse, R51 ;  /* 0x0000003300337220 */ /* 0x040fe40000410000 */
[C---:B------:R-:W-:Y:S01]  /*130c0*/  HMMA.16816.F32.BF16 R20, R152.reuse, R114, R20 ;  /* 0x000000729814723c */ /* 0x040fe20000041814 */
[----:B------:R-:W2:Y:S01]  /*130d0*/  LDSM.16.MT88.4 R112, [R106] ;  /* 0x000000006a70783b */ /* 0x000ea20000004200 */
[----:B------:R-:W-:Y:S02]  /*130e0*/  MUFU.EX2 R160, R167 ;  /* 0x000000a700a07308 */ /* 0x000fe40000000800 */
        /* <DEDUP_REMOVED lines=32> */
[----:B------:R-:W-:Y:S01]  /*132f0*/  FMUL.FTZ R103, R0, R103 ;  /* 0x0000006700677220 */ /* 0x000fe20000410000 */
[----:B------:R-:W-:Y:S01]  /*13300*/  IADD3 R0, R183, R106, RZ ;  /* 0x0000006ab7007210 */ /* 0x000fe20007ffe0ff */
[----:B-1----:R-:W-:Y:S01]  /*13310*/  FADD.FTZ R117, R119, R117 ;  /* 0x0000007577757221 */ /* 0x002fe20000010000 */
[----:B------:R-:W-:Y:S03]  /*13320*/  MUFU.EX2 R157, R174 ;  /* 0x000000ae009d7308 */ /* 0x000fe60000000800 */
[----:B------:R-:W1:Y:S01]  /*13330*/  LDSM.16.MT88.4 R112, [R0] ;  /* 0x000000000070783b */ /* 0x000e620000004200 */
[C---:B---3--:R-:W-:Y:S01]  /*13340*/  FADD.FTZ R122, R118.reuse, R117 ;  /* 0x00000075767a7221 */ /* 0x048fe20000010000 */
[----:B------:R-:W-:Y:S02]  /*13350*/  F2FP.BF16.PACK_AB R118, R118, R119 ;  /* 0x000000777676723e */ /* 0x000fe400000010ff */
[----:B------:R-:W-:Y:S02]  /*13360*/  F2FP.BF16.PACK_AB R117, R131, R130 ;  /* 0x000000828375723e */ /* 0x000fe400000010ff */
[----:B------:R-:W-:Y:S01]  /*13370*/  F2FP.BF16.PACK_AB R119, R163, R132 ;  /* 0x00000084a377723e */ /* 0x000fe200000010ff */
[----:B------:R-:W2:Y:S10]  /*13380*/  MUFU.EX2 R156, R175 ;  /* 0x000000af009c7308 */ /* 0x000eb40000000800 */
        /* <DEDUP_REMOVED lines=169> */
[----:B------:R-:W-:Y:S01]  /*13e20*/  SHF.L.U64.HI R20, R206, 0x1, R212 ;  /* 0x00000001ce147819 */ /* 0x000fe200000102d4 */
[----:B------:R-:W-:Y:S01]  /*13e30*/  IMAD.MOV.U32 R226, RZ, RZ, c[0x0][0x2b8] ;  /* 0x0000ae00ffe27624 */ /* 0x000fe200078e00ff */
[C---:B------:R-:W-:Y:S01]  /*13e40*/  SHF.L.U64.HI R18, R203.reuse, 0x1, R213 ;  /* 0x00000001cb127819 */ /* 0x040fe200000102d5 */
        /* <DEDUP_REMOVED lines=33> */
.L_x_5020:
        /* <DEDUP_REMOVED lines=22> */
.L_x_5021:
        /* <DEDUP_REMOVED lines=21> */
.L_x_4933:
[----:B------:R-:W-:Y:S05]  /*14310*/  BSYNC B0 ;  /* 0x0000000000007941 */ /* 0x000fea0003800000 */
.L_x_4932:
        /* <DEDUP_REMOVED lines=10> */
.L_x_4926:
[----:B------:R-:W-:Y:S05]  /*143c0*/  BRA.DIV ~URZ, `(.L_x_4937) ;  /* 0x000065e27f007947 */ /* 0x000fea000b800000 */
[----:B------:R2:W3:Y:S02]  /*143d0*/  SHFL.BFLY PT, R0, R193, 0x2, 0x1f ;  /* 0x0c401f00c1007f89 */ /* 0x0004e400000e0000 */
.L_x_5022:
[----:B---3--:R-:W-:Y:S01]  /*143e0*/  FADD.FTZ R0, R0, R193 ;  /* 0x000000c100007221 */ /* 0x008fe20000010000 */
[----:B------:R-:W-:Y:S05]  /*143f0*/  BRA.DIV ~URZ, `(.L_x_4938) ;  /* 0x000066127f007947 */ /* 0x000fea000b800000 */
[----:B-1----:R-:W1:Y:S04]  /*14400*/  SHFL.BFLY PT, R2, R199, 0x2, 0x1f ;  /* 0x0c401f00c7027f89 */ /* 0x002e6800000e0000 */
[----:B------:R-:W3:Y:S01]  /*14410*/  SHFL.BFLY PT, R5, R0, 0x1, 0x1f ;  /* 0x0c201f0000057f89 */ /* 0x000ee200000e0000 */
[----:B-1----:R-:W-:-:S02]  /*14420*/  FADD.FTZ R4, R2, R199 ;  /* 0x000000c702047221 */ /* 0x002fc40000010000 */
[----:B---3--:R-:W-:-:S03]  /*14430*/  FADD.FTZ R0, R0, R5 ;  /* 0x0000000500007221 */ /* 0x008fc60000010000 */
[----:B------:R1:W3:Y:S04]  /*14440*/  SHFL.BFLY PT, R3, R4, 0x1, 0x1f ;  /* 0x0c201f0004037f89 */ /* 0x0002e800000e0000 */
.L_x_5023:
        /* <DEDUP_REMOVED lines=117> */
.L_x_4857:
        /* <DEDUP_REMOVED lines=16> */
.L_x_4940:
[----:B------:R-:W-:Y:S05]  /*14ca0*/  BSYNC B0 ;  /* 0x0000000000007941 */ /* 0x000fea0003800000 */
.L_x_4939:
        /* <DEDUP_REMOVED lines=116> */
[----:B-1----:R-:W-:Y:S02]  /*153f0*/  @P2 IADD3 R8, P0, R243, c[0x0][0x508], RZ ;  /* 0x00014200f3082a10 */ /* 0x002fe40007f1e0ff */
        /* <DEDUP_REMOVED lines=30> */
.L_x_4943:
        /* <DEDUP_REMOVED lines=115> */
.L_x_5024:
[----:B------:R-:W-:Y:S05]  /*15d10*/  BRA.DIV ~URZ, `(.L_x_4946) ;  /* 0x00004e627f007947 */ /* 0x000fea000b800000 */
[----:B------:R4:W2:Y:S02]  /*15d20*/  SHFL.IDX PT, R0, R14, RZ, 0x181f ;  /* 0x00181fff0e007589 */ /* 0x0008a400000e0000 */
.L_x_5025:
        /* <DEDUP_REMOVED lines=15> */
.L_x_4948:
[----:B------:R-:W-:Y:S05]  /*15e20*/  BSYNC B0 ;  /* 0x0000000000007941 */ /* 0x000fea0003800000 */
.L_x_4947:
[----:B------:R-:W-:Y:S05]  /*15e30*/  BRA.DIV ~URZ, `(.L_x_4949) ;  /* 0x00004db27f007947 */ /* 0x000fea000b800000 */
[----:B---3--:R3:W4:Y:S04]  /*15e40*/  SHFL.IDX PT, R5, R13, 0x1, 0x181f ;  /* 0x00381f000d057f89 */ /* 0x00872800000e0000 */
[----:B--2---:R3:W2:Y:S02]  /*15e50*/  SHFL.IDX PT, R0, R14, 0x1, 0x181f ;  /* 0x00381f000e007f89 */ /* 0x0046a400000e0000 */
.L_x_5026:
        /* <DEDUP_REMOVED lines=16> */
.L_x_4951:
[----:B------:R-:W-:Y:S05]  /*15f60*/  BSYNC B0 ;  /* 0x0000000000007941 */ /* 0x000fea0003800000 */
.L_x_4950:
[----:B------:R-:W-:Y:S05]  /*15f70*/  BRA.DIV ~URZ, `(.L_x_4952) ;  /* 0x00004d427f007947 */ /* 0x000fea000b800000 */
[----:B----4-:R4:W3:Y:S02]  /*15f80*/  SHFL.IDX PT, R5, R13, 0x2, 0x181f ;  /* 0x00581f000d057f89 */ /* 0x0108e400000e0000 */
.L_x_5027:
[----:B------:R-:W-:Y:S05]  /*15f90*/  BRA.DIV ~URZ, `(.L_x_4953) ;  /* 0x00004d927f007947 */ /* 0x000fea000b800000 */
[----:B--2---:R2:W4:Y:S02]  /*15fa0*/  SHFL.IDX PT, R0, R14, 0x2, 0x181f ;  /* 0x00581f000e007f89 */ /* 0x00452400000e0000 */
.L_x_5028:
        /* <DEDUP_REMOVED lines=16> */
.L_x_4955:
[----:B------:R-:W-:Y:S05]  /*160b0*/  BSYNC B0 ;  /* 0x0000000000007941 */ /* 0x000fea0003800000 */
.L_x_4954:
[----:B------:R-:W-:Y:S05]  /*160c0*/  BRA.DIV ~URZ, `(.L_x_4956) ;  /* 0x00004cd27f007947 */ /* 0x000fea000b800000 */
[----:B---3--:R3:W2:Y:S04]  /*160d0*/  SHFL.IDX PT, R6, R13, 0x3, 0x181f ;  /* 0x00781f000d067f89 */ /* 0x0086a800000e0000 */
[----:B----4-:R3:W4:Y:S02]  /*160e0*/  SHFL.IDX PT, R0, R14, 0x3, 0x181f ;  /* 0x00781f000e007f89 */ /* 0x01072400000e0000 */
.L_x_5029:
[----:B------:R-:W-:-:S04]  /*160f0*/  IADD3 R2, R12, 0x60, RZ ;  /* 0x000000600c027810 */ /* 0x000fc80007ffe0ff */
[----:B------:R-:W-:-:S13]  /*16100*/  ISETP.GE.AND P0, PT, R2, R4, PT ;  /* 0x000000040200720c */ /* 0x000fda0003f06270 */
[----:B------:R-:W-:Y:S05]  /*16110*/  @P0 BRA `(.L_x_4957) ;  /* 0x000024a000000947 */ /* 0x000fea0003800000 */
[----:B------:R-:W-:Y:S02]  /*16120*/  ISETP.GE.AND P1, PT, R204, c[0x0][0x3c8], PT ;  /* 0x0000f200cc007a0c */ /* 0x000fe40003f26270 */
[----:B------:R-:W-:-:S11]  /*16130*/  ISETP.GE.AND P0, PT, R203, c[0x0][0x3c8], PT ;  /* 0x0000f200cb007a0c */ /* 0x000fd60003f06270 */
        /* <DEDUP_REMOVED lines=12> */
.L_x_4944:
        /* <DEDUP_REMOVED lines=33> */
.L_x_5030:
[----:B------:R-:W-:Y:S05]  /*16410*/  BRA.DIV ~URZ, `(.L_x_4959) ;  /* 0x00004ac27f007947 */ /* 0x000fea000b800000 */
[----:B------:R4:W1:Y:S02]  /*16420*/  SHFL.IDX PT, R0, R14, RZ, 0x1c1f ;  /* 0x001c1fff0e007589 */ /* 0x00086400000e0000 */
.L_x_5031:
[----:B------:R-:W-:Y:S01]  /*16430*/  BSSY B0, `(.L_x_4960) ;  /* 0x00000a6000007945 */ /* 0x000fe20003800000 */
[----:B------:R-:W-:Y:S05]  /*16440*/  @P0 BRA `(.L_x_4961) ;  /* 0x00000a4000000947 */ /* 0x000fea0003800000 */
[C---:B------:R-:W-:Y:S02]  /*16450*/  IADD3 R9, R251.reuse, 0x8, RZ ;  /* 0x00000008fb097810 */ /* 0x040fe40007ffe0ff */
[----:B------:R-:W-:Y:S02]  /*16460*/  ISETP.GE.AND P1, PT, R251, c[0x0][0x3c8], PT ;  /* 0x0000f200fb007a0c */ /* 0x000fe40003f26270 */
        /* <DEDUP_REMOVED lines=9> */
[----:B------:R-:W-:Y:S02]  /*16500*/  @!P0 LEA R2, P2, R9, R0, 0x2 ;  /* 0x0000000009028211 */ /* 0x000fe400078410ff */
[C---:B------:R-:W-:Y:S01]  /*16510*/  IADD3 R16, R251.reuse, 0x20, RZ ;  /* 0x00000020fb107810 */ /* 0x040fe20007ffe0ff */
[----:B------:R-:W-:Y:S01]  /*16520*/  @!P1 IMAD.WIDE R6, R251, 0x4, R6 ;  /* 0x00000004fb069825 */ /* 0x000fe200078e0206 */
[----:B------:R-:W-:-:S02]  /*16530*/  @!P0 LEA.HI.X R3, R9, R4, R13, 0x2, P2 ;  /* 0x0000000409038211 */ /* 0x000fc400010f140d */
[C---:B------:R-:W-:Y:S02]  /*16540*/  IADD3 R9, R251.reuse, 0x28, RZ ;  /* 0x00000028fb097810 */ /* 0x040fe40007ffe0ff */
[C---:B------:R-:W-:Y:S01]  /*16550*/  IADD3 R17, R251.reuse, 0x10, RZ ;  /* 0x00000010fb117810 */ /* 0x040fe20007ffe0ff */
        /* <DEDUP_REMOVED lines=34> */
[C---:B------:R-:W-:Y:S01]  /*16780*/  IADD3 R17, R251.reuse, 0x30, RZ ;  /* 0x00000030fb117810 */ /* 0x040fe20007ffe0ff */
        /* <DEDUP_REMOVED lines=44> */
[----:B------:R-:W-:Y:S02]  /*16a50*/  ISETP.GE.AND P4, PT, R8, c[0x0][0x3c8], PT ;  /* 0x0000f20008007a0c */ /* 0x000fe40003f86270 */
[----:B------:R-:W-:Y:S02]  /*16a60*/  SHF.R.S32.HI R13, RZ, 0x1f, R13 ;  /* 0x0000001fff0d7819 */ /* 0x000fe4000001140d */
[----:B------:R-:W-:Y:S02]  /*16a70*/  IADD3 R16, R251, 0x80, RZ ;  /* 0x00000080fb107810 */ /* 0x000fe40007ffe0ff */
[----:B-1----:R-:W-:-:S02]  /*16a80*/  @!P2 LEA R6, P5, R17, R0, 0x2 ;  /* 0x000000001106a211 */ /* 0x002fc400078a10ff */
[----:B--2---:R-:W-:Y:S02]  /*16a90*/  @!P1 LEA R2, P0, R9, R0, 0x2 ;  /* 0x0000000009029211 */ /* 0x004fe400078010ff */
        /* <DEDUP_REMOVED lines=29> */
[----:B------:R-:W-:Y:S02]  /*16c70*/  ISETP.GE.AND P2, PT, R19, c[0x0][0x3c8], PT ;  /* 0x0000f20013007a0c */ /* 0x000fe40003f46270 */
        /* <DEDUP_REMOVED lines=14> */
[----:B------:R-:W-:Y:S02]  /*16d60*/  SHF.R.S32.HI R18, RZ, 0x1f, R18 ;  /* 0x0000001fff127819 */ /* 0x000fe40000011412 */
        /* <DEDUP_REMOVED lines=18> */
.L_x_4961:
[----:B------:R-:W-:Y:S05]  /*16e90*/  BSYNC B0 ;  /* 0x0000000000007941 */ /* 0x000fea0003800000 */
.L_x_4960:
[----:B------:R-:W-:Y:S05]  /*16ea0*/  BRA.DIV ~URZ, `(.L_x_4962) ;  /* 0x000040a27f007947 */ /* 0x000fea000b800000 */
[----:B---3--:R3:W2:Y:S04]  /*16eb0*/  SHFL.IDX PT, R4, R5, 0x1, 0x1c1f ;  /* 0x003c1f0005047f89 */ /* 0x0086a800000e0000 */
[----:B-1----:R3:W1:Y:S02]  /*16ec0*/  SHFL.IDX PT, R0, R14, 0x1, 0x1c1f ;  /* 0x003c1f000e007f89 */ /* 0x00266400000e0000 */
.L_x_5032:
        /* <DEDUP_REMOVED lines=180> */
.L_x_4942:
        /* <DEDUP_REMOVED lines=19> */
.L_x_4963:
        /* <DEDUP_REMOVED lines=54> */
.L_x_4965:
[----:B------:R-:W-:Y:S05]  /*17ea0*/  BSYNC B0 ;  /* 0x0000000000007941 */ /* 0x000fea0003800000 */
.L_x_4964:
        /* <DEDUP_REMOVED lines=35> */
.L_x_5033:
[----:B------:R-:W-:Y:S05]  /*180e0*/  BRA.DIV ~URZ, `(.L_x_4967) ;  /* 0x00002fa27f007947 */ /* 0x000fea000b800000 */
[----:B------:R4:W1:Y:S02]  /*180f0*/  SHFL.IDX PT, R0, R14, RZ, 0x181f ;  /* 0x00181fff0e007589 */ /* 0x00086400000e0000 */
.L_x_5034:
        /* <DEDUP_REMOVED lines=16> */
.L_x_4969:
[----:B------:R-:W-:Y:S05]  /*18200*/  BSYNC B0 ;  /* 0x0000000000007941 */ /* 0x000fea0003800000 */
.L_x_4968:
[----:B------:R-:W-:Y:S05]  /*18210*/  BRA.DIV ~URZ, `(.L_x_4970) ;  /* 0x00002ee27f007947 */ /* 0x000fea000b800000 */
[----:B---3--:R3:W2:Y:S04]  /*18220*/  SHFL.IDX PT, R4, R5, 0x1, 0x181f ;  /* 0x00381f0005047f89 */ /* 0x0086a800000e0000 */
[----:B-1----:R3:W1:Y:S02]  /*18230*/  SHFL.IDX PT, R0, R14, 0x1, 0x181f ;  /* 0x00381f000e007f89 */ /* 0x00266400000e0000 */
.L_x_5035:
        /* <DEDUP_REMOVED lines=16> */
.L_x_4972:
[----:B------:R-:W-:Y:S05]  /*18340*/  BSYNC B0 ;  /* 0x0000000000007941 */ /* 0x000fea0003800000 */
.L_x_4971:
[----:B------:R-:W-:Y:S05]  /*18350*/  BRA.DIV ~URZ, `(.L_x_4973) ;  /* 0x00002e727f007947 */ /* 0x000fea000b800000 */
[----:B--2---:R2:W3:Y:S02]  /*18360*/  SHFL.IDX PT, R4, R5, 0x2, 0x181f ;  /* 0x00581f0005047f89 */ /* 0x0044e400000e0000 */
.L_x_5036:
[----:B------:R-:W-:Y:S05]  /*18370*/  BRA.DIV ~URZ, `(.L_x_4974) ;  /* 0x00002ec27f007947 */ /* 0x000fea000b800000 */
[----:B-1----:R1:W2:Y:S02]  /*18380*/  SHFL.IDX PT, R0, R14, 0x2, 0x181f ;  /* 0x00581f000e007f89 */ /* 0x0022a400000e0000 */
.L_x_5037:
        /* <DEDUP_REMOVED lines=16> */
.L_x_4976:
[----:B------:R-:W-:Y:S05]  /*18490*/  BSYNC B0 ;  /* 0x0000000000007941 */ /* 0x000fea0003800000 */
.L_x_4975:
[----:B------:R-:W-:Y:S05]  /*184a0*/  BRA.DIV ~URZ, `(.L_x_4977) ;  /* 0x00002e027f007947 */ /* 0x000fea000b800000 */
[----:B---3--:R3:W1:Y:S04]  /*184b0*/  SHFL.IDX PT, R4, R5, 0x3, 0x181f ;  /* 0x00781f0005047f89 */ /* 0x00866800000e0000 */
[----:B--2---:R3:W2:Y:S02]  /*184c0*/  SHFL.IDX PT, R0, R14, 0x3, 0x181f ;  /* 0x00781f000e007f89 */ /* 0x0046a400000e0000 */
.L_x_5038:
        /* <DEDUP_REMOVED lines=15> */
.L_x_4957:
[----:B------:R-:W-:Y:S05]  /*185c0*/  BSYNC B1 ;  /* 0x0000000000017941 */ /* 0x000fea0003800000 */
.L_x_4941:
        /* <DEDUP_REMOVED lines=12> */
.L_x_5039:
[----:B------:R-:W-:Y:S05]  /*18690*/  BRA.DIV ~URZ, `(.L_x_4980) ;  /* 0x00002d527f007947 */ /* 0x000fea000b800000 */
[----:B------:R2:W3:Y:S02]  /*186a0*/  SHFL.IDX PT, R6, R35, 0x1, 0x1f ;  /* 0x00201f0023067f89 */ /* 0x0004e400000e0000 */
.L_x_5040:
        /* <DEDUP_REMOVED lines=18> */
.L_x_5041:
        /* <DEDUP_REMOVED lines=16> */
.L_x_5042:
[----:B---3--:R-:W-:Y:S01]  /*188d0*/  IMAD R0, R0, c[0x0][0x538], RZ ;  /* 0x00014e0000007a24 */ /* 0x008fe200078e02ff */
[----:B------:R-:W-:Y:S04]  /*188e0*/  BSSY B1, `(.L_x_4983) ;  /* 0x000007e000017945 */ /* 0x000fe80003800000 */
[----:B------:R-:W-:-:S04]  /*188f0*/  IADD3 R6, R0, R6, RZ ;  /* 0x0000000600067210 */ /* 0x000fc80007ffe0ff */
[----:B----4-:R-:W-:-:S13]  /*18900*/  ISETP.GT.AND P0, PT, R6, R9, PT ;  /* 0x000000090600720c */ /* 0x010fda0003f04270 */
[----:B------:R-:W-:Y:S05]  /*18910*/  @P0 BRA `(.L_x_4984) ;  /* 0x0000025000000947 */ /* 0x000fea0003800000 */
.L_x_4988:
        /* <DEDUP_REMOVED lines=17> */
.L_x_5043:
        /* <DEDUP_REMOVED lines=16> */
.L_x_5044:
[----:B---3--:R-:W-:-:S05]  /*18b30*/  IMAD R0, R0, c[0x0][0x538], RZ ;  /* 0x00014e0000007a24 */ /* 0x008fca00078e02ff */
[----:B------:R-:W-:-:S04]  /*18b40*/  IADD3 R6, R0, R6, RZ ;  /* 0x0000000600067210 */ /* 0x000fc80007ffe0ff */
[----:B------:R-:W-:-:S13]  /*18b50*/  ISETP.GT.AND P0, PT, R6, R9, PT ;  /* 0x000000090600720c */ /* 0x000fda0003f04270 */
[----:B-12---:R-:W-:Y:S05]  /*18b60*/  @!P0 BRA `(.L_x_4988) ;  /* 0xfffffdb000008947 */ /* 0x006fea000383ffff */
.L_x_4984:
[----:B------:R-:W-:-:S05]  /*18b70*/  IADD3 R14, -R0, R6, RZ ;  /* 0x00000006000e7210 */ /* 0x000fca0007ffe1ff */
[----:B------:R-:W-:-:S05]  /*18b80*/  IMAD R0, R4, c[0x0][0x538], R14 ;  /* 0x00014e0004007a24 */ /* 0x000fca00078e020e */
[----:B------:R-:W-:Y:S01]  /*18b90*/  ISETP.GT.AND P0, PT, R0, R9, PT ;  /* 0x000000090000720c */ /* 0x000fe20003f04270 */
[----:B------:R-:W-:-:S12]  /*18ba0*/  BRA.DIV ~URZ, `(.L_x_4989) ;  /* 0x00002ca27f007947 */ /* 0x000fd8000b800000 */
[----:B------:R-:W-:-:S04]  /*18bb0*/  VOTE.ANY R0, PT, !P0 ;  /* 0x0000000000007806 */ /* 0x000fc800040e0100 */
.L_x_5045:
[----:B------:R3:W4:Y:S01]  /*18bc0*/  POPC R13, R0 ;  /* 0x00000000000d7309 */ /* 0x0007220000000000 */
[----:B------:R-:W-:Y:S05]  /*18bd0*/  BRA.DIV ~URZ, `(.L_x_4990) ;  /* 0x00002cb27f007947 */ /* 0x000fea000b800000 */
[----:B----4-:R4:W1:Y:S04]  /*18be0*/  SHFL.IDX PT, R12, R7, R13, 0x1f ;  /* 0x00001f0d070c7589 */ /* 0x01086800000e0000 */
[----:B------:R4:W2:Y:S02]  /*18bf0*/  SHFL.IDX PT, R5, R8, R13, 0x1f ;  /* 0x00001f0d08057589 */ /* 0x0008a400000e0000 */
.L_x_5046:
[----:B------:R-:W-:Y:S01]  /*18c00*/  ISETP.NE.AND P0, PT, R0, RZ, PT ;  /* 0x000000ff0000720c */ /* 0x000fe20003f05270 */
[----:B------:R-:W-:-:S12]  /*18c10*/  BSSY B0, `(.L_x_4991) ;  /* 0x0000005000007945 */ /* 0x000fd80003800000 */
[----:B------:R-:W-:Y:S05]  /*18c20*/  @!P0 BRA `(.L_x_4992) ;  /* 0x0000003000008947 */ /* 0x000fea0003800000 */
[----:B---3--:R-:W-:Y:S01]  /*18c30*/  IADD3 R0, R13, -0x1, RZ ;  /* 0xffffffff0d007810 */ /* 0x008fe20007ffe0ff */
[----:B------:R-:W-:Y:S05]  /*18c40*/  BRA.DIV ~URZ, `(.L_x_4993) ;  /* 0x00002d127f007947 */ /* 0x000fea000b800000 */
[----:B------:R3:W4:Y:S02]  /*18c50*/  SHFL.IDX PT, R15, R4, R0, 0x1f ;  /* 0x00001f00040f7589 */ /* 0x00072400000e0000 */
.L_x_4992:
[----:B------:R-:W-:Y:S05]  /*18c60*/  BSYNC B0 ;  /* 0x0000000000007941 */ /* 0x000fea0003800000 */
.L_x_4991:
        /* <DEDUP_REMOVED lines=65> */
.L_x_4985:
[----:B------:R-:W-:Y:S01]  /*19080*/  IMAD.MOV.U32 R236, RZ, RZ, R9 ;  /* 0x000000ffffec7224 */ /* 0x000fe200078e0009 */
[----:B------:R-:W-:Y:S01]  /*19090*/  MOV R238, RZ ;  /* 0x000000ff00ee7202 */ /* 0x000fe20000000f00 */
[----:B------:R-:W-:Y:S01]  /*190a0*/  IMAD.MOV.U32 R237, RZ, RZ, RZ ;  /* 0x000000ffffed7224 */ /* 0x000fe200078e00ff */
[----:B------:R-:W-:Y:S02]  /*190b0*/  MOV R239, c[0x0][0x53c] ;  /* 0x00014f0000ef7a02 */ /* 0x000fe40000000f00 */
.L_x_4994:
[----:B------:R-:W-:Y:S05]  /*190c0*/  BSYNC B1 ;  /* 0x0000000000017941 */ /* 0x000fea0003800000 */
.L_x_4983:
[----:B------:R-:W-:Y:S01]  /*190d0*/  WARPSYNC 0xffffffff ;  /* 0xffffffff00007948 */ /* 0x000fe20003800000 */
[----:B------:R-:W-:Y:S01]  /*190e0*/  BAR.SYNC.DEFER_BLOCKING 0x4, 0x100 ;  /* 0x0104000000007b1d */ /* 0x000fe20000010000 */
[----:B------:R-:W-:-:S13]  /*190f0*/  ISETP.NE.AND P0, PT, R16, RZ, PT ;  /* 0x000000ff1000720c */ /* 0x000fda0003f05270 */
[----:B------:R3:W-:Y:S04]  /*19100*/  @!P0 STS.128 [0x24100], R236 ;  /* 0x024100ecff008388 */ /* 0x0007e80000000c00 */
[----:B------:R-:W-:Y:S06]  /*19110*/  BAR.ARV 0x5, 0x100 ;  /* 0x0144000000007b1d */ /* 0x000fec0000002000 */
.L_x_4978:
[----:B-1----:R-:W-:-:S13]  /*19120*/  ISETP.GE.AND P0, PT, R239, c[0x0][0x53c], PT ;  /* 0x00014f00ef007a0c */ /* 0x002fda0003f06270 */
[----:B--23--:R-:W-:Y:S01]  /*19130*/  @P0 CALL.REL.NOINC `(.L_x_4995) ;  /* 0x0000001000000944 */ /* 0x00cfe20003c00000 */
[----:B------:R-:W-:Y:S05]  /*19140*/  BRA `(.L_x_4996) ;  /* 0xfffe88b000007947 */ /* 0x000fea000383ffff */
.L_x_4995:
[----:B------:R-:W-:Y:S05]  /*19150*/  EXIT ;  /* 0x000000000000794d */ /* 0x000fea0003800000 */
.L_x_4815:
[----:B------:R-:W-:Y:S01]  /*19160*/  IMAD.MOV.U32 R0, RZ, RZ, R5 ;  /* 0x000000ffff007224 */ /* 0x000fe200078e0005 */
[----:B------:R-:W-:Y:S02]  /*19170*/  MOV R3, 0x1 ;  /* 0x0000000100037802 */ /* 0x000fe40000000f00 */
[----:B------:R-:W-:Y:S02]  /*19180*/  MOV R2, 0x191a0 ;  /* 0x000191a000027802 */ /* 0x000fe40000000f00 */
[----:B--2---:R-:W-:Y:S05]  /*19190*/  CALL.REL.NOINC `($__internal_84_$__cuda_sm70_shflsync_up_p) ;  /* 0x000028d000007944 */ /* 0x004fea0003c00000 */
[----:B------:R-:W-:Y:S01]  /*191a0*/  MOV R0, R4 ;  /* 0x0000000400007202 */ /* 0x000fe20000000f00 */
[----:B------:R-:W-:Y:S05]  /*191b0*/  BRA `(.L_x_4997) ;  /* 0xfffe729000007947 */ /* 0x000fea000383ffff */
.L_x_4816:
[----:B------:R-:W-:Y:S01]  /*191c0*/  IMAD.MOV.U32 R0, RZ, RZ, R5 ;  /* 0x000000ffff007224 */ /* 0x000fe200078e0005 */
[----:B------:R-:W-:Y:S02]  /*191d0*/  MOV R3, 0x2 ;  /* 0x0000000200037802 */ /* 0x000fe40000000f00 */
[----:B------:R-:W-:Y:S02]  /*191e0*/  MOV R2, 0x19200 ;  /* 0x0001920000027802 */ /* 0x000fe40000000f00 */
[----:B--2---:R-:W-:Y:S05]  /*191f0*/  CALL.REL.NOINC `($__internal_84_$__cuda_sm70_shflsync_up_p) ;  /* 0x0000287000007944 */ /* 0x004fea0003c00000 */
[----:B------:R-:W-:Y:S01]  /*19200*/  SEL R4, R4, RZ, P4 ;  /* 0x000000ff04047207 */ /* 0x000fe20002000000 */
[----:B------:R-:W-:Y:S01]  /*19210*/  IMAD.MOV.U32 R3, RZ, RZ, 0x4 ;  /* 0x00000004ff037424 */ /* 0x000fe200078e00ff */
[----:B------:R-:W-:-:S03]  /*19220*/  MOV R2, 0x19250 ;  /* 0x0001925000027802 */ /* 0x000fc60000000f00 */
[----:B------:R-:W-:Y:S02]  /*19230*/  IMAD.IADD R0, R5, 0x1, R4 ;  /* 0x0000000105007824 */ /* 0x000fe400078e0204 */
[----:B------:R-:W-:Y:S05]  /*19240*/  CALL.REL.NOINC `($__internal_84_$__cuda_sm70_shflsync_up_p) ;  /* 0x0000282000007944 */ /* 0x000fea0003c00000 */
        /* <DEDUP_REMOVED lines=12> */
[----:B------:R-:W-:Y:S02]  /*19310*/  MOV R3, 0x1f ;  /* 0x0000001f00037802 */ /* 0x000fe40000000f00 */
[----:B------:R-:W-:Y:S01]  /*19320*/  MOV R2, 0x19360 ;  /* 0x0001936000027802 */ /* 0x000fe20000000f00 */
[----:B------:R-:W-:-:S04]  /*19330*/  IMAD.IADD R4, R0, 0x1, R4 ;  /* 0x0000000100047824 */ /* 0x000fc800078e0204 */
[----:B------:R-:W-:Y:S02]  /*19340*/  IMAD.MOV.U32 R33, RZ, RZ, R4 ;  /* 0x000000ffff217224 */ /* 0x000fe400078e0004 */
[----:B------:R-:W-:Y:S05]  /*19350*/  CALL.REL.NOINC `($__internal_83_$__cuda_sm70_shflsync_idx_p) ;  /* 0x000026c000007944 */ /* 0x000fea0003c00000 */
[----:B------:R-:W-:Y:S01]  /*19360*/  MOV R0, R34 ;  /* 0x0000002200007202 */ /* 0x000fe20000000f00 */
[----:B------:R-:W-:Y:S05]  /*19370*/  BRA `(.L_x_4998) ;  /* 0xfffe71d000007947 */ /* 0x000fea000383ffff */
.L_x_4818:
[----:B------:R-:W-:Y:S02]  /*19380*/  SEL R0, RZ, 0x1, P0 ;  /* 0x00000001ff007807 */ /* 0x000fe40000000000 */
[----:B------:R-:W-:Y:S02]  /*19390*/  MOV R2, 0x193b0 ;  /* 0x000193b000027802 */ /* 0x000fe40000000f00 */
[----:B--2---:R-:W-:Y:S05]  /*193a0*/  CALL.REL.NOINC `($__internal_85_$__cuda_sm70_votesync_ballot) ;  /* 0x0000272000007944 */ /* 0x004fea0003c00000 */
[----:B------:R-:W-:Y:S05]  /*193b0*/  BRA `(.L_x_4999) ;  /* 0xfffe722000007947 */ /* 0x000fea000383ffff */
.L_x_4819:
[----:B------:R-:W-:Y:S01]  /*193c0*/  IMAD.MOV.U32 R33, RZ, RZ, R8 ;  /* 0x000000ffff217224 */ /* 0x000fe200078e0008 */
[----:B---3--:R-:W-:Y:S01]  /*193d0*/  MOV R32, R12 ;  /* 0x0000000c00207202 */ /* 0x008fe20000000f00 */
[----:B------:R-:W-:Y:S01]  /*193e0*/  IMAD.MOV.U32 R3, RZ, RZ, 0x1f ;  /* 0x0000001fff037424 */ /* 0x000fe200078e00ff */
[----:B------:R-:W-:Y:S02]  /*193f0*/  MOV R2, 0x19410 ;  /* 0x0001941000027802 */ /* 0x000fe40000000f00 */
[----:B-12---:R-:W-:Y:S05]  /*19400*/  CALL.REL.NOINC `($__internal_83_$__cuda_sm70_shflsync_idx_p) ;  /* 0x0000261000007944 */ /* 0x006fea0003c00000 */
[----:B------:R-:W-:Y:S01]  /*19410*/  IMAD.MOV.U32 R11, RZ, RZ, R34 ;  /* 0x000000ffff0b7224 */ /* 0x000fe200078e0022 */
[----:B------:R-:W-:Y:S01]  /*19420*/  MOV R33, R7 ;  /* 0x0000000700217202 */ /* 0x000fe20000000f00 */
[----:B------:R-:W-:Y:S01]  /*19430*/  IMAD.MOV.U32 R5, RZ, RZ, RZ ;  /* 0x000000ffff057224 */ /* 0x000fe200078e00ff */
[----:B------:R-:W-:Y:S01]  /*19440*/  MOV R32, R12 ;  /* 0x0000000c00207202 */ /* 0x000fe20000000f00 */
[----:B------:R-:W-:Y:S01]  /*19450*/  IMAD.MOV.U32 R3, RZ, RZ, 0x1f ;  /* 0x0000001fff037424 */ /* 0x000fe200078e00ff */
[----:B------:R-:W-:-:S02]  /*19460*/  MOV R2, 0x19480 ;  /* 0x0001948000027802 */ /* 0x000fc40000000f00 */
[----:B------:R-:W-:Y:S05]  /*19470*/  CALL.REL.NOINC `($__internal_83_$__cuda_sm70_shflsync_idx_p) ;  /* 0x000025a000007944 */ /* 0x000fea0003c00000 */
[----:B------:R-:W-:Y:S01]  /*19480*/  MOV R10, R34 ;  /* 0x00000022000a7202 */ /* 0x000fe20000000f00 */
[----:B------:R-:W-:Y:S05]  /*19490*/  BRA `(.L_x_5000) ;  /* 0xfffe719000007947 */ /* 0x000fea000383ffff */
.L_x_4822:
[----:B------:R-:W-:Y:S01]  /*194a0*/  IMAD.MOV.U32 R33, RZ, RZ, R4 ;  /* 0x000000ffff217224 */ /* 0x000fe200078e0004 */
[----:B------:R-:W-:-:S02]  /*194b0*/  MOV R3, 0x1f ;  /* 0x0000001f00037802 */ /* 0x000fc40000000f00 */
[----:B------:R-:W-:Y:S02]  /*194c0*/  MOV R2, 0x194e0 ;  /* 0x000194e000027802 */ /* 0x000fe40000000f00 */
[----:B-1234-:R-:W-:Y:S05]  /*194d0*/  CALL.REL.NOINC `($__internal_83_$__cuda_sm70_shflsync_idx_p) ;  /* 0x0000254000007944 */ /* 0x01efea0003c00000 */
[----:B------:R-:W-:Y:S01]  /*194e0*/  MOV R5, R34 ;  /* 0x0000002200057202 */ /* 0x000fe20000000f00 */
[----:B------:R-:W-:Y:S05]  /*194f0*/  BRA `(.L_x_4821) ;  /* 0xfffe719000007947 */ /* 0x000fea000383ffff */
.L_x_4858:
[----:B------:R-:W-:Y:S01]  /*19500*/  IMAD.MOV.U32 R33, RZ, RZ, R12 ;  /* 0x000000ffff217224 */ /* 0x000fe200078e000c */
[----:B------:R-:W-:Y:S01]  /*19510*/  MOV R32, RZ ;  /* 0x000000ff00207202 */ /* 0x000fe20000000f00 */
[----:B------:R-:W-:Y:S01]  /*19520*/  IMAD.MOV.U32 R3, RZ, RZ, 0x181f ;  /* 0x0000181fff037424 */ /* 0x000fe200078e00ff */
[----:B------:R-:W-:Y:S02]  /*19530*/  MOV R2, 0x19550 ;  /* 0x0001955000027802 */ /* 0x000fe40000000f00 */
[----:B-----5:R-:W-:Y:S05]  /*19540*/  CALL.REL.NOINC `($__internal_83_$__cuda_sm70_shflsync_idx_p) ;  /* 0x000024d000007944 */ /* 0x020fea0003c00000 */
[----:B------:R-:W-:Y:S01]  /*19550*/  MOV R4, R34 ;  /* 0x0000002200047202 */ /* 0x000fe20000000f00 */
[----:B------:R-:W-:Y:S05]  /*19560*/  BRA `(.L_x_5001) ;  /* 0xfffeead000007947 */ /* 0x000fea000383ffff */
.L_x_4859:
[----:B------:R-:W-:Y:S01]  /*19570*/  IMAD.MOV.U32 R33, RZ, RZ, R13 ;  /* 0x000000ffff217224 */ /* 0x000fe200078e000d */
[----:B------:R-:W-:Y:S01]  /*19580*/  MOV R32, RZ ;  /* 0x000000ff00207202 */ /* 0x000fe20000000f00 */
[----:B------:R-:W-:Y:S01]  /*19590*/  IMAD.MOV.U32 R3, RZ, RZ, 0x181f ;  /* 0x0000181fff037424 */ /* 0x000fe200078e00ff */
[----:B------:R-:W-:Y:S02]  /*195a0*/  MOV R2, 0x195c0 ;  /* 0x000195c000027802 */ /* 0x000fe40000000f00 */
[----:B-12--5:R-:W-:Y:S05]  /*195b0*/  CALL.REL.NOINC `($__internal_83_$__cuda_sm70_shflsync_idx_p) ;  /* 0x0000246000007944 */ /* 0x026fea0003c00000 */
[----:B------:R-:W-:Y:S01]  /*195c0*/  MOV R0, R34 ;  /* 0x0000002200007202 */ /* 0x000fe20000000f00 */
[----:B------:R-:W-:Y:S05]  /*195d0*/  BRA `(.L_x_5002) ;  /* 0xfffeea8000007947 */ /* 0x000fea000383ffff */
.L_x_4862:
[----:B------:R-:W-:Y:S01]  /*195e0*/  IMAD.MOV.U32 R33, RZ, RZ, R12 ;  /* 0x000000ffff217224 */ /* 0x000fe200078e000c */
[----:B------:R-:W-:Y:S01]  /*195f0*/  MOV R32, 0x1 ;  /* 0x0000000100207802 */ /* 0x000fe20000000f00 */
[----:B--2---:R-:W-:Y:S01]  /*19600*/  IMAD.MOV.U32 R3, RZ, RZ, 0x181f ;  /* 0x0000181fff037424 */ /* 0x004fe200078e00ff */
[----:B------:R-:W-:-:S02]  /*19610*/  MOV R2, 0x19630 ;  /* 0x0001963000027802 */ /* 0x000fc40000000f00 */
[----:B-1-345:R-:W-:Y:S05]  /*19620*/  CALL.REL.NOINC `($__internal_83_$__cuda_sm70_shflsync_idx_p) ;  /* 0x000023f000007944 */ /* 0x03afea0003c00000 */
[----:B------:R-:W-:Y:S01]  /*19630*/  IMAD.MOV.U32 R4, RZ, RZ, R34 ;  /* 0x000000ffff047224 */ /* 0x000fe200078e0022 */
[----:B------:R-:W-:Y:S01]  /*19640*/  MOV R32, 0x1 ;  /* 0x0000000100207802 */ /* 0x000fe20000000f00 */
[----:B------:R-:W-:Y:S01]  /*19650*/  IMAD.MOV.U32 R33, RZ, RZ, R13 ;  /* 0x000000ffff217224 */ /* 0x000fe200078e000d */
[----:B------:R-:W-:-:S02]  /*19660*/  MOV R3, 0x181f ;  /* 0x0000181f00037802 */ /* 0x000fc40000000f00 */
[----:B------:R-:W-:Y:S02]  /*19670*/  MOV R2, 0x19690 ;  /* 0x0001969000027802 */ /* 0x000fe40000000f00 */
[----:B------:R-:W-:Y:S05]  /*19680*/  CALL.REL.NOINC `($__internal_83_$__cuda_sm70_shflsync_idx_p) ;  /* 0x0000239000007944 */ /* 0x000fea0003c00000 */
[----:B------:R-:W-:Y:S01]  /*19690*/  MOV R0, R34 ;  /* 0x0000002200007202 */ /* 0x000fe20000000f00 */
[----:B------:R-:W-:Y:S05]  /*196a0*/  BRA `(.L_x_5003) ;  /* 0xfffeeaf000007947 */ /* 0x000fea000383ffff */
.L_x_4865:
[----:B------:R-:W-:Y:S01]  /*196b0*/  IMAD.MOV.U32 R33, RZ, RZ, R12 ;  /* 0x000000ffff217224 */ /* 0x000fe200078e000c */
[----:B------:R-:W-:Y:S01]  /*196c0*/  MOV R32, 0x2 ;  /* 0x0000000200207802 */ /* 0x000fe20000000f00 */
[----:B-1----:R-:W-:Y:S01]  /*196d0*/  IMAD.MOV.U32 R3, RZ, RZ, 0x181f ;  /* 0x0000181fff037424 */ /* 0x002fe200078e00ff */
[----:B------:R-:W-:Y:S02]  /*196e0*/  MOV R2, 0x19700 ;  /* 0x0001970000027802 */ /* 0x000fe40000000f00 */
[----:B--2345:R-:W-:Y:S05]  /*196f0*/  CALL.REL.NOINC `($__internal_83_$__cuda_sm70_shflsync_idx_p) ;  /* 0x0000232000007944 */ /* 0x03cfea0003c00000 */
[----:B------:R-:W-:Y:S01]  /*19700*/  MOV R4, R34 ;  /* 0x0000002200047202 */ /* 0x000fe20000000f00 */
[----:B------:R-:W-:Y:S05]  /*19710*/  BRA `(.L_x_5004) ;  /* 0xfffeebb000007947 */ /* 0x000fea000383ffff */
.L_x_4866:
[----:B------:R-:W-:Y:S01]  /*19720*/  IMAD.MOV.U32 R33, RZ, RZ, R13 ;  /* 0x000000ffff217224 */ /* 0x000fe200078e000d */
[----:B------:R-:W-:Y:S01]  /*19730*/  MOV R32, 0x2 ;  /* 0x0000000200207802 */ /* 0x000fe20000000f00 */
[----:B------:R-:W-:Y:S01]  /*19740*/  IMAD.MOV.U32 R3, RZ, RZ, 0x181f ;  /* 0x0000181fff037424 */ /* 0x000fe200078e00ff */
[----:B------:R-:W-:Y:S02]  /*19750*/  MOV R2, 0x19770 ;  /* 0x0001977000027802 */ /* 0x000fe40000000f00 */
[----:B-12345:R-:W-:Y:S05]  /*19760*/  CALL.REL.NOINC `($__internal_83_$__cuda_sm70_shflsync_idx_p) ;  /* 0x000022b000007944 */ /* 0x03efea0003c00000 */
[----:B------:R-:W-:Y:S01]  /*19770*/  MOV R0, R34 ;  /* 0x0000002200007202 */ /* 0x000fe20000000f00 */
[----:B------:R-:W-:Y:S05]  /*19780*/  BRA `(.L_x_5005) ;  /* 0xfffeeb6000007947 */ /* 0x000fea000383ffff */
.L_x_4869:
[----:B------:R-:W-:Y:S01]  /*19790*/  IMAD.MOV.U32 R33, RZ, RZ, R12 ;  /* 0x000000ffff217224 */ /* 0x000fe200078e000c */
[----:B------:R-:W-:Y:S01]  /*197a0*/  MOV R32, 0x3 ;  /* 0x0000000300207802 */ /* 0x000fe20000000f00 */
[----:B-1----:R-:W-:Y:S01]  /*197b0*/  IMAD.MOV.U32 R3, RZ, RZ, 0x181f ;  /* 0x0000181fff037424 */ /* 0x002fe200078e00ff */
[----:B------:R-:W-:-:S02]  /*197c0*/  MOV R2, 0x197e0 ;  /* 0x000197e000027802 */ /* 0x000fc40000000f00 */
[----:B--2345:R-:W-:Y:S05]  /*197d0*/  CALL.REL.NOINC `($__internal_83_$__cuda_sm70_shflsync_idx_p) ;  /* 0x0000224000007944 */ /* 0x03cfea0003c00000 */
        /* <DEDUP_REMOVED lines=8> */
.L_x_4872:
[----:B------:R-:W-:Y:S01]  /*19860*/  IMAD.MOV.U32 R33, RZ, RZ, R5 ;  /* 0x000000ffff217224 */ /* 0x000fe200078e0005 */
[----:B------:R-:W-:Y:S01]  /*19870*/  MOV R32, RZ ;  /* 0x000000ff00207202 */ /* 0x000fe20000000f00 */
[----:B------:R-:W-:Y:S01]  /*19880*/  IMAD.MOV.U32 R3, RZ, RZ, 0x181f ;  /* 0x0000181fff037424 */ /* 0x000fe200078e00ff */
[----:B------:R-:W-:Y:S02]  /*19890*/  MOV R2, 0x198b0 ;  /* 0x000198b000027802 */ /* 0x000fe40000000f00 */
[----:B------:R-:W-:Y:S05]  /*198a0*/  CALL.REL.NOINC `($__internal_83_$__cuda_sm70_shflsync_idx_p) ;  /* 0x0000217000007944 */ /* 0x000fea0003c00000 */
[----:B------:R-:W-:Y:S01]  /*198b0*/  MOV R4, R34 ;  /* 0x0000002200047202 */ /* 0x000fe20000000f00 */
[----:B------:R-:W-:Y:S05]  /*198c0*/  BRA `(.L_x_5007) ;  /* 0xfffef69000007947 */ /* 0x000fea000383ffff */
.L_x_4873:
[----:B------:R-:W-:Y:S01]  /*198d0*/  IMAD.MOV.U32 R33, RZ, RZ, R14 ;  /* 0x000000ffff217224 */ /* 0x000fe200078e000e */
[----:B------:R-:W-:Y:S01]  /*198e0*/  MOV R32, RZ ;  /* 0x000000ff00207202 */ /* 0x000fe20000000f00 */
[----:B------:R-:W-:Y:S01]  /*198f0*/  IMAD.MOV.U32 R3, RZ, RZ, 0x181f ;  /* 0x0000181fff037424 */ /* 0x000fe200078e00ff */
[----:B------:R-:W-:Y:S02]  /*19900*/  MOV R2, 0x19920 ;  /* 0x0001992000027802 */ /* 0x000fe40000000f00 */
[----:B-12---:R-:W-:Y:S05]  /*19910*/  CALL.REL.NOINC `($__internal_83_$__cuda_sm70_shflsync_idx_p) ;  /* 0x0000210000007944 */ /* 0x006fea0003c00000 */
        /* <DEDUP_REMOVED lines=22> */
[----:B--2---:R-:W-:Y:S05]  /*19a80*/  CALL.REL.NOINC `($__internal_83_$__cuda_sm70_shflsync_idx_p) ;  /* 0x00001f9000007944 */ /* 0x004fea0003c00000 */
[----:B------:R-:W-:Y:S01]  /*19a90*/  IMAD.MOV.U32 R8, RZ, RZ, R34 ;  /* 0x000000ffff087224 */ /* 0x000fe200078e0022 */
[----:B------:R-:W-:Y:S01]  /*19aa0*/  MOV R32, 0x1 ;  /* 0x0000000100207802 */ /* 0x000fe20000000f00 */
[----:B------:R-:W-:Y:S01]  /*19ab0*/  IMAD.MOV.U32 R33, RZ, RZ, R14 ;  /* 0x000000ffff217224 */ /* 0x000fe200078e000e */
[----:B------:R-:W-:Y:S02]  /*19ac0*/  MOV R3, 0x181f ;  /* 0x0000181f00037802 */ /* 0x000fe40000000f00 */
[----:B------:R-:W-:Y:S02]  /*19ad0*/  MOV R2, 0x19af0 ;  /* 0x00019af000027802 */ /* 0x000fe40000000f00 */
[----:B------:R-:W-:Y:S05]  /*19ae0*/  CALL.REL.NOINC `($__internal_83_$__cuda_sm70_shflsync_idx_p) ;  /* 0x00001f3000007944 */ /* 0x000fea0003c00000 */
[----:B------:R-:W-:Y:S01]  /*19af0*/  MOV R0, R34 ;  /* 0x0000002200007202 */ /* 0x000fe20000000f00 */
[----:B------:R-:W-:Y:S05]  /*19b00*/  BRA `(.L_x_5008) ;  /* 0xfffef5a000007947 */ /* 0x000fea000383ffff */
.L_x_4878:
[----:B------:R-:W-:Y:S01]  /*19b10*/  IMAD.MOV.U32 R33, RZ, RZ, R0 ;  /* 0x000000ffff217224 */ /* 0x000fe200078e0000 */
[----:B------:R-:W-:Y:S01]  /*19b20*/  MOV R32, RZ ;  /* 0x000000ff00207202 */ /* 0x000fe20000000f00 */
[----:B------:R-:W-:Y:S01]  /*19b30*/  IMAD.MOV.U32 R3, RZ, RZ, 0x1c1f ;  /* 0x00001c1fff037424 */ /* 0x000fe200078e00ff */
[----:B------:R-:W-:-:S02]  /*19b40*/  MOV R2, 0x19b60 ;  /* 0x00019b6000027802 */ /* 0x000fc40000000f00 */
[----:B------:R-:W-:Y:S05]  /*19b50*/  CALL.REL.NOINC `($__internal_83_$__cuda_sm70_shflsync_idx_p) ;  /* 0x00001ec000007944 */ /* 0x000fea0003c00000 */
[----:B------:R-:W-:Y:S01]  /*19b60*/  MOV R8, R34 ;  /* 0x0000002200087202 */ /* 0x000fe20000000f00 */
[----:B------:R-:W-:Y:S05]  /*19b70*/  BRA `(.L_x_5009) ;  /* 0xfffef82000007947 */ /* 0x000fea000383ffff */
.L_x_4879:
[----:B------:R-:W-:Y:S01]  /*19b80*/  IMAD.MOV.U32 R33, RZ, RZ, R6 ;  /* 0x000000ffff217224 */ /* 0x000fe200078e0006 */
[----:B------:R-:W-:Y:S01]  /*19b90*/  MOV R32, RZ ;  /* 0x000000ff00207202 */ /* 0x000fe20000000f00 */
[----:B------:R-:W-:Y:S01]  /*19ba0*/  IMAD.MOV.U32 R3, RZ, RZ, 0x1c1f ;  /* 0x00001c1fff037424 */ /* 0x000fe200078e00ff */
[----:B------:R-:W-:-:S02]  /*19bb0*/  MOV R2, 0x19bd0 ;  /* 0x00019bd000027802 */ /* 0x000fc40000000f00 */
[----:B-12---:R-:W-:Y:S05]  /*19bc0*/  CALL.REL.NOINC `($__internal_83_$__cuda_sm70_shflsync_idx_p) ;  /* 0x00001e5000007944 */ /* 0x006fea0003c00000 */
[----:B------:R-:W-:Y:S01]  /*19bd0*/  IMAD.MOV.U32 R33, RZ, RZ, R5 ;  /* 0x000000ffff217224 */ /* 0x000fe200078e0005 */
[----:B------:R-:W-:Y:S01]  /*19be0*/  MOV R32, RZ ;  /* 0x000000ff00207202 */ /* 0x000fe20000000f00 */
[----:B------:R-:W-:Y:S01]  /*19bf0*/  IMAD.MOV.U32 R3, RZ, RZ, 0x1c1f ;  /* 0x00001c1fff037424 */ /* 0x000fe200078e00ff */
[----:B------:R-:W-:Y:S01]  /*19c00*/  MOV R4, R34 ;  /* 0x0000002200047202 */ /* 0x000fe20000000f00 */
[----:B------:R-:W-:Y:S01]  /*19c10*/  IMAD.MOV.U32 R5, RZ, RZ, R8 ;  /* 0x000000ffff057224 */ /* 0x000fe200078e0008 */
[----:B------:R-:W-:-:S02]  /*19c20*/  MOV R2, 0x19c40 ;  /* 0x00019c4000027802 */ /* 0x000fc40000000f00 */
[----:B------:R-:W-:Y:S05]  /*19c30*/  CALL.REL.NOINC `($__internal_83_$__cuda_sm70_shflsync_idx_p) ;  /* 0x00001de000007944 */ /* 0x000fea0003c00000 */
[----:B------:R-:W-:Y:S01]  /*19c40*/  IMAD.MOV.U32 R30, RZ, RZ, R34 ;  /* 0x000000ffff1e7224 */ /* 0x000fe200078e0022 */
[----:B------:R-:W-:Y:S01]  /*19c50*/  MOV R32, RZ ;  /* 0x000000ff00207202 */ /* 0x000fe20000000f00 */
[----:B------:R-:W-:Y:S01]  /*19c60*/  IMAD.MOV.U32 R33, RZ, RZ, R12 ;  /* 0x000000ffff217224 */ /* 0x000fe200078e000c */
[----:B------:R-:W-:-:S02]  /*19c70*/  MOV R3, 0x1c1f ;  /* 0x00001c1f00037802 */ /* 0x000fc40000000f00 */
[----:B------:R-:W-:Y:S02]  /*19c80*/  MOV R2, 0x19ca0 ;  /* 0x00019ca000027802 */ /* 0x000fe40000000f00 */
[----:B------:R-:W-:Y:S05]  /*19c90*/  CALL.REL.NOINC `($__internal_83_$__cuda_sm70_shflsync_idx_p) ;  /* 0x00001d8000007944 */ /* 0x000fea0003c00000 */
[----:B------:R-:W-:Y:S01]  /*19ca0*/  MOV R0, R34 ;  /* 0x0000002200007202 */ /* 0x000fe20000000f00 */
[----:B------:R-:W-:Y:S05]  /*19cb0*/  BRA `(.L_x_5010) ;  /* 0xfffef73000007947 */ /* 0x000fea000383ffff */
.L_x_4904:
[----:B------:R-:W-:Y:S01]  /*19cc0*/  IMAD.MOV.U32 R33, RZ, RZ, R0 ;  /* 0x000000ffff217224 */ /* 0x000fe200078e0000 */
[----:B------:R-:W-:Y:S01]  /*19cd0*/  MOV R32, RZ ;  /* 0x000000ff00207202 */ /* 0x000fe20000000f00 */
[----:B------:R-:W-:Y:S01]  /*19ce0*/  IMAD.MOV.U32 R3, RZ, RZ, 0x1c1f ;  /* 0x00001c1fff037424 */ /* 0x000fe200078e00ff */
[----:B------:R-:W-:Y:S02]  /*19cf0*/  MOV R2, 0x19d10 ;  /* 0x00019d1000027802 */ /* 0x000fe40000000f00 */
[----:B------:R-:W-:Y:S05]  /*19d00*/  CALL.REL.NOINC `($__internal_83_$__cuda_sm70_shflsync_idx_p) ;  /* 0x00001d1000007944 */ /* 0x000fea0003c00000 */
[----:B------:R-:W-:Y:S01]  /*19d10*/  MOV R0, R34 ;  /* 0x0000002200007202 */ /* 0x000fe20000000f00 */
[----:B------:R-:W-:Y:S05]  /*19d20*/  BRA `(.L_x_5011) ;  /* 0xffff210000007947 */ /* 0x000fea000383ffff */
.L_x_4905:
[----:B------:R-:W-:Y:S01]  /*19d30*/  IMAD.MOV.U32 R33, RZ, RZ, R6 ;  /* 0x000000ffff217224 */ /* 0x000fe200078e0006 */
[----:B------:R-:W-:Y:S01]  /*19d40*/  MOV R32, RZ ;  /* 0x000000ff00207202 */ /* 0x000fe20000000f00 */
[----:B------:R-:W-:Y:S01]  /*19d50*/  IMAD.MOV.U32 R3, RZ, RZ, 0x1c1f ;  /* 0x00001c1fff037424 */ /* 0x000fe200078e00ff */
[----:B------:R-:W-:Y:S02]  /*19d60*/  MOV R2, 0x19d80 ;  /* 0x00019d8000027802 */ /* 0x000fe40000000f00 */
[----:B-1----:R-:W-:Y:S05]  /*19d70*/  CALL.REL.NOINC `($__internal_83_$__cuda_sm70_shflsync_idx_p) ;  /* 0x00001ca000007944 */ /* 0x002fea0003c00000 */
        /* <DEDUP_REMOVED lines=15> */
.L_x_4920:
[----:B------:R-:W-:Y:S01]  /*19e70*/  IMAD.MOV.U32 R33, RZ, RZ, R9 ;  /* 0x000000ffff217224 */ /* 0x000fe200078e0009 */
[----:B------:R-:W-:Y:S01]  /*19e80*/  MOV R32, RZ ;  /* 0x000000ff00207202 */ /* 0x000fe20000000f00 */
[----:B------:R-:W-:Y:S01]  /*19e90*/  IMAD.MOV.U32 R3, RZ, RZ, 0x181f ;  /* 0x0000181fff037424 */ /* 0x000fe200078e00ff */
[----:B------:R-:W-:Y:S02]  /*19ea0*/  MOV R2, 0x19ec0 ;  /* 0x00019ec000027802 */ /* 0x000fe40000000f00 */
[----:B-12345:R-:W-:Y:S05]  /*19eb0*/  CALL.REL.NOINC `($__internal_83_$__cuda_sm70_shflsync_idx_p) ;  /* 0x00001b6000007944 */ /* 0x03efea0003c00000 */
[----:B------:R-:W-:Y:S01]  /*19ec0*/  MOV R8, R34 ;  /* 0x0000002200087202 */ /* 0x000fe20000000f00 */
[----:B------:R-:W-:Y:S05]  /*19ed0*/  BRA `(.L_x_5013) ;  /* 0xffff4df000007947 */ /* 0x000fea000383ffff */
.L_x_4921:
[----:B------:R-:W-:Y:S01]  /*19ee0*/  IMAD.MOV.U32 R33, RZ, RZ, R23 ;  /* 0x000000ffff217224 */ /* 0x000fe200078e0017 */
[----:B------:R-:W-:Y:S01]  /*19ef0*/  MOV R32, RZ ;  /* 0x000000ff00207202 */ /* 0x000fe20000000f00 */
[----:B------:R-:W-:Y:S01]  /*19f00*/  IMAD.MOV.U32 R3, RZ, RZ, 0x181f ;  /* 0x0000181fff037424 */ /* 0x000fe200078e00ff */
[----:B------:R-:W-:Y:S02]  /*19f10*/  MOV R2, 0x19f30 ;  /* 0x00019f3000027802 */ /* 0x000fe40000000f00 */
[----:B-12345:R-:W-:Y:S05]  /*19f20*/  CALL.REL.NOINC `($__internal_83_$__cuda_sm70_shflsync_idx_p) ;  /* 0x00001af000007944 */ /* 0x03efea0003c00000 */
        /* <DEDUP_REMOVED lines=22> */
[----:B------:R-:W-:Y:S05]  /*1a090*/  CALL.REL.NOINC `($__internal_83_$__cuda_sm70_shflsync_idx_p) ;  /* 0x0000198000007944 */ /* 0x000fea0003c00000 */
        /* <DEDUP_REMOVED lines=8> */
.L_x_4924:
[----:B------:R-:W-:Y:S01]  /*1a120*/  IMAD.MOV.U32 R33, RZ, RZ, R5 ;  /* 0x000000ffff217224 */ /* 0x000fe200078e0005 */
[----:B------:R-:W-:Y:S01]  /*1a130*/  MOV R32, RZ ;  /* 0x000000ff00207202 */ /* 0x000fe20000000f00 */
[----:B------:R-:W-:Y:S01]  /*1a140*/  IMAD.MOV.U32 R3, RZ, RZ, 0x181f ;  /* 0x0000181fff037424 */ /* 0x000fe200078e00ff */
[----:B------:R-:W-:-:S02]  /*1a150*/  MOV R2, 0x1a170 ;  /* 0x0001a17000027802 */ /* 0x000fc40000000f00 */
[----:B------:R-:W-:Y:S05]  /*1a160*/  CALL.REL.NOINC `($__internal_83_$__cuda_sm70_shflsync_idx_p) ;  /* 0x000018b000007944 */ /* 0x000fea0003c00000 */
[----:B------:R-:W-:Y:S01]  /*1a170*/  MOV R4, R34 ;  /* 0x0000002200047202 */ /* 0x000fe20000000f00 */
[----:B------:R-:W-:Y:S05]  /*1a180*/  BRA `(.L_x_5015) ;  /* 0xffff708000007947 */ /* 0x000fea000383ffff */
.L_x_4925:
[----:B------:R-:W-:Y:S01]  /*1a190*/  IMAD.MOV.U32 R33, RZ, RZ, R6 ;  /* 0x000000ffff217224 */ /* 0x000fe200078e0006 */
[----:B------:R-:W-:Y:S01]  /*1a1a0*/  MOV R32, RZ ;  /* 0x000000ff00207202 */ /* 0x000fe20000000f00 */
[----:B------:R-:W-:Y:S01]  /*1a1b0*/  IMAD.MOV.U32 R3, RZ, RZ, 0x181f ;  /* 0x0000181fff037424 */ /* 0x000fe200078e00ff */
[----:B------:R-:W-:-:S02]  /*1a1c0*/  MOV R2, 0x1a1e0 ;  /* 0x0001a1e000027802 */ /* 0x000fc40000000f00 */
[----:B-12---:R-:W-:Y:S05]  /*1a1d0*/  CALL.REL.NOINC `($__internal_83_$__cuda_sm70_shflsync_idx_p) ;  /* 0x0000184000007944 */ /* 0x006fea0003c00000 */
        /* <DEDUP_REMOVED lines=22> */
[----:B-1----:R-:W-:Y:S05]  /*1a340*/  CALL.REL.NOINC `($__internal_83_$__cuda_sm70_shflsync_idx_p) ;  /* 0x000016d000007944 */ /* 0x002fea0003c00000 */
        /* <DEDUP_REMOVED lines=8> */
.L_x_4929:
[----:B------:R-:W-:Y:S01]  /*1a3d0*/  MOV R32, RZ ;  /* 0x000000ff00207202 */ /* 0x000fe20000000f00 */
[----:B------:R-:W-:Y:S01]  /*1a3e0*/  IMAD.MOV.U32 R33, RZ, RZ, R9 ;  /* 0x000000ffff217224 */ /* 0x000fe200078e0009 */
[----:B------:R-:W-:Y:S01]  /*1a3f0*/  MOV R2, 0x1a420 ;  /* 0x0001a42000027802 */ /* 0x000fe20000000f00 */
[----:B------:R-:W-:Y:S02]  /*1a400*/  IMAD.MOV.U32 R3, RZ, RZ, 0x181f ;  /* 0x0000181fff037424 */ /* 0x000fe400078e00ff */
[----:B--234-:R-:W-:Y:S05]  /*1a410*/  CALL.REL.NOINC `($__internal_83_$__cuda_sm70_shflsync_idx_p) ;  /* 0x0000160000007944 */ /* 0x01cfea0003c00000 */
[----:B------:R-:W-:Y:S01]  /*1a420*/  MOV R5, R34 ;  /* 0x0000002200057202 */ /* 0x000fe20000000f00 */
[----:B------:R-:W-:-:S05]  /*1a430*/  BRA `(.L_x_5017) ;  /* 0xffff739000007947 */ /* 0x000fca000383ffff */
.L_x_4930:
[----:B------:R-:W-:Y:S01]  /*1a440*/  MOV R32, RZ ;  /* 0x000000ff00207202 */ /* 0x000fe20000000f00 */
[----:B------:R-:W-:Y:S01]  /*1a450*/  IMAD.MOV.U32 R33, RZ, RZ, R16 ;  /* 0x000000ffff217224 */ /* 0x000fe200078e0010 */
[----:B------:R-:W-:Y:S01]  /*1a460*/  MOV R2, 0x1a490 ;  /* 0x0001a49000027802 */ /* 0x000fe20000000f00 */
[----:B------:R-:W-:Y:S02]  /*1a470*/  IMAD.MOV.U32 R3, RZ, RZ, 0x181f ;  /* 0x0000181fff037424 */ /* 0x000fe400078e00ff */
[----:B-1234-:R-:W-:Y:S05]  /*1a480*/  CALL.REL.NOINC `($__internal_83_$__cuda_sm70_shflsync_idx_p) ;  /* 0x0000159000007944 */ /* 0x01efea0003c00000 */
        /* <DEDUP_REMOVED lines=23> */
[----:B------:R-:W-:Y:S05]  /*1a600*/  CALL.REL.NOINC `($__internal_83_$__cuda_sm70_shflsync_idx_p) ;  /* 0x0000141000007944 */ /* 0x000fea0003c00000 */
[----:B------:R-:W-:Y:S01]  /*1a610*/  MOV R32, 0x1 ;  /* 0x0000000100207802 */ /* 0x000fe20000000f00 */
[----:B------:R-:W-:Y:S01]  /*1a620*/  IMAD.MOV.U32 R5, RZ, RZ, R34 ;  /* 0x000000ffff057224 */ /* 0x000fe200078e0022 */
[----:B------:R-:W-:Y:S01]  /*1a630*/  MOV R3, 0x181f ;  /* 0x0000181f00037802 */ /* 0x000fe20000000f00 */
[----:B------:R-:W-:Y:S01]  /*1a640*/  IMAD.MOV.U32 R33, RZ, RZ, R16 ;  /* 0x000000ffff217224 */ /* 0x000fe200078e0010 */
[----:B------:R-:W-:Y:S02]  /*1a650*/  MOV R2, 0x1a670 ;  /* 0x0001a67000027802 */ /* 0x000fe40000000f00 */
[----:B------:R-:W-:Y:S05]  /*1a660*/  CALL.REL.NOINC `($__internal_83_$__cuda_sm70_shflsync_idx_p) ;  /* 0x000013b000007944 */ /* 0x000fea0003c00000 */
[----:B------:R-:W-:Y:S01]  /*1a670*/  MOV R2, R34 ;  /* 0x0000002200027202 */ /* 0x000fe20000000f00 */
[----:B------:R-:W-:-:S05]  /*1a680*/  BRA `(.L_x_5018) ;  /* 0xffff72a000007947 */ /* 0x000fca000383ffff */
.L_x_4931:
[----:B------:R-:W-:Y:S01]  /*1a690*/  MOV R150, 0x2 ;  /* 0x0000000200967802 */ /* 0x000fe20000000f00 */
[----:B------:R-:W-:Y:S01]  /*1a6a0*/  IMAD.MOV.U32 R2, RZ, RZ, R8 ;  /* 0x000000ffff027224 */ /* 0x000fe200078e0008 */
[----:B------:R-:W-:Y:S02]  /*1a6b0*/  MOV R3, 0x1a6d0 ;  /* 0x0001a6d000037802 */ /* 0x000fe40000000f00 */
[----:B------:R-:W-:Y:S05]  /*1a6c0*/  CALL.REL.NOINC `($__internal_82_$__cuda_sm70_shflsync_bfly_p) ;  /* 0x0000130000007944 */ /* 0x000fea0003c00000 */
[----:B------:R-:W-:Y:S01]  /*1a6d0*/  MOV R2, R150 ;  /* 0x0000009600027202 */ /* 0x000fe20000000f00 */
[----:B------:R-:W-:-:S05]  /*1a6e0*/  BRA `(.L_x_5019) ;  /* 0xffff7fa000007947 */ /* 0x000fca000383ffff */
.L_x_4934:
[----:B------:R-:W-:Y:S01]  /*1a6f0*/  MOV R32, RZ ;  /* 0x000000ff00207202 */ /* 0x000fe20000000f00 */
[----:B------:R-:W-:Y:S01]  /*1a700*/  IMAD.MOV.U32 R33, RZ, RZ, R5 ;  /* 0x000000ffff217224 */ /* 0x000fe200078e0005 */
[----:B------:R-:W-:Y:S01]  /*1a710*/  MOV R2, 0x1a740 ;  /* 0x0001a74000027802 */ /* 0x000fe20000000f00 */
[----:B------:R-:W-:Y:S02]  /*1a720*/  IMAD.MOV.U32 R3, RZ, RZ, 0x181f ;  /* 0x0000181fff037424 */ /* 0x000fe400078e00ff */
[----:B------:R-:W-:Y:S05]  /*1a730*/  CALL.REL.NOINC `($__internal_83_$__cuda_sm70_shflsync_idx_p) ;  /* 0x000012e000007944 */ /* 0x000fea0003c00000 */
[----:B------:R-:W-:Y:S01]  /*1a740*/  MOV R4, R34 ;  /* 0x0000002200047202 */ /* 0x000fe20000000f00 */
[----:B------:R-:W-:-:S05]  /*1a750*/  BRA `(.L_x_5020) ;  /* 0xffff990000007947 */ /* 0x000fca000383ffff */
.L_x_4935:
[----:B------:R-:W-:Y:S01]  /*1a760*/  MOV R32, RZ ;  /* 0x000000ff00207202 */ /* 0x000fe20000000f00 */
[----:B------:R-:W-:Y:S01]  /*1a770*/  IMAD.MOV.U32 R33, RZ, RZ, R12 ;  /* 0x000000ffff217224 */ /* 0x000fe200078e000c */
[----:B------:R-:W-:Y:S01]  /*1a780*/  MOV R2, 0x1a7b0 ;  /* 0x0001a7b000027802 */ /* 0x000fe20000000f00 */
[----:B------:R-:W-:Y:S02]  /*1a790*/  IMAD.MOV.U32 R3, RZ, RZ, 0x181f ;  /* 0x0000181fff037424 */ /* 0x000fe400078e00ff */
[----:B-12---:R-:W-:Y:S05]  /*1a7a0*/  CALL.REL.NOINC `($__internal_83_$__cuda_sm70_shflsync_idx_p) ;  /* 0x0000127000007944 */ /* 0x006fea0003c00000 */
        /* <DEDUP_REMOVED lines=23> */
[----:B--2---:R-:W-:Y:S05]  /*1a920*/  CALL.REL.NOINC `($__internal_83_$__cuda_sm70_shflsync_idx_p) ;  /* 0x000010f000007944 */ /* 0x004fea0003c00000 */
        /* <DEDUP_REMOVED lines=8> */
.L_x_4937:
[----:B-1----:R-:W-:Y:S01]  /*1a9b0*/  IMAD.MOV.U32 R2, RZ, RZ, R193 ;  /* 0x000000ffff027224 */ /* 0x002fe200078e00c1 */
[----:B------:R-:W-:-:S02]  /*1a9c0*/  MOV R150, 0x2 ;  /* 0x0000000200967802 */ /* 0x000fc40000000f00 */
[----:B------:R-:W-:Y:S02]  /*1a9d0*/  MOV R3, 0x1a9f0 ;  /* 0x0001a9f000037802 */ /* 0x000fe40000000f00 */
[----:B------:R-:W-:Y:S05]  /*1a9e0*/  CALL.REL.NOINC `($__internal_82_$__cuda_sm70_shflsync_bfly_p) ;  /* 0x00000fe000007944 */ /* 0x000fea0003c00000 */
[----:B------:R-:W-:Y:S01]  /*1a9f0*/  MOV R0, R150 ;  /* 0x0000009600007202 */ /* 0x000fe20000000f00 */
[----:B------:R-:W-:Y:S05]  /*1aa00*/  BRA `(.L_x_5022) ;  /* 0xffff99d000007947 */ /* 0x000fea000383ffff */
.L_x_4938:
[----:B-1----:R-:W-:Y:S01]  /*1aa10*/  IMAD.MOV.U32 R2, RZ, RZ, R0 ;  /* 0x000000ffff027224 */ /* 0x002fe200078e0000 */
[----:B------:R-:W-:Y:S02]  /*1aa20*/  MOV R150, 0x1 ;  /* 0x0000000100967802 */ /* 0x000fe40000000f00 */
[----:B------:R-:W-:Y:S02]  /*1aa30*/  MOV R3, 0x1aa50 ;  /* 0x0001aa5000037802 */ /* 0x000fe40000000f00 */
[----:B--2---:R-:W-:Y:S05]  /*1aa40*/  CALL.REL.NOINC `($__internal_82_$__cuda_sm70_shflsync_bfly_p) ;  /* 0x00000f8000007944 */ /* 0x004fea0003c00000 */
[----:B------:R-:W-:Y:S01]  /*1aa50*/  FADD.FTZ R0, R0, R150 ;  /* 0x0000009600007221 */ /* 0x000fe20000010000 */
[----:B------:R-:W-:Y:S02]  /*1aa60*/  MOV R2, R199 ;  /* 0x000000c700027202 */ /* 0x000fe40000000f00 */
[----:B------:R-:W-:Y:S02]  /*1aa70*/  MOV R150, 0x2 ;  /* 0x0000000200967802 */ /* 0x000fe40000000f00 */
[----:B------:R-:W-:Y:S02]  /*1aa80*/  MOV R3, 0x1aaa0 ;  /* 0x0001aaa000037802 */ /* 0x000fe40000000f00 */
[----:B------:R-:W-:Y:S05]  /*1aa90*/  CALL.REL.NOINC `($__internal_82_$__cuda_sm70_shflsync_bfly_p) ;  /* 0x00000f3000007944 */ /* 0x000fea0003c00000 */
[----:B------:R-:W-:Y:S01]  /*1aaa0*/  FADD.FTZ R4, R199, R150 ;  /* 0x00000096c7047221 */ /* 0x000fe20000010000 */
[----:B------:R-:W-:-:S02]  /*1aab0*/  MOV R150, 0x1 ;  /* 0x0000000100967802 */ /* 0x000fc40000000f00 */
[----:B------:R-:W-:Y:S02]  /*1aac0*/  MOV R3, 0x1aaf0 ;  /* 0x0001aaf000037802 */ /* 0x000fe40000000f00 */
[----:B------:R-:W-:Y:S02]  /*1aad0*/  MOV R2, R4 ;  /* 0x0000000400027202 */ /* 0x000fe40000000f00 */
[----:B------:R-:W-:Y:S05]  /*1aae0*/  CALL.REL.NOINC `($__internal_82_$__cuda_sm70_shflsync_bfly_p) ;  /* 0x00000ee000007944 */ /* 0x000fea0003c00000 */
[----:B------:R-:W-:Y:S01]  /*1aaf0*/  MOV R3, R150 ;  /* 0x0000009600037202 */ /* 0x000fe20000000f00 */
[----:B------:R-:W-:Y:S05]  /*1ab00*/  BRA `(.L_x_5023) ;  /* 0xffff994000007947 */ /* 0x000fea000383ffff */
.L_x_4945:
[----:B--234-:R-:W-:Y:S01]  /*1ab10*/  IMAD.MOV.U32 R33, RZ, RZ, R13 ;  /* 0x000000ffff217224 */ /* 0x01cfe200078e000d */
[----:B------:R-:W-:Y:S01]  /*1ab20*/  MOV R32, RZ ;  /* 0x000000ff00207202 */ /* 0x000fe20000000f00 */
[----:B------:R-:W-:Y:S01]  /*1ab30*/  IMAD.MOV.U32 R3, RZ, RZ, 0x181f ;  /* 0x0000181fff037424 */ /* 0x000fe200078e00ff */
[----:B------:R-:W-:Y:S02]  /*1ab40*/  MOV R2, 0x1ab60 ;  /* 0x0001ab6000027802 */ /* 0x000fe40000000f00 */
[----:B-1----:R-:W-:Y:S05]  /*1ab50*/  CALL.REL.NOINC `($__internal_83_$__cuda_sm70_shflsync_idx_p) ;  /* 0x00000ec000007944 */ /* 0x002fea0003c00000 */
[----:B------:R-:W-:Y:S01]  /*1ab60*/  MOV R5, R34 ;  /* 0x0000002200057202 */ /* 0x000fe20000000f00 */
[----:B------:R-:W-:Y:S05]  /*1ab70*/  BRA `(.L_x_5024) ;  /* 0xffffb19000007947 */ /* 0x000fea000383ffff */
.L_x_4946:
[----:B------:R-:W-:Y:S01]  /*1ab80*/  IMAD.MOV.U32 R33, RZ, RZ, R14 ;  /* 0x000000ffff217224 */ /* 0x000fe200078e000e */
[----:B------:R-:W-:Y:S01]  /*1ab90*/  MOV R32, RZ ;  /* 0x000000ff00207202 */ /* 0x000fe20000000f00 */
[----:B------:R-:W-:Y:S01]  /*1aba0*/  IMAD.MOV.U32 R3, RZ, RZ, 0x181f ;  /* 0x0000181fff037424 */ /* 0x000fe200078e00ff */
[----:B------:R-:W-:-:S02]  /*1abb0*/  MOV R2, 0x1abd0 ;  /* 0x0001abd000027802 */ /* 0x000fc40000000f00 */
[----:B-123--:R-:W-:Y:S05]  /*1abc0*/  CALL.REL.NOINC `($__internal_83_$__cuda_sm70_shflsync_idx_p) ;  /* 0x00000e5000007944 */ /* 0x00efea0003c00000 */
[----:B------:R-:W-:Y:S01]  /*1abd0*/  MOV R0, R34 ;  /* 0x0000002200007202 */ /* 0x000fe20000000f00 */
[----:B------:R-:W-:Y:S05]  /*1abe0*/  BRA `(.L_x_5025) ;  /* 0xffffb14000007947 */ /* 0x000fea000383ffff */
.L_x_4949:
[----:B------:R-:W-:Y:S01]  /*1abf0*/  IMAD.MOV.U32 R33, RZ, RZ, R13 ;  /* 0x000000ffff217224 */ /* 0x000fe200078e000d */
[----:B------:R-:W-:Y:S01]  /*1ac00*/  MOV R32, 0x1 ;  /* 0x0000000100207802 */ /* 0x000fe20000000f00 */
[----:B--2---:R-:W-:Y:S01]  /*1ac10*/  IMAD.MOV.U32 R3, RZ, RZ, 0x181f ;  /* 0x0000181fff037424 */ /* 0x004fe200078e00ff */
[----:B------:R-:W-:-:S02]  /*1ac20*/  MOV R2, 0x1ac40 ;  /* 0x0001ac4000027802 */ /* 0x000fc40000000f00 */
[----:B-1-34-:R-:W-:Y:S05]  /*1ac30*/  CALL.REL.NOINC `($__internal_83_$__cuda_sm70_shflsync_idx_p) ;  /* 0x00000de000007944 */ /* 0x01afea0003c00000 */
        /* <DEDUP_REMOVED lines=8> */
.L_x_4952:
[----:B------:R-:W-:Y:S01]  /*1acc0*/  IMAD.MOV.U32 R33, RZ, RZ, R13 ;  /* 0x000000ffff217224 */ /* 0x000fe200078e000d */
[----:B------:R-:W-:Y:S01]  /*1acd0*/  MOV R32, 0x2 ;  /* 0x0000000200207802 */ /* 0x000fe20000000f00 */
[----:B--2---:R-:W-:Y:S01]  /*1ace0*/  IMAD.MOV.U32 R3, RZ, RZ, 0x181f ;  /* 0x0000181fff037424 */ /* 0x004fe200078e00ff */
[----:B------:R-:W-:Y:S02]  /*1acf0*/  MOV R2, 0x1ad10 ;  /* 0x0001ad1000027802 */ /* 0x000fe40000000f00 */
[----:B-1-34-:R-:W-:Y:S05]  /*1ad00*/  CALL.REL.NOINC `($__internal_83_$__cuda_sm70_shflsync_idx_p) ;  /* 0x00000d1000007944 */ /* 0x01afea0003c00000 */
[----:B------:R-:W-:Y:S01]  /*1ad10*/  MOV R5, R34 ;  /* 0x0000002200057202 */ /* 0x000fe20000000f00 */
[----:B------:R-:W-:Y:S05]  /*1ad20*/  BRA `(.L_x_5027) ;  /* 0xffffb26000007947 */ /* 0x000fea000383ffff */
.L_x_4953:
[----:B------:R-:W-:Y:S01]  /*1ad30*/  IMAD.MOV.U32 R33, RZ, RZ, R14 ;  /* 0x000000ffff217224 */ /* 0x000fe200078e000e */
[----:B------:R-:W-:Y:S01]  /*1ad40*/  MOV R32, 0x2 ;  /* 0x0000000200207802 */ /* 0x000fe20000000f00 */
[----:B--2---:R-:W-:Y:S01]  /*1ad50*/  IMAD.MOV.U32 R3, RZ, RZ, 0x181f ;  /* 0x0000181fff037424 */ /* 0x004fe200078e00ff */
[----:B------:R-:W-:Y:S02]  /*1ad60*/  MOV R2, 0x1ad80 ;  /* 0x0001ad8000027802 */ /* 0x000fe40000000f00 */
[----:B-1-34-:R-:W-:Y:S05]  /*1ad70*/  CALL.REL.NOINC `($__internal_83_$__cuda_sm70_shflsync_idx_p) ;  /* 0x00000ca000007944 */ /* 0x01afea0003c00000 */
[----:B------:R-:W-:Y:S01]  /*1ad80*/  MOV R0, R34 ;  /* 0x0000002200007202 */ /* 0x000fe20000000f00 */
[----:B------:R-:W-:Y:S05]  /*1ad90*/  BRA `(.L_x_5028) ;  /* 0xffffb21000007947 */ /* 0x000fea000383ffff */
.L_x_4956:
[----:B------:R-:W-:Y:S01]  /*1ada0*/  IMAD.MOV.U32 R33, RZ, RZ, R13 ;  /* 0x000000ffff217224 */ /* 0x000fe200078e000d */
[----:B------:R-:W-:Y:S01]  /*1adb0*/  MOV R32, 0x3 ;  /* 0x0000000300207802 */ /* 0x000fe20000000f00 */
[----:B---3--:R-:W-:Y:S01]  /*1adc0*/  IMAD.MOV.U32 R3, RZ, RZ, 0x181f ;  /* 0x0000181fff037424 */ /* 0x008fe200078e00ff */
        /* <DEDUP_REMOVED lines=10> */
.L_x_4958:
[----:B------:R-:W-:Y:S01]  /*1ae70*/  IMAD.MOV.U32 R33, RZ, RZ, R5 ;  /* 0x000000ffff217224 */ /* 0x000fe200078e0005 */
[----:B------:R-:W-:Y:S01]  /*1ae80*/  MOV R32, RZ ;  /* 0x000000ff00207202 */ /* 0x000fe20000000f00 */
[----:B------:R-:W-:Y:S01]  /*1ae90*/  IMAD.MOV.U32 R3, RZ, RZ, 0x1c1f ;  /* 0x00001c1fff037424 */ /* 0x000fe200078e00ff */
[----:B------:R-:W-:Y:S02]  /*1aea0*/  MOV R2, 0x1aec0 ;  /* 0x0001aec000027802 */ /* 0x000fe40000000f00 */
[----:B--2---:R-:W-:Y:S05]  /*1aeb0*/  CALL.REL.NOINC `($__internal_83_$__cuda_sm70_shflsync_idx_p) ;  /* 0x00000b6000007944 */ /* 0x004fea0003c00000 */
[----:B------:R-:W-:Y:S01]  /*1aec0*/  MOV R4, R34 ;  /* 0x0000002200047202 */ /* 0x000fe20000000f00 */
[----:B------:R-:W-:Y:S05]  /*1aed0*/  BRA `(.L_x_5030) ;  /* 0xffffb53000007947 */ /* 0x000fea000383ffff */
.L_x_4959:
[----:B------:R-:W-:Y:S01]  /*1aee0*/  IMAD.MOV.U32 R33, RZ, RZ, R14 ;  /* 0x000000ffff217224 */ /* 0x000fe200078e000e */
[----:B------:R-:W-:Y:S01]  /*1aef0*/  MOV R32, RZ ;  /* 0x000000ff00207202 */ /* 0x000fe20000000f00 */
[----:B------:R-:W-:Y:S01]  /*1af00*/  IMAD.MOV.U32 R3, RZ, RZ, 0x1c1f ;  /* 0x00001c1fff037424 */ /* 0x000fe200078e00ff */
[----:B------:R-:W-:Y:S02]  /*1af10*/  MOV R2, 0x1af30 ;  /* 0x0001af3000027802 */ /* 0x000fe40000000f00 */
[----:B-123--:R-:W-:Y:S05]  /*1af20*/  CALL.REL.NOINC `($__internal_83_$__cuda_sm70_shflsync_idx_p) ;  /* 0x00000af000007944 */ /* 0x00efea0003c00000 */
[----:B------:R-:W-:Y:S01]  /*1af30*/  MOV R0, R34 ;  /* 0x0000002200007202 */ /* 0x000fe20000000f00 */
[----:B------:R-:W-:Y:S05]  /*1af40*/  BRA `(.L_x_5031) ;  /* 0xffffb4e000007947 */ /* 0x000fea000383ffff */
.L_x_4962:
        /* <DEDUP_REMOVED lines=13> */
.L_x_4966:
[----:B------:R-:W-:Y:S01]  /*1b020*/  IMAD.MOV.U32 R33, RZ, RZ, R5 ;  /* 0x000000ffff217224 */ /* 0x000fe200078e0005 */
[----:B------:R-:W-:Y:S01]  /*1b030*/  MOV R32, RZ ;  /* 0x000000ff00207202 */ /* 0x000fe20000000f00 */
[----:B------:R-:W-:Y:S01]  /*1b040*/  IMAD.MOV.U32 R3, RZ, RZ, 0x181f ;  /* 0x0000181fff037424 */ /* 0x000fe200078e00ff */
[----:B------:R-:W-:Y:S02]  /*1b050*/  MOV R2, 0x1b070 ;  /* 0x0001b07000027802 */ /* 0x000fe40000000f00 */
[----:B--2---:R-:W-:Y:S05]  /*1b060*/  CALL.REL.NOINC `($__internal_83_$__cuda_sm70_shflsync_idx_p) ;  /* 0x000009b000007944 */ /* 0x004fea0003c00000 */
[----:B------:R-:W-:Y:S01]  /*1b070*/  MOV R4, R34 ;  /* 0x0000002200047202 */ /* 0x000fe20000000f00 */
[----:B------:R-:W-:Y:S05]  /*1b080*/  BRA `(.L_x_5033) ;  /* 0xffffd05000007947 */ /* 0x000fea000383ffff */
.L_x_4967:
[----:B------:R-:W-:Y:S01]  /*1b090*/  IMAD.MOV.U32 R33, RZ, RZ, R14 ;  /* 0x000000ffff217224 */ /* 0x000fe200078e000e */
[----:B------:R-:W-:Y:S01]  /*1b0a0*/  MOV R32, RZ ;  /* 0x000000ff00207202 */ /* 0x000fe20000000f00 */
[----:B------:R-:W-:Y:S01]  /*1b0b0*/  IMAD.MOV.U32 R3, RZ, RZ, 0x181f ;  /* 0x0000181fff037424 */ /* 0x000fe200078e00ff */
[----:B------:R-:W-:Y:S02]  /*1b0c0*/  MOV R2, 0x1b0e0 ;  /* 0x0001b0e000027802 */ /* 0x000fe40000000f00 */
[----:B-123--:R-:W-:Y:S05]  /*1b0d0*/  CALL.REL.NOINC `($__internal_83_$__cuda_sm70_shflsync_idx_p) ;  /* 0x0000094000007944 */ /* 0x00efea0003c00000 */
[----:B------:R-:W-:Y:S01]  /*1b0e0*/  MOV R0, R34 ;  /* 0x0000002200007202 */ /* 0x000fe20000000f00 */
[----:B------:R-:W-:Y:S05]  /*1b0f0*/  BRA `(.L_x_5034) ;  /* 0xffffd00000007947 */ /* 0x000fea000383ffff */
.L_x_4970:
[----:B------:R-:W-:Y:S01]  /*1b100*/  IMAD.MOV.U32 R33, RZ, RZ, R5 ;  /* 0x000000ffff217224 */ /* 0x000fe200078e0005 */
[----:B------:R-:W-:Y:S01]  /*1b110*/  MOV R32, 0x1 ;  /* 0x0000000100207802 */ /* 0x000fe20000000f00 */
[----:B-1----:R-:W-:Y:S01]  /*1b120*/  IMAD.MOV.U32 R3, RZ, RZ, 0x181f ;  /* 0x0000181fff037424 */ /* 0x002fe200078e00ff */
[----:B------:R-:W-:-:S02]  /*1b130*/  MOV R2, 0x1b150 ;  /* 0x0001b15000027802 */ /* 0x000fc40000000f00 */
[----:B--234-:R-:W-:Y:S05]  /*1b140*/  CALL.REL.NOINC `($__internal_83_$__cuda_sm70_shflsync_idx_p) ;  /* 0x000008d000007944 */ /* 0x01cfea0003c00000 */
        /* <DEDUP_REMOVED lines=8> */
.L_x_4973:
[----:B------:R-:W-:Y:S01]  /*1b1d0*/  IMAD.MOV.U32 R33, RZ, RZ, R5 ;  /* 0x000000ffff217224 */ /* 0x000fe200078e0005 */
[----:B------:R-:W-:Y:S01]  /*1b1e0*/  MOV R32, 0x2 ;  /* 0x0000000200207802 */ /* 0x000fe20000000f00 */
[----:B-1----:R-:W-:Y:S01]  /*1b1f0*/  IMAD.MOV.U32 R3, RZ, RZ, 0x181f ;  /* 0x0000181fff037424 */ /* 0x002fe200078e00ff */
[----:B------:R-:W-:Y:S02]  /*1b200*/  MOV R2, 0x1b220 ;  /* 0x0001b22000027802 */ /* 0x000fe40000000f00 */
[----:B--234-:R-:W-:Y:S05]  /*1b210*/  CALL.REL.NOINC `($__internal_83_$__cuda_sm70_shflsync_idx_p) ;  /* 0x0000080000007944 */ /* 0x01cfea0003c00000 */
[----:B------:R-:W-:Y:S01]  /*1b220*/  MOV R4, R34 ;  /* 0x0000002200047202 */ /* 0x000fe20000000f00 */
[----:B------:R-:W-:Y:S05]  /*1b230*/  BRA `(.L_x_5036) ;  /* 0xffffd13000007947 */ /* 0x000fea000383ffff */
.L_x_4974:
[----:B------:R-:W-:Y:S01]  /*1b240*/  IMAD.MOV.U32 R33, RZ, RZ, R14 ;  /* 0x000000ffff217224 */ /* 0x000fe200078e000e */
[----:B------:R-:W-:Y:S01]  /*1b250*/  MOV R32, 0x2 ;  /* 0x0000000200207802 */ /* 0x000fe20000000f00 */
[----:B-1----:R-:W-:Y:S01]  /*1b260*/  IMAD.MOV.U32 R3, RZ, RZ, 0x181f ;  /* 0x0000181fff037424 */ /* 0x002fe200078e00ff */
[----:B------:R-:W-:Y:S02]  /*1b270*/  MOV R2, 0x1b290 ;  /* 0x0001b29000027802 */ /* 0x000fe40000000f00 */
[----:B--234-:R-:W-:Y:S05]  /*1b280*/  CALL.REL.NOINC `($__internal_83_$__cuda_sm70_shflsync_idx_p) ;  /* 0x0000079000007944 */ /* 0x01cfea0003c00000 */
[----:B------:R-:W-:Y:S01]  /*1b290*/  MOV R0, R34 ;  /* 0x0000002200007202 */ /* 0x000fe20000000f00 */
[----:B------:R-:W-:Y:S05]  /*1b2a0*/  BRA `(.L_x_5037) ;  /* 0xffffd0e000007947 */ /* 0x000fea000383ffff */
.L_x_4977:
        /* <DEDUP_REMOVED lines=13> */
.L_x_4979:
[----:B------:R-:W-:Y:S01]  /*1b380*/  IMAD.MOV.U32 R33, RZ, RZ, R35 ;  /* 0x000000ffff217224 */ /* 0x000fe200078e0023 */
[----:B------:R-:W-:Y:S01]  /*1b390*/  MOV R32, RZ ;  /* 0x000000ff00207202 */ /* 0x000fe20000000f00 */
[----:B------:R-:W-:Y:S01]  /*1b3a0*/  IMAD.MOV.U32 R3, RZ, RZ, 0x1f ;  /* 0x0000001fff037424 */ /* 0x000fe200078e00ff */
[----:B------:R-:W-:Y:S02]  /*1b3b0*/  MOV R2, 0x1b3d0 ;  /* 0x0001b3d000027802 */ /* 0x000fe40000000f00 */
[----:B-1-3--:R-:W-:Y:S05]  /*1b3c0*/  CALL.REL.NOINC `($__internal_83_$__cuda_sm70_shflsync_idx_p) ;  /* 0x0000065000007944 */ /* 0x00afea0003c00000 */
[----:B------:R-:W-:Y:S01]  /*1b3d0*/  MOV R9, R34 ;  /* 0x0000002200097202 */ /* 0x000fe20000000f00 */
[----:B------:R-:W-:Y:S05]  /*1b3e0*/  BRA `(.L_x_5039) ;  /* 0xffffd2a000007947 */ /* 0x000fea000383ffff */
.L_x_4980:
[----:B------:R-:W-:Y:S01]  /*1b3f0*/  IMAD.MOV.U32 R33, RZ, RZ, R35 ;  /* 0x000000ffff217224 */ /* 0x000fe200078e0023 */
[----:B------:R-:W-:Y:S01]  /*1b400*/  MOV R32, 0x1 ;  /* 0x0000000100207802 */ /* 0x000fe20000000f00 */
[----:B------:R-:W-:Y:S01]  /*1b410*/  IMAD.MOV.U32 R3, RZ, RZ, 0x1f ;  /* 0x0000001fff037424 */ /* 0x000fe200078e00ff */
[----:B------:R-:W-:Y:S02]  /*1b420*/  MOV R2, 0x1b440 ;  /* 0x0001b44000027802 */ /* 0x000fe40000000f00 */
[----:B-1234-:R-:W-:Y:S05]  /*1b430*/  CALL.REL.NOINC `($__internal_83_$__cuda_sm70_shflsync_idx_p) ;  /* 0x000005e000007944 */ /* 0x01efea0003c00000 */
[----:B------:R-:W-:Y:S01]  /*1b440*/  MOV R6, R34 ;  /* 0x0000002200067202 */ /* 0x000fe20000000f00 */
[----:B------:R-:W-:Y:S05]  /*1b450*/  BRA `(.L_x_5040) ;  /* 0xffffd25000007947 */ /* 0x000fea000383ffff */
.L_x_4981:
[----:B------:R-:W-:Y:S02]  /*1b460*/  MOV R3, 0x1 ;  /* 0x0000000100037802 */ /* 0x000fe40000000f00 */
[----:B------:R-:W-:-:S02]  /*1b470*/  MOV R2, 0x1b490 ;  /* 0x0001b49000027802 */ /* 0x000fc40000000f00 */
[----:B--2-4-:R-:W-:Y:S05]  /*1b480*/  CALL.REL.NOINC `($__internal_84_$__cuda_sm70_shflsync_up_p) ;  /* 0x000005e000007944 */ /* 0x014fea0003c00000 */
[----:B------:R-:W-:Y:S05]  /*1b490*/  BRA `(.L_x_5041) ;  /* 0xffffd33000007947 */ /* 0x000fea000383ffff */
.L_x_4982:
[----:B------:R-:W-:Y:S02]  /*1b4a0*/  MOV R3, 0x2 ;  /* 0x0000000200037802 */ /* 0x000fe40000000f00 */
[----:B------:R-:W-:-:S02]  /*1b4b0*/  MOV R2, 0x1b4d0 ;  /* 0x0001b4d000027802 */ /* 0x000fc40000000f00 */
[----:B--2-4-:R-:W-:Y:S05]  /*1b4c0*/  CALL.REL.NOINC `($__internal_84_$__cuda_sm70_shflsync_up_p) ;  /* 0x000005a000007944 */ /* 0x014fea0003c00000 */
        /* <DEDUP_REMOVED lines=24> */
.L_x_4986:
[----:B------:R-:W-:Y:S02]  /*1b650*/  MOV R3, 0x1 ;  /* 0x0000000100037802 */ /* 0x000fe40000000f00 */
[----:B------:R-:W-:Y:S02]  /*1b660*/  MOV R2, 0x1b680 ;  /* 0x0001b68000027802 */ /* 0x000fe40000000f00 */
[----:B--2---:R-:W-:Y:S05]  /*1b670*/  CALL.REL.NOINC `($__internal_84_$__cuda_sm70_shflsync_up_p) ;  /* 0x000003f000007944 */ /* 0x004fea0003c00000 */
[----:B------:R-:W-:Y:S01]  /*1b680*/  MOV R2, R4 ;  /* 0x0000000400027202 */ /* 0x000fe20000000f00 */
[----:B------:R-:W-:Y:S05]  /*1b690*/  BRA `(.L_x_5043) ;  /* 0xffffd39000007947 */ /* 0x000fea000383ffff */
.L_x_4987:
        /* <DEDUP_REMOVED lines=27> */
.L_x_4989:
[----:B------:R-:W-:Y:S02]  /*1b850*/  SEL R0, RZ, 0x1, P0 ;  /* 0x00000001ff007807 */ /* 0x000fe40000000000 */
[----:B------:R-:W-:Y:S02]  /*1b860*/  MOV R2, 0x1b880 ;  /* 0x0001b88000027802 */ /* 0x000fe40000000f00 */
[----:B-12---:R-:W-:Y:S05]  /*1b870*/  CALL.REL.NOINC `($__internal_85_$__cuda_sm70_votesync_ballot) ;  /* 0x0000025000007944 */ /* 0x006fea0003c00000 */
[----:B------:R-:W-:Y:S05]  /*1b880*/  BRA `(.L_x_5045) ;  /* 0xffffd33000007947 */ /* 0x000fea000383ffff */
.L_x_4990:
[----:B------:R-:W-:Y:S01]  /*1b890*/  IMAD.MOV.U32 R33, RZ, RZ, R7 ;  /* 0x000000ffff217224 */ /* 0x000fe200078e0007 */
[----:B----4-:R-:W-:Y:S01]  /*1b8a0*/  MOV R32, R13 ;  /* 0x0000000d00207202 */ /* 0x010fe20000000f00 */
[----:B------:R-:W-:Y:S01]  /*1b8b0*/  IMAD.MOV.U32 R3, RZ, RZ, 0x1f ;  /* 0x0000001fff037424 */ /* 0x000fe200078e00ff */
[----:B------:R-:W-:Y:S02]  /*1b8c0*/  MOV R2, 0x1b8e0 ;  /* 0x0001b8e000027802 */ /* 0x000fe40000000f00 */
[----:B-123--:R-:W-:Y:S05]  /*1b8d0*/  CALL.REL.NOINC `($__internal_83_$__cuda_sm70_shflsync_idx_p) ;  /* 0x0000014000007944 */ /* 0x00efea0003c00000 */
[----:B------:R-:W-:Y:S01]  /*1b8e0*/  IMAD.MOV.U32 R12, RZ, RZ, R34 ;  /* 0x000000ffff0c7224 */ /* 0x000fe200078e0022 */
[----:B------:R-:W-:Y:S01]  /*1b8f0*/  MOV R32, R13 ;  /* 0x0000000d00207202 */ /* 0x000fe20000000f00 */
[----:B------:R-:W-:Y:S01]  /*1b900*/  IMAD.MOV.U32 R33, RZ, RZ, R8 ;  /* 0x000000ffff217224 */ /* 0x000fe200078e0008 */
[----:B------:R-:W-:Y:S02]  /*1b910*/  MOV R3, 0x1f ;  /* 0x0000001f00037802 */ /* 0x000fe40000000f00 */
[----:B------:R-:W-:-:S02]  /*1b920*/  MOV R2, 0x1b940 ;  /* 0x0001b94000027802 */ /* 0x000fc40000000f00 */
[----:B------:R-:W-:Y:S05]  /*1b930*/  CALL.REL.NOINC `($__internal_83_$__cuda_sm70_shflsync_idx_p) ;  /* 0x000000e000007944 */ /* 0x000fea0003c00000 */
[----:B------:R-:W-:Y:S01]  /*1b940*/  MOV R5, R34 ;  /* 0x0000002200057202 */ /* 0x000fe20000000f00 */
[----:B------:R-:W-:Y:S05]  /*1b950*/  BRA `(.L_x_5046) ;  /* 0xffffd2a000007947 */ /* 0x000fea000383ffff */
.L_x_4993:
[----:B------:R-:W-:Y:S01]  /*1b960*/  IMAD.MOV.U32 R33, RZ, RZ, R4 ;  /* 0x000000ffff217224 */ /* 0x000fe200078e0004 */
[----:B------:R-:W-:Y:S01]  /*1b970*/  MOV R32, R0 ;  /* 0x0000000000207202 */ /* 0x000fe20000000f00 */
[----:B------:R-:W-:Y:S01]  /*1b980*/  IMAD.MOV.U32 R3, RZ, RZ, 0x1f ;  /* 0x0000001fff037424 */ /* 0x000fe200078e00ff */
[----:B------:R-:W-:-:S02]  /*1b990*/  MOV R2, 0x1b9b0 ;  /* 0x0001b9b000027802 */ /* 0x000fc40000000f00 */
[----:B-12-4-:R-:W-:Y:S05]  /*1b9a0*/  CALL.REL.NOINC `($__internal_83_$__cuda_sm70_shflsync_idx_p) ;  /* 0x0000007000007944 */ /* 0x016fea0003c00000 */
[----:B------:R-:W-:Y:S01]  /*1b9b0*/  MOV R15, R34 ;  /* 0x00000022000f7202 */ /* 0x000fe20000000f00 */
[----:B------:R-:W-:Y:S05]  /*1b9c0*/  BRA `(.L_x_4992) ;  /* 0xffffd29000007947 */ /* 0x000fea000383ffff */
        .weak           $__internal_82_$__cuda_sm70_shflsync_bfly_p
        .type           $__internal_82_$__cuda_sm70_shflsync_bfly_p,@function
        .size           $__internal_82_$__cuda_sm70_shflsync_bfly_p,($__internal_83_$__cuda_sm70_shflsync_idx_p - $__internal_82_$__cuda_sm70_shflsync_bfly_p)
$__internal_82_$__cuda_sm70_shflsync_bfly_p:
[----:B------:R-:W-:Y:S04]  /*1b9d0*/  WARPSYNC R224 ;  /* 0x000000e000007348 */ /* 0x000fe80003800000 */
[----:B------:R1:W2:Y:S02]  /*1b9e0*/  SHFL.BFLY PT, R150, R2, R150, R225 ;  /* 0x0c00009602967389 */ /* 0x0002a400000e00e1 */
[----:B-1----:R-:W-:-:S02]  /*1b9f0*/  MOV R2, R3 ;  /* 0x0000000300027202 */ /* 0x002fc40000000f00 */
[----:B------:R-:W-:-:S04]  /*1ba00*/  MOV R3, 0x0 ;  /* 0x0000000000037802 */ /* 0x000fc80000000f00 */
[----:B--2---:R-:W-:Y:S05]  /*1ba10*/  RET.REL.NODEC R2 `(_ZN7cutlass13device_kernelIN5flash19enable_sm80_to_sm89INS1_16FlashAttnFwdSm80INS1_25CollectiveMainloopFwdSm80ILi8ELi2ELb0EN4cute5tupleIJNS5_1CILi128EEENS7_ILi64EEENS7_ILi192EEEEEELi192ENS_10bfloat16_tEfNS_4arch4Sm80ELb0ELb0ELb0ELb1ELb1ELb1ELb1ELb1EEENS1_21CollectiveEpilogueFwdINS6_IJS8_SA_S9_EEENS6_IJNS7_ILi1EEESI_SI_EEESC_SE_Li256ELb1ELb1ELb1ELb0EEENS1_36VarlenDynamicPersistentTileSchedulerILi128ELi64ELi256ELi256ELb1ELb1ELb0ELb0ELb1ELb1EEEEEEEEEvNT_6ParamsE) ;  /* 0xfffe45e002007950 */ /* 0x004fea0003c3ffff */
        .weak           $__internal_83_$__cuda_sm70_shflsync_idx_p
        .type           $__internal_83_$__cuda_sm70_shflsync_idx_p,@function
        .size           $__internal_83_$__cuda_sm70_shflsync_idx_p,($__internal_84_$__cuda_sm70_shflsync_up_p - $__internal_83_$__cuda_sm70_shflsync_idx_p)
$__internal_83_$__cuda_sm70_shflsync_idx_p:
[----:B------:R-:W-:-:S04]  /*1ba20*/  MOV R34, 0xffffffff ;  /* 0xffffffff00227802 */ /* 0x000fc80000000f00 */
[----:B------:R-:W-:Y:S04]  /*1ba30*/  WARPSYNC R34 ;  /* 0x0000002200007348 */ /* 0x000fe80003800000 */
[----:B------:R1:W2:Y:S02]  /*1ba40*/  SHFL.IDX PT, R34, R33, R32, R3 ;  /* 0x0000002021227389 */ /* 0x0002a400000e0003 */
[----:B-1----:R-:W-:-:S04]  /*1ba50*/  MOV R3, 0x0 ;  /* 0x0000000000037802 */ /* 0x002fc80000000f00 */
[----:B--2---:R-:W-:Y:S05]  /*1ba60*/  RET.REL.NODEC R2 `(_ZN7cutlass13device_kernelIN5flash19enable_sm80_to_sm89INS1_16FlashAttnFwdSm80INS1_25CollectiveMainloopFwdSm80ILi8ELi2ELb0EN4cute5tupleIJNS5_1CILi128EEENS7_ILi64EEENS7_ILi192EEEEEELi192ENS_10bfloat16_tEfNS_4arch4Sm80ELb0ELb0ELb0ELb1ELb1ELb1ELb1ELb1EEENS1_21CollectiveEpilogueFwdINS6_IJS8_SA_S9_EEENS6_IJNS7_ILi1EEESI_SI_EEESC_SE_Li256ELb1ELb1ELb1ELb0EEENS1_36VarlenDynamicPersistentTileSchedulerILi128ELi64ELi256ELi256ELb1ELb1ELb0ELb0ELb1ELb1EEEEEEEEEvNT_6ParamsE) ;  /* 0xfffe459002007950 */ /* 0x004fea0003c3ffff */
        .weak           $__internal_84_$__cuda_sm70_shflsync_up_p
        .type           $__internal_84_$__cuda_sm70_shflsync_up_p,@function
        .size           $__internal_84_$__cuda_sm70_shflsync_up_p,($__internal_85_$__cuda_sm70_votesync_ballot - $__internal_84_$__cuda_sm70_shflsync_up_p)
$__internal_84_$__cuda_sm70_shflsync_up_p:
[----:B------:R-:W-:Y:S02]  /*1ba70*/  MOV R4, RZ ;  /* 0x000000ff00047202 */ /* 0x000fe40000000f00 */
[----:B------:R-:W-:-:S04]  /*1ba80*/  MOV R12, 0xffffffff ;  /* 0xffffffff000c7802 */ /* 0x000fc80000000f00 */
[----:B------:R-:W-:Y:S04]  /*1ba90*/  WARPSYNC R12 ;  /* 0x0000000c00007348 */ /* 0x000fe80003800000 */
[----:B------:R1:W2:Y:S02]  /*1baa0*/  SHFL.UP PT, R4, R0, R3, R4 ;  /* 0x0400000300047389 */ /* 0x0002a400000e0004 */
[----:B-1----:R-:W-:-:S04]  /*1bab0*/  MOV R3, 0x0 ;  /* 0x0000000000037802 */ /* 0x002fc80000000f00 */
[----:B--2---:R-:W-:Y:S05]  /*1bac0*/  RET.REL.NODEC R2 `(_ZN7cutlass13device_kernelIN5flash19enable_sm80_to_sm89INS1_16FlashAttnFwdSm80INS1_25CollectiveMainloopFwdSm80ILi8ELi2ELb0EN4cute5tupleIJNS5_1CILi128EEENS7_ILi64EEENS7_ILi192EEEEEELi192ENS_10bfloat16_tEfNS_4arch4Sm80ELb0ELb0ELb0ELb1ELb1ELb1ELb1ELb1EEENS1_21CollectiveEpilogueFwdINS6_IJS8_SA_S9_EEENS6_IJNS7_ILi1EEESI_SI_EEESC_SE_Li256ELb1ELb1ELb1ELb0EEENS1_36VarlenDynamicPersistentTileSchedulerILi128ELi64ELi256ELi256ELb1ELb1ELb0ELb0ELb1ELb1EEEEEEEEEvNT_6ParamsE) ;  /* 0xfffe453002007950 */ /* 0x004fea0003c3ffff */
        .weak           $__internal_85_$__cuda_sm70_votesync_ballot
        .type           $__internal_85_$__cuda_sm70_votesync_ballot,@function
        .size           $__internal_85_$__cuda_sm70_votesync_ballot,(.L_x_6324 - $__internal_85_$__cuda_sm70_votesync_ballot)
$__internal_85_$__cuda_sm70_votesync_ballot:
[----:B------:R-:W-:Y:S01]  /*1bad0*/  ISETP.NE.U32.AND P0, PT, R0, 0x1, PT ;  /* 0x000000010000780c */ /* 0x000fe20003f05070 */
[----:B------:R-:W-:-:S04]  /*1bae0*/  IMAD.MOV.U32 R3, RZ, RZ, -0x1 ;  /* 0xffffffffff037424 */ /* 0x000fc800078e00ff */
[----:B------:R-:W-:Y:S08]  /*1baf0*/  WARPSYNC R3 ;  /* 0x0000000300007348 */ /* 0x000ff00003800000 */
[----:B------:R-:W-:-:S04]  /*1bb00*/  VOTE.ANY R0, PT, !P0 ;  /* 0x0000000000007806 */ /* 0x000fc800040e0100 */
[----:B------:R-:W-:Y:S01]  /*1bb10*/  LOP3.LUT R0, R0, R3, RZ, 0xc0, !PT ;  /* 0x0000000300007212 */ /* 0x000fe200078ec0ff */
[----:B------:R-:W-:-:S04]  /*1bb20*/  IMAD.MOV.U32 R3, RZ, RZ, 0x0 ;  /* 0x00000000ff037424 */ /* 0x000fc800078e00ff */
[----:B------:R-:W-:Y:S05]  /*1bb30*/  RET.REL.NODEC R2 `(_ZN7cutlass13device_kernelIN5flash19enable_sm80_to_sm89INS1_16FlashAttnFwdSm80INS1_25CollectiveMainloopFwdSm80ILi8ELi2ELb0EN4cute5tupleIJNS5_1CILi128EEENS7_ILi64EEENS7_ILi192EEEEEELi192ENS_10bfloat16_tEfNS_4arch4Sm80ELb0ELb0ELb0ELb1ELb1ELb1ELb1ELb1EEENS1_21CollectiveEpilogueFwdINS6_IJS8_SA_S9_EEENS6_IJNS7_ILi1EEESI_SI_EEESC_SE_Li256ELb1ELb1ELb1ELb0EEENS1_36VarlenDynamicPersistentTileSchedulerILi128ELi64ELi256ELi256ELb1ELb1ELb0ELb0ELb1ELb1EEEEEEEEEvNT_6ParamsE) ;  /* 0xfffe44c002007950 */ /* 0x000fea0003c3ffff */
.L_x_5047:
        /* <DEDUP_REMOVED lines=12> */
.L_x_6324:


//--------------------- .text._ZN7cutlass13device_kernelIN5flash19enable_sm80_to_sm89INS1_16FlashAttnFwdSm80INS1_25CollectiveMainloopFwdSm80ILi8ELi2ELb0EN4cute5tupleIJNS5_1CILi128EEENS7_ILi64EEENS7_ILi192EEEEEELi192ENS_10bfloat16_tEfNS_4arch4Sm80ELb0ELb1ELb0ELb0ELb1ELb0ELb1ELb1EEENS1_21CollectiveEpilogueFwdINS6_IJS8_SA_S9_EEENS6_IJNS7_ILi1EEESI_SI_EEESC_SE_Li256ELb0ELb1ELb1ELb0EEENS1_19SingleTileSchedulerILb0ELb1ELb1ELi128EEEEEEEEEvNT_6ParamsE --------------------------
	.section	.text._ZN7cutlass13device_kernelIN5flash19enable_sm80_to_sm89INS1_16FlashAttnFwdSm80INS1_25CollectiveMainloopFwdSm80ILi8ELi2ELb0EN4cute5tupleIJNS5_1CILi128EEENS7_ILi64EEENS7_ILi192EEEEEELi192ENS_10bfloat16_tEfNS_4arch4Sm80ELb0ELb1ELb0ELb0ELb1ELb0ELb1ELb1EEENS1_21CollectiveEpilogueFwdINS6_IJS8_SA_S9_EEENS6_IJNS7_ILi1EEESI_SI_EEESC_SE_Li256ELb0ELb1ELb1ELb0EEENS1_19SingleTileSchedulerILb0ELb1ELb1ELi128EEEEEEEEEvNT_6ParamsE,"ax",@progbits
	.sectioninfo	@"SHI_REGISTERS=228"
	.align	128
.text._ZN7cutlass13device_kernelIN5flash19enable_sm80_to_sm89INS1_16FlashAttnFwdSm80INS1_25CollectiveMainloopFwdSm80ILi8ELi2ELb0EN4cute5tupleIJNS5_1CILi128EEENS7_ILi64EEENS7_ILi192EEEEEELi192ENS_10bfloat16_tEfNS_4arch4Sm80ELb0ELb1ELb0ELb0ELb1ELb0ELb1ELb1EEENS1_21CollectiveEpilogueFwdINS6_IJS8_SA_S9_EEENS6_IJNS7_ILi1EEESI_SI_EEESC_SE_Li256ELb0ELb1ELb1ELb0EEENS1_19SingleTileSchedulerILb0ELb1ELb1ELi128EEEEEEEEEvNT_6ParamsE:
        .type           _ZN7cutlass13device_kernelIN5flash19enable_sm80_to_sm89INS1_16FlashAttnFwdSm80INS1_25CollectiveMainloopFwdSm80ILi8ELi2ELb0EN4cute5tupleIJNS5_1CILi128EEENS7_ILi64EEENS7_ILi192EEEEEELi192ENS_10bfloat16_tEfNS_4arch4Sm80ELb0ELb1ELb0ELb0ELb1ELb0ELb1ELb1EEENS1_21CollectiveEpilogueFwdINS6_IJS8_SA_S9_EEENS6_IJNS7_ILi1EEESI_SI_EEESC_SE_Li256ELb0ELb1ELb1ELb0EEENS1_19SingleTileSchedulerILb0ELb1ELb1ELi128EEEEEEEEEvNT_6ParamsE,@function
        .size           _ZN7cutlass13device_kernelIN5flash19enable_sm80_to_sm89INS1_16FlashAttnFwdSm80INS1_25CollectiveMainloopFwdSm80ILi8ELi2ELb0EN4cute5tupleIJNS5_1CILi128EEENS7_ILi64EEENS7_ILi192EEEEEELi192ENS_10bfloat16_tEfNS_4arch4Sm80ELb0ELb1ELb0ELb0ELb1ELb0ELb1ELb1EEENS1_21CollectiveEpilogueFwdINS6_IJS8_SA_S9_EEENS6_IJNS7_ILi1EEESI_SI_EEESC_SE_Li256ELb0ELb1ELb1ELb0EEENS1_19SingleTileSchedulerILb0ELb1ELb1ELi128EEEEEEEEEvNT_6ParamsE,(.L_x_6329 - _ZN7cutlass13device_kernelIN5flash19enable_sm80_to_sm89INS1_16FlashAttnFwdSm80INS1_25CollectiveMainloopFwdSm80ILi8ELi2ELb0EN4cute5tupleIJNS5_1CILi128EEENS7_ILi64EEENS7_ILi192EEEEEELi192ENS_10bfloat16_tEfNS_4arch4Sm80ELb0ELb1ELb0ELb0ELb1ELb0ELb1ELb1EEENS1_21CollectiveEpilogueFwdINS6_IJS8_SA_S9_EEENS6_IJNS7_ILi1EEESI_SI_EEESC_SE_Li256ELb0ELb1ELb1ELb0EEENS1_19SingleTileSchedulerILb0ELb1ELb1ELi128EEEEEEEEEvNT_6ParamsE)
        .other          _ZN7cutlass13device_kernelIN5flash19enable_sm80_to_sm89INS1_16FlashAttnFwdSm80INS1_25CollectiveMainloopFwdSm80ILi8ELi2ELb0EN4cute5tupleIJNS5_1CILi128EEENS7_ILi64EEENS7_ILi192EEEEEELi192ENS_10bfloat16_tEfNS_4arch4Sm80ELb0ELb1ELb0ELb0ELb1ELb0ELb1ELb1EEENS1_21CollectiveEpilogueFwdINS6_IJS8_SA_S9_EEENS6_IJNS7_ILi1EEESI_SI_EEESC_SE_Li256ELb0ELb1ELb1ELb0EEENS1_19SingleTileSchedulerILb0ELb1ELb1ELi128EEEEEEEEEvNT_6ParamsE,@"STO_CUDA_ENTRY STV_DEFAULT"
_ZN7cutlass13device_kernelIN5flash19enable_sm80_to_sm89INS1_16FlashAttnFwdSm80INS1_25CollectiveMainloopFwdSm80ILi8ELi2ELb0EN4cute5tupleIJNS5_1CILi128EEENS7_ILi64EEENS7_ILi192EEEEEELi192ENS_10bfloat16_tEfNS_4arch4Sm80ELb0ELb1ELb0ELb0ELb1ELb0ELb1ELb1EEENS1_21CollectiveEpilogueFwdINS6_IJS8_SA_S9_EEENS6_IJNS7_ILi1EEESI_SI_EEESC_SE_Li256ELb0ELb1ELb1ELb0EEENS1_19SingleTileSchedulerILb0ELb1ELb1ELi128EEEEEEEEEvNT_6ParamsE:
        /* <DEDUP_REMOVED lines=17> */
.L_x_5048:
[----:B------:R-:W-:Y:S02]  /*0110*/  ULDC.64 UR4, c[0x0][0x550] ;  /* 0x0001540000047ab9 */ /* 0x000fe40000000a00 */
[----:B------:R-:W-:Y:S02]  /*0120*/  UISETP.NE.AND UP0, UPT, UR4, 0x1, UPT ;  /* 0x000000010400788c */ /* 0x000fe4000bf05270 */
[----:B------:R-:W-:-:S02]  /*0130*/  UIMAD.WIDE.U32 UR10, UR6, UR5, URZ ;  /* 0x00000005060a72a5 */ /* 0x000fc4000f8e003f */
[----:B------:R-:W-:Y:S02]  /*0140*/  ULDC UR4, c[0x0][0x558] ;  /* 0x0001560000047ab9 */ /* 0x000fe40000000800 */
[----:B------:R-:W-:-:S05]  /*0150*/  UMOV UR14, UR6 ;  /* 0x00000006000e7c82 */ /* 0x000fca0008000000 */
[----:B------:R-:W-:-:S03]  /*0160*/  @UP0 USHF.R.U32.HI UR14, URZ, UR4, UR11 ;  /* 0x000000043f0e0299 */ /* 0x000fc6000801160b */
.L_x_5049:
        /* <DEDUP_REMOVED lines=50> */
.L_x_5051:
[----:B------:R-:W-:Y:S02]  /*0490*/  ULDC UR4, c[0x0][0x32c] ;  /* 0x0000cb0000047ab9 */ /* 0x000fe40000000800 */
[----:B------:R-:W-:-:S03]  /*04a0*/  UISETP.NE.AND UP2, UPT, UR10, UR4, UPT ;  /* 0x000000040a00728c */ /* 0x000fc6000bf45270 */
[----:B------:R-:W-:Y:S02]  /*04b0*/  ULDC.64 UR4, c[0x0][0x330] ;  /* 0x0000cc0000047ab9 */ /* 0x000fe40000000a00 */
[----:B------:R-:W-:-:S07]  /*04c0*/  UIMAD.WIDE.U32 UR16, UR11, UR4, URZ ;  /* 0x000000040b1072a5 */ /* 0x000fce000f8e003f */
[----:B------:R-:W-:Y:S02]  /*04d0*/  @UP2 UMOV UR13, UR17 ;  /* 0x00000011000d2c82 */ /* 0x000fe40008000000 */
[----:B------:R-:W-:Y:S02]  /*04e0*/  @UP2 USHF.R.U32.HI UR11, URZ, UR5, UR13 ;  /* 0x000000053f0b2299 */ /* 0x000fe4000801160d */
.L_x_5052:
[----:B------:R-:W-:Y:S02]  /*04f0*/  ULDC UR4, c[0x0][0x32c] ;  /* 0x0000cb0000047ab9 */ /* 0x000fe40000000800 */
[----:B------:R-:W-:-:S04]  /*0500*/  UIMAD UR4, UR11, UR4, UR4 ;  /* 0x000000040b0472a4 */ /* 0x000fc8000f8e0204 */
[----:B------:R-:W-:-:S04]  /*0510*/  UISETP.LT.AND UP2, UPT, UR9, UR4, UPT ;  /* 0x000000040900728c */ /* 0x000fc8000bf41270 */
[----:B------:R-:W-:Y:S02]  /*0520*/  USEL UR9, UR9, UR4, UP2 ;  /* 0x0000000409097287 */ /* 0x000fe40009000000 */
.L_x_5050:
        /* <DEDUP_REMOVED lines=34> */
.L_x_5054:
[----:B------:R-:W-:Y:S02]  /*0750*/  ULDC UR4, c[0x0][0x32c] ;  /* 0x0000cb0000047ab9 */ /* 0x000fe40000000800 */
[----:B------:R-:W-:-:S03]  /*0760*/  UISETP.NE.AND UP2, UPT, UR4, 0x1, UPT ;  /* 0x000000010400788c */ /* 0x000fc6000bf45270 */
[----:B------:R-:W-:Y:S02]  /*0770*/  ULDC.64 UR4, c[0x0][0x330] ;  /* 0x0000cc0000047ab9 */ /* 0x000fe40000000a00 */
[----:B------:R-:W-:-:S07]  /*0780*/  UIMAD.WIDE.U32 UR16, UR11, UR4, URZ ;  /* 0x000000040b1072a5 */ /* 0x000fce000f8e003f */
[----:B------:R-:W-:Y:S02]  /*0790*/  @UP2 UMOV UR13, UR17 ;  /* 0x00000011000d2c82 */ /* 0x000fe40008000000 */
[----:B------:R-:W-:Y:S02]  /*07a0*/  @UP2 USHF.R.U32.HI UR11, URZ, UR5, UR13 ;  /* 0x000000053f0b2299 */ /* 0x000fe4000801160d */
.L_x_5055:
[----:B------:R-:W-:Y:S02]  /*07b0*/  ULDC UR4, c[0x0][0x32c] ;  /* 0x0000cb0000047ab9 */ /* 0x000fe40000000800 */
[----:B------:R-:W-:-:S04]  /*07c0*/  UIMAD UR4, UR11, UR4, URZ ;  /* 0x000000040b0472a4 */ /* 0x000fc8000f8e023f */
[----:B------:R-:W-:-:S04]  /*07d0*/  UISETP.LT.AND UP2, UPT, UR10, UR4, UPT ;  /* 0x000000040a00728c */ /* 0x000fc8000bf41270 */
[----:B------:R-:W-:-:S04]  /*07e0*/  USEL UR10, UR10, UR4, !UP2 ;  /* 0x000000040a0a7287 */ /* 0x000fc8000d000000 */
.L_x_5053:
        /* <DEDUP_REMOVED lines=46> */
.L_x_5056:
        /* <DEDUP_REMOVED lines=86> */
[----:B------:R-:W-:Y:S01]  /*1030*/  IMAD R193, R201, 0x20, R20 ;  /* 0x00000020c9c17824 */ /* 0x000fe200078e0214 */
[----:B------:R-:W-:Y:S01]  /*1040*/  UIMAD UR10, UR10, UR4, URZ ;  /* 0x000000040a0a72a4 */ /* 0x000fe2000f8e023f */
[----:B------:R-:W-:Y:S01]  /*1050*/  LOP3.LUT R19, R21, 0xfffffff0, RZ, 0xc0, !PT ;  /* 0xfffffff015137812 */ /* 0x000fe200078ec0ff */
[----:B------:R-:W-:Y:S01]  /*1060*/  UIMAD.WIDE.U32 UR16, UR8, UR4, UR16 ;  /* 0x00000004081072a5 */ /* 0x000fe2000f8e0010 */
[----:B------:R-:W-:Y:S01]  /*1070*/  IMAD.SHL.U32 R200, R201, 0x8, RZ ;  /* 0x00000008c9c87824 */ /* 0x000fe200078e00ff */
[----:B------:R-:W-:Y:S01]  /*1080*/  IADD3 R2, R193, UR24, RZ ;  /* 0x00000018c1027c10 */ /* 0x000fe2000fffe0ff */
[----:B------:R-:W-:Y:S01]  /*1090*/  UIMAD UR5, UR8, UR5, UR10 ;  /* 0x00000005080572a4 */ /* 0x000fe2000f8e020a */
[----:B------:R-:W-:Y:S01]  /*10a0*/  IMAD.IADD R19, R6, 0x1, -R19 ;  /* 0x0000000106137824 */ /* 0x000fe200078e0a13 */
[----:B------:R-:W-:Y:S01]  /*10b0*/  ULDC UR4, c[0x0][0x168] ;  /* 0x00005a0000047ab9 */ /* 0x000fe20000000800 */
[----:B------:R-:W-:Y:S01]  /*10c0*/  IMAD.U32 R11, RZ, RZ, UR17 ;  /* 0x00000011ff0b7e24 */ /* 0x000fe2000f8e00ff */
[----:B------:R-:W-:Y:S01]  /*10d0*/  UIADD3 UR5, UR17, UR5, URZ ;  /* 0x0000000511057290 */ /* 0x000fe2000fffe03f */
[----:B------:R-:W-:Y:S01]  /*10e0*/  @P1 IMAD.HI.U32 R0, R2, c[0x0][0x2c8], RZ ;  /* 0x0000b20002001a27 */ /* 0x000fe200078e00ff */
[----:B------:R-:W-:Y:S01]  /*10f0*/  LOP3.LUT R9, R9, 0x1c0, RZ, 0xc0, !PT ;  /* 0x000001c009097812 */ /* 0x000fe200078ec0ff */
[----:B------:R-:W-:Y:S01]  /*1100*/  BSSY B0, `(.L_x_5058) ;  /* 0x0000042000007945 */ /* 0x000fe20003800000 */
[----:B------:R-:W-:Y:S01]  /*1110*/  LOP3.LUT P1, RZ, R201, 0x4, RZ, 0xc0, !PT ;  /* 0x00000004c9ff7812 */ /* 0x000fe2000782c0ff */
[----:B------:R-:W-:Y:S01]  /*1120*/  IMAD.MOV.U32 R3, RZ, RZ, R2 ;  /* 0x000000ffff037224 */ /* 0x000fe200078e0002 */
[----:B------:R-:W-:Y:S01]  /*1130*/  @P0 SHF.R.U32.HI R3, RZ, c[0x0][0x2cc], R0 ;  /* 0x0000b300ff030a19 */ /* 0x000fe20000011600 */
[----:B------:R-:W-:Y:S01]  /*1140*/  IMAD.U32 R10, RZ, RZ, UR16 ;  /* 0x00000010ff0a7e24 */ /* 0x000fe2000f8e00ff */
[----:B------:R-:W-:Y:S01]  /*1150*/  SHF.R.U32.HI R7, RZ, 0x3, R9 ;  /* 0x00000003ff077819 */ /* 0x000fe20000011609 */
[----:B------:R-:W-:Y:S01]  /*1160*/  IMAD.U32 R11, RZ, RZ, UR5 ;  /* 0x00000005ff0b7e24 */ /* 0x000fe2000f8e00ff */
[--C-:B------:R-:W-:Y:S01]  /*1170*/  SHF.R.S32.HI R0, RZ, 0x1f, R3.reuse ;  /* 0x0000001fff007819 */ /* 0x100fe20000011403 */
[----:B-1----:R-:W-:Y:S01]  /*1180*/  IMAD.MOV R5, RZ, RZ, -R3 ;  /* 0x000000ffff057224 */ /* 0x002fe200078e0a03 */
[----:B------:R-:W-:Y:S01]  /*1190*/  ULDC UR5, c[0x0][0x2c4] ;  /* 0x0000b10000057ab9 */ /* 0x000fe20000000800 */
[----:B------:R-:W-:Y:S01]  /*11a0*/  IMAD.WIDE.U32 R10, R3, c[0x0][0x1b0], R10 ;  /* 0x00006c00030a7a25 */ /* 0x000fe200078e000a */
[----:B------:R-:W-:Y:S01]  /*11b0*/  UIMAD UR4, UR5, UR4, URZ ;  /* 0x00000004050472a4 */ /* 0x000fe2000f8e023f */
[----:B------:R-:W-:-:S02]  /*11c0*/  LOP3.LUT R192, R9, 0x38, R200, 0xf8, !PT ;  /* 0x0000003809c07812 */ /* 0x000fc400078ef8c8 */
[----:B------:R-:W-:Y:S01]  /*11d0*/  IMAD R2, R5, c[0x0][0x2c4], R2 ;  /* 0x0000b10005027a24 */ /* 0x000fe200078e0202 */
[----:B------:R-:W-:Y:S01]  /*11e0*/  IADD3 R9, R200, 0x80, RZ ;  /* 0x00000080c8097810 */ /* 0x000fe20007ffe0ff */
[----:B------:R-:W-:Y:S01]  /*11f0*/  IMAD R0, R0, c[0x0][0x1b0], RZ ;  /* 0x00006c0000007a24 */ /* 0x000fe200078e02ff */
[----:B------:R-:W-:Y:S01]  /*1200*/  LOP3.LUT R192, R192, R7, RZ, 0x3c, !PT ;  /* 0x00000007c0c07212 */ /* 0x000fe200078e3cff */
[----:B------:R-:W-:Y:S01]  /*1210*/  IMAD.MOV.U32 R182, RZ, RZ, 0x10 ;  /* 0x00000010ffb67424 */ /* 0x000fe200078e00ff */
[----:B------:R-:W-:Y:S01]  /*1220*/  SHF.R.S32.HI R5, RZ, 0x1f, R2 ;  /* 0x0000001fff057819 */ /* 0x000fe20000011402 */
[----:B------:R-:W-:Y:S01]  /*1230*/  IMAD R3, R3, c[0x0][0x1b4], R0 ;  /* 0x00006d0003037a24 */ /* 0x000fe200078e0200 */
[----:B------:R-:W-:Y:S02]  /*1240*/  SHF.R.S32.HI R0, RZ, 0x1f, R19 ;  /* 0x0000001fff007819 */ /* 0x000fe40000011413 */
[----:B------:R-:W-:Y:S01]  /*1250*/  LEA.HI R7, R81, R6, RZ, 0x6 ;  /* 0x0000000651077211 */ /* 0x000fe200078f30ff */
[----:B------:R-:W-:Y:S01]  /*1260*/  IMAD R5, R5, c[0x0][0x1a8], RZ ;  /* 0x00006a0005057a24 */ /* 0x000fe200078e02ff */
[----:B------:R-:W-:Y:S01]  /*1270*/  LEA.HI R0, R0, R19, RZ, 0x3 ;  /* 0x0000001300007211 */ /* 0x000fe200078f18ff */
[----:B------:R-:W-:Y:S01]  /*1280*/  IMAD.IADD R11, R11, 0x1, R3 ;  /* 0x000000010b0b7824 */ /* 0x000fe200078e0203 */
[----:B------:R-:W-:Y:S01]  /*1290*/  ISETP.GE.AND P4, PT, R9, c[0x0][0x198], PT ;  /* 0x0000660009007a0c */ /* 0x000fe20003f86270 */
[----:B------:R-:W-:-:S02]  /*12a0*/  IMAD R5, R2, c[0x0][0x1ac], R5 ;  /* 0x00006b0002057a24 */ /* 0x000fc400078e0205 */
[----:B------:R-:W-:Y:S01]  /*12b0*/  IMAD.WIDE.U32 R2, R2, c[0x0][0x1a8], R10 ;  /* 0x00006a0002027a25 */ /* 0x000fe200078e000a */
[----:B------:R-:W-:-:S03]  /*12c0*/  IADD3 R10, R200, 0x40, RZ ;  /* 0x00000040c80a7810 */ /* 0x000fc60007ffe0ff */
[----:B------:R-:W-:Y:S01]  /*12d0*/  IMAD.IADD R3, R3, 0x1, R5 ;  /* 0x0000000103037824 */ /* 0x000fe200078e0205 */
[----:B------:R-:W-:Y:S01]  /*12e0*/  LEA R5, P0, R2, c[0x0][0x160], 0x1 ;  /* 0x0000580002057a11 */ /* 0x000fe200078008ff */
[----:B------:R-:W-:Y:S01]  /*12f0*/  IMAD.SHL.U32 R7, R7, 0x8, RZ ;  /* 0x0000000807077824 */ /* 0x000fe200078e00ff */
[----:B------:R-:W-:Y:S02]  /*1300*/  ISETP.GE.AND P3, PT, R10, c[0x0][0x198], PT ;  /* 0x000066000a007a0c */ /* 0x000fe40003f66270 */
[----:B------:R-:W-:Y:S01]  /*1310*/  LEA.HI.X R3, R2, c[0x0][0x164], R3, 0x1, P0 ;  /* 0x0000590002037a11 */ /* 0x000fe200000f0c03 */
[----:B------:R1:W3:Y:S01]  /*1320*/  SHFL.IDX PT, R12, R5, RZ, 0x181f ;  /* 0x00181fff050c7589 */ /* 0x0002e200000e0000 */
[----:B------:R-:W-:Y:S02]  /*1330*/  LOP3.LUT R2, R0, 0xfffffff8, RZ, 0xc0, !PT ;  /* 0xfffffff800027812 */ /* 0x000fe400078ec0ff */
[----:B------:R-:W-:Y:S01]  /*1340*/  LOP3.LUT P0, RZ, R201, 0x2, RZ, 0xc0, !PT ;  /* 0x00000002c9ff7812 */ /* 0x000fe2000780c0ff */
[----:B------:R1:W4:Y:S01]  /*1350*/  SHFL.IDX PT, R13, R3, RZ, 0x181f ;  /* 0x00181fff030d7589 */ /* 0x00032200000e0000 */
[----:B------:R-:W-:Y:S01]  /*1360*/  LOP3.LUT R192, R192, 0xfffffe00, R7, 0xf8, !PT ;  /* 0xfffffe00c0c07812 */ /* 0x000fe200078ef807 */
[----:B------:R-:W-:Y:S01]  /*1370*/  IMAD.IADD R19, R19, 0x1, -R2 ;  /* 0x0000000113137824 */ /* 0x000fe200078e0a02 */
[----:B------:R-:W-:-:S04]  /*1380*/  IADD3 R2, R20, UR24, RZ ;  /* 0x0000001814027c10 */ /* 0x000fc8000fffe0ff */
[----:B------:R-:W-:Y:S01]  /*1390*/  ISETP.GE.AND P5, PT, R2, UR4, PT ;  /* 0x0000000402007c0c */ /* 0x000fe2000bfa6270 */
[----:B--2---:R2:W1:Y:S02]  /*13a0*/  @P2 R2UR UR9, R4 ;  /* 0x00000000040923c2 */ /* 0x00446400000e0000 */
[----:B-1----:R-:W-:Y:S01]  /*13b0*/  @!UP2 UMOV UR9, UR8 ;  /* 0x000000080009ac82 */ /* 0x002fe20008000000 */
[----:B------:R-:W-:Y:S02]  /*13c0*/  ISETP.GE.AND P2, PT, R200, c[0x0][0x198], PT ;  /* 0x00006600c8007a0c */ /* 0x000fe40003f46270 */
        /* <DEDUP_REMOVED lines=8> */
[----:B------:R-:W-:Y:S01]  /*1450*/  IMAD.SHL.U32 R11, R192, 0x2, RZ ;  /* 0x00000002c00b7824 */ /* 0x000fe200078e00ff */
[----:B------:R-:W-:Y:S02]  /*1460*/  SHF.R.S32.HI R14, RZ, 0x1f, R9 ;  /* 0x0000001fff0e7819 */ /* 0x000fe40000011409 */
[----:B------:R-:W-:Y:S02]  /*1470*/  LEA.HI R8, R7, R10, RZ, 0x3 ;  /* 0x0000000a07087211 */ /* 0x000fe400078f18ff */
[----:B------:R-:W-:Y:S01]  /*1480*/  LEA.HI R7, R14, R9, RZ, 0x3 ;  /* 0x000000090e077211 */ /* 0x000fe200078f18ff */
[----:B------:R-:W-:Y:S01]  /*1490*/  IMAD.WIDE R14, R200, 0x2, R12 ;  /* 0x00000002c80e7825 */ /* 0x000fe200078e020c */
[----:B------:R-:W-:Y:S02]  /*14a0*/  LOP3.LUT R8, R8, 0xfffffff8, RZ, 0xc0, !PT ;  /* 0xfffffff808087812 */ /* 0x000fe400078ec0ff */
[----:B------:R-:W-:-:S02]  /*14b0*/  LOP3.LUT R7, R7, 0xfffffff8, RZ, 0xc0, !PT ;  /* 0xfffffff807077812 */ /* 0x000fc400078ec0ff */
[----:B------:R-:W-:Y:S01]  /*14c0*/  @!PT LDS RZ, [RZ] ;  /* 0x00000000fffff984 */ /* 0x000fe20000000800 */
[----:B------:R1:W-:Y:S01]  /*14d0*/  LDGSTS.E.BYPASS.LTC128B.128 [R11+0x18100], [R14.64], !P2 ;  /* 0x181000000e0b7fae */ /* 0x0003e2000d101d54 */
[----:B------:R-:W-:-:S04]  /*14e0*/  IMAD.WIDE R16, R8, 0x2, R12 ;  /* 0x0000000208107825 */ /* 0x000fc800078e020c */
[----:B------:R-:W-:Y:S01]  /*14f0*/  IMAD.WIDE R12, R7, 0x2, R12 ;  /* 0x00000002070c7825 */ /* 0x000fe200078e020c */
[----:B------:R1:W-:Y:S04]  /*1500*/  LDGSTS.E.BYPASS.LTC128B.128 [R11+0x1c100], [R16.64], !P3 ;  /* 0x1c100000100b7fae */ /* 0x0003e8000d901d54 */
[----:B------:R1:W-:Y:S02]  /*1510*/  LDGSTS.E.BYPASS.LTC128B.128 [R11+0x20100], [R12.64], !P4 ;  /* 0x201000000c0b7fae */ /* 0x0003e4000e101d54 */
.L_x_5059:
[----:B---34-:R-:W-:Y:S05]  /*1520*/  BSYNC B0 ;  /* 0x0000000000007941 */ /* 0x018fea0003800000 */
.L_x_5058:
[----:B------:R-:W-:Y:S01]  /*1530*/  IADD3 R7, R2, 0x20, RZ ;  /* 0x0000002002077810 */ /* 0x000fe20007ffe0ff */
[----:B-1----:R1:W2:Y:S01]  /*1540*/  SHFL.IDX PT, R13, R3, 0x1, 0x181f ;  /* 0x00381f00030d7f89 */ /* 0x0022a200000e0000 */
[----:B------:R-:W-:Y:S02]  /*1550*/  BSSY B0, `(.L_x_5060) ;  /* 0x0000012000007945 */ /* 0x000fe40003800000 */
[----:B------:R-:W-:Y:S01]  /*1560*/  ISETP.GE.AND P0, PT, R7, UR4, PT ;  /* 0x0000000407007c0c */ /* 0x000fe2000bf06270 */
[----:B------:R1:W3:-:S12]  /*1570*/  SHFL.IDX PT, R12, R5, 0x1, 0x181f ;  /* 0x00381f00050c7f89 */ /* 0x0002d800000e0000 */
[----:B------:R-:W-:Y:S05]  /*1580*/  @P0 BRA `(.L_x_5061) ;  /* 0x000000e000000947 */ /* 0x000fea0003800000 */
[----:B------:R-:W-:Y:S01]  /*1590*/  SHF.R.S32.HI R7, RZ, 0x1f, R10 ;  /* 0x0000001fff077819 */ /* 0x000fe2000001140a */
[----:B------:R-:W-:Y:S01]  /*15a0*/  IMAD.SHL.U32 R11, R192, 0x2, RZ ;  /* 0x00000002c00b7824 */ /* 0x000fe200078e00ff */
[----:B------:R-:W-:Y:S02]  /*15b0*/  SHF.R.S32.HI R14, RZ, 0x1f, R9 ;  /* 0x0000001fff0e7819 */ /* 0x000fe40000011409 */
[----:B------:R-:W-:Y:S02]  /*15c0*/  LEA.HI R8, R7, R10, RZ, 0x3 ;  /* 0x0000000a07087211 */ /* 0x000fe400078f18ff */
[----:B------:R-:W-:Y:S01]  /*15d0*/  LEA.HI R7, R14, R9, RZ, 0x3 ;  /* 0x000000090e077211 */ /* 0x000fe200078f18ff */
[----:B--23--:R-:W-:Y:S01]  /*15e0*/  IMAD.WIDE R14, R200, 0x2, R12 ;  /* 0x00000002c80e7825 */ /* 0x00cfe200078e020c */
        /* <DEDUP_REMOVED lines=8> */
.L_x_5061:
[----:B------:R-:W-:Y:S05]  /*1670*/  BSYNC B0 ;  /* 0x0000000000007941 */ /* 0x000fea0003800000 */
.L_x_5060:
        /* <DEDUP_REMOVED lines=8> */
[----:B------:R-:W-:Y:S02]  /*1700*/  SHF.R.S32.HI R14, RZ, 0x1f, R9 ;  /* 0x0000001fff0e7819 */ /* 0x000fe40000011409 */
[----:B------:R-:W-:Y:S02]  /*1710*/  LEA.HI R8, R7, R10, RZ, 0x3 ;  /* 0x0000000a07087211 */ /* 0x000fe400078f18ff */
[----:B------:R-:W-:Y:S01]  /*1720*/  LEA.HI R7, R14, R9, RZ, 0x3 ;  /* 0x000000090e077211 */ /* 0x000fe200078f18ff */
[----:B---34-:R-:W-:Y:S01]  /*1730*/  IMAD.WIDE R14, R200, 0x2, R12 ;  /* 0x00000002c80e7825 */ /* 0x018fe200078e020c */
        /* <DEDUP_REMOVED lines=8> */
.L_x_5063:
[----:B------:R-:W-:Y:S05]  /*17c0*/  BSYNC B0 ;  /* 0x0000000000007941 */ /* 0x000fea0003800000 */
.L_x_5062:
[----:B---3--:R-:W-:Y:S01]  /*17d0*/  SHFL.IDX PT, R16, R5, 0x3, 0x181f ;  /* 0x00781f0005107f89 */ /* 0x008fe200000e0000 */
[----:B------:R-:W-:Y:S01]  /*17e0*/  IADD3 R2, R2, 0x60, RZ ;  /* 0x0000006002027810 */ /* 0x000fe20007ffe0ff */
[----:B------:R-:W-:Y:S01]  /*17f0*/  UIADD3 UR13, UR7, -0x1, URZ ;  /* 0xffffffff070d7890 */ /* 0x000fe2000fffe03f */
[----:B------:R-:W-:Y:S01]  /*1800*/  SHF.R.S32.HI R199, RZ, 0x1f, R10 ;  /* 0x0000001fffc77819 */ /* 0x000fe2000001140a */
[----:B------:R-:W3:Y:S01]  /*1810*/  SHFL.IDX PT, R17, R3, 0x3, 0x181f ;  /* 0x00781f0003117f89 */ /* 0x000ee200000e0000 */
[----:B------:R-:W-:Y:S01]  /*1820*/  ISETP.GE.AND P0, PT, R2, UR4, PT ;  /* 0x0000000402007c0c */ /* 0x000fe2000bf06270 */
[----:B------:R-:W-:Y:S01]  /*1830*/  IMAD.MOV.U32 R187, RZ, RZ, c[0x0][0x2b8] ;  /* 0x0000ae00ffbb7624 */ /* 0x000fe200078e00ff */
[----:B------:R-:W-:Y:S01]  /*1840*/  SHF.R.S32.HI R186, RZ, 0x1f, R9 ;  /* 0x0000001fffba7819 */ /* 0x000fe20000011409 */
[----:B------:R-:W-:Y:S01]  /*1850*/  USHF.L.U32 UR25, UR13, 0x6, URZ ;  /* 0x000000060d197899 */ /* 0x000fe2000800063f */
[----:B------:R-:W-:Y:S01]  /*1860*/  LEA.HI R199, R199, R10, RZ, 0x3 ;  /* 0x0000000ac7c77211 */ /* 0x000fe200078f18ff */
[----:B------:R-:W-:Y:S01]  /*1870*/  IMAD.SHL.U32 R134, R192, 0x2, RZ ;  /* 0x00000002c0867824 */ /* 0x000fe200078e00ff */
[----:B------:R-:W-:Y:S01]  /*1880*/  LEA.HI R186, R186, R9, RZ, 0x3 ;  /* 0x00000009baba7211 */ /* 0x000fe200078f18ff */
[----:B------:R-:W-:Y:S01]  /*1890*/  USHF.R.S32.HI UR8, URZ, 0x1f, UR9 ;  /* 0x0000001f3f087899 */ /* 0x000fe20008011409 */
[----:B------:R-:W-:Y:S01]  /*18a0*/  LOP3.LUT R199, R199, 0xfffffff8, RZ, 0xc0, !PT ;  /* 0xfffffff8c7c77812 */ /* 0x000fe200078ec0ff */
[----:B------:R-:W-:Y:S01]  /*18b0*/  ULDC.64 UR4, c[0x0][0x2b0] ;  /* 0x0000ac0000047ab9 */ /* 0x000fe20000000a00 */
[----:B------:R-:W-:Y:S01]  /*18c0*/  ISETP.NE.AND P5, PT, R187, 0x1, PT ;  /* 0x00000001bb00780c */ /* 0x000fe20003fa5270 */
[----:B------:R-:W-:Y:S01]  /*18d0*/  UIMAD UR8, UR8, UR4, URZ ;  /* 0x00000004080872a4 */ /* 0x000fe2000f8e023f */
[----:B------:R-:W-:Y:S01]  /*18e0*/  LOP3.LUT R186, R186, 0xfffffff8, RZ, 0xc0, !PT ;  /* 0xfffffff8baba7812 */ /* 0x000fe200078ec0ff */
[----:B------:R-:W-:Y:S01]  /*18f0*/  UIMAD.WIDE.U32 UR18, UR9, UR4, URZ ;  /* 0x00000004091272a5 */ /* 0x000fe2000f8e003f */
[----:B------:R-:W-:Y:S01]  /*1900*/  IADD3 R191, R193, UR25, RZ ;  /* 0x00000019c1bf7c10 */ /* 0x000fe2000fffe0ff */
[----:B------:R-:W-:Y:S01]  /*1910*/  UIMAD UR5, UR9, UR5, UR8 ;  /* 0x00000005090572a4 */ /* 0x000fe2000f8e0208 */
[----:B------:R-:W-:Y:S01]  /*1920*/  P2R R2, PR, RZ, 0x20 ;  /* 0x00000020ff027803 */ /* 0x000fe20000000000 */
[----:B------:R-:W-:Y:S01]  /*1930*/  IMAD.MOV.U32 R190, RZ, RZ, RZ ;  /* 0x000000ffffbe7224 */ /* 0x000fe200078e00ff */
[----:B------:R-:W-:Y:S01]  /*1940*/  P2R R11, PR, RZ, 0x2 ;  /* 0x00000002ff0b7803 */ /* 0x000fe20000000000 */
[----:B------:R-:W-:Y:S01]  /*1950*/  UIADD3 UR10, UR19, UR5, URZ ;  /* 0x00000005130a7290 */ /* 0x000fe2000fffe03f */
[----:B---34-:R-:W-:-:S04]  /*1960*/  @!P0 IMAD.WIDE R12, R200, 0x2, R16 ;  /* 0x00000002c80c8825 */ /* 0x018fc800078e0210 */
[--C-:B------:R-:W-:Y:S01]  /*1970*/  @!P0 IMAD.WIDE R14, R199, 0x2, R16.reuse ;  /* 0x00000002c70e8825 */ /* 0x100fe200078e0210 */
[----:B------:R-:W-:Y:S01]  /*1980*/  @!PT LDS RZ, [RZ] ;  /* 0x00000000fffff984 */ /* 0x000fe20000000800 */
[----:B------:R3:W-:Y:S01]  /*1990*/  @!P0 LDGSTS.E.BYPASS.LTC128B.128 [R134+0x1b100], [R12.64], !P2 ;  /* 0x1b1000000c868fae */ /* 0x0007e2000d101d54 */
[----:B------:R-:W-:Y:S01]  /*19a0*/  ISETP.GE.AND P2, PT, R191, UR12, PT ;  /* 0x0000000cbf007c0c */ /* 0x000fe2000bf46270 */
[----:B------:R-:W-:Y:S01]  /*19b0*/  USHF.R.S32.HI UR8, URZ, 0x1f, UR14 ;  /* 0x0000001f3f087899 */ /* 0x000fe2000801140e */
[----:B------:R-:W-:Y:S01]  /*19c0*/  @!P0 IMAD.WIDE R16, R186, 0x2, R16 ;  /* 0x00000002ba108825 */ /* 0x000fe200078e0210 */
[----:B------:R4:W-:Y:S01]  /*19d0*/  @!P0 LDGSTS.E.BYPASS.LTC128B.128 [R134+0x1f100], [R14.64], !P3 ;  /* 0x1f1000000e868fae */ /* 0x0009e2000d901d54 */
[----:B------:R-:W-:Y:S01]  /*19e0*/  ISETP.GT.OR P2, PT, R193, 0x3f, P2 ;  /* 0x0000003fc100780c */ /* 0x000fe20001744670 */
[----:B------:R-:W-:Y:S01]  /*19f0*/  ULDC.64 UR4, c[0x0][0x1e8] ;  /* 0x00007a0000047ab9 */ /* 0x000fe20000000a00 */
[----:B-----5:R-:W-:Y:S01]  /*1a00*/  IMAD.IADD R191, R191, 0x1, R194 ;  /* 0x00000001bfbf7824 */ /* 0x020fe200078e02c2 */
[----:B------:R1:W-:Y:S03]  /*1a10*/  @!P0 LDGSTS.E.BYPASS.LTC128B.128 [R134+0x23100], [R16.64], !P4 ;  /* 0x2310000010868fae */ /* 0x0003e6000e101d54 */
[----:B-12---:R-:W-:Y:S01]  /*1a20*/  @P5 IMAD.HI.U32 R3, R191, c[0x0][0x2bc], RZ ;  /* 0x0000af00bf035a27 */ /* 0x006fe200078e00ff */
[----:B------:R-:W0:Y:S03]  /*1a30*/  LDGDEPBAR ;  /* 0x00000000000079af */ /* 0x000e260000000000 */
[----:B------:R-:W-:Y:S01]  /*1a40*/  IMAD.MOV.U32 R2, RZ, RZ, R191 ;  /* 0x000000ffff027224 */ /* 0x000fe200078e00bf */
[----:B------:R-:W-:-:S04]  /*1a50*/  @P5 SHF.R.U32.HI R2, RZ, c[0x0][0x2c0], R3 ;  /* 0x0000b000ff025a19 */ /* 0x000fc80000011603 */
[----:B------:R-:W-:-:S04]  /*1a60*/  @!P2 IADD3 R8, P3, R2, UR18, RZ ;  /* 0x000000120208ac10 */ /* 0x000fc8000ff7e0ff */
[----:B------:R-:W-:Y:S02]  /*1a70*/  @!P2 LEA.HI.X.SX32 R3, R2, UR10, 0x1, P3 ;  /* 0x0000000a0203ac11 */ /* 0x000fe400098f0eff */
[----:B---3--:R-:W-:-:S04]  /*1a80*/  @!P2 LEA R12, P3, R8, c[0x0][0x2a0], 0x2 ;  /* 0x0000a800080caa11 */ /* 0x008fc800078610ff */
[----:B------:R-:W-:Y:S01]  /*1a90*/  @!P2 LEA.HI.X R13, R8, c[0x0][0x2a4], R3, 0x2, P3 ;  /* 0x0000a900080daa11 */ /* 0x000fe200018f1403 */
[----:B------:R-:W-:Y:S06]  /*1aa0*/  BAR.SYNC.DEFER_BLOCKING 0x0 ;  /* 0x0000000000007b1d */ /* 0x000fec0000010000 */
[----:B------:R-:W2:Y:S01]  /*1ab0*/  @!P2 LDG.E R190, [R12.64] ;  /* 0x000000140cbea981 */ /* 0x000ea2000c1e1900 */
        /* <DEDUP_REMOVED lines=9> */
[----:B----4-:R-:W-:Y:S01]  /*1b50*/  SHF.R.S32.HI R14, RZ, 0x1f, R191 ;  /* 0x0000001fff0e7819 */ /* 0x010fe200000114bf */
[----:B------:R-:W-:Y:S01]  /*1b60*/  UIADD3 UR9, UR17, UR9, URZ ;  /* 0x0000000911097290 */ /* 0x000fe2000fffe03f */
[----:B------:R-:W-:Y:S01]  /*1b70*/  ISETP.GE.AND P6, PT, R9, c[0x0][0x1d4], PT ;  /* 0x0000750009007a0c */ /* 0x000fe20003fc6270 */
[----:B------:R-:W-:Y:S01]  /*1b80*/  IMAD.MOV.U32 R16, RZ, RZ, R22 ;  /* 0x000000ffff107224 */ /* 0x000fe200078e0016 */
        /* <DEDUP_REMOVED lines=12> */
[----:B------:R-:W-:-:S02]  /*1c50*/  SHF.R.S32.HI R133, RZ, 0x1f, R200 ;  /* 0x0000001fff857819 */ /* 0x000fc400000114c8 */
[----:B------:R-:W-:Y:S01]  /*1c60*/  SEL R184, RZ, 0x10, P6 ;  /* 0x00000010ffb87807 */ /* 0x000fe20003000000 */
[----:B------:R-:W-:Y:S01]  /*1c70*/  IMAD.IADD R15, R23, 0x1, R14 ;  /* 0x00000001170f7824 */ /* 0x000fe200078e020e */
[----:B------:R-:W-:Y:S01]  /*1c80*/  IADD3 R188, R134, 0x100, RZ ;  /* 0x0000010086bc7810 */ /* 0x000fe20007ffe0ff */
[----:B------:R-:W-:Y:S01]  /*1c90*/  IMAD.MOV.U32 R14, RZ, RZ, R22 ;  /* 0x000000ffff0e7224 */ /* 0x000fe200078e0016 */
[----:B------:R-:W-:Y:S02]  /*1ca0*/  SHF.R.S32.HI R132, RZ, 0x1f, R199 ;  /* 0x0000001fff847819 */ /* 0x000fe400000114c7 */
[----:B------:R-:W-:Y:S02]  /*1cb0*/  SHF.R.S32.HI R189, RZ, 0x1f, R186 ;  /* 0x0000001fffbd7819 */ /* 0x000fe400000114ba */
[----:B--2---:R-:W-:Y:S01]  /*1cc0*/  SHF.R.S32.HI R3, RZ, 0x1f, R190 ;  /* 0x0000001fff037819 */ /* 0x004fe200000114be */
        /* <DEDUP_REMOVED lines=49> */
[----:B------:R-:W-:-:S03]  /*1fe0*/  LEA.HI R7, R81, R6, RZ, 0x5 ;  /* 0x0000000651077211 */ /* 0x000fc600078f28ff */
[----:B------:R-:W-:Y:S01]  /*1ff0*/  IMAD.X R27, R8, 0x1, R23, P0 ;  /* 0x00000001081b7824 */ /* 0x000fe200000e0617 */
[----:B------:R-:W-:-:S05]  /*2000*/  IADD3 R24, P0, R24, R3, RZ ;  /* 0x0000000318187210 */ /* 0x000fca0007f1e0ff */
[----:B------:R-:W-:Y:S01]  /*2010*/  IMAD.X R25, R25, 0x1, R5, P0 ;  /* 0x0000000119197824 */ /* 0x000fe200000e0605 */
[----:B------:R-:W-:-:S05]  /*2020*/  IADD3 R22, P0, R22, R3, RZ ;  /* 0x0000000316167210 */ /* 0x000fca0007f1e0ff */
[----:B------:R-:W-:Y:S01]  /*2030*/  IMAD.X R23, R23, 0x1, R5, P0 ;  /* 0x0000000117177824 */ /* 0x000fe200000e0605 */
[C---:B------:R-:W-:Y:S02]  /*2040*/  ISETP.LT.OR P0, PT, R2.reuse, 0x1, P3 ;  /* 0x000000010200780c */ /* 0x040fe40001f01670 */
[----:B------:R-:W-:Y:S02]  /*2050*/  ISETP.LT.OR P3, PT, R2, 0x21, P3 ;  /* 0x000000210200780c */ /* 0x000fe40001f61670 */
[----:B------:R-:W-:-:S09]  /*2060*/  SHF.R.S32.HI R5, RZ, 0x5, R7 ;  /* 0x00000005ff057819 */ /* 0x000fd20000011407 */
        /* <DEDUP_REMOVED lines=83> */
.L_x_5064:
[----:B-1----:R-:W-:Y:S01]  /*25a0*/  SHF.R.S32.HI R2, RZ, 0x4, R21 ;  /* 0x00000004ff027819 */ /* 0x002fe20000011415 */
[----:B------:R-:W0:Y:S01]  /*25b0*/  LDGDEPBAR ;  /* 0x00000000000079af */ /* 0x000e220000000000 */
[C---:B------:R-:W-:Y:S01]  /*25c0*/  IMAD.SHL.U32 R3, R201.reuse, 0x40, RZ ;  /* 0x00000040c9037824 */ /* 0x040fe200078e00ff */
[----:B------:R-:W-:Y:S01]  /*25d0*/  LOP3.LUT P0, RZ, R201, 0x2, RZ, 0xc0, !PT ;  /* 0x00000002c9ff7812 */ /* 0x000fe2000780c0ff */
[----:B------:R-:W-:Y:S01]  /*25e0*/  IMAD.SHL.U32 R20, R20, 0x8, RZ ;  /* 0x0000000814147824 */ /* 0x000fe200078e00ff */
[----:B------:R-:W-:Y:S01]  /*25f0*/  LEA.HI R21, R21, R2, RZ, 0x1 ;  /* 0x0000000215157211 */ /* 0x000fe200078f08ff */
[----:B------:R-:W-:Y:S01]  /*2600*/  IMAD.SHL.U32 R19, R19, 0x40, RZ ;  /* 0x0000004013137824 */ /* 0x000fe200078e00ff */
[----:B------:R-:W-:Y:S01]  /*2610*/  LOP3.LUT R3, R3, 0x1c0, RZ, 0xc0, !PT ;  /* 0x000001c003037812 */ /* 0x000fe200078ec0ff */
[----:B------:R-:W-:Y:S01]  /*2620*/  IMAD.SHL.U32 R0, R0, 0x40, RZ ;  /* 0x0000004000007824 */ /* 0x000fe200078e00ff */
[----:B------:R-:W-:Y:S01]  /*2630*/  LOP3.LUT R21, R21, 0xfffffffe, RZ, 0xc0, !PT ;  /* 0xfffffffe15157812 */ /* 0x000fe200078ec0ff */
[----:B------:R-:W-:Y:S01]  /*2640*/  IMAD.MOV.U32 R180, RZ, RZ, 0x20 ;  /* 0x00000020ffb47424 */ /* 0x000fe200078e00ff */
[----:B------:R-:W-:Y:S01]  /*2650*/  LOP3.LUT R20, R3, 0x8, R20, 0xf8, !PT ;  /* 0x0000000803147812 */ /* 0x000fe200078ef814 */
[----:B------:R-:W-:Y:S01]  /*2660*/  IMAD.SHL.U32 R182, R182, 0x2, RZ ;  /* 0x00000002b6b67824 */ /* 0x000fe200078e00ff */
[----:B------:R-:W-:Y:S01]  /*2670*/  SHF.R.U32.HI R3, RZ, 0x3, R3 ;  /* 0x00000003ff037819 */ /* 0x000fe20000011603 */
[----:B------:R-:W-:Y:S01]  /*2680*/  IMAD.IADD R21, R2, 0x1, -R21 ;  /* 0x0000000102157824 */ /* 0x000fe200078e0a15 */
[----:B------:R-:W-:-:S02]  /*2690*/  LOP3.LUT R19, R19, 0x1c0, RZ, 0xc0, !PT ;  /* 0x000001c013137812 */ /* 0x000fc400078ec0ff */
[----:B------:R-:W-:Y:S01]  /*26a0*/  LOP3.LUT R20, R20, R3, RZ, 0x3c, !PT ;  /* 0x0000000314147212 */ /* 0x000fe200078e3cff */
[C---:B------:R-:W-:Y:S01]  /*26b0*/  IMAD.SHL.U32 R2, R21.reuse, 0x8, RZ ;  /* 0x0000000815027824 */ /* 0x040fe200078e00ff */
[----:B------:R-:W-:Y:S02]  /*26c0*/  SHF.R.U32.HI R3, RZ, 0x3, R19 ;  /* 0x00000003ff037819 */ /* 0x000fe40000011613 */
[----:B------:R-:W-:Y:S01]  /*26d0*/  SEL R180, R180, 0xffffffe0, !P0 ;  /* 0xffffffe0b4b47807 */ /* 0x000fe20004000000 */
[----:B------:R-:W-:Y:S01]  /*26e0*/  IMAD R183, R21, 0x200, R20 ;  /* 0x0000020015b77824 */ /* 0x000fe200078e0214 */
[----:B------:R-:W-:Y:S01]  /*26f0*/  LOP3.LUT R2, R19, 0x8, R2, 0xf8, !PT ;  /* 0x0000000813027812 */ /* 0x000fe200078ef802 */
[----:B------:R-:W-:-:S04]  /*2700*/  DEPBAR.LE SB0, 0x3 ;  /* 0x000080c00000791a */ /* 0x000fc80000000000 */
[----:B------:R-:W-:Y:S01]  /*2710*/  LOP3.LUT R3, R2, R3, RZ, 0x3c, !PT ;  /* 0x0000000302037212 */ /* 0x000fe200078e3cff */
[----:B------:R-:W-:-:S04]  /*2720*/  DEPBAR.LE SB0, 0x2 ;  /* 0x000080800000791a */ /* 0x000fc80000000000 */
[----:B------:R-:W-:Y:S01]  /*2730*/  LOP3.LUT R2, R0, 0xfffffe00, RZ, 0xc0, !PT ;  /* 0xfffffe0000027812 */ /* 0x000fe200078ec0ff */
[----:B------:R-:W-:Y:S01]  /*2740*/  IMAD.SHL.U32 R183, R183, 0x2, RZ ;  /* 0x00000002b7b77824 */ /* 0x000fe200078e00ff */
[----:B------:R-:W-:Y:S01]  /*2750*/  BAR.SYNC.DEFER_BLOCKING 0x0 ;  /* 0x0000000000007b1d */ /* 0x000fe20000010000 */
[----:B------:R-:W-:Y:S02]  /*2760*/  PLOP3.LUT P0, PT, PT, PT, UP2, 0x40, 0x0 ;  /* 0x000000000000781c */ /* 0x000fe40003f0e828 */
[----:B------:R-:W-:Y:S02]  /*2770*/  IMAD R0, R5, 0x400, R2 ;  /* 0x0000040005007824 */ /* 0x000fe400078e0202 */
[----:B------:R-:W-:Y:S02]  /*2780*/  IMAD.IADD R82, R183, 0x1, R180 ;  /* 0x00000001b7527824 */ /* 0x000fe400078e02b4 */
[----:B------:R-:W-:-:S04]  /*2790*/  IMAD.IADD R0, R3, 0x1, R0 ;  /* 0x0000000103007824 */ /* 0x000fc800078e0200 */
[C---:B------:R-:W-:Y:S01]  /*27a0*/  IMAD.SHL.U32 R12, R0.reuse, 0x2, RZ ;  /* 0x00000002000c7824 */ /* 0x040fe200078e00ff */
[----:B------:R-:W-:-:S05]  /*27b0*/  LEA R185, R0, 0x18100, 0x1 ;  /* 0x0001810000b97811 */ /* 0x000fca00078e08ff */
        /* <DEDUP_REMOVED lines=26> */
[C---:B------:R-:W-:Y:S01]  /*2960*/  IMAD R0, R190.reuse, c[0x0][0x21c], R11 ;  /* 0x00008700be007a24 */ /* 0x040fe200078e020b */
        /* <DEDUP_REMOVED lines=37> */
.L_x_5065:
[C---:B-1-34-:R-:W-:Y:S01]  /*2bc0*/  HMMA.16816.F32.BF16 R36, R12.reuse, R32, RZ ;  /* 0x000000200c24723c */ /* 0x05afe200000418ff */
[----:B------:R-:W-:Y:S01]  /*2bd0*/  IMAD.MOV.U32 R0, RZ, RZ, 0x40 ;  /* 0x00000040ff007424 */ /* 0x000fe200078e00ff */
[----:B------:R-:W-:Y:S01]  /*2be0*/  LDSM.16.M88.4 R72, [R185+0x4000] ;  /* 0x00400000b948783b */ /* 0x000fe20000000200 */
[C---:B------:R-:W-:Y:S01]  /*2bf0*/  IMAD R179, R4.reuse, 0x2, R185 ;  /* 0x0000000204b37824 */ /* 0x040fe200078e02b9 */
[----:B------:R-:W-:Y:S01]  /*2c00*/  LOP3.LUT R7, R7, 0xffffffe0, RZ, 0xc0, !PT ;  /* 0xffffffe007077812 */ /* 0x000fe200078ec0ff */
[----:B------:R-:W-:Y:S01]  /*2c10*/  IMAD R178, R4, 0x2, R181 ;  /* 0x0000000204b27824 */ /* 0x000fe200078e02b5 */
[----:B------:R-:W-:Y:S01]  /*2c20*/  SEL R135, R0, 0xffffffc0, !P1 ;  /* 0xffffffc000877807 */ /* 0x000fe20004800000 */
[----:B------:R-:W-:Y:S01]  /*2c30*/  LDSM.16.M88.4 R76, [R183+0xf900] ;  /* 0x00f90000b74c783b */ /* 0x000fe20000000200 */
[C---:B------:R-:W-:Y:S01]  /*2c40*/  HMMA.16816.F32.BF16 R32, R12.reuse, R34, RZ ;  /* 0x000000220c20723c */ /* 0x040fe200000418ff */
[----:B------:R-:W-:Y:S01]  /*2c50*/  LEA.HI R81, R81, R6, RZ, 0x2 ;  /* 0x0000000651517211 */ /* 0x000fe200078f10ff */
[C---:B------:R-:W-:Y:S01]  /*2c60*/  IMAD.IADD R7, R6.reuse, 0x1, -R7 ;  /* 0x0000000106077824 */ /* 0x040fe200078e0a07 */
[----:B------:R-:W-:Y:S01]  /*2c70*/  LDSM.16.M88.4 R60, [R179] ;  /* 0x00000000b33c783b */ /* 0x000fe20000000200 */
[----:B------:R-:W-:Y:S01]  /*2c80*/  IMAD.IADD R80, R183, 0x1, R135 ;  /* 0x00000001b7507824 */ /* 0x000fe200078e0287 */
[----:B------:R-:W-:Y:S01]  /*2c90*/  LOP3.LUT R81, R81, 0xfffffffc, RZ, 0xc0, !PT ;  /* 0xfffffffc51517812 */ /* 0x000fe200078ec0ff */
[----:B------:R-:W-:Y:S01]  /*2ca0*/  IMAD.IADD R0, R135, 0x1, R82 ;  /* 0x0000000187007824 */ /* 0x000fe200078e0252 */
[----:B------:R-:W-:Y:S01]  /*2cb0*/  PLOP3.LUT P0, PT, PT, PT, UP1, 0x80, 0x0 ;  /* 0x000000000000781c */ /* 0x000fe20003f0f018 */
[C---:B--2---:R-:W-:Y:S01]  /*2cc0*/  HMMA.16816.F32.BF16 R44, R12.reuse, R40, RZ ;  /* 0x000000280c2c723c */ /* 0x044fe200000418ff */
[----:B------:R-:W1:Y:S01]  /*2cd0*/  LDSM.16.M88.4 R8, [R80+0xc100] ;  /* 0x00c100005008783b */ /* 0x000e620000000200 */
[----:B------:R-:W-:Y:S01]  /*2ce0*/  IMAD.IADD R6, R6, 0x1, -R81 ;  /* 0x0000000106067824 */ /* 0x000fe200078e0a51 */
[----:B------:R-:W-:Y:S01]  /*2cf0*/  UIADD3 UR4, UR12, 0x1, -UR25 ;  /* 0x000000010c047890 */ /* 0x000fe2000fffe819 */
[----:B------:R-:W-:Y:S01]  /*2d00*/  IMAD.IADD R3, R2, 0x1, R3 ;  /* 0x0000000102037824 */ /* 0x000fe200078e0203 */
[----:B------:R-:W-:Y:S01]  /*2d10*/  ULDC UR13, c[0x0][0x324] ;  /* 0x0000c900000d7ab9 */ /* 0x000fe20000000800 */
[----:B------:R-:W0:Y:S01]  /*2d20*/  LDGDEPBAR ;  /* 0x00000000000079af */ /* 0x000e220000000000 */
[----:B------:R-:W-:Y:S01]  /*2d30*/  ULDC UR5, c[0x0][0x2ac] ;  /* 0x0000ab0000057ab9 */ /* 0x000fe20000000800 */
[----:B------:R-:W-:Y:S01]  /*2d40*/  HMMA.16816.F32.BF16 R28, R12, R24, RZ ;  /* 0x000000180c1c723c */ /* 0x000fe200000418ff */
[----:B------:R-:W-:-:S07]  /*2d50*/  ULOP3.LUT UR13, URZ, UR13, URZ, 0x33, !UPT ;  /* 0x0000000d3f0d7292 */ /* 0x000fce000f8e333f */
[C---:B------:R-:W-:Y:S08]  /*2d60*/  HMMA.16816.F32.BF16 R40, R12.reuse, R42, RZ ;  /* 0x0000002a0c28723c */ /* 0x040ff000000418ff */
[C---:B------:R-:W-:Y:S08]  /*2d70*/  HMMA.16816.F32.BF16 R24, R12.reuse, R26, RZ ;  /* 0x0000001a0c18723c */ /* 0x040ff000000418ff */
[C---:B------:R-:W-:Y:S08]  /*2d80*/  HMMA.16816.F32.BF16 R20, R12.reuse, R64, RZ ;  /* 0x000000400c14723c */ /* 0x040ff000000418ff */
[----:B------:R-:W-:Y:S01]  /*2d90*/  HMMA.16816.F32.BF16 R12, R12, R66, RZ ;  /* 0x000000420c0c723c */ /* 0x000fe200000418ff */
[----:B------:R-:W-:Y:S07]  /*2da0*/  LDSM.16.M88.4 R64, [R80+0xd900] ;  /* 0x00d900005040783b */ /* 0x000fee0000000200 */
[C---:B------:R-:W-:Y:S08]  /*2db0*/  HMMA.16816.F32.BF16 R36, R68.reuse, R52, R36 ;  /* 0x000000344424723c */ /* 0x040ff00000041824 */
        /* <DEDUP_REMOVED lines=10> */
[----:B------:R-:W-:Y:S04]  /*2e60*/  LDSM.16.M88.4 R16, [R178] ;  /* 0x00000000b210783b */ /* 0x000fe80000000200 */
[----:B------:R-:W4:Y:S03]  /*2e70*/  LDSM.16.M88.4 R12, [R0+0xc900] ;  /* 0x00c90000000c783b */ /* 0x000f260000000200 */
        /* <DEDUP_REMOVED lines=9> */
[C---:B------:R-:W-:Y:S08]  /*2f10*/  HMMA.16816.F32.BF16 R20, R60.reuse, R64, R20 ;  /* 0x000000403c14723c */ /* 0x040ff00000041814 */
[----:B------:R-:W-:Y:S01]  /*2f20*/  HMMA.16816.F32.BF16 R68, R60, R66, R68 ;  /* 0x000000423c44723c */ /* 0x000fe20000041844 */
[----:B------:R-:W-:Y:S04]  /*2f30*/  LDSM.16.M88.4 R64, [R82+0xf100] ;  /* 0x00f100005240783b */ /* 0x000fe80000000200 */
        /* <DEDUP_REMOVED lines=16> */
[----:B------:R-:W-:Y:S07]  /*3040*/  LDSM.16.M88.4 R48, [R179+0x4000] ;  /* 0x00400000b330783b */ /* 0x000fee0000000200 */
[C---:B----4-:R-:W-:Y:S08]  /*3050*/  HMMA.16816.F32.BF16 R36, R72.reuse, R12, R36 ;  /* 0x0000000c4824723c */ /* 0x050ff00000041824 */
[C---:B------:R-:W-:Y:S01]  /*3060*/  HMMA.16816.F32.BF16 R32, R72.reuse, R14, R32 ;  /* 0x0000000e4820723c */ /* 0x040fe20000041820 */
[----:B------:R-:W3:Y:S07]  /*3070*/  LDSM.16.M88.4 R12, [R80+0xe100] ;  /* 0x00e10000500c783b */ /* 0x000eee0000000200 */
[C---:B-1----:R-:W-:Y:S08]  /*3080*/  HMMA.16816.F32.BF16 R28, R72.reuse, R8, R28 ;  /* 0x00000008481c723c */ /* 0x042ff0000004181c */
[C---:B------:R-:W-:Y:S01]  /*3090*/  HMMA.16816.F32.BF16 R24, R72.reuse, R10, R24 ;  /* 0x0000000a4818723c */ /* 0x040fe20000041818 */
[----:B------:R-:W1:Y:S07]  /*30a0*/  LDSM.16.M88.4 R8, [R80+0xe900] ;  /* 0x00e900005008783b */ /* 0x000e6e0000000200 */
[C---:B------:R-:W-:Y:S08]  /*30b0*/  HMMA.16816.F32.BF16 R20, R72.reuse, R76, R20 ;  /* 0x0000004c4814723c */ /* 0x040ff00000041814 */
[----:B------:R-:W-:Y:S01]  /*30c0*/  HMMA.16816.F32.BF16 R68, R72, R78, R68 ;  /* 0x0000004e4844723c */ /* 0x000fe20000041844 */
[----:B------:R-:W-:Y:S04]  /*30d0*/  LDSM.16.M88.4 R72, [R178+0x4000] ;  /* 0x00400000b248783b */ /* 0x000fe80000000200 */
[----:B------:R-:W-:Y:S03]  /*30e0*/  LDSM.16.M88.4 R76, [R0+0xf900] ;  /* 0x00f90000004c783b */ /* 0x000fe60000000200 */
[C---:B--2---:R-:W-:Y:S08]  /*30f0*/  HMMA.16816.F32.BF16 R44, R16.reuse, R56, R44 ;  /* 0x00000038102c723c */ /* 0x044ff0000004182c */
[C---:B------:R-:W-:Y:S01]  /*3100*/  HMMA.16816.F32.BF16 R40, R16.reuse, R58, R40 ;  /* 0x0000003a1028723c */ /* 0x040fe20000041828 */
[----:B------:R-:W2:Y:S07]  /*3110*/  LDSM.16.M88.4 R56, [R80+0xf100] ;  /* 0x00f100005038783b */ /* 0x000eae0000000200 */
[C---:B-----5:R-:W-:Y:S08]  /*3120*/  HMMA.16816.F32.BF16 R36, R16.reuse, R52, R36 ;  /* 0x000000341024723c */ /* 0x060ff00000041824 */
[C---:B------:R-:W-:Y:S01]  /*3130*/  HMMA.16816.F32.BF16 R32, R16.reuse, R54, R32 ;  /* 0x000000361020723c */ /* 0x040fe20000041820 */
[----:B------:R-:W4:Y:S07]  /*3140*/  LDSM.16.M88.4 R52, [R80+0xf900] ;  /* 0x00f900005034783b */ /* 0x000f2e0000000200 */
[C---:B------:R-:W-:Y:S08]  /*3150*/  HMMA.16816.F32.BF16 R28, R16.reuse, R64, R28 ;  /* 0x00000040101c723c */ /* 0x040ff0000004181c */
[C---:B------:R-:W-:Y:S01]  /*3160*/  HMMA.16816.F32.BF16 R24, R16.reuse, R66, R24 ;  /* 0x000000421018723c */ /* 0x040fe20000041818 */
[----:B------:R-:W-:Y:S07]  /*3170*/  LDSM.16.M88.4 R64, [R185+0x8000] ;  /* 0x00800000b940783b */ /* 0x000fee0000000200 */
[C---:B------:R-:W-:Y:S08]  /*3180*/  HMMA.16816.F32.BF16 R20, R16.reuse, R60, R20 ;  /* 0x0000003c1014723c */ /* 0x040ff00000041814 */
[----:B------:R-:W-:Y:S01]  /*3190*/  HMMA.16816.F32.BF16 R68, R16, R62, R68 ;  /* 0x0000003e1044723c */ /* 0x000fe20000041844 */
[----:B------:R-:W5:Y:S04]  /*31a0*/  LDSM.16.M88.4 R16, [R0+0xe100] ;  /* 0x00e100000010783b */ /* 0x000f680000000200 */
[----:B------:R-:W-:Y:S03]  /*31b0*/  LDSM.16.M88.4 R60, [R183+0x10100] ;  /* 0x01010000b73c783b */ /* 0x000fe60000000200 */
[C---:B---3--:R-:W-:Y:S08]  /*31c0*/  HMMA.16816.F32.BF16 R44, R48.reuse, R12, R44 ;  /* 0x0000000c302c723c */ /* 0x048ff0000004182c */
[C---:B------:R-:W-:Y:S01]  /*31d0*/  HMMA.16816.F32.BF16 R40, R48.reuse, R14, R40 ;  /* 0x0000000e3028723c */ /* 0x040fe20000041828 */
[----:B------:R-:W3:Y:S07]  /*31e0*/  LDSM.16.M88.4 R12, [R0+0xe900] ;  /* 0x00e90000000c783b */ /* 0x000eee0000000200 */
[C---:B-1----:R-:W-:Y:S08]  /*31f0*/  HMMA.16816.F32.BF16 R36, R48.reuse, R8, R36 ;  /* 0x000000083024723c */ /* 0x042ff00000041824 */
[C---:B------:R-:W-:Y:S01]  /*3200*/  HMMA.16816.F32.BF16 R32, R48.reuse, R10, R32 ;  /* 0x0000000a3020723c */ /* 0x040fe20000041820 */
[----:B------:R-:W1:Y:S07]  /*3210*/  LDSM.16.M88.4 R8, [R0+0xf100] ;  /* 0x00f100000008783b */ /* 0x000e6e0000000200 */
[C---:B--2---:R-:W-:Y:S08]  /*3220*/  HMMA.16816.F32.BF16 R28, R48.reuse, R56, R28 ;  /* 0x00000038301c723c */ /* 0x044ff0000004181c */
[C---:B------:R-:W-:Y:S01]  /*3230*/  HMMA.16816.F32.BF16 R24, R48.reuse, R58, R24 ;  /* 0x0000003a3018723c */ /* 0x040fe20000041818 */
[----:B------:R-:W2:Y:S07]  /*3240*/  LDSM.16.M88.4 R56, [R183+0x10900] ;  /* 0x01090000b738783b */ /* 0x000eae0000000200 */
[C---:B----4-:R-:W-:Y:S08]  /*3250*/  HMMA.16816.F32.BF16 R20, R48.reuse, R52, R20 ;  /* 0x000000343014723c */ /* 0x050ff00000041814 */
[----:B------:R-:W-:Y:S01]  /*3260*/  HMMA.16816.F32.BF16 R68, R48, R54, R68 ;  /* 0x000000363044723c */ /* 0x000fe20000041844 */
[----:B------:R-:W4:Y:S04]  /*3270*/  LDSM.16.M88.4 R52, [R183+0x11100] ;  /* 0x01110000b734783b */ /* 0x000f280000000200 */
[----:B------:R-:W2:Y:S03]  /*3280*/  LDSM.16.M88.4 R48, [R183+0x11900] ;  /* 0x01190000b730783b */ /* 0x000ea60000000200 */
[C---:B-----5:R-:W-:Y:S08]  /*3290*/  HMMA.16816.F32.BF16 R44, R72.reuse, R16, R44 ;  /* 0x00000010482c723c */ /* 0x060ff0000004182c */
[C---:B------:R-:W-:Y:S01]  /*32a0*/  HMMA.16816.F32.BF16 R40, R72.reuse, R18, R40 ;  /* 0x000000124828723c */ /* 0x040fe20000041828 */
[----:B------:R-:W-:Y:S07]  /*32b0*/  LDSM.16.M88.4 R16, [R181+0x8000] ;  /* 0x00800000b510783b */ /* 0x000fee0000000200 */
[C---:B---3--:R-:W-:Y:S08]  /*32c0*/  HMMA.16816.F32.BF16 R36, R72.reuse, R12, R36 ;  /* 0x0000000c4824723c */ /* 0x048ff00000041824 */
[C---:B------:R-:W-:Y:S01]  /*32d0*/  HMMA.16816.F32.BF16 R32, R72.reuse, R14, R32 ;  /* 0x0000000e4820723c */ /* 0x040fe20000041820 */
[----:B------:R-:W3:Y:S07]  /*32e0*/  LDSM.16.M88.4 R12, [R82+0x10100] ;  /* 0x01010000520c783b */ /* 0x000eee0000000200 */
[C---:B-1----:R-:W-:Y:S08]  /*32f0*/  HMMA.16816.F32.BF16 R28, R72.reuse, R8, R28 ;  /* 0x00000008481c723c */ /* 0x042ff0000004181c */
[----:B------:R-:W-:Y:S01]  /*3300*/  HMMA.16816.F32.BF16 R24, R72, R10, R24 ;  /* 0x0000000a4818723c */ /* 0x000fe20000041818 */
[----:B------:R-:W1:Y:S07]  /*3310*/  LDSM.16.M88.4 R8, [R82+0x10900] ;  /* 0x010900005208783b */ /* 0x000e6e0000000200 */
[C---:B------:R-:W-:Y:S08]  /*3320*/  HMMA.16816.F32.BF16 R44, R64.reuse, R60, R44 ;  /* 0x0000003c402c723c */ /* 0x040ff0000004182c */
[----:B------:R-:W-:Y:S01]  /*3330*/  HMMA.16816.F32.BF16 R40, R64, R62, R40 ;  /* 0x0000003e4028723c */ /* 0x000fe20000041828 */
[----:B------:R-:W5:Y:S07]  /*3340*/  LDSM.16.M88.4 R60, [R82+0x11100] ;  /* 0x01110000523c783b */ /* 0x000f6e0000000200 */
[C---:B------:R-:W-:Y:S08]  /*3350*/  HMMA.16816.F32.BF16 R20, R72.reuse, R76, R20 ;  /* 0x0000004c4814723c */ /* 0x040ff00000041814 */
[----:B------:R-:W-:Y:S08]  /*3360*/  HMMA.16816.F32.BF16 R68, R72, R78, R68 ;  /* 0x0000004e4844723c */ /* 0x000ff00000041844 */
[C---:B--2---:R-:W-:Y:S08]  /*3370*/  HMMA.16816.F32.BF16 R36, R64.reuse, R56, R36 ;  /* 0x000000384024723c */ /* 0x044ff00000041824 */
[C---:B------:R-:W-:Y:S01]  /*3380*/  HMMA.16816.F32.BF16 R32, R64.reuse, R58, R32 ;  /* 0x0000003a4020723c */ /* 0x040fe20000041820 */
[----:B------:R-:W2:Y:S07]  /*3390*/  LDSM.16.M88.4 R56, [R82+0x11900] ;  /* 0x011900005238783b */ /* 0x000eae0000000200 */
[C---:B----4-:R-:W-:Y:S08]  /*33a0*/  HMMA.16816.F32.BF16 R28, R64.reuse, R52, R28 ;  /* 0x00000034401c723c */ /* 0x050ff0000004181c */
[C---:B------:R-:W-:Y:S01]  /*33b0*/  HMMA.16816.F32.BF16 R24, R64.reuse, R54, R24 ;  /* 0x000000364018723c */ /* 0x040fe20000041818 */
[----:B------:R-:W-:Y:S07]  /*33c0*/  LDSM.16.M88.4 R52, [R80+0x10900] ;  /* 0x010900005034783b */ /* 0x000fee0000000200 */
[C---:B------:R-:W-:Y:S08]  /*33d0*/  HMMA.16816.F32.BF16 R20, R64.reuse, R48, R20 ;  /* 0x000000304014723c */ /* 0x040ff00000041814 */
[----:B------:R-:W-:Y:S01]  /*33e0*/  HMMA.16816.F32.BF16 R68, R64, R50, R68 ;  /* 0x000000324044723c */ /* 0x000fe20000041844 */
[----:B------:R-:W4:Y:S04]  /*33f0*/  LDSM.16.M88.4 R48, [R179+0x8000] ;  /* 0x00800000b330783b */ /* 0x000f280000000200 */
[----:B------:R-:W-:Y:S03]  /*3400*/  LDSM.16.M88.4 R64, [R0+0x10100] ;  /* 0x010100000040783b */ /* 0x000fe60000000200 */
[C---:B---3--:R-:W-:Y:S08]  /*3410*/  HMMA.16816.F32.BF16 R44, R16.reuse, R12, R44 ;  /* 0x0000000c102c723c */ /* 0x048ff0000004182c */
[C---:B------:R-:W-:Y:S01]  /*3420*/  HMMA.16816.F32.BF16 R40, R16.reuse, R14, R40 ;  /* 0x0000000e1028723c */ /* 0x040fe20000041828 */
[----:B------:R-:W3:Y:S07]  /*3430*/  LDSM.16.M88.4 R12, [R80+0x10100] ;  /* 0x01010000500c783b */ /* 0x000eee0000000200 */
[C---:B-1----:R-:W-:Y:S08]  /*3440*/  HMMA.16816.F32.BF16 R36, R16.reuse, R8, R36 ;  /* 0x000000081024723c */ /* 0x042ff00000041824 */
[C---:B------:R-:W-:Y:S01]  /*3450*/  HMMA.16816.F32.BF16 R32, R16.reuse, R10, R32 ;  /* 0x0000000a1020723c */ /* 0x040fe20000041820 */
[----:B------:R-:W1:Y:S07]  /*3460*/  LDSM.16.M88.4 R8, [R80+0x11100] ;  /* 0x011100005008783b */ /* 0x000e6e0000000200 */
[C---:B-----5:R-:W-:Y:S08]  /*3470*/  HMMA.16816.F32.BF16 R28, R16.reuse, R60, R28 ;  /* 0x0000003c101c723c */ /* 0x060ff0000004181c */
[C---:B------:R-:W-:Y:S01]  /*3480*/  HMMA.16816.F32.BF16 R24, R16.reuse, R62, R24 ;  /* 0x0000003e1018723c */ /* 0x040fe20000041818 */
[----:B------:R-:W5:Y:S07]  /*3490*/  LDSM.16.M88.4 R60, [R80+0x11900] ;  /* 0x01190000503c783b */ /* 0x000f6e0000000200 */
[C---:B--2---:R-:W-:Y:S01]  /*34a0*/  HMMA.16816.F32.BF16 R72, R16.reuse, R56, R20 ;  /* 0x000000381048723c */ /* 0x044fe20000041814 */
[----:B------:R-:W-:Y:S07]  /*34b0*/  LDSM.16.M88.4 R20, [R178+0x8000] ;  /* 0x00800000b214783b */ /* 0x000fee0000000200 */
[----:B------:R-:W-:Y:S01]  /*34c0*/  HMMA.16816.F32.BF16 R68, R16, R58, R68 ;  /* 0x0000003a1044723c */ /* 0x000fe20000041844 */
[----:B------:R-:W2:Y:S07]  /*34d0*/  LDSM.16.M88.4 R16, [R0+0x10900] ;  /* 0x010900000010783b */ /* 0x000eae0000000200 */
[C---:B----4-:R-:W-:Y:S08]  /*34e0*/  HMMA.16816.F32.BF16 R36, R48.reuse, R52, R36 ;  /* 0x000000343024723c */ /* 0x050ff00000041824 */
[C---:B---3--:R-:W-:Y:S07]  /*34f0*/  HMMA.16816.F32.BF16 R44, R48.reuse, R12, R44 ;  /* 0x0000000c302c723c */ /* 0x048fee000004182c */
[----:B------:R-:W-:Y:S01]  /*3500*/  SHF.R.S32.HI R12, RZ, 0x1f, R5 ;  /* 0x0000001fff0c7819 */ /* 0x000fe20000011405 */
[----:B------:R-:W-:Y:S03]  /*3510*/  HMMA.16816.F32.BF16 R40, R48, R14, R40 ;  /* 0x0000000e3028723c */ /* 0x000fe60000041828 */
[----:B------:R-:W-:-:S05]  /*3520*/  LEA.HI R12, R12, R5, RZ, 0x3 ;  /* 0x000000050c0c7211 */ /* 0x000fca00078f18ff */
[C---:B------:R-:W-:Y:S08]  /*3530*/  HMMA.16816.F32.BF16 R32, R48.reuse, R54, R32 ;  /* 0x000000363020723c */ /* 0x040ff00000041820 */
[C---:B-1----:R-:W-:Y:S08]  /*3540*/  HMMA.16816.F32.BF16 R28, R48.reuse, R8, R28 ;  /* 0x00000008301c723c */ /* 0x042ff0000004181c */
[C---:B------:R-:W-:Y:S01]  /*3550*/  HMMA.16816.F32.BF16 R24, R48.reuse, R10, R24 ;  /* 0x0000000a3018723c */ /* 0x040fe20000041818 */
[----:B------:R-:W1:Y:S07]  /*3560*/  LDSM.16.M88.4 R8, [R0+0x11100] ;  /* 0x011100000008783b */ /* 0x000e6e0000000200 */
[C---:B-----5:R-:W-:Y:S08]  /*3570*/  HMMA.16816.F32.BF16 R72, R48.reuse, R60, R72 ;  /* 0x0000003c3048723c */ /* 0x060ff00000041848 */
[----:B------:R-:W-:Y:S07]  /*3580*/  HMMA.16816.F32.BF16 R68, R48, R62, R68 ;  /* 0x0000003e3044723c */ /* 0x000fee0000041844 */
[----:B------:R-:W-:Y:S01]  /*3590*/  LOP3.LUT R50, R12, 0xffffff8, RZ, 0xc0, !PT ;  /* 0x0ffffff80c327812 */ /* 0x000fe200078ec0ff */
[----:B--2---:R-:W-:Y:S01]  /*35a0*/  HMMA.16816.F32.BF16 R36, R20, R16, R36 ;  /* 0x000000101424723c */ /* 0x004fe20000041824 */
[----:B------:R-:W-:Y:S01]  /*35b0*/  SHF.R.S32.HI R48, RZ, 0x1f, R7 ;  /* 0x0000001fff307819 */ /* 0x000fe20000011407 */
[----:B------:R2:W3:Y:S02]  /*35c0*/  LDSM.16.M88.4 R12, [R0+0x11900] ;  /* 0x01190000000c783b */ /* 0x0004e40000000200 */
[----:B------:R-:W-:Y:S01]  /*35d0*/  IMAD.IADD R49, R5, 0x1, -R50 ;  /* 0x0000000105317824 */ /* 0x000fe200078e0a32 */
[----:B------:R-:W-:-:S02]  /*35e0*/  LEA.HI R5, R48, R7, RZ, 0x2 ;  /* 0x0000000730057211 */ /* 0x000fc400078f10ff */
[----:B------:R-:W-:Y:S01]  /*35f0*/  LEA.HI R48, R6, R6, RZ, 0x1 ;  /* 0x0000000606307211 */ /* 0x000fe200078f08ff */
[C---:B------:R-:W-:Y:S01]  /*3600*/  HMMA.16816.F32.BF16 R44, R20.reuse, R64, R44 ;  /* 0x00000040142c723c */ /* 0x040fe2000004182c */
[C---:B------:R-:W-:Y:S02]  /*3610*/  LEA.HI.SX32 R16, R5.reuse, UR24, 0x1e ;  /* 0x0000001805107c11 */ /* 0x040fe4000f8ff2ff */
[----:B------:R-:W-:Y:S02]  /*3620*/  LOP3.LUT R17, R48, 0x1ffffffe, RZ, 0xc0, !PT ;  /* 0x1ffffffe30117812 */ /* 0x000fe400078ec0ff */
[----:B------:R-:W-:Y:S01]  /*3630*/  LOP3.LUT R196, R5, 0x7ffffffc, RZ, 0xc0, !PT ;  /* 0x7ffffffc05c47812 */ /* 0x000fe200078ec0ff */
[----:B------:R-:W-:Y:S02]  /*3640*/  IMAD R49, R49, 0x10, R16 ;  /* 0x0000001031317824 */ /* 0x000fe400078e0210 */
[----:B------:R-:W-:Y:S01]  /*3650*/  IMAD.IADD R6, R6, 0x1, -R17 ;  /* 0x0000000106067824 */ /* 0x000fe200078e0a11 */
[----:B-1----:R-:W-:Y:S01]  /*3660*/  HMMA.16816.F32.BF16 R28, R20, R8, R28 ;  /* 0x00000008141c723c */ /* 0x002fe2000004181c */
[----:B------:R-:W-:-:S02]  /*3670*/  IMAD.IADD R196, R7, 0x1, -R196 ;  /* 0x0000000107c47824 */ /* 0x000fc400078e0ac4 */
[----:B------:R-:W-:Y:S02]  /*3680*/  IMAD R195, R6, 0x8, R49 ;  /* 0x0000000806c37824 */ /* 0x000fe400078e0231 */
[----:B------:R-:W-:Y:S01]  /*3690*/  IMAD.U32 R7, RZ, RZ, UR4 ;  /* 0x00000004ff077e24 */ /* 0x000fe2000f8e00ff */
[----:B------:R-:W-:Y:S01]  /*36a0*/  ULDC UR4, c[0x0][0x1d0] ;  /* 0x0000740000047ab9 */ /* 0x000fe20000000800 */
[----:B------:R-:W-:Y:S01]  /*36b0*/  @P0 IMAD.HI.U32 R6, R195, c[0x0][0x2c8], RZ ;  /* 0x0000b200c3060a27 */ /* 0x000fe200078e00ff */
[----:B------:R-:W-:Y:S01]  /*36c0*/  PLOP3.LUT P0, PT, PT, PT, UP1, 0x80, 0x0 ;  /* 0x000000000000781c */ /* 0x000fe20003f0f018 */
[----:B------:R-:W-:Y:S01]  /*36d0*/  UIMAD UR4, UR5, UR4, -UR25 ;  /* 0x00000004050472a4 */ /* 0x000fe2000f8e0a19 */
[----:B------:R-:W-:Y:S01]  /*36e0*/  HMMA.16816.F32.BF16 R40, R20, R66, R40 ;  /* 0x000000421428723c */ /* 0x000fe20000041828 */
[----:B--2---:R-:W-:Y:S02]  /*36f0*/  IMAD.MOV.U32 R0, RZ, RZ, R195 ;  /* 0x000000ffff007224 */ /* 0x004fe400078e00c3 */
[----:B------:R-:W-:-:S05]  /*3700*/  IMAD.SHL.U32 R196, R196, 0x2, RZ ;  /* 0x00000002c4c47824 */ /* 0x000fca00078e00ff */
[----:B------:R-:W-:Y:S01]  /*3710*/  IADD3 R7, R7, -c[0x0][0x168], -R196 ;  /* 0x80005a0007077a10 */ /* 0x000fe20007ffe8c4 */
[C---:B------:R-:W-:Y:S01]  /*3720*/  HMMA.16816.F32.BF16 R32, R20.reuse, R18, R32 ;  /* 0x000000121420723c */ /* 0x040fe20000041820 */
[----:B------:R-:W-:Y:S02]  /*3730*/  IADD3 R5, -R196, UR4, RZ ;  /* 0x00000004c4057c10 */ /* 0x000fe4000fffe1ff */
[----:B------:R-:W-:Y:S02]  /*3740*/  @P0 SHF.R.U32.HI R0, RZ, c[0x0][0x2cc], R6 ;  /* 0x0000b300ff000a19 */ /* 0x000fe40000011606 */
[----:B------:R-:W-:Y:S02]  /*3750*/  PLOP3.LUT P0, PT, PT, PT, UP0, 0x40, 0x0 ;  /* 0x000000000000781c */ /* 0x000fe40003f0e808 */
[C---:B------:R-:W-:Y:S01]  /*3760*/  IADD3 R9, R7.reuse, c[0x0][0x328], RZ ;  /* 0x0000ca0007097a10 */ /* 0x040fe20007ffe0ff */
[----:B------:R-:W1:Y:S01]  /*3770*/  SHFL.IDX PT, R6, R0, RZ, 0x1c1f ;  /* 0x001c1fff00067589 */ /* 0x000e6200000e0000 */
[----:B------:R-:W-:Y:S01]  /*3780*/  IADD3 R7, R7, UR13, RZ ;  /* 0x0000000d07077c10 */ /* 0x000fe2000fffe0ff */
[C---:B------:R-:W-:Y:S08]  /*3790*/  HMMA.16816.F32.BF16 R24, R20.reuse, R10, R24 ;  /* 0x0000000a1418723c */ /* 0x040ff00000041818 */
[C---:B---3--:R-:W-:Y:S08]  /*37a0*/  HMMA.16816.F32.BF16 R72, R20.reuse, R12, R72 ;  /* 0x0000000c1448723c */ /* 0x048ff00000041848 */
[----:B------:R-:W-:Y:S01]  /*37b0*/  HMMA.16816.F32.BF16 R68, R20, R14, R68 ;  /* 0x0000000e1444723c */ /* 0x000fe20000041844 */
[----:B-1----:R-:W-:-:S02]  /*37c0*/  IMAD.IADD R8, R9, 0x1, R6 ;  /* 0x0000000109087824 */ /* 0x002fc400078e0206 */
[----:B------:R-:W-:-:S03]  /*37d0*/  IMAD.IADD R2, R7, 0x1, R6 ;  /* 0x0000000107027824 */ /* 0x000fc600078e0206 */
        /* <DEDUP_REMOVED lines=14> */
.L_x_5068:
[----:B------:R-:W-:-:S04]  /*38c0*/  MOV R6, c[0x0][0x32c] ;  /* 0x0000cb0000067a02 */ /* 0x000fc80000000f00 */
[----:B------:R-:W-:-:S13]  /*38d0*/  ISETP.NE.AND P0, PT, R6, 0x1, PT ;  /* 0x000000010600780c */ /* 0x000fda0003f05270 */
[----:B------:R-:W-:-:S05]  /*38e0*/  @P0 IMAD.HI.U32 R6, R13, c[0x0][0x330], RZ ;  /* 0x0000cc000d060a27 */ /* 0x000fca00078e00ff */
[----:B------:R-:W-:Y:S02]  /*38f0*/  @P0 SHF.R.U32.HI R13, RZ, c[0x0][0x334], R6 ;  /* 0x0000cd00ff0d0a19 */ /* 0x000fe40000011606 */
.L_x_5069:
[----:B------:R-:W-:Y:S05]  /*3900*/  BSYNC B0 ;  /* 0x0000000000007941 */ /* 0x000fea0003800000 */
.L_x_5067:
[----:B------:R-:W-:-:S04]  /*3910*/  IMAD.MOV.U32 R6, RZ, RZ, c[0x0][0x32c] ;  /* 0x0000cb00ff067624 */ /* 0x000fc800078e00ff */
[----:B------:R-:W-:-:S04]  /*3920*/  IMAD R13, R13, R6, -UR25 ;  /* 0x800000190d0d7e24 */ /* 0x000fc8000f8e0206 */
[----:B------:R-:W-:-:S05]  /*3930*/  IMAD.IADD R13, R13, 0x1, -R196 ;  /* 0x000000010d0d7824 */ /* 0x000fca00078e0ac4 */
[----:B------:R-:W-:Y:S02]  /*3940*/  IADD3 R6, R13, c[0x0][0x32c], RZ ;  /* 0x0000cb000d067a10 */ /* 0x000fe40007ffe0ff */
[----:B------:R-:W-:Y:S02]  /*3950*/  IMNMX R2, R2, R13, !PT ;  /* 0x0000000d02027217 */ /* 0x000fe40007800200 */
[----:B------:R-:W-:Y:S02]  /*3960*/  IMNMX R11, R11, R6, PT ;  /* 0x000000060b0b7217 */ /* 0x000fe40003800200 */
.L_x_5066:
[----:B------:R-:W-:Y:S01]  /*3970*/  ISETP.LT.AND P1, PT, RZ, UR7, PT ;  /* 0x00000007ff007c0c */ /* 0x000fe2000bf21270 */
[----:B------:R-:W1:Y:S03]  /*3980*/  SHFL.IDX PT, R0, R0, 0x1, 0x1c1f ;  /* 0x003c1f0000007f89 */ /* 0x000e6600000e0000 */
[----:B------:R-:W-:-:S04]  /*3990*/  ISETP.GT.AND P0, PT, R2, RZ, P1 ;  /* 0x000000ff0200720c */ /* 0x000fc80000f04270 */
[----:B------:R-:W-:-:S04]  /*39a0*/  ISETP.LT.OR P0, PT, R11, 0x1, P0 ;  /* 0x000000010b00780c */ /* 0x000fc80000701670 */
[----:B------:R-:W-:Y:S02]  /*39b0*/  FSEL R44, R44, -INF , !P0 ;  /* 0xff8000002c2c7808 */ /* 0x000fe40004000000 */
[----:B------:R-:W-:-:S04]  /*39c0*/  ISETP.GT.AND P0, PT, R2, 0x1, P1 ;  /* 0x000000010200780c */ /* 0x000fc80000f04270 */
[----:B------:R-:W-:-:S04]  /*39d0*/  ISETP.LT.OR P0, PT, R11, 0x2, P0 ;  /* 0x000000020b00780c */ /* 0x000fc80000701670 */
[----:B------:R-:W-:Y:S02]  /*39e0*/  FSEL R14, R45, -INF , !P0 ;  /* 0xff8000002d0e7808 */ /* 0x000fe40004000000 */
[----:B------:R-:W-:Y:S01]  /*39f0*/  ISETP.GT.AND P0, PT, R2, 0x8, P1 ;  /* 0x000000080200780c */ /* 0x000fe20000f04270 */
[----:B-1----:R-:W-:-:S03]  /*3a00*/  IMAD.IADD R7, R7, 0x1, R0 ;  /* 0x0000000107077824 */ /* 0x002fc600078e0200 */
        /* <DEDUP_REMOVED lines=39> */
[----:B------:R-:W-:-:S03]  /*3c80*/  IMAD.IADD R2, R9, 0x1, R0 ;  /* 0x0000000109027824 */ /* 0x000fc600078e0200 */
[----:B------:R-:W-:Y:S02]  /*3c90*/  ISETP.LT.OR P0, PT, R11, 0x3a, P0 ;  /* 0x0000003a0b00780c */ /* 0x000fe40000701670 */
[----:B------:R-:W-:Y:S02]  /*3ca0*/  IMNMX R2, R2, R5, PT ;  /* 0x0000000502027217 */ /* 0x000fe40003800200 */
        /* <DEDUP_REMOVED lines=15> */
.L_x_5072:
[----:B------:R-:W-:-:S04]  /*3da0*/  MOV R0, c[0x0][0x32c] ;  /* 0x0000cb0000007a02 */ /* 0x000fc80000000f00 */
[----:B------:R-:W-:-:S13]  /*3db0*/  ISETP.NE.AND P0, PT, R0, 0x1, PT ;  /* 0x000000010000780c */ /* 0x000fda0003f05270 */
[----:B------:R-:W-:-:S05]  /*3dc0*/  @P0 IMAD.HI.U32 R0, R5, c[0x0][0x330], RZ ;  /* 0x0000cc0005000a27 */ /* 0x000fca00078e00ff */
[----:B------:R-:W-:Y:S02]  /*3dd0*/  @P0 SHF.R.U32.HI R5, RZ, c[0x0][0x334], R0 ;  /* 0x0000cd00ff050a19 */ /* 0x000fe40000011600 */
.L_x_5073:
[----:B------:R-:W-:Y:S05]  /*3de0*/  BSYNC B0 ;  /* 0x0000000000007941 */ /* 0x000fea0003800000 */
.L_x_5071:
[----:B------:R-:W-:-:S04]  /*3df0*/  IMAD.MOV.U32 R0, RZ, RZ, c[0x0][0x32c] ;  /* 0x0000cb00ff007624 */ /* 0x000fc800078e00ff */
[----:B------:R-:W-:-:S04]  /*3e00*/  IMAD R5, R5, R0, -UR25 ;  /* 0x8000001905057e24 */ /* 0x000fc8000f8e0200 */
[----:B------:R-:W-:-:S05]  /*3e10*/  IMAD.IADD R0, R5, 0x1, -R196 ;  /* 0x0000000105007824 */ /* 0x000fca00078e0ac4 */
[----:B------:R-:W-:Y:S02]  /*3e20*/  IADD3 R5, R0, c[0x0][0x32c], RZ ;  /* 0x0000cb0000057a10 */ /* 0x000fe40007ffe0ff */
[----:B------:R-:W-:Y:S02]  /*3e30*/  IMNMX R7, R7, R0, !PT ;  /* 0x0000000007077217 */ /* 0x000fe40007800200 */
[----:B------:R-:W-:Y:S02]  /*3e40*/  IMNMX R2, R2, R5, PT ;  /* 0x0000000502027217 */ /* 0x000fe40003800200 */
.L_x_5070:
[----:B------:R-:W-:Y:S01]  /*3e50*/  ISETP.GT.AND P0, PT, R7, 0x8, P1 ;  /* 0x000000080700780c */ /* 0x000fe20000f04270 */
[----:B------:R-:W-:-:S04]  /*3e60*/  DEPBAR.LE SB0, 0x2 ;  /* 0x000080800000791a */ /* 0x000fc80000000000 */
[----:B------:R-:W-:Y:S01]  /*3e70*/  BAR.SYNC.DEFER_BLOCKING 0x0 ;  /* 0x0000000000007b1d */ /* 0x000fe20000010000 */
[----:B------:R-:W-:Y:S01]  /*3e80*/  ISETP.LT.OR P0, PT, R2, 0x9, P0 ;  /* 0x000000090200780c */ /* 0x000fe20000701670 */
[----:B------:R-:W-:Y:S01]  /*3e90*/  IMAD.SHL.U32 R177, R3, 0x2, RZ ;  /* 0x0000000203b17824 */ /* 0x000fe200078e00ff */
[----:B------:R-:W-:Y:S01]  /*3ea0*/  FMNMX.FTZ R17, R44, R14, !PT ;  /* 0x0000000e2c117209 */ /* 0x000fe20007810000 */
[----:B------:R-:W-:Y:S01]  /*3eb0*/  UIADD3 UR4, UR7, -0x3, URZ ;  /* 0xfffffffd07047890 */ /* 0x000fe2000fffe03f */
[----:B------:R-:W-:Y:S01]  /*3ec0*/  FSEL R5, R42, -INF , !P0 ;  /* 0xff8000002a057808 */ /* 0x000fe20004000000 */
[--C-:B------:R-:W-:Y:S01]  /*3ed0*/  IMAD R176, R4, 0x2, R177.reuse ;  /* 0x0000000204b07824 */ /* 0x100fe200078e02b1 */
[----:B------:R-:W-:Y:S01]  /*3ee0*/  ISETP.GT.AND P0, PT, R7, 0x9, P1 ;  /* 0x000000090700780c */ /* 0x000fe20000f04270 */
[----:B------:R-:W-:Y:S01]  /*3ef0*/  IMAD.IADD R167, R182, 0x1, R177 ;  /* 0x00000001b6a77824 */ /* 0x000fe200078e02b1 */
[----:B------:R-:W-:Y:S01]  /*3f00*/  FMNMX.FTZ R17, R40, R17, !PT ;  /* 0x0000001128117209 */ /* 0x000fe20007810000 */
[----:B------:R-:W-:Y:S01]  /*3f10*/  IMAD.IADD R159, R182, 0x1, R176 ;  /* 0x00000001b69f7824 */ /* 0x000fe200078e02b0 */
[----:B------:R-:W-:Y:S01]  /*3f20*/  ISETP.LT.OR P0, PT, R2, 0xa, P0 ;  /* 0x0000000a0200780c */ /* 0x000fe20000701670 */
[----:B------:R-:W-:Y:S01]  /*3f30*/  IMAD R4, R4, 0x2, R167 ;  /* 0x0000000204047824 */ /* 0x000fe200078e02a7 */
[----:B------:R-:W-:Y:S01]  /*3f40*/  FMNMX.FTZ R17, R12, R17, !PT ;  /* 0x000000110c117209 */ /* 0x000fe20007810000 */
[----:B------:R-:W-:Y:S01]  /*3f50*/  UISETP.GE.AND UP2, UPT, UR4, UR11, UPT ;  /* 0x0000000b0400728c */ /* 0x000fe2000bf46270 */
[----:B------:R-:W-:-:S02]  /*3f60*/  FSEL R43, R43, -INF , !P0 ;  /* 0xff8000002b2b7808 */ /* 0x000fc40004000000 */
[C---:B------:R-:W-:Y:S02]  /*3f70*/  ISETP.GT.AND P0, PT, R7.reuse, 0x10, P1 ;  /* 0x000000100700780c */ /* 0x040fe40000f04270 */
[----:B------:R-:W-:Y:S02]  /*3f80*/  FMNMX.FTZ R17, R10, R17, !PT ;  /* 0x000000110a117209 */ /* 0x000fe40007810000 */
[----:B------:R-:W-:Y:S02]  /*3f90*/  ISETP.LT.OR P0, PT, R2, 0x11, P0 ;  /* 0x000000110200780c */ /* 0x000fe40000701670 */
[----:B------:R-:W-:Y:S01]  /*3fa0*/  FMNMX.FTZ R17, R8, R17, !PT ;  /* 0x0000001108117209 */ /* 0x000fe20007810000 */
[----:B------:R-:W-:Y:S01]  /*3fb0*/  LDSM.16.MT88.4 R56, [R176+0x2100] ;  /* 0x00210000b038783b */ /* 0x000fe20000004200 */
[----:B------:R-:W-:Y:S02]  /*3fc0*/  FSEL R15, R38, -INF , !P0 ;  /* 0xff800000260f7808 */ /* 0x000fe40004000000 */
[----:B------:R-:W-:Y:S01]  /*3fd0*/  ISETP.GT.AND P0, PT, R7, 0x11, P1 ;  /* 0x000000110700780c */ /* 0x000fe20000f04270 */
[----:B------:R-:W-:Y:S01]  /*3fe0*/  LDSM.16.MT88.4 R124, [R177+0x100] ;  /* 0x00010000b17c783b */ /* 0x000fe20000004200 */
[----:B------:R-:W-:-:S02]  /*3ff0*/  FMNMX.FTZ R17, R32, R17, !PT ;  /* 0x0000001120117209 */ /* 0x000fc40007810000 */
[----:B------:R-:W-:Y:S01]  /*4000*/  ISETP.LT.OR P0, PT, R2, 0x12, P0 ;  /* 0x000000120200780c */ /* 0x000fe20000701670 */
[----:B------:R-:W-:Y:S01]  /*4010*/  LDSM.16.MT88.4 R104, [R167+0x100] ;  /* 0x00010000a768783b */ /* 0x000fe20000004200 */
[----:B------:R-:W-:Y:S02]  /*4020*/  FMNMX.FTZ R17, R6, R17, !PT ;  /* 0x0000001106117209 */ /* 0x000fe40007810000 */
        /* <DEDUP_REMOVED lines=18> */
[----:B------:R-:W-:Y:S01]  /*4150*/  FMNMX.FTZ R17, R172, R17, !PT ;  /* 0x00000011ac117209 */ /* 0x000fe20007810000 */
[----:B------:R-:W-:Y:S01]  /*4160*/  LDSM.16.MT88.4 R20, [R177+0x900] ;  /* 0x00090000b114783b */ /* 0x000fe20000004200 */
[----:B------:R-:W-:Y:S02]  /*4170*/  ISETP.LT.OR P0, PT, R2, 0x21, P0 ;  /* 0x000000210200780c */ /* 0x000fe40000701670 */
[----:B------:R-:W-:Y:S01]  /*4180*/  FMNMX.FTZ R17, R170, R17, !PT ;  /* 0x00000011aa117209 */ /* 0x000fe20007810000 */
[----:B------:R-:W-:Y:S01]  /*4190*/  LDSM.16.MT88.4 R136, [R167+0x900] ;  /* 0x00090000a788783b */ /* 0x000fe20000004200 */
[----:B------:R-:W-:-:S02]  /*41a0*/  FSEL R203, R30, -INF , !P0 ;  /* 0xff8000001ecb7808 */ /* 0x000fc40004000000 */
[----:B------:R-:W-:Y:S02]  /*41b0*/  ISETP.GT.AND P0, PT, R7, 0x21, P1 ;  /* 0x000000210700780c */ /* 0x000fe40000f04270 */
[----:B------:R-:W-:Y:S02]  /*41c0*/  FMNMX.FTZ R17, R142, R17, !PT ;  /* 0x000000118e117209 */ /* 0x000fe40007810000 */
[----:B------:R-:W-:Y:S02]  /*41d0*/  ISETP.LT.OR P0, PT, R2, 0x22, P0 ;  /* 0x000000220200780c */ /* 0x000fe40000701670 */
[----:B------:R-:W-:Y:S02]  /*41e0*/  FMNMX.FTZ R17, R140, R17, !PT ;  /* 0x000000118c117209 */ /* 0x000fe40007810000 */
[----:B------:R-:W-:Y:S02]  /*41f0*/  FSEL R169, R31, -INF , !P0 ;  /* 0xff8000001fa97808 */ /* 0x000fe40004000000 */
[----:B------:R-:W-:Y:S01]  /*4200*/  ISETP.GT.AND P0, PT, R7, 0x28, P1 ;  /* 0x000000280700780c */ /* 0x000fe20000f04270 */
[----:B------:R-:W1:Y:S03]  /*4210*/  SHFL.BFLY PT, R0, R17, 0x2, 0x1f ;  /* 0x0c401f0011007f89 */ /* 0x000e6600000e0000 */
[----:B------:R-:W-:Y:S01]  /*4220*/  ISETP.LT.OR P0, PT, R2, 0x29, P0 ;  /* 0x000000290200780c */ /* 0x000fe20000701670 */
[----:B------:R-:W-:Y:S03]  /*4230*/  LDSM.16.MT88.4 R28, [R159+0x900] ;  /* 0x000900009f1c783b */ /* 0x000fe60000004200 */
[----:B------:R-:W-:-:S02]  /*4240*/  FSEL R197, R26, -INF , !P0 ;  /* 0xff8000001ac57808 */ /* 0x000fc40004000000 */
[----:B------:R-:W-:-:S04]  /*4250*/  ISETP.GT.AND P0, PT, R7, 0x29, P1 ;  /* 0x000000290700780c */ /* 0x000fc80000f04270 */
[----:B------:R-:W-:-:S04]  /*4260*/  ISETP.LT.OR P0, PT, R2, 0x2a, P0 ;  /* 0x0000002a0200780c */ /* 0x000fc80000701670 */
[----:B------:R-:W-:Y:S02]  /*4270*/  FSEL R171, R27, -INF , !P0 ;  /* 0xff8000001bab7808 */ /* 0x000fe40004000000 */
[----:B------:R-:W-:Y:S01]  /*4280*/  ISETP.GT.AND P0, PT, R7, 0x30, P1 ;  /* 0x000000300700780c */ /* 0x000fe20000f04270 */
[----:B------:R-:W-:Y:S03]  /*4290*/  LDSM.16.MT88.4 R24, [R167+0x2900] ;  /* 0x00290000a718783b */ /* 0x000fe60000004200 */
[----:B------:R-:W-:Y:S02]  /*42a0*/  ISETP.LT.OR P0, PT, R2, 0x31, P0 ;  /* 0x000000310200780c */ /* 0x000fe40000701670 */
[----:B-1----:R-:W-:Y:S02]  /*42b0*/  FMNMX.FTZ R19, R17, R0, !PT ;  /* 0x0000000011137209 */ /* 0x002fe40007810000 */
[----:B------:R-:W-:-:S02]  /*42c0*/  FSEL R173, R74, -INF , !P0 ;  /* 0xff8000004aad7808 */ /* 0x000fc40004000000 */
[----:B------:R-:W-:-:S04]  /*42d0*/  ISETP.GT.AND P0, PT, R7, 0x31, P1 ;  /* 0x000000310700780c */ /* 0x000fc80000f04270 */
[----:B------:R-:W-:-:S04]  /*42e0*/  ISETP.LT.OR P0, PT, R2, 0x32, P0 ;  /* 0x000000320200780c */ /* 0x000fc80000701670 */
[----:B------:R-:W-:Y:S02]  /*42f0*/  FSEL R143, R75, -INF , !P0 ;  /* 0xff8000004b8f7808 */ /* 0x000fe40004000000 */
[----:B------:R-:W-:Y:S01]  /*4300*/  ISETP.GT.AND P0, PT, R7, 0x1, P1 ;  /* 0x000000010700780c */ /* 0x000fe20000f04270 */
[----:B------:R-:W-:Y:S03]  /*4310*/  LDSM.16.MT88.4 R72, [R177+0x4100] ;  /* 0x00410000b148783b */ /* 0x000fe60000004200 */
        /* <DEDUP_REMOVED lines=10> */
[----:B------:R-:W-:Y:S02]  /*43c0*/  FMNMX.FTZ R16, R43, R16, !PT ;  /* 0x000000102b107209 */ /* 0x000fe40007810000 */
        /* <DEDUP_REMOVED lines=15> */
[----:B------:R-:W1:Y:S04]  /*44c0*/  SHFL.BFLY PT, R2, R19, 0x1, 0x1f ;  /* 0x0c201f0013027f89 */ /* 0x000e6800000e0000 */
[----:B------:R-:W2:Y:S01]  /*44d0*/  SHFL.BFLY PT, R7, R16, 0x2, 0x1f ;  /* 0x0c401f0010077f89 */ /* 0x000ea200000e0000 */
[----:B-1----:R-:W-:Y:S02]  /*44e0*/  FMNMX.FTZ R2, R19, R2, !PT ;  /* 0x0000000213027209 */ /* 0x002fe40007810000 */
[----:B--2---:R-:W-:-:S03]  /*44f0*/  FMNMX.FTZ R7, R16, R7, !PT ;  /* 0x0000000710077209 */ /* 0x004fc60007810000 */
[C---:B------:R-:W-:Y:S01]  /*4500*/  FMUL.FTZ R175, R2.reuse, c[0x0][0x2d0] ;  /* 0x0000b40002af7a20 */ /* 0x040fe20000410000 */
[----:B------:R-:W-:Y:S01]  /*4510*/  FSETP.NEU.FTZ.AND P0, PT, R2, -INF , PT ;  /* 0xff8000000200780b */ /* 0x000fe20003f1d000 */
[----:B------:R-:W-:Y:S03]  /*4520*/  LDSM.16.MT88.4 R16, [R176+0x2900] ;  /* 0x00290000b010783b */ /* 0x000fe60000004200 */
[----:B------:R-:W-:Y:S01]  /*4530*/  FSEL R175, R175, RZ, P0 ;  /* 0x000000ffafaf7208 */ /* 0x000fe20000000000 */
[----:B------:R-:W1:Y:S04]  /*4540*/  SHFL.BFLY PT, R0, R7, 0x1, 0x1f ;  /* 0x0c201f0007007f89 */ /* 0x000e6800000e0000 */
[----:B------:R-:W-:-:S02]  /*4550*/  FFMA.FTZ R152, R40, c[0x0][0x2d0], -R175 ;  /* 0x0000b40028987a23 */ /* 0x000fc400000108af */
[--C-:B------:R-:W-:Y:S02]  /*4560*/  FFMA.FTZ R155, R44, c[0x0][0x2d0], -R175.reuse ;  /* 0x0000b4002c9b7a23 */ /* 0x100fe400000108af */
[--C-:B------:R-:W-:Y:S02]  /*4570*/  FFMA.FTZ R154, R14, c[0x0][0x2d0], -R175.reuse ;  /* 0x0000b4000e9a7a23 */ /* 0x100fe400000108af */
[--C-:B------:R-:W-:Y:S01]  /*4580*/  FFMA.FTZ R149, R12, c[0x0][0x2d0], -R175.reuse ;  /* 0x0000b4000c957a23 */ /* 0x100fe200000108af */
[----:B------:R-:W-:Y:S01]  /*4590*/  MUFU.EX2 R152, R152 ;  /* 0x0000009800987308 */ /* 0x000fe20000000800 */
[--C-:B------:R-:W-:Y:S02]  /*45a0*/  FFMA.FTZ R144, R6, c[0x0][0x2d0], -R175.reuse ;  /* 0x0000b40006907a23 */ /* 0x100fe400000108af */
[--C-:B------:R-:W-:Y:S02]  /*45b0*/  FFMA.FTZ R153, R10, c[0x0][0x2d0], -R175.reuse ;  /* 0x0000b4000a997a23 */ /* 0x100fe400000108af */
[----:B------:R-:W-:-:S02]  /*45c0*/  FFMA.FTZ R148, R8, c[0x0][0x2d0], -R175 ;  /* 0x0000b40008947a23 */ /* 0x000fc400000108af */
[--C-:B------:R-:W-:Y:S01]  /*45d0*/  FFMA.FTZ R147, R32, c[0x0][0x2d0], -R175.reuse ;  /* 0x0000b40020937a23 */ /* 0x100fe200000108af */
[----:B------:R-:W-:Y:S01]  /*45e0*/  MUFU.EX2 R155, R155 ;  /* 0x0000009b009b7308 */ /* 0x000fe20000000800 */
[----:B------:R-:W-:Y:S01]  /*45f0*/  LDSM.16.MT88.4 R32, [R176+0x900] ;  /* 0x00090000b020783b */ /* 0x000fe20000004200 */
[--C-:B------:R-:W-:Y:S02]  /*4600*/  FFMA.FTZ R163, R168, c[0x0][0x2d0], -R175.reuse ;  /* 0x0000b400a8a37a23 */ /* 0x100fe400000108af */
[--C-:B------:R-:W-:Y:S01]  /*4610*/  FFMA.FTZ R161, R166, c[0x0][0x2d0], -R175.reuse ;  /* 0x0000b400a6a17a23 */ /* 0x100fe200000108af */
[----:B-1----:R-:W-:Y:S01]  /*4620*/  FMNMX.FTZ R0, R7, R0, !PT ;  /* 0x0000000007007209 */ /* 0x002fe20007810000 */
[----:B------:R-:W-:Y:S02]  /*4630*/  FFMA.FTZ R160, R160, c[0x0][0x2d0], -R175 ;  /* 0x0000b400a0a07a23 */ /* 0x000fe400000108af */
[----:B------:R-:W1:Y:S01]  /*4640*/  MUFU.EX2 R154, R154 ;  /* 0x0000009a009a7308 */ /* 0x000e620000000800 */
[C---:B------:R-:W-:Y:S01]  /*4650*/  FSETP.NEU.FTZ.AND P0, PT, R0.reuse, -INF , PT ;  /* 0xff8000000000780b */ /* 0x040fe20003f1d000 */
[----:B------:R-:W-:-:S02]  /*4660*/  FMUL.FTZ R164, R0, c[0x0][0x2d0] ;  /* 0x0000b40000a47a20 */ /* 0x000fc40000410000 */
[--C-:B------:R-:W-:Y:S02]  /*4670*/  FFMA.FTZ R162, R162, c[0x0][0x2d0], -R175.reuse ;  /* 0x0000b400a2a27a23 */ /* 0x100fe400000108af */
[----:B------:R-:W-:Y:S01]  /*4680*/  FFMA.FTZ R172, R172, c[0x0][0x2d0], -R175 ;  /* 0x0000b400acac7a23 */ /* 0x000fe200000108af */
[----:B------:R-:W-:Y:S01]  /*4690*/  FSEL R164, R164, RZ, P0 ;  /* 0x000000ffa4a47208 */ /* 0x000fe20000000000 */
[----:B------:R-:W2:Y:S01]  /*46a0*/  MUFU.EX2 R149, R149 ;  /* 0x0000009500957308 */ /* 0x000ea20000000800 */
[----:B------:R-:W-:-:S03]  /*46b0*/  PLOP3.LUT P0, PT, PT, PT, UP2, 0x40, 0x0 ;  /* 0x000000000000781c */ /* 0x000fc60003f0e828 */
[--C-:B------:R-:W-:Y:S02]  /*46c0*/  FFMA.FTZ R151, R43, c[0x0][0x2d0], -R164.reuse ;  /* 0x0000b4002b977a23 */ /* 0x100fe400000108a4 */
[----:B------:R-:W3:Y:S01]  /*46d0*/  LDSM.16.MT88.4 R40, [R177+0x2100] ;  /* 0x00210000b128783b */ /* 0x000ee20000004200 */
[--C-:B------:R-:W-:Y:S01]  /*46e0*/  FFMA.FTZ R157, R46, c[0x0][0x2d0], -R164.reuse ;  /* 0x0000b4002e9d7a23 */ /* 0x100fe200000108a4 */
[----:B-1----:R-:W-:Y:S01]  /*46f0*/  F2FP.BF16.PACK_AB R96, R154, R155 ;  /* 0x0000009b9a60723e */ /* 0x002fe200000010ff */
[--C-:B------:R-:W-:Y:S01]  /*4700*/  FFMA.FTZ R156, R47, c[0x0][0x2d0], -R164.reuse ;  /* 0x0000b4002f9c7a23 */ /* 0x100fe200000108a4 */
[----:B------:R-:W-:Y:S01]  /*4710*/  MUFU.EX2 R151, R151 ;  /* 0x0000009700977308 */ /* 0x000fe20000000800 */
[--C-:B------:R-:W-:Y:S02]  /*4720*/  FFMA.FTZ R158, R5, c[0x0][0x2d0], -R164.reuse ;  /* 0x0000b400059e7a23 */ /* 0x100fe400000108a4 */
[----:B------:R-:W1:Y:S01]  /*4730*/  LDSM.16.MT88.4 R4, [R4+0x4100] ;  /* 0x004100000404783b */ /* 0x000e620000004200 */
[----:B------:R-:W-:-:S02]  /*4740*/  FFMA.FTZ R146, R11, c[0x0][0x2d0], -R164 ;  /* 0x0000b4000b927a23 */ /* 0x000fc400000108a4 */
[--C-:B------:R-:W-:Y:S01]  /*4750*/  FFMA.FTZ R3, R9, c[0x0][0x2d0], -R164.reuse ;  /* 0x0000b40009037a23 */ /* 0x100fe200000108a4 */
[----:B--2---:R-:W-:Y:S01]  /*4760*/  F2FP.BF16.PACK_AB R98, R149, R152 ;  /* 0x000000989562723e */ /* 0x004fe200000010ff */
[----:B------:R-:W-:Y:S01]  /*4770*/  MUFU.EX2 R157, R157 ;  /* 0x0000009d009d7308 */ /* 0x000fe20000000800 */
[----:B------:R-:W2:Y:S01]  /*4780*/  LDSM.16.MT88.4 R8, [R177+0x2900] ;  /* 0x00290000b108783b */ /* 0x000ea20000004200 */
[--C-:B------:R-:W-:Y:S02]  /*4790*/  FFMA.FTZ R150, R15, c[0x0][0x2d0], -R164.reuse ;  /* 0x0000b4000f967a23 */ /* 0x100fe400000108a4 */
[--C-:B------:R-:W-:Y:S02]  /*47a0*/  FFMA.FTZ R145, R13, c[0x0][0x2d0], -R164.reuse ;  /* 0x0000b4000d917a23 */ /* 0x100fe400000108a4 */
[----:B------:R-:W4:Y:S01]  /*47b0*/  LDSM.16.MT88.4 R12, [R159+0x2900] ;  /* 0x002900009f0c783b */ /* 0x000f220000004200 */
[--C-:B------:R-:W-:Y:S01]  /*47c0*/  FFMA.FTZ R166, R203, c[0x0][0x2d0], -R164.reuse ;  /* 0x0000b400cba67a23 */ /* 0x100fe200000108a4 */
[----:B------:R-:W5:Y:S01]  /*47d0*/  MUFU.EX2 R156, R156 ;  /* 0x0000009c009c7308 */ /* 0x000f620000000800 */
[----:B------:R-:W-:-:S02]  /*47e0*/  FFMA.FTZ R169, R169, c[0x0][0x2d0], -R164 ;  /* 0x0000b400a9a97a23 */ /* 0x000fc400000108a4 */
[--C-:B------:R-:W-:Y:S02]  /*47f0*/  FFMA.FTZ R168, R197, c[0x0][0x2d0], -R164.reuse ;  /* 0x0000b400c5a87a23 */ /* 0x100fe400000108a4 */
[--C-:B------:R-:W-:Y:S02]  /*4800*/  FFMA.FTZ R171, R171, c[0x0][0x2d0], -R164.reuse ;  /* 0x0000b400abab7a23 */ /* 0x100fe400000108a4 */
[--C-:B------:R-:W-:Y:S01]  /*4810*/  FFMA.FTZ R197, R170, c[0x0][0x2d0], -R175.reuse ;  /* 0x0000b400aac57a23 */ /* 0x100fe200000108af */
[----:B------:R-:W3:Y:S01]  /*4820*/  MUFU.EX2 R158, R158 ;  /* 0x0000009e009e7308 */ /* 0x000ee20000000800 */
[--C-:B------:R-:W-:Y:S02]  /*4830*/  FFMA.FTZ R170, R142, c[0x0][0x2d0], -R175.reuse ;  /* 0x0000b4008eaa7a23 */ /* 0x100fe400000108af */
[----:B------:R-:W-:Y:S02]  /*4840*/  FFMA.FTZ R175, R140, c[0x0][0x2d0], -R175 ;  /* 0x0000b4008caf7a23 */ /* 0x000fe400000108af */
[----:B------:R-:W-:-:S02]  /*4850*/  FFMA.FTZ R173, R173, c[0x0][0x2d0], -R164 ;  /* 0x0000b400adad7a23 */ /* 0x000fc400000108a4 */
[--C-:B------:R-:W-:Y:S01]  /*4860*/  FFMA.FTZ R174, R143, c[0x0][0x2d0], -R164.reuse ;  /* 0x0000b4008fae7a23 */ /* 0x100fe200000108a4 */
[----:B-----5:R-:W-:Y:S01]  /*4870*/  F2FP.BF16.PACK_AB R97, R156, R157 ;  /* 0x0000009d9c61723e */ /* 0x020fe200000010ff */
[----:B------:R-:W-:Y:S01]  /*4880*/  MUFU.EX2 R153, R153 ;  /* 0x0000009900997308 */ /* 0x000fe20000000800 */
[--C-:B------:R-:W-:Y:S02]  /*4890*/  FFMA.FTZ R198, R141, c[0x0][0x2d0], -R164.reuse ;  /* 0x0000b4008dc67a23 */ /* 0x100fe400000108a4 */
[----:B------:R-:W-:Y:S01]  /*48a0*/  FFMA.FTZ R165, R165, c[0x0][0x2d0], -R164 ;  /* 0x0000b400a5a57a23 */ /* 0x000fe200000108a4 */
[----:B------:R-:W-:Y:S01]  /*48b0*/  LDSM.16.MT88.4 R140, [R167+0x3900] ;  /* 0x00390000a78c783b */ /* 0x000fe20000004200 */
[----:B------:R-:W-:Y:S01]  /*48c0*/  FADD.FTZ R155, R155, R154 ;  /* 0x0000009a9b9b7221 */ /* 0x000fe20000010000 */
[----:B---3--:R-:W-:Y:S02]  /*48d0*/  F2FP.BF16.PACK_AB R99, R151, R158 ;  /* 0x0000009e9763723e */ /* 0x008fe400000010ff */
[----:B------:R-:W3:Y:S01]  /*48e0*/  MUFU.EX2 R148, R148 ;  /* 0x0000009400947308 */ /* 0x000ee20000000800 */
[----:B------:R-:W-:-:S02]  /*48f0*/  FADD.FTZ R157, R157, R156 ;  /* 0x0000009c9d9d7221 */ /* 0x000fc40000010000 */
[----:B------:R-:W-:Y:S02]  /*4900*/  FADD.FTZ R152, R152, R155 ;  /* 0x0000009b98987221 */ /* 0x000fe40000010000 */
[----:B------:R-:W-:Y:S01]  /*4910*/  FADD.FTZ R158, R158, R157 ;  /* 0x0000009d9e9e7221 */ /* 0x000fe20000010000 */
[----:B------:R-:W-:Y:S01]  /*4920*/  HMMA.16816.F32.BF16 R36, R96, R40, RZ ;  /* 0x000000286024723c */ /* 0x000fe200000418ff */
[----:B------:R-:W-:Y:S01]  /*4930*/  FADD.FTZ R152, R149, R152 ;  /* 0x0000009895987221 */ /* 0x000fe20000010000 */
[----:B------:R-:W-:Y:S01]  /*4940*/  MUFU.EX2 R147, R147 ;  /* 0x0000009300937308 */ /* 0x000fe20000000800 */
[----:B------:R-:W-:-:S05]  /*4950*/  FADD.FTZ R151, R151, R158 ;  /* 0x0000009e97977221 */ /* 0x000fca0000010000 */
        /* <DEDUP_REMOVED lines=42> */
[C---:B-1----:R-:W-:Y:S07]  /*4c00*/  HMMA.16816.F32.BF16 R92, R96.reuse, R4, RZ ;  /* 0x00000004605c723c */ /* 0x042fee00000418ff */
[----:B---3--:R-:W-:Y:S01]  /*4c10*/  F2FP.BF16.PACK_AB R4, R148, R153 ;  /* 0x000000999404723e */ /* 0x008fe200000010ff */
        /* <DEDUP_REMOVED lines=11> */
[----:B--2---:R-:W-:Y:S01]  /*4cd0*/  HMMA.16816.F32.BF16 R36, R4, R8, R36 ;  /* 0x000000080424723c */ /* 0x004fe20000041824 */
        /* <DEDUP_REMOVED lines=87> */
[C---:B------:R-:W-:Y:S01]  /*5250*/  F2FP.BF16.PACK_AB R5, R174.reuse, R173 ;  /* 0x000000adae05723e */ /* 0x040fe200000010ff */
        /* <DEDUP_REMOVED lines=59> */
[----:B------:R-:W-:Y:S01]  /*5610*/  IMAD.MOV.U32 R6, RZ, RZ, R8 ;  /* 0x000000ffff067224 */ /* 0x000fe200078e0008 */
[----:B------:R-:W-:Y:S01]  /*5620*/  SEL R8, RZ, 0x10, P5 ;  /* 0x00000010ff087807 */ /* 0x000fe20002800000 */
[----:B------:R-:W-:-:S03]  /*5630*/  IMAD.SHL.U32 R9, R200, 0x2, RZ ;  /* 0x00000002c8097824 */ /* 0x000fc600078e00ff */
[----:B------:R-:W-:-:S04]  /*5640*/  IADD3 R18, -R8, 0x10, RZ ;  /* 0x0000001008127810 */ /* 0x000fc80007ffe1ff */
[----:B------:R-:W-:Y:S02]  /*5650*/  LOP3.LUT R18, R18, 0xf, RZ, 0xc0, !PT ;  /* 0x0000000f12127812 */ /* 0x000fe400078ec0ff */
[----:B--2---:R-:W-:Y:S01]  /*5660*/  SHF.R.S32.HI R11, RZ, 0x1f, R190 ;  /* 0x0000001fff0b7819 */ /* 0x004fe200000114be */
[----:B------:R-:W-:Y:S01]  /*5670*/  IMAD.WIDE.U32 R4, R190, c[0x0][0x1f0], R6 ;  /* 0x00007c00be047a25 */ /* 0x000fe200078e0006 */
[----:B------:R-:W-:-:S03]  /*5680*/  SHF.L.U64.HI R7, R199, 0x1, R132 ;  /* 0x00000001c7077819 */ /* 0x000fc60000010284 */
[----:B------:R-:W-:Y:S01]  /*5690*/  IMAD R11, R11, c[0x0][0x1f0], RZ ;  /* 0x00007c000b0b7a24 */ /* 0x000fe200078e02ff */
[----:B------:R-:W-:Y:S01]  /*56a0*/  IADD3 R4, P0, R4, UR16, RZ ;  /* 0x0000001004047c10 */ /* 0x000fe2000ff1e0ff */
[----:B------:R-:W-:Y:S02]  /*56b0*/  IMAD.SHL.U32 R6, R199, 0x2, RZ ;  /* 0x00000002c7067824 */ /* 0x000fe400078e00ff */
[----:B------:R-:W-:-:S05]  /*56c0*/  IMAD R11, R190, c[0x0][0x1f4], R11 ;  /* 0x00007d00be0b7a24 */ /* 0x000fca00078e020b */
[----:B------:R-:W-:Y:S02]  /*56d0*/  IADD3.X R11, R5, UR9, R11, P0, !PT ;  /* 0x00000009050b7c10 */ /* 0x000fe400087fe40b */
[C---:B------:R-:W-:Y:S02]  /*56e0*/  LEA R12, P0, R4.reuse, c[0x0][0x1c8], 0x1 ;  /* 0x00007200040c7a11 */ /* 0x040fe400078008ff */
[----:B------:R-:W-:Y:S02]  /*56f0*/  SEL R5, RZ, 0x10, P4 ;  /* 0x00000010ff057807 */ /* 0x000fe40002000000 */
[----:B------:R-:W-:Y:S01]  /*5700*/  LEA.HI.X R11, R4, c[0x0][0x1cc], R11, 0x1, P0 ;  /* 0x00007300040b7a11 */ /* 0x000fe200000f0c0b */
[----:B------:R-:W1:Y:S01]  /*5710*/  SHFL.IDX PT, R13, R12, 0x1, 0x181f ;  /* 0x00381f000c0d7f89 */ /* 0x000e6200000e0000 */
[----:B------:R-:W-:Y:S02]  /*5720*/  IADD3 R16, -R5, 0x10, RZ ;  /* 0x0000001005107810 */ /* 0x000fe40007ffe1ff */
        /* <DEDUP_REMOVED lines=26> */
.L_x_5074:
        /* <DEDUP_REMOVED lines=24> */
.L_x_5076:
[----:B------:R-:W-:Y:S02]  /*5a50*/  UISETP.NE.AND UP2, UPT, UR7, 0x1, UPT ;  /* 0x000000010700788c */ /* 0x000fe4000bf45270 */
[----:B------:R-:W-:Y:S02]  /*5a60*/  ULDC.64 UR4, c[0x0][0x330] ;  /* 0x0000cc0000047ab9 */ /* 0x000fe40000000a00 */
[----:B------:R-:W-:-:S07]  /*5a70*/  UIMAD.WIDE.U32 UR26, UR24, UR4, URZ ;  /* 0x00000004181a72a5 */ /* 0x000fce000f8e003f */
[----:B------:R-:W-:Y:S02]  /*5a80*/  @UP2 UMOV UR25, UR27 ;  /* 0x0000001b00192c82 */ /* 0x000fe40008000000 */
[----:B------:R-:W-:Y:S02]  /*5a90*/  @UP2 USHF.R.U32.HI UR24, URZ, UR5, UR25 ;  /* 0x000000053f182299 */ /* 0x000fe40008011619 */
.L_x_5077:
[----:B------:R-:W-:Y:S02]  /*5aa0*/  ULDC UR4, c[0x0][0x32c] ;  /* 0x0000cb0000047ab9 */ /* 0x000fe40000000800 */
[----:B------:R-:W-:-:S04]  /*5ab0*/  UIMAD UR4, UR24, UR7, UR4 ;  /* 0x00000007180472a4 */ /* 0x000fc8000f8e0204 */
[----:B------:R-:W-:-:S04]  /*5ac0*/  UISETP.LT.AND UP2, UPT, UR15, UR4, UPT ;  /* 0x000000040f00728c */ /* 0x000fc8000bf41270 */
[----:B------:R-:W-:-:S04]  /*5ad0*/  USEL UR15, UR15, UR4, UP2 ;  /* 0x000000040f0f7287 */ /* 0x000fc80009000000 */
.L_x_5075:
        /* <DEDUP_REMOVED lines=11> */
[----:B------:R-:W-:Y:S01]  /*5b90*/  IMAD.MOV.U32 R3, RZ, RZ, R0 ;  /* 0x000000ffff037224 */ /* 0x000fe200078e0000 */
[C---:B------:R-:W-:Y:S01]  /*5ba0*/  SHF.L.U64.HI R205, R199.reuse, 0x1, R132 ;  /* 0x00000001c7cd7819 */ /* 0x040fe20000010284 */
[----:B------:R-:W-:Y:S01]  /*5bb0*/  IMAD.MOV.U32 R132, RZ, RZ, R2 ;  /* 0x000000ffff847224 */ /* 0x000fe200078e0002 */
[C---:B------:R-:W-:Y:S01]  /*5bc0*/  SHF.L.U64.HI R208, R200.reuse, 0x1, R133 ;  /* 0x00000001c8d07819 */ /* 0x040fe20000010285 */
[----:B------:R-:W-:Y:S01]  /*5bd0*/  IMAD.SHL.U32 R207, R200, 0x2, RZ ;  /* 0x00000002c8cf7824 */ /* 0x000fe200078e00ff */
[----:B------:R-:W-:Y:S01]  /*5be0*/  SEL R206, RZ, 0x10, P5 ;  /* 0x00000010ffce7807 */ /* 0x000fe20002800000 */
[----:B------:R-:W-:Y:S01]  /*5bf0*/  IMAD.SHL.U32 R204, R199, 0x2, RZ ;  /* 0x00000002c7cc7824 */ /* 0x000fe200078e00ff */
[----:B------:R-:W-:Y:S01]  /*5c00*/  SEL R203, RZ, 0x10, P4 ;  /* 0x00000010ffcb7807 */ /* 0x000fe20002000000 */
[----:B------:R-:W-:Y:S01]  /*5c10*/  UMOV UR15, URZ ;  /* 0x0000003f000f7c82 */ /* 0x000fe20008000000 */
[----:B------:R-:W-:Y:S01]  /*5c20*/  SEL R180, R180, 0xffffffe0, !P1 ;  /* 0xffffffe0b4b47807 */ /* 0x000fe20004800000 */
[----:B------:R-:W-:-:S02]  /*5c30*/  UMOV UR5, 0x1 ;  /* 0x0000000100057882 */ /* 0x000fc40000000000 */
.L_x_5089:
[----:B------:R-:W-:Y:S04]  /*5c40*/  DEPBAR.LE SB0, 0x2 ;  /* 0x000080800000791a */ /* 0x000fe80000000000 */
[----:B------:R-:W-:Y:S01]  /*5c50*/  BAR.SYNC.DEFER_BLOCKING 0x0 ;  /* 0x0000000000007b1d */ /* 0x000fe20000010000 */
[----:B------:R-:W-:Y:S01]  /*5c60*/  UIMAD UR4, UR5, 0x6000, URZ ;  /* 0x00006000050478a4 */ /* 0x000fe2000f8e023f */
[----:B------:R-:W-:Y:S05]  /*5c70*/  ISETP.LE.AND P0, PT, R202, UR11, PT ;  /* 0x0000000bca007c0c */ /* 0x000fea000bf03270 */
[----:B------:R-:W-:Y:S05]  /*5c80*/  IADD3 R133, R183, UR4, RZ ;  /* 0x00000004b7857c10 */ /* 0x000fea000fffe0ff */
[----:B-1----:R-:W-:Y:S01]  /*5c90*/  IMAD.IADD R134, R180, 0x1, R133 ;  /* 0x00000001b4867824 */ /* 0x002fe200078e0285 */
        /* <DEDUP_REMOVED lines=60> */
.L_x_5079:
[C---:B--23--:R-:W-:Y:S01]  /*6060*/  HMMA.16816.F32.BF16 R4, R136.reuse, R140, RZ ;  /* 0x0000008c8804723c */ /* 0x04cfe200000418ff */
[----:B------:R-:W0:Y:S01]  /*6070*/  LDGDEPBAR ;  /* 0x00000000000079af */ /* 0x000e220000000000 */
[----:B------:R-:W-:Y:S01]  /*6080*/  PLOP3.LUT P1, PT, PT, PT, UP1, 0x80, 0x0 ;  /* 0x000000000000781c */ /* 0x000fe20003f2f018 */
[----:B------:R-:W-:Y:S01]  /*6090*/  UIADD3 UR24, UR15, 0x1, URZ ;  /* 0x000000010f187890 */ /* 0x000fe2000fffe03f */
[C---:B------:R-:W-:Y:S01]  /*60a0*/  IMAD.IADD R0, R135.reuse, 0x1, R133 ;  /* 0x0000000187007824 */ /* 0x040fe200078e0285 */
[----:B------:R-:W-:Y:S01]  /*60b0*/  IADD3 R133, R180, R133, R135 ;  /* 0x00000085b4857210 */ /* 0x000fe20007ffe087 */
[----:B------:R-:W-:Y:S01]  /*60c0*/  IMAD.IADD R2, R135, 0x1, R134 ;  /* 0x0000000187027824 */ /* 0x000fe200078e0286 */
[----:B------:R-:W-:Y:S01]  /*60d0*/  PLOP3.LUT P0, PT, PT, PT, UP1, 0x80, 0x0 ;  /* 0x000000000000781c */ /* 0x000fe20003f0f018 */
[C---:B------:R-:W-:Y:S01]  /*60e0*/  HMMA.16816.F32.BF16 R8, R136.reuse, R142, RZ ;  /* 0x0000008e8808723c */ /* 0x040fe200000418ff */
[----:B------:R-:W-:Y:S01]  /*60f0*/  LDSM.16.M88.4 R140, [R179] ;  /* 0x00000000b38c783b */ /* 0x000fe20000000200 */
[----:B------:R-:W-:Y:S02]  /*6100*/  UISETP.GE.AND UP2, UPT, UR15, 0x1, UPT ;  /* 0x000000010f00788c */ /* 0x000fe4000bf46270 */
[----:B------:R-:W-:Y:S02]  /*6110*/  IMAD.MOV.U32 R210, RZ, RZ, R195 ;  /* 0x000000ffffd27224 */ /* 0x000fe400078e00c3 */
[----:B------:R-:W-:Y:S01]  /*6120*/  IMAD.MOV.U32 R212, RZ, RZ, c[0x0][0x2ac] ;  /* 0x0000ab00ffd47624 */ /* 0x000fe200078e00ff */
[----:B------:R-:W-:Y:S01]  /*6130*/  USEL UR15, UR24, URZ, !UP2 ;  /* 0x0000003f180f7287 */ /* 0x000fe2000d000000 */
[C---:B----4-:R-:W-:Y:S01]  /*6140*/  HMMA.16816.F32.BF16 R12, R136.reuse, R144, RZ ;  /* 0x00000090880c723c */ /* 0x050fe200000418ff */
[----:B------:R-:W-:Y:S05]  /*6150*/  @P1 IMAD.HI.U32 R209, R195, c[0x0][0x2c8], RZ ;  /* 0x0000b200c3d11a27 */ /* 0x000fea00078e00ff */
[----:B------:R-:W-:Y:S01]  /*6160*/  @P0 SHF.R.U32.HI R210, RZ, c[0x0][0x2cc], R209 ;  /* 0x0000b300ffd20a19 */ /* 0x000fe200000116d1 */
[----:B------:R-:W-:Y:S01]  /*6170*/  IMAD.SHL.U32 R209, R202, 0x40, RZ ;  /* 0x00000040cad17824 */ /* 0x000fe200078e00ff */
[C---:B------:R-:W-:Y:S01]  /*6180*/  HMMA.16816.F32.BF16 R16, R136.reuse, R146, RZ ;  /* 0x000000928810723c */ /* 0x040fe200000418ff */
[----:B------:R-:W2:Y:S01]  /*6190*/  LDSM.16.M88.4 R144, [R0+0xc100] ;  /* 0x00c100000090783b */ /* 0x000ea20000000200 */
[----:B------:R-:W-:Y:S02]  /*61a0*/  PLOP3.LUT P0, PT, PT, PT, UP0, 0x40, 0x0 ;  /* 0x000000000000781c */ /* 0x000fe40003f0e808 */
[----:B------:R-:W-:Y:S03]  /*61b0*/  IADD3 R213, -R196, 0x1, -R209 ;  /* 0x00000001c4d57810 */ /* 0x000fe60007ffe9d1 */
[----:B------:R-:W3:Y:S01]  /*61c0*/  SHFL.IDX PT, R211, R210, RZ, 0x1c1f ;  /* 0x001c1fffd2d37589 */ /* 0x000ee200000e0000 */
[C---:B-1----:R-:W-:Y:S01]  /*61d0*/  HMMA.16816.F32.BF16 R20, R136.reuse, R148, RZ ;  /* 0x000000948814723c */ /* 0x042fe200000418ff */
[----:B------:R-:W-:Y:S05]  /*61e0*/  IMAD R213, R212, c[0x0][0x1d0], R213 ;  /* 0x00007400d4d57a24 */ /* 0x000fea00078e02d5 */
[----:B------:R-:W-:Y:S02]  /*61f0*/  IADD3 R213, R213, -c[0x0][0x168], RZ ;  /* 0x80005a00d5d57a10 */ /* 0x000fe40007ffe0ff */
[C---:B------:R-:W-:Y:S01]  /*6200*/  HMMA.16816.F32.BF16 R24, R136.reuse, R150, RZ ;  /* 0x000000968818723c */ /* 0x040fe200000418ff */
[----:B------:R-:W-:Y:S03]  /*6210*/  LDSM.16.M88.4 R148, [R0+0xd100] ;  /* 0x00d100000094783b */ /* 0x000fe60000000200 */
[C---:B------:R-:W-:Y:S02]  /*6220*/  IADD3 R214, R213.reuse, c[0x0][0x328], RZ ;  /* 0x0000ca00d5d67a10 */ /* 0x040fe40007ffe0ff */
[----:B------:R-:W-:Y:S02]  /*6230*/  IADD3 R213, R213, UR13, RZ ;  /* 0x0000000dd5d57c10 */ /* 0x000fe4000fffe0ff */
[C---:B------:R-:W-:Y:S08]  /*6240*/  HMMA.16816.F32.BF16 R28, R136.reuse, R152, RZ ;  /* 0x00000098881c723c */ /* 0x040ff000000418ff */
[----:B------:R-:W-:Y:S01]  /*6250*/  HMMA.16816.F32.BF16 R32, R136, R154, RZ ;  /* 0x0000009a8820723c */ /* 0x000fe200000418ff */
[----:B------:R-:W1:Y:S06]  /*6260*/  LDSM.16.M88.4 R136, [R0+0xc900] ;  /* 0x00c900000088783b */ /* 0x000e6c0000000200 */
[----:B------:R-:W4:Y:S01]  /*6270*/  LDSM.16.M88.4 R152, [R0+0xd900] ;  /* 0x00d900000098783b */ /* 0x000f220000000200 */
[C---:B------:R-:W-:Y:S08]  /*6280*/  HMMA.16816.F32.BF16 R4, R156.reuse, R160, R4 ;  /* 0x000000a09c04723c */ /* 0x040ff00000041804 */
[C---:B------:R-:W-:Y:S01]  /*6290*/  HMMA.16816.F32.BF16 R8, R156.reuse, R162, R8 ;  /* 0x000000a29c08723c */ /* 0x040fe20000041808 */
[----:B------:R-:W-:Y:S07]  /*62a0*/  LDSM.16.M88.4 R160, [R178] ;  /* 0x00000000b2a0783b */ /* 0x000fee0000000200 */
[C---:B------:R-:W-:Y:S08]  /*62b0*/  HMMA.16816.F32.BF16 R12, R156.reuse, R164, R12 ;  /* 0x000000a49c0c723c */ /* 0x040ff0000004180c */
[C---:B------:R-:W-:Y:S01]  /*62c0*/  HMMA.16816.F32.BF16 R16, R156.reuse, R166, R16 ;  /* 0x000000a69c10723c */ /* 0x040fe20000041810 */
[----:B------:R-:W5:Y:S07]  /*62d0*/  LDSM.16.M88.4 R164, [R2+0xc100] ;  /* 0x00c1000002a4783b */ /* 0x000f6e0000000200 */
[C---:B------:R-:W-:Y:S08]  /*62e0*/  HMMA.16816.F32.BF16 R20, R156.reuse, R168, R20 ;  /* 0x000000a89c14723c */ /* 0x040ff00000041814 */
[C---:B------:R-:W-:Y:S01]  /*62f0*/  HMMA.16816.F32.BF16 R24, R156.reuse, R170, R24 ;  /* 0x000000aa9c18723c */ /* 0x040fe20000041818 */
[----:B------:R-:W4:Y:S07]  /*6300*/  LDSM.16.M88.4 R168, [R2+0xc900] ;  /* 0x00c9000002a8783b */ /* 0x000f2e0000000200 */
[C---:B------:R-:W-:Y:S08]  /*6310*/  HMMA.16816.F32.BF16 R28, R156.reuse, R172, R28 ;  /* 0x000000ac9c1c723c */ /* 0x040ff0000004181c */
[----:B------:R-:W-:Y:S01]  /*6320*/  HMMA.16816.F32.BF16 R32, R156, R174, R32 ;  /* 0x000000ae9c20723c */ /* 0x000fe20000041820 */
[----:B------:R-:W-:Y:S06]  /*6330*/  LDSM.16.M88.4 R156, [R183+UR4+0xf100] ;  /* 0x00f10004b79c783b */ /* 0x000fec0008000200 */
[----:B------:R-:W-:Y:S01]  /*6340*/  LDSM.16.M88.4 R172, [R133+0xe900] ;  /* 0x00e9000085ac783b */ /* 0x000fe20000000200 */
[C---:B--2---:R-:W-:Y:S05]  /*6350*/  HMMA.16816.F32.BF16 R4, R140.reuse, R144, R4 ;  /* 0x000000908c04723c */ /* 0x044fea0000041804 */
[--C-:B---3--:R-:W-:Y:S02]  /*6360*/  IMAD.IADD R216, R214, 0x1, R211.reuse ;  /* 0x00000001d6d87824 */ /* 0x108fe400078e02d3 */
[----:B------:R-:W-:Y:S01]  /*6370*/  IMAD.IADD R215, R213, 0x1, R211 ;  /* 0x00000001d5d77824 */ /* 0x000fe200078e02d3 */
        /* <DEDUP_REMOVED lines=8> */
[C---:B----4-:R-:W-:Y:S08]  /*6400*/  HMMA.16816.F32.BF16 R28, R140.reuse, R152, R28 ;  /* 0x000000988c1c723c */ /* 0x050ff0000004181c */
[----:B------:R-:W-:Y:S01]  /*6410*/  HMMA.16816.F32.BF16 R32, R140, R154, R32 ;  /* 0x0000009a8c20723c */ /* 0x000fe20000041820 */
[----:B------:R-:W3:Y:S06]  /*6420*/  LDSM.16.M88.4 R140, [R185+0x4000] ;  /* 0x00400000b98c783b */ /* 0x000eec0000000200 */
[----:B------:R-:W4:Y:S01]  /*6430*/  LDSM.16.M88.4 R152, [R183+UR4+0xe900] ;  /* 0x00e90004b798783b */ /* 0x000f220008000200 */
[C---:B-----5:R-:W-:Y:S08]  /*6440*/  HMMA.16816.F32.BF16 R4, R160.reuse, R164, R4 ;  /* 0x000000a4a004723c */ /* 0x060ff00000041804 */
[C---:B------:R-:W-:Y:S01]  /*6450*/  HMMA.16816.F32.BF16 R8, R160.reuse, R166, R8 ;  /* 0x000000a6a008723c */ /* 0x040fe20000041808 */
[----:B------:R-:W5:Y:S07]  /*6460*/  LDSM.16.M88.4 R164, [R183+UR4+0xf900] ;  /* 0x00f90004b7a4783b */ /* 0x000f6e0008000200 */
[C---:B------:R-:W-:Y:S08]  /*6470*/  HMMA.16816.F32.BF16 R12, R160.reuse, R168, R12 ;  /* 0x000000a8a00c723c */ /* 0x040ff0000004180c */
[C---:B------:R-:W-:Y:S01]  /*6480*/  HMMA.16816.F32.BF16 R16, R160.reuse, R170, R16 ;  /* 0x000000aaa010723c */ /* 0x040fe20000041810 */
[----:B------:R-:W-:Y:S07]  /*6490*/  LDSM.16.M88.4 R168, [R134+0xe100] ;  /* 0x00e1000086a8783b */ /* 0x000fee0000000200 */
[C---:B--2---:R-:W-:Y:S08]  /*64a0*/  HMMA.16816.F32.BF16 R20, R160.reuse, R144, R20 ;  /* 0x00000090a014723c */ /* 0x044ff00000041814 */
[C---:B------:R-:W-:Y:S01]  /*64b0*/  HMMA.16816.F32.BF16 R24, R160.reuse, R146, R24 ;  /* 0x00000092a018723c */ /* 0x040fe20000041818 */
[----:B------:R-:W2:Y:S07]  /*64c0*/  LDSM.16.M88.4 R144, [R181+0x4000] ;  /* 0x00400000b590783b */ /* 0x000eae0000000200 */
[C---:B-1----:R-:W-:Y:S08]  /*64d0*/  HMMA.16816.F32.BF16 R28, R160.reuse, R136, R28 ;  /* 0x00000088a01c723c */ /* 0x042ff0000004181c */
[----:B------:R-:W-:Y:S01]  /*64e0*/  HMMA.16816.F32.BF16 R32, R160, R138, R32 ;  /* 0x0000008aa020723c */ /* 0x000fe20000041820 */
[----:B------:R-:W1:Y:S06]  /*64f0*/  LDSM.16.M88.4 R136, [R134+0xe900] ;  /* 0x00e900008688783b */ /* 0x000e6c0000000200 */
[----:B------:R-:W-:Y:S01]  /*6500*/  LDSM.16.M88.4 R160, [R0+0xe900] ;  /* 0x00e9000000a0783b */ /* 0x000fe20000000200 */
[C---:B---3--:R-:W-:Y:S08]  /*6510*/  HMMA.16816.F32.BF16 R4, R140.reuse, R148, R4 ;  /* 0x000000948c04723c */ /* 0x048ff00000041804 */
[C---:B------:R-:W-:Y:S01]  /*6520*/  HMMA.16816.F32.BF16 R8, R140.reuse, R150, R8 ;  /* 0x000000968c08723c */ /* 0x040fe20000041808 */
[----:B------:R-:W3:Y:S07]  /*6530*/  LDSM.16.M88.4 R148, [R134+0xf100] ;  /* 0x00f100008694783b */ /* 0x000eee0000000200 */
[C---:B----4-:R-:W-:Y:S08]  /*6540*/  HMMA.16816.F32.BF16 R12, R140.reuse, R152, R12 ;  /* 0x000000988c0c723c */ /* 0x050ff0000004180c */
[C---:B------:R-:W-:Y:S01]  /*6550*/  HMMA.16816.F32.BF16 R16, R140.reuse, R154, R16 ;  /* 0x0000009a8c10723c */ /* 0x040fe20000041810 */
[----:B------:R-:W4:Y:S07]  /*6560*/  LDSM.16.M88.4 R152, [R134+0xf900] ;  /* 0x00f900008698783b */ /* 0x000f2e0000000200 */
[C---:B------:R-:W-:Y:S08]  /*6570*/  HMMA.16816.F32.BF16 R20, R140.reuse, R156, R20 ;  /* 0x0000009c8c14723c */ /* 0x040ff00000041814 */
[C---:B------:R-:W-:Y:S01]  /*6580*/  HMMA.16816.F32.BF16 R24, R140.reuse, R158, R24 ;  /* 0x0000009e8c18723c */ /* 0x040fe20000041818 */
[----:B------:R-:W-:Y:S07]  /*6590*/  LDSM.16.M88.4 R156, [R0+0xe100] ;  /* 0x00e10000009c783b */ /* 0x000fee0000000200 */
[C---:B-----5:R-:W-:Y:S08]  /*65a0*/  HMMA.16816.F32.BF16 R28, R140.reuse, R164, R28 ;  /* 0x000000a48c1c723c */ /* 0x060ff0000004181c */
[----:B------:R-:W-:Y:S01]  /*65b0*/  HMMA.16816.F32.BF16 R32, R140, R166, R32 ;  /* 0x000000a68c20723c */ /* 0x000fe20000041820 */
[----:B------:R-:W5:Y:S06]  /*65c0*/  LDSM.16.M88.4 R140, [R179+0x4000] ;  /* 0x00400000b38c783b */ /* 0x000f6c0000000200 */
[----:B------:R-:W4:Y:S01]  /*65d0*/  LDSM.16.M88.4 R164, [R0+0xf100] ;  /* 0x00f1000000a4783b */ /* 0x000f220000000200 */
        /* <DEDUP_REMOVED lines=9> */
[C---:B----4-:R-:W-:Y:S08]  /*6670*/  HMMA.16816.F32.BF16 R28, R144.reuse, R152, R28 ;  /* 0x00000098901c723c */ /* 0x050ff0000004181c */
[----:B------:R-:W-:Y:S01]  /*6680*/  HMMA.16816.F32.BF16 R32, R144, R154, R32 ;  /* 0x0000009a9020723c */ /* 0x000fe20000041820 */
[----:B------:R-:W3:Y:S06]  /*6690*/  LDSM.16.M88.4 R144, [R133+0xf100] ;  /* 0x00f100008590783b */ /* 0x000eec0000000200 */
[----:B------:R-:W4:Y:S01]  /*66a0*/  LDSM.16.M88.4 R152, [R133+0xf900] ;  /* 0x00f900008598783b */ /* 0x000f220000000200 */
[C---:B-----5:R-:W-:Y:S08]  /*66b0*/  HMMA.16816.F32.BF16 R4, R140.reuse, R156, R4 ;  /* 0x0000009c8c04723c */ /* 0x060ff00000041804 */
[C---:B------:R-:W-:Y:S01]  /*66c0*/  HMMA.16816.F32.BF16 R8, R140.reuse, R158, R8 ;  /* 0x0000009e8c08723c */ /* 0x040fe20000041808 */
[----:B------:R-:W-:Y:S07]  /*66d0*/  LDSM.16.M88.4 R156, [R183+UR4+0x10900] ;  /* 0x01090004b79c783b */ /* 0x000fee0008000200 */
[C---:B------:R-:W-:Y:S08]  /*66e0*/  HMMA.16816.F32.BF16 R12, R140.reuse, R160, R12 ;  /* 0x000000a08c0c723c */ /* 0x040ff0000004180c */
[C---:B------:R-:W-:Y:S01]  /*66f0*/  HMMA.16816.F32.BF16 R16, R140.reuse, R162, R16 ;  /* 0x000000a28c10723c */ /* 0x040fe20000041810 */
[----:B------:R-:W-:Y:S07]  /*6700*/  LDSM.16.M88.4 R160, [R183+UR4+0x11100] ;  /* 0x01110004b7a0783b */ /* 0x000fee0008000200 */
[C---:B------:R-:W-:Y:S08]  /*6710*/  HMMA.16816.F32.BF16 R20, R140.reuse, R164, R20 ;  /* 0x000000a48c14723c */ /* 0x040ff00000041814 */
[C---:B------:R-:W-:Y:S01]  /*6720*/  HMMA.16816.F32.BF16 R24, R140.reuse, R166, R24 ;  /* 0x000000a68c18723c */ /* 0x040fe20000041818 */
[----:B------:R-:W-:Y:S07]  /*6730*/  LDSM.16.M88.4 R164, [R181+0x8000] ;  /* 0x00800000b5a4783b */ /* 0x000fee0000000200 */
[C---:B-1----:R-:W-:Y:S08]  /*6740*/  HMMA.16816.F32.BF16 R28, R140.reuse, R136, R28 ;  /* 0x000000888c1c723c */ /* 0x042ff0000004181c */
[----:B------:R-:W-:Y:S01]  /*6750*/  HMMA.16816.F32.BF16 R32, R140, R138, R32 ;  /* 0x0000008a8c20723c */ /* 0x000fe20000041820 */
[----:B------:R-:W-:Y:S06]  /*6760*/  LDSM.16.M88.4 R136, [R185+0x8000] ;  /* 0x00800000b988783b */ /* 0x000fec0000000200 */
[----:B------:R-:W1:Y:S01]  /*6770*/  LDSM.16.M88.4 R140, [R183+UR4+0x10100] ;  /* 0x01010004b78c783b */ /* 0x000e620008000200 */
        /* <DEDUP_REMOVED lines=8> */
[----:B------:R-:W2:Y:S07]  /*6800*/  LDSM.16.M88.4 R144, [R183+UR4+0x11900] ;  /* 0x01190004b790783b */ /* 0x000eae0008000200 */
[C---:B----4-:R-:W-:Y:S08]  /*6810*/  HMMA.16816.F32.BF16 R28, R148.reuse, R152, R28 ;  /* 0x00000098941c723c */ /* 0x050ff0000004181c */
[----:B------:R-:W-:Y:S01]  /*6820*/  HMMA.16816.F32.BF16 R32, R148, R154, R32 ;  /* 0x0000009a9420723c */ /* 0x000fe20000041820 */
[----:B------:R-:W3:Y:S06]  /*6830*/  LDSM.16.M88.4 R148, [R134+0x10900] ;  /* 0x010900008694783b */ /* 0x000eec0000000200 */
[----:B------:R-:W4:Y:S01]  /*6840*/  LDSM.16.M88.4 R152, [R134+0x11100] ;  /* 0x011100008698783b */ /* 0x000f220000000200 */
        /* <DEDUP_REMOVED lines=11> */
[----:B------:R-:W1:Y:S06]  /*6900*/  LDSM.16.M88.4 R136, [R179+0x8000] ;  /* 0x00800000b388783b */ /* 0x000e6c0000000200 */
[----:B------:R-:W2:Y:S01]  /*6910*/  LDSM.16.M88.4 R144, [R0+0x10900] ;  /* 0x010900000090783b */ /* 0x000ea20000000200 */
[C---:B------:R-:W-:Y:S08]  /*6920*/  HMMA.16816.F32.BF16 R4, R164.reuse, R168, R4 ;  /* 0x000000a8a404723c */ /* 0x040ff00000041804 */
        /* <DEDUP_REMOVED lines=8> */
[C---:B------:R-:W-:Y:S08]  /*69b0*/  HMMA.16816.F32.BF16 R28, R164.reuse, R172, R28 ;  /* 0x000000aca41c723c */ /* 0x040ff0000004181c */
[----:B------:R-:W-:Y:S01]  /*69c0*/  HMMA.16816.F32.BF16 R32, R164, R174, R32 ;  /* 0x000000aea420723c */ /* 0x000fe20000041820 */
[----:B------:R-:W5:Y:S07]  /*69d0*/  LDSM.16.M88.4 R164, [R133+0x11100] ;  /* 0x0111000085a4783b */ /* 0x000f6e0000000200 */
[C---:B-1----:R-:W-:Y:S08]  /*69e0*/  HMMA.16816.F32.BF16 R4, R136.reuse, R140, R4 ;  /* 0x0000008c8804723c */ /* 0x042ff00000041804 */
[C---:B------:R-:W-:Y:S01]  /*69f0*/  HMMA.16816.F32.BF16 R8, R136.reuse, R142, R8 ;  /* 0x0000008e8808723c */ /* 0x040fe20000041808 */
[----:B------:R-:W1:Y:S07]  /*6a00*/  LDSM.16.M88.4 R140, [R133+0x11900] ;  /* 0x01190000858c783b */ /* 0x000e6e0000000200 */
[C---:B--2---:R-:W-:Y:S08]  /*6a10*/  HMMA.16816.F32.BF16 R12, R136.reuse, R144, R12 ;  /* 0x00000090880c723c */ /* 0x044ff0000004180c */
[C---:B------:R-:W-:Y:S08]  /*6a20*/  HMMA.16816.F32.BF16 R16, R136.reuse, R146, R16 ;  /* 0x000000928810723c */ /* 0x040ff00000041810 */
[C---:B------:R-:W-:Y:S08]  /*6a30*/  HMMA.16816.F32.BF16 R20, R136.reuse, R156, R20 ;  /* 0x0000009c8814723c */ /* 0x040ff00000041814 */
        /* <DEDUP_REMOVED lines=9> */
[C---:B-1----:R-:W-:Y:S08]  /*6ad0*/  HMMA.16816.F32.BF16 R28, R152.reuse, R140, R28 ;  /* 0x0000008c981c723c */ /* 0x042ff0000004181c */
[----:B------:R-:W-:Y:S01]  /*6ae0*/  HMMA.16816.F32.BF16 R32, R152, R142, R32 ;  /* 0x0000008e9820723c */ /* 0x000fe20000041820 */
[----:B------:R-:W-:-:S07]  /*6af0*/  @P0 BRA `(.L_x_5080) ;  /* 0x0000019000000947 */ /* 0x000fce0003800000 */
        /* <DEDUP_REMOVED lines=14> */
.L_x_5082:
[----:B------:R-:W-:Y:S04]  /*6be0*/  MOV R0, 0x1 ;  /* 0x0000000100007802 */ /* 0x000fe80000000f00 */
[----:B------:R-:W-:Y:S11]  /*6bf0*/  ISETP.NE.AND P0, PT, R0, c[0x0][0x32c], PT ;  /* 0x0000cb0000007a0c */ /* 0x000ff60003f05270 */
[----:B------:R-:W-:Y:S02]  /*6c00*/  @!UPT UIADD3 URZ, URZ, URZ, URZ ;  /* 0x0000003f3f3ff290 */ /* 0x000fe4000fffe03f */
[----:B------:R-:W-:Y:S05]  /*6c10*/  @P0 IMAD.HI.U32 R0, R2, c[0x0][0x330], RZ ;  /* 0x0000cc0002000a27 */ /* 0x000fea00078e00ff */
[----:B------:R-:W-:Y:S02]  /*6c20*/  @P0 SHF.R.U32.HI R2, RZ, c[0x0][0x334], R0 ;  /* 0x0000cd00ff020a19 */ /* 0x000fe40000011600 */
.L_x_5083:
[----:B------:R-:W-:Y:S05]  /*6c30*/  BSYNC B0 ;  /* 0x0000000000007941 */ /* 0x000fea0003800000 */
.L_x_5081:
[----:B------:R-:W-:Y:S04]  /*6c40*/  IMAD R133, R2, c[0x0][0x32c], -R209 ;  /* 0x0000cb0002857a24 */ /* 0x000fe800078e0ad1 */
[----:B------:R-:W-:Y:S05]  /*6c50*/  IMAD.IADD R0, R133, 0x1, -R196 ;  /* 0x0000000185007824 */ /* 0x000fea00078e0ac4 */
[----:B------:R-:W-:Y:S02]  /*6c60*/  IADD3 R133, R0, c[0x0][0x32c], RZ ;  /* 0x0000cb0000857a10 */ /* 0x000fe40007ffe0ff */
[----:B------:R-:W-:Y:S02]  /*6c70*/  IMNMX R215, R215, R0, !PT ;  /* 0x00000000d7d77217 */ /* 0x000fe40007800200 */
[----:B------:R-:W-:Y:S02]  /*6c80*/  IMNMX R216, R216, R133, PT ;  /* 0x00000085d8d87217 */ /* 0x000fe40003800200 */
.L_x_5080:
[----:B------:R-:W-:Y:S04]  /*6c90*/  ISETP.GT.AND P2, PT, R202, -0x1, PT ;  /* 0xffffffffca00780c */ /* 0x000fe80003f44270 */
[C---:B------:R-:W-:Y:S04]  /*6ca0*/  ISETP.GT.AND P0, PT, R215.reuse, RZ, P2 ;  /* 0x000000ffd700720c */ /* 0x040fe80001704270 */
        /* <DEDUP_REMOVED lines=17> */
[C---:B------:R-:W-:Y:S01]  /*6dc0*/  ISETP.GT.AND P0, PT, R215.reuse, 0x18, P2 ;  /* 0x00000018d700780c */ /* 0x040fe20001704270 */
[----:B------:R-:W1:Y:S03]  /*6dd0*/  SHFL.IDX PT, R13, R210, 0x1, 0x1c1f ;  /* 0x003c1f00d20d7f89 */ /* 0x000e6600000e0000 */
[----:B------:R-:W-:Y:S04]  /*6de0*/  ISETP.LT.OR P0, PT, R216, 0x19, P0 ;  /* 0x00000019d800780c */ /* 0x000fe80000701670 */
[----:B------:R-:W-:Y:S02]  /*6df0*/  FSEL R143, R16, -INF , !P0 ;  /* 0xff800000108f7808 */ /* 0x000fe40004000000 */
[----:B------:R-:W-:Y:S04]  /*6e00*/  ISETP.GT.AND P0, PT, R215, 0x19, P2 ;  /* 0x00000019d700780c */ /* 0x000fe80001704270 */
[C---:B------:R-:W-:Y:S04]  /*6e10*/  ISETP.LT.OR P0, PT, R216.reuse, 0x1a, P0 ;  /* 0x0000001ad800780c */ /* 0x040fe80000701670 */
[----:B------:R-:W-:Y:S02]  /*6e20*/  FSEL R141, R17, -INF , !P0 ;  /* 0xff800000118d7808 */ /* 0x000fe40004000000 */
[----:B------:R-:W-:Y:S04]  /*6e30*/  ISETP.GT.AND P0, PT, R215, 0x20, P2 ;  /* 0x00000020d700780c */ /* 0x000fe80001704270 */
[----:B------:R-:W-:Y:S01]  /*6e40*/  ISETP.LT.OR P0, PT, R216, 0x21, P0 ;  /* 0x00000021d800780c */ /* 0x000fe20000701670 */
[--C-:B-1----:R-:W-:Y:S02]  /*6e50*/  IMAD.IADD R214, R214, 0x1, R13.reuse ;  /* 0x00000001d6d67824 */ /* 0x102fe400078e020d */
[----:B------:R-:W-:Y:S01]  /*6e60*/  IMAD.IADD R213, R213, 0x1, R13 ;  /* 0x00000001d5d57824 */ /* 0x000fe200078e020d */
        /* <DEDUP_REMOVED lines=39> */
.L_x_5086:
[----:B------:R-:W-:Y:S04]  /*70e0*/  MOV R0, 0x1 ;  /* 0x0000000100007802 */ /* 0x000fe80000000f00 */
[----:B------:R-:W-:Y:S11]  /*70f0*/  ISETP.NE.AND P0, PT, R0, c[0x0][0x32c], PT ;  /* 0x0000cb0000007a0c */ /* 0x000ff60003f05270 */
[----:B------:R-:W-:Y:S02]  /*7100*/  @!UPT UIADD3 URZ, URZ, URZ, URZ ;  /* 0x0000003f3f3ff290 */ /* 0x000fe4000fffe03f */
[----:B------:R-:W-:Y:S05]  /*7110*/  @P0 IMAD.HI.U32 R0, R2, c[0x0][0x330], RZ ;  /* 0x0000cc0002000a27 */ /* 0x000fea00078e00ff */
[----:B------:R-:W-:Y:S02]  /*7120*/  @P0 SHF.R.U32.HI R2, RZ, c[0x0][0x334], R0 ;  /* 0x0000cd00ff020a19 */ /* 0x000fe40000011600 */
.L_x_5087:
[----:B------:R-:W-:Y:S05]  /*7130*/  BSYNC B0 ;  /* 0x0000000000007941 */ /* 0x000fea0003800000 */
.L_x_5085:
[----:B------:R-:W-:Y:S04]  /*7140*/  IMAD R13, R2, c[0x0][0x32c], -R209 ;  /* 0x0000cb00020d7a24 */ /* 0x000fe800078e0ad1 */
[----:B------:R-:W-:Y:S05]  /*7150*/  IMAD.IADD R0, R13, 0x1, -R196 ;  /* 0x000000010d007824 */ /* 0x000fea00078e0ac4 */
[----:B------:R-:W-:Y:S02]  /*7160*/  IADD3 R13, R0, c[0x0][0x32c], RZ ;  /* 0x0000cb00000d7a10 */ /* 0x000fe40007ffe0ff */
[----:B------:R-:W-:Y:S02]  /*7170*/  IMNMX R213, R213, R0, !PT ;  /* 0x00000000d5d57217 */ /* 0x000fe40007800200 */
[----:B------:R-:W-:Y:S02]  /*7180*/  IMNMX R214, R214, R13, PT ;  /* 0x0000000dd6d67217 */ /* 0x000fe40003800200 */
.L_x_5084:
        /* <DEDUP_REMOVED lines=72> */
[----:B------:R-:W-:Y:S02]  /*7610*/  ISETP.GT.AND P1, PT, R213, 0x38, P2 ;  /* 0x00000038d500780c */ /* 0x000fe40001724270 */
[----:B------:R-:W-:Y:S02]  /*7620*/  FSEL R148, R31, -INF , !P0 ;  /* 0xff8000001f947808 */ /* 0x000fe40004000000 */
[----:B------:R-:W-:Y:S01]  /*7630*/  FMNMX.FTZ R11, R150, R11, !PT ;  /* 0x0000000b960b7209 */ /* 0x000fe20007810000 */
[----:B------:R-:W-:Y:S01]  /*7640*/  LDSM.16.MT88.4 R28, [R176+UR4+0x100] ;  /* 0x00010004b01c783b */ /* 0x000fe20008004200 */
[----:B------:R-:W-:Y:S02]  /*7650*/  ISETP.GT.AND P0, PT, R213, 0x39, P2 ;  /* 0x00000039d500780c */ /* 0x000fe40001704270 */
[----:B------:R-:W-:Y:S02]  /*7660*/  ISETP.LT.OR P1, PT, R214, 0x39, P1 ;  /* 0x00000039d600780c */ /* 0x000fe40000f21670 */
[----:B------:R-:W-:Y:S02]  /*7670*/  FMNMX.FTZ R11, R148, R11, !PT ;  /* 0x0000000b940b7209 */ /* 0x000fe40007810000 */
[----:B------:R-:W-:Y:S02]  /*7680*/  FSEL R146, R34, -INF , !P1 ;  /* 0xff80000022927808 */ /* 0x000fe40004800000 */
[----:B------:R-:W-:Y:S02]  /*7690*/  ISETP.LT.OR P0, PT, R214, 0x3a, P0 ;  /* 0x0000003ad600780c */ /* 0x000fe40000701670 */
[----:B------:R-:W-:Y:S02]  /*76a0*/  FMNMX.FTZ R15, R146, R11, !PT ;  /* 0x0000000b920f7209 */ /* 0x000fe40007810000 */
[----:B------:R-:W-:Y:S02]  /*76b0*/  FSEL R144, R35, -INF , !P0 ;  /* 0xff80000023907808 */ /* 0x000fe40004000000 */
[----:B------:R-:W-:Y:S02]  /*76c0*/  IADD3 R17, R176, UR4, RZ ;  /* 0x00000004b0117c10 */ /* 0x000fe4000fffe0ff */
[----:B------:R-:W-:Y:S02]  /*76d0*/  FMNMX.FTZ R13, R144, R15, !PT ;  /* 0x0000000f900d7209 */ /* 0x000fe40007810000 */
[----:B------:R-:W-:Y:S02]  /*76e0*/  IADD3 R134, R182, R17, RZ ;  /* 0x00000011b6867210 */ /* 0x000fe40007ffe0ff */
[----:B-1----:R-:W-:Y:S02]  /*76f0*/  FMNMX.FTZ R4, R0, R7, !PT ;  /* 0x0000000700047209 */ /* 0x002fe40007810000 */
[----:B------:R-:W1:Y:S08]  /*7700*/  SHFL.BFLY PT, R0, R13, 0x2, 0x1f ;  /* 0x0c401f000d007f89 */ /* 0x000e7000000e0000 */
[----:B------:R-:W2:Y:S01]  /*7710*/  SHFL.BFLY PT, R11, R4, 0x1, 0x1f ;  /* 0x0c201f00040b7f89 */ /* 0x000ea200000e0000 */
[----:B-1----:R-:W-:Y:S07]  /*7720*/  FMNMX.FTZ R7, R13, R0, !PT ;  /* 0x000000000d077209 */ /* 0x002fee0007810000 */
[----:B------:R-:W1:Y:S01]  /*7730*/  SHFL.BFLY PT, R0, R7, 0x1, 0x1f ;  /* 0x0c201f0007007f89 */ /* 0x000e6200000e0000 */
[----:B--2---:R-:W-:Y:S04]  /*7740*/  FMNMX.FTZ R2, R4, R11, !PT ;  /* 0x0000000b04027209 */ /* 0x004fe80007810000 */
[C---:B------:R-:W-:Y:S01]  /*7750*/  FSETP.NEU.FTZ.AND P0, PT, R2.reuse, -INF , PT ;  /* 0xff8000000200780b */ /* 0x040fe20003f1d000 */
[----:B------:R-:W-:Y:S05]  /*7760*/  FMUL.FTZ R152, R2, c[0x0][0x2d0] ;  /* 0x0000b40002987a20 */ /* 0x000fea0000410000 */
[----:B------:R-:W-:Y:S05]  /*7770*/  FSEL R152, R152, RZ, P0 ;  /* 0x000000ff98987208 */ /* 0x000fea0000000000 */
[--C-:B------:R-:W-:Y:S01]  /*7780*/  FFMA.FTZ R160, R5, c[0x0][0x2d0], -R152.reuse ;  /* 0x0000b40005a07a23 */ /* 0x100fe20000010898 */
[----:B------:R-:W-:Y:S01]  /*7790*/  FSEL R5, R2, RZ, P0 ;  /* 0x000000ff02057208 */ /* 0x000fe20000000000 */
[--C-:B------:R-:W-:Y:S02]  /*77a0*/  FFMA.FTZ R162, R137, c[0x0][0x2d0], -R152.reuse ;  /* 0x0000b40089a27a23 */ /* 0x100fe40000010898 */
[----:B------:R-:W-:Y:S01]  /*77b0*/  FFMA.FTZ R161, R133, c[0x0][0x2d0], -R152 ;  /* 0x0000b40085a17a23 */ /* 0x000fe20000010898 */
[----:B-1----:R-:W-:Y:S01]  /*77c0*/  FMNMX.FTZ R0, R7, R0, !PT ;  /* 0x0000000007007209 */ /* 0x002fe20007810000 */
[----:B------:R-:W-:Y:S02]  /*77d0*/  FADD.FTZ R4, -R5, R132 ;  /* 0x0000008405047221 */ /* 0x000fe40000010100 */
[----:B------:R-:W-:Y:S01]  /*77e0*/  MUFU.EX2 R162, R162 ;  /* 0x000000a200a27308 */ /* 0x000fe20000000800 */
[--C-:B------:R-:W-:Y:S01]  /*77f0*/  FFMA.FTZ R163, R9, c[0x0][0x2d0], -R152.reuse ;  /* 0x0000b40009a37a23 */ /* 0x100fe20000010898 */
[C---:B------:R-:W-:Y:S01]  /*7800*/  FSETP.NEU.FTZ.AND P0, PT, R0.reuse, -INF , PT ;  /* 0xff8000000000780b */ /* 0x040fe20003f1d000 */
[----:B------:R-:W-:Y:S01]  /*7810*/  FMUL.FTZ R145, R0, c[0x0][0x2d0] ;  /* 0x0000b40000917a20 */ /* 0x000fe20000410000 */
[----:B------:R-:W-:Y:S01]  /*7820*/  IADD3 R5, R177, UR4, RZ ;  /* 0x00000004b1057c10 */ /* 0x000fe2000fffe0ff */
[----:B------:R-:W-:Y:S01]  /*7830*/  FMUL.FTZ R132, R4, c[0x0][0x2d0] ;  /* 0x0000b40004847a20 */ /* 0x000fe20000410000 */
[----:B------:R-:W-:Y:S01]  /*7840*/  FSEL R4, R0, RZ, P0 ;  /* 0x000000ff00047208 */ /* 0x000fe20000000000 */
[--C-:B------:R-:W-:Y:S01]  /*7850*/  FFMA.FTZ R170, R143, c[0x0][0x2d0], -R152.reuse ;  /* 0x0000b4008faa7a23 */ /* 0x100fe20000010898 */
[----:B------:R-:W-:Y:S01]  /*7860*/  FSEL R145, R145, RZ, P0 ;  /* 0x000000ff91917208 */ /* 0x000fe20000000000 */
[--C-:B------:R-:W-:Y:S01]  /*7870*/  FFMA.FTZ R212, R159, c[0x0][0x2d0], -R152.reuse ;  /* 0x0000b4009fd47a23 */ /* 0x100fe20000010898 */
[----:B------:R-:W1:Y:S01]  /*7880*/  MUFU.EX2 R161, R161 ;  /* 0x000000a100a17308 */ /* 0x000e620000000800 */
[----:B------:R-:W-:Y:S01]  /*7890*/  FADD.FTZ R4, -R4, R3 ;  /* 0x0000000304047221 */ /* 0x000fe20000010100 */
[----:B------:R-:W-:Y:S01]  /*78a0*/  IADD3 R133, R182, R5, RZ ;  /* 0x00000005b6857210 */ /* 0x000fe20007ffe0ff */
[--C-:B------:R-:W-:Y:S02]  /*78b0*/  FFMA.FTZ R166, R12, c[0x0][0x2d0], -R145.reuse ;  /* 0x0000b4000ca67a23 */ /* 0x100fe40000010891 */
[----:B------:R-:W2:Y:S01]  /*78c0*/  LDSM.16.MT88.4 R12, [R177+UR4+0x100] ;  /* 0x00010004b10c783b */ /* 0x000ea20008004200 */
[--C-:B------:R-:W-:Y:S02]  /*78d0*/  FFMA.FTZ R165, R8, c[0x0][0x2d0], -R145.reuse ;  /* 0x0000b40008a57a23 */ /* 0x100fe40000010891 */
[--C-:B------:R-:W-:Y:S02]  /*78e0*/  FFMA.FTZ R164, R10, c[0x0][0x2d0], -R145.reuse ;  /* 0x0000b4000aa47a23 */ /* 0x100fe40000010891 */
[--C-:B------:R-:W-:Y:S01]  /*78f0*/  FFMA.FTZ R167, R6, c[0x0][0x2d0], -R145.reuse ;  /* 0x0000b40006a77a23 */ /* 0x100fe20000010891 */
[----:B------:R-:W3:Y:S01]  /*7900*/  MUFU.EX2 R132, R132 ;  /* 0x0000008400847308 */ /* 0x000ee20000000800 */
[----:B------:R-:W-:Y:S01]  /*7910*/  FMUL.FTZ R3, R4, c[0x0][0x2d0] ;  /* 0x0000b40004037a20 */ /* 0x000fe20000410000 */
[----:B------:R-:W4:Y:S01]  /*7920*/  LDSM.16.MT88.4 R20, [R133+0x100] ;  /* 0x000100008514783b */ /* 0x000f220000004200 */
[--C-:B------:R-:W-:Y:S02]  /*7930*/  FFMA.FTZ R175, R140, c[0x0][0x2d0], -R145.reuse ;  /* 0x0000b4008caf7a23 */ /* 0x100fe40000010891 */
[--C-:B------:R-:W-:Y:S02]  /*7940*/  FFMA.FTZ R213, R157, c[0x0][0x2d0], -R152.reuse ;  /* 0x0000b4009dd57a23 */ /* 0x100fe40000010898 */
[--C-:B------:R-:W-:Y:S02]  /*7950*/  FFMA.FTZ R214, R155, c[0x0][0x2d0], -R152.reuse ;  /* 0x0000b4009bd67a23 */ /* 0x100fe40000010898 */
[--C-:B------:R-:W-:Y:S01]  /*7960*/  FFMA.FTZ R215, R158, c[0x0][0x2d0], -R145.reuse ;  /* 0x0000b4009ed77a23 */ /* 0x100fe20000010891 */
[----:B------:R-:W5:Y:S01]  /*7970*/  MUFU.EX2 R3, R3 ;  /* 0x0000000300037308 */ /* 0x000f620000000800 */
[--C-:B------:R-:W-:Y:S01]  /*7980*/  FFMA.FTZ R216, R156, c[0x0][0x2d0], -R145.reuse ;  /* 0x0000b4009cd87a23 */ /* 0x100fe20000010891 */
[----:B-1----:R-:W-:Y:S01]  /*7990*/  F2FP.BF16.PACK_AB R136, R161, R162 ;  /* 0x000000a2a188723e */ /* 0x002fe200000010ff */
[----:B------:R-:W-:Y:S01]  /*79a0*/  LDSM.16.MT88.4 R156, [R177+UR4+0x5900] ;  /* 0x00590004b19c783b */ /* 0x000fe20008004200 */
[--C-:B------:R-:W-:Y:S02]  /*79b0*/  FFMA.FTZ R217, R154, c[0x0][0x2d0], -R145.reuse ;  /* 0x0000b4009ad97a23 */ /* 0x100fe40000010891 */
[--C-:B------:R-:W-:Y:S02]  /*79c0*/  FFMA.FTZ R218, R153, c[0x0][0x2d0], -R152.reuse ;  /* 0x0000b40099da7a23 */ /* 0x100fe40000010898 */
[--C-:B------:R-:W-:Y:S02]  /*79d0*/  FFMA.FTZ R219, R151, c[0x0][0x2d0], -R152.reuse ;  /* 0x0000b40097db7a23 */ /* 0x100fe40000010898 */
[----:B------:R-:W-:Y:S01]  /*79e0*/  MUFU.EX2 R160, R160 ;  /* 0x000000a000a07308 */ /* 0x000fe20000000800 */
[--C-:B------:R-:W-:Y:S02]  /*79f0*/  FFMA.FTZ R220, R149, c[0x0][0x2d0], -R152.reuse ;  /* 0x0000b40095dc7a23 */ /* 0x100fe40000010898 */
[--C-:B------:R-:W-:Y:S02]  /*7a00*/  FFMA.FTZ R222, R150, c[0x0][0x2d0], -R145.reuse ;  /* 0x0000b40096de7a23 */ /* 0x100fe40000010891 */
[C---:B---3--:R-:W-:Y:S02]  /*7a10*/  FMUL.FTZ R4, R132.reuse, R128 ;  /* 0x0000008084047220 */ /* 0x048fe40000410000 */
[C---:B------:R-:W-:Y:S02]  /*7a20*/  FMUL.FTZ R5, R132.reuse, R129 ;  /* 0x0000008184057220 */ /* 0x040fe40000410000 */
[C---:B------:R-:W-:Y:S01]  /*7a30*/  FMUL.FTZ R8, R132.reuse, R124 ;  /* 0x0000007c84087220 */ /* 0x040fe20000410000 */
[----:B------:R-:W1:Y:S01]  /*7a40*/  MUFU.EX2 R163, R163 ;  /* 0x000000a300a37308 */ /* 0x000e620000000800 */
[C---:B------:R-:W-:Y:S02]  /*7a50*/  FMUL.FTZ R9, R132.reuse, R125 ;  /* 0x0000007d84097220 */ /* 0x040fe40000410000 */
[C---:B------:R-:W-:Y:S02]  /*7a60*/  FMUL.FTZ R16, R132.reuse, R104 ;  /* 0x0000006884107220 */ /* 0x040fe40000410000 */
[C---:B-----5:R-:W-:Y:S02]  /*7a70*/  FMUL.FTZ R6, R3.reuse, R130 ;  /* 0x0000008203067220 */ /* 0x060fe40000410000 */
[C---:B------:R-:W-:Y:S02]  /*7a80*/  FMUL.FTZ R7, R3.reuse, R131 ;  /* 0x0000008303077220 */ /* 0x040fe40000410000 */
[C---:B------:R-:W-:Y:S01]  /*7a90*/  FMUL.FTZ R10, R3.reuse, R126 ;  /* 0x0000007e030a7220 */ /* 0x040fe20000410000 */
[----:B------:R-:W-:Y:S01]  /*7aa0*/  MUFU.EX2 R166, R166 ;  /* 0x000000a600a67308 */ /* 0x000fe20000000800 */
[C---:B------:R-:W-:Y:S01]  /*7ab0*/  FMUL.FTZ R11, R3.reuse, R127 ;  /* 0x0000007f030b7220 */ /* 0x040fe20000410000 */
[----:B------:R-:W-:Y:S01]  /*7ac0*/  LDSM.16.MT88.4 R128, [R133+0x2900] ;  /* 0x002900008580783b */ /* 0x000fe20000004200 */
[C---:B------:R-:W-:Y:S02]  /*7ad0*/  FMUL.FTZ R17, R132.reuse, R105 ;  /* 0x0000006984117220 */ /* 0x040fe40000410000 */
[C---:B------:R-:W-:Y:S02]  /*7ae0*/  FMUL.FTZ R18, R3.reuse, R106 ;  /* 0x0000006a03127220 */ /* 0x040fe40000410000 */
[----:B------:R-:W-:Y:S02]  /*7af0*/  FMUL.FTZ R19, R3, R107 ;  /* 0x0000006b03137220 */ /* 0x000fe40000410000 */
[C---:B------:R-:W-:Y:S01]  /*7b00*/  FMUL.FTZ R24, R132.reuse, R112 ;  /* 0x0000007084187220 */ /* 0x040fe20000410000 */
[----:B------:R-:W3:Y:S01]  /*7b10*/  MUFU.EX2 R165, R165 ;  /* 0x000000a500a57308 */ /* 0x000ee20000000800 */
[----:B------:R-:W-:Y:S01]  /*7b20*/  LDSM.16.MT88.4 R104, [R177+UR4+0x2100] ;  /* 0x00210004b168783b */ /* 0x000fe20008004200 */
[C---:B------:R-:W-:Y:S01]  /*7b30*/  FMUL.FTZ R25, R132.reuse, R113 ;  /* 0x0000007184197220 */ /* 0x040fe20000410000 */
[----:B-1----:R-:W-:Y:S01]  /*7b40*/  F2FP.BF16.PACK_AB R138, R163, R160 ;  /* 0x000000a0a38a723e */ /* 0x002fe200000010ff */
[C---:B------:R-:W-:Y:S02]  /*7b50*/  FMUL.FTZ R26, R3.reuse, R114 ;  /* 0x00000072031a7220 */ /* 0x040fe40000410000 */
[C---:B------:R-:W-:Y:S03]  /*7b60*/  FMUL.FTZ R27, R3.reuse, R115 ;  /* 0x00000073031b7220 */ /* 0x040fe60000410000 */
[----:B------:R-:W-:Y:S01]  /*7b70*/  LDSM.16.MT88.4 R112, [R177+UR4+0x900] ;  /* 0x00090004b170783b */ /* 0x000fe20008004200 */
[----:B------:R-:W-:Y:S01]  /*7b80*/  MUFU.EX2 R164, R164 ;  /* 0x000000a400a47308 */ /* 0x000fe20000000800 */
[C---:B------:R-:W-:Y:S02]  /*7b90*/  FMUL.FTZ R32, R132.reuse, R120 ;  /* 0x0000007884207220 */ /* 0x040fe40000410000 */
[----:B------:R-:W-:Y:S02]  /*7ba0*/  FMUL.FTZ R33, R132, R121 ;  /* 0x0000007984217220 */ /* 0x000fe40000410000 */
[C---:B------:R-:W-:Y:S02]  /*7bb0*/  FMUL.FTZ R34, R3.reuse, R122 ;  /* 0x0000007a03227220 */ /* 0x040fe40000410000 */
[----:B------:R-:W-:Y:S01]  /*7bc0*/  LDSM.16.MT88.4 R124, [R177+UR4+0x2900] ;  /* 0x00290004b17c783b */ /* 0x000fe20008004200 */
[----:B------:R-:W-:Y:S02]  /*7bd0*/  FMUL.FTZ R35, R3, R123 ;  /* 0x0000007b03237220 */ /* 0x000fe40000410000 */
[----:B------:R-:W1:Y:S01]  /*7be0*/  MUFU.EX2 R167, R167 ;  /* 0x000000a700a77308 */ /* 0x000e620000000800 */
[--C-:B------:R-:W-:Y:S02]  /*7bf0*/  FFMA.FTZ R223, R148, c[0x0][0x2d0], -R145.reuse ;  /* 0x0000b40094df7a23 */ /* 0x100fe40000010891 */
[--C-:B------:R-:W-:Y:S01]  /*7c00*/  FFMA.FTZ R224, R146, c[0x0][0x2d0], -R145.reuse ;  /* 0x0000b40092e07a23 */ /* 0x100fe20000010891 */
[----:B---3--:R-:W-:Y:S01]  /*7c10*/  F2FP.BF16.PACK_AB R137, R165, R166 ;  /* 0x000000a6a589723e */ /* 0x008fe200000010ff */
[----:B------:R-:W-:Y:S01]  /*7c20*/  LDSM.16.MT88.4 R120, [R134+0x900] ;  /* 0x000900008678783b */ /* 0x000fe20000004200 */
[C---:B------:R-:W-:Y:S02]  /*7c30*/  FMUL.FTZ R36, R132.reuse, R36 ;  /* 0x0000002484247220 */ /* 0x040fe40000410000 */
[C---:B------:R-:W-:Y:S02]  /*7c40*/  FMUL.FTZ R37, R132.reuse, R37 ;  /* 0x0000002584257220 */ /* 0x040fe40000410000 */
[C---:B------:R-:W-:Y:S01]  /*7c50*/  FMUL.FTZ R38, R3.reuse, R38 ;  /* 0x0000002603267220 */ /* 0x040fe20000410000 */
[----:B------:R-:W-:Y:S01]  /*7c60*/  MUFU.EX2 R170, R170 ;  /* 0x000000aa00aa7308 */ /* 0x000fe20000000800 */
[C---:B------:R-:W-:Y:S01]  /*7c70*/  FMUL.FTZ R39, R3.reuse, R39 ;  /* 0x0000002703277220 */ /* 0x040fe20000410000 */
[----:B------:R-:W-:Y:S01]  /*7c80*/  LDSM.16.MT88.4 R148, [R176+UR4+0x3900] ;  /* 0x00390004b094783b */ /* 0x000fe20008004200 */
[C---:B------:R-:W-:Y:S02]  /*7c90*/  FMUL.FTZ R40, R132.reuse, R40 ;  /* 0x0000002884287220 */ /* 0x040fe40000410000 */
[C---:B------:R-:W-:Y:S02]  /*7ca0*/  FMUL.FTZ R41, R132.reuse, R41 ;  /* 0x0000002984297220 */ /* 0x040fe40000410000 */
[C---:B------:R-:W-:Y:S02]  /*7cb0*/  FMUL.FTZ R42, R3.reuse, R42 ;  /* 0x0000002a032a7220 */ /* 0x040fe40000410000 */
[----:B------:R-:W-:Y:S01]  /*7cc0*/  FMUL.FTZ R43, R3, R43 ;  /* 0x0000002b032b7220 */ /* 0x000fe20000410000 */
[----:B------:R-:W-:Y:S01]  /*7cd0*/  MUFU.EX2 R175, R175 ;  /* 0x000000af00af7308 */ /* 0x000fe20000000800 */
[C---:B------:R-:W-:Y:S01]  /*7ce0*/  FMUL.FTZ R44, R132.reuse, R44 ;  /* 0x0000002c842c7220 */ /* 0x040fe20000410000 */
[----:B-1----:R-:W-:Y:S01]  /*7cf0*/  F2FP.BF16.PACK_AB R139, R167, R164 ;  /* 0x000000a4a78b723e */ /* 0x002fe200000010ff */
[C---:B------:R-:W-:Y:S02]  /*7d00*/  FMUL.FTZ R45, R132.reuse, R45 ;  /* 0x0000002d842d7220 */ /* 0x040fe40000410000 */
[C---:B------:R-:W-:Y:S02]  /*7d10*/  FMUL.FTZ R46, R3.reuse, R46 ;  /* 0x0000002e032e7220 */ /* 0x040fe40000410000 */
[C---:B------:R-:W-:Y:S02]  /*7d20*/  FMUL.FTZ R47, R3.reuse, R47 ;  /* 0x0000002f032f7220 */ /* 0x040fe40000410000 */
[C---:B--2---:R-:W-:Y:S01]  /*7d30*/  HMMA.16816.F32.BF16 R4, R136.reuse, R12, R4 ;  /* 0x0000000c8804723c */ /* 0x044fe20000041804 */
        /* <DEDUP_REMOVED lines=13> */
[C---:B----4-:R-:W-:Y:S03]  /*7e10*/  HMMA.16816.F32.BF16 R12, R136.reuse, R20, R12 ;  /* 0x00000014880c723c */ /* 0x050fe6000004180c */
        /* <DEDUP_REMOVED lines=10> */
[----:B------:R-:W2:Y:S01]  /*7ec0*/  LDSM.16.MT88.4 R108, [R133+0x2100] ;  /* 0x00210000856c783b */ /* 0x000ea20000004200 */
        /* <DEDUP_REMOVED lines=14> */
[----:B------:R-:W-:Y:S01]  /*7fb0*/  LDSM.16.MT88.4 R116, [R176+UR4+0x900] ;  /* 0x00090004b074783b */ /* 0x000fe20008004200 */
        /* <DEDUP_REMOVED lines=8> */
[----:B------:R-:W1:Y:S03]  /*8040*/  LDSM.16.MT88.4 R100, [R176+UR4+0x2100] ;  /* 0x00210004b064783b */ /* 0x000e660008004200 */
[C---:B------:R-:W-:Y:S01]  /*8050*/  FMUL.FTZ R65, R132.reuse, R65 ;  /* 0x0000004184417220 */ /* 0x040fe20000410000 */
[----:B------:R-:W-:Y:S01]  /*8060*/  MUFU.EX2 R222, R222 ;  /* 0x000000de00de7308 */ /* 0x000fe20000000800 */
[C---:B------:R-:W-:Y:S02]  /*8070*/  FMUL.FTZ R66, R3.reuse, R66 ;  /* 0x0000004203427220 */ /* 0x040fe40000410000 */
[C---:B------:R-:W-:Y:S04]  /*8080*/  HMMA.16816.F32.BF16 R36, R136.reuse, R104, R36 ;  /* 0x000000688824723c */ /* 0x040fe80000041824 */
[C---:B------:R-:W-:Y:S02]  /*8090*/  FMUL.FTZ R67, R3.reuse, R67 ;  /* 0x0000004303437220 */ /* 0x040fe40000410000 */
[C---:B------:R-:W-:Y:S01]  /*80a0*/  FMUL.FTZ R68, R132.reuse, R68 ;  /* 0x0000004484447220 */ /* 0x040fe20000410000 */
[----:B------:R-:W-:Y:S01]  /*80b0*/  MUFU.EX2 R223, R223 ;  /* 0x000000df00df7308 */ /* 0x000fe20000000800 */
[C---:B------:R-:W-:Y:S01]  /*80c0*/  HMMA.16816.F32.BF16 R40, R136.reuse, R106, R40 ;  /* 0x0000006a8828723c */ /* 0x040fe20000041828 */
[----:B------:R-:W3:Y:S03]  /*80d0*/  LDSM.16.MT88.4 R104, [R134+0x2100] ;  /* 0x002100008668783b */ /* 0x000ee60000004200 */
[C---:B------:R-:W-:Y:S02]  /*80e0*/  FMUL.FTZ R69, R132.reuse, R69 ;  /* 0x0000004584457220 */ /* 0x040fe40000410000 */
[C---:B------:R-:W-:Y:S02]  /*80f0*/  FMUL.FTZ R70, R3.reuse, R70 ;  /* 0x0000004603467220 */ /* 0x040fe40000410000 */
[C---:B--2---:R-:W-:Y:S01]  /*8100*/  HMMA.16816.F32.BF16 R44, R136.reuse, R108, R44 ;  /* 0x0000006c882c723c */ /* 0x044fe2000004182c */
[----:B------:R-:W-:Y:S03]  /*8110*/  MUFU.EX2 R224, R224 ;  /* 0x000000e000e07308 */ /* 0x000fe60000000800 */
[C---:B------:R-:W-:Y:S02]  /*8120*/  FMUL.FTZ R71, R3.reuse, R71 ;  /* 0x0000004703477220 */ /* 0x040fe40000410000 */
[C---:B------:R-:W-:Y:S02]  /*8130*/  FMUL.FTZ R72, R132.reuse, R72 ;  /* 0x0000004884487220 */ /* 0x040fe40000410000 */
[C---:B------:R-:W-:Y:S01]  /*8140*/  HMMA.16816.F32.BF16 R48, R136.reuse, R110, R48 ;  /* 0x0000006e8830723c */ /* 0x040fe20000041830 */
[----:B------:R-:W2:Y:S03]  /*8150*/  LDSM.16.MT88.4 R108, [R177+UR4+0x4100] ;  /* 0x00410004b16c783b */ /* 0x000ea60008004200 */
[C---:B------:R-:W-:Y:S02]  /*8160*/  FMUL.FTZ R73, R132.reuse, R73 ;  /* 0x0000004984497220 */ /* 0x040fe40000410000 */
[C---:B------:R-:W-:Y:S02]  /*8170*/  FMUL.FTZ R74, R3.reuse, R74 ;  /* 0x0000004a034a7220 */ /* 0x040fe40000410000 */
[C---:B------:R-:W-:Y:S01]  /*8180*/  FMUL.FTZ R75, R3.reuse, R75 ;  /* 0x0000004b034b7220 */ /* 0x040fe20000410000 */
[C---:B-1----:R-:W-:Y:S03]  /*8190*/  HMMA.16816.F32.BF16 R52, R136.reuse, R100, R52 ;  /* 0x000000648834723c */ /* 0x042fe60000041834 */
[C---:B------:R-:W-:Y:S02]  /*81a0*/  FMUL.FTZ R84, R132.reuse, R84 ;  /* 0x0000005484547220 */ /* 0x040fe40000410000 */
[----:B------:R-:W-:Y:S02]  /*81b0*/  FMUL.FTZ R85, R132, R85 ;  /* 0x0000005584557220 */ /* 0x000fe40000410000 */
[C---:B------:R-:W-:Y:S01]  /*81c0*/  FMUL.FTZ R86, R3.reuse, R86 ;  /* 0x0000005603567220 */ /* 0x040fe20000410000 */
[C---:B------:R-:W-:Y:S01]  /*81d0*/  HMMA.16816.F32.BF16 R56, R136.reuse, R102, R56 ;  /* 0x000000668838723c */ /* 0x040fe20000041838 */
[----:B------:R-:W1:Y:S03]  /*81e0*/  LDSM.16.MT88.4 R100, [R133+0x4100] ;  /* 0x004100008564783b */ /* 0x000e660000004200 */
        /* <DEDUP_REMOVED lines=9> */
[--C-:B------:R-:W-:Y:S01]  /*8280*/  FFMA.FTZ R174, R142, c[0x0][0x2d0], -R145.reuse ;  /* 0x0000b4008eae7a23 */ /* 0x100fe20000010891 */
[----:B------:R-:W4:Y:S01]  /*8290*/  MUFU.EX2 R169, R169 ;  /* 0x000000a900a97308 */ /* 0x000f220000000800 */
[C---:B--2---:R-:W-:Y:S01]  /*82a0*/  HMMA.16816.F32.BF16 R68, R136.reuse, R108, R68 ;  /* 0x0000006c8844723c */ /* 0x044fe20000041844 */
[----:B------:R-:W-:Y:S03]  /*82b0*/  LDSM.16.MT88.4 R140, [R176+UR4+0x2900] ;  /* 0x00290004b08c783b */ /* 0x000fe60008004200 */
[--C-:B------:R-:W-:Y:S02]  /*82c0*/  FFMA.FTZ R172, R172, c[0x0][0x2d0], -R145.reuse ;  /* 0x0000b400acac7a23 */ /* 0x100fe40000010891 */
[C---:B------:R-:W-:Y:S02]  /*82d0*/  FMUL.FTZ R88, R132.reuse, R88 ;  /* 0x0000005884587220 */ /* 0x040fe40000410000 */
[C---:B------:R-:W-:Y:S01]  /*82e0*/  HMMA.16816.F32.BF16 R72, R136.reuse, R110, R72 ;  /* 0x0000006e8848723c */ /* 0x040fe20000041848 */
[----:B------:R-:W2:Y:S01]  /*82f0*/  LDSM.16.MT88.4 R108, [R134+0x4100] ;  /* 0x00410000866c783b */ /* 0x000ea20000004200 */
        /* <DEDUP_REMOVED lines=8> */
[C---:B------:R-:W-:Y:S01]  /*8380*/  FMUL.FTZ R91, R3.reuse, R91 ;  /* 0x0000005b035b7220 */ /* 0x040fe20000410000 */
[C---:B-1----:R-:W-:Y:S03]  /*8390*/  HMMA.16816.F32.BF16 R76, R136.reuse, R100, R76 ;  /* 0x00000064884c723c */ /* 0x042fe6000004184c */
[C---:B------:R-:W-:Y:S01]  /*83a0*/  FMUL.FTZ R80, R132.reuse, R80 ;  /* 0x0000005084507220 */ /* 0x040fe20000410000 */
[----:B------:R-:W1:Y:S01]  /*83b0*/  MUFU.EX2 R172, R172 ;  /* 0x000000ac00ac7308 */ /* 0x000e620000000800 */
[C---:B------:R-:W-:Y:S02]  /*83c0*/  FMUL.FTZ R81, R132.reuse, R81 ;  /* 0x0000005184517220 */ /* 0x040fe40000410000 */
[----:B------:R-:W-:Y:S01]  /*83d0*/  FMUL.FTZ R82, R3, R82 ;  /* 0x0000005203527220 */ /* 0x000fe20000410000 */
[----:B----4-:R-:W-:Y:S01]  /*83e0*/  F2FP.BF16.PACK_AB R100, R169, R168 ;  /* 0x000000a8a964723e */ /* 0x010fe200000010ff */
[C---:B------:R-:W-:Y:S03]  /*83f0*/  FMUL.FTZ R83, R3.reuse, R83 ;  /* 0x0000005303537220 */ /* 0x040fe60000410000 */
[C---:B------:R-:W-:Y:S02]  /*8400*/  FMUL.FTZ R92, R132.reuse, R92 ;  /* 0x0000005c845c7220 */ /* 0x040fe40000410000 */
[C---:B------:R-:W-:Y:S01]  /*8410*/  FMUL.FTZ R93, R132.reuse, R93 ;  /* 0x0000005d845d7220 */ /* 0x040fe20000410000 */
[----:B------:R-:W4:Y:S01]  /*8420*/  MUFU.EX2 R174, R174 ;  /* 0x000000ae00ae7308 */ /* 0x000f220000000800 */
[C---:B------:R-:W-:Y:S03]  /*8430*/  HMMA.16816.F32.BF16 R80, R136.reuse, R102, R80 ;  /* 0x000000668850723c */ /* 0x040fe60000041850 */
[C---:B------:R-:W-:Y:S02]  /*8440*/  FMUL.FTZ R94, R3.reuse, R94 ;  /* 0x0000005e035e7220 */ /* 0x040fe40000410000 */
[----:B------:R-:W-:Y:S02]  /*8450*/  FMUL.FTZ R95, R3, R95 ;  /* 0x0000005f035f7220 */ /* 0x000fe40000410000 */
[C---:B------:R-:W-:Y:S01]  /*8460*/  FMUL.FTZ R96, R132.reuse, R96 ;  /* 0x0000006084607220 */ /* 0x040fe20000410000 */
[C---:B---3--:R-:W-:Y:S04]  /*8470*/  HMMA.16816.F32.BF16 R84, R136.reuse, R104, R84 ;  /* 0x000000688854723c */ /* 0x048fe80000041854 */
[----:B------:R-:W-:Y:S01]  /*8480*/  FMUL.FTZ R97, R132, R97 ;  /* 0x0000006184617220 */ /* 0x000fe20000410000 */
[----:B-----5:R-:W-:Y:S01]  /*8490*/  F2FP.BF16.PACK_AB R102, R171, R170 ;  /* 0x000000aaab66723e */ /* 0x020fe200000010ff */
[C---:B------:R-:W-:Y:S01]  /*84a0*/  FMUL.FTZ R98, R3.reuse, R98 ;  /* 0x0000006203627220 */ /* 0x040fe20000410000 */
[----:B-1----:R-:W-:Y:S01]  /*84b0*/  F2FP.BF16.PACK_AB R101, R172, R173 ;  /* 0x000000adac65723e */ /* 0x002fe200000010ff */
[C---:B------:R-:W-:Y:S01]  /*84c0*/  HMMA.16816.F32.BF16 R88, R136.reuse, R106, R88 ;  /* 0x0000006a8858723c */ /* 0x040fe20000041858 */
[----:B------:R-:W1:Y:S03]  /*84d0*/  LDSM.16.MT88.4 R104, [R133+0x900] ;  /* 0x000900008568783b */ /* 0x000e660000004200 */
[----:B------:R-:W-:Y:S02]  /*84e0*/  FMUL.FTZ R99, R3, R99 ;  /* 0x0000006303637220 */ /* 0x000fe40000410000 */
[--C-:B------:R-:W-:Y:S01]  /*84f0*/  FFMA.FTZ R211, R211, c[0x0][0x2d0], -R152.reuse ;  /* 0x0000b400d3d37a23 */ /* 0x100fe20000010898 */
[----:B----4-:R-:W-:Y:S01]  /*8500*/  F2FP.BF16.PACK_AB R103, R175, R174 ;  /* 0x000000aeaf67723e */ /* 0x010fe200000010ff */
[C---:B--2---:R-:W-:Y:S04]  /*8510*/  HMMA.16816.F32.BF16 R92, R136.reuse, R108, R92 ;  /* 0x0000006c885c723c */ /* 0x044fe8000004185c */
[----:B------:R-:W-:Y:S01]  /*8520*/  FFMA.FTZ R152, R147, c[0x0][0x2d0], -R152 ;  /* 0x0000b40093987a23 */ /* 0x000fe20000010898 */
[----:B------:R-:W-:Y:S01]  /*8530*/  MUFU.EX2 R211, R211 ;  /* 0x000000d300d37308 */ /* 0x000fe20000000800 */
[--C-:B------:R-:W-:Y:S02]  /*8540*/  FFMA.FTZ R210, R210, c[0x0][0x2d0], -R145.reuse ;  /* 0x0000b400d2d27a23 */ /* 0x100fe40000010891 */
[----:B------:R-:W-:Y:S01]  /*8550*/  HMMA.16816.F32.BF16 R96, R136, R110, R96 ;  /* 0x0000006e8860723c */ /* 0x000fe20000041860 */
[----:B------:R-:W2:Y:S03]  /*8560*/  LDSM.16.MT88.4 R108, [R134+0x2900] ;  /* 0x00290000866c783b */ /* 0x000ea60000004200 */
[----:B------:R-:W-:Y:S02]  /*8570*/  FFMA.FTZ R145, R144, c[0x0][0x2d0], -R145 ;  /* 0x0000b40090917a23 */ /* 0x000fe40000010891 */
[----:B------:R-:W-:Y:S01]  /*8580*/  FFMA.FTZ R162, R132, R197, R162 ;  /* 0x000000c584a27223 */ /* 0x000fe200000100a2 */
[----:B------:R3:W4:Y:S01]  /*8590*/  MUFU.EX2 R221, R152 ;  /* 0x0000009800dd7308 */ /* 0x0007220000000800 */
[C---:B------:R-:W-:Y:S05]  /*85a0*/  HMMA.16816.F32.BF16 R4, R100.reuse, R112, R4 ;  /* 0x000000706404723c */ /* 0x040fea0000041804 */
[----:B------:R-:W-:Y:S01]  /*85b0*/  F2FP.BF16.PACK_AB R136, R219, R218 ;  /* 0x000000dadb88723e */ /* 0x000fe200000010ff */
[----:B------:R-:W-:Y:S01]  /*85c0*/  FADD.FTZ R161, R161, R162 ;  /* 0x000000a2a1a17221 */ /* 0x000fe20000010000 */
[----:B------:R-:W-:Y:S01]  /*85d0*/  F2FP.BF16.PACK_AB R137, R223, R222 ;  /* 0x000000dedf89723e */ /* 0x000fe200000010ff */
[C---:B------:R-:W-:Y:S01]  /*85e0*/  HMMA.16816.F32.BF16 R8, R100.reuse, R114, R8 ;  /* 0x000000726408723c */ /* 0x040fe20000041808 */
[----:B------:R-:W-:Y:S01]  /*85f0*/  LDSM.16.MT88.4 R112, [R133+0x4900] ;  /* 0x004900008570783b */ /* 0x000fe20000004200 */
[----:B------:R-:W5:Y:S02]  /*8600*/  MUFU.EX2 R225, R145 ;  /* 0x0000009100e17308 */ /* 0x000f640000000800 */
[----:B------:R-:W-:Y:S02]  /*8610*/  FFMA.FTZ R166, R3, R198, R166 ;  /* 0x000000c603a67223 */ /* 0x000fe400000100a6 */
[----:B------:R-:W-:Y:S02]  /*8620*/  FADD.FTZ R160, R160, R161 ;  /* 0x000000a1a0a07221 */ /* 0x000fe40000010000 */
[----:B------:R-:W-:Y:S01]  /*8630*/  FADD.FTZ R165, R165, R166 ;  /* 0x000000a6a5a57221 */ /* 0x000fe20000010000 */
[C---:B-1----:R-:W-:Y:S03]  /*8640*/  HMMA.16816.F32.BF16 R12, R100.reuse, R104, R12 ;  /* 0x00000068640c723c */ /* 0x042fe6000004180c */
[----:B------:R-:W1:Y:S01]  /*8650*/  MUFU.EX2 R210, R210 ;  /* 0x000000d200d27308 */ /* 0x000e620000000800 */
[----:B------:R-:W-:Y:S01]  /*8660*/  FADD.FTZ R163, R163, R160 ;  /* 0x000000a0a3a37221 */ /* 0x000fe20000010000 */
[----:B---3--:R-:W-:Y:S01]  /*8670*/  LDSM.16.MT88.4 R152, [R134+0x3900] ;  /* 0x003900008698783b */ /* 0x008fe20000004200 */
[----:B----4-:R-:W-:Y:S02]  /*8680*/  F2FP.BF16.PACK_AB R138, R221, R220 ;  /* 0x000000dcdd8a723e */ /* 0x010fe400000010ff */
[C---:B------:R-:W-:Y:S04]  /*8690*/  HMMA.16816.F32.BF16 R16, R100.reuse, R106, R16 ;  /* 0x0000006a6410723c */ /* 0x040fe80000041810 */
[----:B------:R-:W-:Y:S01]  /*86a0*/  FADD.FTZ R164, R164, R165 ;  /* 0x000000a5a4a47221 */ /* 0x000fe20000010000 */
[----:B------:R-:W3:Y:S01]  /*86b0*/  LDSM.16.MT88.4 R104, [R177+UR4+0x4900] ;  /* 0x00490004b168783b */ /* 0x000ee20008004200 */
[----:B------:R-:W-:Y:S02]  /*86c0*/  FADD.FTZ R168, R168, R163 ;  /* 0x000000a3a8a87221 */ /* 0x000fe40000010000 */
[C---:B------:R-:W-:Y:S04]  /*86d0*/  HMMA.16816.F32.BF16 R20, R100.reuse, R116, R20 ;  /* 0x000000746414723c */ /* 0x040fe80000041814 */
[----:B-----5:R-:W-:Y:S01]  /*86e0*/  F2FP.BF16.PACK_AB R139, R225, R224 ;  /* 0x000000e0e18b723e */ /* 0x020fe200000010ff */
[----:B------:R-:W-:Y:S01]  /*86f0*/  FADD.FTZ R164, R167, R164 ;  /* 0x000000a4a7a47221 */ /* 0x000fe20000010000 */
[----:B------:R-:W-:Y:S01]  /*8700*/  LDSM.16.MT88.4 R144, [R133+0x3900] ;  /* 0x003900008590783b */ /* 0x000fe20000004200 */
[----:B------:R-:W-:Y:S01]  /*8710*/  FADD.FTZ R169, R169, R168 ;  /* 0x000000a8a9a97221 */ /* 0x000fe20000010000 */
[C---:B------:R-:W-:Y:S04]  /*8720*/  HMMA.16816.F32.BF16 R24, R100.reuse, R118, R24 ;  /* 0x000000766418723c */ /* 0x040fe80000041818 */
[----:B------:R-:W-:Y:S02]  /*8730*/  FADD.FTZ R173, R173, R164 ;  /* 0x000000a4adad7221 */ /* 0x000fe40000010000 */
[----:B------:R-:W-:Y:S02]  /*8740*/  LDSM.16.MT88.4 R116, [R134+0x4900] ;  /* 0x004900008674783b */ /* 0x000fe40000004200 */
[C---:B------:R-:W-:Y:S04]  /*8750*/  HMMA.16816.F32.BF16 R28, R100.reuse, R120, R28 ;  /* 0x00000078641c723c */ /* 0x040fe8000004181c */
[----:B------:R-:W-:Y:S04]  /*8760*/  FADD.FTZ R173, R172, R173 ;  /* 0x000000adacad7221 */ /* 0x000fe80000010000 */
[C---:B------:R-:W-:Y:S01]  /*8770*/  HMMA.16816.F32.BF16 R32, R100.reuse, R122, R32 ;  /* 0x0000007a6420723c */ /* 0x040fe20000041820 */
[----:B------:R-:W-:Y:S03]  /*8780*/  LDSM.16.MT88.4 R120, [R133+0x1100] ;  /* 0x001100008578783b */ /* 0x000fe60000004200 */
[----:B------:R-:W-:Y:S04]  /*8790*/  FADD.FTZ R174, R174, R173 ;  /* 0x000000adaeae7221 */ /* 0x000fe80000010000 */
[C---:B------:R-:W-:Y:S04]  /*87a0*/  HMMA.16816.F32.BF16 R36, R100.reuse, R124, R36 ;  /* 0x0000007c6424723c */ /* 0x040fe80000041824 */
[----:B------:R-:W-:Y:S04]  /*87b0*/  FADD.FTZ R175, R175, R174 ;  /* 0x000000aeafaf7221 */ /* 0x000fe80000010000 */
[C---:B------:R-:W-:Y:S01]  /*87c0*/  HMMA.16816.F32.BF16 R40, R100.reuse, R126, R40 ;  /* 0x0000007e6428723c */ /* 0x040fe20000041828 */
[----:B------:R-:W-:Y:S07]  /*87d0*/  LDSM.16.MT88.4 R124, [R134+0x1100] ;  /* 0x00110000867c783b */ /* 0x000fee0000004200 */
[C---:B------:R-:W-:Y:S08]  /*87e0*/  HMMA.16816.F32.BF16 R44, R100.reuse, R128, R44 ;  /* 0x00000080642c723c */ /* 0x040ff0000004182c */
[C---:B------:R-:W-:Y:S08]  /*87f0*/  HMMA.16816.F32.BF16 R48, R100.reuse, R130, R48 ;  /* 0x000000826430723c */ /* 0x040ff00000041830 */
[C---:B------:R-:W-:Y:S08]  /*8800*/  HMMA.16816.F32.BF16 R52, R100.reuse, R140, R52 ;  /* 0x0000008c6434723c */ /* 0x040ff00000041834 */
[C---:B------:R-:W-:Y:S01]  /*8810*/  HMMA.16816.F32.BF16 R56, R100.reuse, R142, R56 ;  /* 0x0000008e6438723c */ /* 0x040fe20000041838 */
[----:B------:R-:W-:Y:S07]  /*8820*/  LDSM.16.MT88.4 R140, [R177+UR4+0x3900] ;  /* 0x00390004b18c783b */ /* 0x000fee0008004200 */
[C---:B--2---:R-:W-:Y:S08]  /*8830*/  HMMA.16816.F32.BF16 R60, R100.reuse, R108, R60 ;  /* 0x0000006c643c723c */ /* 0x044ff0000004183c */
[C---:B------:R-:W-:Y:S01]  /*8840*/  HMMA.16816.F32.BF16 R64, R100.reuse, R110, R64 ;  /* 0x0000006e6440723c */ /* 0x040fe20000041840 */
[----:B------:R-:W2:Y:S07]  /*8850*/  LDSM.16.MT88.4 R108, [R176+UR4+0x4900] ;  /* 0x00490004b06c783b */ /* 0x000eae0008004200 */
[C---:B---3--:R-:W-:Y:S08]  /*8860*/  HMMA.16816.F32.BF16 R68, R100.reuse, R104, R68 ;  /* 0x000000686444723c */ /* 0x048ff00000041844 */
        /* <DEDUP_REMOVED lines=13> */
[----:B-1----:R-:W-:Y:S01]  /*8940*/  F2FP.BF16.PACK_AB R101, R215, R210 ;  /* 0x000000d2d765723e */ /* 0x002fe200000010ff */
[----:B------:R-:W-:Y:S01]  /*8950*/  FADD.FTZ R210, R210, R175 ;  /* 0x000000afd2d27221 */ /* 0x000fe20000010000 */
[----:B------:R-:W-:Y:S03]  /*8960*/  F2FP.BF16.PACK_AB R103, R217, R216 ;  /* 0x000000d8d967723e */ /* 0x000fe600000010ff */
[----:B------:R-:W-:Y:S04]  /*8970*/  FADD.FTZ R215, R215, R210 ;  /* 0x000000d2d7d77221 */ /* 0x000fe80000010000 */
[C---:B---3--:R-:W-:Y:S03]  /*8980*/  HMMA.16816.F32.BF16 R4, R100.reuse, R104, R4 ;  /* 0x000000686404723c */ /* 0x048fe60000041804 */
[----:B------:R-:W-:Y:S04]  /*8990*/  FADD.FTZ R216, R216, R215 ;  /* 0x000000d7d8d87221 */ /* 0x000fe80000010000 */
[----:B------:R-:W-:Y:S01]  /*89a0*/  FADD.FTZ R217, R217, R216 ;  /* 0x000000d8d9d97221 */ /* 0x000fe20000010000 */
[C---:B------:R-:W-:Y:S01]  /*89b0*/  HMMA.16816.F32.BF16 R8, R100.reuse, R106, R8 ;  /* 0x0000006a6408723c */ /* 0x040fe20000041808 */
[----:B------:R-:W1:Y:S03]  /*89c0*/  LDSM.16.MT88.4 R104, [R176+UR4+0x3100] ;  /* 0x00310004b068783b */ /* 0x000e660008004200 */
[----:B------:R-:W-:Y:S04]  /*89d0*/  FADD.FTZ R222, R222, R217 ;  /* 0x000000d9dede7221 */ /* 0x000fe80000010000 */
[C---:B------:R-:W-:Y:S04]  /*89e0*/  HMMA.16816.F32.BF16 R12, R100.reuse, R120, R12 ;  /* 0x00000078640c723c */ /* 0x040fe8000004180c */
[----:B------:R-:W-:Y:S04]  /*89f0*/  FADD.FTZ R223, R223, R222 ;  /* 0x000000dedfdf7221 */ /* 0x000fe80000010000 */
[C---:B------:R-:W-:Y:S01]  /*8a00*/  HMMA.16816.F32.BF16 R16, R100.reuse, R122, R16 ;  /* 0x0000007a6410723c */ /* 0x040fe20000041810 */
[----:B------:R-:W-:Y:S03]  /*8a10*/  LDSM.16.MT88.4 R120, [R134+0x1900] ;  /* 0x001900008678783b */ /* 0x000fe60000004200 */
[----:B------:R-:W-:Y:S04]  /*8a20*/  FADD.FTZ R198, R224, R223 ;  /* 0x000000dfe0c67221 */ /* 0x000fe80000010000 */
[C---:B----4-:R-:W-:Y:S04]  /*8a30*/  HMMA.16816.F32.BF16 R20, R100.reuse, R112, R20 ;  /* 0x000000706414723c */ /* 0x050fe80000041814 */
[----:B------:R-:W-:Y:S04]  /*8a40*/  FADD.FTZ R198, R225, R198 ;  /* 0x000000c6e1c67221 */ /* 0x000fe80000010000 */
        /* <DEDUP_REMOVED lines=22> */
[----:B------:R-:W4:Y:S07]  /*8bb0*/  LDSM.16.MT88.4 R116, [R176+UR4+0x1900] ;  /* 0x00190004b074783b */ /* 0x000f2e0008004200 */
[C---:B-1----:R-:W-:Y:S08]  /*8bc0*/  HMMA.16816.F32.BF16 R84, R100.reuse, R104, R84 ;  /* 0x000000686454723c */ /* 0x042ff00000041854 */
[C---:B------:R-:W-:Y:S08]  /*8bd0*/  HMMA.16816.F32.BF16 R88, R100.reuse, R106, R88 ;  /* 0x0000006a6458723c */ /* 0x040ff00000041858 */
[C---:B---3--:R-:W-:Y:S08]  /*8be0*/  HMMA.16816.F32.BF16 R92, R100.reuse, R112, R92 ;  /* 0x00000070645c723c */ /* 0x048ff0000004185c */
[----:B------:R-:W-:Y:S08]  /*8bf0*/  HMMA.16816.F32.BF16 R96, R100, R114, R96 ;  /* 0x000000726460723c */ /* 0x000ff00000041860 */
[C---:B------:R-:W-:Y:S01]  /*8c00*/  HMMA.16816.F32.BF16 R128, R136.reuse, R124, R4 ;  /* 0x0000007c8880723c */ /* 0x040fe20000041804 */
[----:B------:R-:W1:Y:S07]  /*8c10*/  LDSM.16.MT88.4 R4, [R133+0x5900] ;  /* 0x005900008504783b */ /* 0x000e6e0000004200 */
[C---:B------:R-:W-:Y:S01]  /*8c20*/  HMMA.16816.F32.BF16 R124, R136.reuse, R126, R8 ;  /* 0x0000007e887c723c */ /* 0x040fe20000041808 */
[----:B------:R-:W3:Y:S07]  /*8c30*/  LDSM.16.MT88.4 R8, [R176+UR4+0x5900] ;  /* 0x00590004b008783b */ /* 0x000eee0008004200 */
[C---:B--2---:R-:W-:Y:S01]  /*8c40*/  HMMA.16816.F32.BF16 R100, R136.reuse, R108, R12 ;  /* 0x0000006c8864723c */ /* 0x044fe2000004180c */
[----:B------:R-:W2:Y:S07]  /*8c50*/  LDSM.16.MT88.4 R12, [R134+0x5900] ;  /* 0x00590000860c783b */ /* 0x000eae0000004200 */
        /* <DEDUP_REMOVED lines=19> */
[C---:B---3--:R-:W-:Y:S04]  /*8d90*/  HMMA.16816.F32.BF16 R84, R136.reuse, R8, R84 ;  /* 0x000000088854723c */ /* 0x048fe80000041854 */
[----:B------:R-:W-:Y:S04]  /*8da0*/  FADD.FTZ R211, R211, R4 ;  /* 0x00000004d3d37221 */ /* 0x000fe80000010000 */
[C---:B------:R-:W-:Y:S04]  /*8db0*/  HMMA.16816.F32.BF16 R88, R136.reuse, R10, R88 ;  /* 0x0000000a8858723c */ /* 0x040fe80000041858 */
[----:B------:R-:W-:Y:S04]  /*8dc0*/  FADD.FTZ R212, R212, R211 ;  /* 0x000000d3d4d47221 */ /* 0x000fe80000010000 */
[C---:B--2---:R-:W-:Y:S04]  /*8dd0*/  HMMA.16816.F32.BF16 R92, R136.reuse, R12, R92 ;  /* 0x0000000c885c723c */ /* 0x044fe8000004185c */
[----:B------:R-:W-:Y:S04]  /*8de0*/  FADD.FTZ R3, R213, R212 ;  /* 0x000000d4d5037221 */ /* 0x000fe80000010000 */
[----:B------:R-:W-:Y:S01]  /*8df0*/  FADD.FTZ R3, R214, R3 ;  /* 0x00000003d6037221 */ /* 0x000fe20000010000 */
[----:B------:R-:W-:Y:S03]  /*8e00*/  HMMA.16816.F32.BF16 R96, R136, R14, R96 ;  /* 0x0000000e8860723c */ /* 0x000fe60000041860 */
[----:B------:R-:W-:Y:S01]  /*8e10*/  FADD.FTZ R218, R218, R3 ;  /* 0x00000003dada7221 */ /* 0x000fe20000010000 */
[----:B------:R-:W-:Y:S03]  /*8e20*/  IADD3 R3, R202, -0x2, RZ ;  /* 0xfffffffeca037810 */ /* 0x000fe60007ffe0ff */
[----:B------:R-:W-:Y:S01]  /*8e30*/  FADD.FTZ R219, R219, R218 ;  /* 0x000000dadbdb7221 */ /* 0x000fe20000010000 */
[----:B------:R-:W-:Y:S04]  /*8e40*/  ISETP.GE.AND P0, PT, R3, UR11, PT ;  /* 0x0000000b03007c0c */ /* 0x000fe8000bf06270 */
[----:B------:R-:W-:Y:S04]  /*8e50*/  FADD.FTZ R220, R220, R219 ;  /* 0x000000dbdcdc7221 */ /* 0x000fe80000010000 */
[----:B------:R-:W-:Y:S05]  /*8e60*/  FADD.FTZ R197, R221, R220 ;  /* 0x000000dcddc57221 */ /* 0x000fea0000010000 */
[----:B------:R-:W-:-:S05]  /*8e70*/  @!P0 BRA `(.L_x_5088) ;  /* 0x0000040000008947 */ /* 0x000fca0003800000 */
        /* <DEDUP_REMOVED lines=64> */
.L_x_5088:
        /* <DEDUP_REMOVED lines=12> */
.L_x_5078:
        /* <DEDUP_REMOVED lines=20> */
.L_x_5091:
[----:B------:R-:W-:-:S13]  /*9480*/  ISETP.NE.AND P0, PT, R3, c[0x0][0x32c], PT ;  /* 0x0000cb0003007a0c */ /* 0x000fda0003f05270 */
[----:B------:R-:W-:-:S05]  /*9490*/  @P0 IMAD.HI.U32 R3, R4, c[0x0][0x330], RZ ;  /* 0x0000cc0004030a27 */ /* 0x000fca00078e00ff */
[----:B------:R-:W-:-:S05]  /*94a0*/  @P0 SHF.R.U32.HI R4, RZ, c[0x0][0x334], R3 ;  /* 0x0000cd00ff040a19 */ /* 0x000fca0000011603 */
.L_x_5092:
[----:B------:R-:W-:-:S05]  /*94b0*/  IMAD R4, R4, c[0x0][0x32c], RZ ;  /* 0x0000cb0004047a24 */ /* 0x000fca00078e02ff */
[----:B------:R-:W-:-:S04]  /*94c0*/  IMNMX R5, R5, R4, !PT ;  /* 0x0000000405057217 */ /* 0x000fc80007800200 */
.L_x_5090:
[----:B------:R-:W-:-:S04]  /*94d0*/  IADD3 R4, R5, 0x3f, RZ ;  /* 0x0000003f05047810 */ /* 0x000fc80007ffe0ff */
[----:B------:R-:W-:-:S04]  /*94e0*/  SHF.R.S32.HI R3, RZ, 0x1f, R4 ;  /* 0x0000001fff037819 */ /* 0x000fc80000011404 */
[----:B------:R-:W-:-:S04]  /*94f0*/  LEA.HI R3, R3, R4, RZ, 0x6 ;  /* 0x0000000403037211 */ /* 0x000fc800078f30ff */
[----:B------:R-:W-:-:S04]  /*9500*/  SHF.R.S32.HI R209, RZ, 0x6, R3 ;  /* 0x00000006ffd17819 */ /* 0x000fc80000011403 */
[----:B------:R-:W-:-:S04]  /*9510*/  IMNMX R209, R209, UR11, !PT ;  /* 0x0000000bd1d17c17 */ /* 0x000fc8000f800200 */
[----:B------:R-:W-:-:S13]  /*9520*/  ISETP.GE.AND P0, PT, R202, R209, PT ;  /* 0x000000d1ca00720c */ /* 0x000fda0003f06270 */
[----:B------:R-:W-:Y:S05]  /*9530*/  @!P0 BRA `(.L_x_5093) ;  /* 0x00002ca000008947 */ /* 0x000fea0003800000 */
[----:B------:R-:W-:Y:S01]  /*9540*/  IMAD.MOV.U32 R3, RZ, RZ, R0 ;  /* 0x000000ffff037224 */ /* 0x000fe200078e0000 */
[----:B------:R-:W-:Y:S01]  /*9550*/  LOP3.LUT P0, RZ, R201, 0x2, RZ, 0xc0, !PT ;  /* 0x00000002c9ff7812 */ /* 0x000fe2000780c0ff */
[----:B------:R-:W-:Y:S01]  /*9560*/  IMAD.MOV.U32 R180, RZ, RZ, 0x20 ;  /* 0x00000020ffb47424 */ /* 0x000fe200078e00ff */
        /* <DEDUP_REMOVED lines=10> */
.L_x_5096:
        /* <DEDUP_REMOVED lines=66> */
.L_x_5094:
[C---:B--23--:R-:W-:Y:S01]  /*9a30*/  HMMA.16816.F32.BF16 R4, R136.reuse, R140, RZ ;  /* 0x0000008c8804723c */ /* 0x04cfe200000418ff */
[----:B------:R-:W0:Y:S01]  /*9a40*/  LDGDEPBAR ;  /* 0x00000000000079af */ /* 0x000e220000000000 */
[----:B------:R-:W-:Y:S02]  /*9a50*/  UIADD3 UR6, UR15, 0x1, URZ ;  /* 0x000000010f067890 */ /* 0x000fe4000fffe03f */
[C---:B------:R-:W-:Y:S01]  /*9a60*/  IADD3 R0, R135.reuse, R132, RZ ;  /* 0x0000008487007210 */ /* 0x040fe20007ffe0ff */
[----:B------:R-:W-:Y:S01]  /*9a70*/  UISETP.GE.AND UP2, UPT, UR15, 0x1, UPT ;  /* 0x000000010f00788c */ /* 0x000fe2000bf46270 */
[----:B------:R-:W-:Y:S02]  /*9a80*/  IADD3 R172, R135, R2, RZ ;  /* 0x0000000287ac7210 */ /* 0x000fe40007ffe0ff */
[C---:B------:R-:W-:Y:S01]  /*9a90*/  HMMA.16816.F32.BF16 R8, R136.reuse, R142, RZ ;  /* 0x0000008e8808723c */ /* 0x040fe200000418ff */
[----:B------:R-:W-:Y:S01]  /*9aa0*/  LDSM.16.M88.4 R140, [R0+0xc100] ;  /* 0x00c10000008c783b */ /* 0x000fe20000000200 */
[----:B------:R-:W-:Y:S02]  /*9ab0*/  USEL UR15, UR6, URZ, !UP2 ;  /* 0x0000003f060f7287 */ /* 0x000fe4000d000000 */
[----:B------:R-:W-:Y:S04]  /*9ac0*/  IADD3 R132, R180, R132, R135 ;  /* 0x00000084b4847210 */ /* 0x000fe80007ffe087 */
[C---:B----4-:R-:W-:Y:S01]  /*9ad0*/  HMMA.16816.F32.BF16 R12, R136.reuse, R16, RZ ;  /* 0x00000010880c723c */ /* 0x050fe200000418ff */
[----:B------:R-:W-:Y:S07]  /*9ae0*/  LDSM.16.M88.4 R164, [R0+0xd900] ;  /* 0x00d9000000a4783b */ /* 0x000fee0000000200 */
[C---:B------:R-:W-:Y:S01]  /*9af0*/  HMMA.16816.F32.BF16 R16, R136.reuse, R18, RZ ;  /* 0x000000128810723c */ /* 0x040fe200000418ff */
[----:B------:R-:W-:Y:S07]  /*9b00*/  LDSM.16.M88.4 R168, [R172+0xc100] ;  /* 0x00c10000aca8783b */ /* 0x000fee0000000200 */
[C---:B-1----:R-:W-:Y:S08]  /*9b10*/  HMMA.16816.F32.BF16 R20, R136.reuse, R24, RZ ;  /* 0x000000188814723c */ /* 0x042ff000000418ff */
[C---:B------:R-:W-:Y:S08]  /*9b20*/  HMMA.16816.F32.BF16 R24, R136.reuse, R26, RZ ;  /* 0x0000001a8818723c */ /* 0x040ff000000418ff */
[C---:B------:R-:W-:Y:S08]  /*9b30*/  HMMA.16816.F32.BF16 R28, R136.reuse, R32, RZ ;  /* 0x00000020881c723c */ /* 0x040ff000000418ff */
        /* <DEDUP_REMOVED lines=13> */
[----:B------:R-:W5:Y:S07]  /*9c10*/  LDSM.16.M88.4 R144, [R172+0xc900] ;  /* 0x00c90000ac90783b */ /* 0x000f6e0000000200 */
[C---:B-1----:R-:W-:Y:S01]  /*9c20*/  HMMA.16816.F32.BF16 R4, R136.reuse, R140, R4 ;  /* 0x0000008c8804723c */ /* 0x042fe20000041804 */
[----:B------:R-:W1:Y:S07]  /*9c30*/  LDSM.16.M88.4 R160, [R172+0xd100] ;  /* 0x00d10000aca0783b */ /* 0x000e6e0000000200 */
[C---:B------:R-:W-:Y:S01]  /*9c40*/  HMMA.16816.F32.BF16 R8, R136.reuse, R142, R8 ;  /* 0x0000008e8808723c */ /* 0x040fe20000041808 */
[----:B------:R-:W1:Y:S07]  /*9c50*/  LDSM.16.M88.4 R140, [R172+0xd900] ;  /* 0x00d90000ac8c783b */ /* 0x000e6e0000000200 */
[C---:B--2---:R-:W-:Y:S08]  /*9c60*/  HMMA.16816.F32.BF16 R12, R136.reuse, R148, R12 ;  /* 0x00000094880c723c */ /* 0x044ff0000004180c */
[C---:B------:R-:W-:Y:S01]  /*9c70*/  HMMA.16816.F32.BF16 R16, R136.reuse, R150, R16 ;  /* 0x000000968810723c */ /* 0x040fe20000041810 */
[----:B------:R-:W-:Y:S07]  /*9c80*/  LDSM.16.M88.4 R148, [R183+UR4+0xe100] ;  /* 0x00e10004b794783b */ /* 0x000fee0008000200 */
[C---:B---3--:R-:W-:Y:S08]  /*9c90*/  HMMA.16816.F32.BF16 R20, R136.reuse, R152, R20 ;  /* 0x000000988814723c */ /* 0x048ff00000041814 */
[C---:B------:R-:W-:Y:S01]  /*9ca0*/  HMMA.16816.F32.BF16 R24, R136.reuse, R154, R24 ;  /* 0x0000009a8818723c */ /* 0x040fe20000041818 */
[----:B------:R-:W-:Y:S07]  /*9cb0*/  LDSM.16.M88.4 R152, [R183+UR4+0xe900] ;  /* 0x00e90004b798783b */ /* 0x000fee0008000200 */
[C---:B------:R-:W-:Y:S08]  /*9cc0*/  HMMA.16816.F32.BF16 R28, R136.reuse, R164, R28 ;  /* 0x000000a4881c723c */ /* 0x040ff0000004181c */
[----:B------:R-:W-:Y:S01]  /*9cd0*/  HMMA.16816.F32.BF16 R32, R136, R166, R32 ;  /* 0x000000a68820723c */ /* 0x000fe20000041820 */
[----:B------:R-:W2:Y:S07]  /*9ce0*/  LDSM.16.M88.4 R136, [R185+0x4000] ;  /* 0x00400000b988783b */ /* 0x000eae0000000200 */
[C---:B----4-:R-:W-:Y:S01]  /*9cf0*/  HMMA.16816.F32.BF16 R4, R156.reuse, R168, R4 ;  /* 0x000000a89c04723c */ /* 0x050fe20000041804 */
[----:B------:R-:W-:Y:S07]  /*9d00*/  LDSM.16.M88.4 R164, [R181+0x4000] ;  /* 0x00400000b5a4783b */ /* 0x000fee0000000200 */
[C---:B------:R-:W-:Y:S01]  /*9d10*/  HMMA.16816.F32.BF16 R8, R156.reuse, R170, R8 ;  /* 0x000000aa9c08723c */ /* 0x040fe20000041808 */
[----:B------:R-:W-:Y:S07]  /*9d20*/  LDSM.16.M88.4 R168, [R2+0xe100] ;  /* 0x00e1000002a8783b */ /* 0x000fee0000000200 */
[C---:B-----5:R-:W-:Y:S08]  /*9d30*/  HMMA.16816.F32.BF16 R12, R156.reuse, R144, R12 ;  /* 0x000000909c0c723c */ /* 0x060ff0000004180c */
[C---:B------:R-:W-:Y:S01]  /*9d40*/  HMMA.16816.F32.BF16 R16, R156.reuse, R146, R16 ;  /* 0x000000929c10723c */ /* 0x040fe20000041810 */
[----:B------:R-:W3:Y:S07]  /*9d50*/  LDSM.16.M88.4 R144, [R183+UR4+0xf100] ;  /* 0x00f10004b790783b */ /* 0x000eee0008000200 */
[C---:B-1----:R-:W-:Y:S08]  /*9d60*/  HMMA.16816.F32.BF16 R20, R156.reuse, R160, R20 ;  /* 0x000000a09c14723c */ /* 0x042ff00000041814 */
[C---:B------:R-:W-:Y:S01]  /*9d70*/  HMMA.16816.F32.BF16 R24, R156.reuse, R162, R24 ;  /* 0x000000a29c18723c */ /* 0x040fe20000041818 */
[----:B------:R-:W1:Y:S07]  /*9d80*/  LDSM.16.M88.4 R160, [R183+UR4+0xf900] ;  /* 0x00f90004b7a0783b */ /* 0x000e6e0008000200 */
        /* <DEDUP_REMOVED lines=16> */
[C---:B------:R-:W-:Y:S01]  /*9e90*/  HMMA.16816.F32.BF16 R4, R164.reuse, R168, R4 ;  /* 0x000000a8a404723c */ /* 0x040fe20000041804 */
[----:B------:R-:W-:Y:S07]  /*9ea0*/  LDSM.16.M88.4 R160, [R178+0x4000] ;  /* 0x00400000b2a0783b */ /* 0x000fee0000000200 */
[C---:B------:R-:W-:Y:S01]  /*9eb0*/  HMMA.16816.F32.BF16 R8, R164.reuse, R170, R8 ;  /* 0x000000aaa408723c */ /* 0x040fe20000041808 */
[----:B------:R-:W-:Y:S07]  /*9ec0*/  LDSM.16.M88.4 R168, [R172+0xe100] ;  /* 0x00e10000aca8783b */ /* 0x000fee0000000200 */
[C---:B----4-:R-:W-:Y:S01]  /*9ed0*/  HMMA.16816.F32.BF16 R12, R164.reuse, R140, R12 ;  /* 0x0000008ca40c723c */ /* 0x050fe2000004180c */
[----:B------:R-:W-:Y:S07]  /*9ee0*/  LDSM.16.M88.4 R172, [R172+0x10100] ;  /* 0x01010000acac783b */ /* 0x000fee0000000200 */
[C---:B------:R-:W-:Y:S01]  /*9ef0*/  HMMA.16816.F32.BF16 R16, R164.reuse, R142, R16 ;  /* 0x0000008ea410723c */ /* 0x040fe20000041810 */
[----:B------:R-:W4:Y:S07]  /*9f00*/  LDSM.16.M88.4 R140, [R0+0xf100] ;  /* 0x00f10000008c783b */ /* 0x000f2e0000000200 */
[C---:B--2---:R-:W-:Y:S08]  /*9f10*/  HMMA.16816.F32.BF16 R20, R164.reuse, R148, R20 ;  /* 0x00000094a414723c */ /* 0x044ff00000041814 */
[C---:B------:R-:W-:Y:S01]  /*9f20*/  HMMA.16816.F32.BF16 R24, R164.reuse, R150, R24 ;  /* 0x00000096a418723c */ /* 0x040fe20000041818 */
[----:B------:R-:W2:Y:S07]  /*9f30*/  LDSM.16.M88.4 R148, [R0+0xf900] ;  /* 0x00f900000094783b */ /* 0x000eae0000000200 */
[C---:B------:R-:W-:Y:S08]  /*9f40*/  HMMA.16816.F32.BF16 R28, R164.reuse, R156, R28 ;  /* 0x0000009ca41c723c */ /* 0x040ff0000004181c */
[----:B------:R-:W-:Y:S01]  /*9f50*/  HMMA.16816.F32.BF16 R32, R164, R158, R32 ;  /* 0x0000009ea420723c */ /* 0x000fe20000041820 */
[----:B------:R-:W5:Y:S07]  /*9f60*/  LDSM.16.M88.4 R156, [R132+0xe900] ;  /* 0x00e90000849c783b */ /* 0x000f6e0000000200 */
[C---:B---3--:R-:W-:Y:S01]  /*9f70*/  HMMA.16816.F32.BF16 R4, R144.reuse, R152, R4 ;  /* 0x000000989004723c */ /* 0x048fe20000041804 */
[----:B------:R-:W-:Y:S07]  /*9f80*/  LDSM.16.M88.4 R164, [R183+UR4+0x11100] ;  /* 0x01110004b7a4783b */ /* 0x000fee0008000200 */
[C---:B------:R-:W-:Y:S01]  /*9f90*/  HMMA.16816.F32.BF16 R8, R144.reuse, R154, R8 ;  /* 0x0000009a9008723c */ /* 0x040fe20000041808 */
[----:B------:R-:W-:Y:S07]  /*9fa0*/  LDSM.16.M88.4 R152, [R183+UR4+0x10900] ;  /* 0x01090004b798783b */ /* 0x000fee0008000200 */
[C---:B-1----:R-:W-:Y:S08]  /*9fb0*/  HMMA.16816.F32.BF16 R12, R144.reuse, R136, R12 ;  /* 0x00000088900c723c */ /* 0x042ff0000004180c */
[C---:B------:R-:W-:Y:S01]  /*9fc0*/  HMMA.16816.F32.BF16 R16, R144.reuse, R138, R16 ;  /* 0x0000008a9010723c */ /* 0x040fe20000041810 */
[----:B------:R-:W1:Y:S07]  /*9fd0*/  LDSM.16.M88.4 R136, [R132+0xf100] ;  /* 0x00f100008488783b */ /* 0x000e6e0000000200 */
[C---:B----4-:R-:W-:Y:S08]  /*9fe0*/  HMMA.16816.F32.BF16 R20, R144.reuse, R140, R20 ;  /* 0x0000008c9014723c */ /* 0x050ff00000041814 */
[C---:B------:R-:W-:Y:S01]  /*9ff0*/  HMMA.16816.F32.BF16 R24, R144.reuse, R142, R24 ;  /* 0x0000008e9018723c */ /* 0x040fe20000041818 */
[----:B------:R-:W3:Y:S07]  /*a000*/  LDSM.16.M88.4 R140, [R132+0xf900] ;  /* 0x00f90000848c783b */ /* 0x000eee0000000200 */
[C---:B--2---:R-:W-:Y:S08]  /*a010*/  HMMA.16816.F32.BF16 R28, R144.reuse, R148, R28 ;  /* 0x00000094901c723c */ /* 0x044ff0000004181c */
[----:B------:R-:W-:Y:S01]  /*a020*/  HMMA.16816.F32.BF16 R32, R144, R150, R32 ;  /* 0x000000969020723c */ /* 0x000fe20000041820 */
[----:B------:R-:W-:Y:S07]  /*a030*/  LDSM.16.M88.4 R144, [R185+0x8000] ;  /* 0x00800000b990783b */ /* 0x000fee0000000200 */
[C---:B------:R-:W-:Y:S01]  /*a040*/  HMMA.16816.F32.BF16 R4, R160.reuse, R168, R4 ;  /* 0x000000a8a004723c */ /* 0x040fe20000041804 */
[----:B------:R-:W2:Y:S07]  /*a050*/  LDSM.16.M88.4 R148, [R183+UR4+0x10100] ;  /* 0x01010004b794783b */ /* 0x000eae0008000200 */
[C---:B------:R-:W-:Y:S01]  /*a060*/  HMMA.16816.F32.BF16 R8, R160.reuse, R170, R8 ;  /* 0x000000aaa008723c */ /* 0x040fe20000041808 */
[----:B------:R-:W-:Y:S07]  /*a070*/  LDSM.16.M88.4 R168, [R2+0x10100] ;  /* 0x0101000002a8783b */ /* 0x000fee0000000200 */
[C---:B-----5:R-:W-:Y:S08]  /*a080*/  HMMA.16816.F32.BF16 R12, R160.reuse, R156, R12 ;  /* 0x0000009ca00c723c */ /* 0x060ff0000004180c */
[C---:B------:R-:W-:Y:S01]  /*a090*/  HMMA.16816.F32.BF16 R16, R160.reuse, R158, R16 ;  /* 0x0000009ea010723c */ /* 0x040fe20000041810 */
[----:B------:R-:W4:Y:S07]  /*a0a0*/  LDSM.16.M88.4 R156, [R183+UR4+0x11900] ;  /* 0x01190004b79c783b */ /* 0x000f2e0008000200 */
[C---:B-1----:R-:W-:Y:S08]  /*a0b0*/  HMMA.16816.F32.BF16 R20, R160.reuse, R136, R20 ;  /* 0x00000088a014723c */ /* 0x042ff00000041814 */
[C---:B------:R-:W-:Y:S01]  /*a0c0*/  HMMA.16816.F32.BF16 R24, R160.reuse, R138, R24 ;  /* 0x0000008aa018723c */ /* 0x040fe20000041818 */
[----:B------:R-:W1:Y:S07]  /*a0d0*/  LDSM.16.M88.4 R136, [R181+0x8000] ;  /* 0x00800000b588783b */ /* 0x000e6e0000000200 */
[C---:B---3--:R-:W-:Y:S08]  /*a0e0*/  HMMA.16816.F32.BF16 R28, R160.reuse, R140, R28 ;  /* 0x0000008ca01c723c */ /* 0x048ff0000004181c */
[----:B------:R-:W-:Y:S01]  /*a0f0*/  HMMA.16816.F32.BF16 R32, R160, R142, R32 ;  /* 0x0000008ea020723c */ /* 0x000fe20000041820 */
[----:B------:R-:W3:Y:S07]  /*a100*/  LDSM.16.M88.4 R140, [R2+0x10900] ;  /* 0x01090000028c783b */ /* 0x000eee0000000200 */
        /* <DEDUP_REMOVED lines=10> */
[C---:B----4-:R-:W-:Y:S08]  /*a1b0*/  HMMA.16816.F32.BF16 R28, R144.reuse, R156, R28 ;  /* 0x0000009c901c723c */ /* 0x050ff0000004181c */
[----:B------:R-:W-:Y:S01]  /*a1c0*/  HMMA.16816.F32.BF16 R32, R144, R158, R32 ;  /* 0x0000009e9020723c */ /* 0x000fe20000041820 */
[----:B------:R-:W4:Y:S07]  /*a1d0*/  LDSM.16.M88.4 R144, [R0+0x10900] ;  /* 0x010900000090783b */ /* 0x000f2e0000000200 */
        /* <DEDUP_REMOVED lines=8> */
[C---:B------:R-:W-:Y:S08]  /*a260*/  HMMA.16816.F32.BF16 R24, R136.reuse, R150, R24 ;  /* 0x000000968818723c */ /* 0x040ff00000041818 */
[C---:B-----5:R-:W-:Y:S08]  /*a270*/  HMMA.16816.F32.BF16 R28, R136.reuse, R152, R28 ;  /* 0x00000098881c723c */ /* 0x060ff0000004181c */
[----:B------:R-:W-:Y:S01]  /*a280*/  HMMA.16816.F32.BF16 R32, R136, R154, R32 ;  /* 0x0000009a8820723c */ /* 0x000fe20000041820 */
[----:B------:R-:W2:Y:S07]  /*a290*/  LDSM.16.M88.4 R136, [R132+0x10900] ;  /* 0x010900008488783b */ /* 0x000eae0000000200 */
[C---:B------:R-:W-:Y:S08]  /*a2a0*/  HMMA.16816.F32.BF16 R4, R160.reuse, R164, R4 ;  /* 0x000000a4a004723c */ /* 0x040ff00000041804 */
[C---:B------:R-:W-:Y:S08]  /*a2b0*/  HMMA.16816.F32.BF16 R8, R160.reuse, R166, R8 ;  /* 0x000000a6a008723c */ /* 0x040ff00000041808 */
[C---:B----4-:R-:W-:Y:S08]  /*a2c0*/  HMMA.16816.F32.BF16 R12, R160.reuse, R144, R12 ;  /* 0x00000090a00c723c */ /* 0x050ff0000004180c */
[C---:B------:R-:W-:Y:S01]  /*a2d0*/  HMMA.16816.F32.BF16 R16, R160.reuse, R146, R16 ;  /* 0x00000092a010723c */ /* 0x040fe20000041810 */
[----:B------:R-:W4:Y:S07]  /*a2e0*/  LDSM.16.M88.4 R144, [R132+0x11100] ;  /* 0x011100008490783b */ /* 0x000f2e0000000200 */
[C---:B-1----:R-:W-:Y:S08]  /*a2f0*/  HMMA.16816.F32.BF16 R20, R160.reuse, R156, R20 ;  /* 0x0000009ca014723c */ /* 0x042ff00000041814 */
[C---:B------:R-:W-:Y:S08]  /*a300*/  HMMA.16816.F32.BF16 R24, R160.reuse, R158, R24 ;  /* 0x0000009ea018723c */ /* 0x040ff00000041818 */
[C---:B---3--:R-:W-:Y:S08]  /*a310*/  HMMA.16816.F32.BF16 R28, R160.reuse, R140, R28 ;  /* 0x0000008ca01c723c */ /* 0x048ff0000004181c */
        /* <DEDUP_REMOVED lines=11> */
[C---:B----4-:R-:W-:Y:S01]  /*a3d0*/  HMMA.16816.F32.BF16 R20, R168.reuse, R144, R20 ;  /* 0x00000090a814723c */ /* 0x050fe20000041814 */
[----:B------:R-:W-:Y:S03]  /*a3e0*/  LDSM.16.MT88.4 R152, [R176+UR4+0x2900] ;  /* 0x00290004b098783b */ /* 0x000fe60008004200 */
[----:B------:R-:W-:Y:S04]  /*a3f0*/  FMNMX.FTZ R149, R5, R0, !PT ;  /* 0x0000000005957209 */ /* 0x000fe80007810000 */
[C---:B------:R-:W-:Y:S04]  /*a400*/  HMMA.16816.F32.BF16 R24, R168.reuse, R146, R24 ;  /* 0x00000092a818723c */ /* 0x040fe80000041818 */
        /* <DEDUP_REMOVED lines=37> */
[----:B-1----:R-:W-:Y:S07]  /*a660*/  FMNMX.FTZ R2, R145, R2, !PT ;  /* 0x0000000291027209 */ /* 0x002fee0007810000 */
[----:B------:R-:W-:Y:S01]  /*a670*/  LDSM.16.MT88.4 R144, [R177+UR4+0x2900] ;  /* 0x00290004b190783b */ /* 0x000fe20008004200 */
[C---:B------:R-:W-:Y:S02]  /*a680*/  FADD.FTZ R133, -R2.reuse, R133 ;  /* 0x0000008502857221 */ /* 0x040fe40000010100 */
[----:B------:R-:W-:Y:S01]  /*a690*/  FMUL.FTZ R165, R2, c[0x0][0x2d0] ;  /* 0x0000b40002a57a20 */ /* 0x000fe20000410000 */
[----:B--2---:R-:W-:Y:S01]  /*a6a0*/  FMNMX.FTZ R0, R143, R0, !PT ;  /* 0x000000008f007209 */ /* 0x004fe20007810000 */
[----:B------:R-:W-:Y:S02]  /*a6b0*/  FMUL.FTZ R132, R133, c[0x0][0x2d0] ;  /* 0x0000b40085847a20 */ /* 0x000fe40000410000 */
[----:B------:R-:W-:Y:S02]  /*a6c0*/  FFMA.FTZ R156, R4, c[0x0][0x2d0], -R165 ;  /* 0x0000b400049c7a23 */ /* 0x000fe400000108a5 */
[C---:B------:R-:W-:Y:S02]  /*a6d0*/  FADD.FTZ R133, -R0.reuse, R3 ;  /* 0x0000000300857221 */ /* 0x040fe40000010100 */
[----:B------:R-:W-:Y:S01]  /*a6e0*/  FMUL.FTZ R164, R0, c[0x0][0x2d0] ;  /* 0x0000b40000a47a20 */ /* 0x000fe20000410000 */
[----:B------:R-:W1:Y:S01]  /*a6f0*/  MUFU.EX2 R132, R132 ;  /* 0x0000008400847308 */ /* 0x000e620000000800 */
[----:B------:R-:W-:Y:S02]  /*a700*/  FMUL.FTZ R3, R133, c[0x0][0x2d0] ;  /* 0x0000b40085037a20 */ /* 0x000fe40000410000 */
[--C-:B------:R-:W-:Y:S02]  /*a710*/  FFMA.FTZ R157, R5, c[0x0][0x2d0], -R165.reuse ;  /* 0x0000b400059d7a23 */ /* 0x100fe400000108a5 */
[--C-:B------:R-:W-:Y:S02]  /*a720*/  FFMA.FTZ R158, R8, c[0x0][0x2d0], -R165.reuse ;  /* 0x0000b400089e7a23 */ /* 0x100fe400000108a5 */
[--C-:B------:R-:W-:Y:S01]  /*a730*/  FFMA.FTZ R159, R9, c[0x0][0x2d0], -R165.reuse ;  /* 0x0000b400099f7a23 */ /* 0x100fe200000108a5 */
[----:B------:R-:W-:Y:S01]  /*a740*/  IADD3 R9, R177, UR4, RZ ;  /* 0x00000004b1097c10 */ /* 0x000fe2000fffe0ff */
[--C-:B------:R-:W-:Y:S01]  /*a750*/  FFMA.FTZ R160, R6, c[0x0][0x2d0], -R164.reuse ;  /* 0x0000b40006a07a23 */ /* 0x100fe200000108a4 */
[----:B------:R-:W2:Y:S01]  /*a760*/  MUFU.EX2 R3, R3 ;  /* 0x0000000300037308 */ /* 0x000ea20000000800 */
[--C-:B------:R-:W-:Y:S01]  /*a770*/  FFMA.FTZ R161, R7, c[0x0][0x2d0], -R164.reuse ;  /* 0x0000b40007a17a23 */ /* 0x100fe200000108a4 */
[----:B------:R-:W-:Y:S01]  /*a780*/  IADD3 R133, R182, R9, RZ ;  /* 0x00000009b6857210 */ /* 0x000fe20007ffe0ff */
[--C-:B------:R-:W-:Y:S02]  /*a790*/  FFMA.FTZ R162, R10, c[0x0][0x2d0], -R164.reuse ;  /* 0x0000b4000aa27a23 */ /* 0x100fe400000108a4 */
[--C-:B------:R-:W-:Y:S02]  /*a7a0*/  FFMA.FTZ R163, R11, c[0x0][0x2d0], -R164.reuse ;  /* 0x0000b4000ba37a23 */ /* 0x100fe400000108a4 */
[----:B------:R-:W3:Y:S01]  /*a7b0*/  LDSM.16.MT88.4 R140, [R133+0x100] ;  /* 0x00010000858c783b */ /* 0x000ee20000004200 */
[--C-:B------:R-:W-:Y:S02]  /*a7c0*/  FFMA.FTZ R166, R12, c[0x0][0x2d0], -R165.reuse ;  /* 0x0000b4000ca67a23 */ /* 0x100fe400000108a5 */
[----:B------:R-:W-:Y:S01]  /*a7d0*/  MUFU.EX2 R156, R156 ;  /* 0x0000009c009c7308 */ /* 0x000fe20000000800 */
[--C-:B------:R-:W-:Y:S02]  /*a7e0*/  FFMA.FTZ R167, R13, c[0x0][0x2d0], -R165.reuse ;  /* 0x0000b4000da77a23 */ /* 0x100fe400000108a5 */
[--C-:B------:R-:W-:Y:S02]  /*a7f0*/  FFMA.FTZ R168, R14, c[0x0][0x2d0], -R164.reuse ;  /* 0x0000b4000ea87a23 */ /* 0x100fe400000108a4 */
[C---:B-1----:R-:W-:Y:S01]  /*a800*/  FMUL.FTZ R4, R132.reuse, R128 ;  /* 0x0000008084047220 */ /* 0x042fe20000410000 */
[----:B------:R-:W-:Y:S01]  /*a810*/  LDSM.16.MT88.4 R148, [R133+0x2900] ;  /* 0x002900008594783b */ /* 0x000fe20000004200 */
[C---:B------:R-:W-:Y:S02]  /*a820*/  FMUL.FTZ R5, R132.reuse, R129 ;  /* 0x0000008184057220 */ /* 0x040fe40000410000 */
[C---:B------:R-:W-:Y:S01]  /*a830*/  FMUL.FTZ R8, R132.reuse, R124 ;  /* 0x0000007c84087220 */ /* 0x040fe20000410000 */
[----:B------:R-:W1:Y:S01]  /*a840*/  MUFU.EX2 R157, R157 ;  /* 0x0000009d009d7308 */ /* 0x000e620000000800 */
[C---:B------:R-:W-:Y:S02]  /*a850*/  FMUL.FTZ R9, R132.reuse, R125 ;  /* 0x0000007d84097220 */ /* 0x040fe40000410000 */
[C---:B------:R-:W-:Y:S02]  /*a860*/  FMUL.FTZ R100, R132.reuse, R100 ;  /* 0x0000006484647220 */ /* 0x040fe40000410000 */
[C---:B--2---:R-:W-:Y:S02]  /*a870*/  FMUL.FTZ R6, R3.reuse, R130 ;  /* 0x0000008203067220 */ /* 0x044fe40000410000 */
[C---:B------:R-:W-:Y:S02]  /*a880*/  FMUL.FTZ R7, R3.reuse, R131 ;  /* 0x0000008303077220 */ /* 0x040fe40000410000 */
[C---:B------:R-:W-:Y:S01]  /*a890*/  FMUL.FTZ R10, R3.reuse, R126 ;  /* 0x0000007e030a7220 */ /* 0x040fe20000410000 */
[----:B------:R-:W-:Y:S01]  /*a8a0*/  MUFU.EX2 R158, R158 ;  /* 0x0000009e009e7308 */ /* 0x000fe20000000800 */
[C---:B------:R-:W-:Y:S02]  /*a8b0*/  FMUL.FTZ R11, R3.reuse, R127 ;  /* 0x0000007f030b7220 */ /* 0x040fe40000410000 */
[----:B------:R-:W2:Y:S01]  /*a8c0*/  LDSM.16.MT88.4 R124, [R176+UR4+0x100] ;  /* 0x00010004b07c783b */ /* 0x000ea20008004200 */
[C---:B------:R-:W-:Y:S02]  /*a8d0*/  FMUL.FTZ R101, R132.reuse, R101 ;  /* 0x0000006584657220 */ /* 0x040fe40000410000 */
[C---:B------:R-:W-:Y:S02]  /*a8e0*/  FMUL.FTZ R102, R3.reuse, R102 ;  /* 0x0000006603667220 */ /* 0x040fe40000410000 */
[----:B------:R-:W-:Y:S02]  /*a8f0*/  FMUL.FTZ R103, R3, R103 ;  /* 0x0000006703677220 */ /* 0x000fe40000410000 */
[----:B------:R-:W4:Y:S01]  /*a900*/  MUFU.EX2 R159, R159 ;  /* 0x0000009f009f7308 */ /* 0x000f220000000800 */
[C---:B------:R-:W-:Y:S02]  /*a910*/  FMUL.FTZ R104, R132.reuse, R104 ;  /* 0x0000006884687220 */ /* 0x040fe40000410000 */
[C---:B------:R-:W-:Y:S01]  /*a920*/  FMUL.FTZ R105, R132.reuse, R105 ;  /* 0x0000006984697220 */ /* 0x040fe20000410000 */
[----:B-1----:R-:W-:Y:S01]  /*a930*/  F2FP.BF16.PACK_AB R128, R157, R156 ;  /* 0x0000009c9d80723e */ /* 0x002fe200000010ff */
[C---:B------:R-:W-:Y:S02]  /*a940*/  FMUL.FTZ R106, R3.reuse, R106 ;  /* 0x0000006a036a7220 */ /* 0x040fe40000410000 */
[C---:B------:R-:W-:Y:S02]  /*a950*/  FMUL.FTZ R107, R3.reuse, R107 ;  /* 0x0000006b036b7220 */ /* 0x040fe40000410000 */
[C---:B------:R-:W-:Y:S01]  /*a960*/  FMUL.FTZ R108, R132.reuse, R108 ;  /* 0x0000006c846c7220 */ /* 0x040fe20000410000 */
[----:B------:R-:W-:Y:S01]  /*a970*/  MUFU.EX2 R160, R160 ;  /* 0x000000a000a07308 */ /* 0x000fe20000000800 */
[----:B------:R-:W-:Y:S02]  /*a980*/  FMUL.FTZ R109, R132, R109 ;  /* 0x0000006d846d7220 */ /* 0x000fe40000410000 */
[C---:B------:R-:W-:Y:S02]  /*a990*/  FMUL.FTZ R110, R3.reuse, R110 ;  /* 0x0000006e036e7220 */ /* 0x040fe40000410000 */
[----:B------:R-:W-:Y:S02]  /*a9a0*/  FMUL.FTZ R111, R3, R111 ;  /* 0x0000006f036f7220 */ /* 0x000fe40000410000 */
[--C-:B------:R-:W-:Y:S02]  /*a9b0*/  FFMA.FTZ R169, R15, c[0x0][0x2d0], -R164.reuse ;  /* 0x0000b4000fa97a23 */ /* 0x100fe400000108a4 */
[--C-:B------:R-:W-:Y:S01]  /*a9c0*/  FFMA.FTZ R170, R16, c[0x0][0x2d0], -R165.reuse ;  /* 0x0000b40010aa7a23 */ /* 0x100fe200000108a5 */
[----:B------:R-:W1:Y:S01]  /*a9d0*/  MUFU.EX2 R161, R161 ;  /* 0x000000a100a17308 */ /* 0x000e620000000800 */
[--C-:B------:R-:W-:Y:S02]  /*a9e0*/  FFMA.FTZ R171, R17, c[0x0][0x2d0], -R165.reuse ;  /* 0x0000b40011ab7a23 */ /* 0x100fe400000108a5 */
[--C-:B------:R-:W-:Y:S01]  /*a9f0*/  FFMA.FTZ R172, R18, c[0x0][0x2d0], -R164.reuse ;  /* 0x0000b40012ac7a23 */ /* 0x100fe200000108a4 */
[----:B----4-:R-:W-:Y:S01]  /*aa00*/  F2FP.BF16.PACK_AB R130, R159, R158 ;  /* 0x0000009e9f82723e */ /* 0x010fe200000010ff */
[--C-:B------:R-:W-:Y:S02]  /*aa10*/  FFMA.FTZ R173, R19, c[0x0][0x2d0], -R164.reuse ;  /* 0x0000b40013ad7a23 */ /* 0x100fe400000108a4 */
[----:B------:R-:W-:Y:S01]  /*aa20*/  LDSM.16.MT88.4 R16, [R133+0x900] ;  /* 0x000900008510783b */ /* 0x000fe20000004200 */
[--C-:B------:R-:W-:Y:S02]  /*aa30*/  FFMA.FTZ R174, R28, c[0x0][0x2d0], -R165.reuse ;  /* 0x0000b4001cae7a23 */ /* 0x100fe400000108a5 */
[----:B------:R-:W-:Y:S01]  /*aa40*/  MUFU.EX2 R162, R162 ;  /* 0x000000a200a27308 */ /* 0x000fe20000000800 */
[--C-:B------:R-:W-:Y:S02]  /*aa50*/  FFMA.FTZ R175, R29, c[0x0][0x2d0], -R165.reuse ;  /* 0x0000b4001daf7a23 */ /* 0x100fe400000108a5 */
[--C-:B------:R-:W-:Y:S02]  /*aa60*/  FFMA.FTZ R210, R30, c[0x0][0x2d0], -R164.reuse ;  /* 0x0000b4001ed27a23 */ /* 0x100fe400000108a4 */
[--C-:B------:R-:W-:Y:S02]  /*aa70*/  FFMA.FTZ R211, R31, c[0x0][0x2d0], -R164.reuse ;  /* 0x0000b4001fd37a23 */ /* 0x100fe400000108a4 */
[----:B------:R-:W-:Y:S01]  /*aa80*/  LDSM.16.MT88.4 R28, [R176+UR4+0x1900] ;  /* 0x00190004b01c783b */ /* 0x000fe20008004200 */
[----:B------:R-:W-:Y:S02]  /*aa90*/  FFMA.FTZ R212, R32, c[0x0][0x2d0], -R165 ;  /* 0x0000b40020d47a23 */ /* 0x000fe400000108a5 */
[----:B------:R-:W4:Y:S01]  /*aaa0*/  MUFU.EX2 R163, R163 ;  /* 0x000000a300a37308 */ /* 0x000f220000000800 */
[----:B------:R-:W-:Y:S02]  /*aab0*/  FFMA.FTZ R213, R34, c[0x0][0x2d0], -R164 ;  /* 0x0000b40022d57a23 */ /* 0x000fe400000108a4 */
        /* <DEDUP_REMOVED lines=13> */
[----:B------:R-:W-:Y:S01]  /*ab90*/  FMUL.FTZ R122, R3, R122 ;  /* 0x0000007a037a7220 */ /* 0x000fe20000410000 */
[----:B----4-:R-:W-:Y:S01]  /*aba0*/  F2FP.BF16.PACK_AB R131, R163, R162 ;  /* 0x000000a2a383723e */ /* 0x010fe200000010ff */
[C---:B------:R-:W-:Y:S02]  /*abb0*/  FMUL.FTZ R123, R3.reuse, R123 ;  /* 0x0000007b037b7220 */ /* 0x040fe40000410000 */
[C---:B------:R-:W-:Y:S02]  /*abc0*/  FMUL.FTZ R36, R132.reuse, R36 ;  /* 0x0000002484247220 */ /* 0x040fe40000410000 */
[----:B------:R-:W-:Y:S01]  /*abd0*/  FMUL.FTZ R37, R132, R37 ;  /* 0x0000002584257220 */ /* 0x000fe20000410000 */
[----:B------:R-:W-:Y:S01]  /*abe0*/  MUFU.EX2 R168, R168 ;  /* 0x000000a800a87308 */ /* 0x000fe20000000800 */
[C---:B------:R-:W-:Y:S05]  /*abf0*/  HMMA.16816.F32.BF16 R4, R128.reuse, R136, R4 ;  /* 0x000000888004723c */ /* 0x040fea0000041804 */
[C---:B------:R-:W-:Y:S02]  /*ac00*/  FMUL.FTZ R38, R3.reuse, R38 ;  /* 0x0000002603267220 */ /* 0x040fe40000410000 */
[----:B------:R-:W-:Y:S01]  /*ac10*/  IADD3 R137, R176, UR4, RZ ;  /* 0x00000004b0897c10 */ /* 0x000fe2000fffe0ff */
[C---:B------:R-:W-:Y:S01]  /*ac20*/  HMMA.16816.F32.BF16 R8, R128.reuse, R138, R8 ;  /* 0x0000008a8008723c */ /* 0x040fe20000041808 */
[----:B------:R-:W4:Y:S03]  /*ac30*/  MUFU.EX2 R169, R169 ;  /* 0x000000a900a97308 */ /* 0x000f260000000800 */
[----:B------:R-:W-:Y:S01]  /*ac40*/  IADD3 R134, R182, R137, RZ ;  /* 0x00000089b6867210 */ /* 0x000fe20007ffe0ff */
[C---:B------:R-:W-:Y:S02]  /*ac50*/  FMUL.FTZ R39, R3.reuse, R39 ;  /* 0x0000002703277220 */ /* 0x040fe40000410000 */
[C---:B------:R-:W-:Y:S01]  /*ac60*/  FMUL.FTZ R40, R132.reuse, R40 ;  /* 0x0000002884287220 */ /* 0x040fe20000410000 */
[C---:B---3--:R-:W-:Y:S01]  /*ac70*/  HMMA.16816.F32.BF16 R100, R128.reuse, R140, R100 ;  /* 0x0000008c8064723c */ /* 0x048fe20000041864 */
[----:B------:R-:W3:Y:S02]  /*ac80*/  LDSM.16.MT88.4 R136, [R134+0x100] ;  /* 0x000100008688783b */ /* 0x000ee40000004200 */
[----:B------:R-:W-:Y:S01]  /*ac90*/  MUFU.EX2 R170, R170 ;  /* 0x000000aa00aa7308 */ /* 0x000fe20000000800 */
[C---:B------:R-:W-:Y:S02]  /*aca0*/  FMUL.FTZ R41, R132.reuse, R41 ;  /* 0x0000002984297220 */ /* 0x040fe40000410000 */
[C---:B------:R-:W-:Y:S02]  /*acb0*/  FMUL.FTZ R42, R3.reuse, R42 ;  /* 0x0000002a032a7220 */ /* 0x040fe40000410000 */
[C---:B------:R-:W-:Y:S01]  /*acc0*/  HMMA.16816.F32.BF16 R104, R128.reuse, R142, R104 ;  /* 0x0000008e8068723c */ /* 0x040fe20000041868 */
[----:B------:R-:W5:Y:S03]  /*acd0*/  LDSM.16.MT88.4 R140, [R177+UR4+0x2100] ;  /* 0x00210004b18c783b */ /* 0x000f660008004200 */
[C---:B------:R-:W-:Y:S01]  /*ace0*/  FMUL.FTZ R43, R3.reuse, R43 ;  /* 0x0000002b032b7220 */ /* 0x040fe20000410000 */
[----:B------:R-:W1:Y:S01]  /*acf0*/  MUFU.EX2 R171, R171 ;  /* 0x000000ab00ab7308 */ /* 0x000e620000000800 */
[C---:B------:R-:W-:Y:S02]  /*ad00*/  FMUL.FTZ R44, R132.reuse, R44 ;  /* 0x0000002c842c7220 */ /* 0x040fe40000410000 */
[C---:B--2---:R-:W-:Y:S01]  /*ad10*/  HMMA.16816.F32.BF16 R108, R128.reuse, R124, R108 ;  /* 0x0000007c806c723c */ /* 0x044fe2000004186c */
[----:B------:R-:W-:Y:S03]  /*ad20*/  LDSM.16.MT88.4 R12, [R134+0x4100] ;  /* 0x00410000860c783b */ /* 0x000fe60000004200 */
[C---:B------:R-:W-:Y:S02]  /*ad30*/  FMUL.FTZ R45, R132.reuse, R45 ;  /* 0x0000002d842d7220 */ /* 0x040fe40000410000 */
[C---:B------:R-:W-:Y:S01]  /*ad40*/  FMUL.FTZ R46, R3.reuse, R46 ;  /* 0x0000002e032e7220 */ /* 0x040fe20000410000 */
[----:B------:R-:W-:Y:S01]  /*ad50*/  MUFU.EX2 R172, R172 ;  /* 0x000000ac00ac7308 */ /* 0x000fe20000000800 */
[C---:B------:R-:W-:Y:S01]  /*ad60*/  HMMA.16816.F32.BF16 R112, R128.reuse, R126, R112 ;  /* 0x0000007e8070723c */ /* 0x040fe20000041870 */
[----:B------:R-:W2:Y:S03]  /*ad70*/  LDSM.16.MT88.4 R124, [R133+0x2100] ;  /* 0x00210000857c783b */ /* 0x000ea60000004200 */
[C---:B------:R-:W-:Y:S02]  /*ad80*/  FMUL.FTZ R47, R3.reuse, R47 ;  /* 0x0000002f032f7220 */ /* 0x040fe40000410000 */
[C---:B------:R-:W-:Y:S02]  /*ad90*/  FMUL.FTZ R48, R132.reuse, R48 ;  /* 0x0000003084307220 */ /* 0x040fe40000410000 */
[C---:B------:R-:W-:Y:S01]  /*ada0*/  FMUL.FTZ R49, R132.reuse, R49 ;  /* 0x0000003184317220 */ /* 0x040fe20000410000 */
[----:B------:R-:W1:Y:S03]  /*adb0*/  MUFU.EX2 R173, R173 ;  /* 0x000000ad00ad7308 */ /* 0x000e660000000800 */
[C---:B------:R-:W-:Y:S02]  /*adc0*/  FMUL.FTZ R50, R3.reuse, R50 ;  /* 0x0000003203327220 */ /* 0x040fe40000410000 */
[C---:B------:R-:W-:Y:S02]  /*add0*/  FMUL.FTZ R51, R3.reuse, R51 ;  /* 0x0000003303337220 */ /* 0x040fe40000410000 */
[C---:B------:R-:W-:Y:S01]  /*ade0*/  FMUL.FTZ R52, R132.reuse, R52 ;  /* 0x0000003484347220 */ /* 0x040fe20000410000 */
[C---:B---3--:R-:W-:Y:S02]  /*adf0*/  HMMA.16816.F32.BF16 R116, R128.reuse, R136, R116 ;  /* 0x000000888074723c */ /* 0x048fe40000041874 */
[----:B------:R-:W-:Y:S01]  /*ae00*/  MUFU.EX2 R174, R174 ;  /* 0x000000ae00ae7308 */ /* 0x000fe20000000800 */
[C---:B------:R-:W-:Y:S02]  /*ae10*/  FMUL.FTZ R53, R132.reuse, R53 ;  /* 0x0000003584357220 */ /* 0x040fe40000410000 */
[C---:B------:R-:W-:Y:S02]  /*ae20*/  FMUL.FTZ R54, R3.reuse, R54 ;  /* 0x0000003603367220 */ /* 0x040fe40000410000 */
[C---:B------:R-:W-:Y:S01]  /*ae30*/  FMUL.FTZ R55, R3.reuse, R55 ;  /* 0x0000003703377220 */ /* 0x040fe20000410000 */
[C---:B------:R-:W-:Y:S01]  /*ae40*/  HMMA.16816.F32.BF16 R120, R128.reuse, R138, R120 ;  /* 0x0000008a8078723c */ /* 0x040fe20000041878 */
[----:B------:R-:W3:Y:S03]  /*ae50*/  LDSM.16.MT88.4 R136, [R176+UR4+0x2100] ;  /* 0x00210004b088783b */ /* 0x000ee60008004200 */
[C---:B------:R-:W-:Y:S01]  /*ae60*/  FMUL.FTZ R56, R132.reuse, R56 ;  /* 0x0000003884387220 */ /* 0x040fe20000410000 */
[----:B------:R-:W-:Y:S01]  /*ae70*/  MUFU.EX2 R175, R175 ;  /* 0x000000af00af7308 */ /* 0x000fe20000000800 */
[C---:B------:R-:W-:Y:S02]  /*ae80*/  FMUL.FTZ R57, R132.reuse, R57 ;  /* 0x0000003984397220 */ /* 0x040fe40000410000 */
[C---:B-----5:R-:W-:Y:S04]  /*ae90*/  HMMA.16816.F32.BF16 R36, R128.reuse, R140, R36 ;  /* 0x0000008c8024723c */ /* 0x060fe80000041824 */
[C---:B------:R-:W-:Y:S02]  /*aea0*/  FMUL.FTZ R58, R3.reuse, R58 ;  /* 0x0000003a033a7220 */ /* 0x040fe40000410000 */
[C---:B------:R-:W-:Y:S01]  /*aeb0*/  FMUL.FTZ R59, R3.reuse, R59 ;  /* 0x0000003b033b7220 */ /* 0x040fe20000410000 */
[----:B------:R-:W-:Y:S01]  /*aec0*/  MUFU.EX2 R210, R210 ;  /* 0x000000d200d27308 */ /* 0x000fe20000000800 */
[C---:B------:R-:W-:Y:S01]  /*aed0*/  HMMA.16816.F32.BF16 R40, R128.reuse, R142, R40 ;  /* 0x0000008e8028723c */ /* 0x040fe20000041828 */
[----:B------:R-:W5:Y:S03]  /*aee0*/  LDSM.16.MT88.4 R140, [R134+0x2100] ;  /* 0x00210000868c783b */ /* 0x000f660000004200 */
[C---:B------:R-:W-:Y:S02]  /*aef0*/  FMUL.FTZ R60, R132.reuse, R60 ;  /* 0x0000003c843c7220 */ /* 0x040fe40000410000 */
[C---:B------:R-:W-:Y:S02]  /*af00*/  FMUL.FTZ R61, R132.reuse, R61 ;  /* 0x0000003d843d7220 */ /* 0x040fe40000410000 */
[C---:B--2---:R-:W-:Y:S01]  /*af10*/  HMMA.16816.F32.BF16 R44, R128.reuse, R124, R44 ;  /* 0x0000007c802c723c */ /* 0x044fe2000004182c */
[----:B------:R-:W-:Y:S03]  /*af20*/  MUFU.EX2 R211, R211 ;  /* 0x000000d300d37308 */ /* 0x000fe60000000800 */
[C---:B------:R-:W-:Y:S02]  /*af30*/  FMUL.FTZ R62, R3.reuse, R62 ;  /* 0x0000003e033e7220 */ /* 0x040fe40000410000 */
[C---:B------:R-:W-:Y:S02]  /*af40*/  FMUL.FTZ R63, R3.reuse, R63 ;  /* 0x0000003f033f7220 */ /* 0x040fe40000410000 */
[C---:B------:R-:W-:Y:S01]  /*af50*/  HMMA.16816.F32.BF16 R48, R128.reuse, R126, R48 ;  /* 0x0000007e8030723c */ /* 0x040fe20000041830 */
[----:B------:R-:W2:Y:S02]  /*af60*/  LDSM.16.MT88.4 R124, [R177+UR4+0x4100] ;  /* 0x00410004b17c783b */ /* 0x000ea40008004200 */
[----:B------:R-:W-:Y:S01]  /*af70*/  MUFU.EX2 R212, R212 ;  /* 0x000000d400d47308 */ /* 0x000fe20000000800 */
        /* <DEDUP_REMOVED lines=16> */
[----:B------:R-:W5:Y:S03]  /*b080*/  LDSM.16.MT88.4 R140, [R176+UR4+0x4100] ;  /* 0x00410004b08c783b */ /* 0x000f660008004200 */
[C---:B------:R-:W-:Y:S02]  /*b090*/  FMUL.FTZ R74, R3.reuse, R74 ;  /* 0x0000004a034a7220 */ /* 0x040fe40000410000 */
[C---:B------:R-:W-:Y:S02]  /*b0a0*/  FMUL.FTZ R75, R3.reuse, R75 ;  /* 0x0000004b034b7220 */ /* 0x040fe40000410000 */
[C---:B--2---:R-:W-:Y:S04]  /*b0b0*/  HMMA.16816.F32.BF16 R68, R128.reuse, R124, R68 ;  /* 0x0000007c8044723c */ /* 0x044fe80000041844 */
[C---:B------:R-:W-:Y:S02]  /*b0c0*/  FMUL.FTZ R76, R132.reuse, R76 ;  /* 0x0000004c844c7220 */ /* 0x040fe40000410000 */
[C---:B------:R-:W-:Y:S02]  /*b0d0*/  FMUL.FTZ R77, R132.reuse, R77 ;  /* 0x0000004d844d7220 */ /* 0x040fe40000410000 */
[C---:B------:R-:W-:Y:S01]  /*b0e0*/  HMMA.16816.F32.BF16 R72, R128.reuse, R126, R72 ;  /* 0x0000007e8048723c */ /* 0x040fe20000041848 */
[----:B------:R-:W2:Y:S03]  /*b0f0*/  LDSM.16.MT88.4 R124, [R177+UR4+0x900] ;  /* 0x00090004b17c783b */ /* 0x000ea60008004200 */
[C---:B------:R-:W-:Y:S02]  /*b100*/  FMUL.FTZ R78, R3.reuse, R78 ;  /* 0x0000004e034e7220 */ /* 0x040fe40000410000 */
[C---:B------:R-:W-:Y:S02]  /*b110*/  FMUL.FTZ R79, R3.reuse, R79 ;  /* 0x0000004f034f7220 */ /* 0x040fe40000410000 */
[C---:B------:R-:W-:Y:S04]  /*b120*/  FMUL.FTZ R80, R132.reuse, R80 ;  /* 0x0000005084507220 */ /* 0x040fe80000410000 */
[C---:B------:R-:W-:Y:S01]  /*b130*/  FMUL.FTZ R81, R132.reuse, R81 ;  /* 0x0000005184517220 */ /* 0x040fe20000410000 */
[C---:B---3--:R-:W-:Y:S03]  /*b140*/  HMMA.16816.F32.BF16 R76, R128.reuse, R136, R76 ;  /* 0x00000088804c723c */ /* 0x048fe6000004184c */
[C---:B------:R-:W-:Y:S02]  /*b150*/  FMUL.FTZ R82, R3.reuse, R82 ;  /* 0x0000005203527220 */ /* 0x040fe40000410000 */
[C---:B------:R-:W-:Y:S02]  /*b160*/  FMUL.FTZ R83, R3.reuse, R83 ;  /* 0x0000005303537220 */ /* 0x040fe40000410000 */
[C---:B------:R-:W-:Y:S02]  /*b170*/  FMUL.FTZ R84, R132.reuse, R84 ;  /* 0x0000005484547220 */ /* 0x040fe40000410000 */
[C---:B------:R-:W-:Y:S03]  /*b180*/  FMUL.FTZ R85, R132.reuse, R85 ;  /* 0x0000005584557220 */ /* 0x040fe60000410000 */
[C---:B------:R-:W-:Y:S01]  /*b190*/  HMMA.16816.F32.BF16 R80, R128.reuse, R138, R80 ;  /* 0x0000008a8050723c */ /* 0x040fe20000041850 */
[----:B------:R-:W3:Y:S02]  /*b1a0*/  LDSM.16.MT88.4 R136, [R176+UR4+0x900] ;  /* 0x00090004b088783b */ /* 0x000ee40008004200 */
[C---:B------:R-:W-:Y:S02]  /*b1b0*/  FMUL.FTZ R86, R3.reuse, R86 ;  /* 0x0000005603567220 */ /* 0x040fe40000410000 */
[C---:B------:R-:W-:Y:S02]  /*b1c0*/  FMUL.FTZ R87, R3.reuse, R87 ;  /* 0x0000005703577220 */ /* 0x040fe40000410000 */
[C---:B------:R-:W-:Y:S02]  /*b1d0*/  FMUL.FTZ R88, R132.reuse, R88 ;  /* 0x0000005884587220 */ /* 0x040fe40000410000 */
[C---:B------:R-:W-:Y:S03]  /*b1e0*/  FMUL.FTZ R89, R132.reuse, R89 ;  /* 0x0000005984597220 */ /* 0x040fe60000410000 */
[C---:B-----5:R-:W-:Y:S03]  /*b1f0*/  HMMA.16816.F32.BF16 R84, R128.reuse, R140, R84 ;  /* 0x0000008c8054723c */ /* 0x060fe60000041854 */
[C---:B------:R-:W-:Y:S02]  /*b200*/  FMUL.FTZ R90, R3.reuse, R90 ;  /* 0x0000005a035a7220 */ /* 0x040fe40000410000 */
[C---:B------:R-:W-:Y:S02]  /*b210*/  FMUL.FTZ R91, R3.reuse, R91 ;  /* 0x0000005b035b7220 */ /* 0x040fe40000410000 */
[C---:B------:R-:W-:Y:S02]  /*b220*/  FMUL.FTZ R92, R132.reuse, R92 ;  /* 0x0000005c845c7220 */ /* 0x040fe40000410000 */
[C---:B------:R-:W-:Y:S03]  /*b230*/  FMUL.FTZ R93, R132.reuse, R93 ;  /* 0x0000005d845d7220 */ /* 0x040fe60000410000 */
[C---:B------:R-:W-:Y:S01]  /*b240*/  HMMA.16816.F32.BF16 R88, R128.reuse, R142, R88 ;  /* 0x0000008e8058723c */ /* 0x040fe20000041858 */
[----:B------:R-:W5:Y:S02]  /*b250*/  LDSM.16.MT88.4 R140, [R134+0x900] ;  /* 0x00090000868c783b */ /* 0x000f640000004200 */
[C---:B------:R-:W-:Y:S02]  /*b260*/  FMUL.FTZ R94, R3.reuse, R94 ;  /* 0x0000005e035e7220 */ /* 0x040fe40000410000 */
[C---:B------:R-:W-:Y:S02]  /*b270*/  FMUL.FTZ R95, R3.reuse, R95 ;  /* 0x0000005f035f7220 */ /* 0x040fe40000410000 */
[C---:B------:R-:W-:Y:S02]  /*b280*/  FMUL.FTZ R96, R132.reuse, R96 ;  /* 0x0000006084607220 */ /* 0x040fe40000410000 */
[C---:B------:R-:W-:Y:S03]  /*b290*/  FMUL.FTZ R97, R132.reuse, R97 ;  /* 0x0000006184617220 */ /* 0x040fe60000410000 */
[C---:B------:R-:W-:Y:S03]  /*b2a0*/  HMMA.16816.F32.BF16 R92, R128.reuse, R12, R92 ;  /* 0x0000000c805c723c */ /* 0x040fe6000004185c */
[C---:B------:R-:W-:Y:S02]  /*b2b0*/  FMUL.FTZ R98, R3.reuse, R98 ;  /* 0x0000006203627220 */ /* 0x040fe40000410000 */
[----:B------:R-:W-:Y:S02]  /*b2c0*/  FMUL.FTZ R99, R3, R99 ;  /* 0x0000006303637220 */ /* 0x000fe40000410000 */
[----:B-1----:R-:W-:Y:S01]  /*b2d0*/  F2FP.BF16.PACK_AB R12, R167, R166 ;  /* 0x000000a6a70c723e */ /* 0x002fe200000010ff */
[----:B------:R-:W-:Y:S01]  /*b2e0*/  FFMA.FTZ R156, R132, R197, R156 ;  /* 0x000000c5849c7223 */ /* 0x000fe2000001009c */
[----:B----4-:R-:W-:Y:S03]  /*b2f0*/  F2FP.BF16.PACK_AB R13, R169, R168 ;  /* 0x000000a8a90d723e */ /* 0x010fe600000010ff */
[----:B------:R-:W-:Y:S01]  /*b300*/  HMMA.16816.F32.BF16 R96, R128, R14, R96 ;  /* 0x0000000e8060723c */ /* 0x000fe20000041860 */
[----:B------:R-:W-:Y:S02]  /*b310*/  LDSM.16.MT88.4 R128, [R133+0x4900] ;  /* 0x004900008580783b */ /* 0x000fe40000004200 */
[----:B------:R-:W-:Y:S01]  /*b320*/  FFMA.FTZ R160, R3, R198, R160 ;  /* 0x000000c603a07223 */ /* 0x000fe200000100a0 */
[----:B------:R-:W-:Y:S01]  /*b330*/  IADD3 R3, R202, -0x2, RZ ;  /* 0xfffffffeca037810 */ /* 0x000fe20007ffe0ff */
[----:B------:R-:W-:Y:S02]  /*b340*/  FADD.FTZ R157, R157, R156 ;  /* 0x0000009c9d9d7221 */ /* 0x000fe40000010000 */
[----:B------:R-:W-:Y:S01]  /*b350*/  F2FP.BF16.PACK_AB R14, R171, R170 ;  /* 0x000000aaab0e723e */ /* 0x000fe200000010ff */
[----:B------:R-:W-:Y:S01]  /*b360*/  FADD.FTZ R161, R161, R160 ;  /* 0x000000a0a1a17221 */ /* 0x000fe20000010000 */
[----:B------:R-:W-:Y:S02]  /*b370*/  F2FP.BF16.PACK_AB R15, R173, R172 ;  /* 0x000000acad0f723e */ /* 0x000fe400000010ff */
[----:B------:R-:W-:Y:S01]  /*b380*/  ISETP.GE.AND P0, PT, R3, UR11, PT ;  /* 0x0000000b03007c0c */ /* 0x000fe2000bf06270 */
[----:B------:R-:W-:Y:S02]  /*b390*/  FADD.FTZ R158, R158, R157 ;  /* 0x0000009d9e9e7221 */ /* 0x000fe40000010000 */
[----:B------:R-:W-:Y:S02]  /*b3a0*/  FADD.FTZ R162, R162, R161 ;  /* 0x000000a1a2a27221 */ /* 0x000fe40000010000 */
[C---:B--2---:R-:W-:Y:S05]  /*b3b0*/  HMMA.16816.F32.BF16 R4, R12.reuse, R124, R4 ;  /* 0x0000007c0c04723c */ /* 0x044fea0000041804 */
        /* <DEDUP_REMOVED lines=10> */
[----:B------:R-:W2:Y:S03]  /*b460*/  LDSM.16.MT88.4 R16, [R177+UR4+0x4900] ;  /* 0x00490004b110783b */ /* 0x000ea60008004200 */
[----:B------:R-:W-:Y:S02]  /*b470*/  FADD.FTZ R170, R170, R167 ;  /* 0x000000a7aaaa7221 */ /* 0x000fe40000010000 */
[----:B------:R-:W-:Y:S02]  /*b480*/  FADD.FTZ R172, R172, R169 ;  /* 0x000000a9acac7221 */ /* 0x000fe40000010000 */
[C---:B---3--:R-:W-:Y:S04]  /*b490*/  HMMA.16816.F32.BF16 R108, R12.reuse, R136, R108 ;  /* 0x000000880c6c723c */ /* 0x048fe8000004186c */
[----:B------:R-:W-:Y:S02]  /*b4a0*/  FADD.FTZ R171, R171, R170 ;  /* 0x000000aaabab7221 */ /* 0x000fe40000010000 */
[----:B------:R-:W-:Y:S02]  /*b4b0*/  FADD.FTZ R173, R173, R172 ;  /* 0x000000acadad7221 */ /* 0x000fe40000010000 */
[C---:B------:R-:W-:Y:S01]  /*b4c0*/  HMMA.16816.F32.BF16 R112, R12.reuse, R138, R112 ;  /* 0x0000008a0c70723c */ /* 0x040fe20000041870 */
[----:B------:R-:W3:Y:S07]  /*b4d0*/  LDSM.16.MT88.4 R136, [R176+UR4+0x4900] ;  /* 0x00490004b088783b */ /* 0x000eee0008004200 */
[C---:B-----5:R-:W-:Y:S08]  /*b4e0*/  HMMA.16816.F32.BF16 R116, R12.reuse, R140, R116 ;  /* 0x0000008c0c74723c */ /* 0x060ff00000041874 */
[C---:B------:R-:W-:Y:S01]  /*b4f0*/  HMMA.16816.F32.BF16 R120, R12.reuse, R142, R120 ;  /* 0x0000008e0c78723c */ /* 0x040fe20000041878 */
[----:B------:R-:W-:Y:S07]  /*b500*/  LDSM.16.MT88.4 R140, [R176+UR4+0x1100] ;  /* 0x00110004b08c783b */ /* 0x000fee0008004200 */
[C---:B------:R-:W-:Y:S08]  /*b510*/  HMMA.16816.F32.BF16 R36, R12.reuse, R144, R36 ;  /* 0x000000900c24723c */ /* 0x040ff00000041824 */
[C---:B------:R-:W-:Y:S01]  /*b520*/  HMMA.16816.F32.BF16 R40, R12.reuse, R146, R40 ;  /* 0x000000920c28723c */ /* 0x040fe20000041828 */
[----:B------:R-:W-:Y:S07]  /*b530*/  LDSM.16.MT88.4 R144, [R177+UR4+0x5900] ;  /* 0x00590004b190783b */ /* 0x000fee0008004200 */
        /* <DEDUP_REMOVED lines=8> */
[----:B------:R-:W4:Y:S01]  /*b5c0*/  LDSM.16.MT88.4 R20, [R134+0x4900] ;  /* 0x004900008614783b */ /* 0x000f220000004200 */
[--C-:B------:R-:W-:Y:S01]  /*b5d0*/  FFMA.FTZ R152, R24, c[0x0][0x2d0], -R165.reuse ;  /* 0x0000b40018987a23 */ /* 0x100fe200000108a5 */
[C---:B------:R-:W-:Y:S01]  /*b5e0*/  HMMA.16816.F32.BF16 R56, R12.reuse, R154, R56 ;  /* 0x0000009a0c38723c */ /* 0x040fe20000041838 */
[----:B------:R-:W5:Y:S03]  /*b5f0*/  MUFU.EX2 R149, R149 ;  /* 0x0000009500957308 */ /* 0x000f660000000800 */
[--C-:B------:R-:W-:Y:S02]  /*b600*/  FFMA.FTZ R153, R25, c[0x0][0x2d0], -R165.reuse ;  /* 0x0000b40019997a23 */ /* 0x100fe400000108a5 */
[----:B------:R-:W-:Y:S02]  /*b610*/  FFMA.FTZ R165, R33, c[0x0][0x2d0], -R165 ;  /* 0x0000b40021a57a23 */ /* 0x000fe400000108a5 */
[C---:B-1----:R-:W-:Y:S03]  /*b620*/  HMMA.16816.F32.BF16 R60, R12.reuse, R124, R60 ;  /* 0x0000007c0c3c723c */ /* 0x042fe6000004183c */
[----:B------:R-:W-:Y:S01]  /*b630*/  MUFU.EX2 R150, R150 ;  /* 0x0000009600967308 */ /* 0x000fe20000000800 */
[--C-:B------:R-:W-:Y:S02]  /*b640*/  FFMA.FTZ R154, R26, c[0x0][0x2d0], -R164.reuse ;  /* 0x0000b4001a9a7a23 */ /* 0x100fe400000108a4 */
[--C-:B------:R-:W-:Y:S02]  /*b650*/  FFMA.FTZ R155, R27, c[0x0][0x2d0], -R164.reuse ;  /* 0x0000b4001b9b7a23 */ /* 0x100fe400000108a4 */
[C---:B------:R-:W-:Y:S01]  /*b660*/  HMMA.16816.F32.BF16 R64, R12.reuse, R126, R64 ;  /* 0x0000007e0c40723c */ /* 0x040fe20000041840 */
[----:B------:R-:W-:Y:S03]  /*b670*/  LDSM.16.MT88.4 R124, [R133+0x1100] ;  /* 0x00110000857c783b */ /* 0x000fe60000004200 */
[----:B------:R-:W-:Y:S01]  /*b680*/  FFMA.FTZ R164, R35, c[0x0][0x2d0], -R164 ;  /* 0x0000b40023a47a23 */ /* 0x000fe200000108a4 */
[----:B------:R-:W1:Y:S03]  /*b690*/  MUFU.EX2 R151, R151 ;  /* 0x0000009700977308 */ /* 0x000e660000000800 */
[C---:B--2---:R-:W-:Y:S01]  /*b6a0*/  HMMA.16816.F32.BF16 R68, R12.reuse, R16, R68 ;  /* 0x000000100c44723c */ /* 0x044fe20000041844 */
[----:B------:R-:W-:Y:S06]  /*b6b0*/  LDSM.16.MT88.4 R24, [R134+0x1100] ;  /* 0x001100008618783b */ /* 0x000fec0000004200 */
[----:B------:R-:W-:Y:S01]  /*b6c0*/  MUFU.EX2 R152, R152 ;  /* 0x0000009800987308 */ /* 0x000fe20000000800 */
[C---:B------:R-:W-:Y:S01]  /*b6d0*/  HMMA.16816.F32.BF16 R72, R12.reuse, R18, R72 ;  /* 0x000000120c48723c */ /* 0x040fe20000041848 */
[----:B------:R-:W2:Y:S07]  /*b6e0*/  LDSM.16.MT88.4 R16, [R177+UR4+0x1100] ;  /* 0x00110004b110783b */ /* 0x000eae0008004200 */
[C---:B------:R-:W-:Y:S01]  /*b6f0*/  HMMA.16816.F32.BF16 R76, R12.reuse, R128, R76 ;  /* 0x000000800c4c723c */ /* 0x040fe2000004184c */
[----:B------:R-:W-:Y:S01]  /*b700*/  LDSM.16.MT88.4 R32, [R134+0x1900] ;  /* 0x001900008620783b */ /* 0x000fe20000004200 */
[----:B------:R-:W1:Y:S06]  /*b710*/  MUFU.EX2 R153, R153 ;  /* 0x0000009900997308 */ /* 0x000e6c0000000800 */
[C---:B------:R-:W-:Y:S01]  /*b720*/  HMMA.16816.F32.BF16 R80, R12.reuse, R130, R80 ;  /* 0x000000820c50723c */ /* 0x040fe20000041850 */
[----:B------:R-:W1:Y:S03]  /*b730*/  LDSM.16.MT88.4 R128, [R177+UR4+0x3100] ;  /* 0x00310004b180783b */ /* 0x000e660008004200 */
[----:B------:R-:W-:Y:S04]  /*b740*/  MUFU.EX2 R154, R154 ;  /* 0x0000009a009a7308 */ /* 0x000fe80000000800 */
[C---:B---3--:R-:W-:Y:S06]  /*b750*/  HMMA.16816.F32.BF16 R84, R12.reuse, R136, R84 ;  /* 0x000000880c54723c */ /* 0x048fec0000041854 */
[----:B------:R-:W3:Y:S02]  /*b760*/  MUFU.EX2 R155, R155 ;  /* 0x0000009b009b7308 */ /* 0x000ee40000000800 */
[C---:B------:R-:W-:Y:S01]  /*b770*/  HMMA.16816.F32.BF16 R88, R12.reuse, R138, R88 ;  /* 0x0000008a0c58723c */ /* 0x040fe20000041858 */
[----:B------:R-:W-:Y:S07]  /*b780*/  LDSM.16.MT88.4 R136, [R176+UR4+0x3900] ;  /* 0x00390004b088783b */ /* 0x000fee0008004200 */
[C---:B----4-:R-:W-:Y:S01]  /*b790*/  HMMA.16816.F32.BF16 R92, R12.reuse, R20, R92 ;  /* 0x000000140c5c723c */ /* 0x050fe2000004185c */
[----:B------:R-:W4:Y:S07]  /*b7a0*/  MUFU.EX2 R165, R165 ;  /* 0x000000a500a57308 */ /* 0x000f2e0000000800 */
[----:B------:R-:W-:Y:S01]  /*b7b0*/  HMMA.16816.F32.BF16 R96, R12, R22, R96 ;  /* 0x000000160c60723c */ /* 0x000fe20000041860 */
[----:B------:R-:W4:Y:S02]  /*b7c0*/  LDSM.16.MT88.4 R20, [R133+0x3100] ;  /* 0x003100008514783b */ /* 0x000f240000004200 */
[----:B------:R-:W4:Y:S04]  /*b7d0*/  MUFU.EX2 R164, R164 ;  /* 0x000000a400a47308 */ /* 0x000f280000000800 */
[----:B-----5:R-:W-:Y:S01]  /*b7e0*/  F2FP.BF16.PACK_AB R12, R149, R148 ;  /* 0x00000094950c723e */ /* 0x020fe200000010ff */
[----:B------:R-:W-:Y:S01]  /*b7f0*/  FADD.FTZ R148, R148, R171 ;  /* 0x000000ab94947221 */ /* 0x000fe20000010000 */
[----:B-1----:R-:W-:Y:S03]  /*b800*/  F2FP.BF16.PACK_AB R13, R151, R150 ;  /* 0x00000096970d723e */ /* 0x002fe600000010ff */
[----:B------:R-:W-:Y:S01]  /*b810*/  F2FP.BF16.PACK_AB R14, R153, R152 ;  /* 0x00000098990e723e */ /* 0x000fe200000010ff */
[----:B------:R-:W-:Y:S01]  /*b820*/  FADD.FTZ R150, R150, R173 ;  /* 0x000000ad96967221 */ /* 0x000fe20000010000 */
[----:B---3--:R-:W-:Y:S01]  /*b830*/  F2FP.BF16.PACK_AB R15, R155, R154 ;  /* 0x0000009a9b0f723e */ /* 0x008fe200000010ff */
        /* <DEDUP_REMOVED lines=8> */
[----:B------:R-:W1:Y:S07]  /*b8c0*/  LDSM.16.MT88.4 R16, [R176+UR4+0x3100] ;  /* 0x00310004b010783b */ /* 0x000e6e0008004200 */
[C---:B------:R-:W-:Y:S08]  /*b8d0*/  HMMA.16816.F32.BF16 R100, R12.reuse, R124, R100 ;  /* 0x0000007c0c64723c */ /* 0x040ff00000041864 */
[C---:B------:R-:W-:Y:S01]  /*b8e0*/  HMMA.16816.F32.BF16 R104, R12.reuse, R126, R104 ;  /* 0x0000007e0c68723c */ /* 0x040fe20000041868 */
[----:B------:R-:W-:Y:S07]  /*b8f0*/  LDSM.16.MT88.4 R124, [R177+UR4+0x5100] ;  /* 0x00510004b17c783b */ /* 0x000fee0008004200 */
[C---:B------:R-:W-:Y:S08]  /*b900*/  HMMA.16816.F32.BF16 R108, R12.reuse, R140, R108 ;  /* 0x0000008c0c6c723c */ /* 0x040ff0000004186c */
[C---:B------:R-:W-:Y:S01]  /*b910*/  HMMA.16816.F32.BF16 R112, R12.reuse, R142, R112 ;  /* 0x0000008e0c70723c */ /* 0x040fe20000041870 */
[----:B------:R-:W-:Y:S07]  /*b920*/  LDSM.16.MT88.4 R140, [R134+0x3900] ;  /* 0x00390000868c783b */ /* 0x000fee0000004200 */
[C---:B------:R-:W-:Y:S08]  /*b930*/  HMMA.16816.F32.BF16 R116, R12.reuse, R24, R116 ;  /* 0x000000180c74723c */ /* 0x040ff00000041874 */
[C---:B------:R-:W-:Y:S01]  /*b940*/  HMMA.16816.F32.BF16 R120, R12.reuse, R26, R120 ;  /* 0x0000001a0c78723c */ /* 0x040fe20000041878 */
[----:B------:R-:W2:Y:S07]  /*b950*/  LDSM.16.MT88.4 R24, [R134+0x3100] ;  /* 0x003100008618783b */ /* 0x000eae0000004200 */
[C---:B------:R-:W-:Y:S08]  /*b960*/  HMMA.16816.F32.BF16 R36, R12.reuse, R128, R36 ;  /* 0x000000800c24723c */ /* 0x040ff00000041824 */
[C---:B------:R-:W-:Y:S08]  /*b970*/  HMMA.16816.F32.BF16 R40, R12.reuse, R130, R40 ;  /* 0x000000820c28723c */ /* 0x040ff00000041828 */
[C---:B----4-:R-:W-:Y:S08]  /*b980*/  HMMA.16816.F32.BF16 R44, R12.reuse, R20, R44 ;  /* 0x000000140c2c723c */ /* 0x050ff0000004182c */
[C---:B------:R-:W-:Y:S01]  /*b990*/  HMMA.16816.F32.BF16 R48, R12.reuse, R22, R48 ;  /* 0x000000160c30723c */ /* 0x040fe20000041830 */
[----:B------:R-:W3:Y:S07]  /*b9a0*/  LDSM.16.MT88.4 R20, [R133+0x5100] ;  /* 0x005100008514783b */ /* 0x000eee0000004200 */
[C---:B-1----:R-:W-:Y:S08]  /*b9b0*/  HMMA.16816.F32.BF16 R52, R12.reuse, R16, R52 ;  /* 0x000000100c34723c */ /* 0x042ff00000041834 */
[C---:B------:R-:W-:Y:S01]  /*b9c0*/  HMMA.16816.F32.BF16 R56, R12.reuse, R18, R56 ;  /* 0x000000120c38723c */ /* 0x040fe20000041838 */
[----:B------:R-:W1:Y:S07]  /*b9d0*/  LDSM.16.MT88.4 R16, [R176+UR4+0x5100] ;  /* 0x00510004b010783b */ /* 0x000e6e0008004200 */
[C---:B--2---:R-:W-:Y:S08]  /*b9e0*/  HMMA.16816.F32.BF16 R60, R12.reuse, R24, R60 ;  /* 0x000000180c3c723c */ /* 0x044ff0000004183c */
[C---:B------:R-:W-:Y:S01]  /*b9f0*/  HMMA.16816.F32.BF16 R64, R12.reuse, R26, R64 ;  /* 0x0000001a0c40723c */ /* 0x040fe20000041840 */
[----:B------:R-:W2:Y:S07]  /*ba00*/  LDSM.16.MT88.4 R24, [R134+0x5100] ;  /* 0x005100008618783b */ /* 0x000eae0000004200 */
[C---:B------:R-:W-:Y:S08]  /*ba10*/  HMMA.16816.F32.BF16 R68, R12.reuse, R124, R68 ;  /* 0x0000007c0c44723c */ /* 0x040ff00000041844 */
[C---:B------:R-:W-:Y:S01]  /*ba20*/  HMMA.16816.F32.BF16 R72, R12.reuse, R126, R72 ;  /* 0x0000007e0c48723c */ /* 0x040fe20000041848 */
[----:B------:R-:W4:Y:S07]  /*ba30*/  LDSM.16.MT88.4 R124, [R177+UR4+0x1900] ;  /* 0x00190004b17c783b */ /* 0x000f2e0008004200 */
[C---:B---3--:R-:W-:Y:S08]  /*ba40*/  HMMA.16816.F32.BF16 R76, R12.reuse, R20, R76 ;  /* 0x000000140c4c723c */ /* 0x048ff0000004184c */
[C---:B------:R-:W-:Y:S01]  /*ba50*/  HMMA.16816.F32.BF16 R80, R12.reuse, R22, R80 ;  /* 0x000000160c50723c */ /* 0x040fe20000041850 */
[----:B------:R-:W3:Y:S07]  /*ba60*/  LDSM.16.MT88.4 R20, [R133+0x1900] ;  /* 0x001900008514783b */ /* 0x000eee0000004200 */
[C---:B-1----:R-:W-:Y:S08]  /*ba70*/  HMMA.16816.F32.BF16 R84, R12.reuse, R16, R84 ;  /* 0x000000100c54723c */ /* 0x042ff00000041854 */
[C---:B------:R-:W-:Y:S01]  /*ba80*/  HMMA.16816.F32.BF16 R88, R12.reuse, R18, R88 ;  /* 0x000000120c58723c */ /* 0x040fe20000041858 */
[----:B------:R-:W1:Y:S07]  /*ba90*/  LDSM.16.MT88.4 R16, [R177+UR4+0x3900] ;  /* 0x00390004b110783b */ /* 0x000e6e0008004200 */
[C---:B--2---:R-:W-:Y:S08]  /*baa0*/  HMMA.16816.F32.BF16 R92, R12.reuse, R24, R92 ;  /* 0x000000180c5c723c */ /* 0x044ff0000004185c */
[----:B------:R-:W-:Y:S01]  /*bab0*/  HMMA.16816.F32.BF16 R96, R12, R26, R96 ;  /* 0x0000001a0c60723c */ /* 0x000fe20000041860 */
[----:B------:R-:W2:Y:S06]  /*bac0*/  LDSM.16.MT88.4 R24, [R133+0x3900] ;  /* 0x003900008518783b */ /* 0x000eac0000004200 */
        /* <DEDUP_REMOVED lines=9> */
[C---:B----4-:R-:W-:Y:S03]  /*bb60*/  HMMA.16816.F32.BF16 R128, R12.reuse, R124, R4 ;  /* 0x0000007c0c80723c */ /* 0x050fe60000041804 */
[----:B------:R-:W-:Y:S02]  /*bb70*/  FADD.FTZ R213, R213, R210 ;  /* 0x000000d2d5d57221 */ /* 0x000fe40000010000 */
[----:B------:R-:W-:Y:S02]  /*bb80*/  FADD.FTZ R197, R165, R212 ;  /* 0x000000d4a5c57221 */ /* 0x000fe40000010000 */
[----:B------:R-:W-:Y:S01]  /*bb90*/  FADD.FTZ R198, R164, R213 ;  /* 0x000000d5a4c67221 */ /* 0x000fe20000010000 */
[C---:B------:R-:W-:Y:S01]  /*bba0*/  HMMA.16816.F32.BF16 R124, R12.reuse, R126, R8 ;  /* 0x0000007e0c7c723c */ /* 0x040fe20000041808 */
[----:B------:R-:W4:Y:S07]  /*bbb0*/  LDSM.16.MT88.4 R8, [R133+0x5900] ;  /* 0x005900008508783b */ /* 0x000f2e0000004200 */
[C---:B---3--:R-:W-:Y:S08]  /*bbc0*/  HMMA.16816.F32.BF16 R100, R12.reuse, R20, R100 ;  /* 0x000000140c64723c */ /* 0x048ff00000041864 */
[C---:B------:R-:W-:Y:S01]  /*bbd0*/  HMMA.16816.F32.BF16 R104, R12.reuse, R22, R104 ;  /* 0x000000160c68723c */ /* 0x040fe20000041868 */
[----:B------:R-:W-:Y:S07]  /*bbe0*/  LDSM.16.MT88.4 R20, [R134+0x5900] ;  /* 0x005900008614783b */ /* 0x000fee0000004200 */
[C---:B------:R-:W-:Y:S08]  /*bbf0*/  HMMA.16816.F32.BF16 R108, R12.reuse, R28, R108 ;  /* 0x0000001c0c6c723c */ /* 0x040ff0000004186c */
[C---:B------:R-:W-:Y:S08]  /*bc00*/  HMMA.16816.F32.BF16 R112, R12.reuse, R30, R112 ;  /* 0x0000001e0c70723c */ /* 0x040ff00000041870 */
[C---:B------:R-:W-:Y:S08]  /*bc10*/  HMMA.16816.F32.BF16 R116, R12.reuse, R32, R116 ;  /* 0x000000200c74723c */ /* 0x040ff00000041874 */
[C---:B------:R-:W-:Y:S08]  /*bc20*/  HMMA.16816.F32.BF16 R120, R12.reuse, R34, R120 ;  /* 0x000000220c78723c */ /* 0x040ff00000041878 */
[C---:B-1----:R-:W-:Y:S08]  /*bc30*/  HMMA.16816.F32.BF16 R36, R12.reuse, R16, R36 ;  /* 0x000000100c24723c */ /* 0x042ff00000041824 */
[C---:B------:R-:W-:Y:S01]  /*bc40*/  HMMA.16816.F32.BF16 R40, R12.reuse, R18, R40 ;  /* 0x000000120c28723c */ /* 0x040fe20000041828 */
[----:B------:R-:W1:Y:S07]  /*bc50*/  LDSM.16.MT88.4 R16, [R176+UR4+0x5900] ;  /* 0x00590004b010783b */ /* 0x000e6e0008004200 */
        /* <DEDUP_REMOVED lines=10> */
[C---:B-1----:R-:W-:Y:S08]  /*bd00*/  HMMA.16816.F32.BF16 R84, R12.reuse, R16, R84 ;  /* 0x000000100c54723c */ /* 0x042ff00000041854 */
[C---:B------:R-:W-:Y:S08]  /*bd10*/  HMMA.16816.F32.BF16 R88, R12.reuse, R18, R88 ;  /* 0x000000120c58723c */ /* 0x040ff00000041858 */
[C---:B------:R-:W-:Y:S08]  /*bd20*/  HMMA.16816.F32.BF16 R92, R12.reuse, R20, R92 ;  /* 0x000000140c5c723c */ /* 0x040ff0000004185c */
[----:B------:R-:W-:Y:S01]  /*bd30*/  HMMA.16816.F32.BF16 R96, R12, R22, R96 ;  /* 0x000000160c60723c */ /* 0x000fe20000041860 */
[----:B------:R-:W-:-:S07]  /*bd40*/  @!P0 BRA `(.L_x_5095) ;  /* 0x0000040000008947 */ /* 0x000fce0003800000 */
        /* <DEDUP_REMOVED lines=64> */
.L_x_5095:
        /* <DEDUP_REMOVED lines=9> */
.L_x_5093:
[----:B------:R-:W-:-:S13]  /*c1e0*/  ISETP.GE.AND P0, PT, R202, UR11, PT ;  /* 0x0000000bca007c0c */ /* 0x000fda000bf06270 */
[----:B------:R-:W-:Y:S05]  /*c1f0*/  @!P0 BRA `(.L_x_5097) ;  /* 0x0000366000008947 */ /* 0x000fea0003800000 */
[----:B------:R-:W-:Y:S01]  /*c200*/  LOP3.LUT P0, RZ, R201, 0x4, RZ, 0xc0, !PT ;  /* 0x00000004c9ff7812 */ /* 0x000fe2000780c0ff */
[----:B------:R-:W-:Y:S01]  /*c210*/  IMAD.MOV.U32 R3, RZ, RZ, R0 ;  /* 0x000000ffff037224 */ /* 0x000fe200078e0000 */
[----:B------:R-:W-:Y:S01]  /*c220*/  SHF.R.S32.HI R201, RZ, 0x1f, R200 ;  /* 0x0000001fffc97819 */ /* 0x000fe200000114c8 */
[----:B------:R-:W-:Y:S01]  /*c230*/  IMAD.MOV.U32 R184, RZ, RZ, 0x40 ;  /* 0x00000040ffb87424 */ /* 0x000fe200078e00ff */
[----:B------:R-:W-:Y:S01]  /*c240*/  SHF.R.S32.HI R0, RZ, 0x1f, R199 ;  /* 0x0000001fff007819 */ /* 0x000fe200000114c7 */
[C---:B------:R-:W-:Y:S01]  /*c250*/  IMAD.SHL.U32 R203, R200.reuse, 0x2, RZ ;  /* 0x00000002c8cb7824 */ /* 0x040fe200078e00ff */
[----:B------:R-:W-:Y:S01]  /*c260*/  SHF.L.U64.HI R201, R200, 0x1, R201 ;  /* 0x00000001c8c97819 */ /* 0x000fe200000102c9 */
[----:B------:R-:W-:Y:S01]  /*c270*/  IMAD.MOV.U32 R132, RZ, RZ, R2 ;  /* 0x000000ffff847224 */ /* 0x000fe200078e0002 */
[C---:B------:R-:W-:Y:S01]  /*c280*/  SHF.L.U64.HI R200, R199.reuse, 0x1, R0 ;  /* 0x00000001c7c87819 */ /* 0x040fe20000010200 */
[----:B------:R-:W-:Y:S01]  /*c290*/  IMAD.SHL.U32 R199, R199, 0x2, RZ ;  /* 0x00000002c7c77824 */ /* 0x000fe200078e00ff */
[----:B------:R-:W-:-:S02]  /*c2a0*/  SEL R184, R184, 0xffffffc0, !P0 ;  /* 0xffffffc0b8b87807 */ /* 0x000fc40004000000 */
.L_x_5108:
[----:B------:R-:W-:Y:S04]  /*c2b0*/  DEPBAR.LE SB0, 0x2 ;  /* 0x000080800000791a */ /* 0x000fe80000000000 */
[----:B------:R-:W-:Y:S01]  /*c2c0*/  BAR.SYNC.DEFER_BLOCKING 0x0 ;  /* 0x0000000000007b1d */ /* 0x000fe20000010000 */
[----:B------:R-:W-:Y:S01]  /*c2d0*/  UIMAD UR4, UR5, 0x6000, URZ ;  /* 0x00006000050478a4 */ /* 0x000fe2000f8e023f */
[----:B------:R-:W-:Y:S05]  /*c2e0*/  ISETP.LE.AND P0, PT, R202, UR11, PT ;  /* 0x0000000bca007c0c */ /* 0x000fea000bf03270 */
        /* <DEDUP_REMOVED lines=30> */
[----:B------:R-:W2:Y:S01]  /*c4d0*/  SHFL.IDX PT, R9, R20, RZ, 0x181f ;  /* 0x00181fff14097589 */ /* 0x000ea200000e0000 */
[----:B------:R-:W-:Y:S03]  /*c4e0*/  IMAD R5, R5, 0x6000, R188 ;  /* 0x0000600005057824 */ /* 0x000fe600078e02bc */
[----:B------:R-:W4:Y:S04]  /*c4f0*/  SHFL.IDX PT, R4, R21, 0x1, 0x181f ;  /* 0x00381f0015047f89 */ /* 0x000f2800000e0000 */
[----:B------:R3:W1:Y:S01]  /*c500*/  SHFL.IDX PT, R7, R20, 0x1, 0x181f ;  /* 0x00381f0014077f89 */ /* 0x00066200000e0000 */
[C---:B-----5:R-:W-:Y:S02]  /*c510*/  IADD3 R12, P0, R6.reuse, R203, RZ ;  /* 0x000000cb060c7210 */ /* 0x060fe40007f1e0ff */
[C---:B------:R-:W-:Y:S02]  /*c520*/  IADD3 R10, P2, R6.reuse, R199, RZ ;  /* 0x000000c7060a7210 */ /* 0x040fe40007f5e0ff */
[C---:B--2---:R-:W-:Y:S02]  /*c530*/  IADD3.X R13, R9.reuse, R201, RZ, P0, !PT ;  /* 0x000000c9090d7210 */ /* 0x044fe400007fe4ff */
[-C--:B------:R-:W-:Y:S01]  /*c540*/  IADD3 R8, P1, R6, R0.reuse, RZ ;  /* 0x0000000006087210 */ /* 0x080fe20007f3e0ff */
[C---:B------:R-:W-:Y:S01]  /*c550*/  IMAD.X R11, R9.reuse, 0x1, R200, P2 ;  /* 0x00000001090b7824 */ /* 0x040fe200010e06c8 */
[C---:B----4-:R-:W-:Y:S01]  /*c560*/  IADD3 R14, P0, R4.reuse, R0, RZ ;  /* 0x00000000040e7210 */ /* 0x050fe20007f1e0ff */
[----:B------:R2:W-:Y:S02]  /*c570*/  LDGSTS.E.BYPASS.LTC128B.128 [R5], [R12.64], !P5 ;  /* 0x000000000c057fae */ /* 0x0005e4000e901d54 */
[----:B------:R-:W-:Y:S01]  /*c580*/  IMAD.X R9, R9, 0x1, R2, P1 ;  /* 0x0000000109097824 */ /* 0x000fe200008e0602 */
[C---:B---3--:R-:W-:Y:S01]  /*c590*/  IADD3 R20, P1, R4.reuse, R203, RZ ;  /* 0x000000cb04147210 */ /* 0x048fe20007f3e0ff */
[----:B------:R2:W-:Y:S01]  /*c5a0*/  LDGSTS.E.BYPASS.LTC128B.128 [R5+0x2000], [R10.64], !P4 ;  /* 0x020000000a057fae */ /* 0x0005e2000e101d54 */
[C---:B-1----:R-:W-:Y:S02]  /*c5b0*/  IADD3.X R15, R7.reuse, R2, RZ, P0, !PT ;  /* 0x00000002070f7210 */ /* 0x042fe400007fe4ff */
[----:B------:R-:W-:Y:S01]  /*c5c0*/  IADD3 R6, P0, R4, R199, RZ ;  /* 0x000000c704067210 */ /* 0x000fe20007f1e0ff */
[----:B------:R2:W-:Y:S01]  /*c5d0*/  LDGSTS.E.BYPASS.LTC128B.128 [R5+0x4000], [R8.64], !P6 ;  /* 0x0400000008057fae */ /* 0x0005e2000f101d54 */
[C---:B------:R-:W-:Y:S02]  /*c5e0*/  IMAD.X R21, R7.reuse, 0x1, R201, P1 ;  /* 0x0000000107157824 */ /* 0x040fe400008e06c9 */
[----:B------:R-:W-:Y:S03]  /*c5f0*/  IADD3.X R7, R7, R200, RZ, P0, !PT ;  /* 0x000000c807077210 */ /* 0x000fe600007fe4ff */
[----:B------:R2:W-:Y:S04]  /*c600*/  LDGSTS.E.BYPASS.LTC128B.128 [R5+0x1000], [R20.64], !P5 ;  /* 0x0100000014057fae */ /* 0x0005e8000e901d54 */
[----:B------:R2:W-:Y:S04]  /*c610*/  LDGSTS.E.BYPASS.LTC128B.128 [R5+0x3000], [R6.64], !P4 ;  /* 0x0300000006057fae */ /* 0x0005e8000e101d54 */
[----:B------:R2:W-:Y:S02]  /*c620*/  LDGSTS.E.BYPASS.LTC128B.128 [R5+0x5000], [R14.64], !P6 ;  /* 0x050000000e057fae */ /* 0x0005e4000f101d54 */
.L_x_5098:
[C---:B--234-:R-:W-:Y:S01]  /*c630*/  HMMA.16816.F32.BF16 R4, R136.reuse, R140, RZ ;  /* 0x0000008c8804723c */ /* 0x05cfe200000418ff */
[----:B------:R-:W0:Y:S01]  /*c640*/  LDGDEPBAR ;  /* 0x00000000000079af */ /* 0x000e220000000000 */
[----:B------:R-:W-:Y:S01]  /*c650*/  PLOP3.LUT P1, PT, PT, PT, UP1, 0x80, 0x0 ;  /* 0x000000000000781c */ /* 0x000fe20003f2f018 */
[----:B------:R-:W-:Y:S01]  /*c660*/  UIADD3 UR6, UR15, 0x1, URZ ;  /* 0x000000010f067890 */ /* 0x000fe2000fffe03f */
[C---:B------:R-:W-:Y:S01]  /*c670*/  IMAD.IADD R0, R184.reuse, 0x1, R29 ;  /* 0x00000001b8007824 */ /* 0x040fe200078e021d */
[C---:B------:R-:W-:Y:S01]  /*c680*/  IADD3 R135, R184.reuse, UR4, R183 ;  /* 0x00000004b8877c10 */ /* 0x040fe2000fffe0b7 */
[----:B------:R-:W-:Y:S01]  /*c690*/  IMAD.IADD R2, R184, 0x1, R133 ;  /* 0x00000001b8027824 */ /* 0x000fe200078e0285 */
[----:B------:R-:W-:Y:S01]  /*c6a0*/  PLOP3.LUT P0, PT, PT, PT, UP1, 0x80, 0x0 ;  /* 0x000000000000781c */ /* 0x000fe20003f0f018 */
[C---:B------:R-:W-:Y:S01]  /*c6b0*/  HMMA.16816.F32.BF16 R8, R136.reuse, R142, RZ ;  /* 0x0000008e8808723c */ /* 0x040fe200000418ff */
[----:B------:R-:W-:Y:S01]  /*c6c0*/  LDSM.16.M88.4 R140, [R179] ;  /* 0x00000000b38c783b */ /* 0x000fe20000000200 */
[----:B------:R-:W-:Y:S02]  /*c6d0*/  UISETP.GE.AND UP2, UPT, UR15, 0x1, UPT ;  /* 0x000000010f00788c */ /* 0x000fe4000bf46270 */
[----:B------:R-:W-:Y:S02]  /*c6e0*/  IMAD.IADD R134, R180, 0x1, R135 ;  /* 0x00000001b4867824 */ /* 0x000fe400078e0287 */
[----:B------:R-:W-:Y:S01]  /*c6f0*/  USEL UR15, UR6, URZ, !UP2 ;  /* 0x0000003f060f7287 */ /* 0x000fe2000d000000 */
[----:B------:R-:W2:Y:S01]  /*c700*/  LDSM.16.M88.4 R164, [R0+0xc100] ;  /* 0x00c1000000a4783b */ /* 0x000ea20000000200 */
[C---:B-1----:R-:W-:Y:S05]  /*c710*/  HMMA.16816.F32.BF16 R12, R136.reuse, R16, RZ ;  /* 0x00000010880c723c */ /* 0x042fea00000418ff */
[----:B------:R-:W-:Y:S03]  /*c720*/  LDSM.16.M88.4 R168, [R2+0xd900] ;  /* 0x00d9000002a8783b */ /* 0x000fe60000000200 */
[C---:B------:R-:W-:Y:S03]  /*c730*/  HMMA.16816.F32.BF16 R16, R136.reuse, R18, RZ ;  /* 0x000000128810723c */ /* 0x040fe600000418ff */
[----:B------:R-:W-:Y:S05]  /*c740*/  LDSM.16.M88.4 R172, [R134+0xe900] ;  /* 0x00e9000086ac783b */ /* 0x000fea0000000200 */
[C---:B------:R-:W-:Y:S08]  /*c750*/  HMMA.16816.F32.BF16 R20, R136.reuse, R24, RZ ;  /* 0x000000188814723c */ /* 0x040ff000000418ff */
[C---:B------:R-:W-:Y:S08]  /*c760*/  HMMA.16816.F32.BF16 R24, R136.reuse, R26, RZ ;  /* 0x0000001a8818723c */ /* 0x040ff000000418ff */
[C---:B------:R-:W-:Y:S08]  /*c770*/  HMMA.16816.F32.BF16 R28, R136.reuse, R32, RZ ;  /* 0x00000020881c723c */ /* 0x040ff000000418ff */
        /* <DEDUP_REMOVED lines=13> */
[----:B------:R-:W5:Y:S06]  /*c850*/  LDSM.16.M88.4 R144, [R178] ;  /* 0x00000000b290783b */ /* 0x000f6c0000000200 */
[----:B------:R-:W4:Y:S01]  /*c860*/  LDSM.16.M88.4 R160, [R2+0xc900] ;  /* 0x00c9000002a0783b */ /* 0x000f220000000200 */
        /* <DEDUP_REMOVED lines=8> */
[----:B------:R-:W1:Y:S07]  /*c8f0*/  LDSM.16.M88.4 R148, [R183+UR4+0xe100] ;  /* 0x00e10004b794783b */ /* 0x000e6e0008000200 */
[C---:B----4-:R-:W-:Y:S08]  /*c900*/  HMMA.16816.F32.BF16 R28, R140.reuse, R152, R28 ;  /* 0x000000988c1c723c */ /* 0x050ff0000004181c */
[----:B------:R-:W-:Y:S01]  /*c910*/  HMMA.16816.F32.BF16 R32, R140, R154, R32 ;  /* 0x0000009a8c20723c */ /* 0x000fe20000041820 */
[----:B------:R-:W3:Y:S06]  /*c920*/  LDSM.16.M88.4 R140, [R183+UR4+0xe900] ;  /* 0x00e90004b78c783b */ /* 0x000eec0008000200 */
        /* <DEDUP_REMOVED lines=10> */
[C---:B------:R-:W-:Y:S08]  /*c9d0*/  HMMA.16816.F32.BF16 R28, R144.reuse, R168, R28 ;  /* 0x000000a8901c723c */ /* 0x040ff0000004181c */
[----:B------:R-:W-:Y:S01]  /*c9e0*/  HMMA.16816.F32.BF16 R32, R144, R170, R32 ;  /* 0x000000aa9020723c */ /* 0x000fe20000041820 */
[----:B------:R-:W2:Y:S06]  /*c9f0*/  LDSM.16.M88.4 R144, [R133+0xe900] ;  /* 0x00e900008590783b */ /* 0x000eac0000000200 */
[----:B------:R-:W-:Y:S01]  /*ca00*/  LDSM.16.M88.4 R168, [R2+0xe100] ;  /* 0x00e1000002a8783b */ /* 0x000fe20000000200 */
        /* <DEDUP_REMOVED lines=8> */
[----:B------:R-:W-:Y:S07]  /*ca90*/  LDSM.16.M88.4 R152, [R0+0xe100] ;  /* 0x00e100000098783b */ /* 0x000fee0000000200 */
[C---:B-----5:R-:W-:Y:S08]  /*caa0*/  HMMA.16816.F32.BF16 R28, R136.reuse, R156, R28 ;  /* 0x0000009c881c723c */ /* 0x060ff0000004181c */
[----:B------:R-:W-:Y:S01]  /*cab0*/  HMMA.16816.F32.BF16 R32, R136, R158, R32 ;  /* 0x0000009e8820723c */ /* 0x000fe20000041820 */
[----:B------:R-:W3:Y:S06]  /*cac0*/  LDSM.16.M88.4 R136, [R133+0xf900] ;  /* 0x00f900008588783b */ /* 0x000eec0000000200 */
[----:B------:R-:W-:Y:S01]  /*cad0*/  LDSM.16.M88.4 R156, [R0+0xf100] ;  /* 0x00f10000009c783b */ /* 0x000fe20000000200 */
[C---:B--2---:R-:W-:Y:S08]  /*cae0*/  HMMA.16816.F32.BF16 R4, R160.reuse, R164, R4 ;  /* 0x000000a4a004723c */ /* 0x044ff00000041804 */
[C---:B------:R-:W-:Y:S01]  /*caf0*/  HMMA.16816.F32.BF16 R8, R160.reuse, R166, R8 ;  /* 0x000000a6a008723c */ /* 0x040fe20000041808 */
[----:B------:R-:W-:Y:S07]  /*cb00*/  LDSM.16.M88.4 R164, [R178+0x4000] ;  /* 0x00400000b2a4783b */ /* 0x000fee0000000200 */
[C---:B------:R-:W-:Y:S08]  /*cb10*/  HMMA.16816.F32.BF16 R12, R160.reuse, R144, R12 ;  /* 0x00000090a00c723c */ /* 0x040ff0000004180c */
[C---:B------:R-:W-:Y:S01]  /*cb20*/  HMMA.16816.F32.BF16 R16, R160.reuse, R146, R16 ;  /* 0x00000092a010723c */ /* 0x040fe20000041810 */
[----:B------:R-:W2:Y:S07]  /*cb30*/  LDSM.16.M88.4 R144, [R0+0xe900] ;  /* 0x00e900000090783b */ /* 0x000eae0000000200 */
[C---:B-1----:R-:W-:Y:S08]  /*cb40*/  HMMA.16816.F32.BF16 R20, R160.reuse, R148, R20 ;  /* 0x00000094a014723c */ /* 0x042ff00000041814 */
[C---:B------:R-:W-:Y:S01]  /*cb50*/  HMMA.16816.F32.BF16 R24, R160.reuse, R150, R24 ;  /* 0x00000096a018723c */ /* 0x040fe20000041818 */
[----:B------:R-:W1:Y:S07]  /*cb60*/  LDSM.16.M88.4 R148, [R0+0xf900] ;  /* 0x00f900000094783b */ /* 0x000e6e0000000200 */
[C---:B---3--:R-:W-:Y:S08]  /*cb70*/  HMMA.16816.F32.BF16 R28, R160.reuse, R136, R28 ;  /* 0x00000088a01c723c */ /* 0x048ff0000004181c */
[----:B------:R-:W-:Y:S01]  /*cb80*/  HMMA.16816.F32.BF16 R32, R160, R138, R32 ;  /* 0x0000008aa020723c */ /* 0x000fe20000041820 */
[----:B------:R-:W3:Y:S06]  /*cb90*/  LDSM.16.M88.4 R136, [R134+0xf100] ;  /* 0x00f100008688783b */ /* 0x000eec0000000200 */
[----:B------:R-:W-:Y:S01]  /*cba0*/  LDSM.16.M88.4 R160, [R181+0x8000] ;  /* 0x00800000b5a0783b */ /* 0x000fe20000000200 */
[C---:B------:R-:W-:Y:S08]  /*cbb0*/  HMMA.16816.F32.BF16 R4, R140.reuse, R152, R4 ;  /* 0x000000988c04723c */ /* 0x040ff00000041804 */
[C---:B------:R-:W-:Y:S01]  /*cbc0*/  HMMA.16816.F32.BF16 R8, R140.reuse, R154, R8 ;  /* 0x0000009a8c08723c */ /* 0x040fe20000041808 */
[----:B------:R-:W-:Y:S07]  /*cbd0*/  LDSM.16.M88.4 R152, [R183+UR4+0x10900] ;  /* 0x01090004b798783b */ /* 0x000fee0008000200 */
[C---:B--2---:R-:W-:Y:S08]  /*cbe0*/  HMMA.16816.F32.BF16 R12, R140.reuse, R144, R12 ;  /* 0x000000908c0c723c */ /* 0x044ff0000004180c */
[C---:B------:R-:W-:Y:S01]  /*cbf0*/  HMMA.16816.F32.BF16 R16, R140.reuse, R146, R16 ;  /* 0x000000928c10723c */ /* 0x040fe20000041810 */
[----:B------:R-:W2:Y:S07]  /*cc00*/  LDSM.16.M88.4 R144, [R134+0xf900] ;  /* 0x00f900008690783b */ /* 0x000eae0000000200 */
[C---:B------:R-:W-:Y:S08]  /*cc10*/  HMMA.16816.F32.BF16 R20, R140.reuse, R156, R20 ;  /* 0x0000009c8c14723c */ /* 0x040ff00000041814 */
[C---:B------:R-:W-:Y:S01]  /*cc20*/  HMMA.16816.F32.BF16 R24, R140.reuse, R158, R24 ;  /* 0x0000009e8c18723c */ /* 0x040fe20000041818 */
[----:B------:R-:W-:Y:S07]  /*cc30*/  LDSM.16.M88.4 R156, [R183+UR4+0x11100] ;  /* 0x01110004b79c783b */ /* 0x000fee0008000200 */
[C---:B-1----:R-:W-:Y:S08]  /*cc40*/  HMMA.16816.F32.BF16 R28, R140.reuse, R148, R28 ;  /* 0x000000948c1c723c */ /* 0x042ff0000004181c */
[----:B------:R-:W-:Y:S01]  /*cc50*/  HMMA.16816.F32.BF16 R32, R140, R150, R32 ;  /* 0x000000968c20723c */ /* 0x000fe20000041820 */
[----:B------:R-:W-:Y:S06]  /*cc60*/  LDSM.16.M88.4 R140, [R185+0x8000] ;  /* 0x00800000b98c783b */ /* 0x000fec0000000200 */
[----:B------:R-:W1:Y:S01]  /*cc70*/  LDSM.16.M88.4 R148, [R183+UR4+0x10100] ;  /* 0x01010004b794783b */ /* 0x000e620008000200 */
[C---:B------:R-:W-:Y:S08]  /*cc80*/  HMMA.16816.F32.BF16 R4, R164.reuse, R168, R4 ;  /* 0x000000a8a404723c */ /* 0x040ff00000041804 */
[C---:B------:R-:W-:Y:S01]  /*cc90*/  HMMA.16816.F32.BF16 R8, R164.reuse, R170, R8 ;  /* 0x000000aaa408723c */ /* 0x040fe20000041808 */
[----:B------:R-:W-:Y:S07]  /*cca0*/  LDSM.16.M88.4 R168, [R133+0x10100] ;  /* 0x0101000085a8783b */ /* 0x000fee0000000200 */
[C---:B------:R-:W-:Y:S08]  /*ccb0*/  HMMA.16816.F32.BF16 R12, R164.reuse, R172, R12 ;  /* 0x000000aca40c723c */ /* 0x040ff0000004180c */
[C---:B------:R-:W-:Y:S01]  /*ccc0*/  HMMA.16816.F32.BF16 R16, R164.reuse, R174, R16 ;  /* 0x000000aea410723c */ /* 0x040fe20000041810 */
[----:B------:R-:W-:Y:S07]  /*ccd0*/  LDSM.16.M88.4 R172, [R133+0x11900] ;  /* 0x0119000085ac783b */ /* 0x000fee0000000200 */
[C---:B---3--:R-:W-:Y:S08]  /*cce0*/  HMMA.16816.F32.BF16 R20, R164.reuse, R136, R20 ;  /* 0x00000088a414723c */ /* 0x048ff00000041814 */
[C---:B------:R-:W-:Y:S01]  /*ccf0*/  HMMA.16816.F32.BF16 R24, R164.reuse, R138, R24 ;  /* 0x0000008aa418723c */ /* 0x040fe20000041818 */
[----:B------:R-:W3:Y:S07]  /*cd00*/  LDSM.16.M88.4 R136, [R183+UR4+0x11900] ;  /* 0x01190004b788783b */ /* 0x000eee0008000200 */
[C---:B--2---:R-:W-:Y:S08]  /*cd10*/  HMMA.16816.F32.BF16 R28, R164.reuse, R144, R28 ;  /* 0x00000090a41c723c */ /* 0x044ff0000004181c */
[----:B------:R-:W-:Y:S01]  /*cd20*/  HMMA.16816.F32.BF16 R32, R164, R146, R32 ;  /* 0x00000092a420723c */ /* 0x000fe20000041820 */
[----:B------:R-:W2:Y:S06]  /*cd30*/  LDSM.16.M88.4 R144, [R133+0x10900] ;  /* 0x010900008590783b */ /* 0x000eac0000000200 */
        /* <DEDUP_REMOVED lines=12> */
[----:B------:R-:W-:Y:S06]  /*ce00*/  LDSM.16.M88.4 R136, [R179+0x8000] ;  /* 0x00800000b388783b */ /* 0x000fec0000000200 */
[----:B------:R-:W1:Y:S01]  /*ce10*/  LDSM.16.M88.4 R140, [R0+0x10100] ;  /* 0x01010000008c783b */ /* 0x000e620000000200 */
[C---:B------:R-:W-:Y:S08]  /*ce20*/  HMMA.16816.F32.BF16 R4, R160.reuse, R168, R4 ;  /* 0x000000a8a004723c */ /* 0x040ff00000041804 */
[C---:B------:R-:W-:Y:S01]  /*ce30*/  HMMA.16816.F32.BF16 R8, R160.reuse, R170, R8 ;  /* 0x000000aaa008723c */ /* 0x040fe20000041808 */
[----:B------:R-:W-:Y:S07]  /*ce40*/  LDSM.16.M88.4 R168, [R134+0x10900] ;  /* 0x0109000086a8783b */ /* 0x000fee0000000200 */
[C---:B--2---:R-:W-:Y:S08]  /*ce50*/  HMMA.16816.F32.BF16 R12, R160.reuse, R144, R12 ;  /* 0x00000090a00c723c */ /* 0x044ff0000004180c */
[C---:B------:R-:W-:Y:S01]  /*ce60*/  HMMA.16816.F32.BF16 R16, R160.reuse, R146, R16 ;  /* 0x00000092a010723c */ /* 0x040fe20000041810 */
[----:B------:R2:W3:Y:S07]  /*ce70*/  LDSM.16.M88.4 R144, [R0+0x11900] ;  /* 0x011900000090783b */ /* 0x0004ee0000000200 */
[C---:B----4-:R-:W-:Y:S08]  /*ce80*/  HMMA.16816.F32.BF16 R20, R160.reuse, R164, R20 ;  /* 0x000000a4a014723c */ /* 0x050ff00000041814 */
[C---:B------:R-:W-:Y:S01]  /*ce90*/  HMMA.16816.F32.BF16 R24, R160.reuse, R166, R24 ;  /* 0x000000a6a018723c */ /* 0x040fe20000041818 */
[----:B------:R4:W5:Y:S07]  /*cea0*/  LDSM.16.M88.4 R164, [R2+0x10100] ;  /* 0x0101000002a4783b */ /* 0x00096e0000000200 */
[C---:B------:R-:W-:Y:S04]  /*ceb0*/  HMMA.16816.F32.BF16 R28, R160.reuse, R172, R28 ;  /* 0x000000aca01c723c */ /* 0x040fe8000004181c */
[----:B--2---:R-:W-:Y:S04]  /*cec0*/  IMAD.MOV.U32 R0, RZ, RZ, R195 ;  /* 0x000000ffff007224 */ /* 0x004fe800078e00c3 */
[----:B------:R-:W-:Y:S01]  /*ced0*/  HMMA.16816.F32.BF16 R32, R160, R174, R32 ;  /* 0x000000aea020723c */ /* 0x000fe20000041820 */
[----:B------:R-:W2:Y:S07]  /*cee0*/  LDSM.16.M88.4 R160, [R134+0x11100] ;  /* 0x0111000086a0783b */ /* 0x000eae0000000200 */
[C---:B-1----:R-:W-:Y:S05]  /*cef0*/  HMMA.16816.F32.BF16 R4, R136.reuse, R140, R4 ;  /* 0x0000008c8804723c */ /* 0x042fea0000041804 */
[----:B----4-:R-:W-:Y:S03]  /*cf00*/  @P1 IMAD.HI.U32 R2, R195, c[0x0][0x2c8], RZ ;  /* 0x0000b200c3021a27 */ /* 0x010fe600078e00ff */
[C---:B------:R-:W-:Y:S01]  /*cf10*/  HMMA.16816.F32.BF16 R8, R136.reuse, R142, R8 ;  /* 0x0000008e8808723c */ /* 0x040fe20000041808 */
[----:B------:R1:W4:Y:S03]  /*cf20*/  LDSM.16.M88.4 R140, [R134+0x11900] ;  /* 0x01190000868c783b */ /* 0x0003260000000200 */
[----:B------:R-:W-:Y:S01]  /*cf30*/  @P0 SHF.R.U32.HI R0, RZ, c[0x0][0x2cc], R2 ;  /* 0x0000b300ff000a19 */ /* 0x000fe20000011602 */
[----:B------:R-:W-:Y:S01]  /*cf40*/  IMAD.U32 R2, RZ, RZ, UR12 ;  /* 0x0000000cff027e24 */ /* 0x000fe2000f8e00ff */
[----:B------:R-:W-:Y:S02]  /*cf50*/  PLOP3.LUT P0, PT, PT, PT, UP0, 0x40, 0x0 ;  /* 0x000000000000781c */ /* 0x000fe40003f0e808 */
[C---:B------:R-:W-:Y:S01]  /*cf60*/  HMMA.16816.F32.BF16 R12, R136.reuse, R148, R12 ;  /* 0x00000094880c723c */ /* 0x040fe2000004180c */
[----:B------:R-:W1:Y:S06]  /*cf70*/  SHFL.IDX PT, R133, R0, RZ, 0x1c1f ;  /* 0x001c1fff00857589 */ /* 0x000e6c00000e0000 */
[----:B------:R-:W-:Y:S01]  /*cf80*/  IMAD.SHL.U32 R149, R202, 0x40, RZ ;  /* 0x00000040ca957824 */ /* 0x000fe200078e00ff */
[C---:B------:R-:W-:Y:S04]  /*cf90*/  HMMA.16816.F32.BF16 R16, R136.reuse, R150, R16 ;  /* 0x000000968810723c */ /* 0x040fe80000041810 */
[----:B------:R-:W-:Y:S04]  /*cfa0*/  IADD3 R135, -R196, 0x1, -R149 ;  /* 0x00000001c4877810 */ /* 0x000fe80007ffe995 */
[C---:B------:R-:W-:Y:S04]  /*cfb0*/  HMMA.16816.F32.BF16 R20, R136.reuse, R152, R20 ;  /* 0x000000988814723c */ /* 0x040fe80000041814 */
[----:B------:R-:W-:Y:S04]  /*cfc0*/  IADD3 R2, R135, -c[0x0][0x168], R2 ;  /* 0x80005a0087027a10 */ /* 0x000fe80007ffe002 */
[C---:B------:R-:W-:Y:S04]  /*cfd0*/  HMMA.16816.F32.BF16 R24, R136.reuse, R154, R24 ;  /* 0x0000009a8818723c */ /* 0x040fe80000041818 */
[C---:B-1----:R-:W-:Y:S02]  /*cfe0*/  IADD3 R134, R2.reuse, c[0x0][0x328], RZ ;  /* 0x0000ca0002867a10 */ /* 0x042fe40007ffe0ff */
[----:B------:R-:W-:Y:S02]  /*cff0*/  IADD3 R2, R2, UR13, RZ ;  /* 0x0000000d02027c10 */ /* 0x000fe4000fffe0ff */
[C---:B---3--:R-:W-:Y:S08]  /*d000*/  HMMA.16816.F32.BF16 R28, R136.reuse, R144, R28 ;  /* 0x00000090881c723c */ /* 0x048ff0000004181c */
[----:B------:R-:W-:Y:S08]  /*d010*/  HMMA.16816.F32.BF16 R32, R136, R146, R32 ;  /* 0x000000928820723c */ /* 0x000ff00000041820 */
[C---:B-----5:R-:W-:Y:S08]  /*d020*/  HMMA.16816.F32.BF16 R4, R156.reuse, R164, R4 ;  /* 0x000000a49c04723c */ /* 0x060ff00000041804 */
[C---:B------:R-:W-:Y:S08]  /*d030*/  HMMA.16816.F32.BF16 R8, R156.reuse, R166, R8 ;  /* 0x000000a69c08723c */ /* 0x040ff00000041808 */
[C---:B------:R-:W-:Y:S08]  /*d040*/  HMMA.16816.F32.BF16 R12, R156.reuse, R168, R12 ;  /* 0x000000a89c0c723c */ /* 0x040ff0000004180c */
[C---:B------:R-:W-:Y:S08]  /*d050*/  HMMA.16816.F32.BF16 R16, R156.reuse, R170, R16 ;  /* 0x000000aa9c10723c */ /* 0x040ff00000041810 */
[C---:B--2---:R-:W-:Y:S08]  /*d060*/  HMMA.16816.F32.BF16 R20, R156.reuse, R160, R20 ;  /* 0x000000a09c14723c */ /* 0x044ff00000041814 */
[C---:B------:R-:W-:Y:S08]  /*d070*/  HMMA.16816.F32.BF16 R24, R156.reuse, R162, R24 ;  /* 0x000000a29c18723c */ /* 0x040ff00000041818 */
[C---:B----4-:R-:W-:Y:S08]  /*d080*/  HMMA.16816.F32.BF16 R28, R156.reuse, R140, R28 ;  /* 0x0000008c9c1c723c */ /* 0x050ff0000004181c */
[----:B------:R-:W-:Y:S07]  /*d090*/  HMMA.16816.F32.BF16 R32, R156, R142, R32 ;  /* 0x0000008e9c20723c */ /* 0x000fee0000041820 */
[--C-:B------:R-:W-:Y:S02]  /*d0a0*/  IMAD.IADD R143, R134, 0x1, R133.reuse ;  /* 0x00000001868f7824 */ /* 0x100fe400078e0285 */
        /* <DEDUP_REMOVED lines=17> */
.L_x_5101:
[----:B------:R-:W-:Y:S04]  /*d1c0*/  MOV R133, 0x1 ;  /* 0x0000000100857802 */ /* 0x000fe80000000f00 */
[----:B------:R-:W-:Y:S11]  /*d1d0*/  ISETP.NE.AND P0, PT, R133, c[0x0][0x32c], PT ;  /* 0x0000cb0085007a0c */ /* 0x000ff60003f05270 */
[----:B------:R-:W-:Y:S02]  /*d1e0*/  @!UPT UIADD3 URZ, URZ, URZ, URZ ;  /* 0x0000003f3f3ff290 */ /* 0x000fe4000fffe03f */
[----:B------:R-:W-:Y:S05]  /*d1f0*/  @P0 IMAD.HI.U32 R133, R136, c[0x0][0x330], RZ ;  /* 0x0000cc0088850a27 */ /* 0x000fea00078e00ff */
[----:B------:R-:W-:Y:S02]  /*d200*/  @P0 SHF.R.U32.HI R136, RZ, c[0x0][0x334], R133 ;  /* 0x0000cd00ff880a19 */ /* 0x000fe40000011685 */
.L_x_5102:
[----:B------:R-:W-:Y:S05]  /*d210*/  BSYNC B0 ;  /* 0x0000000000007941 */ /* 0x000fea0003800000 */
.L_x_5100:
[----:B------:R-:W-:Y:S04]  /*d220*/  IMAD R133, R136, c[0x0][0x32c], -R149 ;  /* 0x0000cb0088857a24 */ /* 0x000fe800078e0a95 */
[----:B------:R-:W-:Y:S05]  /*d230*/  IMAD.IADD R133, R133, 0x1, -R196 ;  /* 0x0000000185857824 */ /* 0x000fea00078e0ac4 */
[----:B------:R-:W-:Y:S02]  /*d240*/  IADD3 R136, R133, c[0x0][0x32c], RZ ;  /* 0x0000cb0085887a10 */ /* 0x000fe40007ffe0ff */
[----:B------:R-:W-:Y:S02]  /*d250*/  IMNMX R142, R142, R133, !PT ;  /* 0x000000858e8e7217 */ /* 0x000fe40007800200 */
[----:B------:R-:W-:Y:S02]  /*d260*/  IMNMX R143, R143, R136, PT ;  /* 0x000000888f8f7217 */ /* 0x000fe40003800200 */
.L_x_5099:
[----:B------:R-:W-:Y:S04]  /*d270*/  ISETP.GT.AND P2, PT, R202, -0x1, PT ;  /* 0xffffffffca00780c */ /* 0x000fe80003f44270 */
[----:B------:R-:W-:Y:S04]  /*d280*/  ISETP.GT.AND P0, PT, R142, RZ, P2 ;  /* 0x000000ff8e00720c */ /* 0x000fe80001704270 */
        /* <DEDUP_REMOVED lines=17> */
[----:B------:R-:W-:Y:S01]  /*d3a0*/  ISETP.GT.AND P0, PT, R142, 0x18, P2 ;  /* 0x000000188e00780c */ /* 0x000fe20001704270 */
[----:B------:R-:W1:Y:S03]  /*d3b0*/  SHFL.IDX PT, R13, R0, 0x1, 0x1c1f ;  /* 0x003c1f00000d7f89 */ /* 0x000e6600000e0000 */
[C---:B------:R-:W-:Y:S04]  /*d3c0*/  ISETP.LT.OR P0, PT, R143.reuse, 0x19, P0 ;  /* 0x000000198f00780c */ /* 0x040fe80000701670 */
[----:B------:R-:W-:Y:S02]  /*d3d0*/  FSEL R135, R16, -INF , !P0 ;  /* 0xff80000010877808 */ /* 0x000fe40004000000 */
[C---:B------:R-:W-:Y:S04]  /*d3e0*/  ISETP.GT.AND P0, PT, R142.reuse, 0x19, P2 ;  /* 0x000000198e00780c */ /* 0x040fe80001704270 */
[----:B------:R-:W-:Y:S04]  /*d3f0*/  ISETP.LT.OR P0, PT, R143, 0x1a, P0 ;  /* 0x0000001a8f00780c */ /* 0x000fe80000701670 */
[----:B------:R-:W-:Y:S02]  /*d400*/  FSEL R133, R17, -INF , !P0 ;  /* 0xff80000011857808 */ /* 0x000fe40004000000 */
[----:B------:R-:W-:Y:S04]  /*d410*/  ISETP.GT.AND P0, PT, R142, 0x20, P2 ;  /* 0x000000208e00780c */ /* 0x000fe80001704270 */
[C---:B------:R-:W-:Y:S01]  /*d420*/  ISETP.LT.OR P0, PT, R143.reuse, 0x21, P0 ;  /* 0x000000218f00780c */ /* 0x040fe20000701670 */
[--C-:B-1----:R-:W-:Y:S02]  /*d430*/  IMAD.IADD R4, R134, 0x1, R13.reuse ;  /* 0x0000000186047824 */ /* 0x102fe400078e020d */
[----:B------:R-:W-:Y:S01]  /*d440*/  IMAD.IADD R2, R2, 0x1, R13 ;  /* 0x0000000102027824 */ /* 0x000fe200078e020d */
        /* <DEDUP_REMOVED lines=40> */
.L_x_5105:
[----:B------:R-:W-:Y:S04]  /*d6d0*/  MOV R0, 0x1 ;  /* 0x0000000100007802 */ /* 0x000fe80000000f00 */
[----:B------:R-:W-:Y:S11]  /*d6e0*/  ISETP.NE.AND P0, PT, R0, c[0x0][0x32c], PT ;  /* 0x0000cb0000007a0c */ /* 0x000ff60003f05270 */
[----:B------:R-:W-:Y:S02]  /*d6f0*/  @!UPT UIADD3 URZ, URZ, URZ, URZ ;  /* 0x0000003f3f3ff290 */ /* 0x000fe4000fffe03f */
[----:B------:R-:W-:Y:S05]  /*d700*/  @P0 IMAD.HI.U32 R0, R8, c[0x0][0x330], RZ ;  /* 0x0000cc0008000a27 */ /* 0x000fea00078e00ff */
[----:B------:R-:W-:Y:S02]  /*d710*/  @P0 SHF.R.U32.HI R8, RZ, c[0x0][0x334], R0 ;  /* 0x0000cd00ff080a19 */ /* 0x000fe40000011600 */
.L_x_5106:
[----:B------:R-:W-:Y:S05]  /*d720*/  BSYNC B0 ;  /* 0x0000000000007941 */ /* 0x000fea0003800000 */
.L_x_5104:
[----:B------:R-:W-:Y:S04]  /*d730*/  IMAD R17, R8, c[0x0][0x32c], -R149 ;  /* 0x0000cb0008117a24 */ /* 0x000fe800078e0a95 */
[----:B------:R-:W-:Y:S05]  /*d740*/  IMAD.IADD R17, R17, 0x1, -R196 ;  /* 0x0000000111117824 */ /* 0x000fea00078e0ac4 */
[----:B------:R-:W-:Y:S02]  /*d750*/  IADD3 R13, R17, c[0x0][0x32c], RZ ;  /* 0x0000cb00110d7a10 */ /* 0x000fe40007ffe0ff */
[----:B------:R-:W-:Y:S02]  /*d760*/  IMNMX R2, R2, R17, !PT ;  /* 0x0000001102027217 */ /* 0x000fe40007800200 */
[----:B------:R-:W-:Y:S02]  /*d770*/  IMNMX R4, R4, R13, PT ;  /* 0x0000000d04047217 */ /* 0x000fe40003800200 */
.L_x_5103:
        /* <DEDUP_REMOVED lines=51> */
[----:B------:R-:W-:Y:S01]  /*dab0*/  ISETP.GT.AND P0, PT, R2, 0x28, P2 ;  /* 0x000000280200780c */ /* 0x000fe20001704270 */
[----:B------:R-:W-:Y:S01]  /*dac0*/  LDSM.16.MT88.4 R20, [R177+UR4+0x100] ;  /* 0x00010004b114783b */ /* 0x000fe20008004200 */
        /* <DEDUP_REMOVED lines=12> */
[----:B------:R-:W-:Y:S02]  /*db90*/  ISETP.LT.OR P0, PT, R4, 0x31, P0 ;  /* 0x000000310400780c */ /* 0x000fe40000701670 */
[----:B------:R-:W-:Y:S01]  /*dba0*/  FMNMX.FTZ R11, R170, R11, !PT ;  /* 0x0000000baa0b7209 */ /* 0x000fe20007810000 */
[----:B------:R-:W1:Y:S01]  /*dbb0*/  SHFL.BFLY PT, R7, R0, 0x2, 0x1f ;  /* 0x0c401f0000077f89 */ /* 0x000e6200000e0000 */
[----:B------:R-:W-:Y:S02]  /*dbc0*/  FSEL R146, R30, -INF , !P0 ;  /* 0xff8000001e927808 */ /* 0x000fe40004000000 */
[----:B------:R-:W-:Y:S02]  /*dbd0*/  ISETP.GT.AND P0, PT, R2, 0x31, P2 ;  /* 0x000000310200780c */ /* 0x000fe40001704270 */
[----:B------:R-:W-:Y:S02]  /*dbe0*/  FMNMX.FTZ R11, R168, R11, !PT ;  /* 0x0000000ba80b7209 */ /* 0x000fe40007810000 */
[----:B------:R-:W-:Y:S02]  /*dbf0*/  ISETP.LT.OR P0, PT, R4, 0x32, P0 ;  /* 0x000000320400780c */ /* 0x000fe40000701670 */
[----:B------:R-:W-:Y:S02]  /*dc00*/  FMNMX.FTZ R11, R166, R11, !PT ;  /* 0x0000000ba60b7209 */ /* 0x000fe40007810000 */
[----:B------:R-:W-:Y:S02]  /*dc10*/  ISETP.GT.AND P1, PT, R2, 0x38, P2 ;  /* 0x000000380200780c */ /* 0x000fe40001724270 */
[----:B------:R-:W-:Y:S02]  /*dc20*/  FSEL R144, R31, -INF , !P0 ;  /* 0xff8000001f907808 */ /* 0x000fe40004000000 */
[----:B------:R-:W-:Y:S01]  /*dc30*/  FMNMX.FTZ R11, R146, R11, !PT ;  /* 0x0000000b920b7209 */ /* 0x000fe20007810000 */
[----:B------:R-:W-:Y:S01]  /*dc40*/  LDSM.16.MT88.4 R28, [R176+UR4+0x100] ;  /* 0x00010004b01c783b */ /* 0x000fe20008004200 */
[----:B------:R-:W-:Y:S02]  /*dc50*/  ISETP.LT.OR P1, PT, R4, 0x39, P1 ;  /* 0x000000390400780c */ /* 0x000fe40000f21670 */
[----:B------:R-:W-:Y:S02]  /*dc60*/  ISETP.GT.AND P0, PT, R2, 0x39, P2 ;  /* 0x000000390200780c */ /* 0x000fe40001704270 */
[----:B------:R-:W-:Y:S02]  /*dc70*/  FSEL R142, R34, -INF , !P1 ;  /* 0xff800000228e7808 */ /* 0x000fe40004800000 */
[----:B------:R-:W-:Y:S02]  /*dc80*/  FMNMX.FTZ R11, R144, R11, !PT ;  /* 0x0000000b900b7209 */ /* 0x000fe40007810000 */
[----:B------:R-:W-:Y:S02]  /*dc90*/  ISETP.LT.OR P0, PT, R4, 0x3a, P0 ;  /* 0x0000003a0400780c */ /* 0x000fe40000701670 */
[----:B------:R-:W-:Y:S02]  /*dca0*/  FMNMX.FTZ R15, R142, R11, !PT ;  /* 0x0000000b8e0f7209 */ /* 0x000fe40007810000 */
[----:B------:R-:W-:Y:S04]  /*dcb0*/  FSEL R140, R35, -INF , !P0 ;  /* 0xff800000238c7808 */ /* 0x000fe80004000000 */
[----:B------:R-:W-:Y:S02]  /*dcc0*/  FMNMX.FTZ R13, R140, R15, !PT ;  /* 0x0000000f8c0d7209 */ /* 0x000fe40007810000 */
[----:B------:R-:W-:Y:S04]  /*dcd0*/  IADD3 R15, R176, UR4, RZ ;  /* 0x00000004b00f7c10 */ /* 0x000fe8000fffe0ff */
        /* <DEDUP_REMOVED lines=15> */
[----:B------:R-:W-:Y:S01]  /*ddd0*/  FADD.FTZ R4, -R5, R132 ;  /* 0x0000008405047221 */ /* 0x000fe20000010100 */
[----:B------:R-:W-:Y:S01]  /*dde0*/  IADD3 R5, R177, UR4, RZ ;  /* 0x00000004b1057c10 */ /* 0x000fe2000fffe0ff */
[--C-:B------:R-:W-:Y:S01]  /*ddf0*/  FFMA.FTZ R153, R9, c[0x0][0x2d0], -R156.reuse ;  /* 0x0000b40009997a23 */ /* 0x100fe2000001089c */
[C---:B------:R-:W-:Y:S01]  /*de00*/  FSETP.NEU.FTZ.AND P0, PT, R0.reuse, -INF , PT ;  /* 0xff8000000000780b */ /* 0x040fe20003f1d000 */
[----:B------:R-:W-:Y:S01]  /*de10*/  FMUL.FTZ R141, R0, c[0x0][0x2d0] ;  /* 0x0000b400008d7a20 */ /* 0x000fe20000410000 */
[----:B------:R-:W-:Y:S01]  /*de20*/  MUFU.EX2 R151, R151 ;  /* 0x0000009700977308 */ /* 0x000fe20000000800 */
[----:B------:R-:W-:Y:S01]  /*de30*/  FMUL.FTZ R12, R4, c[0x0][0x2d0] ;  /* 0x0000b400040c7a20 */ /* 0x000fe20000410000 */
[----:B------:R-:W-:Y:S01]  /*de40*/  FSEL R4, R0, RZ, P0 ;  /* 0x000000ff00047208 */ /* 0x000fe20000000000 */
[--C-:B------:R-:W-:Y:S01]  /*de50*/  FFMA.FTZ R15, R139, c[0x0][0x2d0], -R156.reuse ;  /* 0x0000b4008b0f7a23 */ /* 0x100fe2000001089c */
[----:B------:R-:W-:Y:S01]  /*de60*/  FSEL R141, R141, RZ, P0 ;  /* 0x000000ff8d8d7208 */ /* 0x000fe20000000000 */
[--C-:B------:R-:W-:Y:S01]  /*de70*/  FFMA.FTZ R158, R137, c[0x0][0x2d0], -R156.reuse ;  /* 0x0000b400899e7a23 */ /* 0x100fe2000001089c */
[----:B------:R-:W-:Y:S01]  /*de80*/  IADD3 R13, R182, R5, RZ ;  /* 0x00000005b60d7210 */ /* 0x000fe20007ffe0ff */
[----:B------:R-:W-:Y:S02]  /*de90*/  FADD.FTZ R4, -R4, R3 ;  /* 0x0000000304047221 */ /* 0x000fe40000010100 */
[--C-:B------:R-:W-:Y:S01]  /*dea0*/  FFMA.FTZ R155, R16, c[0x0][0x2d0], -R141.reuse ;  /* 0x0000b400109b7a23 */ /* 0x100fe2000001088d */
[----:B------:R-:W1:Y:S01]  /*deb0*/  MUFU.EX2 R12, R12 ;  /* 0x0000000c000c7308 */ /* 0x000e620000000800 */
[--C-:B------:R-:W-:Y:S01]  /*dec0*/  FFMA.FTZ R154, R8, c[0x0][0x2d0], -R141.reuse ;  /* 0x0000b400089a7a23 */ /* 0x100fe2000001088d */
[----:B------:R-:W2:Y:S01]  /*ded0*/  LDSM.16.MT88.4 R24, [R13+0x100] ;  /* 0x000100000d18783b */ /* 0x000ea20000004200 */
[--C-:B------:R-:W-:Y:S02]  /*dee0*/  FFMA.FTZ R152, R10, c[0x0][0x2d0], -R141.reuse ;  /* 0x0000b4000a987a23 */ /* 0x100fe4000001088d */
[--C-:B------:R-:W-:Y:S02]  /*def0*/  FFMA.FTZ R157, R6, c[0x0][0x2d0], -R141.reuse ;  /* 0x0000b400069d7a23 */ /* 0x100fe4000001088d */
[----:B------:R-:W-:Y:S02]  /*df00*/  FMUL.FTZ R3, R4, c[0x0][0x2d0] ;  /* 0x0000b40004037a20 */ /* 0x000fe40000410000 */
[--C-:B------:R-:W-:Y:S01]  /*df10*/  FFMA.FTZ R160, R135, c[0x0][0x2d0], -R156.reuse ;  /* 0x0000b40087a07a23 */ /* 0x100fe2000001089c */
[----:B------:R-:W3:Y:S01]  /*df20*/  MUFU.EX2 R150, R150 ;  /* 0x0000009600967308 */ /* 0x000ee20000000800 */
[--C-:B------:R-:W-:Y:S02]  /*df30*/  FFMA.FTZ R161, R133, c[0x0][0x2d0], -R156.reuse ;  /* 0x0000b40085a17a23 */ /* 0x100fe4000001089c */
[--C-:B------:R-:W-:Y:S02]  /*df40*/  FFMA.FTZ R163, R138, c[0x0][0x2d0], -R141.reuse ;  /* 0x0000b4008aa37a23 */ /* 0x100fe4000001088d */
[--C-:B------:R-:W-:Y:S02]  /*df50*/  FFMA.FTZ R162, R136, c[0x0][0x2d0], -R141.reuse ;  /* 0x0000b40088a27a23 */ /* 0x100fe4000001088d */
[----:B------:R-:W-:Y:S01]  /*df60*/  LDSM.16.MT88.4 R136, [R176+UR4+0x2900] ;  /* 0x00290004b088783b */ /* 0x000fe20008004200 */
[--C-:B------:R-:W-:Y:S02]  /*df70*/  FFMA.FTZ R164, R134, c[0x0][0x2d0], -R141.reuse ;  /* 0x0000b40086a47a23 */ /* 0x100fe4000001088d */
[----:B------:R-:W4:Y:S01]  /*df80*/  MUFU.EX2 R3, R3 ;  /* 0x0000000300037308 */ /* 0x000f220000000800 */
[--C-:B------:R-:W-:Y:S02]  /*df90*/  FFMA.FTZ R165, R32, c[0x0][0x2d0], -R141.reuse ;  /* 0x0000b40020a57a23 */ /* 0x100fe4000001088d */
[--C-:B------:R-:W-:Y:S02]  /*dfa0*/  FFMA.FTZ R205, R146, c[0x0][0x2d0], -R141.reuse ;  /* 0x0000b40092cd7a23 */ /* 0x100fe4000001088d */
[C---:B-1----:R-:W-:Y:S01]  /*dfb0*/  FMUL.FTZ R4, R12.reuse, R128 ;  /* 0x000000800c047220 */ /* 0x042fe20000410000 */
[----:B------:R-:W-:Y:S01]  /*dfc0*/  LDSM.16.MT88.4 R32, [R176+UR4+0x900] ;  /* 0x00090004b020783b */ /* 0x000fe20008004200 */
[C---:B------:R-:W-:Y:S02]  /*dfd0*/  FMUL.FTZ R5, R12.reuse, R129 ;  /* 0x000000810c057220 */ /* 0x040fe40000410000 */
[C---:B------:R-:W-:Y:S01]  /*dfe0*/  FMUL.FTZ R8, R12.reuse, R124 ;  /* 0x0000007c0c087220 */ /* 0x040fe20000410000 */
[----:B------:R-:W-:Y:S01]  /*dff0*/  MUFU.EX2 R148, R148 ;  /* 0x0000009400947308 */ /* 0x000fe20000000800 */
[C---:B------:R-:W-:Y:S02]  /*e000*/  FMUL.FTZ R9, R12.reuse, R125 ;  /* 0x0000007d0c097220 */ /* 0x040fe40000410000 */
[----:B------:R-:W-:Y:S01]  /*e010*/  FMUL.FTZ R100, R12, R100 ;  /* 0x000000640c647220 */ /* 0x000fe20000410000 */
[----:B---3--:R-:W-:Y:S01]  /*e020*/  F2FP.BF16.PACK_AB R16, R150, R151 ;  /* 0x000000979610723e */ /* 0x008fe200000010ff */
[C---:B------:R-:W-:Y:S01]  /*e030*/  FMUL.FTZ R101, R12.reuse, R101 ;  /* 0x000000650c657220 */ /* 0x040fe20000410000 */
[----:B------:R-:W-:Y:S01]  /*e040*/  LDSM.16.MT88.4 R132, [R13+0x2900] ;  /* 0x002900000d84783b */ /* 0x000fe20000004200 */
[C---:B------:R-:W-:Y:S02]  /*e050*/  FMUL.FTZ R104, R12.reuse, R104 ;  /* 0x000000680c687220 */ /* 0x040fe40000410000 */
[C---:B------:R-:W-:Y:S01]  /*e060*/  FMUL.FTZ R105, R12.reuse, R105 ;  /* 0x000000690c697220 */ /* 0x040fe20000410000 */
[----:B------:R-:W1:Y:S01]  /*e070*/  MUFU.EX2 R153, R153 ;  /* 0x0000009900997308 */ /* 0x000e620000000800 */
[C---:B------:R-:W-:Y:S02]  /*e080*/  FMUL.FTZ R108, R12.reuse, R108 ;  /* 0x0000006c0c6c7220 */ /* 0x040fe40000410000 */
[----:B------:R-:W-:Y:S02]  /*e090*/  FMUL.FTZ R109, R12, R109 ;  /* 0x0000006d0c6d7220 */ /* 0x000fe40000410000 */
[C---:B----4-:R-:W-:Y:S02]  /*e0a0*/  FMUL.FTZ R6, R3.reuse, R130 ;  /* 0x0000008203067220 */ /* 0x050fe40000410000 */
        /* <DEDUP_REMOVED lines=8> */
[C---:B------:R-:W-:Y:S01]  /*e130*/  FMUL.FTZ R107, R3.reuse, R107 ;  /* 0x0000006b036b7220 */ /* 0x040fe20000410000 */
[----:B------:R-:W3:Y:S01]  /*e140*/  MUFU.EX2 R154, R154 ;  /* 0x0000009a009a7308 */ /* 0x000ee20000000800 */
[C---:B------:R-:W-:Y:S01]  /*e150*/  FMUL.FTZ R110, R3.reuse, R110 ;  /* 0x0000006e036e7220 */ /* 0x040fe20000410000 */
[----:B------:R-:W-:Y:S01]  /*e160*/  LDSM.16.MT88.4 R124, [R14+0x900] ;  /* 0x000900000e7c783b */ /* 0x000fe20000004200 */
[----:B------:R-:W-:Y:S01]  /*e170*/  FMUL.FTZ R111, R3, R111 ;  /* 0x0000006f036f7220 */ /* 0x000fe20000410000 */
[----:B-1----:R-:W-:Y:S01]  /*e180*/  F2FP.BF16.PACK_AB R18, R153, R148 ;  /* 0x000000949912723e */ /* 0x002fe200000010ff */
        /* <DEDUP_REMOVED lines=22> */
[----:B------:R-:W3:Y:S01]  /*e2f0*/  MUFU.EX2 R158, R158 ;  /* 0x0000009e009e7308 */ /* 0x000ee20000000800 */
[C---:B------:R-:W-:Y:S02]  /*e300*/  FMUL.FTZ R40, R12.reuse, R40 ;  /* 0x000000280c287220 */ /* 0x040fe40000410000 */
[C---:B------:R-:W-:Y:S01]  /*e310*/  FMUL.FTZ R41, R12.reuse, R41 ;  /* 0x000000290c297220 */ /* 0x040fe20000410000 */
[----:B-1----:R-:W-:Y:S01]  /*e320*/  F2FP.BF16.PACK_AB R19, R157, R152 ;  /* 0x000000989d13723e */ /* 0x002fe200000010ff */
        /* <DEDUP_REMOVED lines=8> */
[----:B------:R-:W1:Y:S01]  /*e3b0*/  LDSM.16.MT88.4 R20, [R14+0x100] ;  /* 0x000100000e14783b */ /* 0x000e620000004200 */
[----:B------:R-:W4:Y:S02]  /*e3c0*/  MUFU.EX2 R161, R161 ;  /* 0x000000a100a17308 */ /* 0x000f240000000800 */
[C---:B------:R-:W-:Y:S02]  /*e3d0*/  FMUL.FTZ R47, R3.reuse, R47 ;  /* 0x0000002f032f7220 */ /* 0x040fe40000410000 */
[C---:B------:R-:W-:Y:S02]  /*e3e0*/  FMUL.FTZ R48, R12.reuse, R48 ;  /* 0x000000300c307220 */ /* 0x040fe40000410000 */
[C---:B--2---:R-:W-:Y:S04]  /*e3f0*/  HMMA.16816.F32.BF16 R100, R16.reuse, R24, R100 ;  /* 0x000000181064723c */ /* 0x044fe80000041864 */
[C---:B------:R-:W-:Y:S01]  /*e400*/  FMUL.FTZ R49, R12.reuse, R49 ;  /* 0x000000310c317220 */ /* 0x040fe20000410000 */
[----:B------:R-:W-:Y:S01]  /*e410*/  MUFU.EX2 R163, R163 ;  /* 0x000000a300a37308 */ /* 0x000fe20000000800 */
[C---:B------:R-:W-:Y:S02]  /*e420*/  FMUL.FTZ R50, R3.reuse, R50 ;  /* 0x0000003203327220 */ /* 0x040fe40000410000 */
[C---:B------:R-:W-:Y:S01]  /*e430*/  HMMA.16816.F32.BF16 R104, R16.reuse, R26, R104 ;  /* 0x0000001a1068723c */ /* 0x040fe20000041868 */
[----:B------:R-:W2:Y:S03]  /*e440*/  LDSM.16.MT88.4 R24, [R177+UR4+0x2100] ;  /* 0x00210004b118783b */ /* 0x000ea60008004200 */
[C---:B------:R-:W-:Y:S02]  /*e450*/  FMUL.FTZ R51, R3.reuse, R51 ;  /* 0x0000003303337220 */ /* 0x040fe40000410000 */
[C---:B------:R-:W-:Y:S01]  /*e460*/  FMUL.FTZ R52, R12.reuse, R52 ;  /* 0x000000340c347220 */ /* 0x040fe20000410000 */
[----:B------:R-:W5:Y:S01]  /*e470*/  MUFU.EX2 R162, R162 ;  /* 0x000000a200a27308 */ /* 0x000f620000000800 */
[C---:B------:R-:W-:Y:S04]  /*e480*/  HMMA.16816.F32.BF16 R108, R16.reuse, R28, R108 ;  /* 0x0000001c106c723c */ /* 0x040fe8000004186c */
[C---:B------:R-:W-:Y:S02]  /*e490*/  FMUL.FTZ R53, R12.reuse, R53 ;  /* 0x000000350c357220 */ /* 0x040fe40000410000 */
[C---:B------:R-:W-:Y:S02]  /*e4a0*/  FMUL.FTZ R54, R3.reuse, R54 ;  /* 0x0000003603367220 */ /* 0x040fe40000410000 */
[C---:B------:R-:W-:Y:S01]  /*e4b0*/  HMMA.16816.F32.BF16 R112, R16.reuse, R30, R112 ;  /* 0x0000001e1070723c */ /* 0x040fe20000041870 */
[----:B------:R-:W3:Y:S01]  /*e4c0*/  LDSM.16.MT88.4 R28, [R13+0x2100] ;  /* 0x002100000d1c783b */ /* 0x000ee20000004200 */
[----:B------:R-:W-:Y:S02]  /*e4d0*/  MUFU.EX2 R164, R164 ;  /* 0x000000a400a47308 */ /* 0x000fe40000000800 */
[C---:B------:R-:W-:Y:S02]  /*e4e0*/  FMUL.FTZ R55, R3.reuse, R55 ;  /* 0x0000003703377220 */ /* 0x040fe40000410000 */
[C---:B------:R-:W-:Y:S02]  /*e4f0*/  FMUL.FTZ R56, R12.reuse, R56 ;  /* 0x000000380c387220 */ /* 0x040fe40000410000 */
[C---:B------:R-:W-:Y:S01]  /*e500*/  FMUL.FTZ R57, R12.reuse, R57 ;  /* 0x000000390c397220 */ /* 0x040fe20000410000 */
[C---:B-1----:R-:W-:Y:S03]  /*e510*/  HMMA.16816.F32.BF16 R116, R16.reuse, R20, R116 ;  /* 0x000000141074723c */ /* 0x042fe60000041874 */
[C---:B------:R-:W-:Y:S01]  /*e520*/  FMUL.FTZ R58, R3.reuse, R58 ;  /* 0x0000003a033a7220 */ /* 0x040fe20000410000 */
[----:B------:R-:W1:Y:S01]  /*e530*/  MUFU.EX2 R165, R165 ;  /* 0x000000a500a57308 */ /* 0x000e620000000800 */
[C---:B------:R-:W-:Y:S02]  /*e540*/  FMUL.FTZ R59, R3.reuse, R59 ;  /* 0x0000003b033b7220 */ /* 0x040fe40000410000 */
[C---:B------:R-:W-:Y:S01]  /*e550*/  FMUL.FTZ R60, R12.reuse, R60 ;  /* 0x0000003c0c3c7220 */ /* 0x040fe20000410000 */
[C---:B------:R-:W-:Y:S01]  /*e560*/  HMMA.16816.F32.BF16 R120, R16.reuse, R22, R120 ;  /* 0x000000161078723c */ /* 0x040fe20000041878 */
[----:B------:R-:W1:Y:S03]  /*e570*/  LDSM.16.MT88.4 R20, [R176+UR4+0x2100] ;  /* 0x00210004b014783b */ /* 0x000e660008004200 */
[C---:B------:R-:W-:Y:S02]  /*e580*/  FMUL.FTZ R61, R12.reuse, R61 ;  /* 0x0000003d0c3d7220 */ /* 0x040fe40000410000 */
[C---:B------:R-:W-:Y:S01]  /*e590*/  FMUL.FTZ R62, R3.reuse, R62 ;  /* 0x0000003e033e7220 */ /* 0x040fe20000410000 */
[----:B------:R-:W-:Y:S01]  /*e5a0*/  MUFU.EX2 R205, R205 ;  /* 0x000000cd00cd7308 */ /* 0x000fe20000000800 */
[C---:B--2---:R-:W-:Y:S04]  /*e5b0*/  HMMA.16816.F32.BF16 R36, R16.reuse, R24, R36 ;  /* 0x000000181024723c */ /* 0x044fe80000041824 */
[C---:B------:R-:W-:Y:S02]  /*e5c0*/  FMUL.FTZ R63, R3.reuse, R63 ;  /* 0x0000003f033f7220 */ /* 0x040fe40000410000 */
[C---:B------:R-:W-:Y:S02]  /*e5d0*/  FMUL.FTZ R64, R12.reuse, R64 ;  /* 0x000000400c407220 */ /* 0x040fe40000410000 */
[C---:B------:R-:W-:Y:S01]  /*e5e0*/  HMMA.16816.F32.BF16 R40, R16.reuse, R26, R40 ;  /* 0x0000001a1028723c */ /* 0x040fe20000041828 */
[----:B------:R-:W2:Y:S01]  /*e5f0*/  LDSM.16.MT88.4 R24, [R14+0x2100] ;  /* 0x002100000e18783b */ /* 0x000ea20000004200 */
[----:B------:R-:W-:Y:S02]  /*e600*/  MUFU.EX2 R206, R206 ;  /* 0x000000ce00ce7308 */ /* 0x000fe40000000800 */
[C---:B------:R-:W-:Y:S02]  /*e610*/  FMUL.FTZ R65, R12.reuse, R65 ;  /* 0x000000410c417220 */ /* 0x040fe40000410000 */
[C---:B------:R-:W-:Y:S02]  /*e620*/  FMUL.FTZ R66, R3.reuse, R66 ;  /* 0x0000004203427220 */ /* 0x040fe40000410000 */
[C---:B---3--:R-:W-:Y:S04]  /*e630*/  HMMA.16816.F32.BF16 R44, R16.reuse, R28, R44 ;  /* 0x0000001c102c723c */ /* 0x048fe8000004182c */
[C---:B------:R-:W-:Y:S02]  /*e640*/  FMUL.FTZ R67, R3.reuse, R67 ;  /* 0x0000004303437220 */ /* 0x040fe40000410000 */
[C---:B------:R-:W-:Y:S02]  /*e650*/  FMUL.FTZ R68, R12.reuse, R68 ;  /* 0x000000440c447220 */ /* 0x040fe40000410000 */
[C---:B------:R-:W-:Y:S01]  /*e660*/  HMMA.16816.F32.BF16 R48, R16.reuse, R30, R48 ;  /* 0x0000001e1030723c */ /* 0x040fe20000041830 */
[----:B------:R-:W3:Y:S03]  /*e670*/  LDSM.16.MT88.4 R28, [R177+UR4+0x4100] ;  /* 0x00410004b11c783b */ /* 0x000ee60008004200 */
        /* <DEDUP_REMOVED lines=31> */
[----:B------:R-:W1:Y:S03]  /*e870*/  LDSM.16.MT88.4 R20, [R177+UR4+0x900] ;  /* 0x00090004b114783b */ /* 0x000e660008004200 */
[C---:B------:R-:W-:Y:S02]  /*e880*/  FMUL.FTZ R89, R12.reuse, R89 ;  /* 0x000000590c597220 */ /* 0x040fe40000410000 */
[C---:B------:R-:W-:Y:S02]  /*e890*/  FMUL.FTZ R90, R3.reuse, R90 ;  /* 0x0000005a035a7220 */ /* 0x040fe40000410000 */
[C---:B--2---:R-:W-:Y:S04]  /*e8a0*/  HMMA.16816.F32.BF16 R84, R16.reuse, R24, R84 ;  /* 0x000000181054723c */ /* 0x044fe80000041854 */
        /* <DEDUP_REMOVED lines=9> */
[C---:B---3--:R-:W-:Y:S03]  /*e940*/  HMMA.16816.F32.BF16 R92, R16.reuse, R28, R92 ;  /* 0x0000001c105c723c */ /* 0x048fe6000004185c */
[C---:B------:R-:W-:Y:S02]  /*e950*/  FMUL.FTZ R98, R3.reuse, R98 ;  /* 0x0000006203627220 */ /* 0x040fe40000410000 */
[----:B------:R-:W-:Y:S02]  /*e960*/  FMUL.FTZ R99, R3, R99 ;  /* 0x0000006303637220 */ /* 0x000fe40000410000 */
[--C-:B------:R-:W-:Y:S02]  /*e970*/  FFMA.FTZ R173, R173, c[0x0][0x2d0], -R156.reuse ;  /* 0x0000b400adad7a23 */ /* 0x100fe4000001089c */
[--C-:B------:R-:W-:Y:S03]  /*e980*/  FFMA.FTZ R174, R171, c[0x0][0x2d0], -R156.reuse ;  /* 0x0000b400abae7a23 */ /* 0x100fe6000001089c */
[----:B------:R-:W-:Y:S01]  /*e990*/  HMMA.16816.F32.BF16 R96, R16, R30, R96 ;  /* 0x0000001e1060723c */ /* 0x000fe20000041860 */
[----:B------:R-:W3:Y:S01]  /*e9a0*/  LDSM.16.MT88.4 R28, [R14+0x2900] ;  /* 0x002900000e1c783b */ /* 0x000ee20000004200 */
[----:B------:R-:W-:Y:S01]  /*e9b0*/  MUFU.EX2 R173, R173 ;  /* 0x000000ad00ad7308 */ /* 0x000fe20000000800 */
[--C-:B------:R-:W-:Y:S02]  /*e9c0*/  FFMA.FTZ R169, R169, c[0x0][0x2d0], -R156.reuse ;  /* 0x0000b400a9a97a23 */ /* 0x100fe4000001089c */
[--C-:B------:R-:W-:Y:S02]  /*e9d0*/  FFMA.FTZ R204, R167, c[0x0][0x2d0], -R156.reuse ;  /* 0x0000b400a7cc7a23 */ /* 0x100fe4000001089c */
[----:B------:R-:W-:Y:S01]  /*e9e0*/  F2FP.BF16.PACK_AB R16, R158, R15 ;  /* 0x0000000f9e10723e */ /* 0x000fe200000010ff */
[--C-:B------:R-:W-:Y:S01]  /*e9f0*/  FFMA.FTZ R167, R172, c[0x0][0x2d0], -R141.reuse ;  /* 0x0000b400aca77a23 */ /* 0x100fe2000001088d */
[----:B----4-:R-:W-:Y:S03]  /*ea00*/  F2FP.BF16.PACK_AB R18, R161, R160 ;  /* 0x000000a0a112723e */ /* 0x010fe600000010ff */
[----:B-----5:R-:W-:Y:S01]  /*ea10*/  F2FP.BF16.PACK_AB R17, R162, R163 ;  /* 0x000000a3a211723e */ /* 0x020fe200000010ff */
[--C-:B------:R-:W-:Y:S01]  /*ea20*/  FFMA.FTZ R172, R145, c[0x0][0x2d0], -R156.reuse ;  /* 0x0000b40091ac7a23 */ /* 0x100fe2000001089c */
[----:B------:R-:W-:Y:S01]  /*ea30*/  F2FP.BF16.PACK_AB R19, R165, R164 ;  /* 0x000000a4a513723e */ /* 0x000fe200000010ff */
[--C-:B------:R-:W-:Y:S01]  /*ea40*/  FFMA.FTZ R170, R170, c[0x0][0x2d0], -R141.reuse ;  /* 0x0000b400aaaa7a23 */ /* 0x100fe2000001088d */
[----:B------:R-:W4:Y:S01]  /*ea50*/  MUFU.EX2 R174, R174 ;  /* 0x000000ae00ae7308 */ /* 0x000f220000000800 */
[--C-:B------:R-:W-:Y:S02]  /*ea60*/  FFMA.FTZ R168, R168, c[0x0][0x2d0], -R141.reuse ;  /* 0x0000b400a8a87a23 */ /* 0x100fe4000001088d */
[--C-:B------:R-:W-:Y:S02]  /*ea70*/  FFMA.FTZ R171, R166, c[0x0][0x2d0], -R141.reuse ;  /* 0x0000b400a6ab7a23 */ /* 0x100fe4000001088d */
[C---:B-1----:R-:W-:Y:S03]  /*ea80*/  HMMA.16816.F32.BF16 R4, R16.reuse, R20, R4 ;  /* 0x000000141004723c */ /* 0x042fe60000041804 */
[--C-:B------:R-:W-:Y:S02]  /*ea90*/  FFMA.FTZ R166, R147, c[0x0][0x2d0], -R156.reuse ;  /* 0x0000b40093a67a23 */ /* 0x100fe4000001089c */
[----:B------:R-:W-:Y:S01]  /*eaa0*/  LDSM.16.MT88.4 R144, [R177+UR4+0x5900] ;  /* 0x00590004b190783b */ /* 0x000fe20008004200 */
[----:B------:R-:W-:Y:S01]  /*eab0*/  FFMA.FTZ R141, R140, c[0x0][0x2d0], -R141 ;  /* 0x0000b4008c8d7a23 */ /* 0x000fe2000001088d */
[----:B------:R-:W-:Y:S01]  /*eac0*/  MUFU.EX2 R169, R169 ;  /* 0x000000a900a97308 */ /* 0x000fe20000000800 */
[C---:B------:R-:W-:Y:S04]  /*ead0*/  HMMA.16816.F32.BF16 R8, R16.reuse, R22, R8 ;  /* 0x000000161008723c */ /* 0x040fe80000041808 */
[--C-:B------:R-:W-:Y:S01]  /*eae0*/  FFMA.FTZ R159, R159, c[0x0][0x2d0], -R156.reuse ;  /* 0x0000b4009f9f7a23 */ /* 0x100fe2000001089c */
[----:B------:R-:W1:Y:S01]  /*eaf0*/  LDSM.16.MT88.4 R20, [R177+UR4+0x4900] ;  /* 0x00490004b114783b */ /* 0x000e620008004200 */
[----:B------:R-:W-:Y:S02]  /*eb00*/  FFMA.FTZ R156, R143, c[0x0][0x2d0], -R156 ;  /* 0x0000b4008f9c7a23 */ /* 0x000fe4000001089c */
[C---:B--2---:R-:W-:Y:S01]  /*eb10*/  HMMA.16816.F32.BF16 R100, R16.reuse, R24, R100 ;  /* 0x000000181064723c */ /* 0x044fe20000041864 */
[----:B------:R-:W-:Y:S03]  /*eb20*/  MUFU.EX2 R207, R141 ;  /* 0x0000008d00cf7308 */ /* 0x000fe60000000800 */
[----:B------:R-:W-:Y:S02]  /*eb30*/  FFMA.FTZ R151, R12, R197, R151 ;  /* 0x000000c50c977223 */ /* 0x000fe40000010097 */
[----:B------:R-:W-:Y:S02]  /*eb40*/  FFMA.FTZ R155, R3, R198, R155 ;  /* 0x000000c6039b7223 */ /* 0x000fe4000001009b */
[C---:B------:R-:W-:Y:S01]  /*eb50*/  HMMA.16816.F32.BF16 R104, R16.reuse, R26, R104 ;  /* 0x0000001a1068723c */ /* 0x040fe20000041868 */
[----:B------:R-:W2:Y:S02]  /*eb60*/  LDSM.16.MT88.4 R24, [R13+0x4900] ;  /* 0x004900000d18783b */ /* 0x000ea40000004200 */
[----:B------:R-:W-:Y:S01]  /*eb70*/  MUFU.EX2 R175, R156 ;  /* 0x0000009c00af7308 */ /* 0x000fe20000000800 */
[----:B------:R-:W-:Y:S02]  /*eb80*/  FADD.FTZ R151, R150, R151 ;  /* 0x0000009796977221 */ /* 0x000fe40000010000 */
[----:B------:R-:W-:Y:S02]  /*eb90*/  FADD.FTZ R155, R154, R155 ;  /* 0x0000009b9a9b7221 */ /* 0x000fe40000010000 */
[C---:B------:R-:W-:Y:S04]  /*eba0*/  HMMA.16816.F32.BF16 R108, R16.reuse, R32, R108 ;  /* 0x00000020106c723c */ /* 0x040fe8000004186c */
[----:B------:R-:W-:Y:S01]  /*ebb0*/  FADD.FTZ R152, R152, R155 ;  /* 0x0000009b98987221 */ /* 0x000fe20000010000 */
[----:B------:R5:W-:Y:S03]  /*ebc0*/  MUFU.EX2 R156, R142 ;  /* 0x0000008e009c7308 */ /* 0x000be60000000800 */
[C---:B------:R-:W-:Y:S01]  /*ebd0*/  HMMA.16816.F32.BF16 R112, R16.reuse, R34, R112 ;  /* 0x000000221070723c */ /* 0x040fe20000041870 */
[----:B------:R-:W-:Y:S03]  /*ebe0*/  LDSM.16.MT88.4 R32, [R14+0x4900] ;  /* 0x004900000e20783b */ /* 0x000fe60000004200 */
[----:B------:R-:W-:Y:S03]  /*ebf0*/  FADD.FTZ R152, R157, R152 ;  /* 0x000000989d987221 */ /* 0x000fe60000010000 */
[----:B------:R-:W1:Y:S01]  /*ec00*/  MUFU.EX2 R204, R204 ;  /* 0x000000cc00cc7308 */ /* 0x000e620000000800 */
[C---:B------:R-:W-:Y:S04]  /*ec10*/  HMMA.16816.F32.BF16 R116, R16.reuse, R124, R116 ;  /* 0x0000007c1074723c */ /* 0x040fe80000041874 */
[----:B------:R-:W-:Y:S04]  /*ec20*/  FADD.FTZ R163, R163, R152 ;  /* 0x00000098a3a37221 */ /* 0x000fe80000010000 */
[C---:B------:R-:W-:Y:S01]  /*ec30*/  HMMA.16816.F32.BF16 R120, R16.reuse, R126, R120 ;  /* 0x0000007e1078723c */ /* 0x040fe20000041878 */
[----:B------:R-:W-:Y:S01]  /*ec40*/  LDSM.16.MT88.4 R124, [R13+0x1100] ;  /* 0x001100000d7c783b */ /* 0x000fe20000004200 */
[----:B------:R-:W-:Y:S02]  /*ec50*/  MUFU.EX2 R167, R167 ;  /* 0x000000a700a77308 */ /* 0x000fe40000000800 */
[----:B------:R-:W-:Y:S04]  /*ec60*/  FADD.FTZ R163, R162, R163 ;  /* 0x000000a3a2a37221 */ /* 0x000fe80000010000 */
[C---:B------:R-:W-:Y:S01]  /*ec70*/  HMMA.16816.F32.BF16 R36, R16.reuse, R128, R36 ;  /* 0x000000801024723c */ /* 0x040fe20000041824 */
[----:B-----5:R-:W-:Y:S03]  /*ec80*/  LDSM.16.MT88.4 R140, [R14+0x3900] ;  /* 0x003900000e8c783b */ /* 0x020fe60000004200 */
[----:B------:R-:W5:Y:S01]  /*ec90*/  MUFU.EX2 R170, R170 ;  /* 0x000000aa00aa7308 */ /* 0x000f620000000800 */
[----:B------:R-:W-:Y:S03]  /*eca0*/  FADD.FTZ R164, R164, R163 ;  /* 0x000000a3a4a47221 */ /* 0x000fe60000010000 */
[C---:B------:R-:W-:Y:S01]  /*ecb0*/  HMMA.16816.F32.BF16 R40, R16.reuse, R130, R40 ;  /* 0x000000821028723c */ /* 0x040fe20000041828 */
[----:B------:R-:W-:Y:S03]  /*ecc0*/  LDSM.16.MT88.4 R128, [R14+0x1100] ;  /* 0x001100000e80783b */ /* 0x000fe60000004200 */
[----:B------:R-:W-:Y:S02]  /*ecd0*/  FADD.FTZ R164, R165, R164 ;  /* 0x000000a4a5a47221 */ /* 0x000fe40000010000 */
[----:B------:R-:W-:Y:S02]  /*ece0*/  MUFU.EX2 R168, R168 ;  /* 0x000000a800a87308 */ /* 0x000fe40000000800 */
[C---:B------:R-:W-:Y:S08]  /*ecf0*/  HMMA.16816.F32.BF16 R44, R16.reuse, R132, R44 ;  /* 0x00000084102c723c */ /* 0x040ff0000004182c */
[C---:B------:R-:W-:Y:S01]  /*ed00*/  HMMA.16816.F32.BF16 R48, R16.reuse, R134, R48 ;  /* 0x000000861030723c */ /* 0x040fe20000041830 */
[----:B------:R-:W-:Y:S01]  /*ed10*/  LDSM.16.MT88.4 R132, [R14+0x1900] ;  /* 0x001900000e84783b */ /* 0x000fe20000004200 */
[----:B------:R-:W1:Y:S06]  /*ed20*/  MUFU.EX2 R171, R171 ;  /* 0x000000ab00ab7308 */ /* 0x000e6c0000000800 */
[C---:B------:R-:W-:Y:S04]  /*ed30*/  HMMA.16816.F32.BF16 R52, R16.reuse, R136, R52 ;  /* 0x000000881034723c */ /* 0x040fe80000041834 */
[----:B------:R-:W-:Y:S04]  /*ed40*/  MUFU.EX2 R159, R159 ;  /* 0x0000009f009f7308 */ /* 0x000fe80000000800 */
[C---:B------:R-:W-:Y:S01]  /*ed50*/  HMMA.16816.F32.BF16 R56, R16.reuse, R138, R56 ;  /* 0x0000008a1038723c */ /* 0x040fe20000041838 */
[----:B------:R-:W-:Y:S05]  /*ed60*/  LDSM.16.MT88.4 R136, [R176+UR4+0x3900] ;  /* 0x00390004b088783b */ /* 0x000fea0008004200 */
[----:B------:R-:W2:Y:S02]  /*ed70*/  MUFU.EX2 R166, R166 ;  /* 0x000000a600a67308 */ /* 0x000ea40000000800 */
[C---:B---3--:R-:W-:Y:S08]  /*ed80*/  HMMA.16816.F32.BF16 R60, R16.reuse, R28, R60 ;  /* 0x0000001c103c723c */ /* 0x048ff0000004183c */
[C---:B------:R-:W-:Y:S01]  /*ed90*/  HMMA.16816.F32.BF16 R64, R16.reuse, R30, R64 ;  /* 0x0000001e1040723c */ /* 0x040fe20000041840 */
[----:B------:R-:W3:Y:S01]  /*eda0*/  LDSM.16.MT88.4 R28, [R176+UR4+0x4900] ;  /* 0x00490004b01c783b */ /* 0x000ee20008004200 */
[----:B------:R-:W3:Y:S06]  /*edb0*/  MUFU.EX2 R172, R172 ;  /* 0x000000ac00ac7308 */ /* 0x000eec0000000800 */
[C---:B-1----:R-:W-:Y:S08]  /*edc0*/  HMMA.16816.F32.BF16 R68, R16.reuse, R20, R68 ;  /* 0x000000141044723c */ /* 0x042ff00000041844 */
[C---:B------:R-:W-:Y:S01]  /*edd0*/  HMMA.16816.F32.BF16 R72, R16.reuse, R22, R72 ;  /* 0x000000161048723c */ /* 0x040fe20000041848 */
[----:B------:R-:W1:Y:S07]  /*ede0*/  LDSM.16.MT88.4 R20, [R177+UR4+0x1100] ;  /* 0x00110004b114783b */ /* 0x000e6e0008004200 */
[C---:B--2---:R-:W-:Y:S08]  /*edf0*/  HMMA.16816.F32.BF16 R76, R16.reuse, R24, R76 ;  /* 0x00000018104c723c */ /* 0x044ff0000004184c */
[C---:B------:R-:W-:Y:S01]  /*ee00*/  HMMA.16816.F32.BF16 R80, R16.reuse, R26, R80 ;  /* 0x0000001a1050723c */ /* 0x040fe20000041850 */
[----:B------:R-:W2:Y:S07]  /*ee10*/  LDSM.16.MT88.4 R24, [R176+UR4+0x1100] ;  /* 0x00110004b018783b */ /* 0x000eae0008004200 */
[C---:B---3--:R-:W-:Y:S08]  /*ee20*/  HMMA.16816.F32.BF16 R84, R16.reuse, R28, R84 ;  /* 0x0000001c1054723c */ /* 0x048ff00000041854 */
[C---:B------:R-:W-:Y:S01]  /*ee30*/  HMMA.16816.F32.BF16 R88, R16.reuse, R30, R88 ;  /* 0x0000001e1058723c */ /* 0x040fe20000041858 */
[----:B------:R-:W3:Y:S07]  /*ee40*/  LDSM.16.MT88.4 R28, [R177+UR4+0x3100] ;  /* 0x00310004b11c783b */ /* 0x000eee0008004200 */
[C---:B------:R-:W-:Y:S08]  /*ee50*/  HMMA.16816.F32.BF16 R92, R16.reuse, R32, R92 ;  /* 0x00000020105c723c */ /* 0x040ff0000004185c */
[----:B------:R-:W-:Y:S01]  /*ee60*/  HMMA.16816.F32.BF16 R96, R16, R34, R96 ;  /* 0x000000221060723c */ /* 0x000fe20000041860 */
[----:B------:R-:W2:Y:S06]  /*ee70*/  LDSM.16.MT88.4 R32, [R13+0x3100] ;  /* 0x003100000d20783b */ /* 0x000eac0000004200 */
[----:B----4-:R-:W-:Y:S02]  /*ee80*/  F2FP.BF16.PACK_AB R16, R174, R173 ;  /* 0x000000adae10723e */ /* 0x010fe400000010ff */
[----:B------:R-:W-:Y:S03]  /*ee90*/  F2FP.BF16.PACK_AB R18, R204, R169 ;  /* 0x000000a9cc12723e */ /* 0x000fe600000010ff */
[C---:B-----5:R-:W-:Y:S01]  /*eea0*/  F2FP.BF16.PACK_AB R17, R170.reuse, R167 ;  /* 0x000000a7aa11723e */ /* 0x060fe200000010ff */
[----:B------:R-:W-:Y:S01]  /*eeb0*/  FADD.FTZ R167, R167, R164 ;  /* 0x000000a4a7a77221 */ /* 0x000fe20000010000 */
[C---:B------:R-:W-:Y:S03]  /*eec0*/  F2FP.BF16.PACK_AB R19, R171.reuse, R168 ;  /* 0x000000a8ab13723e */ /* 0x040fe600000010ff */
[----:B------:R-:W-:Y:S04]  /*eed0*/  FADD.FTZ R167, R170, R167 ;  /* 0x000000a7aaa77221 */ /* 0x000fe80000010000 */
[C---:B-1----:R-:W-:Y:S03]  /*eee0*/  HMMA.16816.F32.BF16 R4, R16.reuse, R20, R4 ;  /* 0x000000141004723c */ /* 0x042fe60000041804 */
[----:B------:R-:W-:Y:S04]  /*eef0*/  FADD.FTZ R168, R168, R167 ;  /* 0x000000a7a8a87221 */ /* 0x000fe80000010000 */
[----:B------:R-:W-:Y:S01]  /*ef00*/  FADD.FTZ R168, R171, R168 ;  /* 0x000000a8aba87221 */ /* 0x000fe20000010000 */
[C---:B------:R-:W-:Y:S01]  /*ef10*/  HMMA.16816.F32.BF16 R8, R16.reuse, R22, R8 ;  /* 0x000000161008723c */ /* 0x040fe20000041808 */
[----:B------:R-:W1:Y:S07]  /*ef20*/  LDSM.16.MT88.4 R20, [R176+UR4+0x3100] ;  /* 0x00310004b014783b */ /* 0x000e6e0008004200 */
[C---:B------:R-:W-:Y:S08]  /*ef30*/  HMMA.16816.F32.BF16 R100, R16.reuse, R124, R100 ;  /* 0x0000007c1064723c */ /* 0x040ff00000041864 */
[C---:B------:R-:W-:Y:S01]  /*ef40*/  HMMA.16816.F32.BF16 R104, R16.reuse, R126, R104 ;  /* 0x0000007e1068723c */ /* 0x040fe20000041868 */
[----:B------:R-:W-:Y:S07]  /*ef50*/  LDSM.16.MT88.4 R124, [R177+UR4+0x1900] ;  /* 0x00190004b17c783b */ /* 0x000fee0008004200 */
[C---:B--2---:R-:W-:Y:S08]  /*ef60*/  HMMA.16816.F32.BF16 R108, R16.reuse, R24, R108 ;  /* 0x00000018106c723c */ /* 0x044ff0000004186c */
[C---:B------:R-:W-:Y:S01]  /*ef70*/  HMMA.16816.F32.BF16 R112, R16.reuse, R26, R112 ;  /* 0x0000001a1070723c */ /* 0x040fe20000041870 */
[----:B------:R-:W2:Y:S07]  /*ef80*/  LDSM.16.MT88.4 R24, [R14+0x3100] ;  /* 0x003100000e18783b */ /* 0x000eae0000004200 */
[C---:B------:R-:W-:Y:S08]  /*ef90*/  HMMA.16816.F32.BF16 R116, R16.reuse, R128, R116 ;  /* 0x000000801074723c */ /* 0x040ff00000041874 */
[C---:B------:R-:W-:Y:S08]  /*efa0*/  HMMA.16816.F32.BF16 R120, R16.reuse, R130, R120 ;  /* 0x000000821078723c */ /* 0x040ff00000041878 */
[C---:B---3--:R-:W-:Y:S08]  /*efb0*/  HMMA.16816.F32.BF16 R36, R16.reuse, R28, R36 ;  /* 0x0000001c1024723c */ /* 0x048ff00000041824 */
[C---:B------:R-:W-:Y:S01]  /*efc0*/  HMMA.16816.F32.BF16 R40, R16.reuse, R30, R40 ;  /* 0x0000001e1028723c */ /* 0x040fe20000041828 */
[----:B------:R-:W3:Y:S07]  /*efd0*/  LDSM.16.MT88.4 R28, [R177+UR4+0x5100] ;  /* 0x00510004b11c783b */ /* 0x000eee0008004200 */
[C---:B------:R-:W-:Y:S08]  /*efe0*/  HMMA.16816.F32.BF16 R44, R16.reuse, R32, R44 ;  /* 0x00000020102c723c */ /* 0x040ff0000004182c */
        /* <DEDUP_REMOVED lines=13> */
[----:B------:R-:W4:Y:S07]  /*f0c0*/  LDSM.16.MT88.4 R32, [R176+UR4+0x1900] ;  /* 0x00190004b020783b */ /* 0x000f2e0008004200 */
[C---:B-1----:R-:W-:Y:S08]  /*f0d0*/  HMMA.16816.F32.BF16 R84, R16.reuse, R20, R84 ;  /* 0x000000141054723c */ /* 0x042ff00000041854 */
[C---:B------:R-:W-:Y:S01]  /*f0e0*/  HMMA.16816.F32.BF16 R88, R16.reuse, R22, R88 ;  /* 0x000000161058723c */ /* 0x040fe20000041858 */
[----:B------:R-:W1:Y:S07]  /*f0f0*/  LDSM.16.MT88.4 R20, [R177+UR4+0x3900] ;  /* 0x00390004b114783b */ /* 0x000e6e0008004200 */
[C---:B--2---:R-:W-:Y:S08]  /*f100*/  HMMA.16816.F32.BF16 R92, R16.reuse, R24, R92 ;  /* 0x00000018105c723c */ /* 0x044ff0000004185c */
[----:B------:R-:W-:Y:S01]  /*f110*/  HMMA.16816.F32.BF16 R96, R16, R26, R96 ;  /* 0x0000001a1060723c */ /* 0x000fe20000041860 */
[----:B------:R-:W2:Y:S06]  /*f120*/  LDSM.16.MT88.4 R24, [R13+0x3900] ;  /* 0x003900000d18783b */ /* 0x000eac0000004200 */
[----:B------:R-:W-:Y:S02]  /*f130*/  F2FP.BF16.PACK_AB R16, R166, R159 ;  /* 0x0000009fa610723e */ /* 0x000fe400000010ff */
[----:B------:R-:W-:Y:S03]  /*f140*/  F2FP.BF16.PACK_AB R18, R175, R172 ;  /* 0x000000acaf12723e */ /* 0x000fe600000010ff */
[C---:B------:R-:W-:Y:S01]  /*f150*/  F2FP.BF16.PACK_AB R17, R206.reuse, R205 ;  /* 0x000000cdce11723e */ /* 0x040fe200000010ff */
[----:B------:R-:W-:Y:S01]  /*f160*/  FADD.FTZ R205, R205, R168 ;  /* 0x000000a8cdcd7221 */ /* 0x000fe20000010000 */
[C---:B------:R-:W-:Y:S03]  /*f170*/  F2FP.BF16.PACK_AB R19, R207.reuse, R156 ;  /* 0x0000009ccf13723e */ /* 0x040fe600000010ff */
[----:B------:R-:W-:Y:S04]  /*f180*/  FADD.FTZ R205, R206, R205 ;  /* 0x000000cdcecd7221 */ /* 0x000fe80000010000 */
[C---:B------:R-:W-:Y:S01]  /*f190*/  HMMA.16816.F32.BF16 R128, R16.reuse, R124, R4 ;  /* 0x0000007c1080723c */ /* 0x040fe20000041804 */
[----:B------:R-:W5:Y:S02]  /*f1a0*/  LDSM.16.MT88.4 R4, [R13+0x5900] ;  /* 0x005900000d04783b */ /* 0x000f640000004200 */
[----:B------:R-:W-:Y:S04]  /*f1b0*/  FADD.FTZ R156, R156, R205 ;  /* 0x000000cd9c9c7221 */ /* 0x000fe80000010000 */
[----:B------:R-:W-:Y:S01]  /*f1c0*/  FADD.FTZ R198, R207, R156 ;  /* 0x0000009ccfc67221 */ /* 0x000fe20000010000 */
[C---:B------:R-:W-:Y:S01]  /*f1d0*/  HMMA.16816.F32.BF16 R124, R16.reuse, R126, R8 ;  /* 0x0000007e107c723c */ /* 0x040fe20000041808 */
[----:B------:R-:W1:Y:S07]  /*f1e0*/  LDSM.16.MT88.4 R8, [R176+UR4+0x5900] ;  /* 0x00590004b008783b */ /* 0x000e6e0008004200 */
[C---:B---3--:R-:W-:Y:S08]  /*f1f0*/  HMMA.16816.F32.BF16 R100, R16.reuse, R28, R100 ;  /* 0x0000001c1064723c */ /* 0x048ff00000041864 */
[C---:B------:R-:W-:Y:S08]  /*f200*/  HMMA.16816.F32.BF16 R104, R16.reuse, R30, R104 ;  /* 0x0000001e1068723c */ /* 0x040ff00000041868 */
[C---:B----4-:R-:W-:Y:S08]  /*f210*/  HMMA.16816.F32.BF16 R108, R16.reuse, R32, R108 ;  /* 0x00000020106c723c */ /* 0x050ff0000004186c */
[C---:B------:R-:W-:Y:S08]  /*f220*/  HMMA.16816.F32.BF16 R112, R16.reuse, R34, R112 ;  /* 0x000000221070723c */ /* 0x040ff00000041870 */
[C---:B------:R-:W-:Y:S08]  /*f230*/  HMMA.16816.F32.BF16 R116, R16.reuse, R132, R116 ;  /* 0x000000841074723c */ /* 0x040ff00000041874 */
[C---:B------:R-:W-:Y:S08]  /*f240*/  HMMA.16816.F32.BF16 R120, R16.reuse, R134, R120 ;  /* 0x000000861078723c */ /* 0x040ff00000041878 */
[C---:B-1----:R-:W-:Y:S08]  /*f250*/  HMMA.16816.F32.BF16 R36, R16.reuse, R20, R36 ;  /* 0x000000141024723c */ /* 0x042ff00000041824 */
[C---:B------:R-:W-:Y:S01]  /*f260*/  HMMA.16816.F32.BF16 R40, R16.reuse, R22, R40 ;  /* 0x000000161028723c */ /* 0x040fe20000041828 */
[----:B------:R-:W1:Y:S07]  /*f270*/  LDSM.16.MT88.4 R20, [R14+0x5900] ;  /* 0x005900000e14783b */ /* 0x000e6e0000004200 */
        /* <DEDUP_REMOVED lines=8> */
[C---:B-----5:R-:W-:Y:S07]  /*f300*/  HMMA.16816.F32.BF16 R76, R16.reuse, R4, R76 ;  /* 0x00000004104c723c */ /* 0x060fee000004184c */
[----:B------:R-:W-:Y:S01]  /*f310*/  FADD.FTZ R4, R148, R151 ;  /* 0x0000009794047221 */ /* 0x000fe20000010000 */
[C---:B------:R-:W-:Y:S04]  /*f320*/  HMMA.16816.F32.BF16 R80, R16.reuse, R6, R80 ;  /* 0x000000061050723c */ /* 0x040fe80000041850 */
[----:B------:R-:W-:Y:S04]  /*f330*/  FADD.FTZ R4, R153, R4 ;  /* 0x0000000499047221 */ /* 0x000fe80000010000 */
[C---:B------:R-:W-:Y:S04]  /*f340*/  HMMA.16816.F32.BF16 R84, R16.reuse, R8, R84 ;  /* 0x000000081054723c */ /* 0x040fe80000041854 */
[----:B------:R-:W-:Y:S04]  /*f350*/  FADD.FTZ R3, R15, R4 ;  /* 0x000000040f037221 */ /* 0x000fe80000010000 */
[C---:B------:R-:W-:Y:S04]  /*f360*/  HMMA.16816.F32.BF16 R88, R16.reuse, R10, R88 ;  /* 0x0000000a1058723c */ /* 0x040fe80000041858 */
[----:B------:R-:W-:Y:S04]  /*f370*/  FADD.FTZ R3, R158, R3 ;  /* 0x000000039e037221 */ /* 0x000fe80000010000 */
[----:B------:R-:W-:Y:S01]  /*f380*/  FADD.FTZ R4, R160, R3 ;  /* 0x00000003a0047221 */ /* 0x000fe20000010000 */
[----:B------:R-:W-:Y:S01]  /*f390*/  IADD3 R3, R202, -0x2, RZ ;  /* 0xfffffffeca037810 */ /* 0x000fe20007ffe0ff */
[C---:B-1----:R-:W-:Y:S03]  /*f3a0*/  HMMA.16816.F32.BF16 R92, R16.reuse, R20, R92 ;  /* 0x00000014105c723c */ /* 0x042fe6000004185c */
[----:B------:R-:W-:Y:S01]  /*f3b0*/  FADD.FTZ R4, R161, R4 ;  /* 0x00000004a1047221 */ /* 0x000fe20000010000 */
[----:B------:R-:W-:Y:S03]  /*f3c0*/  ISETP.GE.AND P0, PT, R3, UR11, PT ;  /* 0x0000000b03007c0c */ /* 0x000fe6000bf06270 */
        /* <DEDUP_REMOVED lines=9> */
[----:B------:R-:W-:-:S05]  /*f460*/  @!P0 BRA `(.L_x_5107) ;  /* 0x0000036000008947 */ /* 0x000fca0003800000 */
        /* <DEDUP_REMOVED lines=33> */
[----:B------:R3:W-:Y:S04]  /*f680*/  SHFL.IDX PT, R8, R7, 0x1, 0x181f ;  /* 0x00381f0007087f89 */ /* 0x0007e800000e0000 */
[----:B------:R-:W4:Y:S01]  /*f690*/  SHFL.IDX PT, R6, R9, 0x1, 0x181f ;  /* 0x00381f0009067f89 */ /* 0x000f2200000e0000 */
[C---:B-1----:R-:W-:Y:S02]  /*f6a0*/  IADD3 R16, P0, R10.reuse, R203, RZ ;  /* 0x000000cb0a107210 */ /* 0x042fe40007f1e0ff */
[----:B------:R-:W-:Y:S02]  /*f6b0*/  IADD3 R14, P2, R10, R199, RZ ;  /* 0x000000c70a0e7210 */ /* 0x000fe40007f5e0ff */
[----:B--2---:R-:W-:Y:S02]  /*f6c0*/  IADD3.X R17, R12, R201, RZ, P0, !PT ;  /* 0x000000c90c117210 */ /* 0x004fe400007fe4ff */
[-C--:B------:R-:W-:Y:S01]  /*f6d0*/  IADD3 R10, P1, R10, R4.reuse, RZ ;  /* 0x000000040a0a7210 */ /* 0x080fe20007f3e0ff */
[----:B---3--:R-:W-:Y:S02]  /*f6e0*/  IMAD.SHL.U32 R7, R3, 0x2, RZ ;  /* 0x0000000203077824 */ /* 0x008fe400078e00ff */
[C-C-:B------:R-:W-:Y:S02]  /*f6f0*/  IMAD.X R15, R12.reuse, 0x1, R200.reuse, P2 ;  /* 0x000000010c0f7824 */ /* 0x140fe400010e06c8 */
[----:B------:R-:W-:Y:S01]  /*f700*/  IMAD.X R11, R12, 0x1, R5, P1 ;  /* 0x000000010c0b7824 */ /* 0x000fe200008e0605 */
[----:B------:R1:W-:Y:S01]  /*f710*/  LDGSTS.E.BYPASS.LTC128B.128 [R7+0xc100], [R16.64], !P5 ;  /* 0x0c10000010077fae */ /* 0x0003e2000e901d54 */
[C---:B----4-:R-:W-:Y:S02]  /*f720*/  IADD3 R4, P0, R6.reuse, R4, RZ ;  /* 0x0000000406047210 */ /* 0x050fe40007f1e0ff */
[----:B------:R-:W-:Y:S01]  /*f730*/  IADD3 R12, P1, R6, R203, RZ ;  /* 0x000000cb060c7210 */ /* 0x000fe20007f3e0ff */
[----:B------:R1:W-:Y:S01]  /*f740*/  LDGSTS.E.BYPASS.LTC128B.128 [R7+0xe100], [R14.64], !P4 ;  /* 0x0e1000000e077fae */ /* 0x0003e2000e101d54 */
[----:B------:R-:W-:Y:S02]  /*f750*/  IADD3.X R5, R8, R5, RZ, P0, !PT ;  /* 0x0000000508057210 */ /* 0x000fe400007fe4ff */
[----:B------:R-:W-:Y:S01]  /*f760*/  IADD3 R18, P0, R6, R199, RZ ;  /* 0x000000c706127210 */ /* 0x000fe20007f1e0ff */
[----:B------:R1:W-:Y:S01]  /*f770*/  LDGSTS.E.BYPASS.LTC128B.128 [R7+0x10100], [R10.64], !P6 ;  /* 0x101000000a077fae */ /* 0x0003e2000f101d54 */
[C---:B------:R-:W-:Y:S03]  /*f780*/  IMAD.X R13, R8.reuse, 0x1, R201, P1 ;  /* 0x00000001080d7824 */ /* 0x040fe600008e06c9 */
[----:B------:R-:W-:Y:S02]  /*f790*/  IMAD.X R19, R8, 0x1, R200, P0 ;  /* 0x0000000108137824 */ /* 0x000fe400000e06c8 */
[----:B------:R1:W-:Y:S04]  /*f7a0*/  LDGSTS.E.BYPASS.LTC128B.128 [R7+0xd100], [R12.64], !P5 ;  /* 0x0d1000000c077fae */ /* 0x0003e8000e901d54 */
[----:B------:R1:W-:Y:S04]  /*f7b0*/  LDGSTS.E.BYPASS.LTC128B.128 [R7+0xf100], [R18.64], !P4 ;  /* 0x0f10000012077fae */ /* 0x0003e8000e101d54 */
[----:B------:R1:W-:Y:S02]  /*f7c0*/  LDGSTS.E.BYPASS.LTC128B.128 [R7+0x11100], [R4.64], !P6 ;  /* 0x1110000004077fae */ /* 0x0003e4000f101d54 */
.L_x_5107:
        /* <DEDUP_REMOVED lines=9> */
.L_x_5097:
        /* <DEDUP_REMOVED lines=12> */
[----:B------:R-:W-:Y:S02]  /*f920*/  MOV R7, 0xff800000 ;  /* 0xff80000000077802 */ /* 0x000fe40000000f00 */
[----:B------:R-:W-:-:S09]  /*f930*/  FSETP.NE.FTZ.AND P0, PT, R4, RZ, PT ;  /* 0x000000ff0400720b */ /* 0x000fd20003f15000 */
[----:B------:R-:W1:Y:S01]  /*f940*/  @P1 MUFU.RCP R6, R5 ;  /* 0x0000000500061308 */ /* 0x000e620000001000 */
[----:B------:R-:W-:-:S03]  /*f950*/  @P1 MOV R8, 0x3f317218 ;  /* 0x3f31721800081802 */ /* 0x000fc60000000f00 */
[----:B------:R-:W-:Y:S02]  /*f960*/  @P0 MOV R9, 0x3f317218 ;  /* 0x3f31721800090802 */ /* 0x000fe40000000f00 */
[----:B------:R-:W-:Y:S02]  /*f970*/  @P1 FMUL.FTZ R8, R8, c[0x0][0x2d0] ;  /* 0x0000b40008081a20 */ /* 0x000fe40000410000 */
[----:B------:R-:W2:Y:S01]  /*f980*/  @P1 MUFU.LG2 R5, R5 ;  /* 0x0000000500051308 */ /* 0x000ea20000000c00 */
[----:B------:R-:W-:Y:S02]  /*f990*/  @P0 FMUL.FTZ R9, R9, c[0x0][0x2d0] ;  /* 0x0000b40009090a20 */ /* 0x000fe40000410000 */
[----:B-1----:R-:W-:-:S05]  /*f9a0*/  FMUL.FTZ R128, R6, R128 ;  /* 0x0000008006807220 */ /* 0x002fca0000410000 */
[----:B------:R-:W1:Y:S01]  /*f9b0*/  @P0 MUFU.RCP R3, R4 ;  /* 0x0000000400030308 */ /* 0x000e620000001000 */
        /* <DEDUP_REMOVED lines=47> */
[----:B------:R3:W4:Y:S01]  /*fcb0*/  @P0 MUFU.LG2 R6, R4 ;  /* 0x0000000400060308 */ /* 0x0007220000000c00 */
[----:B--2---:R-:W-:-:S02]  /*fcc0*/  @P1 FMUL.FTZ R5, R5, 0.69314718246459960938 ;  /* 0x3f31721805051820 */ /* 0x004fc40000410000 */
[C---:B-1----:R-:W-:Y:S02]  /*fcd0*/  FMUL.FTZ R130, R3.reuse, R130 ;  /* 0x0000008203827220 */ /* 0x042fe40000410000 */
[C---:B------:R-:W-:Y:S02]  /*fce0*/  FMUL.FTZ R131, R3.reuse, R131 ;  /* 0x0000008303837220 */ /* 0x040fe40000410000 */
[C---:B------:R-:W-:Y:S02]  /*fcf0*/  FMUL.FTZ R126, R3.reuse, R126 ;  /* 0x0000007e037e7220 */ /* 0x040fe40000410000 */
[C---:B------:R-:W-:Y:S02]  /*fd00*/  FMUL.FTZ R127, R3.reuse, R127 ;  /* 0x0000007f037f7220 */ /* 0x040fe40000410000 */
[C---:B------:R-:W-:Y:S02]  /*fd10*/  FMUL.FTZ R102, R3.reuse, R102 ;  /* 0x0000006603667220 */ /* 0x040fe40000410000 */
[----:B------:R-:W-:-:S02]  /*fd20*/  FMUL.FTZ R103, R3, R103 ;  /* 0x0000006703677220 */ /* 0x000fc40000410000 */
[C---:B------:R-:W-:Y:S01]  /*fd30*/  FMUL.FTZ R106, R3.reuse, R106 ;  /* 0x0000006a036a7220 */ /* 0x040fe20000410000 */
[----:B---3--:R-:W-:Y:S01]  /*fd40*/  MOV R4, 0xff800000 ;  /* 0xff80000000047802 */ /* 0x008fe20000000f00 */
[----:B----4-:R-:W-:Y:S02]  /*fd50*/  @P0 FMUL.FTZ R6, R6, 0.69314718246459960938 ;  /* 0x3f31721806060820 */ /* 0x010fe40000410000 */
        /* <DEDUP_REMOVED lines=41> */
[----:B------:R-:W-:Y:S02]  /*fff0*/  @P1 FFMA.FTZ R4, R8, R2, R5 ;  /* 0x0000000208041223 */ /* 0x000fe40000010005 */
[----:B------:R-:W-:Y:S02]  /*10000*/  @P0 FFMA.FTZ R7, R9, R0, R6 ;  /* 0x0000000009070223 */ /* 0x000fe40000010006 */
.L_x_5057:
[----:B------:R-:W-:Y:S05]  /*10010*/  @P2 BRA `(.L_x_5109) ;  /* 0x0000199000002947 */ /* 0x000fea0003800000 */
[----:B------:R-:W1:Y:S01]  /*10020*/  S2R R3, SR_CTAID.Y ;  /* 0x0000000000037919 */ /* 0x000e620000002600 */
[----:B------:R-:W-:Y:S01]  /*10030*/  IMAD R6, RZ, RZ, -UR14 ;  /* 0x8000000eff067e24 */ /* 0x000fe2000f8e02ff */
[----:B------:R-:W-:Y:S01]  /*10040*/  USHF.R.S32.HI UR6, URZ, 0x1f, UR14 ;  /* 0x0000001f3f067899 */ /* 0x000fe2000801140e */
[----:B------:R-:W-:Y:S01]  /*10050*/  IMAD.MOV.U32 R11, RZ, RZ, c[0x0][0x4e8] ;  /* 0x00013a00ff0b7624 */ /* 0x000fe200078e00ff */
[----:B------:R-:W2:Y:S01]  /*10060*/  S2R R2, SR_TID.X ;  /* 0x0000000000027919 */ /* 0x000ea20000002100 */
[----:B------:R-:W-:Y:S01]  /*10070*/  ULDC.64 UR4, c[0x0][0x4d0] ;  /* 0x0001340000047ab9 */ /* 0x000fe20000000a00 */
[----:B------:R-:W-:Y:S01]  /*10080*/  BSSY B0, `(.L_x_5110) ;  /* 0x00000ff000007945 */ /* 0x000fe20003800000 */
[----:B------:R-:W-:Y:S01]  /*10090*/  UIMAD UR7, UR6, UR4, URZ ;  /* 0x00000004060772a4 */ /* 0x000fe2000f8e023f */
[----:B------:R-:W3:Y:S01]  /*100a0*/  S2R R9, SR_CTAID.Z ;  /* 0x0000000000097919 */ /* 0x000ee20000002700 */
[----:B------:R-:W-:-:S03]  /*100b0*/  UIMAD.WIDE.U32 UR8, UR14, UR4, URZ ;  /* 0x000000040e0872a5 */ /* 0x000fc6000f8e003f */
[----:B------:R-:W-:Y:S01]  /*100c0*/  BAR.SYNC.DEFER_BLOCKING 0x1, 0x100 ;  /* 0x0044000000007b1d */ /* 0x000fe20000010000 */
[----:B------:R-:W-:Y:S01]  /*100d0*/  UIMAD UR7, UR14, UR5, UR7 ;  /* 0x000000050e0772a4 */ /* 0x000fe2000f8e0207 */
[C---:B------:R-:W-:Y:S01]  /*100e0*/  ISETP.NE.AND P1, PT, R11.reuse, 0x1, PT ;  /* 0x000000010b00780c */ /* 0x040fe20003f25270 */
[----:B------:R-:W-:Y:S01]  /*100f0*/  IMAD.U32 R16, RZ, RZ, UR8 ;  /* 0x00000008ff107e24 */ /* 0x000fe2000f8e00ff */
[----:B------:R-:W-:Y:S01]  /*10100*/  MOV R17, UR9 ;  /* 0x0000000900117c02 */ /* 0x000fe20008000f00 */
[----:B------:R-:W-:Y:S01]  /*10110*/  UIADD3 UR7, UR9, UR7, URZ ;  /* 0x0000000709077290 */ /* 0x000fe2000fffe03f */
[----:B------:R-:W4:Y:S01]  /*10120*/  S2R R10, SR_CTAID.X ;  /* 0x00000000000a7919 */ /* 0x000f220000002500 */
[----:B------:R-:W-:Y:S01]  /*10130*/  ULDC.64 UR4, c[0x0][0x438] ;  /* 0x00010e0000047ab9 */ /* 0x000fe20000000a00 */
[----:B------:R-:W-:Y:S01]  /*10140*/  IMAD R11, R11, c[0x0][0x388], RZ ;  /* 0x0000e2000b0b7a24 */ /* 0x000fe200078e02ff */
[----:B------:R-:W-:Y:S02]  /*10150*/  UIMAD.WIDE.U32 UR10, UR14, UR4, URZ ;  /* 0x000000040e0a72a5 */ /* 0x000fe4000f8e003f */
[----:B------:R-:W-:Y:S01]  /*10160*/  UIMAD UR4, UR6, UR4, URZ ;  /* 0x00000004060472a4 */ /* 0x000fe2000f8e023f */
[----:B-1----:R-:W-:-:S02]  /*10170*/  IMAD R6, R6, c[0x0][0x550], R3 ;  /* 0x0001540006067a24 */ /* 0x002fc400078e0203 */
[----:B------:R-:W-:Y:S01]  /*10180*/  IMAD.U32 R17, RZ, RZ, UR7 ;  /* 0x00000007ff117e24 */ /* 0x000fe2000f8e00ff */
[----:B------:R-:W-:Y:S01]  /*10190*/  UIMAD UR4, UR14, UR5, UR4 ;  /* 0x000000050e0472a4 */ /* 0x000fe2000f8e0204 */
[----:B--2---:R-:W-:Y:S01]  /*101a0*/  SHF.R.S32.HI R3, RZ, 0x1f, R2 ;  /* 0x0000001fff037819 */ /* 0x004fe20000011402 */
[----:B------:R-:W-:Y:S01]  /*101b0*/  IMAD.U32 R15, RZ, RZ, UR11 ;  /* 0x0000000bff0f7e24 */ /* 0x000fe2000f8e00ff */
[----:B------:R-:W-:Y:S01]  /*101c0*/  MOV R14, UR10 ;  /* 0x0000000a000e7c02 */ /* 0x000fe20008000f00 */
[----:B------:R-:W-:Y:S01]  /*101d0*/  UIADD3 UR4, UR11, UR4, URZ ;  /* 0x000000040b047290 */ /* 0x000fe2000fffe03f */
[-C--:B------:R-:W-:Y:S01]  /*101e0*/  LEA.HI R0, R3, R2.reuse, RZ, 0x5 ;  /* 0x0000000203007211 */ /* 0x080fe200078f28ff */
[----:B---3--:R-:W-:Y:S01]  /*101f0*/  IMAD.WIDE.U32 R16, R9, c[0x0][0x4d8], R16 ;  /* 0x0001360009107a25 */ /* 0x008fe200078e0010 */
[----:B------:R-:W-:Y:S02]  /*10200*/  LEA.HI R3, R3, R2, RZ, 0x2 ;  /* 0x0000000203037211 */ /* 0x000fe400078f10ff */
[----:B------:R-:W-:Y:S01]  /*10210*/  LOP3.LUT R5, R0, 0xffffffe0, RZ, 0xc0, !PT ;  /* 0xffffffe000057812 */ /* 0x000fe200078ec0ff */
[----:B------:R-:W-:Y:S01]  /*10220*/  IMAD.U32 R15, RZ, RZ, UR4 ;  /* 0x00000004ff0f7e24 */ /* 0x000fe2000f8e00ff */
[----:B------:R-:W-:Y:S01]  /*10230*/  SHF.R.S32.HI R13, RZ, 0x5, R0 ;  /* 0x00000005ff0d7819 */ /* 0x000fe20000011400 */
[----:B------:R-:W-:Y:S01]  /*10240*/  IMAD.MOV.U32 R18, RZ, RZ, R16 ;  /* 0x000000ffff127224 */ /* 0x000fe200078e0010 */
[----:B------:R-:W-:Y:S01]  /*10250*/  SHF.R.S32.HI R0, RZ, 0x1f, R0 ;  /* 0x0000001fff007819 */ /* 0x000fe20000011400 */
[----:B------:R-:W-:Y:S01]  /*10260*/  IMAD.IADD R5, R2, 0x1, -R5 ;  /* 0x0000000102057824 */ /* 0x000fe200078e0a05 */
[----:B------:R-:W-:Y:S01]  /*10270*/  LOP3.LUT R3, R3, 0xfffffffc, RZ, 0xc0, !PT ;  /* 0xfffffffc03037812 */ /* 0x000fe200078ec0ff */
[----:B------:R-:W-:Y:S01]  /*10280*/  IMAD.WIDE.U32 R14, R9, c[0x0][0x440], R14 ;  /* 0x00011000090e7a25 */ /* 0x000fe200078e000e */
[----:B------:R-:W-:-:S02]  /*10290*/  LEA.HI R0, R0, R13, RZ, 0x3 ;  /* 0x0000000d00007211 */ /* 0x000fc400078f18ff */
[----:B------:R-:W-:Y:S01]  /*102a0*/  IADD3 R3, -R3, R2, RZ ;  /* 0x0000000203037210 */ /* 0x000fe20007ffe1ff */
[----:B------:R-:W-:Y:S01]  /*102b0*/  IMAD.MOV.U32 R20, RZ, RZ, R14 ;  /* 0x000000ffff147224 */ /* 0x000fe200078e000e */
        /* <DEDUP_REMOVED lines=26> */
[C---:B------:R-:W-:Y:S01]  /*10460*/  IMAD R15, R6.reuse, c[0x0][0x4e4], R15 ;  /* 0x00013900060f7a24 */ /* 0x040fe200078e020f */
[----:B------:R-:W-:Y:S01]  /*10470*/  IADD3 R0, -R9, RZ, RZ ;  /* 0x000000ff09007210 */ /* 0x000fe20007ffe1ff */
[C---:B------:R-:W-:Y:S01]  /*10480*/  IMAD R17, R6.reuse, c[0x0][0x44c], R17 ;  /* 0x0001130006117a24 */ /* 0x040fe200078e0211 */
[----:B------:R-:W-:Y:S01]  /*10490*/  SHF.R.S32.HI R12, RZ, 0x1f, R9 ;  /* 0x0000001fff0c7819 */ /* 0x000fe20000011409 */
[----:B------:R-:W-:-:S04]  /*104a0*/  IMAD.WIDE.U32 R20, R6, c[0x0][0x448], R20 ;  /* 0x0001120006147a25 */ /* 0x000fc800078e0014 */
[----:B------:R-:W-:-:S04]  /*104b0*/  IMAD.WIDE.U32 R18, R6, c[0x0][0x4e0], R18 ;  /* 0x0001380006127a25 */ /* 0x000fc800078e0012 */
[----:B------:R-:W-:Y:S01]  /*104c0*/  @P1 IMAD.HI.U32 R6, R3, c[0x0][0x4ec], RZ ;  /* 0x00013b0003061a27 */ /* 0x000fe200078e00ff */
[----:B------:R-:W-:-:S03]  /*104d0*/  IADD3 R14, P0, R9, R18, RZ ;  /* 0x00000012090e7210 */ /* 0x000fc60007f1e0ff */
[----:B------:R-:W-:Y:S01]  /*104e0*/  IMAD R0, R0, c[0x0][0x4e8], R3 ;  /* 0x00013a0000007a24 */ /* 0x000fe200078e0203 */
[----:B------:R-:W-:Y:S01]  /*104f0*/  IADD3.X R15, R12, R19, R15, P0, !PT ;  /* 0x000000130c0f7210 */ /* 0x000fe200007fe40f */
[----:B------:R-:W-:Y:S01]  /*10500*/  IMAD.MOV.U32 R8, RZ, RZ, R3 ;  /* 0x000000ffff087224 */ /* 0x000fe200078e0003 */
[----:B------:R-:W-:Y:S01]  /*10510*/  @P1 SHF.R.U32.HI R8, RZ, c[0x0][0x4f0], R6 ;  /* 0x00013c00ff081a19 */ /* 0x000fe20000011606 */
[----:B------:R-:W-:Y:S01]  /*10520*/  IMAD.IADD R21, R21, 0x1, R17 ;  /* 0x0000000115157824 */ /* 0x000fe200078e0211 */
[----:B------:R-:W-:Y:S01]  /*10530*/  SHF.R.S32.HI R6, RZ, 0x1f, R0 ;  /* 0x0000001fff067819 */ /* 0x000fe20000011400 */
[----:B------:R-:W-:Y:S01]  /*10540*/  IMAD.WIDE.U32 R14, R0, c[0x0][0x4c8], R14 ;  /* 0x00013200000e7a25 */ /* 0x000fe200078e000e */
[----:B------:R-:W-:-:S03]  /*10550*/  IADD3 R12, -R8, RZ, RZ ;  /* 0x000000ff080c7210 */ /* 0x000fc60007ffe1ff */
[----:B------:R-:W-:Y:S01]  /*10560*/  IMAD R9, R6, c[0x0][0x4c8], RZ ;  /* 0x0001320006097a24 */ /* 0x000fe200078e02ff */
[----:B------:R-:W-:Y:S01]  /*10570*/  SHF.R.S32.HI R6, RZ, 0x1f, R8 ;  /* 0x0000001fff067819 */ /* 0x000fe20000011408 */
[----:B------:R-:W-:Y:S02]  /*10580*/  IMAD R12, R12, c[0x0][0x4e8], R3 ;  /* 0x00013a000c0c7a24 */ /* 0x000fe400078e0203 */
[----:B------:R-:W-:Y:S01]  /*10590*/  IMAD R9, R0, c[0x0][0x4cc], R9 ;  /* 0x0001330000097a24 */ /* 0x000fe200078e0209 */
[----:B------:R-:W-:Y:S01]  /*105a0*/  LEA R0, P0, R14, c[0x0][0x4a8], 0x2 ;  /* 0x00012a000e007a11 */ /* 0x000fe200078010ff */
[----:B------:R-:W-:Y:S01]  /*105b0*/  IMAD R3, R6, c[0x0][0x430], RZ ;  /* 0x00010c0006037a24 */ /* 0x000fe200078e02ff */
[----:B------:R-:W-:Y:S01]  /*105c0*/  SHF.R.S32.HI R6, RZ, 0x1f, R12 ;  /* 0x0000001fff067819 */ /* 0x000fe2000001140c */
[----:B------:R-:W-:Y:S02]  /*105d0*/  IMAD.IADD R9, R15, 0x1, R9 ;  /* 0x000000010f097824 */ /* 0x000fe400078e0209 */
[----:B------:R-:W-:Y:S01]  /*105e0*/  SHFL.IDX PT, R16, R0, 0x1, 0x1c1f ;  /* 0x003c1f0000107f89 */ /* 0x000fe200000e0000 */
[----:B------:R-:W-:-:S02]  /*105f0*/  IMAD.WIDE.U32 R20, R8, c[0x0][0x430], R20 ;  /* 0x00010c0008147a25 */ /* 0x000fc400078e0014 */
[----:B------:R-:W-:Y:S02]  /*10600*/  LEA.HI.X R9, R14, c[0x0][0x4ac], R9, 0x2, P0 ;  /* 0x00012b000e097a11 */ /* 0x000fe400000f1409 */
[----:B------:R-:W-:Y:S01]  /*10610*/  SHFL.IDX PT, R14, R0, RZ, 0x1c1f ;  /* 0x001c1fff000e7589 */ /* 0x000fe200000e0000 */
[----:B------:R-:W-:Y:S01]  /*10620*/  IMAD R3, R8, c[0x0][0x434], R3 ;  /* 0x00010d0008037a24 */ /* 0x000fe200078e0203 */
[C---:B------:R-:W-:Y:S01]  /*10630*/  LOP3.LUT P0, RZ, R5.reuse, 0x3, RZ, 0xc0, !PT ;  /* 0x0000000305ff7812 */ /* 0x040fe2000780c0ff */
[----:B------:R-:W-:Y:S01]  /*10640*/  IMAD.IADD R5, R5, 0x1, -R2 ;  /* 0x0000000105057824 */ /* 0x000fe200078e0a02 */
[----:B------:R-:W1:Y:S01]  /*10650*/  SHFL.IDX PT, R15, R9, RZ, 0x1c1f ;  /* 0x001c1fff090f7589 */ /* 0x000e6200000e0000 */
[----:B------:R-:W-:Y:S01]  /*10660*/  IMAD.IADD R21, R21, 0x1, R3 ;  /* 0x0000000115157824 */ /* 0x000fe200078e0203 */
[----:B------:R-:W-:Y:S01]  /*10670*/  ISETP.GE.OR P2, PT, R10, R11, P0 ;  /* 0x0000000b0a00720c */ /* 0x000fe20000746670 */
[----:B------:R-:W-:Y:S01]  /*10680*/  IMAD R3, R6, c[0x0][0x428], RZ ;  /* 0x00010a0006037a24 */ /* 0x000fe200078e02ff */
[----:B------:R2:W3:Y:S01]  /*10690*/  SHFL.IDX PT, R17, R9, 0x1, 0x1c1f ;  /* 0x003c1f0009117f89 */ /* 0x0004e200000e0000 */
[----:B------:R-:W-:-:S02]  /*106a0*/  IADD3 R6, R10, 0x8, RZ ;  /* 0x000000080a067810 */ /* 0x000fc40007ffe0ff */
[C---:B------:R-:W-:Y:S01]  /*106b0*/  IMAD R3, R12.reuse, c[0x0][0x42c], R3 ;  /* 0x00010b000c037a24 */ /* 0x040fe200078e0203 */
[----:B------:R-:W-:Y:S01]  /*106c0*/  SHF.L.U32 R5, R5, 0x1, RZ ;  /* 0x0000000105057819 */ /* 0x000fe200000006ff */
[----:B------:R-:W-:Y:S01]  /*106d0*/  IMAD.WIDE.U32 R12, R12, c[0x0][0x428], R20 ;  /* 0x00010a000c0c7a25 */ /* 0x000fe200078e0014 */
[----:B------:R-:W-:-:S04]  /*106e0*/  ISETP.GE.OR P0, PT, R6, R11, P0 ;  /* 0x0000000b0600720c */ /* 0x000fc80000706670 */
[----:B------:R-:W-:Y:S02]  /*106f0*/  IADD3 R8, R13, R3, RZ ;  /* 0x000000030d087210 */ /* 0x000fe40007ffe0ff */
[----:B------:R-:W-:-:S04]  /*10700*/  LEA R3, P1, R12, c[0x0][0x400], 0x2 ;  /* 0x000100000c037a11 */ /* 0x000fc800078210ff */
[----:B------:R-:W-:Y:S02]  /*10710*/  LEA.HI.X R8, R12, c[0x0][0x404], R8, 0x2, P1 ;  /* 0x000101000c087a11 */ /* 0x000fe400008f1408 */
[----:B------:R-:W-:Y:S01]  /*10720*/  ISETP.GE.AND P1, PT, R6, R11, PT ;  /* 0x0000000b0600720c */ /* 0x000fe20003f26270 */
[----:B------:R4:W4:Y:S04]  /*10730*/  SHFL.IDX PT, R12, R3, RZ, 0x1c1f ;  /* 0x001c1fff030c7589 */ /* 0x00092800000e0000 */
        /* <DEDUP_REMOVED lines=12> */
[C---:B------:R-:W-:Y:S02]  /*10800*/  IADD3 R2, R5.reuse, 0x20, RZ ;  /* 0x0000002005027810 */ /* 0x040fe40007ffe0ff */
[----:B------:R-:W-:-:S02]  /*10810*/  ISETP.GE.AND P4, PT, R5, c[0x0][0x3c8], PT ;  /* 0x0000f20005007a0c */ /* 0x000fc40003f86270 */
[----:B------:R-:W-:Y:S02]  /*10820*/  ISETP.GE.AND P0, PT, R2, c[0x0][0x3c8], PT ;  /* 0x0000f20002007a0c */ /* 0x000fe40003f06270 */
[----:B------:R-:W-:Y:S02]  /*10830*/  IADD3 R0, R5, 0x28, RZ ;  /* 0x0000002805007810 */ /* 0x000fe40007ffe0ff */
[----:B------:R-:W-:Y:S02]  /*10840*/  @!P3 LEA.HI R7, R7, R7, RZ, 0x1 ;  /* 0x000000070707b211 */ /* 0x000fe400078f08ff */
[----:B------:R-:W-:Y:S02]  /*10850*/  ISETP.GE.AND P5, PT, R0, c[0x0][0x3c8], PT ;  /* 0x0000f20000007a0c */ /* 0x000fe40003fa6270 */
[----:B------:R-:W-:Y:S02]  /*10860*/  @!P2 LEA.HI R6, R6, R6, RZ, 0x1 ;  /* 0x000000060606a211 */ /* 0x000fe400078f08ff */
[----:B------:R-:W-:Y:S01]  /*10870*/  @!P1 LEA.HI R4, R4, R4, RZ, 0x1 ;  /* 0x0000000404049211 */ /* 0x000fe200078f08ff */
[----:B--2-4-:R-:W-:Y:S01]  /*10880*/  @!P4 IMAD.WIDE R10, R5, 0x4, R12 ;  /* 0x00000004050ac825 */ /* 0x014fe200078e020c */
[----:B------:R-:W-:-:S02]  /*10890*/  @!P3 LOP3.LUT R7, R7, 0xfffffffe, RZ, 0xc0, !PT ;  /* 0xfffffffe0707b812 */ /* 0x000fc400078ec0ff */
[----:B------:R-:W-:Y:S02]  /*108a0*/  @!P2 LOP3.LUT R15, R6, 0xfffffffe, RZ, 0xc0, !PT ;  /* 0xfffffffe060fa812 */ /* 0x000fe400078ec0ff */
[----:B------:R-:W-:Y:S01]  /*108b0*/  @!P1 LOP3.LUT R17, R4, 0xfffffffe, RZ, 0xc0, !PT ;  /* 0xfffffffe04119812 */ /* 0x000fe200078ec0ff */
[----:B------:R1:W-:Y:S01]  /*108c0*/  @!P4 ST.E.64 [R10.64], R128 ;  /* 0x000000800a00c985 */ /* 0x0003e2000c101b14 */
[----:B------:R-:W-:Y:S01]  /*108d0*/  IADD3 R14, R5, 0x30, RZ ;  /* 0x00000030050e7810 */ /* 0x000fe20007ffe0ff */
[--C-:B------:R-:W-:Y:S01]  /*108e0*/  @!P3 IMAD.WIDE R6, R7, 0x4, R12.reuse ;  /* 0x000000040706b825 */ /* 0x100fe200078e020c */
[----:B------:R-:W-:Y:S02]  /*108f0*/  @!P0 LEA.HI R2, R2, R2, RZ, 0x1 ;  /* 0x0000000202028211 */ /* 0x000fe400078f08ff */
[----:B------:R-:W-:Y:S01]  /*10900*/  ISETP.GE.AND P4, PT, R14, c[0x0][0x3c8], PT ;  /* 0x0000f2000e007a0c */ /* 0x000fe20003f86270 */
[----:B------:R-:W-:Y:S01]  /*10910*/  @!P1 IMAD.WIDE R16, R17, 0x4, R12 ;  /* 0x0000000411109825 */ /* 0x000fe200078e020c */
[----:B------:R-:W-:Y:S01]  /*10920*/  @!P0 LOP3.LUT R19, R2, 0xfffffffe, RZ, 0xc0, !PT ;  /* 0xfffffffe02138812 */ /* 0x000fe200078ec0ff */
[----:B------:R2:W-:Y:S01]  /*10930*/  @!P3 ST.E.64 [R6.64], R124 ;  /* 0x0000007c0600b985 */ /* 0x0005e2000c101b14 */
[----:B------:R-:W-:-:S02]  /*10940*/  IADD3 R20, R5, 0x38, RZ ;  /* 0x0000003805147810 */ /* 0x000fc40007ffe0ff */
[----:B------:R-:W-:Y:S01]  /*10950*/  IADD3 R4, R5, 0x48, RZ ;  /* 0x0000004805047810 */ /* 0x000fe20007ffe0ff */
[----:B------:R-:W-:Y:S01]  /*10960*/  @!P0 IMAD.WIDE R18, R19, 0x4, R12 ;  /* 0x0000000413128825 */ /* 0x000fe200078e020c */
[----:B------:R-:W-:Y:S02]  /*10970*/  @!P5 LEA.HI R0, R0, R0, RZ, 0x1 ;  /* 0x000000000000d211 */ /* 0x000fe400078f08ff */
[----:B------:R-:W-:Y:S02]  /*10980*/  ISETP.GE.AND P3, PT, R20, c[0x0][0x3c8], PT ;  /* 0x0000f20014007a0c */ /* 0x000fe40003f66270 */
[----:B------:R-:W-:Y:S02]  /*10990*/  IADD3 R2, R5, 0x50, RZ ;  /* 0x0000005005027810 */ /* 0x000fe40007ffe0ff */
[----:B------:R-:W-:-:S09]  /*109a0*/  @!P4 LEA.HI R14, R14, R14, RZ, 0x1 ;  /* 0x0000000e0e0ec211 */ /* 0x000fd200078f08ff */
[----:B------:R-:W-:Y:S01]  /*109b0*/  @!P3 LEA.HI R20, R20, R20, RZ, 0x1 ;  /* 0x000000141414b211 */ /* 0x000fe200078f08ff */
[----:B-1----:R-:W-:Y:S01]  /*109c0*/  @!P2 IMAD.WIDE R10, R15, 0x4, R12 ;  /* 0x000000040f0aa825 */ /* 0x002fe200078e020c */
[----:B------:R-:W-:-:S04]  /*109d0*/  IADD3 R15, R5, 0x40, RZ ;  /* 0x00000040050f7810 */ /* 0x000fc80007ffe0ff */
        /* <DEDUP_REMOVED lines=14> */
[----:B------:R-:W-:Y:S02]  /*10ac0*/  @!P0 LEA.HI R2, R2, R2, RZ, 0x1 ;  /* 0x0000000202028211 */ /* 0x000fe400078f08ff */
[----:B-1----:R-:W-:Y:S01]  /*10ad0*/  @!P4 LOP3.LUT R11, R14, 0xfffffffe, RZ, 0xc0, !PT ;  /* 0xfffffffe0e0bc812 */ /* 0x002fe200078ec0ff */
[----:B------:R-:W-:-:S04]  /*10ae0*/  @!P2 IMAD.WIDE R14, R15, 0x4, R12 ;  /* 0x000000040f0ea825 */ /* 0x000fc800078e020c */
[----:B------:R-:W-:Y:S02]  /*10af0*/  @!P5 LEA.HI R0, R0, R0, RZ, 0x1 ;  /* 0x000000000000d211 */ /* 0x000fe400078f08ff */
[----:B--2---:R-:W-:Y:S01]  /*10b00*/  @!P3 LOP3.LUT R17, R20, 0xfffffffe, RZ, 0xc0, !PT ;  /* 0xfffffffe1411b812 */ /* 0x004fe200078ec0ff */
[----:B------:R-:W-:Y:S01]  /*10b10*/  @!P4 IMAD.WIDE R10, R11, 0x4, R12 ;  /* 0x000000040b0ac825 */ /* 0x000fe200078e020c */
[----:B------:R-:W-:Y:S02]  /*10b20*/  @!P5 LOP3.LUT R21, R0, 0xfffffffe, RZ, 0xc0, !PT ;  /* 0xfffffffe0015d812 */ /* 0x000fe400078ec0ff */
[----:B---3--:R-:W-:Y:S02]  /*10b30*/  @!P1 LOP3.LUT R19, R4, 0xfffffffe, RZ, 0xc0, !PT ;  /* 0xfffffffe04139812 */ /* 0x008fe400078ec0ff */
[C---:B------:R-:W-:Y:S01]  /*10b40*/  IADD3 R4, R5.reuse, 0x60, RZ ;  /* 0x0000006005047810 */ /* 0x040fe20007ffe0ff */
[----:B------:R1:W-:Y:S01]  /*10b50*/  @!P4 ST.E.64 [R10.64], R116 ;  /* 0x000000740a00c985 */ /* 0x0003e2000c101b14 */
[----:B------:R-:W-:-:S02]  /*10b60*/  IADD3 R18, R5, 0x70, RZ ;  /* 0x0000007005127810 */ /* 0x000fc40007ffe0ff */
[----:B------:R-:W-:Y:S02]  /*10b70*/  ISETP.GE.AND P6, PT, R4, c[0x0][0x3c8], PT ;  /* 0x0000f20004007a0c */ /* 0x000fe40003fc6270 */
[----:B----4-:R-:W-:Y:S02]  /*10b80*/  @!P0 LOP3.LUT R7, R2, 0xfffffffe, RZ, 0xc0, !PT ;  /* 0xfffffffe02078812 */ /* 0x010fe400078ec0ff */
[C---:B------:R-:W-:Y:S02]  /*10b90*/  IADD3 R2, R5.reuse, 0x78, RZ ;  /* 0x0000007805027810 */ /* 0x040fe40007ffe0ff */
[----:B------:R-:W-:Y:S01]  /*10ba0*/  IADD3 R20, R5, 0x80, RZ ;  /* 0x0000008005147810 */ /* 0x000fe20007ffe0ff */
[----:B------:R-:W-:Y:S01]  /*10bb0*/  @!P0 IMAD.WIDE R6, R7, 0x4, R12 ;  /* 0x0000000407068825 */ /* 0x000fe200078e020c */
[----:B------:R-:W-:-:S05]  /*10bc0*/  IADD3 R0, R5, 0x88, RZ ;  /* 0x0000008805007810 */ /* 0x000fca0007ffe0ff */
[----:B------:R-:W-:Y:S01]  /*10bd0*/  @!P6 LEA.HI R4, R4, R4, RZ, 0x1 ;  /* 0x000000040404e211 */ /* 0x000fe200078f08ff */
[----:B-1----:R-:W-:-:S04]  /*10be0*/  @!P3 IMAD.WIDE R10, R17, 0x4, R12 ;  /* 0x00000004110ab825 */ /* 0x002fc800078e020c */
[----:B------:R-:W-:Y:S01]  /*10bf0*/  @!P1 IMAD.WIDE R16, R19, 0x4, R12 ;  /* 0x0000000413109825 */ /* 0x000fe200078e020c */
[----:B------:R-:W-:Y:S01]  /*10c00*/  IADD3 R19, R5, 0x68, RZ ;  /* 0x0000006805137810 */ /* 0x000fe20007ffe0ff */
[----:B------:R1:W-:Y:S01]  /*10c10*/  @!P3 ST.E.64 [R10.64], R120 ;  /* 0x000000780a00b985 */ /* 0x0003e2000c101b14 */
[----:B------:R-:W-:Y:S02]  /*10c20*/  ISETP.GE.AND P3, PT, R18, c[0x0][0x3c8], PT ;  /* 0x0000f20012007a0c */ /* 0x000fe40003f66270 */
        /* <DEDUP_REMOVED lines=68> */
.L_x_5111:
[----:B------:R-:W-:Y:S05]  /*11070*/  BSYNC B0 ;  /* 0x0000000000007941 */ /* 0x000fea0003800000 */
.L_x_5110:
[----:B------:R-:W-:Y:S01]  /*11080*/  ISETP.NE.AND P0, PT, R9, RZ, PT ;  /* 0x000000ff0900720c */ /* 0x000fe20003f05270 */
[----:B-1----:R1:W3:Y:S04]  /*11090*/  SHFL.IDX PT, R7, R8, 0x1, 0x1c1f ;  /* 0x003c1f0008077f89 */ /* 0x0022e800000e0000 */
[----:B------:R1:W4:Y:S08]  /*110a0*/  SHFL.IDX PT, R6, R3, 0x1, 0x1c1f ;  /* 0x003c1f0003067f89 */ /* 0x00033000000e0000 */
[----:B------:R-:W-:Y:S05]  /*110b0*/  @P0 EXIT ;  /* 0x000000000000094d */ /* 0x000fea0003800000 */
[C---:B-1--4-:R-:W-:Y:S02]  /*110c0*/  IADD3 R3, R5.reuse, 0x8, RZ ;  /* 0x0000000805037810 */ /* 0x052fe40007ffe0ff */
[----:B------:R-:W-:-:S02]  /*110d0*/  ISETP.GE.AND P1, PT, R5, c[0x0][0x3c8], PT ;  /* 0x0000f20005007a0c */ /* 0x000fc40003f26270 */
[----:B------:R-:W-:Y:S02]  /*110e0*/  ISETP.GE.AND P0, PT, R3, c[0x0][0x3c8], PT ;  /* 0x0000f20003007a0c */ /* 0x000fe40003f06270 */
[C---:B------:R-:W-:Y:S02]  /*110f0*/  IADD3 R2, R5.reuse, 0x10, RZ ;  /* 0x0000001005027810 */ /* 0x040fe40007ffe0ff */
[C---:B------:R-:W-:Y:S02]  /*11100*/  IADD3 R0, R5.reuse, 0x18, RZ ;  /* 0x0000001805007810 */ /* 0x040fe40007ffe0ff */
[----:B------:R-:W-:Y:S02]  /*11110*/  ISETP.GE.AND P6, PT, R2, c[0x0][0x3c8], PT ;  /* 0x0000f20002007a0c */ /* 0x000fe40003fc6270 */
[----:B------:R-:W-:Y:S02]  /*11120*/  ISETP.GE.AND P5, PT, R0, c[0x0][0x3c8], PT ;  /* 0x0000f20000007a0c */ /* 0x000fe40003fa6270 */
[C---:B------:R-:W-:Y:S01]  /*11130*/  IADD3 R10, R5.reuse, 0x20, RZ ;  /* 0x00000020050a7810 */ /* 0x040fe20007ffe0ff */
[C---:B--23--:R-:W-:Y:S01]  /*11140*/  @!P1 IMAD.WIDE R12, R5.reuse, 0x4, R6 ;  /* 0x00000004050c9825 */ /* 0x04cfe200078e0206 */
        /* <DEDUP_REMOVED lines=32> */
[--C-:B------:R-:W-:Y:S01]  /*11350*/  @!P4 IMAD.WIDE R10, R11, 0x4, R6.reuse ;  /* 0x000000040b0ac825 */ /* 0x100fe200078e0206 */
[----:B------:R-:W-:Y:S01]  /*11360*/  IADD3 R20, R5, 0x58, RZ ;  /* 0x0000005805147810 */ /* 0x000fe20007ffe0ff */
[----:B------:R2:W-:Y:S01]  /*11370*/  @!P5 ST.E.64 [R12.64], R106 ;  /* 0x0000006a0c00d985 */ /* 0x0005e2000c101b14 */
[----:B------:R-:W-:Y:S01]  /*11380*/  ISETP.GE.AND P5, PT, R0, c[0x0][0x3c8], PT ;  /* 0x0000f20000007a0c */ /* 0x000fe20003fa6270 */
[----:B------:R-:W-:Y:S01]  /*11390*/  @!P0 IMAD.WIDE R16, R3, 0x4, R6 ;  /* 0x0000000403108825 */ /* 0x000fe200078e0206 */
[C---:B------:R-:W-:Y:S01]  /*113a0*/  IADD3 R19, R5.reuse, 0x60, RZ ;  /* 0x0000006005137810 */ /* 0x040fe20007ffe0ff */
[----:B------:R3:W-:Y:S01]  /*113b0*/  @!P4 ST.E.64 [R10.64], R110 ;  /* 0x0000006e0a00c985 */ /* 0x0007e2000c101b14 */
[C---:B------:R-:W-:Y:S02]  /*113c0*/  IADD3 R18, R5.reuse, 0x68, RZ ;  /* 0x0000006805127810 */ /* 0x040fe40007ffe0ff */
[----:B------:R-:W-:-:S02]  /*113d0*/  IADD3 R3, R5, 0x78, RZ ;  /* 0x0000007805037810 */ /* 0x000fc40007ffe0ff */
[----:B------:R-:W-:Y:S02]  /*113e0*/  ISETP.GE.AND P4, PT, R20, c[0x0][0x3c8], PT ;  /* 0x0000f20014007a0c */ /* 0x000fe40003f86270 */
[----:B------:R-:W-:-:S03]  /*113f0*/  @!P6 LEA.HI R2, R2, R2, RZ, 0x1 ;  /* 0x000000020202e211 */ /* 0x000fc600078f08ff */
[----:B------:R-:W-:-:S08]  /*11400*/  @!P5 LEA.HI R0, R0, R0, RZ, 0x1 ;  /* 0x000000000000d211 */ /* 0x000fd000078f08ff */
[----:B------:R-:W-:Y:S02]  /*11410*/  @!P4 LEA.HI R20, R20, R20, RZ, 0x1 ;  /* 0x000000141414c211 */ /* 0x000fe400078f08ff */
[----:B-1----:R-:W-:Y:S01]  /*11420*/  @!P2 LOP3.LUT R15, R8, 0xfffffffe, RZ, 0xc0, !PT ;  /* 0xfffffffe080fa812 */ /* 0x002fe200078ec0ff */
[----:B------:R-:W-:Y:S01]  /*11430*/  @!P3 IMAD.WIDE R8, R9, 0x4, R6 ;  /* 0x000000040908b825 */ /* 0x000fe200078e0206 */
[----:B--2---:R-:W-:-:S03]  /*11440*/  @!P1 LOP3.LUT R13, R4, 0xfffffffe, RZ, 0xc0, !PT ;  /* 0xfffffffe040d9812 */ /* 0x004fc600078ec0ff */
[--C-:B------:R-:W-:Y:S01]  /*11450*/  @!P2 IMAD.WIDE R14, R15, 0x4, R6.reuse ;  /* 0x000000040f0ea825 */ /* 0x100fe200078e0206 */
[----:B------:R-:W-:Y:S01]  /*11460*/  IADD3 R4, R5, 0x70, RZ ;  /* 0x0000007005047810 */ /* 0x000fe20007ffe0ff */
[----:B------:R1:W-:Y:S01]  /*11470*/  @!P3 ST.E.64 [R8.64], R114 ;  /* 0x000000720800b985 */ /* 0x0003e2000c101b14 */
[----:B------:R-:W-:Y:S01]  /*11480*/  ISETP.GE.AND P3, PT, R19, c[0x0][0x3c8], PT ;  /* 0x0000f20013007a0c */ /* 0x000fe20003f66270 */
[--C-:B------:R-:W-:Y:S01]  /*11490*/  @!P1 IMAD.WIDE R12, R13, 0x4, R6.reuse ;  /* 0x000000040d0c9825 */ /* 0x100fe200078e0206 */
[----:B---3--:R-:W-:Y:S01]  /*114a0*/  @!P5 LOP3.LUT R11, R0, 0xfffffffe, RZ, 0xc0, !PT ;  /* 0xfffffffe000bd812 */ /* 0x008fe200078ec0ff */
[----:B------:R-:W-:Y:S01]  /*114b0*/  @!P2 ST.E.64 [R14.64], R118 ;  /* 0x000000760e00a985 */ /* 0x000fe2000c101b14 */
[----:B------:R-:W-:Y:S02]  /*114c0*/  ISETP.GE.AND P2, PT, R18, c[0x0][0x3c8], PT ;  /* 0x0000f20012007a0c */ /* 0x000fe40003f46270 */
[----:B------:R-:W-:Y:S01]  /*114d0*/  IADD3 R0, R5, 0x88, RZ ;  /* 0x0000008805007810 */ /* 0x000fe20007ffe0ff */
[----:B------:R2:W-:Y:S01]  /*114e0*/  @!P1 ST.E.64 [R12.64], R122 ;  /* 0x0000007a0c009985 */ /* 0x0005e2000c101b14 */
[----:B------:R-:W-:Y:S01]  /*114f0*/  ISETP.GE.AND P1, PT, R4, c[0x0][0x3c8], PT ;  /* 0x0000f20004007a0c */ /* 0x000fe20003f26270 */
[----:B------:R-:W-:-:S02]  /*11500*/  @!P5 IMAD.WIDE R10, R11, 0x4, R6 ;  /* 0x000000040b0ad825 */ /* 0x000fc400078e0206 */
[----:B------:R3:W-:Y:S01]  /*11510*/  @!P0 ST.E.64 [R16.64], R38 ;  /* 0x0000002610008985 */ /* 0x0007e2000c101b14 */
[----:B------:R-:W-:Y:S02]  /*11520*/  ISETP.GE.AND P0, PT, R3, c[0x0][0x3c8], PT ;  /* 0x0000f20003007a0c */ /* 0x000fe40003f06270 */
[----:B------:R-:W-:-:S03]  /*11530*/  @!P3 LEA.HI R19, R19, R19, RZ, 0x1 ;  /* 0x000000131313b211 */ /* 0x000fc600078f08ff */
[----:B------:R-:W-:Y:S02]  /*11540*/  @!P2 LEA.HI R18, R18, R18, RZ, 0x1 ;  /* 0x000000121212a211 */ /* 0x000fe400078f08ff */
[----:B------:R-:W-:Y:S02]  /*11550*/  @!P3 LOP3.LUT R19, R19, 0xfffffffe, RZ, 0xc0, !PT ;  /* 0xfffffffe1313b812 */ /* 0x000fe400078ec0ff */
[----:B------:R-:W-:-:S04]  /*11560*/  @!P1 LEA.HI R4, R4, R4, RZ, 0x1 ;  /* 0x0000000404049211 */ /* 0x000fc800078f08ff */
[----:B------:R-:W-:Y:S02]  /*11570*/  @!P0 LEA.HI R3, R3, R3, RZ, 0x1 ;  /* 0x0000000303038211 */ /* 0x000fe400078f08ff */
[----:B-1----:R-:W-:Y:S02]  /*11580*/  @!P6 LOP3.LUT R9, R2, 0xfffffffe, RZ, 0xc0, !PT ;  /* 0xfffffffe0209e812 */ /* 0x002fe400078ec0ff */
[----:B------:R-:W-:Y:S02]  /*11590*/  IADD3 R2, R5, 0x80, RZ ;  /* 0x0000008005027810 */ /* 0x000fe40007ffe0ff */
[----:B------:R-:W-:Y:S01]  /*115a0*/  @!P0 LOP3.LUT R3, R3, 0xfffffffe, RZ, 0xc0, !PT ;  /* 0xfffffffe03038812 */ /* 0x000fe200078ec0ff */
        /* <DEDUP_REMOVED lines=8> */
[----:B------:R-:W-:Y:S01]  /*11630*/  IADD3 R20, R5, 0x90, RZ ;  /* 0x0000009005147810 */ /* 0x000fe20007ffe0ff */
[----:B---3--:R-:W-:Y:S01]  /*11640*/  @!P0 IMAD.WIDE R16, R3, 0x4, R6 ;  /* 0x0000000403108825 */ /* 0x008fe200078e0206 */
[C---:B------:R-:W-:Y:S01]  /*11650*/  IADD3 R19, R5.reuse, 0x98, RZ ;  /* 0x0000009805137810 */ /* 0x040fe20007ffe0ff */
[----:B------:R3:W-:Y:S01]  /*11660*/  @!P4 ST.E.64 [R12.64], R50 ;  /* 0x000000320c00c985 */ /* 0x0007e2000c101b14 */
[----:B------:R-:W-:-:S02]  /*11670*/  IADD3 R3, R5, 0xb0, RZ ;  /* 0x000000b005037810 */ /* 0x000fc40007ffe0ff */
[----:B------:R-:W-:Y:S01]  /*11680*/  ISETP.GE.AND P4, PT, R20, c[0x0][0x3c8], PT ;  /* 0x0000f20014007a0c */ /* 0x000fe20003f86270 */
[----:B------:R4:W-:Y:S01]  /*11690*/  @!P3 ST.E.64 [R14.64], R54 ;  /* 0x000000360e00b985 */ /* 0x0009e2000c101b14 */
[----:B------:R-:W-:Y:S02]  /*116a0*/  ISETP.GE.AND P3, PT, R19, c[0x0][0x3c8], PT ;  /* 0x0000f20013007a0c */ /* 0x000fe40003f66270 */
[----:B------:R-:W-:Y:S02]  /*116b0*/  @!P6 LEA.HI R2, R2, R2, RZ, 0x1 ;  /* 0x000000020202e211 */ /* 0x000fe400078f08ff */
[----:B------:R-:W-:-:S07]  /*116c0*/  @!P5 LEA.HI R0, R0, R0, RZ, 0x1 ;  /* 0x000000000000d211 */ /* 0x000fce00078f08ff */
[----:B------:R-:W-:Y:S02]  /*116d0*/  @!P4 LEA.HI R20, R20, R20, RZ, 0x1 ;  /* 0x000000141414c211 */ /* 0x000fe400078f08ff */
[----:B------:R-:W-:Y:S02]  /*116e0*/  @!P3 LEA.HI R19, R19, R19, RZ, 0x1 ;  /* 0x000000131313b211 */ /* 0x000fe400078f08ff */
[----:B-1----:R-:W-:Y:S02]  /*116f0*/  @!P2 LOP3.LUT R9, R18, 0xfffffffe, RZ, 0xc0, !PT ;  /* 0xfffffffe1209a812 */ /* 0x002fe400078ec0ff */
[----:B------:R-:W-:Y:S02]  /*11700*/  IADD3 R18, R5, 0xa0, RZ ;  /* 0x000000a005127810 */ /* 0x000fe40007ffe0ff */
[----:B--2---:R-:W-:Y:S01]  /*11710*/  @!P1 LOP3.LUT R11, R4, 0xfffffffe, RZ, 0xc0, !PT ;  /* 0xfffffffe040b9812 */ /* 0x004fe200078ec0ff */
[----:B------:R-:W-:Y:S01]  /*11720*/  @!P2 IMAD.WIDE R8, R9, 0x4, R6 ;  /* 0x000000040908a825 */ /* 0x000fe200078e0206 */
[----:B------:R-:W-:-:S02]  /*11730*/  IADD3 R4, R5, 0xa8, RZ ;  /* 0x000000a805047810 */ /* 0x000fc40007ffe0ff */
[----:B------:R-:W-:Y:S01]  /*11740*/  @!P3 LOP3.LUT R19, R19, 0xfffffffe, RZ, 0xc0, !PT ;  /* 0xfffffffe1313b812 */ /* 0x000fe200078ec0ff */
[----:B------:R-:W-:Y:S01]  /*11750*/  @!P1 IMAD.WIDE R10, R11, 0x4, R6 ;  /* 0x000000040b0a9825 */ /* 0x000fe200078e0206 */
[----:B------:R1:W-:Y:S01]  /*11760*/  @!P2 ST.E.64 [R8.64], R58 ;  /* 0x0000003a0800a985 */ /* 0x0003e2000c101b14 */
[----:B------:R-:W-:Y:S02]  /*11770*/  ISETP.GE.AND P2, PT, R18, c[0x0][0x3c8], PT ;  /* 0x0000f20012007a0c */ /* 0x000fe40003f46270 */
[----:B---3--:R-:W-:Y:S01]  /*11780*/  @!P4 LOP3.LUT R13, R20, 0xfffffffe, RZ, 0xc0, !PT ;  /* 0xfffffffe140dc812 */ /* 0x008fe200078ec0ff */
        /* <DEDUP_REMOVED lines=34> */
.L_x_5109:
        /* <DEDUP_REMOVED lines=50> */
.L_x_5112:
        /* <DEDUP_REMOVED lines=11> */
.L_x_6329:


//--------------------- .text._ZN7cutlass13device_kernelIN5flash19enable_sm80_to_sm89INS1_16FlashAttnFwdSm80INS1_25CollectiveMainloopFwdSm80ILi8ELi2ELb0EN4cute5tupleIJNS5_1CILi128EEENS7_ILi64EEENS7_ILi192EEEEEELi192ENS_10bfloat16_tEfNS_4arch4Sm80ELb0ELb1ELb0ELb1ELb1ELb0ELb1ELb1EEENS1_21CollectiveEpilogueFwdINS6_IJS8_SA_S9_EEENS6_IJNS7_ILi1EEESI_SI_EEESC_SE_Li256ELb1ELb1ELb1ELb0EEENS1_36VarlenDynamicPersistentTileSchedulerILi128ELi64ELi256ELi256ELb1ELb1ELb0ELb1ELb0ELb1EEEEEEEEEvNT_6ParamsE --------------------------
	.section	.text._ZN7cutlass13device_kernelIN5flash19enable_sm80_to_sm89INS1_16FlashAttnFwdSm80INS1_25CollectiveMainloopFwdSm80ILi8ELi2ELb0EN4cute5tupleIJNS5_1CILi128EEENS7_ILi64EEENS7_ILi192EEEEEELi192ENS_10bfloat16_tEfNS_4arch4Sm80ELb0ELb1ELb0ELb1ELb1ELb0ELb1ELb1EEENS1_21CollectiveEpilogueFwdINS6_IJS8_SA_S9_EEENS6_IJNS7_ILi1EEESI_SI_EEESC_SE_Li256ELb1ELb1ELb1ELb0EEENS1_36VarlenDynamicPersistentTileSchedulerILi128ELi64ELi256ELi256ELb1ELb1ELb0ELb1ELb0ELb1EEEEEEEEEvNT_6ParamsE,"ax",@progbits
	.sectioninfo	@"SHI_REGISTERS=255"
	.align	128
.text._ZN7cutlass13device_kernelIN5flash19enable_sm80_to_sm89INS1_16FlashAttnFwdSm80INS1_25CollectiveMainloopFwdSm80ILi8ELi2ELb0EN4cute5tupleIJNS5_1CILi128EEENS7_ILi64EEENS7_ILi192EEEEEELi192ENS_10bfloat16_tEfNS_4arch4Sm80ELb0ELb1ELb0ELb1ELb1ELb0ELb1ELb1EEENS1_21CollectiveEpilogueFwdINS6_IJS8_SA_S9_EEENS6_IJNS7_ILi1EEESI_SI_EEESC_SE_Li256ELb1ELb1ELb1ELb0EEENS1_36VarlenDynamicPersistentTileSchedulerILi128ELi64ELi256ELi256ELb1ELb1ELb0ELb1ELb0ELb1EEEEEEEEEvNT_6ParamsE:
        .type           _ZN7cutlass13device_kernelIN5flash19enable_sm80_to_sm89INS1_16FlashAttnFwdSm80INS1_25CollectiveMainloopFwdSm80ILi8ELi2ELb0EN4cute5tupleIJNS5_1CILi128EEENS7_ILi64EEENS7_ILi192EEEEEELi192ENS_10bfloat16_tEfNS_4arch4Sm80ELb0ELb1ELb0ELb1ELb1ELb0ELb1ELb1EEENS1_21CollectiveEpilogueFwdINS6_IJS8_SA_S9_EEENS6_IJNS7_ILi1EEESI_SI_EEESC_SE_Li256ELb1ELb1ELb1ELb0EEENS1_36VarlenDynamicPersistentTileSchedulerILi128ELi64ELi256ELi256ELb1ELb1ELb0ELb1ELb0ELb1EEEEEEEEEvNT_6ParamsE,@function
        .size           _ZN7cutlass13device_kernelIN5flash19enable_sm80_to_sm89INS1_16FlashAttnFwdSm80INS1_25CollectiveMainloopFwdSm80ILi8ELi2ELb0EN4cute5tupleIJNS5_1CILi128EEENS7_ILi64EEENS7_ILi192EEEEEELi192ENS_10bfloat16_tEfNS_4arch4Sm80ELb0ELb1ELb0ELb1ELb1ELb0ELb1ELb1EEENS1_21CollectiveEpilogueFwdINS6_IJS8_SA_S9_EEENS6_IJNS7_ILi1EEESI_SI_EEESC_SE_Li256ELb1ELb1ELb1ELb0EEENS1_36VarlenDynamicPersistentTileSchedulerILi128ELi64ELi256ELi256ELb1ELb1ELb0ELb1ELb0ELb1EEEEEEEEEvNT_6ParamsE,(.L_x_6330 - _ZN7cutlass13device_kernelIN5flash19enable_sm80_to_sm89INS1_16FlashAttnFwdSm80INS1_25CollectiveMainloopFwdSm80ILi8ELi2ELb0EN4cute5tupleIJNS5_1CILi128EEENS7_ILi64EEENS7_ILi192EEEEEELi192ENS_10bfloat16_tEfNS_4arch4Sm80ELb0ELb1ELb0ELb1ELb1ELb0ELb1ELb1EEENS1_21CollectiveEpilogueFwdINS6_IJS8_SA_S9_EEENS6_IJNS7_ILi1EEESI_SI_EEESC_SE_Li256ELb1ELb1ELb1ELb0EEENS1_36VarlenDynamicPersistentTileSchedulerILi128ELi64ELi256ELi256ELb1ELb1ELb0ELb1ELb0ELb1EEEEEEEEEvNT_6ParamsE)
        .other          _ZN7cutlass13device_kernelIN5flash19enable_sm80_to_sm89INS1_16FlashAttnFwdSm80INS1_25CollectiveMainloopFwdSm80ILi8ELi2ELb0EN4cute5tupleIJNS5_1CILi128EEENS7_ILi64EEENS7_ILi192EEEEEELi192ENS_10bfloat16_tEfNS_4arch4Sm80ELb0ELb1ELb0ELb1ELb1ELb0ELb1ELb1EEENS1_21CollectiveEpilogueFwdINS6_IJS8_SA_S9_EEENS6_IJNS7_ILi1EEESI_SI_EEESC_SE_Li256ELb1ELb1ELb1ELb0EEENS1_36VarlenDynamicPersistentTileSchedulerILi128ELi64ELi256ELi256ELb1ELb1ELb0ELb1ELb0ELb1EEEEEEEEEvNT_6ParamsE,@"STO_CUDA_ENTRY STV_DEFAULT"
_ZN7cutlass13device_kernelIN5flash19enable_sm80_to_sm89INS1_16FlashAttnFwdSm80INS1_25CollectiveMainloopFwdSm80ILi8ELi2ELb0EN4cute5tupleIJNS5_1CILi128EEENS7_ILi64EEENS7_ILi192EEEEEELi192ENS_10bfloat16_tEfNS_4arch4Sm80ELb0ELb1ELb0ELb1ELb1ELb0ELb1ELb1EEENS1_21CollectiveEpilogueFwdINS6_IJS8_SA_S9_EEENS6_IJNS7_ILi1EEESI_SI_EEESC_SE_Li256ELb1ELb1ELb1ELb0EEENS1_36VarlenDynamicPersistentTileSchedulerILi128ELi64ELi256ELi256ELb1ELb1ELb0ELb1ELb0ELb1EEEEEEEEEvNT_6ParamsE:
        /* <DEDUP_REMOVED lines=52> */
.L_x_5118:
        /* <DEDUP_REMOVED lines=16> */
.L_x_5292:
        /* <DEDUP_REMOVED lines=16> */
.L_x_5293:
[----:B---3--:R-:W-:-:S05]  /*0540*/  IMAD R0, R0, c[0x0][0x538], RZ ;  /* 0x00014e0000007a24 */ /* 0x008fca00078e02ff */
[----:B------:R-:W-:-:S04]  /*0550*/  IADD3 R6, R0, R6, RZ ;  /* 0x0000000600067210 */ /* 0x000fc80007ffe0ff */
[----:B------:R-:W-:-:S13]  /*0560*/  ISETP.GT.AND P0, PT, R6, UR4, PT ;  /* 0x0000000406007c0c */ /* 0x000fda000bf04270 */
[----:B-12---:R-:W-:Y:S05]  /*0570*/  @!P0 BRA `(.L_x_5118) ;  /* 0xfffffdc000008947 */ /* 0x006fea000383ffff */
.L_x_5114:
[----:B------:R-:W-:-:S05]  /*0580*/  IADD3 R10, -R0, R6, RZ ;  /* 0x00000006000a7210 */ /* 0x000fca0007ffe1ff */
[----:B------:R-:W-:-:S05]  /*0590*/  IMAD R0, R4, c[0x0][0x538], R10 ;  /* 0x00014e0004007a24 */ /* 0x000fca00078e020a */
[----:B------:R-:W-:Y:S01]  /*05a0*/  ISETP.GT.AND P0, PT, R0, UR4, PT ;  /* 0x0000000400007c0c */ /* 0x000fe2000bf04270 */
[----:B------:R-:W-:-:S12]  /*05b0*/  BRA.DIV ~URZ, `(.L_x_5119) ;  /* 0x000160a27f007947 */ /* 0x000fd8000b800000 */
[----:B------:R-:W-:-:S04]  /*05c0*/  VOTE.ANY R6, PT, !P0 ;  /* 0x0000000000067806 */ /* 0x000fc800040e0100 */
.L_x_5294:
[----:B------:R-:W1:Y:S02]  /*05d0*/  POPC R0, R6 ;  /* 0x0000000600007309 */ /* 0x000e640000000000 */
[----:B-12---:R-:W-:Y:S01]  /*05e0*/  IADD3 R211, R0, R7, RZ ;  /* 0x0000000700d37210 */ /* 0x006fe20007ffe0ff */
[----:B------:R-:W-:Y:S05]  /*05f0*/  BRA.DIV ~URZ, `(.L_x_5120) ;  /* 0x000160b27f007947 */ /* 0x000fea000b800000 */
[----:B------:R1:W2:Y:S01]  /*0600*/  SHFL.IDX PT, R12, R9, R0, 0x1f ;  /* 0x00001f00090c7589 */ /* 0x0002a200000e0000 */
[----:B------:R-:W-:-:S03]  /*0610*/  MOV R5, RZ ;  /* 0x000000ff00057202 */ /* 0x000fc60000000f00 */
[----:B------:R1:W3:Y:S04]  /*0620*/  SHFL.IDX PT, R9, R8, R0, 0x1f ;  /* 0x00001f0008097589 */ /* 0x0002e800000e0000 */
.L_x_5295:
[----:B------:R-:W-:Y:S01]  /*0630*/  ISETP.NE.AND P0, PT, R6, RZ, PT ;  /* 0x000000ff0600720c */ /* 0x000fe20003f05270 */
[----:B------:R-:W-:-:S12]  /*0640*/  BSSY B0, `(.L_x_5121) ;  /* 0x0000005000007945 */ /* 0x000fd80003800000 */
[----:B------:R-:W-:Y:S05]  /*0650*/  @!P0 BRA `(.L_x_5122) ;  /* 0x0000003000008947 */ /* 0x000fea0003800000 */
[----:B-1----:R-:W-:Y:S01]  /*0660*/  IADD3 R0, R0, -0x1, RZ ;  /* 0xffffffff00007810 */ /* 0x002fe20007ffe0ff */
[----:B------:R-:W-:Y:S05]  /*0670*/  BRA.DIV ~URZ, `(.L_x_5123) ;  /* 0x000161127f007947 */ /* 0x000fea000b800000 */
[----:B------:R1:W4:Y:S02]  /*0680*/  SHFL.IDX PT, R5, R4, R0, 0x1f ;  /* 0x00001f0004057589 */ /* 0x00032400000e0000 */
.L_x_5122:
[----:B------:R-:W-:Y:S05]  /*0690*/  BSYNC B0 ;  /* 0x0000000000007941 */ /* 0x000fea0003800000 */
.L_x_5121:
        /* <DEDUP_REMOVED lines=67> */
.L_x_5125:
        /* <DEDUP_REMOVED lines=68> */
.L_x_5126:
[----:B------:R-:W-:Y:S05]  /*0f10*/  BSYNC B0 ;  /* 0x0000000000007941 */ /* 0x000fea0003800000 */
.L_x_5124:
[----:B------:R-:W-:-:S04]  /*0f20*/  LOP3.LUT R0, RZ, R0, RZ, 0x33, !PT ;  /* 0x00000000ff007212 */ /* 0x000fc800078e33ff */
[----:B------:R-:W-:Y:S01]  /*0f30*/  IADD3 R209, R0, R12, RZ ;  /* 0x0000000c00d17210 */ /* 0x000fe20007ffe0ff */
[----:B------:R-:W-:Y:S05]  /*0f40*/  BRA `(.L_x_5127) ;  /* 0x0000004000007947 */ /* 0x000fea0003800000 */
.L_x_5115:
[----:B--2---:R-:W-:Y:S01]  /*0f50*/  IMAD.MOV.U32 R209, RZ, RZ, RZ ;  /* 0x000000ffffd17224 */ /* 0x004fe200078e00ff */
[----:B------:R-:W-:Y:S01]  /*0f60*/  MOV R210, RZ ;  /* 0x000000ff00d27202 */ /* 0x000fe20000000f00 */
[----:B------:R-:W-:Y:S01]  /*0f70*/  IMAD.U32 R208, RZ, RZ, UR4 ;  /* 0x00000004ffd07e24 */ /* 0x000fe2000f8e00ff */
[----:B------:R-:W-:Y:S02]  /*0f80*/  MOV R211, c[0x0][0x53c] ;  /* 0x00014f0000d37a02 */ /* 0x000fe40000000f00 */
.L_x_5127:
[----:B------:R-:W-:Y:S01]  /*0f90*/  ISETP.NE.AND P0, PT, R13, RZ, PT ;  /* 0x000000ff0d00720c */ /* 0x000fe20003f05270 */
[----:B------:R-:W-:-:S12]  /*0fa0*/  WARPSYNC 0xffffffff ;  /* 0xffffffff00007948 */ /* 0x000fd80003800000 */
[----:B------:R1:W-:Y:S04]  /*0fb0*/  @!P0 STS.128 [0x24100], R208 ;  /* 0x024100d0ff008388 */ /* 0x0003e80000000c00 */
[----:B------:R-:W-:Y:S06]  /*0fc0*/  BAR.ARV 0x5, 0x100 ;  /* 0x0144000000007b1d */ /* 0x000fec0000002000 */
.L_x_5113:
        /* <DEDUP_REMOVED lines=60> */
[----:B------:R-:W-:Y:S01]  /*1390*/  LOP3.LUT R11, R11, 0x7ffffe00, R9, 0xf8, !PT ;  /* 0x7ffffe000b0b7812 */ /* 0x000fe200078ef809 */
[----:B------:R-:W-:Y:S01]  /*13a0*/  IMAD R15, R5, 0x10, R4 ;  /* 0x00000010050f7824 */ /* 0x000fe200078e0204 */
[----:B------:R-:W-:Y:S01]  /*13b0*/  LEA.HI R4, R3, R3, RZ, 0x1 ;  /* 0x0000000303047211 */ /* 0x000fe200078f08ff */
[C---:B------:R-:W-:Y:S01]  /*13c0*/  IMAD.SHL.U32 R5, R7.reuse, 0x40, RZ ;  /* 0x0000004007057824 */ /* 0x040fe200078e00ff */
[----:B------:R-:W-:Y:S01]  /*13d0*/  LOP3.LUT R0, R0, 0x1c0, RZ, 0xc0, !PT ;  /* 0x000001c000007812 */ /* 0x000fe200078ec0ff */
[----:B------:R-:W-:Y:S01]  /*13e0*/  IMAD.SHL.U32 R6, R14, 0x8, RZ ;  /* 0x000000080e067824 */ /* 0x000fe200078e00ff */
[----:B------:R-:W-:Y:S01]  /*13f0*/  LOP3.LUT R2, R4, 0x1ffffffe, RZ, 0xc0, !PT ;  /* 0x1ffffffe04027812 */ /* 0x000fe200078ec0ff */
[----:B------:R1:W-:Y:S01]  /*1400*/  STL [R1+0x8], R15 ;  /* 0x0000080f01007387 */ /* 0x0003e20000100800 */
[----:B------:R-:W-:Y:S01]  /*1410*/  R2P PR, R7, 0x6 ;  /* 0x0000000607007804 */ /* 0x000fe20000000000 */
[----:B------:R-:W-:Y:S01]  /*1420*/  IMAD.SHL.U32 R7, R10, 0x40, RZ ;  /* 0x000000400a077824 */ /* 0x000fe200078e00ff */
[----:B------:R-:W-:Y:S01]  /*1430*/  LOP3.LUT R4, R5, 0x1c0, RZ, 0xc0, !PT ;  /* 0x000001c005047812 */ /* 0x000fe200078ec0ff */
[C---:B------:R-:W-:Y:S01]  /*1440*/  IMAD.IADD R212, R3.reuse, 0x1, -R2 ;  /* 0x0000000103d47824 */ /* 0x040fe200078e0a02 */
[----:B------:R-:W-:Y:S01]  /*1450*/  LOP3.LUT R6, R0, 0x8, R6, 0xf8, !PT ;  /* 0x0000000800067812 */ /* 0x000fe200078ef806 */
[----:B------:R-:W-:Y:S01]  /*1460*/  IMAD R5, R3, 0x2, R8 ;  /* 0x0000000203057824 */ /* 0x000fe200078e0208 */
[----:B------:R-:W-:Y:S01]  /*1470*/  SHF.R.U32.HI R0, RZ, 0x3, R0 ;  /* 0x00000003ff007819 */ /* 0x000fe20000011600 */
[----:B------:R-:W-:Y:S01]  /*1480*/  IMAD.SHL.U32 R204, R11, 0x2, RZ ;  /* 0x000000020bcc7824 */ /* 0x000fe200078e00ff */
[----:B------:R-:W-:Y:S01]  /*1490*/  LEA.HI R2, R4, R4, RZ, 0x1d ;  /* 0x0000000404027211 */ /* 0x000fe200078fe8ff */
[----:B------:R-:W-:Y:S01]  /*14a0*/  IMAD R212, R212, 0x8, R15 ;  /* 0x00000008d4d47824 */ /* 0x000fe200078e020f */
[----:B------:R-:W-:Y:S01]  /*14b0*/  LOP3.LUT R3, R6, R0, RZ, 0x3c, !PT ;  /* 0x0000000006037212 */ /* 0x000fe200078e3cff */
[----:B------:R-:W-:Y:S01]  /*14c0*/  IMAD R0, R14, 0x200, R13 ;  /* 0x000002000e007824 */ /* 0x000fe200078e020d */
[----:B------:R-:W-:Y:S01]  /*14d0*/  LOP3.LUT R4, R7, 0xfffffe00, RZ, 0xc0, !PT ;  /* 0xfffffe0007047812 */ /* 0x000fe200078ec0ff */
[----:B------:R-:W-:Y:S01]  /*14e0*/  IMAD.IADD R9, R5, 0x1, R2 ;  /* 0x0000000105097824 */ /* 0x000fe200078e0202 */
[----:B------:R-:W-:Y:S01]  /*14f0*/  SHF.R.S32.HI R7, RZ, 0x1f, R177 ;  /* 0x0000001fff077819 */ /* 0x000fe200000114b1 */
[----:B------:R-:W-:Y:S01]  /*1500*/  IMAD R5, R187, 0x20, R205 ;  /* 0x00000020bb057824 */ /* 0x000fe200078e02cd */
[CC--:B------:R-:W-:Y:S01]  /*1510*/  IADD3 R2, R3.reuse, R4.reuse, R8 ;  /* 0x0000000403027210 */ /* 0x0c0fe20007ffe008 */
[----:B------:R-:W-:Y:S01]  /*1520*/  IMAD.MOV.U32 R8, RZ, RZ, 0x40 ;  /* 0x00000040ff087424 */ /* 0x000fe200078e00ff */
[----:B------:R-:W-:Y:S01]  /*1530*/  LOP3.LUT R3, R3, R4, RZ, 0xfc, !PT ;  /* 0x0000000403037212 */ /* 0x000fe200078efcff */
[----:B------:R-:W-:Y:S01]  /*1540*/  IMAD.MOV.U32 R4, RZ, RZ, 0x20 ;  /* 0x00000020ff047424 */ /* 0x000fe200078e00ff */
[----:B------:R-:W-:-:S02]  /*1550*/  LEA R164, R2, 0x18100, 0x1 ;  /* 0x0001810002a47811 */ /* 0x000fc400078e08ff */
[----:B------:R-:W-:Y:S02]  /*1560*/  LEA R171, R3, 0x100, 0x1 ;  /* 0x0000010003ab7811 */ /* 0x000fe400078e08ff */
[----:B------:R-:W-:Y:S02]  /*1570*/  SEL R169, R4, 0xffffffe0, !P0 ;  /* 0xffffffe004a97807 */ /* 0x000fe40004000000 */
[----:B------:R-:W-:Y:S02]  /*1580*/  LEA R170, R0, 0xc100, 0x1 ;  /* 0x0000c10000aa7811 */ /* 0x000fe400078e08ff */
[----:B------:R-:W-:Y:S01]  /*1590*/  SEL R0, R8, 0xffffffc0, !P4 ;  /* 0xffffffc008007807 */ /* 0x000fe20006000000 */
[----:B------:R-:W-:Y:S01]  /*15a0*/  IMAD.IADD R165, R164, 0x1, R169 ;  /* 0x00000001a4a57824 */ /* 0x000fe200078e02a9 */
[----:B------:R-:W-:Y:S01]  /*15b0*/  LOP3.LUT R5, R12, 0x7ffffffc, RZ, 0xc0, !PT ;  /* 0x7ffffffc0c057812 */ /* 0x000fe200078ec0ff */
[--C-:B------:R-:W-:Y:S01]  /*15c0*/  IMAD.IADD R217, R169, 0x1, R171.reuse ;  /* 0x00000001a9d97824 */ /* 0x100fe200078e02ab */
[----:B------:R-:W-:Y:S01]  /*15d0*/  IADD3 R186, R177, 0x40, RZ ;  /* 0x00000040b1ba7810 */ /* 0x000fe20007ffe0ff */
[----:B------:R-:W-:Y:S01]  /*15e0*/  IMAD.IADD R172, R0, 0x1, R171 ;  /* 0x0000000100ac7824 */ /* 0x000fe200078e02ab */
[----:B------:R-:W-:Y:S01]  /*15f0*/  LEA R222, R9, 0x80, 0x1 ;  /* 0x0000008009de7811 */ /* 0x000fe200078e08ff */
[----:B------:R-:W-:Y:S01]  /*1600*/  IMAD.IADD R167, R164, 0x1, R0 ;  /* 0x00000001a4a77824 */ /* 0x000fe200078e0200 */
[----:B------:R-:W-:Y:S01]  /*1610*/  SHF.R.S32.HI R6, RZ, 0x1f, R186 ;  /* 0x0000001fff067819 */ /* 0x000fe200000114ba */
[----:B------:R-:W-:Y:S01]  /*1620*/  IMAD.IADD R166, R165, 0x1, R0 ;  /* 0x00000001a5a67824 */ /* 0x000fe200078e0200 */
[----:B------:R-:W-:Y:S01]  /*1630*/  SEL R6, R4, 0xffffffe0, !P1 ;  /* 0xffffffe004067807 */ /* 0x000fe20004800000 */
[----:B------:R-:W-:Y:S01]  /*1640*/  IMAD.IADD R0, R0, 0x1, R217 ;  /* 0x0000000100007824 */ /* 0x000fe200078e02d9 */
[----:B------:R-:W-:Y:S01]  /*1650*/  IADD3 R223, R222, -0x10, RZ ;  /* 0xfffffff0dedf7810 */ /* 0x000fe20007ffe0ff */
[----:B------:R-:W-:Y:S01]  /*1660*/  IMAD.IADD R7, R16, 0x1, -R5 ;  /* 0x0000000110077824 */ /* 0x000fe200078e0a05 */
[C---:B------:R-:W-:Y:S01]  /*1670*/  @P3 IADD3 R223, R222.reuse, 0x10, RZ ;  /* 0x00000010dedf3810 */ /* 0x040fe20007ffe0ff */
[----:B------:R-:W-:Y:S01]  /*1680*/  IMAD.IADD R225, R222, 0x1, R6 ;  /* 0x00000001dee17824 */ /* 0x000fe200078e0206 */
[----:B------:R1:W-:Y:S01]  /*1690*/  STL [R1], R0 ;  /* 0x0000000001007387 */ /* 0x0003e20000100800 */
[----:B------:R-:W-:Y:S01]  /*16a0*/  IMAD.SHL.U32 R191, R7, 0x2, RZ ;  /* 0x0000000207bf7824 */ /* 0x000fe200078e00ff */
[----:B------:R-:W-:Y:S01]  /*16b0*/  SEL R5, R8, 0xffffffc0, !P2 ;  /* 0xffffffc008057807 */ /* 0x000fe20005000000 */
[----:B------:R-:W-:Y:S01]  /*16c0*/  IMAD.IADD R224, R6, 0x1, R223 ;  /* 0x0000000106e07824 */ /* 0x000fe200078e02df */
[----:B------:R-:W-:Y:S01]  /*16d0*/  IADD3 R185, R177, 0x80, RZ ;  /* 0x00000080b1b97810 */ /* 0x000fe20007ffe0ff */
[----:B------:R-:W-:Y:S01]  /*16e0*/  IMAD.IADD R219, R169, 0x1, R172 ;  /* 0x00000001a9db7824 */ /* 0x000fe200078e02ac */
[C---:B------:R-:W-:Y:S01]  /*16f0*/  IADD3 R247, R191.reuse, 0x10, RZ ;  /* 0x00000010bff77810 */ /* 0x040fe20007ffe0ff */
[--C-:B------:R-:W-:Y:S01]  /*1700*/  IMAD.IADD R252, R222, 0x1, R5.reuse ;  /* 0x00000001defc7824 */ /* 0x100fe200078e0205 */
[----:B------:R-:W-:Y:S01]  /*1710*/  IADD3 R248, R191, 0x8, RZ ;  /* 0x00000008bff87810 */ /* 0x000fe20007ffe0ff */
[----:B------:R-:W-:Y:S01]  /*1720*/  IMAD.IADD R251, R225, 0x1, R5 ;  /* 0x00000001e1fb7824 */ /* 0x000fe200078e0205 */
[----:B------:R-:W-:Y:S01]  /*1730*/  IADD3 R244, R191, 0x28, RZ ;  /* 0x00000028bff47810 */ /* 0x000fe20007ffe0ff */
[----:B------:R-:W-:Y:S01]  /*1740*/  IMAD.IADD R250, R5, 0x1, R223 ;  /* 0x0000000105fa7824 */ /* 0x000fe200078e02df */
[C---:B------:R-:W-:Y:S01]  /*1750*/  IADD3 R245, R191.reuse, 0x20, RZ ;  /* 0x00000020bff57810 */ /* 0x040fe20007ffe0ff */
[----:B------:R-:W-:Y:S01]  /*1760*/  IMAD.IADD R249, R224, 0x1, R5 ;  /* 0x00000001e0f97824 */ /* 0x000fe200078e0205 */
        /* <DEDUP_REMOVED lines=8> */
[----:B------:R-:W-:Y:S02]  /*17f0*/  SHF.R.S32.HI R4, RZ, 0x1f, R247 ;  /* 0x0000001fff047819 */ /* 0x000fe400000114f7 */
[C---:B------:R-:W-:Y:S02]  /*1800*/  IADD3 R240, R191.reuse, 0x48, RZ ;  /* 0x00000048bff07810 */ /* 0x040fe40007ffe0ff */
[C---:B------:R-:W-:Y:S02]  /*1810*/  IADD3 R236, R191.reuse, 0x68, RZ ;  /* 0x00000068bfec7810 */ /* 0x040fe40007ffe0ff */
[----:B------:R-:W-:Y:S02]  /*1820*/  IADD3 R232, R191, 0x88, RZ ;  /* 0x00000088bfe87810 */ /* 0x000fe40007ffe0ff */
[----:B------:R-:W-:-:S02]  /*1830*/  SHF.R.S32.HI R7, RZ, 0x1f, R248 ;  /* 0x0000001fff077819 */ /* 0x000fc400000114f8 */
[----:B------:R-:W-:Y:S02]  /*1840*/  SHF.R.S32.HI R4, RZ, 0x1f, R244 ;  /* 0x0000001fff047819 */ /* 0x000fe400000114f4 */
[C---:B------:R-:W-:Y:S02]  /*1850*/  IADD3 R237, R191.reuse, 0x60, RZ ;  /* 0x00000060bfed7810 */ /* 0x040fe40007ffe0ff */
[C---:B------:R-:W-:Y:S02]  /*1860*/  IADD3 R233, R191.reuse, 0x80, RZ ;  /* 0x00000080bfe97810 */ /* 0x040fe40007ffe0ff */
[----:B------:R-:W-:Y:S02]  /*1870*/  IADD3 R229, R191, 0xa0, RZ ;  /* 0x000000a0bfe57810 */ /* 0x000fe40007ffe0ff */
[----:B------:R-:W-:Y:S02]  /*1880*/  SHF.R.S32.HI R7, RZ, 0x1f, R245 ;  /* 0x0000001fff077819 */ /* 0x000fe400000114f5 */
[----:B------:R-:W-:-:S02]  /*1890*/  SHF.R.S32.HI R4, RZ, 0x1f, R241 ;  /* 0x0000001fff047819 */ /* 0x000fc400000114f1 */
[C---:B------:R-:W-:Y:S02]  /*18a0*/  IADD3 R234, R191.reuse, 0x78, RZ ;  /* 0x00000078bfea7810 */ /* 0x040fe40007ffe0ff */
[C---:B------:R-:W-:Y:S02]  /*18b0*/  IADD3 R230, R191.reuse, 0x98, RZ ;  /* 0x00000098bfe67810 */ /* 0x040fe40007ffe0ff */
[----:B------:R-:W-:Y:S02]  /*18c0*/  IADD3 R227, R191, 0xb0, RZ ;  /* 0x000000b0bfe37810 */ /* 0x000fe40007ffe0ff */
[----:B------:R-:W-:Y:S02]  /*18d0*/  SHF.R.S32.HI R8, RZ, 0x1f, R246 ;  /* 0x0000001fff087819 */ /* 0x000fe400000114f6 */
        /* <DEDUP_REMOVED lines=18> */
[C---:B------:R-:W-:Y:S02]  /*1a00*/  IADD3 R207, R204.reuse, 0xc100, RZ ;  /* 0x0000c100cccf7810 */ /* 0x040fe40007ffe0ff */
[----:B------:R-:W-:-:S02]  /*1a10*/  IADD3 R206, R204, 0x100, RZ ;  /* 0x00000100ccce7810 */ /* 0x000fc40007ffe0ff */
[----:B------:R-:W-:Y:S02]  /*1a20*/  SHF.R.S32.HI R8, RZ, 0x1f, R231 ;  /* 0x0000001fff087819 */ /* 0x000fe400000114e7 */
[----:B------:R-:W-:Y:S02]  /*1a30*/  SHF.R.S32.HI R7, RZ, 0x1f, R228 ;  /* 0x0000001fff077819 */ /* 0x000fe400000114e4 */
[----:B-1----:R-:W-:Y:S02]  /*1a40*/  SHF.R.S32.HI R4, RZ, 0x1f, R226 ;  /* 0x0000001fff047819 */ /* 0x002fe400000114e2 */
.L_x_5291:
        /* <DEDUP_REMOVED lines=22> */
.L_x_5128:
[----:B------:R-:W-:-:S04]  /*1bb0*/  ISETP.NE.U32.AND P0, PT, RZ, c[0x0][0x368], PT ;  /* 0x0000da00ff007a0c */ /* 0x000fc80003f05070 */
[----:B------:R-:W-:-:S13]  /*1bc0*/  ISETP.NE.AND.EX P0, PT, RZ, c[0x0][0x36c], PT, P0 ;  /* 0x0000db00ff007a0c */ /* 0x000fda0003f05300 */
[----:B------:R-:W-:Y:S05]  /*1bd0*/  @!P0 BRA `(.L_x_5129) ;  /* 0x0000003000008947 */ /* 0x000fea0003800000 */
[----:B-1----:R-:W-:-:S05]  /*1be0*/  IMAD.WIDE R2, R211, R13, c[0x0][0x368] ;  /* 0x0000da00d3027625 */ /* 0x002fca00078e020d */
[----:B------:R1:W5:Y:S01]  /*1bf0*/  LDG.E R0, [R2.64] ;  /* 0x0000000602007981 */ /* 0x000362000c1e1900 */
[----:B------:R-:W-:Y:S05]  /*1c00*/  BRA `(.L_x_5130) ;  /* 0x0000008000007947 */ /* 0x000fea0003800000 */
.L_x_5129:
        /* <DEDUP_REMOVED lines=8> */
.L_x_5130:
        /* <DEDUP_REMOVED lines=28> */
.L_x_5133:
[----:B------:R-:W-:-:S13]  /*1e50*/  ISETP.NE.AND P0, PT, R7, 0x1, PT ;  /* 0x000000010700780c */ /* 0x000fda0003f05270 */
[----:B------:R-:W-:-:S05]  /*1e60*/  @P0 IMAD.HI.U32 R0, R2, c[0x0][0x330], RZ ;  /* 0x0000cc0002000a27 */ /* 0x000fca00078e00ff */
[----:B------:R-:W-:Y:S02]  /*1e70*/  @P0 SHF.R.U32.HI R2, RZ, c[0x0][0x334], R0 ;  /* 0x0000cd00ff020a19 */ /* 0x000fe40000011600 */
.L_x_5134:
[----:B------:R-:W-:Y:S05]  /*1e80*/  BSYNC B0 ;  /* 0x0000000000007941 */ /* 0x000fea0003800000 */
.L_x_5132:
[----:B------:R-:W-:-:S05]  /*1e90*/  IMAD R2, R2, R7, c[0x0][0x32c] ;  /* 0x0000cb0002027624 */ /* 0x000fca00078e0207 */
[----:B------:R-:W-:-:S04]  /*1ea0*/  IMNMX R3, R3, R2, PT ;  /* 0x0000000203037217 */ /* 0x000fc80003800200 */
.L_x_5131:
        /* <DEDUP_REMOVED lines=25> */
.L_x_5137:
[----:B------:R-:W-:-:S13]  /*2040*/  ISETP.NE.AND P0, PT, R7, 0x1, PT ;  /* 0x000000010700780c */ /* 0x000fda0003f05270 */
[----:B------:R-:W-:-:S05]  /*2050*/  @P0 IMAD.HI.U32 R3, R0, c[0x0][0x330], RZ ;  /* 0x0000cc0000030a27 */ /* 0x000fca00078e00ff */
[----:B------:R-:W-:Y:S02]  /*2060*/  @P0 SHF.R.U32.HI R0, RZ, c[0x0][0x334], R3 ;  /* 0x0000cd00ff000a19 */ /* 0x000fe40000011603 */
.L_x_5138:
[----:B------:R-:W-:Y:S05]  /*2070*/  BSYNC B0 ;  /* 0x0000000000007941 */ /* 0x000fea0003800000 */
.L_x_5136:
[----:B------:R-:W-:-:S05]  /*2080*/  IMAD R0, R0, c[0x0][0x32c], RZ ;  /* 0x0000cb0000007a24 */ /* 0x000fca00078e02ff */
[----:B------:R-:W-:-:S04]  /*2090*/  IMNMX R2, R2, R0, !PT ;  /* 0x0000000002027217 */ /* 0x000fc80007800200 */
.L_x_5135:
        /* <DEDUP_REMOVED lines=45> */
.L_x_5140:
[----:B------:R-:W-:Y:S05]  /*2370*/  BSYNC B0 ;  /* 0x0000000000007941 */ /* 0x000fea0003800000 */
.L_x_5139:
        /* <DEDUP_REMOVED lines=101> */
.L_x_5296:
[----:B------:R-:W-:Y:S05]  /*29d0*/  BRA.DIV ~URZ, `(.L_x_5143) ;  /* 0x00013e927f007947 */ /* 0x000fea000b800000 */
[----:B------:R3:W4:Y:S02]  /*29e0*/  SHFL.IDX PT, R0, R12, RZ, 0x181f ;  /* 0x00181fff0c007589 */ /* 0x00072400000e0000 */
.L_x_5297:
        /* <DEDUP_REMOVED lines=20> */
.L_x_5145:
[----:B------:R-:W-:Y:S05]  /*2b30*/  BSYNC B0 ;  /* 0x0000000000007941 */ /* 0x000fea0003800000 */
.L_x_5144:
[----:B------:R-:W-:Y:S05]  /*2b40*/  BRA.DIV ~URZ, `(.L_x_5146) ;  /* 0x00013d927f007947 */ /* 0x000fea000b800000 */
[----:B--2---:R2:W1:Y:S04]  /*2b50*/  SHFL.IDX PT, R8, R9, 0x1, 0x181f ;  /* 0x00381f0009087f89 */ /* 0x00446800000e0000 */
[----:B----4-:R2:W4:Y:S02]  /*2b60*/  SHFL.IDX PT, R0, R12, 0x1, 0x181f ;  /* 0x00381f000c007f89 */ /* 0x01052400000e0000 */
.L_x_5298:
        /* <DEDUP_REMOVED lines=19> */
.L_x_5148:
[----:B------:R-:W-:Y:S05]  /*2ca0*/  BSYNC B0 ;  /* 0x0000000000007941 */ /* 0x000fea0003800000 */
.L_x_5147:
[----:B------:R-:W-:Y:S05]  /*2cb0*/  BRA.DIV ~URZ, `(.L_x_5149) ;  /* 0x00013cf27f007947 */ /* 0x000fea000b800000 */
[----:B-1----:R1:W2:Y:S02]  /*2cc0*/  SHFL.IDX PT, R8, R9, 0x2, 0x181f ;  /* 0x00581f0009087f89 */ /* 0x0022a400000e0000 */
.L_x_5299:
[----:B------:R-:W-:Y:S05]  /*2cd0*/  BRA.DIV ~URZ, `(.L_x_5150) ;  /* 0x00013d427f007947 */ /* 0x000fea000b800000 */
[----:B----4-:R4:W1:Y:S02]  /*2ce0*/  SHFL.IDX PT, R0, R12, 0x2, 0x181f ;  /* 0x00581f000c007f89 */ /* 0x01086400000e0000 */
.L_x_5300:
        /* <DEDUP_REMOVED lines=19> */
.L_x_5152:
[----:B------:R-:W-:Y:S05]  /*2e20*/  BSYNC B0 ;  /* 0x0000000000007941 */ /* 0x000fea0003800000 */
.L_x_5151:
[----:B------:R-:W-:Y:S05]  /*2e30*/  BRA.DIV ~URZ, `(.L_x_5153) ;  /* 0x00013c527f007947 */ /* 0x000fea000b800000 */
[----:B--2---:R2:W3:Y:S04]  /*2e40*/  SHFL.IDX PT, R8, R9, 0x3, 0x181f ;  /* 0x00781f0009087f89 */ /* 0x0044e800000e0000 */
[----:B-1----:R2:W1:Y:S02]  /*2e50*/  SHFL.IDX PT, R0, R12, 0x3, 0x181f ;  /* 0x00781f000c007f89 */ /* 0x00246400000e0000 */
.L_x_5301:
        /* <DEDUP_REMOVED lines=179> */
.L_x_5302:
        /* <DEDUP_REMOVED lines=21> */
.L_x_5303:
        /* <DEDUP_REMOVED lines=21> */
.L_x_5155:
[----:B------:R-:W-:Y:S05]  /*3c30*/  BSYNC B0 ;  /* 0x0000000000007941 */ /* 0x000fea0003800000 */
.L_x_5154:
        /* <DEDUP_REMOVED lines=45> */
.L_x_5304:
        /* <DEDUP_REMOVED lines=21> */
.L_x_5305:
        /* <DEDUP_REMOVED lines=21> */
.L_x_5159:
[----:B------:R-:W-:Y:S05]  /*41b0*/  BSYNC B0 ;  /* 0x0000000000007941 */ /* 0x000fea0003800000 */
.L_x_5158:
[----:B------:R-:W-:Y:S01]  /*41c0*/  IMAD.MOV.U32 R0, RZ, RZ, 0x40 ;  /* 0x00000040ff007424 */ /* 0x000fe200078e00ff */
[----:B------:R-:W-:Y:S01]  /*41d0*/  LOP3.LUT P1, RZ, R187, 0x4, RZ, 0xc0, !PT ;  /* 0x00000004bbff7812 */ /* 0x000fe2000782c0ff */
[----:B------:R-:W0:Y:S01]  /*41e0*/  LDGDEPBAR ;  /* 0x00000000000079af */ /* 0x000e220000000000 */
[----:B------:R-:W-:Y:S01]  /*41f0*/  WARPSYNC 0xffffffff ;  /* 0xffffffff00007948 */ /* 0x000fe20003800000 */
[C---:B--23--:R-:W-:Y:S01]  /*4200*/  HMMA.16816.F32.BF16 R12, R4.reuse, R32, RZ ;  /* 0x00000020040c723c */ /* 0x04cfe200000418ff */
[----:B------:R-:W-:Y:S01]  /*4210*/  SEL R162, R0, 0xffffffc0, !P1 ;  /* 0xffffffc000a27807 */ /* 0x000fe20004800000 */
[----:B------:R-:W-:Y:S01]  /*4220*/  LDSM.16.M88.4 R16, [R167] ;  /* 0x00000000a710783b */ /* 0x000fe20000000200 */
[----:B------:R-:W-:Y:S01]  /*4230*/  IMAD.MOV.U32 R3, RZ, RZ, c[0x0][0x2c4] ;  /* 0x0000b100ff037624 */ /* 0x000fe200078e00ff */
[----:B------:R-:W-:Y:S01]  /*4240*/  ULDC UR4, c[0x0][0x324] ;  /* 0x0000c90000047ab9 */ /* 0x000fe20000000800 */
[----:B------:R-:W-:Y:S01]  /*4250*/  IADD3 R0, R162, R170, R168 ;  /* 0x000000aaa2007210 */ /* 0x000fe20007ffe0a8 */
[----:B------:R-:W-:Y:S01]  /*4260*/  IMAD.IADD R2, R170, 0x1, R162 ;  /* 0x00000001aa027824 */ /* 0x000fe200078e02a2 */
[----:B------:R-:W-:Y:S01]  /*4270*/  ULOP3.LUT UR4, URZ, UR4, URZ, 0x33, !UPT ;  /* 0x000000043f047292 */ /* 0x000fe2000f8e333f */
[----:B------:R-:W-:Y:S01]  /*4280*/  HMMA.16816.F32.BF16 R28, R4, R34, RZ ;  /* 0x00000022041c723c */ /* 0x000fe200000418ff */
[----:B------:R-:W-:Y:S01]  /*4290*/  ISETP.NE.AND P0, PT, R3, 0x1, PT ;  /* 0x000000010300780c */ /* 0x000fe20003f05270 */
[----:B------:R-:W-:Y:S01]  /*42a0*/  LDSM.16.M88.4 R68, [R0] ;  /* 0x000000000044783b */ /* 0x000fe20000000200 */
[----:B------:R-:W-:-:S03]  /*42b0*/  IMAD.MOV.U32 R93, RZ, RZ, c[0x0][0x32c] ;  /* 0x0000cb00ff5d7624 */ /* 0x000fc600078e00ff */
[----:B------:R-:W2:Y:S02]  /*42c0*/  LDSM.16.M88.4 R52, [R2] ;  /* 0x000000000234783b */ /* 0x000ea40000000200 */
[C---:B----4-:R-:W-:Y:S01]  /*42d0*/  HMMA.16816.F32.BF16 R32, R4.reuse, R36, RZ ;  /* 0x000000240420723c */ /* 0x050fe200000418ff */
[----:B------:R-:W-:Y:S01]  /*42e0*/  ISETP.GE.AND P4, PT, R93, 0x1, PT ;  /* 0x000000015d00780c */ /* 0x000fe20003f86270 */
[----:B------:R-:W3:Y:S04]  /*42f0*/  LDSM.16.M88.4 R56, [R2+0x800] ;  /* 0x000800000238783b */ /* 0x000ee80000000200 */
[----:B------:R-:W4:Y:S02]  /*4300*/  LDSM.16.M88.4 R76, [R2+0x1000] ;  /* 0x00100000024c783b */ /* 0x000f240000000200 */
[C---:B------:R-:W-:Y:S02]  /*4310*/  HMMA.16816.F32.BF16 R36, R4.reuse, R38, RZ ;  /* 0x000000260424723c */ /* 0x040fe400000418ff */
[----:B------:R-:W-:Y:S04]  /*4320*/  LDSM.16.M88.4 R72, [R0+0x800] ;  /* 0x000800000048783b */ /* 0x000fe80000000200 */
[----:B------:R-:W-:Y:S02]  /*4330*/  LDSM.16.M88.4 R84, [R0+0x1000] ;  /* 0x001000000054783b */ /* 0x000fe40000000200 */
[C---:B-1----:R-:W-:Y:S08]  /*4340*/  HMMA.16816.F32.BF16 R40, R4.reuse, R48, RZ ;  /* 0x000000300428723c */ /* 0x042ff000000418ff */
[C---:B------:R-:W-:Y:S08]  /*4350*/  HMMA.16816.F32.BF16 R48, R4.reuse, R50, RZ ;  /* 0x000000320430723c */ /* 0x040ff000000418ff */
[C---:B------:R-:W-:Y:S08]  /*4360*/  HMMA.16816.F32.BF16 R24, R4.reuse, R44, RZ ;  /* 0x0000002c0418723c */ /* 0x040ff000000418ff */
[----:B------:R-:W-:Y:S01]  /*4370*/  HMMA.16816.F32.BF16 R44, R4, R46, RZ ;  /* 0x0000002e042c723c */ /* 0x000fe200000418ff */
[----:B------:R-:W-:Y:S07]  /*4380*/  LDSM.16.M88.4 R4, [R166] ;  /* 0x00000000a604783b */ /* 0x000fee0000000200 */
[C---:B------:R-:W-:Y:S08]  /*4390*/  HMMA.16816.F32.BF16 R12, R8.reuse, R60, R12 ;  /* 0x0000003c080c723c */ /* 0x040ff0000004180c */
        /* <DEDUP_REMOVED lines=10> */
[----:B------:R-:W-:Y:S07]  /*4440*/  LDSM.16.M88.4 R88, [R170+0x3000] ;  /* 0x00300000aa58783b */ /* 0x000fee0000000200 */
[C---:B--2---:R-:W-:Y:S01]  /*4450*/  HMMA.16816.F32.BF16 R8, R16.reuse, R52, R12 ;  /* 0x000000341008723c */ /* 0x044fe2000004180c */
[----:B------:R-:W-:Y:S07]  /*4460*/  LDSM.16.M88.4 R12, [R164+0x4000] ;  /* 0x00400000a40c783b */ /* 0x000fee0000000200 */
[C---:B------:R-:W-:Y:S08]  /*4470*/  HMMA.16816.F32.BF16 R28, R16.reuse, R54, R28 ;  /* 0x00000036101c723c */ /* 0x040ff0000004181c */
[C---:B---3--:R-:W-:Y:S08]  /*4480*/  HMMA.16816.F32.BF16 R32, R16.reuse, R56, R32 ;  /* 0x000000381020723c */ /* 0x048ff00000041820 */
[C---:B------:R-:W-:Y:S01]  /*4490*/  HMMA.16816.F32.BF16 R36, R16.reuse, R58, R36 ;  /* 0x0000003a1024723c */ /* 0x040fe20000041824 */
[----:B------:R-:W2:Y:S07]  /*44a0*/  LDSM.16.M88.4 R56, [R0+0x1800] ;  /* 0x001800000038783b */ /* 0x000eae0000000200 */
[C---:B----4-:R-:W-:Y:S08]  /*44b0*/  HMMA.16816.F32.BF16 R52, R16.reuse, R78, R48 ;  /* 0x0000004e1034723c */ /* 0x050ff00000041830 */
[C---:B------:R-:W-:Y:S01]  /*44c0*/  HMMA.16816.F32.BF16 R40, R16.reuse, R76, R40 ;  /* 0x0000004c1028723c */ /* 0x040fe20000041828 */
[----:B------:R-:W-:Y:S07]  /*44d0*/  LDSM.16.M88.4 R76, [R2+0x2800] ;  /* 0x00280000024c783b */ /* 0x000fee0000000200 */
[C---:B-1----:R-:W-:Y:S01]  /*44e0*/  HMMA.16816.F32.BF16 R48, R16.reuse, R60, R24 ;  /* 0x0000003c1030723c */ /* 0x042fe20000041818 */
[----:B------:R-:W-:Y:S07]  /*44f0*/  LDSM.16.M88.4 R24, [R20+0x3800] ;  /* 0x003800001418783b */ /* 0x000fee0000000200 */
[----:B------:R-:W-:Y:S01]  /*4500*/  HMMA.16816.F32.BF16 R44, R16, R62, R44 ;  /* 0x0000003e102c723c */ /* 0x000fe2000004182c */
[----:B------:R-:W1:Y:S04]  /*4510*/  LDSM.16.M88.4 R60, [R170+0x3800] ;  /* 0x00380000aa3c783b */ /* 0x000e680000000200 */
[----:B------:R-:W-:Y:S03]  /*4520*/  LDSM.16.M88.4 R16, [R165+0x4000] ;  /* 0x00400000a510783b */ /* 0x000fe60000000200 */
        /* <DEDUP_REMOVED lines=8> */
[----:B------:R-:W5:Y:S07]  /*45b0*/  LDSM.16.M88.4 R84, [R20+0x3000] ;  /* 0x003000001454783b */ /* 0x000f6e0000000200 */
[C---:B--2---:R-:W-:Y:S08]  /*45c0*/  HMMA.16816.F32.BF16 R48, R4.reuse, R56, R48 ;  /* 0x000000380430723c */ /* 0x044ff00000041830 */
[----:B------:R-:W-:Y:S01]  /*45d0*/  HMMA.16816.F32.BF16 R44, R4, R58, R44 ;  /* 0x0000003a042c723c */ /* 0x000fe2000004182c */
[----:B------:R-:W-:Y:S07]  /*45e0*/  LDSM.16.M88.4 R56, [R2+0x3800] ;  /* 0x003800000238783b */ /* 0x000fee0000000200 */
[C---:B------:R-:W-:Y:S01]  /*45f0*/  HMMA.16816.F32.BF16 R4, R12.reuse, R64, R8 ;  /* 0x000000400c04723c */ /* 0x040fe20000041808 */
[----:B------:R-:W-:Y:S07]  /*4600*/  LDSM.16.M88.4 R8, [R167+0x4000] ;  /* 0x00400000a708783b */ /* 0x000fee0000000200 */
[C---:B------:R-:W-:Y:S01]  /*4610*/  HMMA.16816.F32.BF16 R28, R12.reuse, R66, R28 ;  /* 0x000000420c1c723c */ /* 0x040fe2000004181c */
[----:B------:R-:W2:Y:S07]  /*4620*/  LDSM.16.M88.4 R64, [R2+0x2000] ;  /* 0x002000000240783b */ /* 0x000eae0000000200 */
[C---:B------:R-:W-:Y:S08]  /*4630*/  HMMA.16816.F32.BF16 R32, R12.reuse, R80, R32 ;  /* 0x000000500c20723c */ /* 0x040ff00000041820 */
[C---:B------:R-:W-:Y:S01]  /*4640*/  HMMA.16816.F32.BF16 R36, R12.reuse, R82, R36 ;  /* 0x000000520c24723c */ /* 0x040fe20000041824 */
[----:B------:R-:W-:Y:S07]  /*4650*/  LDSM.16.M88.4 R80, [R170+0x4800] ;  /* 0x00480000aa50783b */ /* 0x000fee0000000200 */
[C---:B------:R-:W-:Y:S08]  /*4660*/  HMMA.16816.F32.BF16 R40, R12.reuse, R88, R40 ;  /* 0x000000580c28723c */ /* 0x040ff00000041828 */
[C---:B------:R-:W-:Y:S01]  /*4670*/  HMMA.16816.F32.BF16 R52, R12.reuse, R90, R52 ;  /* 0x0000005a0c34723c */ /* 0x040fe20000041834 */
[----:B------:R-:W2:Y:S07]  /*4680*/  LDSM.16.M88.4 R88, [R2+0x3000] ;  /* 0x003000000258783b */ /* 0x000eae0000000200 */
[C---:B-1----:R-:W-:Y:S08]  /*4690*/  HMMA.16816.F32.BF16 R48, R12.reuse, R60, R48 ;  /* 0x0000003c0c30723c */ /* 0x042ff00000041830 */
[----:B------:R-:W-:Y:S01]  /*46a0*/  HMMA.16816.F32.BF16 R44, R12, R62, R44 ;  /* 0x0000003e0c2c723c */ /* 0x000fe2000004182c */
[----:B------:R-:W-:Y:S07]  /*46b0*/  LDSM.16.M88.4 R60, [R0+0x3800] ;  /* 0x00380000003c783b */ /* 0x000fee0000000200 */
[C---:B---3--:R-:W-:Y:S01]  /*46c0*/  HMMA.16816.F32.BF16 R12, R16.reuse, R68, R4 ;  /* 0x00000044100c723c */ /* 0x048fe20000041804 */
[----:B------:R-:W-:Y:S07]  /*46d0*/  LDSM.16.M88.4 R4, [R166+0x4000] ;  /* 0x00400000a604783b */ /* 0x000fee0000000200 */
[C---:B------:R-:W-:Y:S01]  /*46e0*/  HMMA.16816.F32.BF16 R28, R16.reuse, R70, R28 ;  /* 0x00000046101c723c */ /* 0x040fe2000004181c */
[----:B------:R-:W1:Y:S07]  /*46f0*/  LDSM.16.M88.4 R68, [R0+0x2000] ;  /* 0x002000000044783b */ /* 0x000e6e0000000200 */
[C---:B----4-:R-:W-:Y:S08]  /*4700*/  HMMA.16816.F32.BF16 R32, R16.reuse, R72, R32 ;  /* 0x000000481020723c */ /* 0x050ff00000041820 */
[C---:B------:R-:W-:Y:S01]  /*4710*/  HMMA.16816.F32.BF16 R36, R16.reuse, R74, R36 ;  /* 0x0000004a1024723c */ /* 0x040fe20000041824 */
[----:B------:R-:W3:Y:S07]  /*4720*/  LDSM.16.M88.4 R72, [R0+0x2800] ;  /* 0x002800000048783b */ /* 0x000eee0000000200 */
[C---:B-----5:R-:W-:Y:S08]  /*4730*/  HMMA.16816.F32.BF16 R40, R16.reuse, R84, R40 ;  /* 0x000000541028723c */ /* 0x060ff00000041828 */
[C---:B------:R-:W-:Y:S01]  /*4740*/  HMMA.16816.F32.BF16 R52, R16.reuse, R86, R52 ;  /* 0x000000561034723c */ /* 0x040fe20000041834 */
[----:B------:R-:W4:Y:S07]  /*4750*/  LDSM.16.M88.4 R84, [R0+0x3000] ;  /* 0x003000000054783b */ /* 0x000f2e0000000200 */
[C---:B------:R-:W-:Y:S08]  /*4760*/  HMMA.16816.F32.BF16 R48, R16.reuse, R24, R48 ;  /* 0x000000181030723c */ /* 0x040ff00000041830 */
[----:B------:R-:W-:Y:S01]  /*4770*/  HMMA.16816.F32.BF16 R44, R16, R26, R44 ;  /* 0x0000001a102c723c */ /* 0x000fe2000004182c */
[----:B------:R-:W-:Y:S07]  /*4780*/  LDSM.16.M88.4 R16, [R164+0x8000] ;  /* 0x00800000a410783b */ /* 0x000fee0000000200 */
[C---:B--2---:R-:W-:Y:S08]  /*4790*/  HMMA.16816.F32.BF16 R24, R8.reuse, R64, R12 ;  /* 0x000000400818723c */ /* 0x044ff0000004180c */
[C---:B------:R-:W-:Y:S01]  /*47a0*/  HMMA.16816.F32.BF16 R12, R8.reuse, R66, R28 ;  /* 0x00000042080c723c */ /* 0x040fe2000004181c */
[----:B------:R-:W2:Y:S07]  /*47b0*/  LDSM.16.M88.4 R64, [R170+0x4000] ;  /* 0x00400000aa40783b */ /* 0x000eae0000000200 */
[C---:B------:R-:W-:Y:S08]  /*47c0*/  HMMA.16816.F32.BF16 R32, R8.reuse, R76, R32 ;  /* 0x0000004c0820723c */ /* 0x040ff00000041820 */
[C---:B------:R-:W-:Y:S01]  /*47d0*/  HMMA.16816.F32.BF16 R36, R8.reuse, R78, R36 ;  /* 0x0000004e0824723c */ /* 0x040fe20000041824 */
[----:B------:R-:W-:Y:S07]  /*47e0*/  LDSM.16.M88.4 R76, [R20+0x4800] ;  /* 0x00480000144c783b */ /* 0x000fee0000000200 */
[C---:B------:R-:W-:Y:S08]  /*47f0*/  HMMA.16816.F32.BF16 R40, R8.reuse, R88, R40 ;  /* 0x000000580828723c */ /* 0x040ff00000041828 */
[C---:B------:R-:W-:Y:S01]  /*4800*/  HMMA.16816.F32.BF16 R52, R8.reuse, R90, R52 ;  /* 0x0000005a0834723c */ /* 0x040fe20000041834 */
[----:B------:R-:W5:Y:S07]  /*4810*/  LDSM.16.M88.4 R88, [R170+0x5000] ;  /* 0x00500000aa58783b */ /* 0x000f6e0000000200 */
[C---:B------:R-:W-:Y:S08]  /*4820*/  HMMA.16816.F32.BF16 R48, R8.reuse, R56, R48 ;  /* 0x000000380830723c */ /* 0x040ff00000041830 */
[----:B------:R-:W-:Y:S01]  /*4830*/  HMMA.16816.F32.BF16 R44, R8, R58, R44 ;  /* 0x0000003a082c723c */ /* 0x000fe2000004182c */
[----:B------:R-:W2:Y:S07]  /*4840*/  LDSM.16.M88.4 R56, [R170+0x5800] ;  /* 0x00580000aa38783b */ /* 0x000eae0000000200 */
[C---:B-1----:R-:W-:Y:S08]  /*4850*/  HMMA.16816.F32.BF16 R28, R4.reuse, R68, R24 ;  /* 0x00000044041c723c */ /* 0x042ff00000041818 */
[C---:B------:R-:W-:Y:S01]  /*4860*/  HMMA.16816.F32.BF16 R24, R4.reuse, R70, R12 ;  /* 0x000000460418723c */ /* 0x040fe2000004180c */
[----:B------:R-:W-:Y:S04]  /*4870*/  LDSM.16.M88.4 R12, [R165+0x8000] ;  /* 0x00800000a50c783b */ /* 0x000fe80000000200 */
[----:B------:R-:W1:Y:S03]  /*4880*/  LDSM.16.M88.4 R68, [R20+0x4000] ;  /* 0x004000001444783b */ /* 0x000e660000000200 */
[C---:B---3--:R-:W-:Y:S08]  /*4890*/  HMMA.16816.F32.BF16 R8, R4.reuse, R72, R32 ;  /* 0x000000480408723c */ /* 0x048ff00000041820 */
[C---:B------:R-:W-:Y:S01]  /*48a0*/  HMMA.16816.F32.BF16 R36, R4.reuse, R74, R36 ;  /* 0x0000004a0424723c */ /* 0x040fe20000041824 */
[----:B------:R-:W-:Y:S07]  /*48b0*/  LDSM.16.M88.4 R72, [R2+0x4000] ;  /* 0x004000000248783b */ /* 0x000fee0000000200 */
[C---:B----4-:R-:W-:Y:S08]  /*48c0*/  HMMA.16816.F32.BF16 R40, R4.reuse, R84, R40 ;  /* 0x000000540428723c */ /* 0x050ff00000041828 */
[C---:B------:R-:W-:Y:S01]  /*48d0*/  HMMA.16816.F32.BF16 R52, R4.reuse, R86, R52 ;  /* 0x000000560434723c */ /* 0x040fe20000041834 */
[----:B------:R-:W3:Y:S07]  /*48e0*/  LDSM.16.M88.4 R84, [R20+0x5000] ;  /* 0x005000001454783b */ /* 0x000eee0000000200 */
[C---:B------:R-:W-:Y:S08]  /*48f0*/  HMMA.16816.F32.BF16 R48, R4.reuse, R60, R48 ;  /* 0x0000003c0430723c */ /* 0x040ff00000041830 */
[----:B------:R-:W-:Y:S01]  /*4900*/  HMMA.16816.F32.BF16 R44, R4, R62, R44 ;  /* 0x0000003e042c723c */ /* 0x000fe2000004182c */
[----:B------:R-:W-:Y:S07]  /*4910*/  LDSM.16.M88.4 R60, [R2+0x5800] ;  /* 0x00580000023c783b */ /* 0x000fee0000000200 */
[C---:B--2---:R-:W-:Y:S08]  /*4920*/  HMMA.16816.F32.BF16 R32, R16.reuse, R64, R28 ;  /* 0x000000401020723c */ /* 0x044ff0000004181c */
[C---:B------:R-:W-:Y:S01]  /*4930*/  HMMA.16816.F32.BF16 R28, R16.reuse, R66, R24 ;  /* 0x00000042101c723c */ /* 0x040fe20000041818 */
[----:B------:R2:W4:Y:S07]  /*4940*/  LDSM.16.M88.4 R64, [R20+0x5800] ;  /* 0x005800001440783b */ /* 0x00052e0000000200 */
[C---:B------:R-:W-:Y:S01]  /*4950*/  HMMA.16816.F32.BF16 R24, R16.reuse, R80, R8 ;  /* 0x000000501018723c */ /* 0x040fe20000041808 */
[----:B------:R-:W1:Y:S07]  /*4960*/  LDSM.16.M88.4 R8, [R167+0x8000] ;  /* 0x00800000a708783b */ /* 0x000e6e0000000200 */
[C---:B------:R-:W-:Y:S01]  /*4970*/  HMMA.16816.F32.BF16 R4, R16.reuse, R82, R36 ;  /* 0x000000521004723c */ /* 0x040fe20000041824 */
[----:B------:R-:W2:Y:S07]  /*4980*/  LDSM.16.M88.4 R80, [R2+0x4800] ;  /* 0x004800000250783b */ /* 0x000eae0000000200 */
[C---:B-----5:R-:W-:Y:S08]  /*4990*/  HMMA.16816.F32.BF16 R36, R16.reuse, R88, R40 ;  /* 0x000000581024723c */ /* 0x060ff00000041828 */
[C---:B------:R-:W-:Y:S08]  /*49a0*/  HMMA.16816.F32.BF16 R52, R16.reuse, R90, R52 ;  /* 0x0000005a1034723c */ /* 0x040ff00000041834 */
[C---:B------:R-:W-:Y:S08]  /*49b0*/  HMMA.16816.F32.BF16 R48, R16.reuse, R56, R48 ;  /* 0x000000381030723c */ /* 0x040ff00000041830 */
[----:B------:R-:W-:Y:S01]  /*49c0*/  HMMA.16816.F32.BF16 R40, R16, R58, R44 ;  /* 0x0000003a1028723c */ /* 0x000fe2000004182c */
[----:B------:R-:W5:Y:S07]  /*49d0*/  LDSM.16.M88.4 R56, [R2+0x5000] ;  /* 0x005000000238783b */ /* 0x000f6e0000000200 */
[C---:B-1----:R-:W-:Y:S08]  /*49e0*/  HMMA.16816.F32.BF16 R32, R12.reuse, R68, R32 ;  /* 0x000000440c20723c */ /* 0x042ff00000041820 */
[C---:B------:R-:W-:Y:S01]  /*49f0*/  HMMA.16816.F32.BF16 R28, R12.reuse, R70, R28 ;  /* 0x000000460c1c723c */ /* 0x040fe2000004181c */
[----:B------:R-:W-:Y:S07]  /*4a00*/  LDSM.16.M88.4 R68, [R0+0x4000] ;  /* 0x004000000044783b */ /* 0x000fee0000000200 */
[C---:B------:R-:W-:Y:S08]  /*4a10*/  HMMA.16816.F32.BF16 R24, R12.reuse, R76, R24 ;  /* 0x0000004c0c18723c */ /* 0x040ff00000041818 */
[C---:B--2---:R-:W-:Y:S01]  /*4a20*/  HMMA.16816.F32.BF16 R20, R12.reuse, R78, R4 ;  /* 0x0000004e0c14723c */ /* 0x044fe20000041804 */
[----:B------:R-:W1:Y:S04]  /*4a30*/  LDSM.16.M88.4 R4, [R166+0x8000] ;  /* 0x00800000a604783b */ /* 0x000e680000000200 */
[----:B------:R-:W2:Y:S03]  /*4a40*/  LDSM.16.M88.4 R76, [R0+0x4800] ;  /* 0x00480000004c783b */ /* 0x000ea60000000200 */
[C---:B---3--:R-:W-:Y:S08]  /*4a50*/  HMMA.16816.F32.BF16 R16, R12.reuse, R84, R36 ;  /* 0x000000540c10723c */ /* 0x048ff00000041824 */
[C---:B------:R-:W-:Y:S08]  /*4a60*/  HMMA.16816.F32.BF16 R52, R12.reuse, R86, R52 ;  /* 0x000000560c34723c */ /* 0x040ff00000041834 */
[C---:B----4-:R-:W-:Y:S08]  /*4a70*/  HMMA.16816.F32.BF16 R48, R12.reuse, R64, R48 ;  /* 0x000000400c30723c */ /* 0x050ff00000041830 */
[----:B------:R-:W-:Y:S01]  /*4a80*/  HMMA.16816.F32.BF16 R12, R12, R66, R40 ;  /* 0x000000420c0c723c */ /* 0x000fe20000041828 */
[----:B------:R-:W3:Y:S04]  /*4a90*/  LDSM.16.M88.4 R40, [R0+0x5000] ;  /* 0x005000000028783b */ /* 0x000ee80000000200 */
[----:B------:R4:W1:Y:S03]  /*4aa0*/  LDSM.16.M88.4 R64, [R0+0x5800] ;  /* 0x005800000040783b */ /* 0x0008660000000200 */
[C---:B------:R-:W-:Y:S08]  /*4ab0*/  HMMA.16816.F32.BF16 R44, R8.reuse, R72, R32 ;  /* 0x00000048082c723c */ /* 0x040ff00000041820 */
[C---:B------:R-:W-:Y:S08]  /*4ac0*/  HMMA.16816.F32.BF16 R36, R8.reuse, R74, R28 ;  /* 0x0000004a0824723c */ /* 0x040ff0000004181c */
[----:B------:R-:W-:Y:S01]  /*4ad0*/  HMMA.16816.F32.BF16 R32, R8, R80, R24 ;  /* 0x000000500820723c */ /* 0x000fe20000041818 */
[----:B----4-:R-:W-:-:S04]  /*4ae0*/  IMAD.IADD R0, R212, 0x1, R203 ;  /* 0x00000001d4007824 */ /* 0x010fc800078e02cb */
[----:B------:R-:W-:-:S03]  /*4af0*/  @P0 IMAD.HI.U32 R2, R0, c[0x0][0x2c8], RZ ;  /* 0x0000b20000020a27 */ /* 0x000fc600078e00ff */
[C---:B------:R-:W-:Y:S08]  /*4b00*/  HMMA.16816.F32.BF16 R28, R8.reuse, R82, R20 ;  /* 0x00000052081c723c */ /* 0x040ff00000041814 */
[C---:B-----5:R-:W-:Y:S08]  /*4b10*/  HMMA.16816.F32.BF16 R24, R8.reuse, R56, R16 ;  /* 0x000000380818723c */ /* 0x060ff00000041810 */
[C---:B------:R-:W-:Y:S08]  /*4b20*/  HMMA.16816.F32.BF16 R20, R8.reuse, R58, R52 ;  /* 0x0000003a0814723c */ /* 0x040ff00000041834 */
[C---:B------:R-:W-:Y:S08]  /*4b30*/  HMMA.16816.F32.BF16 R16, R8.reuse, R60, R48 ;  /* 0x0000003c0810723c */ /* 0x040ff00000041830 */
[----:B------:R-:W-:Y:S07]  /*4b40*/  HMMA.16816.F32.BF16 R12, R8, R62, R12 ;  /* 0x0000003e080c723c */ /* 0x000fee000004180c */
[----:B------:R-:W-:Y:S01]  /*4b50*/  IMAD.MOV.U32 R8, RZ, RZ, R0 ;  /* 0x000000ffff087224 */ /* 0x000fe200078e0000 */
[----:B------:R-:W-:Y:S01]  /*4b60*/  @P0 SHF.R.U32.HI R8, RZ, c[0x0][0x2cc], R2 ;  /* 0x0000b300ff080a19 */ /* 0x000fe20000011602 */
[----:B-1----:R-:W-:Y:S01]  /*4b70*/  HMMA.16816.F32.BF16 R48, R4, R68, R44 ;  /* 0x000000440430723c */ /* 0x002fe2000004182c */
[----:B------:R-:W-:-:S03]  /*4b80*/  IADD3 R0, R189, 0x1, -R161 ;  /* 0x00000001bd007810 */ /* 0x000fc60007ffe8a1 */
[----:B------:R-:W1:Y:S01]  /*4b90*/  SHFL.IDX PT, R3, R8, RZ, 0x1c1f ;  /* 0x001c1fff08037589 */ /* 0x000e6200000e0000 */
[----:B------:R-:W-:-:S03]  /*4ba0*/  IADD3 R0, -R190, R0, -R191 ;  /* 0x00000000be007210 */ /* 0x000fc60007ffe9bf */
[C---:B------:R-:W-:Y:S08]  /*4bb0*/  HMMA.16816.F32.BF16 R44, R4.reuse, R70, R36 ;  /* 0x00000046042c723c */ /* 0x040ff00000041824 */
[C---:B--2---:R-:W-:Y:S08]  /*4bc0*/  HMMA.16816.F32.BF16 R36, R4.reuse, R76, R32 ;  /* 0x0000004c0424723c */ /* 0x044ff00000041820 */
[C---:B------:R-:W-:Y:S08]  /*4bd0*/  HMMA.16816.F32.BF16 R32, R4.reuse, R78, R28 ;  /* 0x0000004e0420723c */ /* 0x040ff0000004181c */
[C---:B---3--:R-:W-:Y:S08]  /*4be0*/  HMMA.16816.F32.BF16 R28, R4.reuse, R40, R24 ;  /* 0x00000028041c723c */ /* 0x048ff00000041818 */
[C---:B------:R-:W-:Y:S08]  /*4bf0*/  HMMA.16816.F32.BF16 R24, R4.reuse, R42, R20 ;  /* 0x0000002a0418723c */ /* 0x040ff00000041814 */
[C---:B------:R-:W-:Y:S08]  /*4c00*/  HMMA.16816.F32.BF16 R16, R4.reuse, R64, R16 ;  /* 0x000000400410723c */ /* 0x040ff00000041810 */
[----:B------:R-:W-:Y:S07]  /*4c10*/  HMMA.16816.F32.BF16 R12, R4, R66, R12 ;  /* 0x00000042040c723c */ /* 0x000fee000004180c */
[----:B------:R-:W-:Y:S01]  /*4c20*/  IADD3 R5, R0, c[0x0][0x328], RZ ;  /* 0x0000ca0000057a10 */ /* 0x000fe20007ffe0ff */
[----:B------:R-:W-:Y:S01]  /*4c30*/  IMAD.IADD R7, R92, 0x1, -R191 ;  /* 0x000000015c077824 */ /* 0x000fe200078e0abf */
[----:B------:R-:W-:-:S03]  /*4c40*/  IADD3 R6, R0, UR4, RZ ;  /* 0x0000000400067c10 */ /* 0x000fc6000fffe0ff */
[--C-:B-1----:R-:W-:Y:S02]  /*4c50*/  IMAD.IADD R2, R5, 0x1, R3.reuse ;  /* 0x0000000105027824 */ /* 0x102fe400078e0203 */
[----:B------:R-:W-:-:S03]  /*4c60*/  IMAD.IADD R0, R6, 0x1, R3 ;  /* 0x0000000106007824 */ /* 0x000fc600078e0203 */
        /* <DEDUP_REMOVED lines=13> */
.L_x_5164:
[----:B------:R-:W-:-:S04]  /*4d40*/  MOV R4, 0x1 ;  /* 0x0000000100047802 */ /* 0x000fc80000000f00 */
[----:B------:R-:W-:-:S13]  /*4d50*/  ISETP.NE.AND P0, PT, R4, c[0x0][0x32c], PT ;  /* 0x0000cb0004007a0c */ /* 0x000fda0003f05270 */
[----:B------:R-:W-:-:S05]  /*4d60*/  @P0 IMAD.HI.U32 R4, R3, c[0x0][0x330], RZ ;  /* 0x0000cc0003040a27 */ /* 0x000fca00078e00ff */
[----:B------:R-:W-:Y:S02]  /*4d70*/  @P0 SHF.R.U32.HI R3, RZ, c[0x0][0x334], R4 ;  /* 0x0000cd00ff030a19 */ /* 0x000fe40000011604 */
.L_x_5165:
[----:B------:R-:W-:Y:S05]  /*4d80*/  BSYNC B0 ;  /* 0x0000000000007941 */ /* 0x000fea0003800000 */
.L_x_5163:
[----:B------:R-:W-:-:S04]  /*4d90*/  IMAD R3, R3, c[0x0][0x32c], -R161 ;  /* 0x0000cb0003037a24 */ /* 0x000fc800078e0aa1 */
[----:B------:R-:W-:-:S05]  /*4da0*/  IMAD.IADD R3, R3, 0x1, -R191 ;  /* 0x0000000103037824 */ /* 0x000fca00078e0abf */
[----:B------:R-:W-:Y:S02]  /*4db0*/  IADD3 R4, R3, c[0x0][0x32c], RZ ;  /* 0x0000cb0003047a10 */ /* 0x000fe40007ffe0ff */
[----:B------:R-:W-:Y:S02]  /*4dc0*/  IMNMX R0, R0, R3, !PT ;  /* 0x0000000300007217 */ /* 0x000fe40007800200 */
[----:B------:R-:W-:Y:S02]  /*4dd0*/  IMNMX R2, R2, R4, PT ;  /* 0x0000000402027217 */ /* 0x000fe40003800200 */
.L_x_5162:
[----:B------:R-:W-:Y:S01]  /*4de0*/  ISETP.GT.AND P3, PT, R180, RZ, PT ;  /* 0x000000ffb400720c */ /* 0x000fe20003f64270 */
        /* <DEDUP_REMOVED lines=64> */
.L_x_5168:
[----:B------:R-:W-:-:S04]  /*51f0*/  MOV R4, 0x1 ;  /* 0x0000000100047802 */ /* 0x000fc80000000f00 */
[----:B------:R-:W-:-:S13]  /*5200*/  ISETP.NE.AND P0, PT, R4, c[0x0][0x32c], PT ;  /* 0x0000cb0004007a0c */ /* 0x000fda0003f05270 */
[----:B------:R-:W-:-:S05]  /*5210*/  @P0 IMAD.HI.U32 R4, R3, c[0x0][0x330], RZ ;  /* 0x0000cc0003040a27 */ /* 0x000fca00078e00ff */
[----:B------:R-:W-:Y:S02]  /*5220*/  @P0 SHF.R.U32.HI R3, RZ, c[0x0][0x334], R4 ;  /* 0x0000cd00ff030a19 */ /* 0x000fe40000011604 */
.L_x_5169:
[----:B------:R-:W-:Y:S05]  /*5230*/  BSYNC B0 ;  /* 0x0000000000007941 */ /* 0x000fea0003800000 */
.L_x_5167:
[----:B------:R-:W-:-:S04]  /*5240*/  IMAD R3, R3, c[0x0][0x32c], -R161 ;  /* 0x0000cb0003037a24 */ /* 0x000fc800078e0aa1 */
[----:B------:R-:W-:-:S05]  /*5250*/  IMAD.IADD R3, R3, 0x1, -R191 ;  /* 0x0000000103037824 */ /* 0x000fca00078e0abf */
[----:B------:R-:W-:Y:S02]  /*5260*/  IADD3 R4, R3, c[0x0][0x32c], RZ ;  /* 0x0000cb0003047a10 */ /* 0x000fe40007ffe0ff */
[----:B------:R-:W-:Y:S02]  /*5270*/  IMNMX R0, R0, R3, !PT ;  /* 0x0000000300007217 */ /* 0x000fe40007800200 */
[----:B------:R-:W-:Y:S02]  /*5280*/  IMNMX R2, R2, R4, PT ;  /* 0x0000000402027217 */ /* 0x000fe40003800200 */
.L_x_5166:
[----:B------:R-:W-:Y:S01]  /*5290*/  ISETP.GT.AND P0, PT, R0, 0x8, P3 ;  /* 0x000000080000780c */ /* 0x000fe20001f04270 */
[----:B------:R-:W2:Y:S01]  /*52a0*/  LDL R92, [R1] ;  /* 0x00000000015c7983 */ /* 0x000ea20000100800 */
        /* <DEDUP_REMOVED lines=16> */
[----:B------:R-:W-:Y:S01]  /*53b0*/  LDSM.16.MT88.4 R40, [R172+0x800] ;  /* 0x00080000ac28783b */ /* 0x000fe20000004200 */
[----:B------:R-:W-:-:S02]  /*53c0*/  FSEL R16, R38, -INF , !P0 ;  /* 0xff80000026107808 */ /* 0x000fc40004000000 */
[----:B------:R-:W-:Y:S01]  /*53d0*/  ISETP.GT.AND P0, PT, R0, 0x11, P3 ;  /* 0x000000110000780c */ /* 0x000fe20001f04270 */
[----:B------:R-:W-:Y:S01]  /*53e0*/  LDSM.16.MT88.4 R60, [R171+0x2000] ;  /* 0x00200000ab3c783b */ /* 0x000fe20000004200 */
[----:B------:R-:W-:Y:S02]  /*53f0*/  FMNMX.FTZ R3, R33, R3, !PT ;  /* 0x0000000321037209 */ /* 0x000fe40007810000 */
[----:B------:R-:W-:Y:S01]  /*5400*/  ISETP.LT.OR P0, PT, R2, 0x12, P0 ;  /* 0x000000120200780c */ /* 0x000fe20000701670 */
[----:B------:R-:W-:Y:S01]  /*5410*/  LDSM.16.MT88.4 R56, [R219+0x2000] ;  /* 0x00200000db38783b */ /* 0x000fe20000004200 */
[----:B------:R-:W-:Y:S02]  /*5420*/  FMNMX.FTZ R3, R73, R3, !PT ;  /* 0x0000000349037209 */ /* 0x000fe40007810000 */
[----:B------:R-:W-:Y:S02]  /*5430*/  FSEL R17, R39, -INF , !P0 ;  /* 0xff80000027117808 */ /* 0x000fe40004000000 */
[----:B------:R-:W-:Y:S01]  /*5440*/  ISETP.GT.AND P0, PT, R0, 0x18, P3 ;  /* 0x000000180000780c */ /* 0x000fe20001f04270 */
[----:B------:R-:W-:Y:S01]  /*5450*/  LDSM.16.MT88.4 R36, [R172] ;  /* 0x00000000ac24783b */ /* 0x000fe20000004200 */
        /* <DEDUP_REMOVED lines=16> */
[----:B------:R-:W-:-:S03]  /*5560*/  ISETP.LT.OR P0, PT, R2, 0x22, P0 ;  /* 0x000000220200780c */ /* 0x000fc60000701670 */
[----:B------:R-:W1:Y:S01]  /*5570*/  SHFL.BFLY PT, R5, R3, 0x2, 0x1f ;  /* 0x0c401f0003057f89 */ /* 0x000e6200000e0000 */
        /* <DEDUP_REMOVED lines=31> */
[----:B------:R-:W-:Y:S01]  /*5770*/  FMNMX.FTZ R4, R49, R4, !PT ;  /* 0x0000000431047209 */ /* 0x000fe20007810000 */
[----:B------:R-:W-:Y:S03]  /*5780*/  LDSM.16.MT88.4 R12, [R171] ;  /* 0x00000000ab0c783b */ /* 0x000fe60000004200 */
        /* <DEDUP_REMOVED lines=24> */
[----:B------:R1:W-:Y:S08]  /*5910*/  MUFU.EX2 R156, R2 ;  /* 0x00000002009c7308 */ /* 0x0003f00000000800 */
[----:B------:R3:W4:Y:S01]  /*5920*/  MUFU.EX2 R102, R3 ;  /* 0x0000000300667308 */ /* 0x0007220000000800 */
[----:B-1----:R-:W-:-:S05]  /*5930*/  FMUL.FTZ R2, R100, c[0x0][0x2d0] ;  /* 0x0000b40064027a20 */ /* 0x002fca0000410000 */
[----:B------:R-:W-:Y:S01]  /*5940*/  FSEL R2, R2, RZ, P0 ;  /* 0x000000ff02027208 */ /* 0x000fe20000000000 */
[----:B---3--:R-:W-:-:S04]  /*5950*/  FFMA.FTZ R3, R21, c[0x0][0x2d0], -R0 ;  /* 0x0000b40015037a23 */ /* 0x008fc80000010800 */
[----:B------:R1:W-:Y:S02]  /*5960*/  MUFU.EX2 R157, R3 ;  /* 0x00000003009d7308 */ /* 0x0003e40000000800 */
[----:B-1----:R-:W-:-:S06]  /*5970*/  FFMA.FTZ R3, R6, c[0x0][0x2d0], -R2 ;  /* 0x0000b40006037a23 */ /* 0x002fcc0000010802 */
[----:B------:R1:W-:Y:S02]  /*5980*/  MUFU.EX2 R65, R3 ;  /* 0x0000000300417308 */ /* 0x0003e40000000800 */
[--C-:B-1----:R-:W-:Y:S02]  /*5990*/  FFMA.FTZ R3, R7, c[0x0][0x2d0], -R2.reuse ;  /* 0x0000b40007037a23 */ /* 0x102fe40000010802 */
[----:B------:R-:W1:Y:S04]  /*59a0*/  LDSM.16.MT88.4 R4, [R217] ;  /* 0x00000000d904783b */ /* 0x000e680000004200 */
[----:B------:R3:W5:Y:S02]  /*59b0*/  MUFU.EX2 R64, R3 ;  /* 0x0000000300407308 */ /* 0x0007640000000800 */
[----:B---3--:R-:W-:Y:S01]  /*59c0*/  FFMA.FTZ R3, R8, c[0x0][0x2d0], -R2 ;  /* 0x0000b40008037a23 */ /* 0x008fe20000010802 */
[----:B----4-:R-:W-:-:S02]  /*59d0*/  F2FP.BF16.PACK_AB R8, R102, R103 ;  /* 0x000000676608723e */ /* 0x010fc400000010ff */
[----:B-----5:R-:W-:-:S03]  /*59e0*/  F2FP.BF16.PACK_AB R9, R64, R65 ;  /* 0x000000414009723e */ /* 0x020fc600000010ff */
[----:B------:R3:W-:Y:S02]  /*59f0*/  MUFU.EX2 R95, R3 ;  /* 0x00000003005f7308 */ /* 0x0007e40000000800 */
[----:B---3--:R-:W-:Y:S01]  /*5a00*/  FFMA.FTZ R3, R10, c[0x0][0x2d0], -R2 ;  /* 0x0000b4000a037a23 */ /* 0x008fe20000010802 */
[----:B------:R-:W-:-:S05]  /*5a10*/  F2FP.BF16.PACK_AB R10, R157, R156 ;  /* 0x0000009c9d0a723e */ /* 0x000fca00000010ff */
[----:B------:R3:W4:Y:S02]  /*5a20*/  MUFU.EX2 R138, R3 ;  /* 0x00000003008a7308 */ /* 0x0007240000000800 */
[----:B---3--:R-:W-:Y:S01]  /*5a30*/  FFMA.FTZ R3, R22, c[0x0][0x2d0], -R0 ;  /* 0x0000b40016037a23 */ /* 0x008fe20000010800 */
[----:B----4-:R-:W-:-:S05]  /*5a40*/  F2FP.BF16.PACK_AB R11, R138, R95 ;  /* 0x0000005f8a0b723e */ /* 0x010fca00000010ff */
[----:B------:R3:W-:Y:S02]  /*5a50*/  MUFU.EX2 R209, R3 ;  /* 0x0000000300d17308 */ /* 0x0007e40000000800 */
[C---:B-1----:R-:W-:Y:S08]  /*5a60*/  HMMA.16816.F32.BF16 R24, R8.reuse, R4, RZ ;  /* 0x000000040818723c */ /* 0x042ff000000418ff */
[----:B------:R-:W-:Y:S01]  /*5a70*/  HMMA.16816.F32.BF16 R52, R8, R12, RZ ;  /* 0x0000000c0834723c */ /* 0x000fe200000418ff */
[----:B---3--:R-:W-:-:S04]  /*5a80*/  FFMA.FTZ R3, R23, c[0x0][0x2d0], -R0 ;  /* 0x0000b40017037a23 */ /* 0x008fc80000010800 */
[----:B------:R1:W3:Y:S03]  /*5a90*/  MUFU.EX2 R215, R3 ;  /* 0x0000000300d77308 */ /* 0x0002e60000000800 */
[C---:B------:R-:W-:Y:S08]  /*5aa0*/  HMMA.16816.F32.BF16 R20, R8.reuse, R6, RZ ;  /* 0x000000060814723c */ /* 0x040ff000000418ff */
[----:B------:R-:W-:Y:S01]  /*5ab0*/  HMMA.16816.F32.BF16 R44, R8, R14, RZ ;  /* 0x0000000e082c723c */ /* 0x000fe200000418ff */
[----:B-1----:R-:W-:-:S07]  /*5ac0*/  FFMA.FTZ R3, R32, c[0x0][0x2d0], -R0 ;  /* 0x0000b40020037a23 */ /* 0x002fce0000010800 */
[----:B------:R-:W-:Y:S01]  /*5ad0*/  HMMA.16816.F32.BF16 R12, R8, R38, RZ ;  /* 0x00000026080c723c */ /* 0x000fe200000418ff */
[----:B---3--:R-:W-:Y:S01]  /*5ae0*/  F2FP.BF16.PACK_AB R4, R215, R209 ;  /* 0x000000d1d704723e */ /* 0x008fe200000010ff */
[----:B------:R1:W-:Y:S02]  /*5af0*/  MUFU.EX2 R214, R3 ;  /* 0x0000000300d67308 */ /* 0x0003e40000000800 */
[----:B-1----:R-:W-:Y:S02]  /*5b00*/  FFMA.FTZ R3, R33, c[0x0][0x2d0], -R0 ;  /* 0x0000b40021037a23 */ /* 0x002fe40000010800 */
[----:B------:R-:W1:Y:S04]  /*5b10*/  LDSM.16.MT88.4 R32, [R171+0x800] ;  /* 0x00080000ab20783b */ /* 0x000e680000004200 */
[----:B------:R3:W4:Y:S02]  /*5b20*/  MUFU.EX2 R216, R3 ;  /* 0x0000000300d87308 */ /* 0x0007240000000800 */
[----:B---3--:R-:W-:Y:S01]  /*5b30*/  FFMA.FTZ R3, R16, c[0x0][0x2d0], -R2 ;  /* 0x0000b40010037a23 */ /* 0x008fe20000010802 */
[----:B----4-:R-:W-:-:S05]  /*5b40*/  F2FP.BF16.PACK_AB R6, R216, R214 ;  /* 0x000000d6d806723e */ /* 0x010fca00000010ff */
[----:B------:R3:W-:Y:S02]  /*5b50*/  MUFU.EX2 R139, R3 ;  /* 0x00000003008b7308 */ /* 0x0007e40000000800 */
[--C-:B---3--:R-:W-:Y:S02]  /*5b60*/  FFMA.FTZ R3, R17, c[0x0][0x2d0], -R2.reuse ;  /* 0x0000b40011037a23 */ /* 0x108fe40000010802 */
[----:B------:R-:W-:Y:S01]  /*5b70*/  HMMA.16816.F32.BF16 R16, R8, R36, RZ ;  /* 0x000000240810723c */ /* 0x000fe200000418ff */
[----:B------:R-:W-:Y:S03]  /*5b80*/  LDSM.16.MT88.4 R36, [R217+0x2800] ;  /* 0x00280000d924783b */ /* 0x000fe60000004200 */
[----:B------:R3:W4:Y:S02]  /*5b90*/  MUFU.EX2 R137, R3 ;  /* 0x0000000300897308 */ /* 0x0007240000000800 */
[----:B---3--:R-:W-:Y:S01]  /*5ba0*/  FFMA.FTZ R3, R49, c[0x0][0x2d0], -R2 ;  /* 0x0000b40031037a23 */ /* 0x008fe20000010802 */
[----:B----4-:R-:W-:-:S05]  /*5bb0*/  F2FP.BF16.PACK_AB R5, R137, R139 ;  /* 0x0000008b8905723e */ /* 0x010fca00000010ff */
[----:B------:R3:W-:Y:S02]  /*5bc0*/  MUFU.EX2 R178, R3 ;  /* 0x0000000300b27308 */ /* 0x0007e40000000800 */
[----:B---3--:R-:W-:Y:S02]  /*5bd0*/  FFMA.FTZ R3, R48, c[0x0][0x2d0], -R2 ;  /* 0x0000b40030037a23 */ /* 0x008fe40000010802 */
[----:B--2---:R-:W2:Y:S04]  /*5be0*/  LDSM.16.MT88.4 R48, [R92] ;  /* 0x000000005c30783b */ /* 0x004ea80000004200 */
        /* <DEDUP_REMOVED lines=9> */
[C---:B-1----:R-:W-:Y:S01]  /*5c80*/  HMMA.16816.F32.BF16 R132, R4.reuse, R32, R52 ;  /* 0x000000200484723c */ /* 0x042fe20000041834 */
[----:B------:R-:W-:Y:S01]  /*5c90*/  LDSM.16.MT88.4 R52, [R172+0x2000] ;  /* 0x00200000ac34783b */ /* 0x000fe20000004200 */
[----:B------:R1:W-:Y:S06]  /*5ca0*/  MUFU.EX2 R184, R3 ;  /* 0x0000000300b87308 */ /* 0x0003ec0000000800 */
[C---:B------:R-:W-:Y:S08]  /*5cb0*/  HMMA.16816.F32.BF16 R148, R4.reuse, R40, R16 ;  /* 0x000000280494723c */ /* 0x040ff00000041810 */
[----:B------:R-:W-:Y:S01]  /*5cc0*/  HMMA.16816.F32.BF16 R144, R4, R42, R12 ;  /* 0x0000002a0490723c */ /* 0x000fe2000004180c */
[----:B------:R-:W3:Y:S01]  /*5cd0*/  LDSM.16.MT88.4 R40, [R171+0x2800] ;  /* 0x00280000ab28783b */ /* 0x000ee20000004200 */
[----:B-1----:R-:W-:-:S04]  /*5ce0*/  FFMA.FTZ R3, R71, c[0x0][0x2d0], -R0 ;  /* 0x0000b40047037a23 */ /* 0x002fc80000010800 */
[----:B------:R1:W-:Y:S02]  /*5cf0*/  MUFU.EX2 R182, R3 ;  /* 0x0000000300b67308 */ /* 0x0003e40000000800 */
[----:B--2---:R-:W-:Y:S08]  /*5d00*/  HMMA.16816.F32.BF16 R16, R8, R48, RZ ;  /* 0x000000300810723c */ /* 0x004ff000000418ff */
[----:B------:R-:W-:Y:S01]  /*5d10*/  HMMA.16816.F32.BF16 R124, R4, R34, R44 ;  /* 0x00000022047c723c */ /* 0x000fe2000004182c */
[----:B------:R-:W-:Y:S01]  /*5d20*/  LDSM.16.MT88.4 R44, [R219+0x2800] ;  /* 0x00280000db2c783b */ /* 0x000fe20000004200 */
[----:B-1----:R-:W-:-:S06]  /*5d30*/  FFMA.FTZ R3, R70, c[0x0][0x2d0], -R0 ;  /* 0x0000b40046037a23 */ /* 0x002fcc0000010800 */
[C---:B------:R-:W-:Y:S01]  /*5d40*/  HMMA.16816.F32.BF16 R12, R8.reuse, R50, RZ ;  /* 0x00000032080c723c */ /* 0x040fe200000418ff */
[----:B------:R-:W1:Y:S01]  /*5d50*/  LDSM.16.MT88.4 R48, [R172+0x2800] ;  /* 0x00280000ac30783b */ /* 0x000e620000004200 */
[----:B------:R2:W1:Y:S06]  /*5d60*/  MUFU.EX2 R192, R3 ;  /* 0x0000000300c07308 */ /* 0x00046c0000000800 */
[----:B------:R-:W-:Y:S08]  /*5d70*/  HMMA.16816.F32.BF16 R32, R8, R60, RZ ;  /* 0x0000003c0820723c */ /* 0x000ff000000418ff */
[----:B----4-:R-:W-:Y:S01]  /*5d80*/  HMMA.16816.F32.BF16 R108, R4, R24, R16 ;  /* 0x00000018046c723c */ /* 0x010fe20000041810 */
[----:B--2---:R-:W-:-:S07]  /*5d90*/  FFMA.FTZ R3, R66, c[0x0][0x2d0], -R2 ;  /* 0x0000b40042037a23 */ /* 0x004fce0000010802 */
[C---:B------:R-:W-:Y:S01]  /*5da0*/  HMMA.16816.F32.BF16 R28, R8.reuse, R62, RZ ;  /* 0x0000003e081c723c */ /* 0x040fe200000418ff */
[----:B------:R-:W2:Y:S07]  /*5db0*/  LDSM.16.MT88.4 R60, [R171+0x4000] ;  /* 0x00400000ab3c783b */ /* 0x000eae0000004200 */
[----:B-----5:R-:W-:Y:S08]  /*5dc0*/  HMMA.16816.F32.BF16 R16, R8, R20, RZ ;  /* 0x000000140810723c */ /* 0x020ff000000418ff */
[C---:B------:R-:W-:Y:S08]  /*5dd0*/  HMMA.16816.F32.BF16 R140, R4.reuse, R26, R12 ;  /* 0x0000001a048c723c */ /* 0x040ff0000004180c */
[----:B---3--:R-:W-:Y:S01]  /*5de0*/  HMMA.16816.F32.BF16 R128, R4, R40, R32 ;  /* 0x000000280480723c */ /* 0x008fe20000041820 */
        /* <DEDUP_REMOVED lines=217> */
.L_x_5306:
        /* <DEDUP_REMOVED lines=19> */
.L_x_5307:
        /* <DEDUP_REMOVED lines=21> */
.L_x_5171:
[----:B------:R-:W-:Y:S05]  /*6e00*/  BSYNC B0 ;  /* 0x0000000000007941 */ /* 0x000fea0003800000 */
.L_x_5170:
        /* <DEDUP_REMOVED lines=23> */
.L_x_5176:
[----:B------:R-:W-:-:S04]  /*6f80*/  MOV R2, 0x1 ;  /* 0x0000000100027802 */ /* 0x000fc80000000f00 */
[----:B------:R-:W-:-:S13]  /*6f90*/  ISETP.NE.AND P0, PT, R2, c[0x0][0x32c], PT ;  /* 0x0000cb0002007a0c */ /* 0x000fda0003f05270 */
[----:B------:R-:W-:-:S05]  /*6fa0*/  @P0 IMAD.HI.U32 R2, R3, c[0x0][0x330], RZ ;  /* 0x0000cc0003020a27 */ /* 0x000fca00078e00ff */
[----:B------:R-:W-:Y:S02]  /*6fb0*/  @P0 SHF.R.U32.HI R3, RZ, c[0x0][0x334], R2 ;  /* 0x0000cd00ff030a19 */ /* 0x000fe40000011602 */
.L_x_5177:
[----:B------:R-:W-:Y:S05]  /*6fc0*/  BSYNC B0 ;  /* 0x0000000000007941 */ /* 0x000fea0003800000 */
.L_x_5175:
[----:B------:R-:W-:-:S05]  /*6fd0*/  MOV R2, c[0x0][0x32c] ;  /* 0x0000cb0000027a02 */ /* 0x000fca0000000f00 */
[----:B------:R-:W-:-:S05]  /*6fe0*/  IMAD R3, R3, R2, c[0x0][0x32c] ;  /* 0x0000cb0003037624 */ /* 0x000fca00078e0202 */
[----:B------:R-:W-:-:S04]  /*6ff0*/  IMNMX R0, R0, R3, PT ;  /* 0x0000000300007217 */ /* 0x000fc80003800200 */
.L_x_5174:
        /* <DEDUP_REMOVED lines=19> */
.L_x_5195:
        /* <DEDUP_REMOVED lines=43> */
.L_x_5308:
        /* <DEDUP_REMOVED lines=22> */
.L_x_5309:
        /* <DEDUP_REMOVED lines=23> */
.L_x_5180:
[----:B------:R-:W-:Y:S05]  /*76b0*/  BSYNC B0 ;  /* 0x0000000000007941 */ /* 0x000fea0003800000 */
.L_x_5179:
[----:B------:R-:W0:Y:S01]  /*76c0*/  LDGDEPBAR ;  /* 0x00000000000079af */ /* 0x000e220000000000 */
[----:B------:R-:W-:Y:S01]  /*76d0*/  WARPSYNC 0xffffffff ;  /* 0xffffffff00007948 */ /* 0x000fe20003800000 */
[C---:B--23--:R-:W-:Y:S01]  /*76e0*/  HMMA.16816.F32.BF16 R4, R32.reuse, R8, RZ ;  /* 0x000000082004723c */ /* 0x04cfe200000418ff */
[----:B------:R-:W-:Y:S01]  /*76f0*/  IMAD.MOV.U32 R173, RZ, RZ, c[0x0][0x2c4] ;  /* 0x0000b100ffad7624 */ /* 0x000fe200078e00ff */
[----:B------:R-:W-:Y:S01]  /*7700*/  ULDC UR4, c[0x0][0x324] ;  /* 0x0000c90000047ab9 */ /* 0x000fe20000000800 */
[----:B------:R-:W-:Y:S01]  /*7710*/  ISETP.GE.AND P0, PT, R178, 0x1, PT ;  /* 0x00000001b200780c */ /* 0x000fe20003f06270 */
[----:B------:R-:W-:Y:S01]  /*7720*/  IMAD.IADD R160, R162, 0x1, R0 ;  /* 0x00000001a2a07824 */ /* 0x000fe200078e0200 */
[----:B------:R-:W-:Y:S01]  /*7730*/  IADD3 R2, R178, 0x1, RZ ;  /* 0x00000001b2027810 */ /* 0x000fe20007ffe0ff */
[----:B------:R-:W-:Y:S01]  /*7740*/  IMAD.IADD R101, R162, 0x1, R100 ;  /* 0x00000001a2657824 */ /* 0x000fe200078e0264 */
[----:B------:R-:W-:Y:S01]  /*7750*/  ISETP.NE.AND P3, PT, R173, 0x1, PT ;  /* 0x00000001ad00780c */ /* 0x000fe20003f65270 */
[C---:B------:R-:W-:Y:S01]  /*7760*/  HMMA.16816.F32.BF16 R8, R32.reuse, R10, RZ ;  /* 0x0000000a2008723c */ /* 0x040fe200000418ff */
[----:B------:R-:W-:Y:S01]  /*7770*/  IMAD.IADD R3, R168, 0x1, R0 ;  /* 0x00000001a8037824 */ /* 0x000fe200078e0200 */
[----:B------:R-:W-:Y:S02]  /*7780*/  ULOP3.LUT UR4, URZ, UR4, URZ, 0x33, !UPT ;  /* 0x000000043f047292 */ /* 0x000fe4000f8e333f */
[----:B------:R-:W-:Y:S01]  /*7790*/  SEL R178, R2, RZ, !P0 ;  /* 0x000000ff02b27207 */ /* 0x000fe20004000000 */
[----:B------:R-:W-:Y:S01]  /*77a0*/  IMAD.MOV.U32 R173, RZ, RZ, c[0x0][0x32c] ;  /* 0x0000cb00ffad7624 */ /* 0x000fe200078e00ff */
[----:B------:R-:W-:Y:S02]  /*77b0*/  IADD3 R2, R168, R0, R162 ;  /* 0x00000000a8027210 */ /* 0x000fe40007ffe0a2 */
[C---:B----4-:R-:W-:Y:S02]  /*77c0*/  HMMA.16816.F32.BF16 R12, R32.reuse, R16, RZ ;  /* 0x00000010200c723c */ /* 0x050fe400000418ff */
[----:B------:R-:W-:Y:S06]  /*77d0*/  ISETP.GE.AND P4, PT, R173, 0x1, PT ;  /* 0x00000001ad00780c */ /* 0x000fec0003f86270 */
        /* <DEDUP_REMOVED lines=42> */
[----:B------:R-:W1:Y:S06]  /*7a80*/  LDSM.16.M88.4 R136, [R0+0x2800] ;  /* 0x002800000088783b */ /* 0x000e6c0000000200 */
        /* <DEDUP_REMOVED lines=12> */
[----:B------:R-:W2:Y:S06]  /*7b50*/  LDSM.16.M88.4 R144, [R3+0x2800] ;  /* 0x002800000390783b */ /* 0x000eac0000000200 */
        /* <DEDUP_REMOVED lines=48> */
[----:B------:R2:W3:Y:S07]  /*7e60*/  LDSM.16.M88.4 R148, [R100+0x4000] ;  /* 0x004000006494783b */ /* 0x0004ee0000000200 */
[C---:B-1----:R-:W-:Y:S08]  /*7e70*/  HMMA.16816.F32.BF16 R28, R140.reuse, R144, R28 ;  /* 0x000000908c1c723c */ /* 0x042ff0000004181c */
[----:B------:R-:W-:Y:S01]  /*7e80*/  HMMA.16816.F32.BF16 R32, R140, R146, R32 ;  /* 0x000000928c20723c */ /* 0x000fe20000041820 */
[----:B------:R-:W1:Y:S06]  /*7e90*/  LDSM.16.M88.4 R140, [R3+0x4800] ;  /* 0x00480000038c783b */ /* 0x000e6c0000000200 */
[----:B------:R-:W4:Y:S01]  /*7ea0*/  LDSM.16.M88.4 R144, [R3+0x5000] ;  /* 0x005000000390783b */ /* 0x000f220000000200 */
[----:B--2---:R-:W-:Y:S04]  /*7eb0*/  IMAD.IADD R100, R212, 0x1, R203 ;  /* 0x00000001d4647824 */ /* 0x004fe800078e02cb */
[----:B------:R-:W-:Y:S05]  /*7ec0*/  @P3 IMAD.HI.U32 R0, R100, c[0x0][0x2c8], RZ ;  /* 0x0000b20064003a27 */ /* 0x000fea00078e00ff */
[----:B------:R-:W-:Y:S05]  /*7ed0*/  @P3 SHF.R.U32.HI R100, RZ, c[0x0][0x2cc], R0 ;  /* 0x0000b300ff643a19 */ /* 0x000fea0000011600 */
[----:B------:R-:W-:Y:S01]  /*7ee0*/  SHFL.IDX PT, R3, R100, RZ, 0x1c1f ;  /* 0x001c1fff64037589 */ /* 0x000fe200000e0000 */
        /* <DEDUP_REMOVED lines=27> */
[C---:B------:R-:W-:Y:S07]  /*80a0*/  HMMA.16816.F32.BF16 R8, R136.reuse, R146, R8 ;  /* 0x000000928808723c */ /* 0x040fee0000041808 */
[----:B------:R-:W-:Y:S01]  /*80b0*/  IMAD.SHL.U32 R147, R176, 0x40, RZ ;  /* 0x00000040b0937824 */ /* 0x000fe200078e00ff */
[C---:B------:R-:W-:Y:S04]  /*80c0*/  HMMA.16816.F32.BF16 R12, R136.reuse, R148, R12 ;  /* 0x00000094880c723c */ /* 0x040fe8000004180c */
[----:B------:R-:W-:Y:S04]  /*80d0*/  IADD3 R0, -R191, 0x1, -R147 ;  /* 0x00000001bf007810 */ /* 0x000fe80007ffe993 */
[C---:B------:R-:W-:Y:S04]  /*80e0*/  HMMA.16816.F32.BF16 R16, R136.reuse, R150, R16 ;  /* 0x000000968810723c */ /* 0x040fe80000041810 */
[----:B------:R-:W-:Y:S04]  /*80f0*/  IADD3 R0, -R190, R0, R189 ;  /* 0x00000000be007210 */ /* 0x000fe80007ffe1bd */
[C---:B--2---:R-:W-:Y:S04]  /*8100*/  HMMA.16816.F32.BF16 R20, R136.reuse, R140, R20 ;  /* 0x0000008c8814723c */ /* 0x044fe80000041814 */
[C---:B------:R-:W-:Y:S04]  /*8110*/  IADD3 R101, R0.reuse, UR4, RZ ;  /* 0x0000000400657c10 */ /* 0x040fe8000fffe0ff */
[C---:B------:R-:W-:Y:S08]  /*8120*/  HMMA.16816.F32.BF16 R24, R136.reuse, R142, R24 ;  /* 0x0000008e8818723c */ /* 0x040ff00000041818 */
[C---:B---3--:R-:W-:Y:S08]  /*8130*/  HMMA.16816.F32.BF16 R28, R136.reuse, R152, R28 ;  /* 0x00000098881c723c */ /* 0x048ff0000004181c */
[----:B------:R-:W-:Y:S07]  /*8140*/  HMMA.16816.F32.BF16 R32, R136, R154, R32 ;  /* 0x0000009a8820723c */ /* 0x000fee0000041820 */
[----:B------:R-:W-:Y:S01]  /*8150*/  IADD3 R139, R0, c[0x0][0x328], RZ ;  /* 0x0000ca00008b7a10 */ /* 0x000fe20007ffe0ff */
[--C-:B------:R-:W-:Y:S04]  /*8160*/  IMAD.IADD R0, R101, 0x1, R3.reuse ;  /* 0x0000000165007824 */ /* 0x100fe800078e0203 */
        /* <DEDUP_REMOVED lines=15> */
.L_x_5185:
[----:B------:R-:W-:Y:S04]  /*8260*/  MOV R136, c[0x0][0x32c] ;  /* 0x0000cb0000887a02 */ /* 0x000fe80000000f00 */
[----:B------:R-:W-:Y:S11]  /*8270*/  ISETP.NE.AND P0, PT, R136, 0x1, PT ;  /* 0x000000018800780c */ /* 0x000ff60003f05270 */
[----:B------:R-:W-:Y:S02]  /*8280*/  @!UPT UIADD3 URZ, URZ, URZ, URZ ;  /* 0x0000003f3f3ff290 */ /* 0x000fe4000fffe03f */
[----:B------:R-:W-:Y:S05]  /*8290*/  @P0 IMAD.HI.U32 R136, R3, c[0x0][0x330], RZ ;  /* 0x0000cc0003880a27 */ /* 0x000fea00078e00ff */
[----:B------:R-:W-:Y:S02]  /*82a0*/  @P0 SHF.R.U32.HI R3, RZ, c[0x0][0x334], R136 ;  /* 0x0000cd00ff030a19 */ /* 0x000fe40000011688 */
.L_x_5186:
[----:B------:R-:W-:Y:S05]  /*82b0*/  BSYNC B0 ;  /* 0x0000000000007941 */ /* 0x000fea0003800000 */
.L_x_5184:
[----:B------:R-:W-:Y:S04]  /*82c0*/  IMAD R3, R3, c[0x0][0x32c], -R147 ;  /* 0x0000cb0003037a24 */ /* 0x000fe800078e0a93 */
[----:B------:R-:W-:Y:S05]  /*82d0*/  IMAD.IADD R3, R3, 0x1, -R191 ;  /* 0x0000000103037824 */ /* 0x000fea00078e0abf */
[----:B------:R-:W-:Y:S02]  /*82e0*/  IMNMX R0, R0, R3, !PT ;  /* 0x0000000300007217 */ /* 0x000fe40007800200 */
[----:B------:R-:W-:Y:S04]  /*82f0*/  IADD3 R3, R3, c[0x0][0x32c], RZ ;  /* 0x0000cb0003037a10 */ /* 0x000fe80007ffe0ff */
[----:B------:R-:W-:Y:S02]  /*8300*/  IMNMX R2, R2, R3, PT ;  /* 0x0000000302027217 */ /* 0x000fe40003800200 */
.L_x_5183:
        /* <DEDUP_REMOVED lines=66> */
.L_x_5189:
[----:B------:R-:W-:Y:S04]  /*8730*/  MOV R4, c[0x0][0x32c] ;  /* 0x0000cb0000047a02 */ /* 0x000fe80000000f00 */
[----:B------:R-:W-:Y:S11]  /*8740*/  ISETP.NE.AND P0, PT, R4, 0x1, PT ;  /* 0x000000010400780c */ /* 0x000ff60003f05270 */
[----:B------:R-:W-:Y:S02]  /*8750*/  @!UPT UIADD3 URZ, URZ, URZ, URZ ;  /* 0x0000003f3f3ff290 */ /* 0x000fe4000fffe03f */
[----:B------:R-:W-:Y:S05]  /*8760*/  @P0 IMAD.HI.U32 R4, R0, c[0x0][0x330], RZ ;  /* 0x0000cc0000040a27 */ /* 0x000fea00078e00ff */
[----:B------:R-:W-:Y:S02]  /*8770*/  @P0 SHF.R.U32.HI R0, RZ, c[0x0][0x334], R4 ;  /* 0x0000cd00ff000a19 */ /* 0x000fe40000011604 */
.L_x_5190:
[----:B------:R-:W-:Y:S05]  /*8780*/  BSYNC B0 ;  /* 0x0000000000007941 */ /* 0x000fea0003800000 */
.L_x_5188:
[----:B------:R-:W-:Y:S04]  /*8790*/  IMAD R0, R0, c[0x0][0x32c], -R147 ;  /* 0x0000cb0000007a24 */ /* 0x000fe800078e0a93 */
[----:B------:R-:W-:Y:S05]  /*87a0*/  IMAD.IADD R0, R0, 0x1, -R191 ;  /* 0x0000000100007824 */ /* 0x000fea00078e0abf */
[----:B------:R-:W-:Y:S02]  /*87b0*/  IMNMX R2, R2, R0, !PT ;  /* 0x0000000002027217 */ /* 0x000fe40007800200 */
[----:B------:R-:W-:Y:S04]  /*87c0*/  IADD3 R0, R0, c[0x0][0x32c], RZ ;  /* 0x0000cb0000007a10 */ /* 0x000fe80007ffe0ff */
[----:B------:R-:W-:Y:S02]  /*87d0*/  IMNMX R3, R3, R0, PT ;  /* 0x0000000003037217 */ /* 0x000fe40003800200 */
.L_x_5187:
        /* <DEDUP_REMOVED lines=32> */
[--C-:B------:R-:W-:Y:S01]  /*89e0*/  FFMA.FTZ R28, R142, c[0x0][0x2d0], -R4.reuse ;  /* 0x0000b4008e1c7a23 */ /* 0x100fe20000010804 */
[----:B------:R-:W-:Y:S01]  /*89f0*/  FSEL R6, R6, -INF , !P0 ;  /* 0xff80000006067808 */ /* 0x000fe20004000000 */
[--C-:B------:R-:W-:Y:S01]  /*8a00*/  FFMA.FTZ R25, R143, c[0x0][0x2d0], -R4.reuse ;  /* 0x0000b4008f197a23 */ /* 0x100fe20000010804 */
[----:B------:R-:W-:Y:S01]  /*8a10*/  ISETP.GT.AND P0, PT, R2, 0x1, P3 ;  /* 0x000000010200780c */ /* 0x000fe20001f04270 */
[--C-:B------:R-:W-:Y:S02]  /*8a20*/  FFMA.FTZ R24, R144, c[0x0][0x2d0], -R4.reuse ;  /* 0x0000b40090187a23 */ /* 0x100fe40000010804 */
[----:B------:R-:W-:Y:S01]  /*8a30*/  FMUL.FTZ R0, R0, c[0x0][0x2d0] ;  /* 0x0000b40000007a20 */ /* 0x000fe20000410000 */
[----:B------:R-:W-:Y:S01]  /*8a40*/  ISETP.LT.OR P0, PT, R3, 0x2, P0 ;  /* 0x000000020300780c */ /* 0x000fe20000701670 */
[--C-:B------:R-:W-:Y:S02]  /*8a50*/  FFMA.FTZ R179, R5, c[0x0][0x2d0], -R4.reuse ;  /* 0x0000b40005b37a23 */ /* 0x100fe40000010804 */
[----:B------:R-:W-:Y:S01]  /*8a60*/  MUFU.EX2 R5, R21 ;  /* 0x0000001500057308 */ /* 0x000fe20000000800 */
[----:B------:R-:W-:Y:S01]  /*8a70*/  FSEL R7, R7, -INF , !P0 ;  /* 0xff80000007077808 */ /* 0x000fe20004000000 */
[--C-:B------:R-:W-:Y:S01]  /*8a80*/  FFMA.FTZ R181, R9, c[0x0][0x2d0], -R4.reuse ;  /* 0x0000b40009b57a23 */ /* 0x100fe20000010804 */
[----:B------:R-:W-:Y:S01]  /*8a90*/  ISETP.GT.AND P0, PT, R2, 0x8, P3 ;  /* 0x000000080200780c */ /* 0x000fe20001f04270 */
[--C-:B------:R-:W-:Y:S02]  /*8aa0*/  FFMA.FTZ R146, R140, c[0x0][0x2d0], -R4.reuse ;  /* 0x0000b4008c927a23 */ /* 0x100fe40000010804 */
[--C-:B------:R-:W-:Y:S01]  /*8ab0*/  FFMA.FTZ R145, R138, c[0x0][0x2d0], -R4.reuse ;  /* 0x0000b4008a917a23 */ /* 0x100fe20000010804 */
[----:B------:R-:W-:Y:S01]  /*8ac0*/  ISETP.LT.OR P0, PT, R3, 0x9, P0 ;  /* 0x000000090300780c */ /* 0x000fe20000701670 */
[--C-:B------:R-:W-:Y:S02]  /*8ad0*/  FFMA.FTZ R152, R136, c[0x0][0x2d0], -R4.reuse ;  /* 0x0000b40088987a23 */ /* 0x100fe40000010804 */
[----:B------:R-:W1:Y:S01]  /*8ae0*/  MUFU.EX2 R0, R0 ;  /* 0x0000000000007308 */ /* 0x000e620000000800 */
[----:B------:R-:W-:Y:S01]  /*8af0*/  FSEL R102, R10, -INF , !P0 ;  /* 0xff8000000a667808 */ /* 0x000fe20004000000 */
[--C-:B------:R-:W-:Y:S01]  /*8b00*/  FFMA.FTZ R173, R20, c[0x0][0x2d0], -R4.reuse ;  /* 0x0000b40014ad7a23 */ /* 0x100fe20000010804 */
[----:B------:R-:W-:Y:S01]  /*8b10*/  ISETP.GT.AND P0, PT, R2, 0x9, P3 ;  /* 0x000000090200780c */ /* 0x000fe20001f04270 */
[--C-:B------:R-:W-:Y:S02]  /*8b20*/  FFMA.FTZ R160, R17, c[0x0][0x2d0], -R4.reuse ;  /* 0x0000b40011a07a23 */ /* 0x100fe40000010804 */
[--C-:B------:R-:W-:Y:S01]  /*8b30*/  FFMA.FTZ R159, R16, c[0x0][0x2d0], -R4.reuse ;  /* 0x0000b400109f7a23 */ /* 0x100fe20000010804 */
[----:B------:R-:W-:Y:S01]  /*8b40*/  ISETP.LT.OR P0, PT, R3, 0xa, P0 ;  /* 0x0000000a0300780c */ /* 0x000fe20000701670 */
[--C-:B------:R-:W-:Y:S02]  /*8b50*/  FFMA.FTZ R158, R13, c[0x0][0x2d0], -R4.reuse ;  /* 0x0000b4000d9e7a23 */ /* 0x100fe40000010804 */
[--C-:B------:R-:W-:Y:S01]  /*8b60*/  FFMA.FTZ R182, R12, c[0x0][0x2d0], -R4.reuse ;  /* 0x0000b4000cb67a23 */ /* 0x100fe20000010804 */
[----:B------:R-:W-:Y:S01]  /*8b70*/  FSEL R137, R11, -INF , !P0 ;  /* 0xff8000000b897808 */ /* 0x000fe20004000000 */
[----:B------:R-:W-:Y:S01]  /*8b80*/  FFMA.FTZ R180, R8, c[0x0][0x2d0], -R4 ;  /* 0x0000b40008b47a23 */ /* 0x000fe20000010804 */
[----:B------:R-:W-:Y:S01]  /*8b90*/  ISETP.GT.AND P0, PT, R2, 0x10, P3 ;  /* 0x000000100200780c */ /* 0x000fe20001f04270 */
[----:B------:R2:W-:Y:S03]  /*8ba0*/  MUFU.EX2 R8, R25 ;  /* 0x0000001900087308 */ /* 0x0005e60000000800 */
[C---:B------:R-:W-:Y:S04]  /*8bb0*/  ISETP.LT.OR P0, PT, R3.reuse, 0x11, P0 ;  /* 0x000000110300780c */ /* 0x040fe80000701670 */
[----:B------:R-:W-:Y:S02]  /*8bc0*/  FSEL R141, R14, -INF , !P0 ;  /* 0xff8000000e8d7808 */ /* 0x000fe40004000000 */
[----:B------:R-:W-:Y:S01]  /*8bd0*/  ISETP.GT.AND P0, PT, R2, 0x11, P3 ;  /* 0x000000110200780c */ /* 0x000fe20001f04270 */
[C---:B-1----:R-:W-:Y:S02]  /*8be0*/  FMUL.FTZ R17, R0.reuse, R121 ;  /* 0x0000007900117220 */ /* 0x042fe40000410000 */
        /* <DEDUP_REMOVED lines=14> */
[----:B--2---:R-:W-:Y:S01]  /*8cd0*/  FMUL.FTZ R25, R0, R113 ;  /* 0x0000007100197220 */ /* 0x004fe20000410000 */
        /* <DEDUP_REMOVED lines=53> */
[----:B------:R-:W-:Y:S03]  /*9030*/  FMUL.FTZ R97, R0, R97 ;  /* 0x0000006100617220 */ /* 0x000fe60000410000 */
[----:B------:R-:W-:Y:S02]  /*9040*/  FSEL R155, R31, -INF , !P0 ;  /* 0xff8000001f9b7808 */ /* 0x000fe40004000000 */
[----:B------:R-:W-:Y:S04]  /*9050*/  ISETP.GT.AND P0, PT, R2, 0x38, P3 ;  /* 0x000000380200780c */ /* 0x000fe80001f04270 */
[C---:B------:R-:W-:Y:S04]  /*9060*/  ISETP.LT.OR P0, PT, R3.reuse, 0x39, P0 ;  /* 0x000000390300780c */ /* 0x040fe80000701670 */
[----:B------:R-:W-:Y:S02]  /*9070*/  FSEL R157, R34, -INF , !P0 ;  /* 0xff800000229d7808 */ /* 0x000fe40004000000 */
[----:B------:R-:W-:Y:S01]  /*9080*/  ISETP.GT.AND P0, PT, R2, 0x39, P3 ;  /* 0x000000390200780c */ /* 0x000fe20001f04270 */
[----:B------:R-:W-:Y:S03]  /*9090*/  FFMA.FTZ R2, R0, R183, R5 ;  /* 0x000000b700027223 */ /* 0x000fe60000010005 */
[----:B------:R-:W-:Y:S02]  /*90a0*/  ISETP.LT.OR P0, PT, R3, 0x3a, P0 ;  /* 0x0000003a0300780c */ /* 0x000fe40000701670 */
[----:B------:R-:W1:Y:S02]  /*90b0*/  MUFU.EX2 R3, R24 ;  /* 0x0000001800037308 */ /* 0x000e640000000800 */
[----:B------:R-:W-:Y:S01]  /*90c0*/  FSEL R156, R35, -INF , !P0 ;  /* 0xff800000239c7808 */ /* 0x000fe20004000000 */
[C---:B-1----:R-:W-:Y:S01]  /*90d0*/  FADD.FTZ R4, R3.reuse, R2 ;  /* 0x0000000203047221 */ /* 0x042fe20000010000 */
[----:B------:R-:W-:Y:S01]  /*90e0*/  FMNMX.FTZ R2, R6, R103, !PT ;  /* 0x0000006706027209 */ /* 0x000fe20007810000 */
[----:B------:R-:W-:Y:S01]  /*90f0*/  FMUL.FTZ R24, R0, R112 ;  /* 0x0000007000187220 */ /* 0x000fe20000410000 */
        /* <DEDUP_REMOVED lines=12> */
[----:B------:R-:W-:Y:S01]  /*91c0*/  FMUL.FTZ R8, R0, R128 ;  /* 0x0000008000087220 */ /* 0x000fe20000410000 */
[----:B------:R-:W-:Y:S01]  /*91d0*/  FMNMX.FTZ R2, R148, R2, !PT ;  /* 0x0000000294027209 */ /* 0x000fe20007810000 */
[C---:B------:R-:W-:Y:S02]  /*91e0*/  FMUL.FTZ R4, R0.reuse, R132 ;  /* 0x0000008400047220 */ /* 0x040fe40000410000 */
[C---:B------:R-:W-:Y:S01]  /*91f0*/  FMUL.FTZ R5, R0.reuse, R133 ;  /* 0x0000008500057220 */ /* 0x040fe20000410000 */
[----:B------:R-:W-:Y:S01]  /*9200*/  FMNMX.FTZ R2, R149, R2, !PT ;  /* 0x0000000295027209 */ /* 0x000fe20007810000 */
[----:B------:R-:W-:Y:S01]  /*9210*/  FMUL.FTZ R28, R0, R108 ;  /* 0x0000006c001c7220 */ /* 0x000fe20000410000 */
[----:B------:R-:W-:Y:S02]  /*9220*/  MUFU.EX2 R132, R159 ;  /* 0x0000009f00847308 */ /* 0x000fe40000000800 */
        /* <DEDUP_REMOVED lines=19> */
[--C-:B------:R-:W-:Y:S02]  /*9360*/  FFMA.FTZ R0, R102, c[0x0][0x2d0], -R103.reuse ;  /* 0x0000b40066007a23 */ /* 0x100fe40000010867 */
[----:B------:R-:W-:Y:S07]  /*9370*/  FFMA.FTZ R109, R144, c[0x0][0x2d0], -R103 ;  /* 0x0000b400906d7a23 */ /* 0x000fee0000010867 */
        /* <DEDUP_REMOVED lines=65> */
[----:B------:R-:W-:Y:S01]  /*9790*/  MUFU.EX2 R146, R182 ;  /* 0x000000b600927308 */ /* 0x000fe20000000800 */
        /* <DEDUP_REMOVED lines=43> */
[----:B------:R1:W-:Y:S02]  /*9a50*/  MUFU.EX2 R112, R104 ;  /* 0x0000006800707308 */ /* 0x0003e40000000800 */
[--C-:B-1----:R-:W-:Y:S08]  /*9a60*/  FFMA.FTZ R104, R142, c[0x0][0x2d0], -R103.reuse ;  /* 0x0000b4008e687a23 */ /* 0x102ff00000010867 */
        /* <DEDUP_REMOVED lines=42> */
[----:B------:R-:W1:Y:S01]  /*9d10*/  LDSM.16.MT88.4 R108, [R2+0x1000] ;  /* 0x00100000026c783b */ /* 0x000e620000004200 */
[----:B------:R-:W2:Y:S02]  /*9d20*/  MUFU.EX2 R148, R181 ;  /* 0x000000b500947308 */ /* 0x000ea40000000800 */
[--C-:B------:R-:W-:Y:S03]  /*9d30*/  FFMA.FTZ R105, R151, c[0x0][0x2d0], -R103.reuse ;  /* 0x0000b40097697a23 */ /* 0x100fe60000010867 */
[----:B------:R-:W-:Y:S05]  /*9d40*/  F2FP.BF16.PACK_AB R106, R152, R132 ;  /* 0x00000084986a723e */ /* 0x000fea00000010ff */
[----:B------:R3:W-:Y:S10]  /*9d50*/  MUFU.EX2 R117, R104 ;  /* 0x0000006800757308 */ /* 0x0007f40000000800 */
[----:B------:R4:W-:Y:S01]  /*9d60*/  MUFU.EX2 R145, R105 ;  /* 0x0000006900917308 */ /* 0x0009e20000000800 */
[----:B--2---:R-:W-:Y:S01]  /*9d70*/  F2FP.BF16.PACK_AB R136, R148, R146 ;  /* 0x000000929488723e */ /* 0x004fe200000010ff */
[----:B---3--:R-:W-:Y:S08]  /*9d80*/  FFMA.FTZ R104, R149, c[0x0][0x2d0], -R103 ;  /* 0x0000b40095687a23 */ /* 0x008ff00000010867 */
[----:B------:R-:W-:Y:S01]  /*9d90*/  MUFU.EX2 R149, R180 ;  /* 0x000000b400957308 */ /* 0x000fe20000000800 */
[----:B----4-:R-:W-:Y:S09]  /*9da0*/  FADD.FTZ R105, R126, R123 ;  /* 0x0000007b7e697221 */ /* 0x010ff20000010000 */
        /* <DEDUP_REMOVED lines=157> */
.L_x_5310:
        /* <DEDUP_REMOVED lines=22> */
.L_x_5311:
        /* <DEDUP_REMOVED lines=24> */
.L_x_5192:
[----:B------:R-:W-:Y:S05]  /*aa60*/  BSYNC B0 ;  /* 0x0000000000007941 */ /* 0x000fea0003800000 */
.L_x_5191:
        /* <DEDUP_REMOVED lines=11> */
.L_x_5178:
        /* <DEDUP_REMOVED lines=21> */
.L_x_5198:
[----:B------:R-:W-:-:S04]  /*ac70*/  MOV R3, c[0x0][0x32c] ;  /* 0x0000cb0000037a02 */ /* 0x000fc80000000f00 */
[----:B------:R-:W-:-:S13]  /*ac80*/  ISETP.NE.AND P0, PT, R3, 0x1, PT ;  /* 0x000000010300780c */ /* 0x000fda0003f05270 */
[----:B------:R-:W-:-:S05]  /*ac90*/  @P0 IMAD.HI.U32 R3, R0, c[0x0][0x330], RZ ;  /* 0x0000cc0000030a27 */ /* 0x000fca00078e00ff */
[----:B------:R-:W-:Y:S02]  /*aca0*/  @P0 SHF.R.U32.HI R0, RZ, c[0x0][0x334], R3 ;  /* 0x0000cd00ff000a19 */ /* 0x000fe40000011603 */
.L_x_5199:
[----:B------:R-:W-:Y:S05]  /*acb0*/  BSYNC B0 ;  /* 0x0000000000007941 */ /* 0x000fea0003800000 */
.L_x_5197:
[----:B------:R-:W-:-:S05]  /*acc0*/  IMAD R0, R0, c[0x0][0x32c], RZ ;  /* 0x0000cb0000007a24 */ /* 0x000fca00078e02ff */
[----:B------:R-:W-:-:S04]  /*acd0*/  IMNMX R2, R2, R0, !PT ;  /* 0x0000000002027217 */ /* 0x000fc80007800200 */
.L_x_5196:
        /* <DEDUP_REMOVED lines=11> */
.L_x_5210:
        /* <DEDUP_REMOVED lines=46> */
.L_x_5312:
        /* <DEDUP_REMOVED lines=22> */
.L_x_5313:
        /* <DEDUP_REMOVED lines=21> */
.L_x_5202:
[----:B------:R-:W-:Y:S05]  /*b320*/  BSYNC B0 ;  /* 0x0000000000007941 */ /* 0x000fea0003800000 */
.L_x_5201:
        /* <DEDUP_REMOVED lines=122> */
[----:B------:R-:W3:Y:S01]  /*bad0*/  LDSM.16.M88.4 R148, [R2+0x5800] ;  /* 0x005800000294783b */ /* 0x000ee20000000200 */
[C---:B-1----:R-:W-:Y:S08]  /*bae0*/  HMMA.16816.F32.BF16 R4, R136.reuse, R140, R4 ;  /* 0x0000008c8804723c */ /* 0x042ff00000041804 */
[C---:B------:R-:W-:Y:S01]  /*baf0*/  HMMA.16816.F32.BF16 R8, R136.reuse, R142, R8 ;  /* 0x0000008e8808723c */ /* 0x040fe20000041808 */
[----:B------:R-:W-:Y:S07]  /*bb00*/  LDSM.16.M88.4 R140, [R167+0x8000] ;  /* 0x00800000a78c783b */ /* 0x000fee0000000200 */
[C---:B------:R-:W-:Y:S08]  /*bb10*/  HMMA.16816.F32.BF16 R12, R136.reuse, R152, R12 ;  /* 0x00000098880c723c */ /* 0x040ff0000004180c */
[C---:B------:R-:W-:Y:S01]  /*bb20*/  HMMA.16816.F32.BF16 R16, R136.reuse, R154, R16 ;  /* 0x0000009a8810723c */ /* 0x040fe20000041810 */
[----:B------:R-:W1:Y:S07]  /*bb30*/  LDSM.16.M88.4 R152, [R101+0x4000] ;  /* 0x004000006598783b */ /* 0x000e6e0000000200 */
[C---:B--2---:R-:W-:Y:S08]  /*bb40*/  HMMA.16816.F32.BF16 R20, R136.reuse, R144, R20 ;  /* 0x000000908814723c */ /* 0x044ff00000041814 */
[C---:B------:R-:W-:Y:S01]  /*bb50*/  HMMA.16816.F32.BF16 R24, R136.reuse, R146, R24 ;  /* 0x000000928818723c */ /* 0x040fe20000041818 */
[----:B------:R-:W2:Y:S07]  /*bb60*/  LDSM.16.M88.4 R144, [R101+0x4800] ;  /* 0x004800006590783b */ /* 0x000eae0000000200 */
[C---:B---3--:R-:W-:Y:S08]  /*bb70*/  HMMA.16816.F32.BF16 R28, R136.reuse, R148, R28 ;  /* 0x00000094881c723c */ /* 0x048ff0000004181c */
[----:B------:R-:W-:Y:S01]  /*bb80*/  HMMA.16816.F32.BF16 R32, R136, R150, R32 ;  /* 0x000000968820723c */ /* 0x000fe20000041820 */
[----:B------:R-:W3:Y:S07]  /*bb90*/  LDSM.16.M88.4 R136, [R101+0x5000] ;  /* 0x005000006588783b */ /* 0x000eee0000000200 */
[----:B------:R-:W4:Y:S01]  /*bba0*/  LDSM.16.M88.4 R148, [R101+0x5800] ;  /* 0x005800006594783b */ /* 0x000f220000000200 */
        /* <DEDUP_REMOVED lines=9> */
[C---:B----4-:R-:W-:Y:S08]  /*bc40*/  HMMA.16816.F32.BF16 R28, R140.reuse, R148, R28 ;  /* 0x000000948c1c723c */ /* 0x050ff0000004181c */
[----:B------:R-:W-:Y:S01]  /*bc50*/  HMMA.16816.F32.BF16 R32, R140, R150, R32 ;  /* 0x000000968c20723c */ /* 0x000fe20000041820 */
[----:B------:R-:W3:Y:S07]  /*bc60*/  LDSM.16.M88.4 R140, [R3+0x5000] ;  /* 0x00500000038c783b */ /* 0x000eee0000000200 */
[----:B------:R4:W5:Y:S01]  /*bc70*/  LDSM.16.M88.4 R148, [R3+0x5800] ;  /* 0x005800000394783b */ /* 0x0009620000000200 */
[C---:B-1----:R-:W-:Y:S08]  /*bc80*/  HMMA.16816.F32.BF16 R4, R144.reuse, R152, R4 ;  /* 0x000000989004723c */ /* 0x042ff00000041804 */
[C---:B------:R-:W-:Y:S08]  /*bc90*/  HMMA.16816.F32.BF16 R8, R144.reuse, R154, R8 ;  /* 0x0000009a9008723c */ /* 0x040ff00000041808 */
[C---:B--2---:R-:W-:Y:S08]  /*bca0*/  HMMA.16816.F32.BF16 R12, R144.reuse, R136, R12 ;  /* 0x00000088900c723c */ /* 0x044ff0000004180c */
[----:B----4-:R-:W-:Y:S01]  /*bcb0*/  FMNMX.FTZ R3, R4, R0, !PT ;  /* 0x0000000004037209 */ /* 0x010fe20007810000 */
[C---:B------:R-:W-:Y:S03]  /*bcc0*/  HMMA.16816.F32.BF16 R16, R144.reuse, R138, R16 ;  /* 0x0000008a9010723c */ /* 0x040fe60000041810 */
[----:B------:R-:W-:Y:S02]  /*bcd0*/  FMNMX.FTZ R2, R6, R102, !PT ;  /* 0x0000006606027209 */ /* 0x000fe40007810000 */
[----:B------:R-:W-:Y:S02]  /*bce0*/  FMNMX.FTZ R3, R5, R3, !PT ;  /* 0x0000000305037209 */ /* 0x000fe40007810000 */
[----:B------:R-:W-:Y:S01]  /*bcf0*/  FMNMX.FTZ R2, R7, R2, !PT ;  /* 0x0000000207027209 */ /* 0x000fe20007810000 */
[C---:B---3--:R-:W-:Y:S04]  /*bd00*/  HMMA.16816.F32.BF16 R20, R144.reuse, R140, R20 ;  /* 0x0000008c9014723c */ /* 0x048fe80000041814 */
        /* <DEDUP_REMOVED lines=35> */
.L_x_5314:
        /* <DEDUP_REMOVED lines=104> */
[----:B------:R-:W-:Y:S02]  /*c5c0*/  FFMA.FTZ R159, R31, c[0x0][0x2d0], -R3 ;  /* 0x0000b4001f9f7a23 */ /* 0x000fe40000010803 */
[----:B------:R-:W-:Y:S01]  /*c5d0*/  FADD.FTZ R3, R12, R4 ;  /* 0x000000040c037221 */ /* 0x000fe20000010000 */
[----:B------:R2:W-:Y:S01]  /*c5e0*/  MUFU.EX2 R181, R7 ;  /* 0x0000000700b57308 */ /* 0x0005e20000000800 */
[C---:B------:R-:W-:Y:S02]  /*c5f0*/  FMUL.FTZ R9, R2.reuse, R129 ;  /* 0x0000008102097220 */ /* 0x040fe40000410000 */
[C---:B------:R-:W-:Y:S02]  /*c600*/  FMUL.FTZ R4, R2.reuse, R132 ;  /* 0x0000008402047220 */ /* 0x040fe40000410000 */
[C---:B------:R-:W-:Y:S02]  /*c610*/  FMUL.FTZ R12, R2.reuse, R124 ;  /* 0x0000007c020c7220 */ /* 0x040fe40000410000 */
[C---:B------:R-:W-:Y:S02]  /*c620*/  FMUL.FTZ R88, R2.reuse, R88 ;  /* 0x0000005802587220 */ /* 0x040fe40000410000 */
[C---:B------:R-:W-:Y:S01]  /*c630*/  FMUL.FTZ R89, R2.reuse, R89 ;  /* 0x0000005902597220 */ /* 0x040fe20000410000 */
[----:B------:R3:W4:Y:S01]  /*c640*/  MUFU.EX2 R14, R6 ;  /* 0x00000006000e7308 */ /* 0x0007220000000800 */
[C---:B------:R-:W-:Y:S02]  /*c650*/  FMUL.FTZ R92, R2.reuse, R92 ;  /* 0x0000005c025c7220 */ /* 0x040fe40000410000 */
[----:B------:R-:W-:Y:S01]  /*c660*/  FMUL.FTZ R93, R2, R93 ;  /* 0x0000005d025d7220 */ /* 0x000fe20000410000 */
[----:B-1----:R-:W-:Y:S01]  /*c670*/  F2FP.BF16.PACK_AB R139, R128, R125 ;  /* 0x0000007d808b723e */ /* 0x002fe200000010ff */
[C---:B------:R-:W-:Y:S02]  /*c680*/  FMUL.FTZ R96, R2.reuse, R96 ;  /* 0x0000006002607220 */ /* 0x040fe40000410000 */
[C---:B------:R-:W-:Y:S02]  /*c690*/  FMUL.FTZ R97, R2.reuse, R97 ;  /* 0x0000006102617220 */ /* 0x040fe40000410000 */
[----:B------:R-:W-:Y:S01]  /*c6a0*/  FADD.FTZ R3, R5, R3 ;  /* 0x0000000305037221 */ /* 0x000fe20000010000 */
[----:B------:R-:W-:Y:S01]  /*c6b0*/  MUFU.EX2 R121, R145 ;  /* 0x0000009100797308 */ /* 0x000fe20000000800 */
[----:B------:R-:W-:Y:S01]  /*c6c0*/  FMUL.FTZ R5, R2, R133 ;  /* 0x0000008502057220 */ /* 0x000fe20000410000 */
[----:B------:R-:W-:Y:S01]  /*c6d0*/  IADD3 R2, R171, R162, RZ ;  /* 0x000000a2ab027210 */ /* 0x000fe20007ffe0ff */
[C---:B------:R-:W-:Y:S02]  /*c6e0*/  FMUL.FTZ R34, R0.reuse, R106 ;  /* 0x0000006a00227220 */ /* 0x040fe40000410000 */
[C---:B------:R-:W-:Y:S01]  /*c6f0*/  FMUL.FTZ R35, R0.reuse, R107 ;  /* 0x0000006b00237220 */ /* 0x040fe20000410000 */
[----:B------:R-:W-:Y:S01]  /*c700*/  IADD3 R102, R169, R2, RZ ;  /* 0x00000002a9667210 */ /* 0x000fe20007ffe0ff */
[----:B------:R-:W1:Y:S01]  /*c710*/  LDSM.16.MT88.4 R140, [R2] ;  /* 0x00000000028c783b */ /* 0x000e620000004200 */
[----:B------:R-:W-:Y:S02]  /*c720*/  FADD.FTZ R3, R137, R3 ;  /* 0x0000000389037221 */ /* 0x000fe40000010000 */
[C---:B--2---:R-:W-:Y:S01]  /*c730*/  FMUL.FTZ R7, R0.reuse, R135 ;  /* 0x0000008700077220 */ /* 0x044fe20000410000 */
[----:B------:R-:W-:Y:S01]  /*c740*/  MUFU.EX2 R124, R144 ;  /* 0x00000090007c7308 */ /* 0x000fe20000000800 */
[C---:B------:R-:W-:Y:S02]  /*c750*/  FMUL.FTZ R10, R0.reuse, R130 ;  /* 0x00000082000a7220 */ /* 0x040fe40000410000 */
[C---:B---3--:R-:W-:Y:S01]  /*c760*/  FMUL.FTZ R6, R0.reuse, R134 ;  /* 0x0000008600067220 */ /* 0x048fe20000410000 */
[----:B------:R-:W2:Y:S01]  /*c770*/  LDSM.16.MT88.4 R104, [R102] ;  /* 0x000000006668783b */ /* 0x000ea20000004200 */
[C---:B----4-:R-:W-:Y:S01]  /*c780*/  F2FP.BF16.PACK_AB R137, R181.reuse, R14 ;  /* 0x0000000eb589723e */ /* 0x050fe200000010ff */
[C---:B------:R-:W-:Y:S02]  /*c790*/  FMUL.FTZ R11, R0.reuse, R131 ;  /* 0x00000083000b7220 */ /* 0x040fe40000410000 */
[C---:B------:R-:W-:Y:S02]  /*c7a0*/  FMUL.FTZ R18, R0.reuse, R122 ;  /* 0x0000007a00127220 */ /* 0x040fe40000410000 */
[C---:B------:R-:W-:Y:S01]  /*c7b0*/  FMUL.FTZ R19, R0.reuse, R123 ;  /* 0x0000007b00137220 */ /* 0x040fe20000410000 */
[----:B------:R-:W-:Y:S01]  /*c7c0*/  MUFU.EX2 R149, R147 ;  /* 0x0000009300957308 */ /* 0x000fe20000000800 */
[C---:B------:R-:W-:Y:S02]  /*c7d0*/  FMUL.FTZ R26, R0.reuse, R114 ;  /* 0x00000072001a7220 */ /* 0x040fe40000410000 */
[C---:B------:R-:W-:Y:S02]  /*c7e0*/  FMUL.FTZ R27, R0.reuse, R115 ;  /* 0x00000073001b7220 */ /* 0x040fe40000410000 */
[C---:B------:R-:W-:Y:S02]  /*c7f0*/  FFMA.FTZ R120, R0.reuse, R184, R14 ;  /* 0x000000b800787223 */ /* 0x040fe4000001000e */
[C---:B------:R-:W-:Y:S02]  /*c800*/  FMUL.FTZ R14, R0.reuse, R126 ;  /* 0x0000007e000e7220 */ /* 0x040fe40000410000 */
[----:B------:R-:W-:Y:S01]  /*c810*/  FADD.FTZ R120, R181, R120 ;  /* 0x00000078b5787221 */ /* 0x000fe20000010000 */
        /* <DEDUP_REMOVED lines=11> */
[----:B------:R-:W1:Y:S01]  /*c8d0*/  MUFU.EX2 R148, R146 ;  /* 0x0000009200947308 */ /* 0x000e620000000800 */
[C---:B------:R-:W-:Y:S01]  /*c8e0*/  FMUL.FTZ R43, R0.reuse, R43 ;  /* 0x0000002b002b7220 */ /* 0x040fe20000410000 */
[C---:B------:R-:W-:Y:S04]  /*c8f0*/  HMMA.16816.F32.BF16 R8, R136.reuse, R142, R8 ;  /* 0x0000008e8808723c */ /* 0x040fe80000041808 */
[C---:B------:R-:W-:Y:S02]  /*c900*/  FMUL.FTZ R46, R0.reuse, R46 ;  /* 0x0000002e002e7220 */ /* 0x040fe40000410000 */
[C---:B------:R-:W-:Y:S02]  /*c910*/  FMUL.FTZ R47, R0.reuse, R47 ;  /* 0x0000002f002f7220 */ /* 0x040fe40000410000 */
[C---:B--2---:R-:W-:Y:S01]  /*c920*/  HMMA.16816.F32.BF16 R12, R136.reuse, R104, R12 ;  /* 0x00000068880c723c */ /* 0x044fe2000004180c */
[----:B------:R-:W-:Y:S03]  /*c930*/  MUFU.EX2 R146, R151 ;  /* 0x0000009700927308 */ /* 0x000fe60000000800 */
[C---:B------:R-:W-:Y:S02]  /*c940*/  FMUL.FTZ R50, R0.reuse, R50 ;  /* 0x0000003200327220 */ /* 0x040fe40000410000 */
[C---:B------:R-:W-:Y:S02]  /*c950*/  FMUL.FTZ R51, R0.reuse, R51 ;  /* 0x0000003300337220 */ /* 0x040fe40000410000 */
[C---:B------:R-:W-:Y:S03]  /*c960*/  HMMA.16816.F32.BF16 R16, R136.reuse, R106, R16 ;  /* 0x0000006a8810723c */ /* 0x040fe60000041810 */
[----:B------:R-:W-:Y:S01]  /*c970*/  MUFU.EX2 R144, R152 ;  /* 0x0000009800907308 */ /* 0x000fe20000000800 */
[C---:B------:R-:W-:Y:S02]  /*c980*/  FMUL.FTZ R54, R0.reuse, R54 ;  /* 0x0000003600367220 */ /* 0x040fe40000410000 */
[C---:B------:R-:W-:Y:S01]  /*c990*/  FMUL.FTZ R55, R0.reuse, R55 ;  /* 0x0000003700377220 */ /* 0x040fe20000410000 */
[----:B-1----:R-:W-:Y:S01]  /*c9a0*/  F2FP.BF16.PACK_AB R111, R149, R148 ;  /* 0x00000094956f723e */ /* 0x002fe200000010ff */
        /* <DEDUP_REMOVED lines=28> */
[----:B------:R-:W-:Y:S02]  /*cb70*/  MUFU.EX2 R142, R159 ;  /* 0x0000009f008e7308 */ /* 0x000fe40000000800 */
[----:B------:R-:W-:Y:S01]  /*cb80*/  IADD3 R3, R169, R0, RZ ;  /* 0x00000000a9037210 */ /* 0x000fe20007ffe0ff */
[----:B------:R-:W1:Y:S01]  /*cb90*/  LDSM.16.MT88.4 R104, [R0] ;  /* 0x000000000068783b */ /* 0x000e620000004200 */
[----:B------:R-:W-:Y:S04]  /*cba0*/  FADD.FTZ R103, R109, R112 ;  /* 0x000000706d677221 */ /* 0x000fe80000010000 */
[C---:B------:R-:W-:Y:S01]  /*cbb0*/  FADD.FTZ R103, R110.reuse, R103 ;  /* 0x000000676e677221 */ /* 0x040fe20000010000 */
[----:B------:R-:W-:Y:S01]  /*cbc0*/  F2FP.BF16.PACK_AB R110, R110, R109 ;  /* 0x0000006d6e6e723e */ /* 0x000fe200000010ff */
[----:B------:R-:W2:Y:S01]  /*cbd0*/  MUFU.EX2 R112, R156 ;  /* 0x0000009c00707308 */ /* 0x000ea20000000800 */
[----:B------:R-:W-:Y:S01]  /*cbe0*/  F2FP.BF16.PACK_AB R109, R124, R121 ;  /* 0x000000797c6d723e */ /* 0x000fe200000010ff */
[----:B------:R-:W-:Y:S08]  /*cbf0*/  FADD.FTZ R103, R113, R103 ;  /* 0x0000006771677221 */ /* 0x000ff00000010000 */
[----:B------:R-:W-:Y:S10]  /*cc00*/  MUFU.EX2 R141, R161 ;  /* 0x000000a1008d7308 */ /* 0x000ff40000000800 */
[----:B------:R-:W3:Y:S01]  /*cc10*/  MUFU.EX2 R140, R180 ;  /* 0x000000b4008c7308 */ /* 0x000ee20000000800 */
[----:B--2---:R-:W-:Y:S04]  /*cc20*/  FADD.FTZ R103, R112, R103 ;  /* 0x0000006770677221 */ /* 0x004fe80000010000 */
[----:B------:R-:W-:Y:S04]  /*cc30*/  FADD.FTZ R103, R117, R103 ;  /* 0x0000006775677221 */ /* 0x000fe80000010000 */
[----:B------:R-:W-:Y:S01]  /*cc40*/  FADD.FTZ R103, R116, R103 ;  /* 0x0000006774677221 */ /* 0x000fe20000010000 */
[C---:B-1----:R-:W-:Y:S03]  /*cc50*/  HMMA.16816.F32.BF16 R20, R136.reuse, R104, R20 ;  /* 0x000000688814723c */ /* 0x042fe60000041814 */
[----:B------:R-:W-:Y:S05]  /*cc60*/  FADD.FTZ R103, R119, R103 ;  /* 0x0000006777677221 */ /* 0x000fea0000010000 */
        /* <DEDUP_REMOVED lines=208> */
.L_x_5315:
        /* <DEDUP_REMOVED lines=23> */
.L_x_5316:
        /* <DEDUP_REMOVED lines=24> */
.L_x_5207:
[----:B------:R-:W-:Y:S05]  /*dc60*/  BSYNC B0 ;  /* 0x0000000000007941 */ /* 0x000fea0003800000 */
.L_x_5206:
        /* <DEDUP_REMOVED lines=9> */
.L_x_5200:
[----:B------:R-:W-:-:S13]  /*dd00*/  ISETP.GE.AND P0, PT, R173, R188, PT ;  /* 0x000000bcad00720c */ /* 0x000fda0003f06270 */
[----:B------:R-:W-:Y:S05]  /*dd10*/  @!P0 BRA `(.L_x_5211) ;  /* 0x00003a6000008947 */ /* 0x000fea0003800000 */
[----:B------:R-:W-:Y:S02]  /*dd20*/  MOV R103, R100 ;  /* 0x0000006400677202 */ /* 0x000fe40000000f00 */
[----:B------:R-:W-:Y:S02]  /*dd30*/  MOV R102, R101 ;  /* 0x0000006500667202 */ /* 0x000fe40000000f00 */
.L_x_5228:
        /* <DEDUP_REMOVED lines=45> */
.L_x_5317:
        /* <DEDUP_REMOVED lines=22> */
.L_x_5318:
        /* <DEDUP_REMOVED lines=23> */
.L_x_5213:
[----:B------:R-:W-:Y:S05]  /*e2e0*/  BSYNC B0 ;  /* 0x0000000000007941 */ /* 0x000fea0003800000 */
.L_x_5212:
[----:B------:R-:W0:Y:S01]  /*e2f0*/  LDGDEPBAR ;  /* 0x00000000000079af */ /* 0x000e220000000000 */
[----:B------:R-:W-:Y:S01]  /*e300*/  WARPSYNC 0xffffffff ;  /* 0xffffffff00007948 */ /* 0x000fe20003800000 */
[C---:B--23--:R-:W-:Y:S01]  /*e310*/  HMMA.16816.F32.BF16 R4, R32.reuse, R8, RZ ;  /* 0x000000082004723c */ /* 0x04cfe200000418ff */
[----:B------:R-:W-:Y:S01]  /*e320*/  IMAD.MOV.U32 R2, RZ, RZ, 0x40 ;  /* 0x00000040ff027424 */ /* 0x000fe200078e00ff */
[----:B------:R-:W-:Y:S02]  /*e330*/  ULDC UR4, c[0x0][0x324] ;  /* 0x0000c90000047ab9 */ /* 0x000fe40000000800 */
[----:B------:R-:W-:Y:S01]  /*e340*/  IMAD.MOV.U32 R168, RZ, RZ, c[0x0][0x2c4] ;  /* 0x0000b100ffa87624 */ /* 0x000fe200078e00ff */
[----:B------:R-:W-:Y:S01]  /*e350*/  ULOP3.LUT UR4, URZ, UR4, URZ, 0x33, !UPT ;  /* 0x000000043f047292 */ /* 0x000fe2000f8e333f */
[----:B------:R-:W-:Y:S01]  /*e360*/  SEL R161, R2, 0xffffffc0, !P1 ;  /* 0xffffffc002a17807 */ /* 0x000fe20004800000 */
[----:B------:R-:W-:Y:S01]  /*e370*/  IMAD.IADD R2, R170, 0x1, R162 ;  /* 0x00000001aa027824 */ /* 0x000fe200078e02a2 */
[C---:B------:R-:W-:Y:S01]  /*e380*/  HMMA.16816.F32.BF16 R8, R32.reuse, R10, RZ ;  /* 0x0000000a2008723c */ /* 0x040fe200000418ff */
[----:B------:R-:W-:Y:S03]  /*e390*/  ISETP.NE.AND P0, PT, R168, 0x1, PT ;  /* 0x00000001a800780c */ /* 0x000fe60003f05270 */
[C---:B------:R-:W-:Y:S02]  /*e3a0*/  IMAD.IADD R100, R161.reuse, 0x1, R0 ;  /* 0x00000001a1647824 */ /* 0x040fe400078e0200 */
[C---:B------:R-:W-:Y:S01]  /*e3b0*/  IMAD.IADD R3, R160.reuse, 0x1, R2 ;  /* 0x00000001a0037824 */ /* 0x040fe200078e0202 */
[----:B------:R-:W-:Y:S01]  /*e3c0*/  IADD3 R2, R160, R2, R161 ;  /* 0x00000002a0027210 */ /* 0x000fe20007ffe0a1 */
[C---:B----4-:R-:W-:Y:S01]  /*e3d0*/  HMMA.16816.F32.BF16 R12, R32.reuse, R16, RZ ;  /* 0x00000010200c723c */ /* 0x050fe200000418ff */
[----:B------:R-:W-:Y:S05]  /*e3e0*/  IMAD.MOV.U32 R168, RZ, RZ, c[0x0][0x32c] ;  /* 0x0000cb00ffa87624 */ /* 0x000fea00078e00ff */
[----:B------:R-:W-:Y:S02]  /*e3f0*/  ISETP.GE.AND P4, PT, R168, 0x1, PT ;  /* 0x00000001a800780c */ /* 0x000fe40003f86270 */
        /* <DEDUP_REMOVED lines=30> */
[----:B------:R-:W1:Y:S06]  /*e5e0*/  LDSM.16.M88.4 R136, [R156+0x800] ;  /* 0x000800009c88783b */ /* 0x000e6c0000000200 */
        /* <DEDUP_REMOVED lines=91> */
[----:B------:R3:W4:Y:S01]  /*eba0*/  LDSM.16.M88.4 R148, [R100+0x5800] ;  /* 0x005800006494783b */ /* 0x0007220000000200 */
[C---:B-1----:R-:W-:Y:S05]  /*ebb0*/  HMMA.16816.F32.BF16 R4, R140.reuse, R144, R4 ;  /* 0x000000908c04723c */ /* 0x042fea0000041804 */
[----:B---3--:R-:W-:Y:S03]  /*ebc0*/  IMAD.IADD R100, R212, 0x1, R203 ;  /* 0x00000001d4647824 */ /* 0x008fe600078e02cb */
[C---:B------:R-:W-:Y:S01]  /*ebd0*/  HMMA.16816.F32.BF16 R8, R140.reuse, R146, R8 ;  /* 0x000000928c08723c */ /* 0x040fe20000041808 */
[----:B------:R-:W-:Y:S03]  /*ebe0*/  LDSM.16.M88.4 R144, [R156+0x4000] ;  /* 0x004000009c90783b */ /* 0x000fe60000000200 */
[----:B------:R-:W-:Y:S04]  /*ebf0*/  @P0 IMAD.HI.U32 R0, R100, c[0x0][0x2c8], RZ ;  /* 0x0000b20064000a27 */ /* 0x000fe800078e00ff */
[C---:B------:R-:W-:Y:S04]  /*ec00*/  HMMA.16816.F32.BF16 R12, R140.reuse, R152, R12 ;  /* 0x000000988c0c723c */ /* 0x040fe8000004180c */
[----:B------:R-:W-:Y:S02]  /*ec10*/  @P0 SHF.R.U32.HI R100, RZ, c[0x0][0x2cc], R0 ;  /* 0x0000b300ff640a19 */ /* 0x000fe40000011600 */
[C---:B------:R-:W-:Y:S02]  /*ec20*/  ISETP.GE.AND P0, PT, R178.reuse, 0x1, PT ;  /* 0x00000001b200780c */ /* 0x040fe40003f06270 */
[C---:B------:R-:W-:Y:S01]  /*ec30*/  HMMA.16816.F32.BF16 R16, R140.reuse, R154, R16 ;  /* 0x0000009a8c10723c */ /* 0x040fe20000041810 */
[----:B------:R-:W-:Y:S06]  /*ec40*/  LDSM.16.M88.4 R152, [R2+0x4800] ;  /* 0x004800000298783b */ /* 0x000fec0000000200 */
[----:B------:R-:W-:Y:S01]  /*ec50*/  SHFL.IDX PT, R3, R100, RZ, 0x1c1f ;  /* 0x001c1fff64037589 */ /* 0x000fe200000e0000 */
[C---:B--2---:R-:W-:Y:S08]  /*ec60*/  HMMA.16816.F32.BF16 R20, R140.reuse, R136, R20 ;  /* 0x000000888c14723c */ /* 0x044ff00000041814 */
[C---:B------:R-:W-:Y:S01]  /*ec70*/  HMMA.16816.F32.BF16 R24, R140.reuse, R138, R24 ;  /* 0x0000008a8c18723c */ /* 0x040fe20000041818 */
[----:B------:R-:W1:Y:S07]  /*ec80*/  LDSM.16.M88.4 R136, [R166+0x8000] ;  /* 0x00800000a688783b */ /* 0x000e6e0000000200 */
[C---:B----4-:R-:W-:Y:S08]  /*ec90*/  HMMA.16816.F32.BF16 R28, R140.reuse, R148, R28 ;  /* 0x000000948c1c723c */ /* 0x050ff0000004181c */
[----:B------:R-:W-:Y:S01]  /*eca0*/  HMMA.16816.F32.BF16 R32, R140, R150, R32 ;  /* 0x000000968c20723c */ /* 0x000fe20000041820 */
[----:B------:R-:W2:Y:S06]  /*ecb0*/  LDSM.16.M88.4 R140, [R2+0x5000] ;  /* 0x00500000028c783b */ /* 0x000eac0000000200 */
[----:B------:R3:W4:Y:S01]  /*ecc0*/  LDSM.16.M88.4 R148, [R2+0x5800] ;  /* 0x005800000294783b */ /* 0x0007220000000200 */
[C---:B-1----:R-:W-:Y:S05]  /*ecd0*/  HMMA.16816.F32.BF16 R4, R136.reuse, R144, R4 ;  /* 0x000000908804723c */ /* 0x042fea0000041804 */
[----:B---3--:R-:W-:Y:S03]  /*ece0*/  IADD3 R2, R178, 0x1, RZ ;  /* 0x00000001b2027810 */ /* 0x008fe60007ffe0ff */
[C---:B------:R-:W-:Y:S04]  /*ecf0*/  HMMA.16816.F32.BF16 R8, R136.reuse, R146, R8 ;  /* 0x000000928808723c */ /* 0x040fe80000041808 */
[----:B------:R-:W-:Y:S04]  /*ed00*/  SEL R178, R2, RZ, !P0 ;  /* 0x000000ff02b27207 */ /* 0x000fe80004000000 */
[C---:B------:R-:W-:Y:S08]  /*ed10*/  HMMA.16816.F32.BF16 R12, R136.reuse, R152, R12 ;  /* 0x00000098880c723c */ /* 0x040ff0000004180c */
[C---:B------:R-:W-:Y:S08]  /*ed20*/  HMMA.16816.F32.BF16 R16, R136.reuse, R154, R16 ;  /* 0x0000009a8810723c */ /* 0x040ff00000041810 */
[C---:B--2---:R-:W-:Y:S08]  /*ed30*/  HMMA.16816.F32.BF16 R20, R136.reuse, R140, R20 ;  /* 0x0000008c8814723c */ /* 0x044ff00000041814 */
[C---:B------:R-:W-:Y:S08]  /*ed40*/  HMMA.16816.F32.BF16 R24, R136.reuse, R142, R24 ;  /* 0x0000008e8818723c */ /* 0x040ff00000041818 */
[C---:B----4-:R-:W-:Y:S07]  /*ed50*/  HMMA.16816.F32.BF16 R28, R136.reuse, R148, R28 ;  /* 0x00000094881c723c */ /* 0x050fee000004181c */
[----:B------:R-:W-:Y:S01]  /*ed60*/  IMAD.SHL.U32 R148, R173, 0x40, RZ ;  /* 0x00000040ad947824 */ /* 0x000fe200078e00ff */
[----:B------:R-:W-:Y:S04]  /*ed70*/  HMMA.16816.F32.BF16 R32, R136, R150, R32 ;  /* 0x000000968820723c */ /* 0x000fe80000041820 */
[----:B------:R-:W-:Y:S04]  /*ed80*/  IADD3 R0, -R191, 0x1, -R148 ;  /* 0x00000001bf007810 */ /* 0x000fe80007ffe994 */
[----:B------:R-:W-:Y:S04]  /*ed90*/  IADD3 R0, -R190, R0, R189 ;  /* 0x00000000be007210 */ /* 0x000fe80007ffe1bd */
[C---:B------:R-:W-:Y:S02]  /*eda0*/  IADD3 R139, R0.reuse, c[0x0][0x328], RZ ;  /* 0x0000ca00008b7a10 */ /* 0x040fe40007ffe0ff */
[----:B------:R-:W-:Y:S03]  /*edb0*/  IADD3 R101, R0, UR4, RZ ;  /* 0x0000000400657c10 */ /* 0x000fe6000fffe0ff */
[--C-:B------:R-:W-:Y:S02]  /*edc0*/  IMAD.IADD R2, R139, 0x1, R3.reuse ;  /* 0x000000018b027824 */ /* 0x100fe400078e0203 */
        /* <DEDUP_REMOVED lines=15> */
.L_x_5218:
[----:B------:R-:W-:Y:S04]  /*eec0*/  MOV R136, 0x1 ;  /* 0x0000000100887802 */ /* 0x000fe80000000f00 */
[----:B------:R-:W-:Y:S11]  /*eed0*/  ISETP.NE.AND P0, PT, R136, c[0x0][0x32c], PT ;  /* 0x0000cb0088007a0c */ /* 0x000ff60003f05270 */
[----:B------:R-:W-:Y:S02]  /*eee0*/  @!UPT UIADD3 URZ, URZ, URZ, URZ ;  /* 0x0000003f3f3ff290 */ /* 0x000fe4000fffe03f */
[----:B------:R-:W-:Y:S05]  /*eef0*/  @P0 IMAD.HI.U32 R136, R3, c[0x0][0x330], RZ ;  /* 0x0000cc0003880a27 */ /* 0x000fea00078e00ff */
[----:B------:R-:W-:Y:S02]  /*ef00*/  @P0 SHF.R.U32.HI R3, RZ, c[0x0][0x334], R136 ;  /* 0x0000cd00ff030a19 */ /* 0x000fe40000011688 */
.L_x_5219:
[----:B------:R-:W-:Y:S05]  /*ef10*/  BSYNC B0 ;  /* 0x0000000000007941 */ /* 0x000fea0003800000 */
.L_x_5217:
[----:B------:R-:W-:Y:S04]  /*ef20*/  IMAD R3, R3, c[0x0][0x32c], -R148 ;  /* 0x0000cb0003037a24 */ /* 0x000fe800078e0a94 */
[----:B------:R-:W-:Y:S05]  /*ef30*/  IMAD.IADD R3, R3, 0x1, -R191 ;  /* 0x0000000103037824 */ /* 0x000fea00078e0abf */
[----:B------:R-:W-:Y:S02]  /*ef40*/  IMNMX R0, R0, R3, !PT ;  /* 0x0000000300007217 */ /* 0x000fe40007800200 */
[----:B------:R-:W-:Y:S04]  /*ef50*/  IADD3 R3, R3, c[0x0][0x32c], RZ ;  /* 0x0000cb0003037a10 */ /* 0x000fe80007ffe0ff */
[----:B------:R-:W-:Y:S02]  /*ef60*/  IMNMX R2, R2, R3, PT ;  /* 0x0000000302027217 */ /* 0x000fe40003800200 */
.L_x_5216:
        /* <DEDUP_REMOVED lines=66> */
.L_x_5222:
[----:B------:R-:W-:Y:S04]  /*f390*/  MOV R4, 0x1 ;  /* 0x0000000100047802 */ /* 0x000fe80000000f00 */
[----:B------:R-:W-:Y:S11]  /*f3a0*/  ISETP.NE.AND P0, PT, R4, c[0x0][0x32c], PT ;  /* 0x0000cb0004007a0c */ /* 0x000ff60003f05270 */
[----:B------:R-:W-:Y:S02]  /*f3b0*/  @!UPT UIADD3 URZ, URZ, URZ, URZ ;  /* 0x0000003f3f3ff290 */ /* 0x000fe4000fffe03f */
[----:B------:R-:W-:Y:S05]  /*f3c0*/  @P0 IMAD.HI.U32 R4, R0, c[0x0][0x330], RZ ;  /* 0x0000cc0000040a27 */ /* 0x000fea00078e00ff */
[----:B------:R-:W-:Y:S02]  /*f3d0*/  @P0 SHF.R.U32.HI R0, RZ, c[0x0][0x334], R4 ;  /* 0x0000cd00ff000a19 */ /* 0x000fe40000011604 */
.L_x_5223:
[----:B------:R-:W-:Y:S05]  /*f3e0*/  BSYNC B0 ;  /* 0x0000000000007941 */ /* 0x000fea0003800000 */
.L_x_5221:
[----:B------:R-:W-:Y:S04]  /*f3f0*/  IMAD R0, R0, c[0x0][0x32c], -R148 ;  /* 0x0000cb0000007a24 */ /* 0x000fe800078e0a94 */
[----:B------:R-:W-:Y:S05]  /*f400*/  IMAD.IADD R0, R0, 0x1, -R191 ;  /* 0x0000000100007824 */ /* 0x000fea00078e0abf */
[----:B------:R-:W-:Y:S02]  /*f410*/  IMNMX R2, R2, R0, !PT ;  /* 0x0000000002027217 */ /* 0x000fe40007800200 */
[----:B------:R-:W-:Y:S04]  /*f420*/  IADD3 R0, R0, c[0x0][0x32c], RZ ;  /* 0x0000cb0000007a10 */ /* 0x000fe80007ffe0ff */
[----:B------:R-:W-:Y:S02]  /*f430*/  IMNMX R3, R3, R0, PT ;  /* 0x0000000003037217 */ /* 0x000fe40003800200 */
.L_x_5220:
        /* <DEDUP_REMOVED lines=36> */
[----:B------:R-:W-:Y:S02]  /*f680*/  FMUL.FTZ R0, R0, c[0x0][0x2d0] ;  /* 0x0000b40000007a20 */ /* 0x000fe40000410000 */
        /* <DEDUP_REMOVED lines=11> */
[----:B------:R2:W-:Y:S01]  /*f740*/  MUFU.EX2 R8, R21 ;  /* 0x0000001500087308 */ /* 0x0005e20000000800 */
[----:B------:R-:W-:Y:S01]  /*f750*/  FSEL R139, R10, -INF , !P0 ;  /* 0xff8000000a8b7808 */ /* 0x000fe20004000000 */
[--C-:B------:R-:W-:Y:S01]  /*f760*/  FFMA.FTZ R153, R136, c[0x0][0x2d0], -R4.reuse ;  /* 0x0000b40088997a23 */ /* 0x100fe20000010804 */
[----:B------:R-:W-:Y:S01]  /*f770*/  ISETP.GT.AND P0, PT, R2, 0x9, P3 ;  /* 0x000000090200780c */ /* 0x000fe20001f04270 */
[--C-:B------:R-:W-:Y:S02]  /*f780*/  FFMA.FTZ R168, R20, c[0x0][0x2d0], -R4.reuse ;  /* 0x0000b40014a87a23 */ /* 0x100fe40000010804 */
[--C-:B------:R-:W-:Y:S01]  /*f790*/  FFMA.FTZ R161, R17, c[0x0][0x2d0], -R4.reuse ;  /* 0x0000b40011a17a23 */ /* 0x100fe20000010804 */
[----:B------:R-:W-:Y:S01]  /*f7a0*/  ISETP.LT.OR P0, PT, R3, 0xa, P0 ;  /* 0x0000000a0300780c */ /* 0x000fe20000701670 */
[--C-:B------:R-:W-:Y:S02]  /*f7b0*/  FFMA.FTZ R160, R16, c[0x0][0x2d0], -R4.reuse ;  /* 0x0000b40010a07a23 */ /* 0x100fe40000010804 */
[----:B------:R3:W4:Y:S01]  /*f7c0*/  MUFU.EX2 R5, R24 ;  /* 0x0000001800057308 */ /* 0x0007220000000800 */
[----:B------:R-:W-:Y:S01]  /*f7d0*/  FSEL R140, R11, -INF , !P0 ;  /* 0xff8000000b8c7808 */ /* 0x000fe20004000000 */
[--C-:B------:R-:W-:Y:S01]  /*f7e0*/  FFMA.FTZ R159, R13, c[0x0][0x2d0], -R4.reuse ;  /* 0x0000b4000d9f7a23 */ /* 0x100fe20000010804 */
[----:B------:R-:W-:Y:S01]  /*f7f0*/  ISETP.GT.AND P0, PT, R2, 0x10, P3 ;  /* 0x000000100200780c */ /* 0x000fe20001f04270 */
[----:B------:R-:W-:Y:S02]  /*f800*/  FFMA.FTZ R181, R12, c[0x0][0x2d0], -R4 ;  /* 0x0000b4000cb57a23 */ /* 0x000fe40000010804 */
[C---:B-1----:R-:W-:Y:S01]  /*f810*/  FMUL.FTZ R9, R0.reuse, R129 ;  /* 0x0000008100097220 */ /* 0x042fe20000410000 */
        /* <DEDUP_REMOVED lines=13> */
[----:B--2---:R-:W-:Y:S01]  /*f8f0*/  FMUL.FTZ R21, R0, R117 ;  /* 0x0000007500157220 */ /* 0x004fe20000410000 */
[----:B------:R-:W-:Y:S01]  /*f900*/  ISETP.GT.AND P0, PT, R2, 0x18, P3 ;  /* 0x000000180200780c */ /* 0x000fe20001f04270 */
[C---:B---3--:R-:W-:Y:S01]  /*f910*/  FMUL.FTZ R24, R0.reuse, R112 ;  /* 0x0000007000187220 */ /* 0x048fe20000410000 */
[----:B----4-:R-:W-:Y:S01]  /*f920*/  F2FP.BF16.PACK_AB R136, R5, R8 ;  /* 0x000000080588723e */ /* 0x010fe200000010ff */
        /* <DEDUP_REMOVED lines=56> */
[C---:B------:R-:W-:Y:S04]  /*fcb0*/  ISETP.GT.AND P0, PT, R2.reuse, 0x31, P3 ;  /* 0x000000310200780c */ /* 0x040fe80001f04270 */
[----:B------:R-:W-:Y:S04]  /*fcc0*/  ISETP.LT.OR P0, PT, R3, 0x32, P0 ;  /* 0x000000320300780c */ /* 0x000fe80000701670 */
[----:B------:R-:W-:Y:S02]  /*fcd0*/  FSEL R157, R31, -INF , !P0 ;  /* 0xff8000001f9d7808 */ /* 0x000fe40004000000 */
[----:B------:R-:W-:Y:S04]  /*fce0*/  ISETP.GT.AND P0, PT, R2, 0x38, P3 ;  /* 0x000000380200780c */ /* 0x000fe80001f04270 */
[C---:B------:R-:W-:Y:S04]  /*fcf0*/  ISETP.LT.OR P0, PT, R3.reuse, 0x39, P0 ;  /* 0x000000390300780c */ /* 0x040fe80000701670 */
        /* <DEDUP_REMOVED lines=36> */
[----:B------:R-:W-:Y:S01]  /*ff40*/  FSEL R2, R100, RZ, P0 ;  /* 0x000000ff64027208 */ /* 0x000fe20000000000 */
[C---:B------:R-:W-:Y:S02]  /*ff50*/  FMUL.FTZ R4, R0.reuse, R132 ;  /* 0x0000008400047220 */ /* 0x040fe40000410000 */
[----:B------:R-:W-:Y:S01]  /*ff60*/  FMUL.FTZ R5, R0, R133 ;  /* 0x0000008500057220 */ /* 0x000fe20000410000 */
[----:B------:R-:W-:Y:S01]  /*ff70*/  MUFU.EX2 R132, R160 ;  /* 0x000000a000847308 */ /* 0x000fe20000000800 */
[----:B------:R-:W-:Y:S01]  /*ff80*/  FADD.FTZ R2, -R2, R103 ;  /* 0x0000006702027221 */ /* 0x000fe20000010100 */
[----:B------:R-:W-:Y:S03]  /*ff90*/  FSEL R103, R3, RZ, P0 ;  /* 0x000000ff03677208 */ /* 0x000fe60000000000 */
[----:B------:R-:W-:Y:S02]  /*ffa0*/  FMUL.FTZ R2, R2, c[0x0][0x2d0] ;  /* 0x0000b40002027a20 */ /* 0x000fe40000410000 */
[--C-:B------:R-:W-:Y:S02]  /*ffb0*/  FFMA.FTZ R3, R6, c[0x0][0x2d0], -R103.reuse ;  /* 0x0000b40006037a23 */ /* 0x100fe40000010867 */
[--C-:B------:R-:W-:Y:S02]  /*ffc0*/  FFMA.FTZ R7, R7, c[0x0][0x2d0], -R103.reuse ;  /* 0x0000b40007077a23 */ /* 0x100fe40000010867 */
[----:B------:R-:W1:Y:S01]  /*ffd0*/  MUFU.EX2 R2, R2 ;  /* 0x0000000200027308 */ /* 0x000e620000000800 */
[----:B------:R-:W-:Y:S09]  /*ffe0*/  FFMA.FTZ R112, R149, c[0x0][0x2d0], -R103 ;  /* 0x0000b40095707a23 */ /* 0x000ff20000010867 */
        /* <DEDUP_REMOVED lines=71> */
[----:B------:R-:W-:Y:S10]  /*10460*/  MUFU.EX2 R119, R112 ;  /* 0x0000007000777308 */ /* 0x000ff40000000800 */
[----:B------:R-:W3:Y:S01]  /*10470*/  MUFU.EX2 R150, R176 ;  /* 0x000000b000967308 */ /* 0x000ee20000000800 */
        /* <DEDUP_REMOVED lines=44> */
[----:B------:R-:W-:Y:S02]  /*10740*/  F2FP.BF16.PACK_AB R136, R147, R146 ;  /* 0x000000929388723e */ /* 0x000fe400000010ff */
[----:B---3--:R-:W-:Y:S03]  /*10750*/  F2FP.BF16.PACK_AB R138, R150, R149 ;  /* 0x00000095968a723e */ /* 0x008fe600000010ff */
[--C-:B-1----:R-:W-:Y:S04]  /*10760*/  FFMA.FTZ R104, R143, c[0x0][0x2d0], -R103.reuse ;  /* 0x0000b4008f687a23 */ /* 0x102fe80000010867 */
        /* <DEDUP_REMOVED lines=199> */
.L_x_5319:
        /* <DEDUP_REMOVED lines=23> */
.L_x_5320:
        /* <DEDUP_REMOVED lines=24> */
.L_x_5225:
[----:B------:R-:W-:Y:S05]  /*116d0*/  BSYNC B0 ;  /* 0x0000000000007941 */ /* 0x000fea0003800000 */
.L_x_5224:
        /* <DEDUP_REMOVED lines=10> */
.L_x_5211:
[----:B------:R-:W-:Y:S05]  /*11780*/  BRA.DIV ~URZ, `(.L_x_5229) ;  /* 0x00006cc27f007947 */ /* 0x000fea000b800000 */
[----:B------:R1:W2:Y:S02]  /*11790*/  SHFL.BFLY PT, R0, R183, 0x2, 0x1f ;  /* 0x0c401f00b7007f89 */ /* 0x0002a400000e0000 */
.L_x_5321:
[----:B--2---:R-:W-:Y:S01]  /*117a0*/  FADD.FTZ R0, R0, R183 ;  /* 0x000000b700007221 */ /* 0x004fe20000010000 */
[----:B------:R-:W-:Y:S05]  /*117b0*/  BRA.DIV ~URZ, `(.L_x_5230) ;  /* 0x00006cf27f007947 */ /* 0x000fea000b800000 */
[----:B------:R-:W2:Y:S04]  /*117c0*/  SHFL.BFLY PT, R2, R184, 0x2, 0x1f ;  /* 0x0c401f00b8027f89 */ /* 0x000ea800000e0000 */
[----:B------:R-:W3:Y:S01]  /*117d0*/  SHFL.BFLY PT, R5, R0, 0x1, 0x1f ;  /* 0x0c201f0000057f89 */ /* 0x000ee200000e0000 */
[----:B--2---:R-:W-:-:S02]  /*117e0*/  FADD.FTZ R4, R2, R184 ;  /* 0x000000b802047221 */ /* 0x004fc40000010000 */
[----:B---3--:R-:W-:-:S03]  /*117f0*/  FADD.FTZ R0, R0, R5 ;  /* 0x0000000500007221 */ /* 0x008fc60000010000 */
[----:B------:R2:W3:Y:S04]  /*11800*/  SHFL.BFLY PT, R3, R4, 0x1, 0x1f ;  /* 0x0c201f0004037f89 */ /* 0x0004e800000e0000 */
.L_x_5322:
        /* <DEDUP_REMOVED lines=117> */
.L_x_5141:
        /* <DEDUP_REMOVED lines=17> */
.L_x_5232:
[----:B------:R-:W-:Y:S05]  /*12070*/  BSYNC B0 ;  /* 0x0000000000007941 */ /* 0x000fea0003800000 */
.L_x_5231:
        /* <DEDUP_REMOVED lines=20> */
[----:B--2---:R-:W-:-:S02]  /*121c0*/  F2FP.BF16.PACK_AB R0, R27, R26 ;  /* 0x0000001a1b00723e */ /* 0x004fc400000010ff */
[----:B---3--:R-:W-:-:S03]  /*121d0*/  F2FP.BF16.PACK_AB R2, R33, R32 ;  /* 0x000000202102723e */ /* 0x008fc600000010ff */
[----:B------:R2:W-:Y:S01]  /*121e0*/  STS [R223+0x400], R0 ;  /* 0x00040000df007388 */ /* 0x0005e20000000800 */
[----:B----4-:R-:W-:-:S03]  /*121f0*/  F2FP.BF16.PACK_AB R3, R127, R126 ;  /* 0x0000007e7f03723e */ /* 0x010fc600000010ff */
[----:B------:R3:W-:Y:S04]  /*12200*/  STS [R225], R2 ;  /* 0x00000002e1007388 */ /* 0x0007e80000000800 */
[----:B------:R4:W-:Y:S01]  /*12210*/  STS [R225+0x400], R3 ;  /* 0x00040003e1007388 */ /* 0x0009e20000000800 */
[----:B--2---:R-:W-:Y:S02]  /*12220*/  F2FP.BF16.PACK_AB R0, R35, R34 ;  /* 0x000000222300723e */ /* 0x004fe400000010ff */
[----:B---3--:R-:W-:-:S03]  /*12230*/  F2FP.BF16.PACK_AB R2, R93, R92 ;  /* 0x0000005c5d02723e */ /* 0x008fc600000010ff */
[----:B------:R2:W-:Y:S01]  /*12240*/  STS [R224], R0 ;  /* 0x00000000e0007388 */ /* 0x0005e20000000800 */
[----:B----4-:R-:W-:-:S03]  /*12250*/  F2FP.BF16.PACK_AB R3, R103, R102 ;  /* 0x000000666703723e */ /* 0x010fc600000010ff */
[----:B------:R3:W-:Y:S04]  /*12260*/  STS [R224+0x400], R2 ;  /* 0x00040002e0007388 */ /* 0x0007e80000000800 */
[----:B------:R4:W-:Y:S01]  /*12270*/  STS [R252], R3 ;  /* 0x00000003fc007388 */ /* 0x0009e20000000800 */
[----:B--2---:R-:W-:Y:S02]  /*12280*/  F2FP.BF16.PACK_AB R0, R37, R36 ;  /* 0x000000242500723e */ /* 0x004fe400000010ff */
        /* <DEDUP_REMOVED lines=15> */
[----:B------:R3:W-:Y:S04]  /*12380*/  STS [R222+0x4000], R2 ;  /* 0x00400002de007388 */ /* 0x0007e80000000800 */
[----:B------:R4:W-:Y:S01]  /*12390*/  STS [R222+0x4400], R3 ;  /* 0x00440003de007388 */ /* 0x0009e20000000800 */
        /* <DEDUP_REMOVED lines=35> */
[----:B------:R4:W-:Y:S04]  /*125d0*/  STS [R223+0x8400], R4 ;  /* 0x00840004df007388 */ /* 0x0009e80000000800 */
[----:B------:R1:W-:Y:S01]  /*125e0*/  STS [R225+0x8000], R2 ;  /* 0x00800002e1007388 */ /* 0x0003e20000000800 */
[----:B--2---:R-:W-:Y:S02]  /*125f0*/  F2FP.BF16.PACK_AB R0, R63, R62 ;  /* 0x0000003e3f00723e */ /* 0x004fe400000010ff */
[----:B---3--:R-:W-:-:S03]  /*12600*/  F2FP.BF16.PACK_AB R3, R79, R78 ;  /* 0x0000004e4f03723e */ /* 0x008fc600000010ff */
[----:B------:R2:W-:Y:S01]  /*12610*/  STS [R225+0x8400], R0 ;  /* 0x00840000e1007388 */ /* 0x0005e20000000800 */
[----:B----4-:R-:W-:-:S03]  /*12620*/  F2FP.BF16.PACK_AB R4, R77, R76 ;  /* 0x0000004c4d04723e */ /* 0x010fc600000010ff */
[----:B------:R3:W-:Y:S01]  /*12630*/  STS [R224+0x8400], R3 ;  /* 0x00840003e0007388 */ /* 0x0007e20000000800 */
[----:B-1----:R-:W-:-:S03]  /*12640*/  F2FP.BF16.PACK_AB R2, R129, R128 ;  /* 0x000000808102723e */ /* 0x002fc600000010ff */
[----:B------:R1:W-:Y:S04]  /*12650*/  STS [R224+0x8000], R4 ;  /* 0x00800004e0007388 */ /* 0x0003e80000000800 */
[----:B------:R4:W-:Y:S01]  /*12660*/  STS [R252+0x8000], R2 ;  /* 0x00800002fc007388 */ /* 0x0009e20000000800 */
[----:B--2---:R-:W-:Y:S02]  /*12670*/  F2FP.BF16.PACK_AB R0, R75, R74 ;  /* 0x0000004a4b00723e */ /* 0x004fe400000010ff */
[----:B---3--:R-:W-:-:S03]  /*12680*/  F2FP.BF16.PACK_AB R3, R71, R70 ;  /* 0x000000464703723e */ /* 0x008fc600000010ff */
[----:B------:R2:W-:Y:S01]  /*12690*/  STS [R252+0x8400], R0 ;  /* 0x00840000fc007388 */ /* 0x0005e20000000800 */
[----:B-1----:R-:W-:-:S03]  /*126a0*/  F2FP.BF16.PACK_AB R4, R125, R124 ;  /* 0x0000007c7d04723e */ /* 0x002fc600000010ff */
[----:B------:R-:W-:Y:S01]  /*126b0*/  STS [R250+0x8400], R3 ;  /* 0x00840003fa007388 */ /* 0x000fe20000000800 */
[----:B----4-:R-:W-:-:S03]  /*126c0*/  F2FP.BF16.PACK_AB R2, R81, R80 ;  /* 0x000000505102723e */ /* 0x010fc600000010ff */
[----:B------:R1:W-:Y:S04]  /*126d0*/  STS [R250+0x8000], R4 ;  /* 0x00800004fa007388 */ /* 0x0003e80000000800 */
[----:B------:R3:W-:Y:S01]  /*126e0*/  STS [R251+0x8000], R2 ;  /* 0x00800002fb007388 */ /* 0x0007e20000000800 */
[----:B--2---:R-:W-:-:S05]  /*126f0*/  F2FP.BF16.PACK_AB R0, R55, R54 ;  /* 0x000000363700723e */ /* 0x004fca00000010ff */
[----:B------:R2:W-:Y:S01]  /*12700*/  STS [R251+0x8400], R0 ;  /* 0x00840000fb007388 */ /* 0x0005e20000000800 */
[----:B-1----:R-:W-:Y:S01]  /*12710*/  F2FP.BF16.PACK_AB R4, R25, R24 ;  /* 0x000000181904723e */ /* 0x002fe200000010ff */
[----:B---3--:R-:W-:-:S04]  /*12720*/  IMAD.MOV.U32 R2, RZ, RZ, 0x4 ;  /* 0x00000004ff027424 */ /* 0x008fc800078e00ff */
[----:B------:R1:W-:Y:S01]  /*12730*/  STS [R249+0x8000], R4 ;  /* 0x00800004f9007388 */ /* 0x0003e20000000800 */
[----:B------:R-:W-:-:S04]  /*12740*/  @P1 IMAD.WIDE R8, R211, R2, c[0x0][0x508] ;  /* 0x00014200d3081625 */ /* 0x000fc800078e0202 */
[----:B------:R-:W-:Y:S01]  /*12750*/  IMAD.WIDE R2, R211, R2, c[0x0][0x500] ;  /* 0x00014000d3027625 */ /* 0x000fe200078e0202 */
[----:B--2---:R-:W-:-:S05]  /*12760*/  F2FP.BF16.PACK_AB R0, R43, R42 ;  /* 0x0000002a2b00723e */ /* 0x004fca00000010ff */
        /* <DEDUP_REMOVED lines=11> */
.L_x_5235:
[----:B------:R-:W3:Y:S01]  /*12820*/  LDL R30, [R1+0x8] ;  /* 0x00000800011e7983 */ /* 0x000ee20000100800 */
[----:B--2---:R-:W-:Y:S01]  /*12830*/  IMAD.MOV.U32 R9, RZ, RZ, 0x368 ;  /* 0x00000368ff097424 */ /* 0x004fe200078e00ff */
[----:B------:R-:W-:Y:S01]  /*12840*/  ISETP.GT.AND P2, PT, R4, 0x1, PT ;  /* 0x000000010400780c */ /* 0x000fe20003f44270 */
[----:B------:R-:W-:Y:S01]  /*12850*/  IMAD.MOV.U32 R0, RZ, RZ, c[0x0][0x4e8] ;  /* 0x00013a00ff007624 */ /* 0x000fe200078e00ff */
[----:B------:R-:W-:Y:S01]  /*12860*/  ISETP.NE.U32.AND P0, PT, RZ, c[0x0][0x500], PT ;  /* 0x00014000ff007a0c */ /* 0x000fe20003f05070 */
[----:B------:R-:W-:Y:S01]  /*12870*/  IMAD.IADD R13, R212, 0x1, R203 ;  /* 0x00000001d40d7824 */ /* 0x000fe200078e02cb */
[----:B------:R-:W-:-:S02]  /*12880*/  SEL R9, R9, 0x328, P2 ;  /* 0x0000032809097807 */ /* 0x000fc40001000000 */
[----:B------:R-:W-:Y:S02]  /*12890*/  ISETP.NE.AND P3, PT, R0, 0x1, PT ;  /* 0x000000010000780c */ /* 0x000fe40003f65270 */
[----:B------:R-:W1:Y:S01]  /*128a0*/  LDC.64 R4, c[0x0][R9+0x170] ;  /* 0x00005c0009047b82 */ /* 0x000e620000000a00 */
[----:B------:R-:W-:Y:S02]  /*128b0*/  ISETP.NE.AND.EX P0, PT, RZ, c[0x0][0x504], PT, P0 ;  /* 0x00014100ff007a0c */ /* 0x000fe40003f05300 */
[----:B------:R-:W-:Y:S02]  /*128c0*/  SHF.R.S32.HI R0, RZ, 0x1f, R211 ;  /* 0x0000001fff007819 */ /* 0x000fe400000114d3 */
[----:B------:R-:W-:Y:S02]  /*128d0*/  SEL R7, R211, RZ, !P0 ;  /* 0x000000ffd3077207 */ /* 0x000fe40004000000 */
[----:B------:R-:W-:Y:S01]  /*128e0*/  SEL R2, R0, RZ, !P0 ;  /* 0x000000ff00027207 */ /* 0x000fe20004000000 */
[----:B------:R-:W2:Y:S01]  /*128f0*/  LDC.64 R14, c[0x0][R9+0x168] ;  /* 0x00005a00090e7b82 */ /* 0x000ea20000000a00 */
[----:B------:R-:W-:-:S02]  /*12900*/  LOP3.LUT R11, R210, 0xffff, RZ, 0xc0, !PT ;  /* 0x0000ffffd20b7812 */ /* 0x000fc400078ec0ff */
[----:B------:R-:W-:Y:S01]  /*12910*/  @P3 IMAD.HI.U32 R8, R13, c[0x0][0x4ec], RZ ;  /* 0x00013b000d083a27 */ /* 0x000fe200078e00ff */
[----:B------:R-:W-:-:S04]  /*12920*/  SHF.R.S32.HI R23, RZ, 0x1f, R31 ;  /* 0x0000001fff177819 */ /* 0x000fc8000001141f */
[----:B------:R4:W4:Y:S01]  /*12930*/  LDC.64 R18, c[0x0][R9+0x178] ;  /* 0x00005e0009127b82 */ /* 0x0009220000000a00 */
[----:B------:R-:W-:-:S04]  /*12940*/  LEA.HI R23, R23, R31, RZ, 0x5 ;  /* 0x0000001f17177211 */ /* 0x000fc800078f28ff */
[----:B------:R-:W-:-:S03]  /*12950*/  LOP3.LUT R23, R23, 0xffffffe0, RZ, 0xc0, !PT ;  /* 0xffffffe017177812 */ /* 0x000fc600078ec0ff */
[----:B------:R4:W4:Y:S02]  /*12960*/  LDC.64 R20, c[0x0][R9+0x160] ;  /* 0x0000580009147b82 */ /* 0x0009240000000a00 */
[----:B------:R-:W-:Y:S02]  /*12970*/  IMAD.IADD R23, R31, 0x1, -R23 ;  /* 0x000000011f177824 */ /* 0x000fe400078e0a17 */
[----:B-1----:R-:W-:-:S04]  /*12980*/  IMAD R0, R5, R7, RZ ;  /* 0x0000000705007224 */ /* 0x002fc800078e02ff */
[C---:B------:R-:W-:Y:S02]  /*12990*/  IMAD R10, R4.reuse, R2, R0 ;  /* 0x00000002040a7224 */ /* 0x040fe400078e0200 */
[----:B------:R-:W-:-:S04]  /*129a0*/  IMAD.WIDE.U32 R2, R4, R7, RZ ;  /* 0x0000000704027225 */ /* 0x000fc800078e00ff */
[----:B--2---:R-:W-:-:S04]  /*129b0*/  IMAD.WIDE.U32 R4, R14, R11, RZ ;  /* 0x0000000b0e047225 */ /* 0x004fc800078e00ff */
[----:B------:R-:W-:Y:S01]  /*129c0*/  IMAD.MOV.U32 R0, RZ, RZ, R13 ;  /* 0x000000ffff007224 */ /* 0x000fe200078e000d */
[----:B------:R-:W-:Y:S01]  /*129d0*/  @P3 SHF.R.U32.HI R0, RZ, c[0x0][0x4f0], R8 ;  /* 0x00013c00ff003a19 */ /* 0x000fe20000011608 */
[----:B----4-:R-:W-:Y:S01]  /*129e0*/  IMAD R9, R15, R11, RZ ;  /* 0x0000000b0f097224 */ /* 0x010fe200078e02ff */
        /* <DEDUP_REMOVED lines=30> */
[----:B------:R-:W2:Y:S01]  /*12bd0*/  SHFL.IDX PT, R3, R3, 0x1, 0x1c1f ;  /* 0x003c1f0003037f89 */ /* 0x000ea200000e0000 */
        /* <DEDUP_REMOVED lines=54> */
.L_x_5323:
[----:B------:R-:W-:Y:S05]  /*12f40*/  BRA.DIV ~URZ, `(.L_x_5238) ;  /* 0x000056d27f007947 */ /* 0x000fea000b800000 */
[----:B------:R4:W2:Y:S02]  /*12f50*/  SHFL.IDX PT, R0, R11, RZ, 0x181f ;  /* 0x00181fff0b007589 */ /* 0x0008a400000e0000 */
.L_x_5324:
        /* <DEDUP_REMOVED lines=19> */
.L_x_5240:
[----:B------:R-:W-:Y:S05]  /*13090*/  BSYNC B0 ;  /* 0x0000000000007941 */ /* 0x000fea0003800000 */
.L_x_5239:
[----:B------:R-:W-:Y:S05]  /*130a0*/  BRA.DIV ~URZ, `(.L_x_5241) ;  /* 0x000055e27f007947 */ /* 0x000fea000b800000 */
[----:B---3--:R3:W4:Y:S04]  /*130b0*/  SHFL.IDX PT, R8, R9, 0x1, 0x181f ;  /* 0x00381f0009087f89 */ /* 0x00872800000e0000 */
[----:B--2---:R3:W2:Y:S02]  /*130c0*/  SHFL.IDX PT, R0, R11, 0x1, 0x181f ;  /* 0x00381f000b007f89 */ /* 0x0046a400000e0000 */
.L_x_5325:
        /* <DEDUP_REMOVED lines=19> */
.L_x_5243:
[----:B------:R-:W-:Y:S05]  /*13200*/  BSYNC B0 ;  /* 0x0000000000007941 */ /* 0x000fea0003800000 */
.L_x_5242:
[----:B------:R-:W-:Y:S05]  /*13210*/  BRA.DIV ~URZ, `(.L_x_5244) ;  /* 0x000055427f007947 */ /* 0x000fea000b800000 */
[----:B----4-:R4:W3:Y:S02]  /*13220*/  SHFL.IDX PT, R8, R9, 0x2, 0x181f ;  /* 0x00581f0009087f89 */ /* 0x0108e400000e0000 */
.L_x_5326:
[----:B------:R-:W-:Y:S05]  /*13230*/  BRA.DIV ~URZ, `(.L_x_5245) ;  /* 0x000055927f007947 */ /* 0x000fea000b800000 */
[----:B--2---:R2:W4:Y:S02]  /*13240*/  SHFL.IDX PT, R0, R11, 0x2, 0x181f ;  /* 0x00581f000b007f89 */ /* 0x00452400000e0000 */
.L_x_5327:
        /* <DEDUP_REMOVED lines=19> */
.L_x_5247:
[----:B------:R-:W-:Y:S05]  /*13380*/  BSYNC B0 ;  /* 0x0000000000007941 */ /* 0x000fea0003800000 */
.L_x_5246:
[----:B------:R-:W-:Y:S05]  /*13390*/  BRA.DIV ~URZ, `(.L_x_5248) ;  /* 0x000054a27f007947 */ /* 0x000fea000b800000 */
[----:B---3--:R3:W2:Y:S04]  /*133a0*/  SHFL.IDX PT, R6, R9, 0x3, 0x181f ;  /* 0x00781f0009067f89 */ /* 0x0086a800000e0000 */
[----:B----4-:R3:W4:Y:S02]  /*133b0*/  SHFL.IDX PT, R0, R11, 0x3, 0x181f ;  /* 0x00781f000b007f89 */ /* 0x01072400000e0000 */
.L_x_5328:
        /* <DEDUP_REMOVED lines=20> */
.L_x_5236:
        /* <DEDUP_REMOVED lines=32> */
.L_x_5329:
[----:B------:R-:W-:Y:S05]  /*13700*/  BRA.DIV ~URZ, `(.L_x_5251) ;  /* 0x000052727f007947 */ /* 0x000fea000b800000 */
[----:B------:R3:W4:Y:S02]  /*13710*/  SHFL.IDX PT, R0, R12, RZ, 0x1c1f ;  /* 0x001c1fff0c007589 */ /* 0x00072400000e0000 */
.L_x_5330:
        /* <DEDUP_REMOVED lines=122> */
.L_x_5253:
[----:B------:R-:W-:Y:S05]  /*13ec0*/  BSYNC B0 ;  /* 0x0000000000007941 */ /* 0x000fea0003800000 */
.L_x_5252:
[----:B------:R-:W-:Y:S05]  /*13ed0*/  BRA.DIV ~URZ, `(.L_x_5254) ;  /* 0x00004b127f007947 */ /* 0x000fea000b800000 */
[----:B--2---:R2:W1:Y:S04]  /*13ee0*/  SHFL.IDX PT, R4, R5, 0x1, 0x1c1f ;  /* 0x003c1f0005047f89 */ /* 0x00446800000e0000 */
[----:B----4-:R2:W4:Y:S02]  /*13ef0*/  SHFL.IDX PT, R0, R12, 0x1, 0x1c1f ;  /* 0x003c1f000c007f89 */ /* 0x01052400000e0000 */
.L_x_5331:
        /* <DEDUP_REMOVED lines=136> */
.L_x_5234:
        /* <DEDUP_REMOVED lines=18> */
.L_x_5255:
        /* <DEDUP_REMOVED lines=56> */
.L_x_5257:
[----:B------:R-:W-:Y:S05]  /*14c20*/  BSYNC B0 ;  /* 0x0000000000007941 */ /* 0x000fea0003800000 */
.L_x_5256:
        /* <DEDUP_REMOVED lines=35> */
.L_x_5332:
[----:B------:R-:W-:Y:S05]  /*14e60*/  BRA.DIV ~URZ, `(.L_x_5259) ;  /* 0x00003cc27f007947 */ /* 0x000fea000b800000 */
[----:B------:R3:W4:Y:S02]  /*14e70*/  SHFL.IDX PT, R0, R12, RZ, 0x181f ;  /* 0x00181fff0c007589 */ /* 0x00072400000e0000 */
.L_x_5333:
        /* <DEDUP_REMOVED lines=20> */
.L_x_5261:
[----:B------:R-:W-:Y:S05]  /*14fc0*/  BSYNC B0 ;  /* 0x0000000000007941 */ /* 0x000fea0003800000 */
.L_x_5260:
[----:B------:R-:W-:Y:S05]  /*14fd0*/  BRA.DIV ~URZ, `(.L_x_5262) ;  /* 0x00003bc27f007947 */ /* 0x000fea000b800000 */
[----:B--2---:R2:W1:Y:S04]  /*14fe0*/  SHFL.IDX PT, R8, R9, 0x1, 0x181f ;  /* 0x00381f0009087f89 */ /* 0x00446800000e0000 */
[----:B----4-:R2:W4:Y:S02]  /*14ff0*/  SHFL.IDX PT, R0, R12, 0x1, 0x181f ;  /* 0x00381f000c007f89 */ /* 0x01052400000e0000 */
.L_x_5334:
        /* <DEDUP_REMOVED lines=19> */
.L_x_5264:
[----:B------:R-:W-:Y:S05]  /*15130*/  BSYNC B0 ;  /* 0x0000000000007941 */ /* 0x000fea0003800000 */
.L_x_5263:
[----:B------:R-:W-:Y:S05]  /*15140*/  BRA.DIV ~URZ, `(.L_x_5265) ;  /* 0x00003b227f007947 */ /* 0x000fea000b800000 */
[----:B-1----:R1:W2:Y:S02]  /*15150*/  SHFL.IDX PT, R8, R9, 0x2, 0x181f ;  /* 0x00581f0009087f89 */ /* 0x0022a400000e0000 */
.L_x_5335:
[----:B------:R-:W-:Y:S05]  /*15160*/  BRA.DIV ~URZ, `(.L_x_5266) ;  /* 0x00003b727f007947 */ /* 0x000fea000b800000 */
[----:B----4-:R4:W1:Y:S02]  /*15170*/  SHFL.IDX PT, R0, R12, 0x2, 0x181f ;  /* 0x00581f000c007f89 */ /* 0x01086400000e0000 */
.L_x_5336:
        /* <DEDUP_REMOVED lines=19> */
.L_x_5268:
[----:B------:R-:W-:Y:S05]  /*152b0*/  BSYNC B0 ;  /* 0x0000000000007941 */ /* 0x000fea0003800000 */
.L_x_5267:
[----:B------:R-:W-:Y:S05]  /*152c0*/  BRA.DIV ~URZ, `(.L_x_5269) ;  /* 0x00003a827f007947 */ /* 0x000fea000b800000 */
[----:B--2---:R2:W3:Y:S04]  /*152d0*/  SHFL.IDX PT, R8, R9, 0x3, 0x181f ;  /* 0x00781f0009087f89 */ /* 0x0044e800000e0000 */
[----:B-1----:R2:W1:Y:S02]  /*152e0*/  SHFL.IDX PT, R0, R12, 0x3, 0x181f ;  /* 0x00781f000c007f89 */ /* 0x00246400000e0000 */
.L_x_5337:
        /* <DEDUP_REMOVED lines=18> */
.L_x_5249:
[----:B------:R-:W-:Y:S05]  /*15410*/  BSYNC B1 ;  /* 0x0000000000017941 */ /* 0x000fea0003800000 */
.L_x_5233:
        /* <DEDUP_REMOVED lines=13> */
.L_x_5338:
[----:B------:R-:W-:Y:S05]  /*154f0*/  BRA.DIV ~URZ, `(.L_x_5272) ;  /* 0x000039927f007947 */ /* 0x000fea000b800000 */
[----:B------:R4:W2:Y:S02]  /*15500*/  SHFL.IDX PT, R8, R82, 0x1, 0x1f ;  /* 0x00201f0052087f89 */ /* 0x0008a400000e0000 */
.L_x_5339:
        /* <DEDUP_REMOVED lines=18> */
.L_x_5340:
        /* <DEDUP_REMOVED lines=16> */
.L_x_5341:
[----:B----4-:R-:W-:Y:S01]  /*15730*/  IMAD R0, R0, c[0x0][0x538], RZ ;  /* 0x00014e0000007a24 */ /* 0x010fe200078e02ff */
[----:B------:R-:W-:Y:S04]  /*15740*/  BSSY B1, `(.L_x_5275) ;  /* 0x00000c6000017945 */ /* 0x000fe80003800000 */
[----:B--2---:R-:W-:-:S04]  /*15750*/  IADD3 R8, R0, R8, RZ ;  /* 0x0000000800087210 */ /* 0x004fc80007ffe0ff */
[----:B---3--:R-:W-:-:S13]  /*15760*/  ISETP.GT.AND P0, PT, R8, R9, PT ;  /* 0x000000090800720c */ /* 0x008fda0003f04270 */
[----:B------:R-:W-:Y:S05]  /*15770*/  @P0 BRA `(.L_x_5276) ;  /* 0x0000024000000947 */ /* 0x000fea0003800000 */
.L_x_5280:
        /* <DEDUP_REMOVED lines=16> */
.L_x_5342:
        /* <DEDUP_REMOVED lines=16> */
.L_x_5343:
[----:B--2---:R-:W-:-:S05]  /*15980*/  IMAD R0, R0, c[0x0][0x538], RZ ;  /* 0x00014e0000007a24 */ /* 0x004fca00078e02ff */
[----:B------:R-:W-:-:S04]  /*15990*/  IADD3 R8, R0, R8, RZ ;  /* 0x0000000800087210 */ /* 0x000fc80007ffe0ff */
[----:B------:R-:W-:-:S13]  /*159a0*/  ISETP.GT.AND P0, PT, R8, R9, PT ;  /* 0x000000090800720c */ /* 0x000fda0003f04270 */
[----:B-1----:R-:W-:Y:S05]  /*159b0*/  @!P0 BRA `(.L_x_5280) ;  /* 0xfffffdc000008947 */ /* 0x002fea000383ffff */
.L_x_5276:
[----:B------:R-:W-:-:S05]  /*159c0*/  IADD3 R8, -R0, R8, RZ ;  /* 0x0000000800087210 */ /* 0x000fca0007ffe1ff */
[----:B------:R-:W-:-:S05]  /*159d0*/  IMAD R0, R4, c[0x0][0x538], R8 ;  /* 0x00014e0004007a24 */ /* 0x000fca00078e0208 */
[----:B------:R-:W-:Y:S01]  /*159e0*/  ISETP.GT.AND P0, PT, R0, R9, PT ;  /* 0x000000090000720c */ /* 0x000fe20003f04270 */
[----:B------:R-:W-:-:S12]  /*159f0*/  BRA.DIV ~URZ, `(.L_x_5281) ;  /* 0x000038f27f007947 */ /* 0x000fd8000b800000 */
[----:B------:R-:W-:-:S04]  /*15a00*/  VOTE.ANY R5, PT, !P0 ;  /* 0x0000000000057806 */ /* 0x000fc800040e0100 */
.L_x_5344:
[----:B------:R-:W2:Y:S02]  /*15a10*/  POPC R0, R5 ;  /* 0x0000000500007309 */ /* 0x000ea40000000000 */
[----:B--2---:R-:W-:Y:S01]  /*15a20*/  IADD3 R211, R0, R211, RZ ;  /* 0x000000d300d37210 */ /* 0x004fe20007ffe0ff */
[----:B------:R-:W-:Y:S05]  /*15a30*/  BRA.DIV ~URZ, `(.L_x_5282) ;  /* 0x000039027f007947 */ /* 0x000fea000b800000 */
[----:B------:R2:W3:Y:S04]  /*15a40*/  SHFL.IDX PT, R10, R6, R0, 0x1f ;  /* 0x00001f00060a7589 */ /* 0x0004e800000e0000 */
[----:B------:R2:W4:Y:S02]  /*15a50*/  SHFL.IDX PT, R7, R7, R0, 0x1f ;  /* 0x00001f0007077589 */ /* 0x00052400000e0000 */
.L_x_5345:
[----:B------:R-:W-:Y:S01]  /*15a60*/  ISETP.NE.AND P0, PT, R5, RZ, PT ;  /* 0x000000ff0500720c */ /* 0x000fe20003f05270 */
[----:B------:R-:W-:-:S12]  /*15a70*/  BSSY B0, `(.L_x_5283) ;  /* 0x0000005000007945 */ /* 0x000fd80003800000 */
[----:B------:R-:W-:Y:S05]  /*15a80*/  @!P0 BRA `(.L_x_5284) ;  /* 0x0000003000008947 */ /* 0x000fea0003800000 */
[----:B--2---:R-:W-:Y:S01]  /*15a90*/  IADD3 R0, R0, -0x1, RZ ;  /* 0xffffffff00007810 */ /* 0x004fe20007ffe0ff */
[----:B------:R-:W-:Y:S05]  /*15aa0*/  BRA.DIV ~URZ, `(.L_x_5285) ;  /* 0x000039627f007947 */ /* 0x000fea000b800000 */
[----:B------:R2:W1:Y:S02]  /*15ab0*/  SHFL.IDX PT, R11, R4, R0, 0x1f ;  /* 0x00001f00040b7589 */ /* 0x00046400000e0000 */
.L_x_5284:
[----:B------:R-:W-:Y:S05]  /*15ac0*/  BSYNC B0 ;  /* 0x0000000000007941 */ /* 0x000fea0003800000 */
.L_x_5283:
        /* <DEDUP_REMOVED lines=67> */
.L_x_5287:
        /* <DEDUP_REMOVED lines=66> */
.L_x_5288:
[----:B------:R-:W-:Y:S05]  /*16320*/  BSYNC B0 ;  /* 0x0000000000007941 */ /* 0x000fea0003800000 */
.L_x_5286:
[----:B------:R-:W-:-:S04]  /*16330*/  LOP3.LUT R0, RZ, R0, RZ, 0x33, !PT ;  /* 0x00000000ff007212 */ /* 0x000fc800078e33ff */
[----:B------:R-:W-:Y:S01]  /*16340*/  IADD3 R209, R0, R10, RZ ;  /* 0x0000000a00d17210 */ /* 0x000fe20007ffe0ff */
[----:B------:R-:W-:Y:S05]  /*16350*/  BRA `(.L_x_5289) ;  /* 0x0000004000007947 */ /* 0x000fea0003800000 */
.L_x_5277:
[----:B------:R-:W-:Y:S01]  /*16360*/  IMAD.MOV.U32 R208, RZ, RZ, R9 ;  /* 0x000000ffffd07224 */ /* 0x000fe200078e0009 */
[----:B------:R-:W-:Y:S01]  /*16370*/  MOV R210, RZ ;  /* 0x000000ff00d27202 */ /* 0x000fe20000000f00 */
[----:B------:R-:W-:Y:S01]  /*16380*/  IMAD.MOV.U32 R209, RZ, RZ, RZ ;  /* 0x000000ffffd17224 */ /* 0x000fe200078e00ff */
[----:B------:R-:W-:Y:S02]  /*16390*/  MOV R211, c[0x0][0x53c] ;  /* 0x00014f0000d37a02 */ /* 0x000fe40000000f00 */
.L_x_5289:
[----:B------:R-:W-:Y:S05]  /*163a0*/  BSYNC B1 ;  /* 0x0000000000017941 */ /* 0x000fea0003800000 */
.L_x_5275:
[----:B------:R-:W-:Y:S01]  /*163b0*/  WARPSYNC 0xffffffff ;  /* 0xffffffff00007948 */ /* 0x000fe20003800000 */
[----:B------:R-:W-:Y:S01]  /*163c0*/  BAR.SYNC.DEFER_BLOCKING 0x4, 0x100 ;  /* 0x0104000000007b1d */ /* 0x000fe20000010000 */
[----:B------:R-:W-:-:S13]  /*163d0*/  ISETP.NE.AND P0, PT, R13, RZ, PT ;  /* 0x000000ff0d00720c */ /* 0x000fda0003f05270 */
[----:B------:R2:W-:Y:S04]  /*163e0*/  @!P0 STS.128 [0x24100], R208 ;  /* 0x024100d0ff008388 */ /* 0x0005e80000000c00 */
[----:B------:R-:W-:Y:S06]  /*163f0*/  BAR.ARV 0x5, 0x100 ;  /* 0x0144000000007b1d */ /* 0x000fec0000002000 */
.L_x_5270:
[----:B-1----:R-:W-:-:S13]  /*16400*/  ISETP.GE.AND P0, PT, R211, c[0x0][0x53c], PT ;  /* 0x00014f00d3007a0c */ /* 0x002fda0003f06270 */
[----:B--23--:R-:W-:Y:S01]  /*16410*/  @P0 CALL.REL.NOINC `(.L_x_5290) ;  /* 0x0000001000000944 */ /* 0x00cfe20003c00000 */
[----:B------:R-:W-:Y:S05]  /*16420*/  BRA `(.L_x_5291) ;  /* 0xfffeb62000007947 */ /* 0x000fea000383ffff */
.L_x_5290:
[----:B------:R-:W-:Y:S05]  /*16430*/  EXIT ;  /* 0x000000000000794d */ /* 0x000fea0003800000 */
.L_x_5116:
[----:B------:R-:W-:Y:S01]  /*16440*/  IMAD.MOV.U32 R0, RZ, RZ, R5 ;  /* 0x000000ffff007224 */ /* 0x000fe200078e0005 */
[----:B------:R-:W-:Y:S02]  /*16450*/  MOV R2, 0x1 ;  /* 0x0000000100027802 */ /* 0x000fe40000000f00 */
[----:B------:R-:W-:Y:S02]  /*16460*/  MOV R3, 0x16480 ;  /* 0x0001648000037802 */ /* 0x000fe40000000f00 */
[----:B--2---:R-:W-:Y:S05]  /*16470*/  CALL.REL.NOINC `($__internal_88_$__cuda_sm70_shflsync_up_p) ;  /* 0x000030b000007944 */ /* 0x004fea0003c00000 */
[----:B------:R-:W-:Y:S01]  /*16480*/  MOV R0, R4 ;  /* 0x0000000400007202 */ /* 0x000fe20000000f00 */
[----:B------:R-:W-:Y:S05]  /*16490*/  BRA `(.L_x_5292) ;  /* 0xfffe9fa000007947 */ /* 0x000fea000383ffff */
.L_x_5117:
[----:B------:R-:W-:Y:S01]  /*164a0*/  IMAD.MOV.U32 R0, RZ, RZ, R5 ;  /* 0x000000ffff007224 */ /* 0x000fe200078e0005 */
[----:B------:R-:W-:Y:S02]  /*164b0*/  MOV R2, 0x2 ;  /* 0x0000000200027802 */ /* 0x000fe40000000f00 */
[----:B------:R-:W-:Y:S02]  /*164c0*/  MOV R3, 0x164e0 ;  /* 0x000164e000037802 */ /* 0x000fe40000000f00 */
[----:B--2---:R-:W-:Y:S05]  /*164d0*/  CALL.REL.NOINC `($__internal_88_$__cuda_sm70_shflsync_up_p) ;  /* 0x0000305000007944 */ /* 0x004fea0003c00000 */
[----:B------:R-:W-:Y:S01]  /*164e0*/  SEL R0, R4, RZ, P4 ;  /* 0x000000ff04007207 */ /* 0x000fe20002000000 */
[----:B------:R-:W-:Y:S01]  /*164f0*/  IMAD.MOV.U32 R2, RZ, RZ, 0x4 ;  /* 0x00000004ff027424 */ /* 0x000fe200078e00ff */
[----:B------:R-:W-:-:S03]  /*16500*/  MOV R3, 0x16530 ;  /* 0x0001653000037802 */ /* 0x000fc60000000f00 */
[----:B------:R-:W-:Y:S02]  /*16510*/  IMAD.IADD R0, R5, 0x1, R0 ;  /* 0x0000000105007824 */ /* 0x000fe400078e0200 */
[----:B------:R-:W-:Y:S05]  /*16520*/  CALL.REL.NOINC `($__internal_88_$__cuda_sm70_shflsync_up_p) ;  /* 0x0000300000007944 */ /* 0x000fea0003c00000 */
        /* <DEDUP_REMOVED lines=12> */
[----:B------:R-:W-:Y:S02]  /*165f0*/  MOV R30, 0x1f ;  /* 0x0000001f001e7802 */ /* 0x000fe40000000f00 */
[----:B------:R-:W-:Y:S01]  /*16600*/  MOV R3, 0x16640 ;  /* 0x0001664000037802 */ /* 0x000fe20000000f00 */
[----:B------:R-:W-:-:S04]  /*16610*/  IMAD.IADD R4, R0, 0x1, R4 ;  /* 0x0000000100047824 */ /* 0x000fc800078e0204 */
[----:B------:R-:W-:Y:S02]  /*16620*/  IMAD.MOV.U32 R31, RZ, RZ, R4 ;  /* 0x000000ffff1f7224 */ /* 0x000fe400078e0004 */
[----:B------:R-:W-:Y:S05]  /*16630*/  CALL.REL.NOINC `($__internal_87_$__cuda_sm70_shflsync_idx_p) ;  /* 0x00002e9000007944 */ /* 0x000fea0003c00000 */
[----:B------:R-:W-:Y:S01]  /*16640*/  MOV R0, R30 ;  /* 0x0000001e00007202 */ /* 0x000fe20000000f00 */
[----:B------:R-:W-:Y:S05]  /*16650*/  BRA `(.L_x_5293) ;  /* 0xfffe9ee000007947 */ /* 0x000fea000383ffff */
.L_x_5119:
[----:B------:R-:W-:Y:S02]  /*16660*/  SEL R0, RZ, 0x1, P0 ;  /* 0x00000001ff007807 */ /* 0x000fe40000000000 */
[----:B------:R-:W-:Y:S02]  /*16670*/  MOV R2, 0x16690 ;  /* 0x0001669000027802 */ /* 0x000fe40000000f00 */
[----:B--2---:R-:W-:Y:S05]  /*16680*/  CALL.REL.NOINC `($__internal_89_$__cuda_sm70_votesync_ballot) ;  /* 0x00002f1000007944 */ /* 0x004fea0003c00000 */
[----:B------:R-:W-:Y:S01]  /*16690*/  MOV R6, R0 ;  /* 0x0000000000067202 */ /* 0x000fe20000000f00 */
[----:B------:R-:W-:Y:S05]  /*166a0*/  BRA `(.L_x_5294) ;  /* 0xfffe9f2000007947 */ /* 0x000fea000383ffff */
.L_x_5120:
[----:B------:R-:W-:Y:S01]  /*166b0*/  IMAD.MOV.U32 R31, RZ, RZ, R9 ;  /* 0x000000ffff1f7224 */ /* 0x000fe200078e0009 */
[----:B------:R-:W-:Y:S01]  /*166c0*/  MOV R2, R0 ;  /* 0x0000000000027202 */ /* 0x000fe20000000f00 */
[----:B------:R-:W-:Y:S01]  /*166d0*/  IMAD.MOV.U32 R30, RZ, RZ, 0x1f ;  /* 0x0000001fff1e7424 */ /* 0x000fe200078e00ff */
[----:B------:R-:W-:Y:S02]  /*166e0*/  MOV R3, 0x16700 ;  /* 0x0001670000037802 */ /* 0x000fe40000000f00 */
[----:B------:R-:W-:Y:S05]  /*166f0*/  CALL.REL.NOINC `($__internal_87_$__cuda_sm70_shflsync_idx_p) ;  /* 0x00002dd000007944 */ /* 0x000fea0003c00000 */
[----:B------:R-:W-:Y:S01]  /*16700*/  IMAD.MOV.U32 R12, RZ, RZ, R30 ;  /* 0x000000ffff0c7224 */ /* 0x000fe200078e001e */
[----:B------:R-:W-:Y:S01]  /*16710*/  MOV R31, R8 ;  /* 0x00000008001f7202 */ /* 0x000fe20000000f00 */
[----:B------:R-:W-:Y:S01]  /*16720*/  IMAD.MOV.U32 R5, RZ, RZ, RZ ;  /* 0x000000ffff057224 */ /* 0x000fe200078e00ff */
[----:B------:R-:W-:Y:S01]  /*16730*/  MOV R2, R0 ;  /* 0x0000000000027202 */ /* 0x000fe20000000f00 */
[----:B------:R-:W-:Y:S01]  /*16740*/  IMAD.MOV.U32 R30, RZ, RZ, 0x1f ;  /* 0x0000001fff1e7424 */ /* 0x000fe200078e00ff */
[----:B------:R-:W-:-:S02]  /*16750*/  MOV R3, 0x16770 ;  /* 0x0001677000037802 */ /* 0x000fc40000000f00 */
[----:B------:R-:W-:Y:S05]  /*16760*/  CALL.REL.NOINC `($__internal_87_$__cuda_sm70_shflsync_idx_p) ;  /* 0x00002d6000007944 */ /* 0x000fea0003c00000 */
[----:B------:R-:W-:Y:S01]  /*16770*/  MOV R9, R30 ;  /* 0x0000001e00097202 */ /* 0x000fe20000000f00 */
[----:B------:R-:W-:Y:S05]  /*16780*/  BRA `(.L_x_5295) ;  /* 0xfffe9ea000007947 */ /* 0x000fea000383ffff */
.L_x_5123:
[----:B------:R-:W-:Y:S01]  /*16790*/  IMAD.MOV.U32 R31, RZ, RZ, R4 ;  /* 0x000000ffff1f7224 */ /* 0x000fe200078e0004 */
[----:B------:R-:W-:Y:S01]  /*167a0*/  MOV R2, R0 ;  /* 0x0000000000027202 */ /* 0x000fe20000000f00 */
[----:B------:R-:W-:Y:S01]  /*167b0*/  IMAD.MOV.U32 R30, RZ, RZ, 0x1f ;  /* 0x0000001fff1e7424 */ /* 0x000fe200078e00ff */
[----:B------:R-:W-:-:S02]  /*167c0*/  MOV R3, 0x167e0 ;  /* 0x000167e000037802 */ /* 0x000fc40000000f00 */
[----:B--23--:R-:W-:Y:S05]  /*167d0*/  CALL.REL.NOINC `($__internal_87_$__cuda_sm70_shflsync_idx_p) ;  /* 0x00002cf000007944 */ /* 0x00cfea0003c00000 */
[----:B------:R-:W-:Y:S01]  /*167e0*/  MOV R5, R30 ;  /* 0x0000001e00057202 */ /* 0x000fe20000000f00 */
[----:B------:R-:W-:Y:S05]  /*167f0*/  BRA `(.L_x_5122) ;  /* 0xfffe9e9000007947 */ /* 0x000fea000383ffff */
.L_x_5142:
[----:B------:R-:W-:Y:S01]  /*16800*/  IMAD.MOV.U32 R31, RZ, RZ, R9 ;  /* 0x000000ffff1f7224 */ /* 0x000fe200078e0009 */
[----:B------:R-:W-:Y:S01]  /*16810*/  MOV R2, RZ ;  /* 0x000000ff00027202 */ /* 0x000fe20000000f00 */
[----:B------:R-:W-:Y:S01]  /*16820*/  IMAD.MOV.U32 R30, RZ, RZ, 0x181f ;  /* 0x0000181fff1e7424 */ /* 0x000fe200078e00ff */
[----:B------:R-:W-:-:S02]  /*16830*/  MOV R3, 0x16850 ;  /* 0x0001685000037802 */ /* 0x000fc40000000f00 */
[----:B-----5:R-:W-:Y:S05]  /*16840*/  CALL.REL.NOINC `($__internal_87_$__cuda_sm70_shflsync_idx_p) ;  /* 0x00002c8000007944 */ /* 0x020fea0003c00000 */
[----:B------:R-:W-:Y:S01]  /*16850*/  MOV R8, R30 ;  /* 0x0000001e00087202 */ /* 0x000fe20000000f00 */
[----:B------:R-:W-:Y:S05]  /*16860*/  BRA `(.L_x_5296) ;  /* 0xfffec16000007947 */ /* 0x000fea000383ffff */
.L_x_5143:
[----:B------:R-:W-:Y:S01]  /*16870*/  IMAD.MOV.U32 R31, RZ, RZ, R12 ;  /* 0x000000ffff1f7224 */ /* 0x000fe200078e000c */
[----:B------:R-:W-:Y:S01]  /*16880*/  MOV R2, RZ ;  /* 0x000000ff00027202 */ /* 0x000fe20000000f00 */
[----:B------:R-:W-:Y:S01]  /*16890*/  IMAD.MOV.U32 R30, RZ, RZ, 0x181f ;  /* 0x0000181fff1e7424 */ /* 0x000fe200078e00ff */
[----:B------:R-:W-:-:S02]  /*168a0*/  MOV R3, 0x168c0 ;  /* 0x000168c000037802 */ /* 0x000fc40000000f00 */
[----:B-12--5:R-:W-:Y:S05]  /*168b0*/  CALL.REL.NOINC `($__internal_87_$__cuda_sm70_shflsync_idx_p) ;  /* 0x00002c1000007944 */ /* 0x026fea0003c00000 */
[----:B------:R-:W-:Y:S01]  /*168c0*/  MOV R0, R30 ;  /* 0x0000001e00007202 */ /* 0x000fe20000000f00 */
[----:B------:R-:W-:Y:S05]  /*168d0*/  BRA `(.L_x_5297) ;  /* 0xfffec11000007947 */ /* 0x000fea000383ffff */
.L_x_5146:
[----:B------:R-:W-:Y:S01]  /*168e0*/  IMAD.MOV.U32 R31, RZ, RZ, R9 ;  /* 0x000000ffff1f7224 */ /* 0x000fe200078e0009 */
[----:B--2---:R-:W-:Y:S01]  /*168f0*/  MOV R2, 0x1 ;  /* 0x0000000100027802 */ /* 0x004fe20000000f00 */
[----:B------:R-:W-:Y:S01]  /*16900*/  IMAD.MOV.U32 R30, RZ, RZ, 0x181f ;  /* 0x0000181fff1e7424 */ /* 0x000fe200078e00ff */
[----:B------:R-:W-:-:S02]  /*16910*/  MOV R3, 0x16930 ;  /* 0x0001693000037802 */ /* 0x000fc40000000f00 */
[----:B-1-345:R-:W-:Y:S05]  /*16920*/  CALL.REL.NOINC `($__internal_87_$__cuda_sm70_shflsync_idx_p) ;  /* 0x00002ba000007944 */ /* 0x03afea0003c00000 */
[----:B------:R-:W-:Y:S01]  /*16930*/  IMAD.MOV.U32 R8, RZ, RZ, R30 ;  /* 0x000000ffff087224 */ /* 0x000fe200078e001e */
[----:B------:R-:W-:Y:S01]  /*16940*/  MOV R2, 0x1 ;  /* 0x0000000100027802 */ /* 0x000fe20000000f00 */
[----:B------:R-:W-:Y:S01]  /*16950*/  IMAD.MOV.U32 R31, RZ, RZ, R12 ;  /* 0x000000ffff1f7224 */ /* 0x000fe200078e000c */
[----:B------:R-:W-:-:S02]  /*16960*/  MOV R30, 0x181f ;  /* 0x0000181f001e7802 */ /* 0x000fc40000000f00 */
[----:B------:R-:W-:Y:S02]  /*16970*/  MOV R3, 0x16990 ;  /* 0x0001699000037802 */ /* 0x000fe40000000f00 */
[----:B------:R-:W-:Y:S05]  /*16980*/  CALL.REL.NOINC `($__internal_87_$__cuda_sm70_shflsync_idx_p) ;  /* 0x00002b4000007944 */ /* 0x000fea0003c00000 */
[----:B------:R-:W-:Y:S01]  /*16990*/  MOV R0, R30 ;  /* 0x0000001e00007202 */ /* 0x000fe20000000f00 */
[----:B------:R-:W-:Y:S05]  /*169a0*/  BRA `(.L_x_5298) ;  /* 0xfffec1c000007947 */ /* 0x000fea000383ffff */
.L_x_5149:
[----:B------:R-:W-:Y:S01]  /*169b0*/  IMAD.MOV.U32 R31, RZ, RZ, R9 ;  /* 0x000000ffff1f7224 */ /* 0x000fe200078e0009 */
[----:B-1----:R-:W-:Y:S01]  /*169c0*/  MOV R2, 0x2 ;  /* 0x0000000200027802 */ /* 0x002fe20000000f00 */
[----:B------:R-:W-:Y:S01]  /*169d0*/  IMAD.MOV.U32 R30, RZ, RZ, 0x181f ;  /* 0x0000181fff1e7424 */ /* 0x000fe200078e00ff */
[----:B------:R-:W-:Y:S02]  /*169e0*/  MOV R3, 0x16a00 ;  /* 0x00016a0000037802 */ /* 0x000fe40000000f00 */
[----:B--2345:R-:W-:Y:S05]  /*169f0*/  CALL.REL.NOINC `($__internal_87_$__cuda_sm70_shflsync_idx_p) ;  /* 0x00002ad000007944 */ /* 0x03cfea0003c00000 */
[----:B------:R-:W-:Y:S01]  /*16a00*/  MOV R8, R30 ;  /* 0x0000001e00087202 */ /* 0x000fe20000000f00 */
[----:B------:R-:W-:Y:S05]  /*16a10*/  BRA `(.L_x_5299) ;  /* 0xfffec2b000007947 */ /* 0x000fea000383ffff */
.L_x_5150:
[----:B------:R-:W-:Y:S01]  /*16a20*/  IMAD.MOV.U32 R31, RZ, RZ, R12 ;  /* 0x000000ffff1f7224 */ /* 0x000fe200078e000c */
[----:B------:R-:W-:Y:S01]  /*16a30*/  MOV R2, 0x2 ;  /* 0x0000000200027802 */ /* 0x000fe20000000f00 */
[----:B------:R-:W-:Y:S01]  /*16a40*/  IMAD.MOV.U32 R30, RZ, RZ, 0x181f ;  /* 0x0000181fff1e7424 */ /* 0x000fe200078e00ff */
[----:B------:R-:W-:Y:S02]  /*16a50*/  MOV R3, 0x16a70 ;  /* 0x00016a7000037802 */ /* 0x000fe40000000f00 */
[----:B-12345:R-:W-:Y:S05]  /*16a60*/  CALL.REL.NOINC `($__internal_87_$__cuda_sm70_shflsync_idx_p) ;  /* 0x00002a6000007944 */ /* 0x03efea0003c00000 */
[----:B------:R-:W-:Y:S01]  /*16a70*/  MOV R0, R30 ;  /* 0x0000001e00007202 */ /* 0x000fe20000000f00 */
[----:B------:R-:W-:Y:S05]  /*16a80*/  BRA `(.L_x_5300) ;  /* 0xfffec26000007947 */ /* 0x000fea000383ffff */
.L_x_5153:
[----:B------:R-:W-:Y:S01]  /*16a90*/  IMAD.MOV.U32 R31, RZ, RZ, R9 ;  /* 0x000000ffff1f7224 */ /* 0x000fe200078e0009 */
[----:B-1----:R-:W-:Y:S01]  /*16aa0*/  MOV R2, 0x3 ;  /* 0x0000000300027802 */ /* 0x002fe20000000f00 */
[----:B------:R-:W-:Y:S01]  /*16ab0*/  IMAD.MOV.U32 R30, RZ, RZ, 0x181f ;  /* 0x0000181fff1e7424 */ /* 0x000fe200078e00ff */
[----:B------:R-:W-:-:S02]  /*16ac0*/  MOV R3, 0x16ae0 ;  /* 0x00016ae000037802 */ /* 0x000fc40000000f00 */
[----:B--2345:R-:W-:Y:S05]  /*16ad0*/  CALL.REL.NOINC `($__internal_87_$__cuda_sm70_shflsync_idx_p) ;  /* 0x000029f000007944 */ /* 0x03cfea0003c00000 */
        /* <DEDUP_REMOVED lines=8> */
.L_x_5156:
[----:B------:R-:W-:Y:S01]  /*16b60*/  IMAD.MOV.U32 R31, RZ, RZ, R9 ;  /* 0x000000ffff1f7224 */ /* 0x000fe200078e0009 */
[----:B------:R-:W-:Y:S01]  /*16b70*/  MOV R2, RZ ;  /* 0x000000ff00027202 */ /* 0x000fe20000000f00 */
[----:B------:R-:W-:Y:S01]  /*16b80*/  IMAD.MOV.U32 R30, RZ, RZ, 0x181f ;  /* 0x0000181fff1e7424 */ /* 0x000fe200078e00ff */
[----:B------:R-:W-:Y:S02]  /*16b90*/  MOV R3, 0x16bb0 ;  /* 0x00016bb000037802 */ /* 0x000fe40000000f00 */
[----:B------:R-:W-:Y:S05]  /*16ba0*/  CALL.REL.NOINC `($__internal_87_$__cuda_sm70_shflsync_idx_p) ;  /* 0x0000292000007944 */ /* 0x000fea0003c00000 */
[----:B------:R-:W-:Y:S01]  /*16bb0*/  MOV R8, R30 ;  /* 0x0000001e00087202 */ /* 0x000fe20000000f00 */
[----:B------:R-:W-:Y:S05]  /*16bc0*/  BRA `(.L_x_5302) ;  /* 0xfffecdc000007947 */ /* 0x000fea000383ffff */
.L_x_5157:
[----:B------:R-:W-:Y:S01]  /*16bd0*/  IMAD.MOV.U32 R31, RZ, RZ, R11 ;  /* 0x000000ffff1f7224 */ /* 0x000fe200078e000b */
[----:B------:R-:W-:Y:S01]  /*16be0*/  MOV R2, RZ ;  /* 0x000000ff00027202 */ /* 0x000fe20000000f00 */
[----:B------:R-:W-:Y:S01]  /*16bf0*/  IMAD.MOV.U32 R30, RZ, RZ, 0x181f ;  /* 0x0000181fff1e7424 */ /* 0x000fe200078e00ff */
[----:B------:R-:W-:Y:S02]  /*16c00*/  MOV R3, 0x16c20 ;  /* 0x00016c2000037802 */ /* 0x000fe40000000f00 */
[----:B-12---:R-:W-:Y:S05]  /*16c10*/  CALL.REL.NOINC `($__internal_87_$__cuda_sm70_shflsync_idx_p) ;  /* 0x000028b000007944 */ /* 0x006fea0003c00000 */
        /* <DEDUP_REMOVED lines=22> */
[----:B-1----:R-:W-:Y:S05]  /*16d80*/  CALL.REL.NOINC `($__internal_87_$__cuda_sm70_shflsync_idx_p) ;  /* 0x0000274000007944 */ /* 0x002fea0003c00000 */
        /* <DEDUP_REMOVED lines=8> */
.L_x_5160:
[----:B------:R-:W-:Y:S01]  /*16e10*/  IMAD.MOV.U32 R31, RZ, RZ, R13 ;  /* 0x000000ffff1f7224 */ /* 0x000fe200078e000d */
[----:B------:R-:W-:Y:S01]  /*16e20*/  MOV R2, RZ ;  /* 0x000000ff00027202 */ /* 0x000fe20000000f00 */
[----:B------:R-:W-:Y:S01]  /*16e30*/  IMAD.MOV.U32 R30, RZ, RZ, 0x181f ;  /* 0x0000181fff1e7424 */ /* 0x000fe200078e00ff */
[----:B------:R-:W-:Y:S02]  /*16e40*/  MOV R3, 0x16e60 ;  /* 0x00016e6000037802 */ /* 0x000fe40000000f00 */
[----:B-1234-:R-:W-:Y:S05]  /*16e50*/  CALL.REL.NOINC `($__internal_87_$__cuda_sm70_shflsync_idx_p) ;  /* 0x0000267000007944 */ /* 0x01efea0003c00000 */
[----:B------:R-:W-:Y:S01]  /*16e60*/  MOV R12, R30 ;  /* 0x0000001e000c7202 */ /* 0x000fe20000000f00 */
[----:B------:R-:W-:Y:S05]  /*16e70*/  BRA `(.L_x_5304) ;  /* 0xfffed09000007947 */ /* 0x000fea000383ffff */
.L_x_5161:
[----:B------:R-:W-:Y:S01]  /*16e80*/  IMAD.MOV.U32 R31, RZ, RZ, R19 ;  /* 0x000000ffff1f7224 */ /* 0x000fe200078e0013 */
[----:B------:R-:W-:Y:S01]  /*16e90*/  MOV R2, RZ ;  /* 0x000000ff00027202 */ /* 0x000fe20000000f00 */
[----:B------:R-:W-:Y:S01]  /*16ea0*/  IMAD.MOV.U32 R30, RZ, RZ, 0x181f ;  /* 0x0000181fff1e7424 */ /* 0x000fe200078e00ff */
[----:B------:R-:W-:Y:S02]  /*16eb0*/  MOV R3, 0x16ed0 ;  /* 0x00016ed000037802 */ /* 0x000fe40000000f00 */
[----:B-1234-:R-:W-:Y:S05]  /*16ec0*/  CALL.REL.NOINC `($__internal_87_$__cuda_sm70_shflsync_idx_p) ;  /* 0x0000260000007944 */ /* 0x01efea0003c00000 */
        /* <DEDUP_REMOVED lines=31> */
.L_x_5172:
[----:B------:R-:W-:Y:S01]  /*170c0*/  IMAD.MOV.U32 R31, RZ, RZ, R5 ;  /* 0x000000ffff1f7224 */ /* 0x000fe200078e0005 */
[----:B------:R-:W-:Y:S01]  /*170d0*/  MOV R2, RZ ;  /* 0x000000ff00027202 */ /* 0x000fe20000000f00 */
[----:B------:R-:W-:Y:S01]  /*170e0*/  IMAD.MOV.U32 R30, RZ, RZ, 0x181f ;  /* 0x0000181fff1e7424 */ /* 0x000fe200078e00ff */
[----:B------:R-:W-:Y:S02]  /*170f0*/  MOV R3, 0x17110 ;  /* 0x0001711000037802 */ /* 0x000fe40000000f00 */
[----:B------:R-:W-:Y:S05]  /*17100*/  CALL.REL.NOINC `($__internal_87_$__cuda_sm70_shflsync_idx_p) ;  /* 0x000023c000007944 */ /* 0x000fea0003c00000 */
[----:B------:R-:W-:Y:S01]  /*17110*/  MOV R4, R30 ;  /* 0x0000001e00047202 */ /* 0x000fe20000000f00 */
[----:B------:R-:W-:Y:S05]  /*17120*/  BRA `(.L_x_5306) ;  /* 0xfffefa5000007947 */ /* 0x000fea000383ffff */
.L_x_5173:
[----:B------:R-:W-:Y:S01]  /*17130*/  IMAD.MOV.U32 R31, RZ, RZ, R12 ;  /* 0x000000ffff1f7224 */ /* 0x000fe200078e000c */
[----:B------:R-:W-:Y:S01]  /*17140*/  MOV R2, RZ ;  /* 0x000000ff00027202 */ /* 0x000fe20000000f00 */
[----:B------:R-:W-:Y:S01]  /*17150*/  IMAD.MOV.U32 R30, RZ, RZ, 0x181f ;  /* 0x0000181fff1e7424 */ /* 0x000fe200078e00ff */
[----:B------:R-:W-:Y:S02]  /*17160*/  MOV R3, 0x17180 ;  /* 0x0001718000037802 */ /* 0x000fe40000000f00 */
[----:B-12---:R-:W-:Y:S05]  /*17170*/  CALL.REL.NOINC `($__internal_87_$__cuda_sm70_shflsync_idx_p) ;  /* 0x0000235000007944 */ /* 0x006fea0003c00000 */
        /* <DEDUP_REMOVED lines=22> */
[----:B-1----:R-:W-:Y:S05]  /*172e0*/  CALL.REL.NOINC `($__internal_87_$__cuda_sm70_shflsync_idx_p) ;  /* 0x000021e000007944 */ /* 0x002fea0003c00000 */
[----:B------:R-:W-:Y:S01]  /*172f0*/  IMAD.MOV.U32 R4, RZ, RZ, R30 ;  /* 0x000000ffff047224 */ /* 0x000fe200078e001e */
[----:B------:R-:W-:Y:S01]  /*17300*/  MOV R2, 0x1 ;  /* 0x0000000100027802 */ /* 0x000fe20000000f00 */
[----:B------:R-:W-:Y:S01]  /*17310*/  IMAD.MOV.U32 R31, RZ, RZ, R12 ;  /* 0x000000ffff1f7224 */ /* 0x000fe200078e000c */
[----:B------:R-:W-:Y:S02]  /*17320*/  MOV R30, 0x181f ;  /* 0x0000181f001e7802 */ /* 0x000fe40000000f00 */
[----:B------:R-:W-:Y:S02]  /*17330*/  MOV R3, 0x17350 ;  /* 0x0001735000037802 */ /* 0x000fe40000000f00 */
[----:B------:R-:W-:Y:S05]  /*17340*/  CALL.REL.NOINC `($__internal_87_$__cuda_sm70_shflsync_idx_p) ;  /* 0x0000218000007944 */ /* 0x000fea0003c00000 */
[----:B------:R-:W-:Y:S01]  /*17350*/  MOV R0, R30 ;  /* 0x0000001e00007202 */ /* 0x000fe20000000f00 */
[----:B------:R-:W-:Y:S05]  /*17360*/  BRA `(.L_x_5307) ;  /* 0xfffef94000007947 */ /* 0x000fea000383ffff */
.L_x_5181:
[----:B------:R-:W-:Y:S01]  /*17370*/  MOV R2, RZ ;  /* 0x000000ff00027202 */ /* 0x000fe20000000f00 */
[----:B------:R-:W-:Y:S01]  /*17380*/  IMAD.MOV.U32 R31, RZ, RZ, R12 ;  /* 0x000000ffff1f7224 */ /* 0x000fe200078e000c */
[----:B------:R-:W-:Y:S01]  /*17390*/  MOV R3, 0x173c0 ;  /* 0x000173c000037802 */ /* 0x000fe20000000f00 */
[----:B------:R-:W-:Y:S02]  /*173a0*/  IMAD.MOV.U32 R30, RZ, RZ, 0x181f ;  /* 0x0000181fff1e7424 */ /* 0x000fe400078e00ff */
[----:B-1234-:R-:W-:Y:S05]  /*173b0*/  CALL.REL.NOINC `($__internal_87_$__cuda_sm70_shflsync_idx_p) ;  /* 0x0000211000007944 */ /* 0x01efea0003c00000 */
[----:B------:R-:W-:Y:S01]  /*173c0*/  MOV R5, R30 ;  /* 0x0000001e00057202 */ /* 0x000fe20000000f00 */
[----:B------:R-:W-:-:S05]  /*173d0*/  BRA `(.L_x_5308) ;  /* 0xffff000000007947 */ /* 0x000fca000383ffff */
.L_x_5182:
[----:B------:R-:W-:Y:S01]  /*173e0*/  MOV R2, RZ ;  /* 0x000000ff00027202 */ /* 0x000fe20000000f00 */
[----:B------:R-:W-:Y:S01]  /*173f0*/  IMAD.MOV.U32 R31, RZ, RZ, R13 ;  /* 0x000000ffff1f7224 */ /* 0x000fe200078e000d */
[----:B------:R-:W-:Y:S01]  /*17400*/  MOV R3, 0x17430 ;  /* 0x0001743000037802 */ /* 0x000fe20000000f00 */
[----:B------:R-:W-:Y:S02]  /*17410*/  IMAD.MOV.U32 R30, RZ, RZ, 0x181f ;  /* 0x0000181fff1e7424 */ /* 0x000fe400078e00ff */
[----:B-1234-:R-:W-:Y:S05]  /*17420*/  CALL.REL.NOINC `($__internal_87_$__cuda_sm70_shflsync_idx_p) ;  /* 0x000020a000007944 */ /* 0x01efea0003c00000 */
        /* <DEDUP_REMOVED lines=23> */
[----:B------:R-:W-:Y:S05]  /*175a0*/  CALL.REL.NOINC `($__internal_87_$__cuda_sm70_shflsync_idx_p) ;  /* 0x00001f2000007944 */ /* 0x000fea0003c00000 */
[----:B------:R-:W-:Y:S01]  /*175b0*/  MOV R2, 0x1 ;  /* 0x0000000100027802 */ /* 0x000fe20000000f00 */
[----:B------:R-:W-:Y:S01]  /*175c0*/  IMAD.MOV.U32 R5, RZ, RZ, R30 ;  /* 0x000000ffff057224 */ /* 0x000fe200078e001e */
[----:B------:R-:W-:Y:S01]  /*175d0*/  MOV R30, 0x181f ;  /* 0x0000181f001e7802 */ /* 0x000fe20000000f00 */
[----:B------:R-:W-:Y:S01]  /*175e0*/  IMAD.MOV.U32 R31, RZ, RZ, R13 ;  /* 0x000000ffff1f7224 */ /* 0x000fe200078e000d */
[----:B------:R-:W-:Y:S02]  /*175f0*/  MOV R3, 0x17610 ;  /* 0x0001761000037802 */ /* 0x000fe40000000f00 */
[----:B------:R-:W-:Y:S05]  /*17600*/  CALL.REL.NOINC `($__internal_87_$__cuda_sm70_shflsync_idx_p) ;  /* 0x00001ec000007944 */ /* 0x000fea0003c00000 */
[----:B------:R-:W-:Y:S01]  /*17610*/  MOV R2, R30 ;  /* 0x0000001e00027202 */ /* 0x000fe20000000f00 */
[----:B------:R-:W-:-:S05]  /*17620*/  BRA `(.L_x_5309) ;  /* 0xfffeff1000007947 */ /* 0x000fca000383ffff */
.L_x_5193:
[----:B------:R-:W-:Y:S01]  /*17630*/  MOV R2, RZ ;  /* 0x000000ff00027202 */ /* 0x000fe20000000f00 */
[----:B------:R-:W-:Y:S01]  /*17640*/  IMAD.MOV.U32 R31, RZ, RZ, R5 ;  /* 0x000000ffff1f7224 */ /* 0x000fe200078e0005 */
[----:B------:R-:W-:Y:S01]  /*17650*/  MOV R3, 0x17680 ;  /* 0x0001768000037802 */ /* 0x000fe20000000f00 */
[----:B------:R-:W-:Y:S02]  /*17660*/  IMAD.MOV.U32 R30, RZ, RZ, 0x181f ;  /* 0x0000181fff1e7424 */ /* 0x000fe400078e00ff */
[----:B------:R-:W-:Y:S05]  /*17670*/  CALL.REL.NOINC `($__internal_87_$__cuda_sm70_shflsync_idx_p) ;  /* 0x00001e5000007944 */ /* 0x000fea0003c00000 */
[----:B------:R-:W-:Y:S01]  /*17680*/  MOV R4, R30 ;  /* 0x0000001e00047202 */ /* 0x000fe20000000f00 */
[----:B------:R-:W-:-:S05]  /*17690*/  BRA `(.L_x_5310) ;  /* 0xffff30e000007947 */ /* 0x000fca000383ffff */
.L_x_5194:
[----:B------:R-:W-:Y:S01]  /*176a0*/  MOV R2, RZ ;  /* 0x000000ff00027202 */ /* 0x000fe20000000f00 */
[----:B------:R-:W-:Y:S01]  /*176b0*/  IMAD.MOV.U32 R31, RZ, RZ, R12 ;  /* 0x000000ffff1f7224 */ /* 0x000fe200078e000c */
[----:B------:R-:W-:Y:S01]  /*176c0*/  MOV R3, 0x176f0 ;  /* 0x000176f000037802 */ /* 0x000fe20000000f00 */
[----:B------:R-:W-:Y:S02]  /*176d0*/  IMAD.MOV.U32 R30, RZ, RZ, 0x181f ;  /* 0x0000181fff1e7424 */ /* 0x000fe400078e00ff */
[----:B-12---:R-:W-:Y:S05]  /*176e0*/  CALL.REL.NOINC `($__internal_87_$__cuda_sm70_shflsync_idx_p) ;  /* 0x00001de000007944 */ /* 0x006fea0003c00000 */
        /* <DEDUP_REMOVED lines=32> */
.L_x_5203:
[----:B------:R-:W-:Y:S01]  /*178f0*/  MOV R2, RZ ;  /* 0x000000ff00027202 */ /* 0x000fe20000000f00 */
[----:B------:R-:W-:Y:S01]  /*17900*/  IMAD.MOV.U32 R31, RZ, RZ, R12 ;  /* 0x000000ffff1f7224 */ /* 0x000fe200078e000c */
[----:B------:R-:W-:Y:S01]  /*17910*/  MOV R3, 0x17940 ;  /* 0x0001794000037802 */ /* 0x000fe20000000f00 */
[----:B------:R-:W-:Y:S02]  /*17920*/  IMAD.MOV.U32 R30, RZ, RZ, 0x181f ;  /* 0x0000181fff1e7424 */ /* 0x000fe400078e00ff */
[----:B-1234-:R-:W-:Y:S05]  /*17930*/  CALL.REL.NOINC `($__internal_87_$__cuda_sm70_shflsync_idx_p) ;  /* 0x00001b9000007944 */ /* 0x01efea0003c00000 */
[----:B------:R-:W-:Y:S01]  /*17940*/  MOV R5, R30 ;  /* 0x0000001e00057202 */ /* 0x000fe20000000f00 */
[----:B------:R-:W-:-:S05]  /*17950*/  BRA `(.L_x_5312) ;  /* 0xffff371000007947 */ /* 0x000fca000383ffff */
.L_x_5204:
        /* <DEDUP_REMOVED lines=37> */
.L_x_5205:
[----:B------:R-:W-:Y:S01]  /*17bb0*/  MOV R136, 0x2 ;  /* 0x0000000200887802 */ /* 0x000fe20000000f00 */
[----:B------:R-:W-:Y:S01]  /*17bc0*/  IMAD.MOV.U32 R2, RZ, RZ, R100 ;  /* 0x000000ffff027224 */ /* 0x000fe200078e0064 */
[----:B------:R-:W-:Y:S02]  /*17bd0*/  MOV R3, 0x17bf0 ;  /* 0x00017bf000037802 */ /* 0x000fe40000000f00 */
[----:B------:R-:W-:Y:S05]  /*17be0*/  CALL.REL.NOINC `($__internal_86_$__cuda_sm70_shflsync_bfly_p) ;  /* 0x0000189000007944 */ /* 0x000fea0003c00000 */
[----:B------:R-:W-:Y:S01]  /*17bf0*/  MOV R2, R136 ;  /* 0x0000008800027202 */ /* 0x000fe20000000f00 */
[----:B------:R-:W-:-:S05]  /*17c00*/  BRA `(.L_x_5314) ;  /* 0xffff433000007947 */ /* 0x000fca000383ffff */
.L_x_5208:
[----:B------:R-:W-:Y:S01]  /*17c10*/  MOV R2, RZ ;  /* 0x000000ff00027202 */ /* 0x000fe20000000f00 */
[----:B------:R-:W-:Y:S01]  /*17c20*/  IMAD.MOV.U32 R31, RZ, RZ, R5 ;  /* 0x000000ffff1f7224 */ /* 0x000fe200078e0005 */
[----:B------:R-:W-:Y:S01]  /*17c30*/  MOV R3, 0x17c60 ;  /* 0x00017c6000037802 */ /* 0x000fe20000000f00 */
[----:B------:R-:W-:Y:S02]  /*17c40*/  IMAD.MOV.U32 R30, RZ, RZ, 0x181f ;  /* 0x0000181fff1e7424 */ /* 0x000fe400078e00ff */
[----:B------:R-:W-:Y:S05]  /*17c50*/  CALL.REL.NOINC `($__internal_87_$__cuda_sm70_shflsync_idx_p) ;  /* 0x0000187000007944 */ /* 0x000fea0003c00000 */
[----:B------:R-:W-:Y:S01]  /*17c60*/  MOV R4, R30 ;  /* 0x0000001e00047202 */ /* 0x000fe20000000f00 */
[----:B------:R-:W-:-:S05]  /*17c70*/  BRA `(.L_x_5315) ;  /* 0xffff5cf000007947 */ /* 0x000fca000383ffff */
.L_x_5209:
        /* <DEDUP_REMOVED lines=37> */
.L_x_5214:
[----:B------:R-:W-:Y:S01]  /*17ed0*/  MOV R2, RZ ;  /* 0x000000ff00027202 */ /* 0x000fe20000000f00 */
[----:B------:R-:W-:Y:S01]  /*17ee0*/  IMAD.MOV.U32 R31, RZ, RZ, R12 ;  /* 0x000000ffff1f7224 */ /* 0x000fe200078e000c */
[----:B------:R-:W-:Y:S01]  /*17ef0*/  MOV R3, 0x17f20 ;  /* 0x00017f2000037802 */ /* 0x000fe20000000f00 */
[----:B------:R-:W-:Y:S02]  /*17f00*/  IMAD.MOV.U32 R30, RZ, RZ, 0x181f ;  /* 0x0000181fff1e7424 */ /* 0x000fe400078e00ff */
[----:B-1234-:R-:W-:Y:S05]  /*17f10*/  CALL.REL.NOINC `($__internal_87_$__cuda_sm70_shflsync_idx_p) ;  /* 0x000015b000007944 */ /* 0x01efea0003c00000 */
[----:B------:R-:W-:Y:S01]  /*17f20*/  MOV R5, R30 ;  /* 0x0000001e00057202 */ /* 0x000fe20000000f00 */
[----:B------:R-:W-:-:S05]  /*17f30*/  BRA `(.L_x_5317) ;  /* 0xffff60d000007947 */ /* 0x000fca000383ffff */
.L_x_5215:
        /* <DEDUP_REMOVED lines=37> */
.L_x_5226:
[----:B------:R-:W-:Y:S01]  /*18190*/  MOV R2, RZ ;  /* 0x000000ff00027202 */ /* 0x000fe20000000f00 */
[----:B------:R-:W-:Y:S01]  /*181a0*/  IMAD.MOV.U32 R31, RZ, RZ, R5 ;  /* 0x000000ffff1f7224 */ /* 0x000fe200078e0005 */
[----:B------:R-:W-:Y:S01]  /*181b0*/  MOV R3, 0x181e0 ;  /* 0x000181e000037802 */ /* 0x000fe20000000f00 */
[----:B------:R-:W-:Y:S02]  /*181c0*/  IMAD.MOV.U32 R30, RZ, RZ, 0x181f ;  /* 0x0000181fff1e7424 */ /* 0x000fe400078e00ff */
[----:B------:R-:W-:Y:S05]  /*181d0*/  CALL.REL.NOINC `($__internal_87_$__cuda_sm70_shflsync_idx_p) ;  /* 0x000012f000007944 */ /* 0x000fea0003c00000 */
[----:B------:R-:W-:Y:S01]  /*181e0*/  MOV R4, R30 ;  /* 0x0000001e00047202 */ /* 0x000fe20000000f00 */
[----:B------:R-:W-:-:S05]  /*181f0*/  BRA `(.L_x_5319) ;  /* 0xffff91e000007947 */ /* 0x000fca000383ffff */
.L_x_5227:
        /* <DEDUP_REMOVED lines=37> */
.L_x_5229:
[----:B------:R-:W-:Y:S01]  /*18450*/  IMAD.MOV.U32 R2, RZ, RZ, R183 ;  /* 0x000000ffff027224 */ /* 0x000fe200078e00b7 */
[----:B------:R-:W-:-:S02]  /*18460*/  MOV R136, 0x2 ;  /* 0x0000000200887802 */ /* 0x000fc40000000f00 */
[----:B------:R-:W-:Y:S02]  /*18470*/  MOV R3, 0x18490 ;  /* 0x0001849000037802 */ /* 0x000fe40000000f00 */
[----:B------:R-:W-:Y:S05]  /*18480*/  CALL.REL.NOINC `($__internal_86_$__cuda_sm70_shflsync_bfly_p) ;  /* 0x00000ff000007944 */ /* 0x000fea0003c00000 */
[----:B------:R-:W-:Y:S01]  /*18490*/  MOV R0, R136 ;  /* 0x0000008800007202 */ /* 0x000fe20000000f00 */
[----:B------:R-:W-:Y:S05]  /*184a0*/  BRA `(.L_x_5321) ;  /* 0xffff92f000007947 */ /* 0x000fea000383ffff */
.L_x_5230:
[----:B------:R-:W-:Y:S01]  /*184b0*/  IMAD.MOV.U32 R2, RZ, RZ, R0 ;  /* 0x000000ffff027224 */ /* 0x000fe200078e0000 */
[----:B------:R-:W-:Y:S02]  /*184c0*/  MOV R136, 0x1 ;  /* 0x0000000100887802 */ /* 0x000fe40000000f00 */
[----:B------:R-:W-:Y:S02]  /*184d0*/  MOV R3, 0x184f0 ;  /* 0x000184f000037802 */ /* 0x000fe40000000f00 */
[----:B-1----:R-:W-:Y:S05]  /*184e0*/  CALL.REL.NOINC `($__internal_86_$__cuda_sm70_shflsync_bfly_p) ;  /* 0x00000f9000007944 */ /* 0x002fea0003c00000 */
[----:B------:R-:W-:Y:S01]  /*184f0*/  FADD.FTZ R0, R0, R136 ;  /* 0x0000008800007221 */ /* 0x000fe20000010000 */
[----:B------:R-:W-:Y:S02]  /*18500*/  MOV R2, R184 ;  /* 0x000000b800027202 */ /* 0x000fe40000000f00 */
[----:B------:R-:W-:Y:S02]  /*18510*/  MOV R136, 0x2 ;  /* 0x0000000200887802 */ /* 0x000fe40000000f00 */
[----:B------:R-:W-:Y:S02]  /*18520*/  MOV R3, 0x18540 ;  /* 0x0001854000037802 */ /* 0x000fe40000000f00 */
[----:B------:R-:W-:Y:S05]  /*18530*/  CALL.REL.NOINC `($__internal_86_$__cuda_sm70_shflsync_bfly_p) ;  /* 0x00000f4000007944 */ /* 0x000fea0003c00000 */
[----:B------:R-:W-:Y:S01]  /*18540*/  FADD.FTZ R4, R184, R136 ;  /* 0x00000088b8047221 */ /* 0x000fe20000010000 */
[----:B------:R-:W-:-:S02]  /*18550*/  MOV R136, 0x1 ;  /* 0x0000000100887802 */ /* 0x000fc40000000f00 */
[----:B------:R-:W-:Y:S02]  /*18560*/  MOV R3, 0x18590 ;  /* 0x0001859000037802 */ /* 0x000fe40000000f00 */
[----:B------:R-:W-:Y:S02]  /*18570*/  MOV R2, R4 ;  /* 0x0000000400027202 */ /* 0x000fe40000000f00 */
[----:B------:R-:W-:Y:S05]  /*18580*/  CALL.REL.NOINC `($__internal_86_$__cuda_sm70_shflsync_bfly_p) ;  /* 0x00000ef000007944 */ /* 0x000fea0003c00000 */
[----:B------:R-:W-:Y:S01]  /*18590*/  MOV R3, R136 ;  /* 0x0000008800037202 */ /* 0x000fe20000000f00 */
[----:B------:R-:W-:Y:S05]  /*185a0*/  BRA `(.L_x_5322) ;  /* 0xffff926000007947 */ /* 0x000fea000383ffff */
.L_x_5237:
[----:B--234-:R-:W-:Y:S01]  /*185b0*/  IMAD.MOV.U32 R31, RZ, RZ, R9 ;  /* 0x000000ffff1f7224 */ /* 0x01cfe200078e0009 */
[----:B------:R-:W-:Y:S01]  /*185c0*/  MOV R2, RZ ;  /* 0x000000ff00027202 */ /* 0x000fe20000000f00 */
[----:B------:R-:W-:Y:S01]  /*185d0*/  IMAD.MOV.U32 R30, RZ, RZ, 0x181f ;  /* 0x0000181fff1e7424 */ /* 0x000fe200078e00ff */
[----:B------:R-:W-:Y:S02]  /*185e0*/  MOV R3, 0x18600 ;  /* 0x0001860000037802 */ /* 0x000fe40000000f00 */
[----:B-1----:R-:W-:Y:S05]  /*185f0*/  CALL.REL.NOINC `($__internal_87_$__cuda_sm70_shflsync_idx_p) ;  /* 0x00000ed000007944 */ /* 0x002fea0003c00000 */
[----:B------:R-:W-:Y:S01]  /*18600*/  MOV R8, R30 ;  /* 0x0000001e00087202 */ /* 0x000fe20000000f00 */
[----:B------:R-:W-:Y:S05]  /*18610*/  BRA `(.L_x_5323) ;  /* 0xffffa92000007947 */ /* 0x000fea000383ffff */
.L_x_5238:
[----:B------:R-:W-:Y:S01]  /*18620*/  IMAD.MOV.U32 R31, RZ, RZ, R11 ;  /* 0x000000ffff1f7224 */ /* 0x000fe200078e000b */
[----:B------:R-:W-:Y:S01]  /*18630*/  MOV R2, RZ ;  /* 0x000000ff00027202 */ /* 0x000fe20000000f00 */
[----:B------:R-:W-:Y:S01]  /*18640*/  IMAD.MOV.U32 R30, RZ, RZ, 0x181f ;  /* 0x0000181fff1e7424 */ /* 0x000fe200078e00ff */
[----:B------:R-:W-:-:S02]  /*18650*/  MOV R3, 0x18670 ;  /* 0x0001867000037802 */ /* 0x000fc40000000f00 */
[----:B-123--:R-:W-:Y:S05]  /*18660*/  CALL.REL.NOINC `($__internal_87_$__cuda_sm70_shflsync_idx_p) ;  /* 0x00000e6000007944 */ /* 0x00efea0003c00000 */
[----:B------:R-:W-:Y:S01]  /*18670*/  MOV R0, R30 ;  /* 0x0000001e00007202 */ /* 0x000fe20000000f00 */
[----:B------:R-:W-:Y:S05]  /*18680*/  BRA `(.L_x_5324) ;  /* 0xffffa8d000007947 */ /* 0x000fea000383ffff */
.L_x_5241:
[----:B------:R-:W-:Y:S01]  /*18690*/  IMAD.MOV.U32 R31, RZ, RZ, R9 ;  /* 0x000000ffff1f7224 */ /* 0x000fe200078e0009 */
[----:B--2---:R-:W-:Y:S01]  /*186a0*/  MOV R2, 0x1 ;  /* 0x0000000100027802 */ /* 0x004fe20000000f00 */
[----:B------:R-:W-:Y:S01]  /*186b0*/  IMAD.MOV.U32 R30, RZ, RZ, 0x181f ;  /* 0x0000181fff1e7424 */ /* 0x000fe200078e00ff */
[----:B------:R-:W-:-:S02]  /*186c0*/  MOV R3, 0x186e0 ;  /* 0x000186e000037802 */ /* 0x000fc40000000f00 */
[----:B-1-34-:R-:W-:Y:S05]  /*186d0*/  CALL.REL.NOINC `($__internal_87_$__cuda_sm70_shflsync_idx_p) ;  /* 0x00000df000007944 */ /* 0x01afea0003c00000 */
        /* <DEDUP_REMOVED lines=8> */
.L_x_5244:
[----:B------:R-:W-:Y:S01]  /*18760*/  IMAD.MOV.U32 R31, RZ, RZ, R9 ;  /* 0x000000ffff1f7224 */ /* 0x000fe200078e0009 */
[----:B--2---:R-:W-:Y:S01]  /*18770*/  MOV R2, 0x2 ;  /* 0x0000000200027802 */ /* 0x004fe20000000f00 */
[----:B------:R-:W-:Y:S01]  /*18780*/  IMAD.MOV.U32 R30, RZ, RZ, 0x181f ;  /* 0x0000181fff1e7424 */ /* 0x000fe200078e00ff */
[----:B------:R-:W-:Y:S02]  /*18790*/  MOV R3, 0x187b0 ;  /* 0x000187b000037802 */ /* 0x000fe40000000f00 */
[----:B-1-34-:R-:W-:Y:S05]  /*187a0*/  CALL.REL.NOINC `($__internal_87_$__cuda_sm70_shflsync_idx_p) ;  /* 0x00000d2000007944 */ /* 0x01afea0003c00000 */
[----:B------:R-:W-:Y:S01]  /*187b0*/  MOV R8, R30 ;  /* 0x0000001e00087202 */ /* 0x000fe20000000f00 */
[----:B------:R-:W-:Y:S05]  /*187c0*/  BRA `(.L_x_5326) ;  /* 0xffffaa6000007947 */ /* 0x000fea000383ffff */
.L_x_5245:
[----:B------:R-:W-:Y:S01]  /*187d0*/  IMAD.MOV.U32 R31, RZ, RZ, R11 ;  /* 0x000000ffff1f7224 */ /* 0x000fe200078e000b */
[----:B--2---:R-:W-:Y:S01]  /*187e0*/  MOV R2, 0x2 ;  /* 0x0000000200027802 */ /* 0x004fe20000000f00 */
[----:B------:R-:W-:Y:S01]  /*187f0*/  IMAD.MOV.U32 R30, RZ, RZ, 0x181f ;  /* 0x0000181fff1e7424 */ /* 0x000fe200078e00ff */
[----:B------:R-:W-:Y:S02]  /*18800*/  MOV R3, 0x18820 ;  /* 0x0001882000037802 */ /* 0x000fe40000000f00 */
[----:B-1-34-:R-:W-:Y:S05]  /*18810*/  CALL.REL.NOINC `($__internal_87_$__cuda_sm70_shflsync_idx_p) ;  /* 0x00000cb000007944 */ /* 0x01afea0003c00000 */
[----:B------:R-:W-:Y:S01]  /*18820*/  MOV R0, R30 ;  /* 0x0000001e00007202 */ /* 0x000fe20000000f00 */
[----:B------:R-:W-:Y:S05]  /*18830*/  BRA `(.L_x_5327) ;  /* 0xffffaa1000007947 */ /* 0x000fea000383ffff */
.L_x_5248:
[----:B------:R-:W-:Y:S01]  /*18840*/  IMAD.MOV.U32 R31, RZ, RZ, R9 ;  /* 0x000000ffff1f7224 */ /* 0x000fe200078e0009 */
[----:B---3--:R-:W-:Y:S01]  /*18850*/  MOV R2, 0x3 ;  /* 0x0000000300027802 */ /* 0x008fe20000000f00 */
        /* <DEDUP_REMOVED lines=11> */
.L_x_5250:
[----:B------:R-:W-:Y:S01]  /*18910*/  IMAD.MOV.U32 R31, RZ, RZ, R5 ;  /* 0x000000ffff1f7224 */ /* 0x000fe200078e0005 */
[----:B------:R-:W-:Y:S01]  /*18920*/  MOV R2, RZ ;  /* 0x000000ff00027202 */ /* 0x000fe20000000f00 */
[----:B------:R-:W-:Y:S01]  /*18930*/  IMAD.MOV.U32 R30, RZ, RZ, 0x1c1f ;  /* 0x00001c1fff1e7424 */ /* 0x000fe200078e00ff */
[----:B------:R-:W-:Y:S02]  /*18940*/  MOV R3, 0x18960 ;  /* 0x0001896000037802 */ /* 0x000fe40000000f00 */
[----:B------:R-:W-:Y:S05]  /*18950*/  CALL.REL.NOINC `($__internal_87_$__cuda_sm70_shflsync_idx_p) ;  /* 0x00000b7000007944 */ /* 0x000fea0003c00000 */
[----:B------:R-:W-:Y:S01]  /*18960*/  MOV R4, R30 ;  /* 0x0000001e00047202 */ /* 0x000fe20000000f00 */
[----:B------:R-:W-:Y:S05]  /*18970*/  BRA `(.L_x_5329) ;  /* 0xffffad8000007947 */ /* 0x000fea000383ffff */
.L_x_5251:
[----:B------:R-:W-:Y:S01]  /*18980*/  IMAD.MOV.U32 R31, RZ, RZ, R12 ;  /* 0x000000ffff1f7224 */ /* 0x000fe200078e000c */
[----:B------:R-:W-:Y:S01]  /*18990*/  MOV R2, RZ ;  /* 0x000000ff00027202 */ /* 0x000fe20000000f00 */
[----:B------:R-:W-:Y:S01]  /*189a0*/  IMAD.MOV.U32 R30, RZ, RZ, 0x1c1f ;  /* 0x00001c1fff1e7424 */ /* 0x000fe200078e00ff */
[----:B------:R-:W-:Y:S02]  /*189b0*/  MOV R3, 0x189d0 ;  /* 0x000189d000037802 */ /* 0x000fe40000000f00 */
[----:B-12---:R-:W-:Y:S05]  /*189c0*/  CALL.REL.NOINC `($__internal_87_$__cuda_sm70_shflsync_idx_p) ;  /* 0x00000b0000007944 */ /* 0x006fea0003c00000 */
[----:B------:R-:W-:Y:S01]  /*189d0*/  MOV R0, R30 ;  /* 0x0000001e00007202 */ /* 0x000fe20000000f00 */
[----:B------:R-:W-:Y:S05]  /*189e0*/  BRA `(.L_x_5330) ;  /* 0xffffad3000007947 */ /* 0x000fea000383ffff */
.L_x_5254:
[----:B------:R-:W-:Y:S01]  /*189f0*/  IMAD.MOV.U32 R31, RZ, RZ, R5 ;  /* 0x000000ffff1f7224 */ /* 0x000fe200078e0005 */
[----:B----4-:R-:W-:Y:S01]  /*18a00*/  MOV R2, 0x1 ;  /* 0x0000000100027802 */ /* 0x010fe20000000f00 */
[----:B------:R-:W-:Y:S01]  /*18a10*/  IMAD.MOV.U32 R30, RZ, RZ, 0x1c1f ;  /* 0x00001c1fff1e7424 */ /* 0x000fe200078e00ff */
[----:B------:R-:W-:-:S02]  /*18a20*/  MOV R3, 0x18a40 ;  /* 0x00018a4000037802 */ /* 0x000fc40000000f00 */
[----:B-123--:R-:W-:Y:S05]  /*18a30*/  CALL.REL.NOINC `($__internal_87_$__cuda_sm70_shflsync_idx_p) ;  /* 0x00000a9000007944 */ /* 0x00efea0003c00000 */
        /* <DEDUP_REMOVED lines=8> */
.L_x_5258:
[----:B------:R-:W-:Y:S01]  /*18ac0*/  IMAD.MOV.U32 R31, RZ, RZ, R9 ;  /* 0x000000ffff1f7224 */ /* 0x000fe200078e0009 */
[----:B------:R-:W-:Y:S01]  /*18ad0*/  MOV R2, RZ ;  /* 0x000000ff00027202 */ /* 0x000fe20000000f00 */
[----:B------:R-:W-:Y:S01]  /*18ae0*/  IMAD.MOV.U32 R30, RZ, RZ, 0x181f ;  /* 0x0000181fff1e7424 */ /* 0x000fe200078e00ff */
[----:B------:R-:W-:Y:S02]  /*18af0*/  MOV R3, 0x18b10 ;  /* 0x00018b1000037802 */ /* 0x000fe40000000f00 */
[----:B------:R-:W-:Y:S05]  /*18b00*/  CALL.REL.NOINC `($__internal_87_$__cuda_sm70_shflsync_idx_p) ;  /* 0x000009c000007944 */ /* 0x000fea0003c00000 */
[----:B------:R-:W-:Y:S01]  /*18b10*/  MOV R8, R30 ;  /* 0x0000001e00087202 */ /* 0x000fe20000000f00 */
[----:B------:R-:W-:Y:S05]  /*18b20*/  BRA `(.L_x_5332) ;  /* 0xffffc33000007947 */ /* 0x000fea000383ffff */
.L_x_5259:
[----:B------:R-:W-:Y:S01]  /*18b30*/  IMAD.MOV.U32 R31, RZ, RZ, R12 ;  /* 0x000000ffff1f7224 */ /* 0x000fe200078e000c */
[----:B------:R-:W-:Y:S01]  /*18b40*/  MOV R2, RZ ;  /* 0x000000ff00027202 */ /* 0x000fe20000000f00 */
[----:B------:R-:W-:Y:S01]  /*18b50*/  IMAD.MOV.U32 R30, RZ, RZ, 0x181f ;  /* 0x0000181fff1e7424 */ /* 0x000fe200078e00ff */
[----:B------:R-:W-:Y:S02]  /*18b60*/  MOV R3, 0x18b80 ;  /* 0x00018b8000037802 */ /* 0x000fe40000000f00 */
[----:B-12---:R-:W-:Y:S05]  /*18b70*/  CALL.REL.NOINC `($__internal_87_$__cuda_sm70_shflsync_idx_p) ;  /* 0x0000095000007944 */ /* 0x006fea0003c00000 */
[----:B------:R-:W-:Y:S01]  /*18b80*/  MOV R0, R30 ;  /* 0x0000001e00007202 */ /* 0x000fe20000000f00 */
[----:B------:R-:W-:Y:S05]  /*18b90*/  BRA `(.L_x_5333) ;  /* 0xffffc2e000007947 */ /* 0x000fea000383ffff */
.L_x_5262:
        /* <DEDUP_REMOVED lines=13> */
.L_x_5265:
[----:B------:R-:W-:Y:S01]  /*18c70*/  IMAD.MOV.U32 R31, RZ, RZ, R9 ;  /* 0x000000ffff1f7224 */ /* 0x000fe200078e0009 */
[----:B-1----:R-:W-:Y:S01]  /*18c80*/  MOV R2, 0x2 ;  /* 0x0000000200027802 */ /* 0x002fe20000000f00 */
[----:B------:R-:W-:Y:S01]  /*18c90*/  IMAD.MOV.U32 R30, RZ, RZ, 0x181f ;  /* 0x0000181fff1e7424 */ /* 0x000fe200078e00ff */
[----:B------:R-:W-:Y:S02]  /*18ca0*/  MOV R3, 0x18cc0 ;  /* 0x00018cc000037802 */ /* 0x000fe40000000f00 */
[----:B--234-:R-:W-:Y:S05]  /*18cb0*/  CALL.REL.NOINC `($__internal_87_$__cuda_sm70_shflsync_idx_p) ;  /* 0x0000081000007944 */ /* 0x01cfea0003c00000 */
[----:B------:R-:W-:Y:S01]  /*18cc0*/  MOV R8, R30 ;  /* 0x0000001e00087202 */ /* 0x000fe20000000f00 */
[----:B------:R-:W-:Y:S05]  /*18cd0*/  BRA `(.L_x_5335) ;  /* 0xffffc48000007947 */ /* 0x000fea000383ffff */
.L_x_5266:
[----:B------:R-:W-:Y:S01]  /*18ce0*/  IMAD.MOV.U32 R31, RZ, RZ, R12 ;  /* 0x000000ffff1f7224 */ /* 0x000fe200078e000c */
[----:B------:R-:W-:Y:S01]  /*18cf0*/  MOV R2, 0x2 ;  /* 0x0000000200027802 */ /* 0x000fe20000000f00 */
[----:B------:R-:W-:Y:S01]  /*18d00*/  IMAD.MOV.U32 R30, RZ, RZ, 0x181f ;  /* 0x0000181fff1e7424 */ /* 0x000fe200078e00ff */
[----:B------:R-:W-:Y:S02]  /*18d10*/  MOV R3, 0x18d30 ;  /* 0x00018d3000037802 */ /* 0x000fe40000000f00 */
[----:B-1234-:R-:W-:Y:S05]  /*18d20*/  CALL.REL.NOINC `($__internal_87_$__cuda_sm70_shflsync_idx_p) ;  /* 0x000007a000007944 */ /* 0x01efea0003c00000 */
[----:B------:R-:W-:Y:S01]  /*18d30*/  MOV R0, R30 ;  /* 0x0000001e00007202 */ /* 0x000fe20000000f00 */
[----:B------:R-:W-:Y:S05]  /*18d40*/  BRA `(.L_x_5336) ;  /* 0xffffc43000007947 */ /* 0x000fea000383ffff */
.L_x_5269:
[----:B------:R-:W-:Y:S01]  /*18d50*/  IMAD.MOV.U32 R31, RZ, RZ, R9 ;  /* 0x000000ffff1f7224 */ /* 0x000fe200078e0009 */
[----:B-1----:R-:W-:Y:S01]  /*18d60*/  MOV R2, 0x3 ;  /* 0x0000000300027802 */ /* 0x002fe20000000f00 */
[----:B------:R-:W-:Y:S01]  /*18d70*/  IMAD.MOV.U32 R30, RZ, RZ, 0x181f ;  /* 0x0000181fff1e7424 */ /* 0x000fe200078e00ff */
[----:B------:R-:W-:-:S02]  /*18d80*/  MOV R3, 0x18da0 ;  /* 0x00018da000037802 */ /* 0x000fc40000000f00 */
[----:B--234-:R-:W-:Y:S05]  /*18d90*/  CALL.REL.NOINC `($__internal_87_$__cuda_sm70_shflsync_idx_p) ;  /* 0x0000073000007944 */ /* 0x01cfea0003c00000 */
        /* <DEDUP_REMOVED lines=8> */
.L_x_5271:
[----:B------:R-:W-:Y:S01]  /*18e20*/  IMAD.MOV.U32 R31, RZ, RZ, R82 ;  /* 0x000000ffff1f7224 */ /* 0x000fe200078e0052 */
[----:B------:R-:W-:Y:S01]  /*18e30*/  MOV R2, RZ ;  /* 0x000000ff00027202 */ /* 0x000fe20000000f00 */
[----:B------:R-:W-:Y:S01]  /*18e40*/  IMAD.MOV.U32 R30, RZ, RZ, 0x1f ;  /* 0x0000001fff1e7424 */ /* 0x000fe200078e00ff */
[----:B------:R-:W-:Y:S02]  /*18e50*/  MOV R3, 0x18e70 ;  /* 0x00018e7000037802 */ /* 0x000fe40000000f00 */
[----:B-123--:R-:W-:Y:S05]  /*18e60*/  CALL.REL.NOINC `($__internal_87_$__cuda_sm70_shflsync_idx_p) ;  /* 0x0000066000007944 */ /* 0x00efea0003c00000 */
[----:B------:R-:W-:Y:S01]  /*18e70*/  MOV R9, R30 ;  /* 0x0000001e00097202 */ /* 0x000fe20000000f00 */
[----:B------:R-:W-:Y:S05]  /*18e80*/  BRA `(.L_x_5338) ;  /* 0xffffc66000007947 */ /* 0x000fea000383ffff */
.L_x_5272:
[----:B------:R-:W-:Y:S01]  /*18e90*/  IMAD.MOV.U32 R31, RZ, RZ, R82 ;  /* 0x000000ffff1f7224 */ /* 0x000fe200078e0052 */
[----:B------:R-:W-:Y:S01]  /*18ea0*/  MOV R2, 0x1 ;  /* 0x0000000100027802 */ /* 0x000fe20000000f00 */
[----:B------:R-:W-:Y:S01]  /*18eb0*/  IMAD.MOV.U32 R30, RZ, RZ, 0x1f ;  /* 0x0000001fff1e7424 */ /* 0x000fe200078e00ff */
[----:B------:R-:W-:Y:S02]  /*18ec0*/  MOV R3, 0x18ee0 ;  /* 0x00018ee000037802 */ /* 0x000fe40000000f00 */
[----:B-123--:R-:W-:Y:S05]  /*18ed0*/  CALL.REL.NOINC `($__internal_87_$__cuda_sm70_shflsync_idx_p) ;  /* 0x000005f000007944 */ /* 0x00efea0003c00000 */
[----:B------:R-:W-:Y:S01]  /*18ee0*/  MOV R8, R30 ;  /* 0x0000001e00087202 */ /* 0x000fe20000000f00 */
[----:B------:R-:W-:Y:S05]  /*18ef0*/  BRA `(.L_x_5339) ;  /* 0xffffc61000007947 */ /* 0x000fea000383ffff */
.L_x_5273:
[----:B------:R-:W-:Y:S02]  /*18f00*/  MOV R2, 0x1 ;  /* 0x0000000100027802 */ /* 0x000fe40000000f00 */
[----:B------:R-:W-:-:S02]  /*18f10*/  MOV R3, 0x18f30 ;  /* 0x00018f3000037802 */ /* 0x000fc40000000f00 */
[----:B--234-:R-:W-:Y:S05]  /*18f20*/  CALL.REL.NOINC `($__internal_88_$__cuda_sm70_shflsync_up_p) ;  /* 0x0000060000007944 */ /* 0x01cfea0003c00000 */
[----:B------:R-:W-:Y:S05]  /*18f30*/  BRA `(.L_x_5340) ;  /* 0xffffc6f000007947 */ /* 0x000fea000383ffff */
.L_x_5274:
[----:B------:R-:W-:Y:S02]  /*18f40*/  MOV R2, 0x2 ;  /* 0x0000000200027802 */ /* 0x000fe40000000f00 */
[----:B------:R-:W-:-:S02]  /*18f50*/  MOV R3, 0x18f70 ;  /* 0x00018f7000037802 */ /* 0x000fc40000000f00 */
[----:B--23--:R-:W-:Y:S05]  /*18f60*/  CALL.REL.NOINC `($__internal_88_$__cuda_sm70_shflsync_up_p) ;  /* 0x000005c000007944 */ /* 0x00cfea0003c00000 */
        /* <DEDUP_REMOVED lines=24> */
.L_x_5278:
[----:B------:R-:W-:Y:S02]  /*190f0*/  MOV R2, 0x1 ;  /* 0x0000000100027802 */ /* 0x000fe40000000f00 */
[----:B------:R-:W-:Y:S02]  /*19100*/  MOV R3, 0x19120 ;  /* 0x0001912000037802 */ /* 0x000fe40000000f00 */
[----:B------:R-:W-:Y:S05]  /*19110*/  CALL.REL.NOINC `($__internal_88_$__cuda_sm70_shflsync_up_p) ;  /* 0x0000041000007944 */ /* 0x000fea0003c00000 */
[----:B------:R-:W-:Y:S01]  /*19120*/  MOV R2, R4 ;  /* 0x0000000400027202 */ /* 0x000fe20000000f00 */
[----:B------:R-:W-:Y:S05]  /*19130*/  BRA `(.L_x_5342) ;  /* 0xffffc74000007947 */ /* 0x000fea000383ffff */
.L_x_5279:
[----:B------:R-:W-:Y:S02]  /*19140*/  MOV R2, 0x2 ;  /* 0x0000000200027802 */ /* 0x000fe40000000f00 */
[----:B------:R-:W-:Y:S02]  /*19150*/  MOV R3, 0x19170 ;  /* 0x0001917000037802 */ /* 0x000fe40000000f00 */
        /* <DEDUP_REMOVED lines=25> */
.L_x_5281:
[----:B------:R-:W-:Y:S02]  /*192f0*/  SEL R0, RZ, 0x1, P0 ;  /* 0x00000001ff007807 */ /* 0x000fe40000000000 */
[----:B------:R-:W-:Y:S02]  /*19300*/  MOV R2, 0x19320 ;  /* 0x0001932000027802 */ /* 0x000fe40000000f00 */
[----:B-1----:R-:W-:Y:S05]  /*19310*/  CALL.REL.NOINC `($__internal_89_$__cuda_sm70_votesync_ballot) ;  /* 0x0000028000007944 */ /* 0x002fea0003c00000 */
[----:B------:R-:W-:Y:S01]  /*19320*/  MOV R5, R0 ;  /* 0x0000000000057202 */ /* 0x000fe20000000f00 */
[----:B------:R-:W-:Y:S05]  /*19330*/  BRA `(.L_x_5344) ;  /* 0xffffc6d000007947 */ /* 0x000fea000383ffff */
.L_x_5282:
[----:B------:R-:W-:Y:S01]  /*19340*/  IMAD.MOV.U32 R31, RZ, RZ, R6 ;  /* 0x000000ffff1f7224 */ /* 0x000fe200078e0006 */
[----:B------:R-:W-:Y:S01]  /*19350*/  MOV R2, R0 ;  /* 0x0000000000027202 */ /* 0x000fe20000000f00 */
[----:B------:R-:W-:Y:S01]  /*19360*/  IMAD.MOV.U32 R30, RZ, RZ, 0x1f ;  /* 0x0000001fff1e7424 */ /* 0x000fe200078e00ff */
[----:B------:R-:W-:Y:S02]  /*19370*/  MOV R3, 0x19390 ;  /* 0x0001939000037802 */ /* 0x000fe40000000f00 */
[----:B-1----:R-:W-:Y:S05]  /*19380*/  CALL.REL.NOINC `($__internal_87_$__cuda_sm70_shflsync_idx_p) ;  /* 0x0000014000007944 */ /* 0x002fea0003c00000 */
[----:B------:R-:W-:Y:S01]  /*19390*/  IMAD.MOV.U32 R10, RZ, RZ, R30 ;  /* 0x000000ffff0a7224 */ /* 0x000fe200078e001e */
[----:B------:R-:W-:Y:S01]  /*193a0*/  MOV R2, R0 ;  /* 0x0000000000027202 */ /* 0x000fe20000000f00 */
[----:B------:R-:W-:Y:S01]  /*193b0*/  IMAD.MOV.U32 R31, RZ, RZ, R7 ;  /* 0x000000ffff1f7224 */ /* 0x000fe200078e0007 */
[----:B------:R-:W-:-:S02]  /*193c0*/  MOV R30, 0x1f ;  /* 0x0000001f001e7802 */ /* 0x000fc40000000f00 */
[----:B------:R-:W-:Y:S02]  /*193d0*/  MOV R3, 0x193f0 ;  /* 0x000193f000037802 */ /* 0x000fe40000000f00 */
[----:B------:R-:W-:Y:S05]  /*193e0*/  CALL.REL.NOINC `($__internal_87_$__cuda_sm70_shflsync_idx_p) ;  /* 0x000000e000007944 */ /* 0x000fea0003c00000 */
[----:B------:R-:W-:Y:S01]  /*193f0*/  MOV R7, R30 ;  /* 0x0000001e00077202 */ /* 0x000fe20000000f00 */
[----:B------:R-:W-:Y:S05]  /*19400*/  BRA `(.L_x_5345) ;  /* 0xffffc65000007947 */ /* 0x000fea000383ffff */
.L_x_5285:
[----:B------:R-:W-:Y:S01]  /*19410*/  IMAD.MOV.U32 R31, RZ, RZ, R4 ;  /* 0x000000ffff1f7224 */ /* 0x000fe200078e0004 */
[----:B------:R-:W-:Y:S01]  /*19420*/  MOV R2, R0 ;  /* 0x0000000000027202 */ /* 0x000fe20000000f00 */
[----:B------:R-:W-:Y:S01]  /*19430*/  IMAD.MOV.U32 R30, RZ, RZ, 0x1f ;  /* 0x0000001fff1e7424 */ /* 0x000fe200078e00ff */
[----:B------:R-:W-:Y:S02]  /*19440*/  MOV R3, 0x19460 ;  /* 0x0001946000037802 */ /* 0x000fe40000000f00 */
[----:B-1-34-:R-:W-:Y:S05]  /*19450*/  CALL.REL.NOINC `($__internal_87_$__cuda_sm70_shflsync_idx_p) ;  /* 0x0000007000007944 */ /* 0x01afea0003c00000 */
[----:B------:R-:W-:Y:S01]  /*19460*/  MOV R11, R30 ;  /* 0x0000001e000b7202 */ /* 0x000fe20000000f00 */
[----:B------:R-:W-:Y:S05]  /*19470*/  BRA `(.L_x_5284) ;  /* 0xffffc64000007947 */ /* 0x000fea000383ffff */
        .weak           $__internal_86_$__cuda_sm70_shflsync_bfly_p
        .type           $__internal_86_$__cuda_sm70_shflsync_bfly_p,@function
        .size           $__internal_86_$__cuda_sm70_shflsync_bfly_p,($__internal_87_$__cuda_sm70_shflsync_idx_p - $__internal_86_$__cuda_sm70_shflsync_bfly_p)
$__internal_86_$__cuda_sm70_shflsync_bfly_p:
[----:B------:R-:W-:Y:S04]  /*19480*/  WARPSYNC R192 ;  /* 0x000000c000007348 */ /* 0x000fe80003800000 */
[----:B------:R1:W2:Y:S02]  /*19490*/  SHFL.BFLY PT, R136, R2, R136, R209 ;  /* 0x0c00008802887389 */ /* 0x0002a400000e00d1 */
[----:B-1----:R-:W-:-:S02]  /*194a0*/  MOV R2, R3 ;  /* 0x0000000300027202 */ /* 0x002fc40000000f00 */
[----:B------:R-:W-:-:S04]  /*194b0*/  MOV R3, 0x0 ;  /* 0x0000000000037802 */ /* 0x000fc80000000f00 */
[----:B--2---:R-:W-:Y:S05]  /*194c0*/  RET.REL.NODEC R2 `(_ZN7cutlass13device_kernelIN5flash19enable_sm80_to_sm89INS1_16FlashAttnFwdSm80INS1_25CollectiveMainloopFwdSm80ILi8ELi2ELb0EN4cute5tupleIJNS5_1CILi128EEENS7_ILi64EEENS7_ILi192EEEEEELi192ENS_10bfloat16_tEfNS_4arch4Sm80ELb0ELb1ELb0ELb1ELb1ELb0ELb1ELb1EEENS1_21CollectiveEpilogueFwdINS6_IJS8_SA_S9_EEENS6_IJNS7_ILi1EEESI_SI_EEESC_SE_Li256ELb1ELb1ELb1ELb0EEENS1_36VarlenDynamicPersistentTileSchedulerILi128ELi64ELi256ELi256ELb1ELb1ELb0ELb1ELb0ELb1EEEEEEEEEvNT_6ParamsE) ;  /* 0xfffe6b3002007950 */ /* 0x004fea0003c3ffff */
        .weak           $__internal_87_$__cuda_sm70_shflsync_idx_p
        .type           $__internal_87_$__cuda_sm70_shflsync_idx_p,@function
        .size           $__internal_87_$__cuda_sm70_shflsync_idx_p,($__internal_88_$__cuda_sm70_shflsync_up_p - $__internal_87_$__cuda_sm70_shflsync_idx_p)
$__internal_87_$__cuda_sm70_shflsync_idx_p:
[----:B------:R-:W-:-:S04]  /*194d0*/  MOV R179, 0xffffffff ;  /* 0xffffffff00b37802 */ /* 0x000fc80000000f00 */
[----:B------:R-:W-:Y:S04]  /*194e0*/  WARPSYNC R179 ;  /* 0x000000b300007348 */ /* 0x000fe80003800000 */
[----:B------:R1:W2:Y:S02]  /*194f0*/  SHFL.IDX PT, R30, R31, R2, R30 ;  /* 0x000000021f1e7389 */ /* 0x0002a400000e001e */
[----:B-1----:R-:W-:Y:S02]  /*19500*/  MOV R2, R3 ;  /* 0x0000000300027202 */ /* 0x002fe40000000f00 */
[----:B------:R-:W-:-:S04]  /*19510*/  MOV R3, 0x0 ;  /* 0x0000000000037802 */ /* 0x000fc80000000f00 */
[----:B--2---:R-:W-:Y:S05]  /*19520*/  RET.REL.NODEC R2 `(_ZN7cutlass13device_kernelIN5flash19enable_sm80_to_sm89INS1_16FlashAttnFwdSm80INS1_25CollectiveMainloopFwdSm80ILi8ELi2ELb0EN4cute5tupleIJNS5_1CILi128EEENS7_ILi64EEENS7_ILi192EEEEEELi192ENS_10bfloat16_tEfNS_4arch4Sm80ELb0ELb1ELb0ELb1ELb1ELb0ELb1ELb1EEENS1_21CollectiveEpilogueFwdINS6_IJS8_SA_S9_EEENS6_IJNS7_ILi1EEESI_SI_EEESC_SE_Li256ELb1ELb1ELb1ELb0EEENS1_36VarlenDynamicPersistentTileSchedulerILi128ELi64ELi256ELi256ELb1ELb1ELb0ELb1ELb0ELb1EEEEEEEEEvNT_6ParamsE) ;  /* 0xfffe6ad002007950 */ /* 0x004fea0003c3ffff */
        .weak           $__internal_88_$__cuda_sm70_shflsync_up_p
        .type           $__internal_88_$__cuda_sm70_shflsync_up_p,@function
        .size           $__internal_88_$__cuda_sm70_shflsync_up_p,($__internal_89_$__cuda_sm70_votesync_ballot - $__internal_88_$__cuda_sm70_shflsync_up_p)
$__internal_88_$__cuda_sm70_shflsync_up_p:
[----:B------:R-:W-:Y:S02]  /*19530*/  IMAD.MOV.U32 R4, RZ, RZ, RZ ;  /* 0x000000ffff047224 */ /* 0x000fe400078e00ff */
[----:B------:R-:W-:-:S04]  /*19540*/  IMAD.MOV.U32 R10, RZ, RZ, -0x1 ;  /* 0xffffffffff0a7424 */ /* 0x000fc800078e00ff */
[----:B------:R-:W-:Y:S04]  /*19550*/  WARPSYNC R10 ;  /* 0x0000000a00007348 */ /* 0x000fe80003800000 */
[----:B------:R1:W2:Y:S02]  /*19560*/  SHFL.UP PT, R4, R0, R2, R4 ;  /* 0x0400000200047389 */ /* 0x0002a400000e0004 */
[----:B-1----:R-:W-:Y:S02]  /*19570*/  MOV R2, R3 ;  /* 0x0000000300027202 */ /* 0x002fe40000000f00 */
[----:B------:R-:W-:-:S04]  /*19580*/  MOV R3, 0x0 ;  /* 0x0000000000037802 */ /* 0x000fc80000000f00 */
[----:B--2---:R-:W-:Y:S05]  /*19590*/  RET.REL.NODEC R2 `(_ZN7cutlass13device_kernelIN5flash19enable_sm80_to_sm89INS1_16FlashAttnFwdSm80INS1_25CollectiveMainloopFwdSm80ILi8ELi2ELb0EN4cute5tupleIJNS5_1CILi128EEENS7_ILi64EEENS7_ILi192EEEEEELi192ENS_10bfloat16_tEfNS_4arch4Sm80ELb0ELb1ELb0ELb1ELb1ELb0ELb1ELb1EEENS1_21CollectiveEpilogueFwdINS6_IJS8_SA_S9_EEENS6_IJNS7_ILi1EEESI_SI_EEESC_SE_Li256ELb1ELb1ELb1ELb0EEENS1_36VarlenDynamicPersistentTileSchedulerILi128ELi64ELi256ELi256ELb1ELb1ELb0ELb1ELb0ELb1EEEEEEEEEvNT_6ParamsE) ;  /* 0xfffe6a6002007950 */ /* 0x004fea0003c3ffff */
        .weak           $__internal_89_$__cuda_sm70_votesync_ballot
        .type           $__internal_89_$__cuda_sm70_votesync_ballot,@function
        .size           $__internal_89_$__cuda_sm70_votesync_ballot,(.L_x_6330 - $__internal_89_$__cuda_sm70_votesync_ballot)
$__internal_89_$__cuda_sm70_votesync_ballot:
[----:B------:R-:W-:Y:S01]  /*195a0*/  ISETP.NE.U32.AND P0, PT, R0, 0x1, PT ;  /* 0x000000010000780c */ /* 0x000fe20003f05070 */
[----:B------:R-:W-:-:S04]  /*195b0*/  IMAD.MOV.U32 R3, RZ, RZ, -0x1 ;  /* 0xffffffffff037424 */ /* 0x000fc800078e00ff */
[----:B------:R-:W-:Y:S08]  /*195c0*/  WARPSYNC R3 ;  /* 0x0000000300007348 */ /* 0x000ff00003800000 */
[----:B------:R-:W-:-:S04]  /*195d0*/  VOTE.ANY R0, PT, !P0 ;  /* 0x0000000000007806 */ /* 0x000fc800040e0100 */
[----:B------:R-:W-:Y:S01]  /*195e0*/  LOP3.LUT R0, R0, R3, RZ, 0xc0, !PT ;  /* 0x0000000300007212 */ /* 0x000fe200078ec0ff */
[----:B------:R-:W-:-:S04]  /*195f0*/  IMAD.MOV.U32 R3, RZ, RZ, 0x0 ;  /* 0x00000000ff037424 */ /* 0x000fc800078e00ff */
[----:B------:R-:W-:Y:S05]  /*19600*/  RET.REL.NODEC R2 `(_ZN7cutlass13device_kernelIN5flash19enable_sm80_to_sm89INS1_16FlashAttnFwdSm80INS1_25CollectiveMainloopFwdSm80ILi8ELi2ELb0EN4cute5tupleIJNS5_1CILi128EEENS7_ILi64EEENS7_ILi192EEEEEELi192ENS_10bfloat16_tEfNS_4arch4Sm80ELb0ELb1ELb0ELb1ELb1ELb0ELb1ELb1EEENS1_21CollectiveEpilogueFwdINS6_IJS8_SA_S9_EEENS6_IJNS7_ILi1EEESI_SI_EEESC_SE_Li256ELb1ELb1ELb1ELb0EEENS1_36VarlenDynamicPersistentTileSchedulerILi128ELi64ELi256ELi256ELb1ELb1ELb0ELb1ELb0ELb1EEEEEEEEEvNT_6ParamsE) ;  /* 0xfffe69f002007950 */ /* 0x000fea0003c3ffff */
.L_x_5346:
        /* <DEDUP_REMOVED lines=15> */
.L_x_6330:


//--------------------- .text._ZN7cutlass13device_kernelIN5flash19enable_sm80_to_sm89INS1_16FlashAttnFwdSm80INS1_25CollectiveMainloopFwdSm80ILi8ELi2ELb0EN4cute5tupleIJNS5_1CILi128EEENS7_ILi64EEENS7_ILi192EEEEEELi192ENS_10bfloat16_tEfNS_4arch4Sm80ELb0ELb1ELb0ELb1ELb1ELb1ELb1ELb1EEENS1_21CollectiveEpilogueFwdINS6_IJS8_SA_S9_EEENS6_IJNS7_ILi1EEESI_SI_EEESC_SE_Li256ELb1ELb1ELb1ELb0EEENS1_36VarlenDynamicPersistentTileSchedulerILi128ELi64ELi256ELi256ELb1ELb1ELb0ELb1ELb0ELb1EEEEEEEEEvNT_6ParamsE --------------------------
	.section	.text._ZN7cutlass13device_kernelIN5flash19enable_sm80_to_sm89INS1_16FlashAttnFwdSm80INS1_25CollectiveMainloopFwdSm80ILi8ELi2ELb0EN4cute5tupleIJNS5_1CILi128EEENS7_ILi64EEENS7_ILi192EEEEEELi192ENS_10bfloat16_tEfNS_4arch4Sm80ELb0ELb1ELb0ELb1ELb1ELb1ELb1ELb1EEENS1_21CollectiveEpilogueFwdINS6_IJS8_SA_S9_EEENS6_IJNS7_ILi1EEESI_SI_EEESC_SE_Li256ELb1ELb1ELb1ELb0EEENS1_36VarlenDynamicPersistentTileSchedulerILi128ELi64ELi256ELi256ELb1ELb1ELb0ELb1ELb0ELb1EEEEEEEEEvNT_6ParamsE,"ax",@progbits
	.sectioninfo	@"SHI_REGISTERS=255"
	.align	128
.text._ZN7cutlass13device_kernelIN5flash19enable_sm80_to_sm89INS1_16FlashAttnFwdSm80INS1_25CollectiveMainloopFwdSm80ILi8ELi2ELb0EN4cute5tupleIJNS5_1CILi128EEENS7_ILi64EEENS7_ILi192EEEEEELi192ENS_10bfloat16_tEfNS_4arch4Sm80ELb0ELb1ELb0ELb1ELb1ELb1ELb1ELb1EEENS1_21CollectiveEpilogueFwdINS6_IJS8_SA_S9_EEENS6_IJNS7_ILi1EEESI_SI_EEESC_SE_Li256ELb1ELb1ELb1ELb0EEENS1_36VarlenDynamicPersistentTileSchedulerILi128ELi64ELi256ELi256ELb1ELb1ELb0ELb1ELb0ELb1EEEEEEEEEvNT_6ParamsE:
        .type           _ZN7cutlass13device_kernelIN5flash19enable_sm80_to_sm89INS1_16FlashAttnFwdSm80INS1_25CollectiveMainloopFwdSm80ILi8ELi2ELb0EN4cute5tupleIJNS5_1CILi128EEENS7_ILi64EEENS7_ILi192EEEEEELi192ENS_10bfloat16_tEfNS_4arch4Sm80ELb0ELb1ELb0ELb1ELb1ELb1ELb1ELb1EEENS1_21CollectiveEpilogueFwdINS6_IJS8_SA_S9_EEENS6_IJNS7_ILi1EEESI_SI_EEESC_SE_Li256ELb1ELb1ELb1ELb0EEENS1_36VarlenDynamicPersistentTileSchedulerILi128ELi64ELi256ELi256ELb1ELb1ELb0ELb1ELb0ELb1EEEEEEEEEvNT_6ParamsE,@function
        .size           _ZN7cutlass13device_kernelIN5flash19enable_sm80_to_sm89INS1_16FlashAttnFwdSm80INS1_25CollectiveMainloopFwdSm80ILi8ELi2ELb0EN4cute5tupleIJNS5_1CILi128EEENS7_ILi64EEENS7_ILi192EEEEEELi192ENS_10bfloat16_tEfNS_4arch4Sm80ELb0ELb1ELb0ELb1ELb1ELb1ELb1ELb1EEENS1_21CollectiveEpilogueFwdINS6_IJS8_SA_S9_EEENS6_IJNS7_ILi1EEESI_SI_EEESC_SE_Li256ELb1ELb1ELb1ELb0EEENS1_36VarlenDynamicPersistentTileSchedulerILi128ELi64ELi256ELi256ELb1ELb1ELb0ELb1ELb0ELb1EEEEEEEEEvNT_6ParamsE,(.L_x_6335 - _ZN7cutlass13device_kernelIN5flash19enable_sm80_to_sm89INS1_16FlashAttnFwdSm80INS1_25CollectiveMainloopFwdSm80ILi8ELi2ELb0EN4cute5tupleIJNS5_1CILi128EEENS7_ILi64EEENS7_ILi192EEEEEELi192ENS_10bfloat16_tEfNS_4arch4Sm80ELb0ELb1ELb0ELb1ELb1ELb1ELb1ELb1EEENS1_21CollectiveEpilogueFwdINS6_IJS8_SA_S9_EEENS6_IJNS7_ILi1EEESI_SI_EEESC_SE_Li256ELb1ELb1ELb1ELb0EEENS1_36VarlenDynamicPersistentTileSchedulerILi128ELi64ELi256ELi256ELb1ELb1ELb0ELb1ELb0ELb1EEEEEEEEEvNT_6ParamsE)
        .other          _ZN7cutlass13device_kernelIN5flash19enable_sm80_to_sm89INS1_16FlashAttnFwdSm80INS1_25CollectiveMainloopFwdSm80ILi8ELi2ELb0EN4cute5tupleIJNS5_1CILi128EEENS7_ILi64EEENS7_ILi192EEEEEELi192ENS_10bfloat16_tEfNS_4arch4Sm80ELb0ELb1ELb0ELb1ELb1ELb1ELb1ELb1EEENS1_21CollectiveEpilogueFwdINS6_IJS8_SA_S9_EEENS6_IJNS7_ILi1EEESI_SI_EEESC_SE_Li256ELb1ELb1ELb1ELb0EEENS1_36VarlenDynamicPersistentTileSchedulerILi128ELi64ELi256ELi256ELb1ELb1ELb0ELb1ELb0ELb1EEEEEEEEEvNT_6ParamsE,@"STO_CUDA_ENTRY STV_DEFAULT"
_ZN7cutlass13device_kernelIN5flash19enable_sm80_to_sm89INS1_16FlashAttnFwdSm80INS1_25CollectiveMainloopFwdSm80ILi8ELi2ELb0EN4cute5tupleIJNS5_1CILi128EEENS7_ILi64EEENS7_ILi192EEEEEELi192ENS_10bfloat16_tEfNS_4arch4Sm80ELb0ELb1ELb0ELb1ELb1ELb1ELb1ELb1EEENS1_21CollectiveEpilogueFwdINS6_IJS8_SA_S9_EEENS6_IJNS7_ILi1EEESI_SI_EEESC_SE_Li256ELb1ELb1ELb1ELb0EEENS1_36VarlenDynamicPersistentTileSchedulerILi128ELi64ELi256ELi256ELb1ELb1ELb0ELb1ELb0ELb1EEEEEEEEEvNT_6ParamsE:
        /* <DEDUP_REMOVED lines=59> */
.L_x_5352:
        /* <DEDUP_REMOVED lines=17> */
.L_x_5563:
        /* <DEDUP_REMOVED lines=16> */
.L_x_5564:
[----:B--2---:R-:W-:-:S05]  /*05c0*/  IMAD R0, R0, c[0x0][0x538], RZ ;  /* 0x00014e0000007a24 */ /* 0x004fca00078e02ff */
[----:B------:R-:W-:-:S04]  /*05d0*/  IADD3 R6, R0, R6, RZ ;  /* 0x0000000600067210 */ /* 0x000fc80007ffe0ff */
[----:B------:R-:W-:-:S13]  /*05e0*/  ISETP.GT.AND P0, PT, R6, UR5, PT ;  /* 0x0000000506007c0c */ /* 0x000fda000bf04270 */
[----:B-1----:R-:W-:Y:S05]  /*05f0*/  @!P0 BRA `(.L_x_5352) ;  /* 0xfffffdb000008947 */ /* 0x002fea000383ffff */
.L_x_5348:
[----:B------:R-:W-:-:S05]  /*0600*/  IADD3 R10, -R0, R6, RZ ;  /* 0x00000006000a7210 */ /* 0x000fca0007ffe1ff */
[----:B------:R-:W-:-:S05]  /*0610*/  IMAD R0, R4, c[0x0][0x538], R10 ;  /* 0x00014e0004007a24 */ /* 0x000fca00078e020a */
[----:B------:R-:W-:Y:S01]  /*0620*/  ISETP.GT.AND P0, PT, R0, UR5, PT ;  /* 0x0000000500007c0c */ /* 0x000fe2000bf04270 */
[----:B------:R-:W-:-:S12]  /*0630*/  BRA.DIV ~URZ, `(.L_x_5353) ;  /* 0x0001c5627f007947 */ /* 0x000fd8000b800000 */
[----:B------:R-:W-:-:S04]  /*0640*/  VOTE.ANY R6, PT, !P0 ;  /* 0x0000000000067806 */ /* 0x000fc800040e0100 */
.L_x_5565:
[----:B------:R-:W1:Y:S02]  /*0650*/  POPC R0, R6 ;  /* 0x0000000600007309 */ /* 0x000e640000000000 */
[----:B-1----:R-:W-:Y:S01]  /*0660*/  IADD3 R227, R0, R7, RZ ;  /* 0x0000000700e37210 */ /* 0x002fe20007ffe0ff */
[----:B------:R-:W-:Y:S05]  /*0670*/  BRA.DIV ~URZ, `(.L_x_5354) ;  /* 0x0001c5727f007947 */ /* 0x000fea000b800000 */
[----:B------:R1:W2:Y:S01]  /*0680*/  SHFL.IDX PT, R12, R9, R0, 0x1f ;  /* 0x00001f00090c7589 */ /* 0x0002a200000e0000 */
[----:B------:R-:W-:-:S03]  /*0690*/  MOV R5, RZ ;  /* 0x000000ff00057202 */ /* 0x000fc60000000f00 */
[----:B------:R1:W3:Y:S04]  /*06a0*/  SHFL.IDX PT, R9, R8, R0, 0x1f ;  /* 0x00001f0008097589 */ /* 0x0002e800000e0000 */
.L_x_5566:
[----:B------:R-:W-:Y:S01]  /*06b0*/  ISETP.NE.AND P0, PT, R6, RZ, PT ;  /* 0x000000ff0600720c */ /* 0x000fe20003f05270 */
[----:B------:R-:W-:-:S12]  /*06c0*/  BSSY B0, `(.L_x_5355) ;  /* 0x0000005000007945 */ /* 0x000fd80003800000 */
[----:B------:R-:W-:Y:S05]  /*06d0*/  @!P0 BRA `(.L_x_5356) ;  /* 0x0000003000008947 */ /* 0x000fea0003800000 */
[----:B-1----:R-:W-:Y:S01]  /*06e0*/  IADD3 R0, R0, -0x1, RZ ;  /* 0xffffffff00007810 */ /* 0x002fe20007ffe0ff */
[----:B------:R-:W-:Y:S05]  /*06f0*/  BRA.DIV ~URZ, `(.L_x_5357) ;  /* 0x0001c5f27f007947 */ /* 0x000fea000b800000 */
[----:B------:R1:W4:Y:S02]  /*0700*/  SHFL.IDX PT, R5, R4, R0, 0x1f ;  /* 0x00001f0004057589 */ /* 0x00032400000e0000 */
.L_x_5356:
[----:B------:R-:W-:Y:S05]  /*0710*/  BSYNC B0 ;  /* 0x0000000000007941 */ /* 0x000fea0003800000 */
.L_x_5355:
        /* <DEDUP_REMOVED lines=67> */
.L_x_5359:
        /* <DEDUP_REMOVED lines=68> */
.L_x_5360:
[----:B------:R-:W-:Y:S05]  /*0f90*/  BSYNC B0 ;  /* 0x0000000000007941 */ /* 0x000fea0003800000 */
.L_x_5358:
[----:B------:R-:W-:-:S04]  /*0fa0*/  LOP3.LUT R0, RZ, R0, RZ, 0x33, !PT ;  /* 0x00000000ff007212 */ /* 0x000fc800078e33ff */
[----:B------:R-:W-:-:S05]  /*0fb0*/  IADD3 R0, R0, R12, RZ ;  /* 0x0000000c00007210 */ /* 0x000fca0007ffe0ff */
[----:B------:R1:W-:Y:S01]  /*0fc0*/  STL [R1+0xc4], R0 ;  /* 0x0000c40001007387 */ /* 0x0003e20000100800 */
[----:B------:R-:W-:Y:S05]  /*0fd0*/  BRA `(.L_x_5361) ;  /* 0x0000003000007947 */ /* 0x000fea0003800000 */
.L_x_5349:
[----:B------:R1:W-:Y:S01]  /*0fe0*/  STL [R1+0xc4], RZ ;  /* 0x0000c4ff01007387 */ /* 0x0003e20000100800 */
[----:B------:R-:W-:Y:S02]  /*0ff0*/  MOV R249, UR5 ;  /* 0x0000000500f97c02 */ /* 0x000fe40008000f00 */
[----:B------:R-:W-:-:S03]  /*1000*/  MOV R226, RZ ;  /* 0x000000ff00e27202 */ /* 0x000fc60000000f00 */
.L_x_5361:
        /* <DEDUP_REMOVED lines=10> */
.L_x_5347:
        /* <DEDUP_REMOVED lines=80> */
[----:B------:R-:W-:Y:S01]  /*15b0*/  LOP3.LUT R9, R9, 0x7ffffe00, R5, 0xf8, !PT ;  /* 0x7ffffe0009097812 */ /* 0x000fe200078ef805 */
[----:B------:R-:W-:Y:S01]  /*15c0*/  IMAD.IADD R5, R239, 0x1, -R2 ;  /* 0x00000001ef057824 */ /* 0x000fe200078e0a02 */
[----:B------:R-:W-:Y:S01]  /*15d0*/  LEA.HI R3, R3, R110, RZ, 0x3 ;  /* 0x0000006e03037211 */ /* 0x000fe200078f18ff */
[----:B------:R-:W-:Y:S01]  /*15e0*/  STL [R1+0xc8], R28 ;  /* 0x0000c81c01007387 */ /* 0x000fe20000100800 */
[C---:B------:R-:W-:Y:S01]  /*15f0*/  IADD3 R27, R28.reuse, 0x8, RZ ;  /* 0x000000081c1b7810 */ /* 0x040fe20007ffe0ff */
[----:B------:R-:W-:Y:S01]  /*1600*/  IMAD R4, R5, 0x8, R12 ;  /* 0x0000000805047824 */ /* 0x000fe200078e020c */
[C---:B------:R-:W-:Y:S01]  /*1610*/  IADD3 R26, R28.reuse, 0x10, RZ ;  /* 0x000000101c1a7810 */ /* 0x040fe20007ffe0ff */
[----:B------:R-:W-:Y:S01]  /*1620*/  IMAD.SHL.U32 R111, R9, 0x2, RZ ;  /* 0x00000002096f7824 */ /* 0x000fe200078e00ff */
[----:B------:R-:W-:Y:S01]  /*1630*/  LOP3.LUT R210, R3, 0xfffffff8, RZ, 0xc0, !PT ;  /* 0xfffffff803d27812 */ /* 0x000fe200078ec0ff */
[----:B------:R-:W-:Y:S01]  /*1640*/  STL [R1+0xc0], R27 ;  /* 0x0000c01b01007387 */ /* 0x000fe20000100800 */
[----:B------:R-:W-:Y:S01]  /*1650*/  SHF.R.S32.HI R3, RZ, 0x1f, R27 ;  /* 0x0000001fff037819 */ /* 0x000fe2000001141b */
[----:B------:R-:W-:Y:S01]  /*1660*/  IMAD.SHL.U32 R108, R239, 0x4, RZ ;  /* 0x00000004ef6c7824 */ /* 0x000fe200078e00ff */
[----:B------:R-:W-:Y:S01]  /*1670*/  IADD3 R25, R28, 0x18, RZ ;  /* 0x000000181c197810 */ /* 0x000fe20007ffe0ff */
[----:B------:R-:W-:Y:S01]  /*1680*/  STL [R1+0x128], R4 ;  /* 0x0001280401007387 */ /* 0x000fe20000100800 */
[----:B------:R-:W-:-:S02]  /*1690*/  SHF.R.S32.HI R5, RZ, 0x1f, R26 ;  /* 0x0000001fff057819 */ /* 0x000fc4000001141a */
[C---:B------:R-:W-:Y:S01]  /*16a0*/  IADD3 R24, R28.reuse, 0x20, RZ ;  /* 0x000000201c187810 */ /* 0x040fe20007ffe0ff */
[----:B------:R1:W-:Y:S01]  /*16b0*/  STL [R1+0x120], R3 ;  /* 0x0001200301007387 */ /* 0x0003e20000100800 */
[----:B------:R-:W-:Y:S02]  /*16c0*/  IADD3 R23, R28, 0x28, RZ ;  /* 0x000000281c177810 */ /* 0x000fe40007ffe0ff */
[----:B------:R-:W-:Y:S01]  /*16d0*/  LEA R177, R0, 0xc100, 0x1 ;  /* 0x0000c10000b17811 */ /* 0x000fe200078e08ff */
[----:B------:R2:W-:Y:S01]  /*16e0*/  STL [R1+0x11c], R5 ;  /* 0x00011c0501007387 */ /* 0x0005e20000100800 */
[----:B------:R-:W-:Y:S02]  /*16f0*/  SEL R0, R6, 0xffffffc0, !P2 ;  /* 0xffffffc006007807 */ /* 0x000fe40005000000 */
[----:B------:R-:W-:Y:S01]  /*1700*/  IADD3 R252, R28, 0x30, RZ ;  /* 0x000000301cfc7810 */ /* 0x000fe20007ffe0ff */
[----:B------:R-:W-:Y:S01]  /*1710*/  STL [R1+0xbc], R26 ;  /* 0x0000bc1a01007387 */ /* 0x000fe20000100800 */
[----:B------:R-:W-:-:S02]  /*1720*/  SHF.R.S32.HI R6, RZ, 0x1f, R24 ;  /* 0x0000001fff067819 */ /* 0x000fc40000011418 */
[C---:B------:R-:W-:Y:S01]  /*1730*/  IADD3 R20, R28.reuse, 0x48, RZ ;  /* 0x000000481c147810 */ /* 0x040fe20007ffe0ff */
        /* <DEDUP_REMOVED lines=8> */
[----:B------:R-:W-:Y:S01]  /*17c0*/  IADD3 R15, R28, 0x78, RZ ;  /* 0x000000781c0f7810 */ /* 0x000fe20007ffe0ff */
[----:B------:R-:W-:Y:S01]  /*17d0*/  STL [R1+0xb0], R23 ;  /* 0x0000b01701007387 */ /* 0x000fe20000100800 */
[----:B-1----:R-:W-:Y:S02]  /*17e0*/  SHF.R.S32.HI R3, RZ, 0x1f, R25 ;  /* 0x0000001fff037819 */ /* 0x002fe40000011419 */
[----:B------:R-:W-:Y:S01]  /*17f0*/  IADD3 R107, R106, 0x40, RZ ;  /* 0x000000406a6b7810 */ /* 0x000fe20007ffe0ff */
[----:B------:R-:W-:Y:S01]  /*1800*/  STL [R1+0xac], R22 ;  /* 0x0000ac1601007387 */ /* 0x000fe20000100800 */
[----:B--2---:R-:W-:Y:S02]  /*1810*/  SHF.R.S32.HI R5, RZ, 0x1f, R23 ;  /* 0x0000001fff057819 */ /* 0x004fe40000011417 */
[C---:B------:R-:W-:Y:S01]  /*1820*/  IADD3 R17, R28.reuse, 0x68, RZ ;  /* 0x000000681c117810 */ /* 0x040fe20007ffe0ff */
[----:B------:R1:W-:Y:S01]  /*1830*/  STL [R1+0x118], R3 ;  /* 0x0001180301007387 */ /* 0x0003e20000100800 */
[----:B------:R-:W-:-:S02]  /*1840*/  IADD3 R16, R28, 0x70, RZ ;  /* 0x000000701c107810 */ /* 0x000fc40007ffe0ff */
[----:B------:R-:W-:Y:S01]  /*1850*/  IADD3 R12, R28, 0x90, RZ ;  /* 0x000000901c0c7810 */ /* 0x000fe20007ffe0ff */
[----:B------:R2:W-:Y:S01]  /*1860*/  STL [R1+0x110], R5 ;  /* 0x0001100501007387 */ /* 0x0005e20000100800 */
[----:B------:R-:W-:Y:S02]  /*1870*/  SHF.R.S32.HI R2, RZ, 0x1f, R107 ;  /* 0x0000001fff027819 */ /* 0x000fe4000001146b */
[----:B------:R-:W-:Y:S01]  /*1880*/  SEL R176, R176, 0xffffffe0, !P1 ;  /* 0xffffffe0b0b07807 */ /* 0x000fe20004800000 */
[----:B------:R-:W-:Y:S01]  /*1890*/  STL [R1+0xa8], R21 ;  /* 0x0000a81501007387 */ /* 0x000fe20000100800 */
[----:B---3--:R-:W-:Y:S02]  /*18a0*/  SHF.R.S32.HI R6, RZ, 0x1f, R22 ;  /* 0x0000001fff067819 */ /* 0x008fe40000011416 */
[----:B------:R-:W-:Y:S01]  /*18b0*/  LEA.HI R2, R2, R107, RZ, 0x3 ;  /* 0x0000006b02027211 */ /* 0x000fe200078f18ff */
[----:B------:R-:W-:Y:S01]  /*18c0*/  STL [R1+0xa4], R20 ;  /* 0x0000a41401007387 */ /* 0x000fe20000100800 */
[----:B------:R-:W-:-:S02]  /*18d0*/  IADD3 R14, R28, 0x80, RZ ;  /* 0x000000801c0e7810 */ /* 0x000fc40007ffe0ff */
[C---:B------:R-:W-:Y:S01]  /*18e0*/  IADD3 R13, R28.reuse, 0x88, RZ ;  /* 0x000000881c0d7810 */ /* 0x040fe20007ffe0ff */
[----:B------:R3:W-:Y:S01]  /*18f0*/  STL [R1+0x10c], R6 ;  /* 0x00010c0601007387 */ /* 0x0007e20000100800 */
[----:B------:R-:W-:Y:S02]  /*1900*/  IADD3 R7, R28, 0xa8, RZ ;  /* 0x000000a81c077810 */ /* 0x000fe40007ffe0ff */
[----:B------:R-:W-:Y:S01]  /*1910*/  LEA R172, R172, 0x18100, 0x1 ;  /* 0x00018100acac7811 */ /* 0x000fe200078e08ff */
[----:B------:R-:W-:Y:S01]  /*1920*/  STL [R1+0xa0], R19 ;  /* 0x0000a01301007387 */ /* 0x000fe20000100800 */
[----:B------:R-:W-:Y:S02]  /*1930*/  LEA R178, R178, 0x100, 0x1 ;  /* 0x00000100b2b27811 */ /* 0x000fe400078e08ff */
[----:B------:R-:W-:Y:S01]  /*1940*/  LOP3.LUT R209, R2, 0xfffffff8, RZ, 0xc0, !PT ;  /* 0xfffffff802d17812 */ /* 0x000fe200078ec0ff */
[----:B------:R-:W-:Y:S01]  /*1950*/  IMAD.IADD R173, R172, 0x1, R176 ;  /* 0x00000001acad7824 */ /* 0x000fe200078e02b0 */
[----:B-1----:R-:W-:Y:S01]  /*1960*/  SHF.R.S32.HI R3, RZ, 0x1f, R252 ;  /* 0x0000001fff037819 */ /* 0x002fe200000114fc */
[----:B------:R-:W-:Y:S01]  /*1970*/  IMAD.IADD R241, R176, 0x1, R178 ;  /* 0x00000001b0f17824 */ /* 0x000fe200078e02b2 */
[----:B------:R-:W-:Y:S01]  /*1980*/  SHF.R.S32.HI R3, RZ, 0x1f, R20 ;  /* 0x0000001fff037819 */ /* 0x000fe20000011414 */
[----:B------:R-:W-:Y:S01]  /*1990*/  IMAD.IADD R179, R0, 0x1, R178 ;  /* 0x0000000100b37824 */ /* 0x000fe200078e02b2 */
[----:B--2---:R-:W-:Y:S01]  /*19a0*/  SHF.R.S32.HI R5, RZ, 0x1f, R21 ;  /* 0x0000001fff057819 */ /* 0x004fe20000011415 */
[--C-:B------:R-:W-:Y:S01]  /*19b0*/  IMAD.IADD R175, R172, 0x1, R0.reuse ;  /* 0x00000001acaf7824 */ /* 0x100fe200078e0200 */
[C---:B------:R-:W-:Y:S01]  /*19c0*/  IADD3 R2, R28.reuse, 0xb8, RZ ;  /* 0x000000b81c027810 */ /* 0x040fe20007ffe0ff */
[----:B------:R1:W-:Y:S01]  /*19d0*/  STL [R1+0x104], R3 ;  /* 0x0001040301007387 */ /* 0x0003e20000100800 */
[C---:B------:R-:W-:Y:S01]  /*19e0*/  IADD3 R9, R28.reuse, 0x98, RZ ;  /* 0x000000981c097810 */ /* 0x040fe20007ffe0ff */
[----:B------:R-:W-:Y:S01]  /*19f0*/  IMAD.IADD R174, R173, 0x1, R0 ;  /* 0x00000001adae7824 */ /* 0x000fe200078e0200 */
[C---:B------:R-:W-:Y:S01]  /*1a00*/  IADD3 R8, R28.reuse, 0xa0, RZ ;  /* 0x000000a01c087810 */ /* 0x040fe20007ffe0ff */
[----:B------:R2:W-:Y:S01]  /*1a10*/  STL [R1+0x108], R5 ;  /* 0x0001080501007387 */ /* 0x0005e20000100800 */
[----:B------:R-:W-:Y:S01]  /*1a20*/  IADD3 R4, R28, 0xb0, RZ ;  /* 0x000000b01c047810 */ /* 0x000fe20007ffe0ff */
[----:B------:R-:W-:Y:S01]  /*1a30*/  IMAD.IADD R0, R0, 0x1, R241 ;  /* 0x0000000100007824 */ /* 0x000fe200078e02f1 */
[----:B------:R-:W-:Y:S01]  /*1a40*/  IADD3 R204, R106, 0x60, RZ ;  /* 0x000000606acc7810 */ /* 0x000fe20007ffe0ff */
[----:B------:R4:W-:Y:S01]  /*1a50*/  STL [R1+0x70], R2 ;  /* 0x0000700201007387 */ /* 0x0009e20000100800 */
[----:B---3--:R-:W-:Y:S01]  /*1a60*/  SHF.R.S32.HI R6, RZ, 0x1f, R19 ;  /* 0x0000001fff067819 */ /* 0x008fe20000011413 */
[----:B------:R-:W-:Y:S01]  /*1a70*/  IMAD.IADD R247, R176, 0x1, R179 ;  /* 0x00000001b0f77824 */ /* 0x000fe200078e02b3 */
[C---:B------:R-:W-:Y:S01]  /*1a80*/  IADD3 R203, R106.reuse, 0x80, RZ ;  /* 0x000000806acb7810 */ /* 0x040fe20007ffe0ff */
[----:B------:R-:W-:Y:S01]  /*1a90*/  STL [R1+0x9c], R18 ;  /* 0x00009c1201007387 */ /* 0x000fe20000100800 */
[----:B------:R-:W-:-:S02]  /*1aa0*/  IADD3 R202, R106, 0xa0, RZ ;  /* 0x000000a06aca7810 */ /* 0x000fc40007ffe0ff */
[C---:B------:R-:W-:Y:S01]  /*1ab0*/  IADD3 R236, R234.reuse, 0x40, RZ ;  /* 0x00000040eaec7810 */ /* 0x040fe20007ffe0ff */
[----:B------:R3:W-:Y:S01]  /*1ac0*/  STL [R1+0x100], R6 ;  /* 0x0001000601007387 */ /* 0x0007e20000100800 */
[----:B------:R-:W-:Y:S02]  /*1ad0*/  IADD3 R237, R234, 0x80, RZ ;  /* 0x00000080eaed7810 */ /* 0x000fe40007ffe0ff */
[----:B------:R-:W-:Y:S01]  /*1ae0*/  SHF.R.S32.HI R235, RZ, 0x1f, R234 ;  /* 0x0000001fffeb7819 */ /* 0x000fe200000114ea */
[----:B------:R-:W-:Y:S01]  /*1af0*/  STL [R1+0x98], R17 ;  /* 0x0000981101007387 */ /* 0x000fe20000100800 */
[----:B------:R-:W-:Y:S02]  /*1b00*/  SHF.R.S32.HI R228, RZ, 0x1f, R106 ;  /* 0x0000001fffe47819 */ /* 0x000fe4000001146a */
[----:B------:R-:W-:Y:S01]  /*1b10*/  SHF.R.S32.HI R233, RZ, 0x1f, R204 ;  /* 0x0000001fffe97819 */ /* 0x000fe200000114cc */
[----:B------:R-:W-:Y:S01]  /*1b20*/  STL [R1+0x94], R16 ;  /* 0x0000941001007387 */ /* 0x000fe20000100800 */
[----:B-1----:R-:W-:-:S02]  /*1b30*/  SHF.R.S32.HI R3, RZ, 0x1f, R251 ;  /* 0x0000001fff037819 */ /* 0x002fc400000114fb */
[----:B------:R-:W-:Y:S01]  /*1b40*/  SHF.R.S32.HI R3, RZ, 0x1f, R15 ;  /* 0x0000001fff037819 */ /* 0x000fe2000001140f */
[----:B------:R-:W-:Y:S01]  /*1b50*/  STL [R1+0x90], R15 ;  /* 0x0000900f01007387 */ /* 0x000fe20000100800 */
[----:B--2---:R-:W-:Y:S02]  /*1b60*/  SHF.R.S32.HI R5, RZ, 0x1f, R18 ;  /* 0x0000001fff057819 */ /* 0x004fe40000011412 */
[----:B------:R-:W-:Y:S01]  /*1b70*/  SHF.R.S32.HI R232, RZ, 0x1f, R203 ;  /* 0x0000001fffe87819 */ /* 0x000fe200000114cb */
[----:B------:R1:W-:Y:S01]  /*1b80*/  STL [R1+0xf0], R3 ;  /* 0x0000f00301007387 */ /* 0x0003e20000100800 */
[----:B----4-:R-:W-:Y:S02]  /*1b90*/  SHF.R.S32.HI R2, RZ, 0x1f, R2 ;  /* 0x0000001fff027819 */ /* 0x010fe40000011402 */
[----:B------:R-:W-:Y:S01]  /*1ba0*/  SHF.R.S32.HI R231, RZ, 0x1f, R202 ;  /* 0x0000001fffe77819 */ /* 0x000fe200000114ca */
[----:B------:R2:W-:Y:S01]  /*1bb0*/  STL [R1+0xfc], R5 ;  /* 0x0000fc0501007387 */ /* 0x0005e20000100800 */
[----:B------:R-:W-:-:S02]  /*1bc0*/  SHF.R.S32.HI R243, RZ, 0x1f, R236 ;  /* 0x0000001ffff37819 */ /* 0x000fc400000114ec */
[----:B------:R-:W-:Y:S01]  /*1bd0*/  SHF.R.S32.HI R242, RZ, 0x1f, R237 ;  /* 0x0000001ffff27819 */ /* 0x000fe200000114ed */
[----:B------:R-:W-:Y:S01]  /*1be0*/  STL [R1+0x8c], R14 ;  /* 0x00008c0e01007387 */ /* 0x000fe20000100800 */
[----:B---3--:R-:W-:Y:S02]  /*1bf0*/  SHF.R.S32.HI R6, RZ, 0x1f, R17 ;  /* 0x0000001fff067819 */ /* 0x008fe40000011411 */
[C---:B------:R-:W-:Y:S01]  /*1c00*/  IADD3 R11, R111.reuse, 0xc100, RZ ;  /* 0x0000c1006f0b7810 */ /* 0x040fe20007ffe0ff */
[----:B------:R-:W-:Y:S01]  /*1c10*/  STL [R1+0x88], R13 ;  /* 0x0000880d01007387 */ /* 0x000fe20000100800 */
[----:B------:R-:W-:Y:S02]  /*1c20*/  IADD3 R10, R111, 0x100, RZ ;  /* 0x000001006f0a7810 */ /* 0x000fe40007ffe0ff */
[----:B------:R-:W-:Y:S01]  /*1c30*/  SHF.R.S32.HI R230, RZ, 0x1f, R210 ;  /* 0x0000001fffe67819 */ /* 0x000fe200000114d2 */
[----:B------:R3:W-:Y:S01]  /*1c40*/  STL [R1+0xf8], R6 ;  /* 0x0000f80601007387 */ /* 0x0007e20000100800 */
[----:B------:R-:W-:-:S03]  /*1c50*/  SHF.R.S32.HI R229, RZ, 0x1f, R209 ;  /* 0x0000001fffe57819 */ /* 0x000fc600000114d1 */
[----:B------:R-:W-:Y:S04]  /*1c60*/  STL [R1+0x84], R12 ;  /* 0x0000840c01007387 */ /* 0x000fe80000100800 */
[----:B------:R-:W-:Y:S01]  /*1c70*/  STL [R1+0x80], R9 ;  /* 0x0000800901007387 */ /* 0x000fe20000100800 */
[----:B-1----:R-:W-:-:S03]  /*1c80*/  SHF.R.S32.HI R3, RZ, 0x1f, R12 ;  /* 0x0000001fff037819 */ /* 0x002fc6000001140c */
[----:B------:R-:W-:Y:S01]  /*1c90*/  STL [R1+0x7c], R8 ;  /* 0x00007c0801007387 */ /* 0x000fe20000100800 */
[----:B--2---:R-:W-:-:S03]  /*1ca0*/  SHF.R.S32.HI R5, RZ, 0x1f, R16 ;  /* 0x0000001fff057819 */ /* 0x004fc60000011410 */
[----:B------:R1:W-:Y:S04]  /*1cb0*/  STL [R1+0xe4], R3 ;  /* 0x0000e40301007387 */ /* 0x0003e80000100800 */
[----:B------:R2:W-:Y:S04]  /*1cc0*/  STL [R1+0xf4], R5 ;  /* 0x0000f40501007387 */ /* 0x0005e80000100800 */
[----:B------:R-:W-:Y:S01]  /*1cd0*/  STL [R1+0x78], R7 ;  /* 0x0000780701007387 */ /* 0x000fe20000100800 */
[----:B---3--:R-:W-:-:S03]  /*1ce0*/  SHF.R.S32.HI R6, RZ, 0x1f, R14 ;  /* 0x0000001fff067819 */ /* 0x008fc6000001140e */
[----:B------:R-:W-:Y:S04]  /*1cf0*/  STL [R1+0x74], R4 ;  /* 0x0000740401007387 */ /* 0x000fe80000100800 */
[----:B------:R3:W-:Y:S04]  /*1d00*/  STL [R1+0xec], R6 ;  /* 0x0000ec0601007387 */ /* 0x0007e80000100800 */
[----:B------:R-:W-:Y:S04]  /*1d10*/  STL [R1+0xd0], R2 ;  /* 0x0000d00201007387 */ /* 0x000fe80000100800 */
[----:B------:R-:W-:Y:S01]  /*1d20*/  STL [R1+0xcc], R0 ;  /* 0x0000cc0001007387 */ /* 0x000fe20000100800 */
[----:B-1----:R-:W-:-:S02]  /*1d30*/  SHF.R.S32.HI R3, RZ, 0x1f, R7 ;  /* 0x0000001fff037819 */ /* 0x002fc40000011407 */
[----:B--2---:R-:W-:-:S03]  /*1d40*/  SHF.R.S32.HI R5, RZ, 0x1f, R13 ;  /* 0x0000001fff057819 */ /* 0x004fc6000001140d */
[----:B------:R1:W-:Y:S04]  /*1d50*/  STL [R1+0xd8], R3 ;  /* 0x0000d80301007387 */ /* 0x0003e80000100800 */
[----:B------:R2:W-:Y:S01]  /*1d60*/  STL [R1+0xe8], R5 ;  /* 0x0000e80501007387 */ /* 0x0005e20000100800 */
[----:B---3--:R-:W-:-:S05]  /*1d70*/  SHF.R.S32.HI R6, RZ, 0x1f, R9 ;  /* 0x0000001fff067819 */ /* 0x008fca0000011409 */
[----:B------:R3:W-:Y:S01]  /*1d80*/  STL [R1+0xe0], R6 ;  /* 0x0000e00601007387 */ /* 0x0007e20000100800 */
[----:B-1----:R-:W-:Y:S02]  /*1d90*/  SHF.R.S32.HI R3, RZ, 0x1f, R4 ;  /* 0x0000001fff037819 */ /* 0x002fe40000011404 */
[----:B--2---:R-:W-:-:S03]  /*1da0*/  SHF.R.S32.HI R5, RZ, 0x1f, R8 ;  /* 0x0000001fff057819 */ /* 0x004fc60000011408 */
[----:B------:R3:W-:Y:S04]  /*1db0*/  STL [R1+0xd4], R3 ;  /* 0x0000d40301007387 */ /* 0x0007e80000100800 */
[----:B------:R3:W-:Y:S02]  /*1dc0*/  STL [R1+0xdc], R5 ;  /* 0x0000dc0501007387 */ /* 0x0007e40000100800 */
.L_x_5562:
        /* <DEDUP_REMOVED lines=9> */
[----:B---3--:R-:W-:Y:S01]  /*1e60*/  IMAD.WIDE R4, R227, R18, c[0x0][0x350] ;  /* 0x0000d400e3047625 */ /* 0x008fe200078e0212 */
        /* <DEDUP_REMOVED lines=39> */
.L_x_5362:
[----:B-----5:R1:W-:Y:S01]  /*20e0*/  STL [R1+0x58], R15 ;  /* 0x0000580f01007387 */ /* 0x0203e20000100800 */
[----:B------:R-:W-:-:S04]  /*20f0*/  ISETP.NE.U32.AND P0, PT, RZ, c[0x0][0x368], PT ;  /* 0x0000da00ff007a0c */ /* 0x000fc80003f05070 */
[----:B------:R-:W-:-:S13]  /*2100*/  ISETP.NE.AND.EX P0, PT, RZ, c[0x0][0x36c], PT, P0 ;  /* 0x0000db00ff007a0c */ /* 0x000fda0003f05300 */
[----:B------:R-:W-:Y:S05]  /*2110*/  @!P0 BRA `(.L_x_5363) ;  /* 0x0000003000008947 */ /* 0x000fea0003800000 */
[----:B------:R-:W-:-:S05]  /*2120*/  IMAD.WIDE R4, R227, R18, c[0x0][0x368] ;  /* 0x0000da00e3047625 */ /* 0x000fca00078e0212 */
[----:B------:R2:W5:Y:S01]  /*2130*/  LDG.E R27, [R4.64] ;  /* 0x0000000a041b7981 */ /* 0x000562000c1e1900 */
[----:B------:R-:W-:Y:S05]  /*2140*/  BRA `(.L_x_5364) ;  /* 0x0000004000007947 */ /* 0x000fea0003800000 */
.L_x_5363:
[----:B------:R-:W-:Y:S05]  /*2150*/  @!P3 BRA `(.L_x_5364) ;  /* 0x000000300000b947 */ /* 0x000fea0003800000 */
[----:B------:R2:W4:Y:S04]  /*2160*/  LDG.E R6, [R4.64] ;  /* 0x0000000a04067981 */ /* 0x000528000c1e1900 */
[----:B--2---:R-:W4:Y:S02]  /*2170*/  LDG.E R4, [R4.64+0x4] ;  /* 0x0000040a04047981 */ /* 0x004f24000c1e1900 */
[----:B----4-:R-:W-:Y:S02]  /*2180*/  IADD3 R27, -R6, R4, RZ ;  /* 0x00000004061b7210 */ /* 0x010fe40007ffe1ff */
.L_x_5364:
        /* <DEDUP_REMOVED lines=40> */
.L_x_5367:
[----:B------:R-:W-:-:S13]  /*2410*/  ISETP.NE.AND P0, PT, R5, 0x1, PT ;  /* 0x000000010500780c */ /* 0x000fda0003f05270 */
[----:B------:R-:W-:-:S05]  /*2420*/  @P0 IMAD.HI.U32 R3, R0, c[0x0][0x330], RZ ;  /* 0x0000cc0000030a27 */ /* 0x000fca00078e00ff */
[----:B------:R-:W-:Y:S02]  /*2430*/  @P0 SHF.R.U32.HI R0, RZ, c[0x0][0x334], R3 ;  /* 0x0000cd00ff000a19 */ /* 0x000fe40000011603 */
.L_x_5368:
[----:B------:R-:W-:Y:S05]  /*2440*/  BSYNC B0 ;  /* 0x0000000000007941 */ /* 0x000fea0003800000 */
.L_x_5366:
[----:B------:R-:W-:-:S05]  /*2450*/  IMAD R0, R0, R5, c[0x0][0x32c] ;  /* 0x0000cb0000007624 */ /* 0x000fca00078e0205 */
[----:B------:R-:W-:-:S04]  /*2460*/  IMNMX R2, R2, R0, PT ;  /* 0x0000000002027217 */ /* 0x000fc80003800200 */
.L_x_5365:
        /* <DEDUP_REMOVED lines=20> */
.L_x_5371:
[----:B------:R-:W-:-:S13]  /*25b0*/  ISETP.NE.AND P0, PT, R5, 0x1, PT ;  /* 0x000000010500780c */ /* 0x000fda0003f05270 */
[----:B------:R-:W-:-:S05]  /*25c0*/  @P0 IMAD.HI.U32 R3, R0, c[0x0][0x330], RZ ;  /* 0x0000cc0000030a27 */ /* 0x000fca00078e00ff */
[----:B------:R-:W-:Y:S02]  /*25d0*/  @P0 SHF.R.U32.HI R0, RZ, c[0x0][0x334], R3 ;  /* 0x0000cd00ff000a19 */ /* 0x000fe40000011603 */
.L_x_5372:
[----:B------:R-:W-:Y:S05]  /*25e0*/  BSYNC B0 ;  /* 0x0000000000007941 */ /* 0x000fea0003800000 */
.L_x_5370:
[----:B------:R-:W-:-:S05]  /*25f0*/  IMAD R0, R0, c[0x0][0x32c], RZ ;  /* 0x0000cb0000007a24 */ /* 0x000fca00078e02ff */
[----:B------:R-:W-:-:S04]  /*2600*/  IMNMX R2, R2, R0, !PT ;  /* 0x0000000002027217 */ /* 0x000fc80007800200 */
.L_x_5369:
[----:B------:R-:W-:Y:S01]  /*2610*/  SHF.R.S32.HI R6, RZ, 0x1f, R2 ;  /* 0x0000001fff067819 */ /* 0x000fe20000011402 */
[----:B------:R-:W-:Y:S01]  /*2620*/  BSSY B0, `(.L_x_5373) ;  /* 0x0000028000007945 */ /* 0x000fe20003800000 */
[----:B------:R-:W-:Y:S02]  /*2630*/  LOP3.LUT R250, R9, 0xff, RZ, 0xc0, !PT ;  /* 0x000000ff09fa7812 */ /* 0x000fe400078ec0ff */
[----:B------:R-:W-:Y:S01]  /*2640*/  LEA.HI R6, R6, R2, RZ, 0x6 ;  /* 0x0000000206067211 */ /* 0x000fe200078f30ff */
[----:B------:R-:W-:Y:S01]  /*2650*/  IMAD.MOV.U32 R2, RZ, RZ, RZ ;  /* 0x000000ffff027224 */ /* 0x000fe200078e00ff */
[----:B------:R-:W-:Y:S02]  /*2660*/  SHF.R.U32.HI R248, RZ, 0x10, R9 ;  /* 0x00000010fff87819 */ /* 0x000fe40000011609 */
        /* <DEDUP_REMOVED lines=35> */
.L_x_5374:
[----:B------:R-:W-:Y:S05]  /*28a0*/  BSYNC B0 ;  /* 0x0000000000007941 */ /* 0x000fea0003800000 */
.L_x_5373:
        /* <DEDUP_REMOVED lines=115> */
[----:B------:R-:W-:Y:S01]  /*2fe0*/  LOP3.LUT R84, R84, 0x1c0, RZ, 0xc0, !PT ;  /* 0x000001c054547812 */ /* 0x000fe200078ec0ff */
[----:B------:R-:W-:Y:S01]  /*2ff0*/  @!PT LDS RZ, [RZ] ;  /* 0x00000000fffff984 */ /* 0x000fe20000000800 */
[----:B------:R-:W-:Y:S01]  /*3000*/  @!PT LDS RZ, [RZ] ;  /* 0x00000000fffff984 */ /* 0x000fe20000000800 */
[----:B------:R-:W-:Y:S01]  /*3010*/  @!PT LDS RZ, [RZ] ;  /* 0x00000000fffff984 */ /* 0x000fe20000000800 */
[----:B------:R1:W-:Y:S01]  /*3020*/  @P2 LDGSTS.E.BYPASS.LTC128B.128 [R111+0xc100], [R14.64], !P4 ;  /* 0x0c1000000e6f2fae */ /* 0x0003e2000e101d4a */
[----:B------:R-:W-:Y:S02]  /*3030*/  IMAD.SHL.U32 R32, R244, 0x200, RZ ;  /* 0x00000200f4207824 */ /* 0x000fe400078e00ff */
[----:B------:R-:W-:Y:S01]  /*3040*/  SHF.R.U32.HI R85, RZ, 0x3, R84 ;  /* 0x00000003ff557819 */ /* 0x000fe20000011654 */
[----:B------:R1:W-:Y:S01]  /*3050*/  @P2 LDGSTS.E.BYPASS.LTC128B.128 [R111+0xe100], [R14.64+0x80], !P6 ;  /* 0x0e1000800e6f2fae */ /* 0x0003e2000f101d4a */
[----:B------:R-:W-:Y:S02]  /*3060*/  IMAD.MOV.U32 R147, RZ, RZ, c[0x0][0x280] ;  /* 0x0000a000ff937624 */ /* 0x000fe400078e00ff */
[----:B------:R-:W-:Y:S02]  /*3070*/  IMAD.MOV.U32 R146, RZ, RZ, c[0x0][0x290] ;  /* 0x0000a400ff927624 */ /* 0x000fe400078e00ff */
[----:B------:R-:W-:Y:S01]  /*3080*/  IMAD.WIDE.U32 R86, R129, c[0x0][0x1e8], RZ ;  /* 0x00007a0081567a25 */ /* 0x000fe200078e00ff */
[----:B------:R-:W-:-:S02]  /*3090*/  SHF.L.U64.HI R138, R147, R29, c[0x0][0x284] ;  /* 0x0000a100938a7619 */ /* 0x000fc4000001021d */
[----:B------:R-:W-:Y:S01]  /*30a0*/  SHF.L.U64.HI R137, R146, R29, c[0x0][0x294] ;  /* 0x0000a50092897619 */ /* 0x000fe2000001021d */
[----:B------:R-:W-:Y:S01]  /*30b0*/  IMAD.MOV.U32 R135, RZ, RZ, c[0x0][0x27c] ;  /* 0x00009f00ff877624 */ /* 0x000fe200078e00ff */
[----:B------:R-:W-:Y:S01]  /*30c0*/  SHF.L.U32 R147, R147, 0x6, RZ ;  /* 0x0000000693937819 */ /* 0x000fe200000006ff */
        /* <DEDUP_REMOVED lines=23> */
[----:B------:R-:W-:Y:S01]  /*3240*/  BAR.SYNC.DEFER_BLOCKING 0x0 ;  /* 0x0000000000007b1d */ /* 0x000fe20000010000 */
[----:B-1----:R-:W-:-:S05]  /*3250*/  SEL R15, RZ, c[0x0][0x27c], !P3 ;  /* 0x00009f00ff0f7a07 */ /* 0x002fca0005800000 */
[----:B------:R-:W-:Y:S01]  /*3260*/  IMAD.IADD R15, R107, 0x1, R15 ;  /* 0x000000016b0f7824 */ /* 0x000fe200078e020f */
        /* <DEDUP_REMOVED lines=8> */
[----:B------:R-:W-:-:S03]  /*32f0*/  SEL R0, RZ, c[0x0][0x27c], !P2 ;  /* 0x00009f00ff007a07 */ /* 0x000fc60005000000 */
        /* <DEDUP_REMOVED lines=10> */
[----:B------:R-:W-:Y:S01]  /*33a0*/  SHF.R.S32.HI R0, RZ, 0x1f, R24 ;  /* 0x0000001fff007819 */ /* 0x000fe20000011418 */
[----:B------:R4:W-:Y:S01]  /*33b0*/  @P0 LDGSTS.E.BYPASS.LTC128B.128 [R111+0x14100], [R2.64+0x80], !P6 ;  /* 0x14100080026f0fae */ /* 0x0009e2000f101d4a */
[----:B------:R-:W-:Y:S02]  /*33c0*/  @P3 LOP3.LUT R208, R208, 0x8, RZ, 0xfc, !PT ;  /* 0x00000008d0d03812 */ /* 0x000fe400078efcff */
[----:B------:R-:W-:Y:S01]  /*33d0*/  LOP3.LUT R90, R16, 0xfffffff8, RZ, 0xc0, !PT ;  /* 0xfffffff8105a7812 */ /* 0x000fe200078ec0ff */
[----:B------:R4:W-:Y:S01]  /*33e0*/  @P0 LDGSTS.E.BYPASS.LTC128B.128 [R111+0x16100], [R2.64+0x100], !P5 ;  /* 0x16100100026f0fae */ /* 0x0009e2000e901d4a */
[----:B------:R-:W-:-:S02]  /*33f0*/  LOP3.LUT R208, R208, 0xfffffffd, RZ, 0xc0, !PT ;  /* 0xfffffffdd0d07812 */ /* 0x000fc400078ec0ff */
[----:B------:R-:W-:Y:S02]  /*3400*/  SHF.R.S32.HI R128, RZ, 0x3, R16 ;  /* 0x00000003ff807819 */ /* 0x000fe40000011410 */
[----:B------:R-:W-:Y:S01]  /*3410*/  SHF.R.S32.HI R122, RZ, 0x1f, R90 ;  /* 0x0000001fff7a7819 */ /* 0x000fe2000001145a */
[----:B---3--:R-:W-:Y:S01]  /*3420*/  IMAD.MOV.U32 R6, RZ, RZ, R106 ;  /* 0x000000ffff067224 */ /* 0x008fe200078e006a */
[----:B------:R-:W-:Y:S01]  /*3430*/  MOV R7, R228 ;  /* 0x000000e400077202 */ /* 0x000fe20000000f00 */
[----:B------:R-:W-:-:S04]  /*3440*/  IMAD.SHL.U32 R106, R239, 0x8, RZ ;  /* 0x00000008ef6a7824 */ /* 0x000fc800078e00ff */
[----:B--2---:R-:W-:Y:S01]  /*3450*/  IMAD.WIDE.U32 R12, R211, c[0x0][0x280], R6 ;  /* 0x0000a000d30c7a25 */ /* 0x004fe200078e0006 */
[----:B------:R-:W-:-:S03]  /*3460*/  ISETP.GE.AND P2, PT, R106, c[0x0][0x27c], PT ;  /* 0x00009f006a007a0c */ /* 0x000fc60003f46270 */
[----:B-1----:R-:W-:Y:S01]  /*3470*/  IMAD.WIDE.U32 R8, R211, c[0x0][0x290], R6 ;  /* 0x0000a400d3087a25 */ /* 0x002fe200078e0006 */
[----:B------:R-:W-:Y:S02]  /*3480*/  SEL R17, RZ, c[0x0][0x27c], !P2 ;  /* 0x00009f00ff117a07 */ /* 0x000fe40005000000 */
[C---:B------:R-:W-:Y:S01]  /*3490*/  @P0 LEA R6, P1, R143.reuse, R2, 0x1 ;  /* 0x000000028f060211 */ /* 0x040fe200078208ff */
[----:B------:R-:W-:Y:S01]  /*34a0*/  IMAD.IADD R13, R22, 0x1, R13 ;  /* 0x00000001160d7824 */ /* 0x000fe200078e020d */
[----:B------:R-:W-:Y:S01]  /*34b0*/  SHF.R.S32.HI R22, RZ, 0x1f, R15 ;  /* 0x0000001fff167819 */ /* 0x000fe2000001140f */
[----:B------:R-:W-:Y:S01]  /*34c0*/  IMAD.IADD R17, R106, 0x1, R17 ;  /* 0x000000016a117824 */ /* 0x000fe200078e0211 */
[----:B------:R-:W-:Y:S01]  /*34d0*/  @P0 LEA.HI.X R7, R143, R3, R136, 0x1, P1 ;  /* 0x000000038f070211 */ /* 0x000fe200008f0c88 */
[----:B------:R-:W-:Y:S01]  /*34e0*/  IMAD.IADD R9, R23, 0x1, R9 ;  /* 0x0000000117097824 */ /* 0x000fe200078e0209 */
[-C--:B------:R-:W-:Y:S01]  /*34f0*/  LEA.HI R14, R22, R15.reuse, RZ, 0x3 ;  /* 0x0000000f160e7211 */ /* 0x080fe200078f18ff */
[----:B------:R-:W-:Y:S01]  /*3500*/  IMAD.WIDE.U32 R112, R24, c[0x0][0x280], R12 ;  /* 0x0000a00018707a25 */ /* 0x000fe200078e000c */
[----:B------:R-:W-:Y:S01]  /*3510*/  SHF.R.S32.HI R23, RZ, 0x1f, R17 ;  /* 0x0000001fff177819 */ /* 0x000fe20000011411 */
[----:B------:R1:W-:Y:S01]  /*3520*/  @P0 LDGSTS.E.BYPASS.LTC128B.128 [R111+0x13100], [R6.64], !P4 ;  /* 0x13100000066f0fae */ /* 0x0003e2000e101d4a */
[----:B------:R-:W-:Y:S01]  /*3530*/  LEA.HI R25, R22, R15, RZ, 0x6 ;  /* 0x0000000f16197211 */ /* 0x000fe200078f30ff */
[C---:B------:R-:W-:Y:S01]  /*3540*/  IMAD R22, R0.reuse, c[0x0][0x290], RZ ;  /* 0x0000a40000167a24 */ /* 0x040fe200078e02ff */
[CC--:B------:R-:W-:Y:S01]  /*3550*/  LEA.HI R15, R23.reuse, R17.reuse, RZ, 0x3 ;  /* 0x00000011170f7211 */ /* 0x0c0fe200078f18ff */
[----:B------:R1:W-:Y:S01]  /*3560*/  @P0 LDGSTS.E.BYPASS.LTC128B.128 [R111+0x15100], [R6.64+0x80], !P6 ;  /* 0x15100080066f0fae */ /* 0x0003e2000f101d4a */
[----:B------:R-:W-:Y:S01]  /*3570*/  LEA.HI R28, R23, R17, RZ, 0x6 ;  /* 0x00000011171c7211 */ /* 0x000fe200078f30ff */
[----:B------:R-:W-:Y:S01]  /*3580*/  IMAD R17, R0, c[0x0][0x280], RZ ;  /* 0x0000a00000117a24 */ /* 0x000fe200078e02ff */
[----:B------:R-:W-:Y:S01]  /*3590*/  SHF.L.U32 R0, R27, 0x6, RZ ;  /* 0x000000061b007819 */ /* 0x000fe200000006ff */
[----:B------:R1:W-:Y:S01]  /*35a0*/  @P0 LDGSTS.E.BYPASS.LTC128B.128 [R111+0x17100], [R6.64+0x100], !P5 ;  /* 0x17100100066f0fae */ /* 0x0003e2000e901d4a */
[----:B------:R-:W-:Y:S01]  /*35b0*/  LOP3.LUT R12, R84, 0x38, R16, 0xf8, !PT ;  /* 0x00000038540c7812 */ /* 0x000fe200078ef810 */
[----:B------:R-:W-:Y:S01]  /*35c0*/  IMAD.SHL.U32 R13, R25, 0x40, RZ ;  /* 0x00000040190d7824 */ /* 0x000fe200078e00ff */
[----:B------:R-:W-:Y:S01]  /*35d0*/  LOP3.LUT R23, R0, 0xfffff000, RZ, 0xc0, !PT ;  /* 0xfffff00000177812 */ /* 0x000fe200078ec0ff */
[----:B------:R-:W0:Y:S01]  /*35e0*/  LDGDEPBAR ;  /* 0x00000000000079af */ /* 0x000e220000000000 */
[----:B------:R-:W-:Y:S01]  /*35f0*/  IMAD.SHL.U32 R0, R28, 0x40, RZ ;  /* 0x000000401c007824 */ /* 0x000fe200078e00ff */
[----:B------:R-:W-:Y:S01]  /*3600*/  LOP3.LUT R20, R84, 0x38, R15, 0xf8, !PT ;  /* 0x0000003854147812 */ /* 0x000fe200078ef80f */
[----:B----4-:R-:W-:Y:S01]  /*3610*/  IMAD R2, R5, c[0x0][0x2b0], RZ ;  /* 0x0000ac0005027a24 */ /* 0x010fe200078e02ff */
[-C--:B------:R-:W-:Y:S01]  /*3620*/  LOP3.LUT R21, R12, R85.reuse, RZ, 0x3c, !PT ;  /* 0x000000550c157212 */ /* 0x080fe200078e3cff */
[----:B------:R-:W-:Y:S01]  /*3630*/  IMAD R17, R24, c[0x0][0x284], R17 ;  /* 0x0000a10018117a24 */ /* 0x000fe200078e0211 */
[----:B------:R-:W-:Y:S01]  /*3640*/  LOP3.LUT R12, R0, 0xfffff000, RZ, 0xc0, !PT ;  /* 0xfffff000000c7812 */ /* 0x000fe200078ec0ff */
[----:B------:R-:W-:Y:S01]  /*3650*/  IMAD R22, R24, c[0x0][0x294], R22 ;  /* 0x0000a50018167a24 */ /* 0x000fe200078e0216 */
[----:B------:R-:W-:Y:S01]  /*3660*/  LOP3.LUT R0, R20, R85, RZ, 0x3c, !PT ;  /* 0x0000005514007212 */ /* 0x000fe200078e3cff */
[----:B------:R-:W-:Y:S01]  /*3670*/  IMAD.WIDE.U32 R104, R24, c[0x0][0x290], R8 ;  /* 0x0000a40018687a25 */ /* 0x000fe200078e0008 */
[----:B------:R-:W-:-:S02]  /*3680*/  LOP3.LUT P0, RZ, R238, 0x4, RZ, 0xc0, !PT ;  /* 0x00000004eeff7812 */ /* 0x000fc4000780c0ff */
[----:B------:R-:W-:Y:S01]  /*3690*/  IADD3 R130, R0, R12, R32 ;  /* 0x0000000c00827210 */ /* 0x000fe20007ffe020 */
[----:B------:R-:W-:Y:S01]  /*36a0*/  IMAD R2, R4, c[0x0][0x2b4], R2 ;  /* 0x0000ad0004027a24 */ /* 0x000fe200078e0202 */
        /* <DEDUP_REMOVED lines=8> */
[----:B------:R-:W-:Y:S01]  /*3730*/  LOP3.LUT R13, R19, R85, RZ, 0x3c, !PT ;  /* 0x00000055130d7212 */ /* 0x000fe200078e3cff */
[----:B------:R-:W-:Y:S01]  /*3740*/  IMAD.IADD R118, R101, 0x1, R2 ;  /* 0x0000000165767824 */ /* 0x000fe200078e0202 */
[----:B------:R-:W-:-:S02]  /*3750*/  LOP3.LUT R208, R208, 0xffffffef, RZ, 0xc0, !PT ;  /* 0xffffffefd0d07812 */ /* 0x000fc400078ec0ff */
[----:B------:R-:W-:Y:S02]  /*3760*/  LOP3.LUT R0, R85, R84, R0, 0x1e, !PT ;  /* 0x0000005455007212 */ /* 0x000fe400078e1e00 */
[----:B------:R-:W-:Y:S02]  /*3770*/  LOP3.LUT R89, R14, 0xfffffff8, RZ, 0xc0, !PT ;  /* 0xfffffff80e597812 */ /* 0x000fe400078ec0ff */
[----:B------:R-:W-:Y:S02]  /*3780*/  LOP3.LUT R88, R15, 0xfffffff8, RZ, 0xc0, !PT ;  /* 0xfffffff80f587812 */ /* 0x000fe400078ec0ff */
[--C-:B------:R-:W-:Y:S02]  /*3790*/  IADD3 R132, R21, R23, R32.reuse ;  /* 0x0000001715847210 */ /* 0x100fe40007ffe020 */
[----:B------:R-:W-:Y:S02]  /*37a0*/  IADD3 R131, R13, R18, R32 ;  /* 0x000000120d837210 */ /* 0x000fe40007ffe020 */
[----:B------:R-:W-:-:S02]  /*37b0*/  @P0 LOP3.LUT R208, R208, 0x10, RZ, 0xfc, !PT ;  /* 0x00000010d0d00812 */ /* 0x000fc400078efcff */
[----:B------:R-:W-:Y:S02]  /*37c0*/  LOP3.LUT R0, R0, R32, RZ, 0xfc, !PT ;  /* 0x0000002000007212 */ /* 0x000fe400078efcff */
[----:B------:R-:W-:Y:S02]  /*37d0*/  SHF.R.S32.HI R127, RZ, 0x3, R14 ;  /* 0x00000003ff7f7819 */ /* 0x000fe4000001140e */
[----:B------:R-:W-:Y:S02]  /*37e0*/  SHF.R.S32.HI R121, RZ, 0x1f, R89 ;  /* 0x0000001fff797819 */ /* 0x000fe40000011459 */
[----:B------:R-:W-:Y:S02]  /*37f0*/  SHF.R.S32.HI R120, RZ, 0x3, R15 ;  /* 0x00000003ff787819 */ /* 0x000fe4000001140f */
[----:B-1----:R-:W-:Y:S02]  /*3800*/  SHF.R.S32.HI R119, RZ, 0x1f, R88 ;  /* 0x0000001fff777819 */ /* 0x002fe40000011458 */
.L_x_5400:
        /* <DEDUP_REMOVED lines=118> */
.L_x_5380:
[----:B------:R-:W-:Y:S05]  /*3f70*/  BSYNC B0 ;  /* 0x0000000000007941 */ /* 0x000fea0003800000 */
.L_x_5379:
        /* <DEDUP_REMOVED lines=94> */
.L_x_5383:
[----:B------:R-:W-:Y:S05]  /*4560*/  BSYNC B0 ;  /* 0x0000000000007941 */ /* 0x000fea0003800000 */
.L_x_5382:
        /* <DEDUP_REMOVED lines=59> */
.L_x_5385:
[----:B------:R-:W-:Y:S05]  /*4920*/  BSYNC B0 ;  /* 0x0000000000007941 */ /* 0x000fea0003800000 */
.L_x_5384:
        /* <DEDUP_REMOVED lines=59> */
.L_x_5387:
[----:B------:R-:W-:Y:S05]  /*4ce0*/  BSYNC B0 ;  /* 0x0000000000007941 */ /* 0x000fea0003800000 */
.L_x_5386:
        /* <DEDUP_REMOVED lines=59> */
.L_x_5389:
[----:B------:R-:W-:Y:S05]  /*50a0*/  BSYNC B0 ;  /* 0x0000000000007941 */ /* 0x000fea0003800000 */
.L_x_5388:
        /* <DEDUP_REMOVED lines=59> */
.L_x_5391:
[----:B------:R-:W-:Y:S05]  /*5460*/  BSYNC B0 ;  /* 0x0000000000007941 */ /* 0x000fea0003800000 */
.L_x_5390:
        /* <DEDUP_REMOVED lines=59> */
.L_x_5378:
        /* <DEDUP_REMOVED lines=47> */
.L_x_5393:
[----:B------:R-:W-:Y:S05]  /*5b10*/  BSYNC B0 ;  /* 0x0000000000007941 */ /* 0x000fea0003800000 */
.L_x_5392:
        /* <DEDUP_REMOVED lines=162> */
.L_x_5395:
[----:B------:R-:W-:Y:S05]  /*6540*/  BSYNC B0 ;  /* 0x0000000000007941 */ /* 0x000fea0003800000 */
.L_x_5394:
        /* <DEDUP_REMOVED lines=126> */
.L_x_5397:
[----:B------:R-:W-:Y:S05]  /*6d30*/  BSYNC B0 ;  /* 0x0000000000007941 */ /* 0x000fea0003800000 */
.L_x_5396:
        /* <DEDUP_REMOVED lines=129> */
.L_x_5377:
        /* <DEDUP_REMOVED lines=50> */
.L_x_5381:
[----:B--2-4-:R-:W-:Y:S05]  /*7870*/  BSYNC B1 ;  /* 0x0000000000017941 */ /* 0x014fea0003800000 */
.L_x_5376:
[----:B------:R-:W-:Y:S01]  /*7880*/  ISETP.GT.AND P0, PT, R26, R31, PT ;  /* 0x0000001f1a00720c */ /* 0x000fe20003f04270 */
[----:B-1----:R-:W-:Y:S01]  /*7890*/  IMAD R8, R83, c[0x0][0x218], RZ ;  /* 0x0000860053087a24 */ /* 0x002fe200078e02ff */
[C---:B------:R-:W-:Y:S01]  /*78a0*/  ISETP.GE.AND P1, PT, R48.reuse, 0x1, PT ;  /* 0x000000013000780c */ /* 0x040fe20003f26270 */
[----:B------:R-:W-:Y:S01]  /*78b0*/  BSSY B0, `(.L_x_5398) ;  /* 0x0000049000007945 */ /* 0x000fe20003800000 */
[----:B-----5:R-:W-:Y:S01]  /*78c0*/  IADD3 R3, R48, 0x1, RZ ;  /* 0x0000000130037810 */ /* 0x020fe20007ffe0ff */
        /* <DEDUP_REMOVED lines=71> */
.L_x_5399:
[----:B--2---:R-:W-:Y:S05]  /*7d40*/  BSYNC B0 ;  /* 0x0000000000007941 */ /* 0x004fea0003800000 */
.L_x_5398:
        /* <DEDUP_REMOVED lines=40> */
.L_x_5375:
[----:B----4-:R-:W2:Y:S01]  /*7fd0*/  LDL.LU R3, [R1+0xc4] ;  /* 0x0000c40001037983 */ /* 0x010ea20000300800 */
[----:B------:R-:W-:Y:S01]  /*7fe0*/  IMAD.MOV.U32 R4, RZ, RZ, 0x1 ;  /* 0x00000001ff047424 */ /* 0x000fe200078e00ff */
[----:B------:R-:W-:Y:S02]  /*7ff0*/  IADD3 R0, R240, 0x7f, RZ ;  /* 0x0000007ff0007810 */ /* 0x000fe40007ffe0ff */
[----:B------:R-:W2:Y:S02]  /*8000*/  S2R R2, SR_TID.X ;  /* 0x0000000000027919 */ /* 0x000ea40000002100 */
[C---:B------:R-:W-:Y:S02]  /*8010*/  ISETP.NE.AND P4, PT, R4.reuse, c[0x0][0x2c4], PT ;  /* 0x0000b10004007a0c */ /* 0x040fe40003f85270 */
[----:B------:R-:W-:Y:S01]  /*8020*/  ISETP.LE.AND P1, PT, R4, c[0x0][0x32c], PT ;  /* 0x0000cb0004007a0c */ /* 0x000fe20003f23270 */
[----:B--2---:R2:W-:Y:S10]  /*8030*/  STL.64 [R1], R2 ;  /* 0x0000000201007387 */ /* 0x0045f40000100a00 */
[----:B--2---:R-:W-:-:S05]  /*8040*/  @P4 IMAD.HI.U32 R2, R0, c[0x0][0x2c8], RZ ;  /* 0x0000b20000024a27 */ /* 0x004fca00078e00ff */
[----:B------:R-:W-:Y:S01]  /*8050*/  @P4 SHF.R.U32.HI R0, RZ, c[0x0][0x2cc], R2 ;  /* 0x0000b300ff004a19 */ /* 0x000fe20000011602 */
[----:B------:R-:W-:-:S03]  /*8060*/  IMAD.U32 R2, RZ, RZ, UR7 ;  /* 0x00000007ff027e24 */ /* 0x000fc6000f8e00ff */
[----:B------:R-:W-:Y:S02]  /*8070*/  IADD3 R0, R0, 0x1, R199 ;  /* 0x0000000100007810 */ /* 0x000fe40007ffe0c7 */
[----:B-1-3--:R-:W-:-:S03]  /*8080*/  IADD3 R24, P0, R2, 0x4, RZ ;  /* 0x0000000402187810 */ /* 0x00afc60007f1e0ff */
        /* <DEDUP_REMOVED lines=14> */
.L_x_5403:
[----:B------:R-:W-:-:S13]  /*8170*/  ISETP.NE.AND P0, PT, R4, c[0x0][0x32c], PT ;  /* 0x0000cb0004007a0c */ /* 0x000fda0003f05270 */
[----:B------:R-:W-:-:S05]  /*8180*/  @P0 IMAD.HI.U32 R3, R0, c[0x0][0x330], RZ ;  /* 0x0000cc0000030a27 */ /* 0x000fca00078e00ff */
[----:B------:R-:W-:Y:S02]  /*8190*/  @P0 SHF.R.U32.HI R0, RZ, c[0x0][0x334], R3 ;  /* 0x0000cd00ff000a19 */ /* 0x000fe40000011603 */
.L_x_5404:
[----:B------:R-:W-:Y:S05]  /*81a0*/  BSYNC B0 ;  /* 0x0000000000007941 */ /* 0x000fea0003800000 */
.L_x_5402:
[----:B------:R-:W-:-:S05]  /*81b0*/  MOV R3, c[0x0][0x32c] ;  /* 0x0000cb0000037a02 */ /* 0x000fca0000000f00 */
[----:B------:R-:W-:-:S05]  /*81c0*/  IMAD R0, R0, R3, c[0x0][0x32c] ;  /* 0x0000cb0000007624 */ /* 0x000fca00078e0203 */
[----:B------:R-:W-:-:S04]  /*81d0*/  IMNMX R2, R2, R0, PT ;  /* 0x0000000002027217 */ /* 0x000fc80003800200 */
.L_x_5401:
        /* <DEDUP_REMOVED lines=21> */
.L_x_5407:
[----:B------:R-:W-:-:S04]  /*8330*/  MOV R3, c[0x0][0x32c] ;  /* 0x0000cb0000037a02 */ /* 0x000fc80000000f00 */
[----:B------:R-:W-:-:S13]  /*8340*/  ISETP.NE.AND P0, PT, R3, 0x1, PT ;  /* 0x000000010300780c */ /* 0x000fda0003f05270 */
[----:B------:R-:W-:-:S05]  /*8350*/  @P0 IMAD.HI.U32 R3, R0, c[0x0][0x330], RZ ;  /* 0x0000cc0000030a27 */ /* 0x000fca00078e00ff */
[----:B------:R-:W-:Y:S02]  /*8360*/  @P0 SHF.R.U32.HI R0, RZ, c[0x0][0x334], R3 ;  /* 0x0000cd00ff000a19 */ /* 0x000fe40000011603 */
.L_x_5408:
[----:B------:R-:W-:Y:S05]  /*8370*/  BSYNC B0 ;  /* 0x0000000000007941 */ /* 0x000fea0003800000 */
.L_x_5406:
[----:B------:R-:W-:-:S05]  /*8380*/  IMAD R0, R0, c[0x0][0x32c], RZ ;  /* 0x0000cb0000007a24 */ /* 0x000fca00078e02ff */
[----:B------:R-:W-:-:S04]  /*8390*/  IMNMX R2, R2, R0, !PT ;  /* 0x0000000002027217 */ /* 0x000fc80007800200 */
.L_x_5405:
        /* <DEDUP_REMOVED lines=39> */
.L_x_5410:
[----:B------:R-:W-:Y:S05]  /*8610*/  BSYNC B0 ;  /* 0x0000000000007941 */ /* 0x000fea0003800000 */
.L_x_5409:
        /* <DEDUP_REMOVED lines=55> */
[----:B------:R-:W2:Y:S01]  /*8990*/  LDL R0, [R1+0x4c] ;  /* 0x00004c0001007983 */ /* 0x000ea20000100800 */
[----:B------:R-:W-:Y:S01]  /*89a0*/  ISETP.NE.U32.AND P0, PT, RZ, c[0x0][0x340], PT ;  /* 0x0000d000ff007a0c */ /* 0x000fe20003f05070 */
[----:B------:R-:W-:-:S02]  /*89b0*/  ULDC.64 UR4, c[0x0][0x18] ;  /* 0x0000060000047ab9 */ /* 0x000fc40000000a00 */
        /* <DEDUP_REMOVED lines=25> */
[----:B------:R-:W-:Y:S01]  /*8b50*/  IADD3.X R19, RZ, UR6, RZ, P2, !PT ;  /* 0x00000006ff137c10 */ /* 0x000fe200097fe4ff */
[----:B------:R-:W-:Y:S01]  /*8b60*/  @P4 IMAD.HI.U32 R7, R5, c[0x0][0x2c8], RZ ;  /* 0x0000b20005074a27 */ /* 0x000fe200078e00ff */
[----:B--2---:R-:W-:-:S03]  /*8b70*/  SHF.R.S32.HI R4, RZ, 0x1f, R0 ;  /* 0x0000001fff047819 */ /* 0x004fc60000011400 */
[----:B---3--:R-:W-:-:S04]  /*8b80*/  IMAD.WIDE.U32 R2, R0, c[0x0][0x178], RZ ;  /* 0x00005e0000027a25 */ /* 0x008fc800078e00ff */
        /* <DEDUP_REMOVED lines=36> */
.L_x_5567:
[----:B------:R-:W-:Y:S05]  /*8dd0*/  BRA.DIV ~URZ, `(.L_x_5413) ;  /* 0x000140127f007947 */ /* 0x000fea000b800000 */
[----:B------:R3:W4:Y:S02]  /*8de0*/  SHFL.IDX PT, R0, R14, RZ, 0x181f ;  /* 0x00181fff0e007589 */ /* 0x00072400000e0000 */
.L_x_5568:
        /* <DEDUP_REMOVED lines=16> */
.L_x_5415:
[----:B------:R-:W-:Y:S05]  /*8ef0*/  BSYNC B0 ;  /* 0x0000000000007941 */ /* 0x000fea0003800000 */
.L_x_5414:
[----:B------:R-:W-:Y:S05]  /*8f00*/  BRA.DIV ~URZ, `(.L_x_5416) ;  /* 0x00013f627f007947 */ /* 0x000fea000b800000 */
[----:B--2---:R2:W1:Y:S04]  /*8f10*/  SHFL.IDX PT, R4, R12, 0x1, 0x181f ;  /* 0x00381f000c047f89 */ /* 0x00446800000e0000 */
[----:B----4-:R2:W4:Y:S02]  /*8f20*/  SHFL.IDX PT, R0, R14, 0x1, 0x181f ;  /* 0x00381f000e007f89 */ /* 0x01052400000e0000 */
.L_x_5569:
        /* <DEDUP_REMOVED lines=16> */
.L_x_5418:
[----:B------:R-:W-:Y:S05]  /*9030*/  BSYNC B0 ;  /* 0x0000000000007941 */ /* 0x000fea0003800000 */
.L_x_5417:
[----:B------:R-:W-:Y:S05]  /*9040*/  BRA.DIV ~URZ, `(.L_x_5419) ;  /* 0x00013f127f007947 */ /* 0x000fea000b800000 */
[----:B-1----:R1:W2:Y:S02]  /*9050*/  SHFL.IDX PT, R4, R12, 0x2, 0x181f ;  /* 0x00581f000c047f89 */ /* 0x0022a400000e0000 */
.L_x_5570:
[----:B------:R-:W-:Y:S05]  /*9060*/  BRA.DIV ~URZ, `(.L_x_5420) ;  /* 0x00013f727f007947 */ /* 0x000fea000b800000 */
[----:B----4-:R4:W1:Y:S02]  /*9070*/  SHFL.IDX PT, R0, R14, 0x2, 0x181f ;  /* 0x00581f000e007f89 */ /* 0x01086400000e0000 */
.L_x_5571:
        /* <DEDUP_REMOVED lines=16> */
.L_x_5422:
[----:B------:R-:W-:Y:S05]  /*9180*/  BSYNC B0 ;  /* 0x0000000000007941 */ /* 0x000fea0003800000 */
.L_x_5421:
[----:B------:R-:W-:Y:S05]  /*9190*/  BRA.DIV ~URZ, `(.L_x_5423) ;  /* 0x00013ec27f007947 */ /* 0x000fea000b800000 */
[----:B-12---:R-:W1:Y:S04]  /*91a0*/  SHFL.IDX PT, R12, R12, 0x3, 0x181f ;  /* 0x00781f000c0c7f89 */ /* 0x006e6800000e0000 */
[----:B------:R2:W3:Y:S02]  /*91b0*/  SHFL.IDX PT, R0, R14, 0x3, 0x181f ;  /* 0x00781f000e007f89 */ /* 0x0004e400000e0000 */
.L_x_5572:
        /* <DEDUP_REMOVED lines=15> */
[----:B------:R-:W-:Y:S01]  /*92b0*/  STL.64 [R1+0x38], R24 ;  /* 0x0000381801007387 */ /* 0x000fe20000100a00 */
[----:B------:R-:W-:Y:S01]  /*92c0*/  IMAD.U32 R5, RZ, RZ, UR5 ;  /* 0x00000005ff057e24 */ /* 0x000fe2000f8e00ff */
[-C--:B------:R-:W-:Y:S02]  /*92d0*/  @!P0 LEA R8, P1, R234, R0.reuse, 0x1 ;  /* 0x00000000ea088211 */ /* 0x080fe400078208ff */
[----:B------:R-:W-:Y:S01]  /*92e0*/  @!P0 LEA R6, P2, R236, R0, 0x1 ;  /* 0x00000000ec068211 */ /* 0x000fe200078408ff */
[----:B------:R-:W-:Y:S01]  /*92f0*/  STL.64 [R1+0x28], R16 ;  /* 0x0000281001007387 */ /* 0x000fe20000100a00 */
        /* <DEDUP_REMOVED lines=9> */
[----:B------:R-:W-:-:S05]  /*9390*/  @!P0 LEA.HI.X R3, R237, R12, R242, 0x1, P1 ;  /* 0x0000000ced038211 */ /* 0x000fca00008f0cf2 */
[----:B------:R4:W-:Y:S01]  /*93a0*/  @!P0 LDGSTS.E.BYPASS.LTC128B.128 [R111+0x23100], [R2.64], !P5 ;  /* 0x23100000026f8fae */ /* 0x0009e2000e901d4a */
[----:B-1----:R-:W-:-:S03]  /*93b0*/  SHF.R.S32.HI R4, RZ, 0x1f, R21 ;  /* 0x0000001fff047819 */ /* 0x002fc60000011415 */
        /* <DEDUP_REMOVED lines=8> */
[----:B------:R-:W-:-:S04]  /*9440*/  LEA.HI R8, R18, R14, RZ, 0x3 ;  /* 0x0000000e12087211 */ /* 0x000fc800078f18ff */
[----:B------:R-:W-:-:S05]  /*9450*/  LOP3.LUT R0, R8, 0xfffffff8, RZ, 0xc0, !PT ;  /* 0xfffffff808007812 */ /* 0x000fca00078ec0ff */
[----:B------:R-:W-:-:S04]  /*9460*/  IMAD.IADD R0, R14, 0x1, -R0 ;  /* 0x000000010e007824 */ /* 0x000fc800078e0a00 */
[----:B------:R-:W-:-:S05]  /*9470*/  IMAD.SHL.U32 R187, R0, 0x8, RZ ;  /* 0x0000000800bb7824 */ /* 0x000fca00078e00ff */
[C---:B------:R-:W-:Y:S02]  /*9480*/  IADD3 R16, R187.reuse, 0x80, RZ ;  /* 0x00000080bb107810 */ /* 0x040fe40007ffe0ff */
[C---:B------:R-:W-:Y:S02]  /*9490*/  IADD3 R15, R187.reuse, 0x40, RZ ;  /* 0x00000040bb0f7810 */ /* 0x040fe40007ffe0ff */
[----:B------:R-:W-:Y:S02]  /*94a0*/  ISETP.GE.AND P6, PT, R16, c[0x0][0x1d4], PT ;  /* 0x0000750010007a0c */ /* 0x000fe40003fc6270 */
[----:B------:R-:W-:Y:S02]  /*94b0*/  ISETP.GE.AND P5, PT, R187, c[0x0][0x1d4], PT ;  /* 0x00007500bb007a0c */ /* 0x000fe40003fa6270 */
[----:B------:R-:W-:Y:S02]  /*94c0*/  ISETP.GE.AND P4, PT, R15, c[0x0][0x1d4], PT ;  /* 0x000075000f007a0c */ /* 0x000fe40003f86270 */
[----:B------:R-:W-:-:S02]  /*94d0*/  SEL R2, RZ, 0x10, P6 ;  /* 0x00000010ff027807 */ /* 0x000fc40003000000 */
[----:B---3--:R-:W-:Y:S01]  /*94e0*/  SHF.R.S32.HI R17, RZ, 0x3, R8 ;  /* 0x00000003ff117819 */ /* 0x008fe20000011408 */
[----:B------:R-:W-:Y:S01]  /*94f0*/  IMAD.MOV.U32 R21, RZ, RZ, c[0x0][0x2b8] ;  /* 0x0000ae00ff157624 */ /* 0x000fe200078e00ff */
[----:B------:R-:W-:Y:S01]  /*9500*/  BAR.SYNC.DEFER_BLOCKING 0x0 ;  /* 0x0000000000007b1d */ /* 0x000fe20000010000 */
[----:B------:R-:W-:-:S02]  /*9510*/  IMAD.SHL.U32 R168, R23, 0x40, RZ ;  /* 0x0000004017a87824 */ /* 0x000fc400078e00ff */
[----:B------:R-:W-:Y:S01]  /*9520*/  IMAD R196, R0, 0x20, R17 ;  /* 0x0000002000c47824 */ /* 0x000fe200078e0211 */
[----:B------:R-:W-:Y:S01]  /*9530*/  ISETP.NE.AND P1, PT, R21, 0x1, PT ;  /* 0x000000011500780c */ /* 0x000fe20003f25270 */
[----:B------:R-:W-:Y:S02]  /*9540*/  IMAD.MOV.U32 R181, RZ, RZ, RZ ;  /* 0x000000ffffb57224 */ /* 0x000fe400078e00ff */
[----:B------:R-:W-:-:S05]  /*9550*/  IMAD.IADD R2, R196, 0x1, R168 ;  /* 0x00000001c4027824 */ /* 0x000fca00078e02a8 */
        /* <DEDUP_REMOVED lines=149> */
.L_x_5573:
        /* <DEDUP_REMOVED lines=23> */
[----:B----4-:R2:W4:Y:S01]  /*a020*/  SHFL.IDX PT, R8, R5, 0x1, 0x181f ;  /* 0x00381f0005087f89 */ /* 0x01052200000e0000 */
[----:B------:R-:W-:-:S03]  /*a030*/  IMAD.MOV.U32 R9, RZ, RZ, R21 ;  /* 0x000000ffff097224 */ /* 0x000fc600078e0015 */
.L_x_5574:
[----:B--23--:R-:W-:Y:S02]  /*a040*/  IADD3 R6, -R13, 0x10, RZ ;  /* 0x000000100d067810 */ /* 0x00cfe40007ffe1ff */
[----:B------:R-:W-:-:S02]  /*a050*/  IADD3 R4, -R12, 0x10, RZ ;  /* 0x000000100c047810 */ /* 0x000fc40007ffe1ff */
[----:B------:R-:W-:Y:S02]  /*a060*/  LOP3.LUT R6, R6, 0xf, RZ, 0xc0, !PT ;  /* 0x0000000f06067812 */ /* 0x000fe400078ec0ff */
[----:B------:R-:W-:Y:S02]  /*a070*/  LOP3.LUT R4, R4, 0xf, RZ, 0xc0, !PT ;  /* 0x0000000f04047812 */ /* 0x000fe400078ec0ff */
[----:B------:R-:W-:Y:S02]  /*a080*/  IADD3 R6, P1, P0, R6, R0, R14 ;  /* 0x0000000006067210 */ /* 0x000fe4000783e00e */
[----:B------:R-:W-:Y:S02]  /*a090*/  IADD3 R2, -R9, 0x10, RZ ;  /* 0x0000001009027810 */ /* 0x000fe40007ffe1ff */
        /* <DEDUP_REMOVED lines=15> */
.L_x_5425:
[----:B------:R-:W-:Y:S05]  /*a190*/  BSYNC B0 ;  /* 0x0000000000007941 */ /* 0x000fea0003800000 */
.L_x_5424:
        /* <DEDUP_REMOVED lines=12> */
[----:B------:R-:W-:Y:S05]  /*a260*/  CALL.REL.NOINC `($_ZN7cutlass13device_kernelIN5flash19enable_sm80_to_sm89INS1_16FlashAttnFwdSm80INS1_25CollectiveMainloopFwdSm80ILi8ELi2ELb0EN4cute5tupleIJNS5_1CILi128EEENS7_ILi64EEENS7_ILi192EEEEEELi192ENS_10bfloat16_tEfNS_4arch4Sm80ELb0ELb1ELb0ELb1ELb1ELb1ELb1ELb1EEENS1_21CollectiveEpilogueFwdINS6_IJS8_SA_S9_EEENS6_IJNS7_ILi1EEESI_SI_EEESC_SE_Li256ELb1ELb1ELb1ELb0EEENS1_36VarlenDynamicPersistentTileSchedulerILi128ELi64ELi256ELi256ELb1ELb1ELb0ELb1ELb0ELb1EEEEEEEEEvNT_6ParamsE$_ZZN5flash25CollectiveMainloopFwdSm80ILi8ELi2ELb0EN4cute5tupleIJNS1_1CILi128EEENS3_ILi64EEENS3_ILi192EEEEEELi192EN7cutlass10bfloat16_tEfNS8_4arch4Sm80ELb0ELb1ELb0ELb1ELb1ELb1ELb1ELb1EE3mmaINS_16FlashAttnFwdSm80ISC_NS_21CollectiveEpilogueFwdINS2_IJS4_S6_S5_EEENS2_IJNS3_ILi1EEESH_SH_EEES9_SB_Li256ELb1ELb1ELb1ELb0EEENS_36VarlenDynamicPersistentTileSchedulerILi128ELi64ELi256ELi256ELb1ELb1ELb0ELb1ELb0ELb1EEEE13SharedStorageENS1_6TensorINS1_11ArrayEngineIfLm96EEENS1_6LayoutINS2_IJNS2_IJNS3_ILi2EEESS_EEESH_NS3_ILi24EEEEEENS2_IJNS2_IJSH_SS_EEENS3_ILi0EEENS3_ILi4EEEEEEEEEENS_7SoftmaxILi2ELi0EEEEEbRKNSC_6ParamsERT0_RT1_iRKNS_16SeqlenInfoQKNewKILb1ELb1EEENS2_IJiiiiEEERT_ENKUlvE_clEv) ;  /* 0x00015e3000007944 */ /* 0x000fea0003c00000 */
[----:B------:R-:W-:Y:S05]  /*a270*/  BSYNC B2 ;  /* 0x0000000000027941 */ /* 0x000fea0003800000 */
.L_x_5428:
        /* <DEDUP_REMOVED lines=33> */
.L_x_5575:
        /* <DEDUP_REMOVED lines=12> */
[C---:B--2---:R-:W-:Y:S02]  /*a550*/  IADD3 R2, P2, R0.reuse, R22, RZ ;  /* 0x0000001600027210 */ /* 0x044fe40007f5e0ff */
[C---:B------:R-:W-:Y:S02]  /*a560*/  IADD3 R18, P1, R0.reuse, R24, RZ ;  /* 0x0000001800127210 */ /* 0x040fe40007f3e0ff */
[----:B------:R-:W-:Y:S01]  /*a570*/  IADD3 R16, P0, R0, R27, RZ ;  /* 0x0000001b00107210 */ /* 0x000fe20007f1e0ff */
[C---:B----4-:R-:W-:Y:S01]  /*a580*/  IMAD.X R3, R8.reuse, 0x1, R23, P2 ;  /* 0x0000000108037824 */ /* 0x050fe200010e0617 */
[----:B------:R-:W2:Y:S01]  /*a590*/  SHFL.IDX PT, R0, R25, 0x1, 0x181f ;  /* 0x00381f0019007f89 */ /* 0x000ea200000e0000 */
[----:B------:R-:W-:-:S02]  /*a5a0*/  IMAD.X R19, R8, 0x1, R26, P1 ;  /* 0x0000000108137824 */ /* 0x000fc400008e061a */
[----:B------:R-:W-:Y:S01]  /*a5b0*/  IMAD.X R17, R8, 0x1, R28, P0 ;  /* 0x0000000108117824 */ /* 0x000fe200000e061c */
[----:B------:R-:W-:Y:S01]  /*a5c0*/  @!PT LDS RZ, [RZ] ;  /* 0x00000000fffff984 */ /* 0x000fe20000000800 */
[----:B------:R4:W-:Y:S04]  /*a5d0*/  LDGSTS.E.BYPASS.LTC128B.128 [R200+0x6100], [R2.64], !P5 ;  /* 0x0610000002c87fae */ /* 0x0009e8000e901d4a */
[----:B------:R4:W-:Y:S04]  /*a5e0*/  LDGSTS.E.BYPASS.LTC128B.128 [R200+0x8100], [R18.64], !P4 ;  /* 0x0810000012c87fae */ /* 0x0009e8000e101d4a */
[----:B------:R4:W-:Y:S04]  /*a5f0*/  LDGSTS.E.BYPASS.LTC128B.128 [R200+0xa100], [R16.64], !P6 ;  /* 0x0a10000010c87fae */ /* 0x0009e8000f101d4a */
[----:B------:R3:W1:Y:S02]  /*a600*/  SHFL.IDX PT, R8, R9, 0x1, 0x181f ;  /* 0x00381f0009087f89 */ /* 0x00066400000e0000 */
[----:B---3--:R-:W-:-:S02]  /*a610*/  IMAD.MOV.U32 R9, RZ, RZ, R29 ;  /* 0x000000ffff097224 */ /* 0x008fc400078e001d */
.L_x_5576:
[----:B--2-4-:R-:W-:Y:S02]  /*a620*/  IADD3 R2, -R21, 0x10, RZ ;  /* 0x0000001015027810 */ /* 0x014fe40007ffe1ff */
[----:B------:R-:W-:-:S02]  /*a630*/  IADD3 R3, -R20, 0x10, RZ ;  /* 0x0000001014037810 */ /* 0x000fc40007ffe1ff */
[----:B------:R-:W-:Y:S02]  /*a640*/  LOP3.LUT R2, R2, 0xf, RZ, 0xc0, !PT ;  /* 0x0000000f02027812 */ /* 0x000fe400078ec0ff */
[----:B------:R-:W-:Y:S02]  /*a650*/  ISETP.NE.U32.AND P2, PT, R21, RZ, PT ;  /* 0x000000ff1500720c */ /* 0x000fe40003f45070 */
[----:B------:R-:W-:Y:S02]  /*a660*/  IADD3 R18, P1, P0, R2, R0, R22 ;  /* 0x0000000002127210 */ /* 0x000fe4000783e016 */
[----:B------:R-:W-:Y:S02]  /*a670*/  LOP3.LUT R2, R3, 0xf, RZ, 0xc0, !PT ;  /* 0x0000000f03027812 */ /* 0x000fe400078ec0ff */
[----:B------:R-:W-:Y:S02]  /*a680*/  IADD3 R3, -R9, 0x10, RZ ;  /* 0x0000001009037810 */ /* 0x000fe40007ffe1ff */
        /* <DEDUP_REMOVED lines=14> */
.L_x_5430:
[----:B------:R-:W-:Y:S05]  /*a770*/  BSYNC B0 ;  /* 0x0000000000007941 */ /* 0x000fea0003800000 */
.L_x_5429:
        /* <DEDUP_REMOVED lines=12> */
[----:B--2---:R-:W2:Y:S01]  /*a840*/  LDL R102, [R1+0x4] ;  /* 0x0000040001667983 */ /* 0x004ea20000100800 */
[C---:B---3--:R-:W-:Y:S01]  /*a850*/  HMMA.16816.F32.BF16 R16, R4.reuse, R36, RZ ;  /* 0x000000240410723c */ /* 0x048fe200000418ff */
[----:B------:R-:W-:Y:S01]  /*a860*/  IMAD.MOV.U32 R169, RZ, RZ, 0x1 ;  /* 0x00000001ffa97424 */ /* 0x000fe200078e00ff */
[----:B------:R-:W-:Y:S01]  /*a870*/  ULDC UR4, c[0x0][0x324] ;  /* 0x0000c90000047ab9 */ /* 0x000fe20000000800 */
[----:B------:R-:W-:Y:S01]  /*a880*/  LDSM.16.M88.4 R20, [R175] ;  /* 0x00000000af14783b */ /* 0x000fe20000000200 */
[----:B------:R-:W-:Y:S02]  /*a890*/  ULOP3.LUT UR4, URZ, UR4, URZ, 0x33, !UPT ;  /* 0x000000043f047292 */ /* 0x000fe4000f8e333f */
[C---:B------:R-:W-:Y:S01]  /*a8a0*/  ISETP.NE.AND P0, PT, R169.reuse, c[0x0][0x2c4], PT ;  /* 0x0000b100a9007a0c */ /* 0x040fe20003f05270 */
[----:B------:R-:W1:Y:S01]  /*a8b0*/  LDSM.16.M88.4 R52, [R0] ;  /* 0x000000000034783b */ /* 0x000e620000000200 */
[----:B------:R-:W-:Y:S01]  /*a8c0*/  HMMA.16816.F32.BF16 R32, R4, R38, RZ ;  /* 0x000000260420723c */ /* 0x000fe200000418ff */
[----:B------:R-:W-:-:S02]  /*a8d0*/  ISETP.LE.AND P2, PT, R169, c[0x0][0x32c], PT ;  /* 0x0000cb00a9007a0c */ /* 0x000fc40003f43270 */
[----:B------:R-:W-:Y:S04]  /*a8e0*/  LDSM.16.M88.4 R64, [R0+0x1000] ;  /* 0x001000000040783b */ /* 0x000fe80000000200 */
[----:B------:R-:W-:Y:S01]  /*a8f0*/  LDSM.16.M88.4 R72, [R0+0x1800] ;  /* 0x001800000048783b */ /* 0x000fe20000000200 */
[C---:B----4-:R-:W-:Y:S03]  /*a900*/  HMMA.16816.F32.BF16 R28, R4.reuse, R40, RZ ;  /* 0x00000028041c723c */ /* 0x050fe600000418ff */
[----:B------:R-:W-:Y:S04]  /*a910*/  LDSM.16.M88.4 R80, [R2] ;  /* 0x000000000250783b */ /* 0x000fe80000000200 */
[----:B------:R-:W-:Y:S01]  /*a920*/  LDSM.16.M88.4 R92, [R177+0x2000] ;  /* 0x00200000b15c783b */ /* 0x000fe20000000200 */
[C---:B------:R-:W-:Y:S03]  /*a930*/  HMMA.16816.F32.BF16 R36, R4.reuse, R42, RZ ;  /* 0x0000002a0424723c */ /* 0x040fe600000418ff */
[----:B------:R-:W-:Y:S04]  /*a940*/  LDSM.16.M88.4 R88, [R101+0x2000] ;  /* 0x002000006558783b */ /* 0x000fe80000000200 */
[----:B------:R-:W-:Y:S01]  /*a950*/  LDSM.16.M88.4 R96, [R2+0x2000] ;  /* 0x002000000260783b */ /* 0x000fe20000000200 */
[C---:B------:R-:W-:Y:S08]  /*a960*/  HMMA.16816.F32.BF16 R40, R4.reuse, R44, RZ ;  /* 0x0000002c0428723c */ /* 0x040ff000000418ff */
[C---:B------:R-:W-:Y:S08]  /*a970*/  HMMA.16816.F32.BF16 R44, R4.reuse, R46, RZ ;  /* 0x0000002e042c723c */ /* 0x040ff000000418ff */
[C---:B-----5:R-:W-:Y:S08]  /*a980*/  HMMA.16816.F32.BF16 R48, R4.reuse, R56, RZ ;  /* 0x000000380430723c */ /* 0x060ff000000418ff */
[----:B------:R-:W-:Y:S01]  /*a990*/  HMMA.16816.F32.BF16 R24, R4, R58, RZ ;  /* 0x0000003a0418723c */ /* 0x000fe200000418ff */
[----:B------:R-:W3:Y:S04]  /*a9a0*/  LDSM.16.M88.4 R56, [R0+0x800] ;  /* 0x000800000038783b */ /* 0x000ee80000000200 */
[----:B------:R-:W4:Y:S03]  /*a9b0*/  LDSM.16.M88.4 R4, [R174] ;  /* 0x00000000ae04783b */ /* 0x000f260000000200 */
[C---:B------:R-:W-:Y:S08]  /*a9c0*/  HMMA.16816.F32.BF16 R16, R12.reuse, R60, R16 ;  /* 0x0000003c0c10723c */ /* 0x040ff00000041810 */
[C---:B------:R-:W-:Y:S08]  /*a9d0*/  HMMA.16816.F32.BF16 R28, R12.reuse, R68, R28 ;  /* 0x000000440c1c723c */ /* 0x040ff0000004181c */
[C---:B------:R-:W-:Y:S01]  /*a9e0*/  HMMA.16816.F32.BF16 R36, R12.reuse, R70, R36 ;  /* 0x000000460c24723c */ /* 0x040fe20000041824 */
[----:B------:R-:W-:Y:S07]  /*a9f0*/  LDSM.16.M88.4 R68, [R2+0x1000] ;  /* 0x001000000244783b */ /* 0x000fee0000000200 */
[C---:B------:R-:W-:Y:S08]  /*aa00*/  HMMA.16816.F32.BF16 R40, R12.reuse, R76, R40 ;  /* 0x0000004c0c28723c */ /* 0x040ff00000041828 */
[C---:B------:R-:W-:Y:S01]  /*aa10*/  HMMA.16816.F32.BF16 R44, R12.reuse, R78, R44 ;  /* 0x0000004e0c2c723c */ /* 0x040fe2000004182c */
[----:B------:R-:W-:Y:S07]  /*aa20*/  LDSM.16.M88.4 R76, [R2+0x1800] ;  /* 0x00180000024c783b */ /* 0x000fee0000000200 */
[C---:B------:R-:W-:Y:S01]  /*aa30*/  HMMA.16816.F32.BF16 R32, R12.reuse, R62, R32 ;  /* 0x0000003e0c20723c */ /* 0x040fe20000041820 */
[----:B------:R-:W4:Y:S07]  /*aa40*/  LDSM.16.M88.4 R60, [R2+0x800] ;  /* 0x00080000023c783b */ /* 0x000f2e0000000200 */
[C---:B------:R-:W-:Y:S08]  /*aa50*/  HMMA.16816.F32.BF16 R48, R12.reuse, R84, R48 ;  /* 0x000000540c30723c */ /* 0x040ff00000041830 */
[----:B------:R-:W-:Y:S01]  /*aa60*/  HMMA.16816.F32.BF16 R24, R12, R86, R24 ;  /* 0x000000560c18723c */ /* 0x000fe20000041818 */
[----:B------:R-:W-:Y:S07]  /*aa70*/  LDSM.16.M88.4 R84, [R0+0x2000] ;  /* 0x002000000054783b */ /* 0x000fee0000000200 */
[C---:B-1----:R-:W-:Y:S01]  /*aa80*/  HMMA.16816.F32.BF16 R12, R20.reuse, R52, R16 ;  /* 0x00000034140c723c */ /* 0x042fe20000041810 */
[----:B------:R-:W1:Y:S07]  /*aa90*/  LDSM.16.M88.4 R16, [R172+0x4000] ;  /* 0x00400000ac10783b */ /* 0x000e6e0000000200 */
[C---:B---3--:R-:W-:Y:S08]  /*aaa0*/  HMMA.16816.F32.BF16 R28, R20.reuse, R56, R28 ;  /* 0x00000038141c723c */ /* 0x048ff0000004181c */
[C---:B------:R-:W-:Y:S01]  /*aab0*/  HMMA.16816.F32.BF16 R36, R20.reuse, R58, R36 ;  /* 0x0000003a1424723c */ /* 0x040fe20000041824 */
[----:B------:R-:W3:Y:S07]  /*aac0*/  LDSM.16.M88.4 R56, [R177+0x2800] ;  /* 0x00280000b138783b */ /* 0x000eee0000000200 */
[C---:B------:R-:W-:Y:S08]  /*aad0*/  HMMA.16816.F32.BF16 R40, R20.reuse, R64, R40 ;  /* 0x000000401428723c */ /* 0x040ff00000041828 */
[C---:B------:R-:W-:Y:S01]  /*aae0*/  HMMA.16816.F32.BF16 R44, R20.reuse, R66, R44 ;  /* 0x00000042142c723c */ /* 0x040fe2000004182c */
[----:B------:R-:W1:Y:S07]  /*aaf0*/  LDSM.16.M88.4 R64, [R177+0x3000] ;  /* 0x00300000b140783b */ /* 0x000e6e0000000200 */
[C---:B------:R-:W-:Y:S08]  /*ab00*/  HMMA.16816.F32.BF16 R52, R20.reuse, R54, R32 ;  /* 0x000000361434723c */ /* 0x040ff00000041820 */
[C---:B------:R-:W-:Y:S08]  /*ab10*/  HMMA.16816.F32.BF16 R48, R20.reuse, R72, R48 ;  /* 0x000000481430723c */ /* 0x040ff00000041830 */
[----:B------:R-:W-:Y:S01]  /*ab20*/  HMMA.16816.F32.BF16 R24, R20, R74, R24 ;  /* 0x0000004a1418723c */ /* 0x000fe20000041818 */
[----:B------:R-:W1:Y:S04]  /*ab30*/  LDSM.16.M88.4 R72, [R177+0x3800] ;  /* 0x00380000b148783b */ /* 0x000e680000000200 */
[----:B------:R-:W1:Y:S03]  /*ab40*/  LDSM.16.M88.4 R20, [R173+0x4000] ;  /* 0x00400000ad14783b */ /* 0x000e660000000200 */
[C---:B----4-:R-:W-:Y:S08]  /*ab50*/  HMMA.16816.F32.BF16 R12, R4.reuse, R80, R12 ;  /* 0x00000050040c723c */ /* 0x050ff0000004180c */
[C---:B------:R-:W-:Y:S08]  /*ab60*/  HMMA.16816.F32.BF16 R28, R4.reuse, R60, R28 ;  /* 0x0000003c041c723c */ /* 0x040ff0000004181c */
[C---:B------:R-:W-:Y:S01]  /*ab70*/  HMMA.16816.F32.BF16 R36, R4.reuse, R62, R36 ;  /* 0x0000003e0424723c */ /* 0x040fe20000041824 */
[----:B------:R-:W4:Y:S07]  /*ab80*/  LDSM.16.M88.4 R60, [R101+0x2800] ;  /* 0x00280000653c783b */ /* 0x000f2e0000000200 */
[C---:B------:R-:W-:Y:S08]  /*ab90*/  HMMA.16816.F32.BF16 R40, R4.reuse, R68, R40 ;  /* 0x000000440428723c */ /* 0x040ff00000041828 */
[C---:B------:R-:W-:Y:S01]  /*aba0*/  HMMA.16816.F32.BF16 R44, R4.reuse, R70, R44 ;  /* 0x00000046042c723c */ /* 0x040fe2000004182c */
[----:B------:R-:W2:Y:S07]  /*abb0*/  LDSM.16.M88.4 R68, [R101+0x3000] ;  /* 0x003000006544783b */ /* 0x000eae0000000200 */
[C---:B------:R-:W-:Y:S01]  /*abc0*/  HMMA.16816.F32.BF16 R52, R4.reuse, R82, R52 ;  /* 0x000000520434723c */ /* 0x040fe20000041834 */
[----:B------:R-:W-:Y:S07]  /*abd0*/  LDSM.16.M88.4 R80, [R2+0x3800] ;  /* 0x003800000250783b */ /* 0x000fee0000000200 */
[C---:B------:R-:W-:Y:S08]  /*abe0*/  HMMA.16816.F32.BF16 R48, R4.reuse, R76, R48 ;  /* 0x0000004c0430723c */ /* 0x040ff00000041830 */
[----:B------:R-:W-:Y:S01]  /*abf0*/  HMMA.16816.F32.BF16 R24, R4, R78, R24 ;  /* 0x0000004e0418723c */ /* 0x000fe20000041818 */
[----:B------:R-:W2:Y:S07]  /*ac00*/  LDSM.16.M88.4 R76, [R101+0x3800] ;  /* 0x00380000654c783b */ /* 0x000eae0000000200 */
        /* <DEDUP_REMOVED lines=8> */
[C---:B------:R-:W-:Y:S01]  /*ac90*/  HMMA.16816.F32.BF16 R52, R16.reuse, R94, R52 ;  /* 0x0000005e1034723c */ /* 0x040fe20000041834 */
[----:B------:R-:W-:Y:S07]  /*aca0*/  LDSM.16.M88.4 R92, [R101+0x4000] ;  /* 0x00400000655c783b */ /* 0x000fee0000000200 */
[C---:B------:R-:W-:Y:S08]  /*acb0*/  HMMA.16816.F32.BF16 R48, R16.reuse, R72, R48 ;  /* 0x000000481030723c */ /* 0x040ff00000041830 */
[----:B------:R-:W-:Y:S01]  /*acc0*/  HMMA.16816.F32.BF16 R24, R16, R74, R24 ;  /* 0x0000004a1018723c */ /* 0x000fe20000041818 */
[----:B------:R-:W1:Y:S07]  /*acd0*/  LDSM.16.M88.4 R72, [R0+0x3800] ;  /* 0x003800000048783b */ /* 0x000e6e0000000200 */
[C---:B------:R-:W-:Y:S01]  /*ace0*/  HMMA.16816.F32.BF16 R16, R20.reuse, R88, R4 ;  /* 0x000000581410723c */ /* 0x040fe20000041804 */
[----:B------:R-:W1:Y:S07]  /*acf0*/  LDSM.16.M88.4 R4, [R174+0x4000] ;  /* 0x00400000ae04783b */ /* 0x000e6e0000000200 */
[C---:B----4-:R-:W-:Y:S08]  /*ad00*/  HMMA.16816.F32.BF16 R36, R20.reuse, R60, R32 ;  /* 0x0000003c1424723c */ /* 0x050ff00000041820 */
[C---:B------:R-:W-:Y:S01]  /*ad10*/  HMMA.16816.F32.BF16 R32, R20.reuse, R62, R28 ;  /* 0x0000003e1420723c */ /* 0x040fe2000004181c */
[----:B------:R-:W4:Y:S07]  /*ad20*/  LDSM.16.M88.4 R60, [R2+0x2800] ;  /* 0x00280000023c783b */ /* 0x000f2e0000000200 */
[C---:B--2---:R-:W-:Y:S08]  /*ad30*/  HMMA.16816.F32.BF16 R28, R20.reuse, R68, R40 ;  /* 0x00000044141c723c */ /* 0x044ff00000041828 */
[C---:B------:R-:W-:Y:S01]  /*ad40*/  HMMA.16816.F32.BF16 R44, R20.reuse, R70, R44 ;  /* 0x00000046142c723c */ /* 0x040fe2000004182c */
[----:B------:R-:W2:Y:S07]  /*ad50*/  LDSM.16.M88.4 R68, [R2+0x3000] ;  /* 0x003000000244783b */ /* 0x000eae0000000200 */
[C---:B------:R-:W-:Y:S01]  /*ad60*/  HMMA.16816.F32.BF16 R52, R20.reuse, R90, R52 ;  /* 0x0000005a1434723c */ /* 0x040fe20000041834 */
[----:B------:R-:W-:Y:S07]  /*ad70*/  LDSM.16.M88.4 R88, [R177+0x4000] ;  /* 0x00400000b158783b */ /* 0x000fee0000000200 */
[C---:B------:R-:W-:Y:S08]  /*ad80*/  HMMA.16816.F32.BF16 R48, R20.reuse, R76, R48 ;  /* 0x0000004c1430723c */ /* 0x040ff00000041830 */
[----:B------:R-:W-:Y:S01]  /*ad90*/  HMMA.16816.F32.BF16 R24, R20, R78, R24 ;  /* 0x0000004e1418723c */ /* 0x000fe20000041818 */
[----:B------:R-:W2:Y:S04]  /*ada0*/  LDSM.16.M88.4 R20, [R172+0x8000] ;  /* 0x00800000ac14783b */ /* 0x000ea80000000200 */
[----:B------:R-:W-:Y:S03]  /*adb0*/  LDSM.16.M88.4 R76, [R177+0x5800] ;  /* 0x00580000b14c783b */ /* 0x000fe60000000200 */
[C---:B-1----:R-:W-:Y:S08]  /*adc0*/  HMMA.16816.F32.BF16 R16, R12.reuse, R84, R16 ;  /* 0x000000540c10723c */ /* 0x042ff00000041810 */
[C---:B---3--:R-:W-:Y:S08]  /*add0*/  HMMA.16816.F32.BF16 R40, R12.reuse, R56, R36 ;  /* 0x000000380c28723c */ /* 0x048ff00000041824 */
[C---:B------:R-:W-:Y:S01]  /*ade0*/  HMMA.16816.F32.BF16 R36, R12.reuse, R58, R32 ;  /* 0x0000003a0c24723c */ /* 0x040fe20000041820 */
[----:B------:R-:W1:Y:S07]  /*adf0*/  LDSM.16.M88.4 R56, [R177+0x4800] ;  /* 0x00480000b138783b */ /* 0x000e6e0000000200 */
[C---:B------:R-:W-:Y:S08]  /*ae00*/  HMMA.16816.F32.BF16 R32, R12.reuse, R64, R28 ;  /* 0x000000400c20723c */ /* 0x040ff0000004181c */
[C---:B------:R-:W-:Y:S01]  /*ae10*/  HMMA.16816.F32.BF16 R28, R12.reuse, R66, R44 ;  /* 0x000000420c1c723c */ /* 0x040fe2000004182c */
[----:B------:R-:W3:Y:S07]  /*ae20*/  LDSM.16.M88.4 R64, [R177+0x5000] ;  /* 0x00500000b140783b */ /* 0x000eee0000000200 */
[C---:B------:R-:W-:Y:S01]  /*ae30*/  HMMA.16816.F32.BF16 R52, R12.reuse, R86, R52 ;  /* 0x000000560c34723c */ /* 0x040fe20000041834 */
[----:B------:R-:W-:Y:S07]  /*ae40*/  LDSM.16.M88.4 R84, [R0+0x4000] ;  /* 0x004000000054783b */ /* 0x000fee0000000200 */
[C---:B------:R-:W-:Y:S08]  /*ae50*/  HMMA.16816.F32.BF16 R48, R12.reuse, R72, R48 ;  /* 0x000000480c30723c */ /* 0x040ff00000041830 */
[----:B------:R-:W-:Y:S01]  /*ae60*/  HMMA.16816.F32.BF16 R24, R12, R74, R24 ;  /* 0x0000004a0c18723c */ /* 0x000fe20000041818 */
[----:B------:R-:W-:Y:S07]  /*ae70*/  LDSM.16.M88.4 R72, [R101+0x5000] ;  /* 0x005000006548783b */ /* 0x000fee0000000200 */
[C---:B------:R-:W-:Y:S01]  /*ae80*/  HMMA.16816.F32.BF16 R12, R4.reuse, R96, R16 ;  /* 0x00000060040c723c */ /* 0x040fe20000041810 */
[----:B------:R-:W1:Y:S07]  /*ae90*/  LDSM.16.M88.4 R16, [R173+0x8000] ;  /* 0x00800000ad10783b */ /* 0x000e6e0000000200 */
[C---:B----4-:R-:W-:Y:S08]  /*aea0*/  HMMA.16816.F32.BF16 R44, R4.reuse, R60, R40 ;  /* 0x0000003c042c723c */ /* 0x050ff00000041828 */
[C---:B------:R-:W-:Y:S01]  /*aeb0*/  HMMA.16816.F32.BF16 R40, R4.reuse, R62, R36 ;  /* 0x0000003e0428723c */ /* 0x040fe20000041824 */
[----:B------:R-:W4:Y:S07]  /*aec0*/  LDSM.16.M88.4 R60, [R101+0x4800] ;  /* 0x00480000653c783b */ /* 0x000f2e0000000200 */
[C---:B--2---:R-:W-:Y:S08]  /*aed0*/  HMMA.16816.F32.BF16 R36, R4.reuse, R68, R32 ;  /* 0x000000440424723c */ /* 0x044ff00000041820 */
[C---:B------:R-:W-:Y:S01]  /*aee0*/  HMMA.16816.F32.BF16 R32, R4.reuse, R70, R28 ;  /* 0x000000460420723c */ /* 0x040fe2000004181c */
[----:B------:R-:W-:Y:S07]  /*aef0*/  LDSM.16.M88.4 R68, [R0+0x5800] ;  /* 0x005800000044783b */ /* 0x000fee0000000200 */
[C---:B------:R-:W-:Y:S08]  /*af00*/  HMMA.16816.F32.BF16 R52, R4.reuse, R98, R52 ;  /* 0x000000620434723c */ /* 0x040ff00000041834 */
[C---:B------:R-:W-:Y:S08]  /*af10*/  HMMA.16816.F32.BF16 R28, R4.reuse, R80, R48 ;  /* 0x00000050041c723c */ /* 0x040ff00000041830 */
[----:B------:R-:W-:Y:S01]  /*af20*/  HMMA.16816.F32.BF16 R24, R4, R82, R24 ;  /* 0x000000520418723c */ /* 0x000fe20000041818 */
[----:B------:R-:W2:Y:S07]  /*af30*/  LDSM.16.M88.4 R80, [R101+0x5800] ;  /* 0x005800006550783b */ /* 0x000eae0000000200 */
[C---:B------:R-:W-:Y:S01]  /*af40*/  HMMA.16816.F32.BF16 R4, R20.reuse, R88, R12 ;  /* 0x000000581404723c */ /* 0x040fe2000004180c */
[----:B------:R-:W2:Y:S07]  /*af50*/  LDSM.16.M88.4 R12, [R175+0x8000] ;  /* 0x00800000af0c783b */ /* 0x000eae0000000200 */
[C---:B-1----:R-:W-:Y:S08]  /*af60*/  HMMA.16816.F32.BF16 R48, R20.reuse, R56, R44 ;  /* 0x000000381430723c */ /* 0x042ff0000004182c */
[C---:B------:R-:W-:Y:S01]  /*af70*/  HMMA.16816.F32.BF16 R44, R20.reuse, R58, R40 ;  /* 0x0000003a142c723c */ /* 0x040fe20000041828 */
[----:B------:R-:W-:Y:S07]  /*af80*/  LDSM.16.M88.4 R56, [R0+0x4800] ;  /* 0x004800000038783b */ /* 0x000fee0000000200 */
[C---:B---3--:R-:W-:Y:S08]  /*af90*/  HMMA.16816.F32.BF16 R40, R20.reuse, R64, R36 ;  /* 0x000000401428723c */ /* 0x048ff00000041824 */
[C---:B------:R-:W-:Y:S01]  /*afa0*/  HMMA.16816.F32.BF16 R36, R20.reuse, R66, R32 ;  /* 0x000000421424723c */ /* 0x040fe20000041820 */
[----:B------:R1:W-:Y:S07]  /*afb0*/  LDSM.16.M88.4 R64, [R0+0x5000] ;  /* 0x005000000040783b */ /* 0x0003ee0000000200 */
[C---:B------:R-:W-:Y:S08]  /*afc0*/  HMMA.16816.F32.BF16 R52, R20.reuse, R90, R52 ;  /* 0x0000005a1434723c */ /* 0x040ff00000041834 */
[C---:B------:R-:W-:Y:S08]  /*afd0*/  HMMA.16816.F32.BF16 R32, R20.reuse, R76, R28 ;  /* 0x0000004c1420723c */ /* 0x040ff0000004181c */
[----:B------:R-:W-:Y:S01]  /*afe0*/  HMMA.16816.F32.BF16 R24, R20, R78, R24 ;  /* 0x0000004e1418723c */ /* 0x000fe20000041818 */
[----:B------:R-:W-:Y:S01]  /*aff0*/  LDSM.16.M88.4 R76, [R2+0x4000] ;  /* 0x00400000024c783b */ /* 0x000fe20000000200 */
[----:B-1----:R-:W-:-:S04]  /*b000*/  SHF.R.S32.HI R0, RZ, 0x1f, R100 ;  /* 0x0000001fff007819 */ /* 0x002fc80000011464 */
[CC--:B------:R-:W-:Y:S02]  /*b010*/  LEA.HI R3, R0.reuse, R100.reuse, RZ, 0x2 ;  /* 0x0000006400037211 */ /* 0x0c0fe400078f10ff */
[----:B------:R-:W-:Y:S01]  /*b020*/  HMMA.16816.F32.BF16 R20, R16, R92, R4 ;  /* 0x0000005c1014723c */ /* 0x000fe20000041804 */
[----:B------:R-:W1:Y:S01]  /*b030*/  LDSM.16.M88.4 R4, [R174+0x8000] ;  /* 0x00800000ae04783b */ /* 0x000e620000000200 */
[----:B------:R-:W-:-:S04]  /*b040*/  LEA.HI R0, R0, R100, RZ, 0x5 ;  /* 0x0000006400007211 */ /* 0x000fc800078f28ff */
[----:B------:R-:W-:Y:S02]  /*b050*/  LOP3.LUT R8, R0, 0xffffffe0, RZ, 0xc0, !PT ;  /* 0xffffffe000087812 */ /* 0x000fe400078ec0ff */
[----:B------:R-:W-:Y:S01]  /*b060*/  HMMA.16816.F32.BF16 R28, R16, R94, R52 ;  /* 0x0000005e101c723c */ /* 0x000fe20000041834 */
[----:B------:R-:W3:Y:S01]  /*b070*/  LDSM.16.M88.4 R52, [R2+0x4800] ;  /* 0x004800000234783b */ /* 0x000ee20000000200 */
[----:B------:R-:W-:-:S06]  /*b080*/  SHF.R.S32.HI R9, RZ, 0x1f, R0 ;  /* 0x0000001fff097819 */ /* 0x000fcc0000011400 */
[C---:B----4-:R-:W-:Y:S08]  /*b090*/  HMMA.16816.F32.BF16 R48, R16.reuse, R60, R48 ;  /* 0x0000003c1030723c */ /* 0x050ff00000041830 */
[C---:B------:R-:W-:Y:S08]  /*b0a0*/  HMMA.16816.F32.BF16 R44, R16.reuse, R62, R44 ;  /* 0x0000003e102c723c */ /* 0x040ff0000004182c */
[C---:B------:R-:W-:Y:S08]  /*b0b0*/  HMMA.16816.F32.BF16 R40, R16.reuse, R72, R40 ;  /* 0x000000481028723c */ /* 0x040ff00000041828 */
[C---:B------:R-:W-:Y:S08]  /*b0c0*/  HMMA.16816.F32.BF16 R36, R16.reuse, R74, R36 ;  /* 0x0000004a1024723c */ /* 0x040ff00000041824 */
[C---:B--2---:R-:W-:Y:S08]  /*b0d0*/  HMMA.16816.F32.BF16 R32, R16.reuse, R80, R32 ;  /* 0x000000501020723c */ /* 0x044ff00000041820 */
[----:B------:R-:W-:Y:S08]  /*b0e0*/  HMMA.16816.F32.BF16 R24, R16, R82, R24 ;  /* 0x000000521018723c */ /* 0x000ff00000041818 */
[C---:B------:R-:W-:Y:S08]  /*b0f0*/  HMMA.16816.F32.BF16 R16, R12.reuse, R84, R20 ;  /* 0x000000540c10723c */ /* 0x040ff00000041814 */
[C---:B------:R-:W-:Y:S08]  /*b100*/  HMMA.16816.F32.BF16 R20, R12.reuse, R86, R28 ;  /* 0x000000560c14723c */ /* 0x040ff0000004181c */
[----:B------:R-:W-:Y:S01]  /*b110*/  HMMA.16816.F32.BF16 R28, R12, R70, R24 ;  /* 0x000000460c1c723c */ /* 0x000fe20000041818 */
[----:B------:R-:W2:Y:S07]  /*b120*/  LDSM.16.M88.4 R24, [R2+0x5000] ;  /* 0x005000000218783b */ /* 0x000eae0000000200 */
[----:B-1----:R-:W-:Y:S01]  /*b130*/  HMMA.16816.F32.BF16 R60, R4, R76, R16 ;  /* 0x0000004c043c723c */ /* 0x002fe20000041810 */
[----:B------:R1:W4:Y:S07]  /*b140*/  LDSM.16.M88.4 R16, [R2+0x5800] ;  /* 0x005800000210783b */ /* 0x00032e0000000200 */
[C---:B------:R-:W-:Y:S08]  /*b150*/  HMMA.16816.F32.BF16 R48, R12.reuse, R56, R48 ;  /* 0x000000380c30723c */ /* 0x040ff00000041830 */
[----:B------:R-:W-:Y:S01]  /*b160*/  HMMA.16816.F32.BF16 R44, R12, R58, R44 ;  /* 0x0000003a0c2c723c */ /* 0x000fe2000004182c */
[----:B-1----:R-:W-:-:S07]  /*b170*/  LOP3.LUT R2, R3, 0xfffffffc, RZ, 0xc0, !PT ;  /* 0xfffffffc03027812 */ /* 0x002fce00078ec0ff */
[----:B------:R-:W-:Y:S01]  /*b180*/  HMMA.16816.F32.BF16 R40, R12, R64, R40 ;  /* 0x000000400c28723c */ /* 0x000fe20000041828 */
[----:B------:R-:W-:Y:S01]  /*b190*/  SHF.R.S32.HI R3, RZ, 0x5, R0 ;  /* 0x00000005ff037819 */ /* 0x000fe20000011400 */
[C---:B------:R-:W-:Y:S02]  /*b1a0*/  IMAD.IADD R0, R100.reuse, 0x1, -R8 ;  /* 0x0000000164007824 */ /* 0x040fe400078e0a08 */
[----:B------:R-:W-:Y:S01]  /*b1b0*/  IMAD.IADD R2, R100, 0x1, -R2 ;  /* 0x0000000164027824 */ /* 0x000fe200078e0a02 */
[----:B------:R-:W-:-:S03]  /*b1c0*/  LEA.HI R9, R9, R3, RZ, 0x3 ;  /* 0x0000000309097211 */ /* 0x000fc600078f18ff */
[----:B------:R-:W-:Y:S01]  /*b1d0*/  HMMA.16816.F32.BF16 R36, R12, R66, R36 ;  /* 0x000000420c24723c */ /* 0x000fe20000041824 */
[----:B------:R-:W-:-:S04]  /*b1e0*/  LEA.HI R8, R2, R2, RZ, 0x1 ;  /* 0x0000000202087211 */ /* 0x000fc800078f08ff */
[----:B------:R-:W-:-:S03]  /*b1f0*/  LOP3.LUT R8, R8, 0x1ffffffe, RZ, 0xc0, !PT ;  /* 0x1ffffffe08087812 */ /* 0x000fc600078ec0ff */
[----:B------:R-:W-:Y:S02]  /*b200*/  HMMA.16816.F32.BF16 R32, R12, R68, R32 ;  /* 0x000000440c20723c */ /* 0x000fe40000041820 */
[----:B------:R-:W-:-:S04]  /*b210*/  IMAD.IADD R2, R2, 0x1, -R8 ;  /* 0x0000000102027824 */ /* 0x000fc800078e0a08 */
[----:B------:R-:W-:Y:S01]  /*b220*/  IMAD.SHL.U32 R222, R2, 0x8, RZ ;  /* 0x0000000802de7824 */ /* 0x000fe200078e00ff */
[----:B------:R-:W-:Y:S01]  /*b230*/  SHF.R.S32.HI R13, RZ, 0x1f, R0 ;  /* 0x0000001fff0d7819 */ /* 0x000fe20000011400 */
[----:B------:R-:W-:Y:S01]  /*b240*/  HMMA.16816.F32.BF16 R56, R4, R78, R20 ;  /* 0x0000004e0438723c */ /* 0x000fe20000041814 */
[----:B------:R-:W-:Y:S02]  /*b250*/  LOP3.LUT R12, R9, 0xffffff8, RZ, 0xc0, !PT ;  /* 0x0ffffff8090c7812 */ /* 0x000fe400078ec0ff */
[----:B------:R-:W-:-:S03]  /*b260*/  LEA.HI R9, R13, R0, RZ, 0x2 ;  /* 0x000000000d097211 */ /* 0x000fc600078f10ff */
[----:B------:R-:W-:Y:S01]  /*b270*/  IMAD.IADD R3, R3, 0x1, -R12 ;  /* 0x0000000103037824 */ /* 0x000fe200078e0a0c */
[----:B------:R-:W-:Y:S01]  /*b280*/  SHF.R.S32.HI R225, RZ, 0x2, R9 ;  /* 0x00000002ffe17819 */ /* 0x000fe20000011409 */
[----:B---3--:R-:W-:Y:S02]  /*b290*/  HMMA.16816.F32.BF16 R48, R4, R52, R48 ;  /* 0x000000340430723c */ /* 0x008fe40000041830 */
[----:B------:R-:W-:Y:S02]  /*b2a0*/  IMAD.SHL.U32 R223, R3, 0x10, RZ ;  /* 0x0000001003df7824 */ /* 0x000fe400078e00ff */
[----:B------:R-:W-:-:S04]  /*b2b0*/  IMAD R2, R102, 0x80, R225 ;  /* 0x0000008066027824 */ /* 0x000fc800078e02e1 */
[----:B------:R-:W-:Y:S01]  /*b2c0*/  HMMA.16816.F32.BF16 R44, R4, R54, R44 ;  /* 0x00000036042c723c */ /* 0x000fe2000004182c */
[----:B------:R-:W-:-:S05]  /*b2d0*/  IADD3 R8, R222, R2, R223 ;  /* 0x00000002de087210 */ /* 0x000fca0007ffe0df */
[----:B------:R-:W-:Y:S02]  /*b2e0*/  @P0 IMAD.HI.U32 R2, R8, c[0x0][0x2c8], RZ ;  /* 0x0000b20008020a27 */ /* 0x000fe400078e00ff */
[----:B--2---:R-:W-:Y:S03]  /*b2f0*/  HMMA.16816.F32.BF16 R40, R4, R24, R40 ;  /* 0x000000180428723c */ /* 0x004fe60000041828 */
[----:B------:R-:W-:Y:S02]  /*b300*/  @P0 SHF.R.U32.HI R8, RZ, c[0x0][0x2cc], R2 ;  /* 0x0000b300ff080a19 */ /* 0x000fe40000011602 */
[----:B------:R-:W-:-:S03]  /*b310*/  LOP3.LUT R2, R9, 0x7ffffffc, RZ, 0xc0, !PT ;  /* 0x7ffffffc09027812 */ /* 0x000fc600078ec0ff */
[----:B------:R-:W1:Y:S01]  /*b320*/  SHFL.IDX PT, R3, R8, RZ, 0x1c1f ;  /* 0x001c1fff08037589 */ /* 0x000e6200000e0000 */
[----:B------:R-:W-:Y:S01]  /*b330*/  HMMA.16816.F32.BF16 R36, R4, R26, R36 ;  /* 0x0000001a0424723c */ /* 0x000fe20000041824 */
[----:B------:R-:W-:Y:S01]  /*b340*/  IMAD.IADD R2, R0, 0x1, -R2 ;  /* 0x0000000100027824 */ /* 0x000fe200078e0a02 */
[----:B------:R-:W-:-:S03]  /*b350*/  IADD3 R0, R199, 0x1, -R168 ;  /* 0x00000001c7007810 */ /* 0x000fc60007ffe8a8 */
[----:B------:R-:W-:-:S03]  /*b360*/  IMAD.SHL.U32 R197, R2, 0x2, RZ ;  /* 0x0000000202c57824 */ /* 0x000fc600078e00ff */
[----:B----4-:R-:W-:Y:S02]  /*b370*/  HMMA.16816.F32.BF16 R32, R4, R16, R32 ;  /* 0x000000100420723c */ /* 0x010fe40000041820 */
[----:B------:R-:W-:-:S06]  /*b380*/  IADD3 R0, -R198, R0, -R197 ;  /* 0x00000000c6007210 */ /* 0x000fcc0007ffe9c5 */
[----:B------:R-:W-:Y:S07]  /*b390*/  HMMA.16816.F32.BF16 R28, R4, R18, R28 ;  /* 0x00000012041c723c */ /* 0x000fee000004181c */
[C---:B------:R-:W-:Y:S02]  /*b3a0*/  IADD3 R4, R0.reuse, c[0x0][0x328], RZ ;  /* 0x0000ca0000047a10 */ /* 0x040fe40007ffe0ff */
[----:B------:R-:W-:Y:S02]  /*b3b0*/  IADD3 R5, R0, UR4, RZ ;  /* 0x0000000400057c10 */ /* 0x000fe4000fffe0ff */
[----:B------:R-:W-:Y:S01]  /*b3c0*/  IADD3 R6, -R197, R199, -R168 ;  /* 0x000000c7c5067210 */ /* 0x000fe20007ffe9a8 */
[----:B-1----:R-:W-:-:S02]  /*b3d0*/  IMAD.IADD R2, R4, 0x1, R3 ;  /* 0x0000000104027824 */ /* 0x002fc400078e0203 */
[----:B------:R-:W-:-:S03]  /*b3e0*/  IMAD.IADD R0, R5, 0x1, R3 ;  /* 0x0000000105007824 */ /* 0x000fc600078e0203 */
        /* <DEDUP_REMOVED lines=12> */
.L_x_5435:
[----:B------:R-:W-:-:S13]  /*b4b0*/  ISETP.NE.AND P0, PT, R169, c[0x0][0x32c], PT ;  /* 0x0000cb00a9007a0c */ /* 0x000fda0003f05270 */
[----:B------:R-:W-:-:S05]  /*b4c0*/  @P0 IMAD.HI.U32 R7, R3, c[0x0][0x330], RZ ;  /* 0x0000cc0003070a27 */ /* 0x000fca00078e00ff */
[----:B------:R-:W-:Y:S02]  /*b4d0*/  @P0 SHF.R.U32.HI R3, RZ, c[0x0][0x334], R7 ;  /* 0x0000cd00ff030a19 */ /* 0x000fe40000011607 */
.L_x_5436:
[----:B------:R-:W-:Y:S05]  /*b4e0*/  BSYNC B0 ;  /* 0x0000000000007941 */ /* 0x000fea0003800000 */
.L_x_5434:
[----:B------:R-:W-:-:S04]  /*b4f0*/  IMAD R3, R3, c[0x0][0x32c], -R168 ;  /* 0x0000cb0003037a24 */ /* 0x000fc800078e0aa8 */
[----:B------:R-:W-:-:S05]  /*b500*/  IMAD.IADD R3, R3, 0x1, -R197 ;  /* 0x0000000103037824 */ /* 0x000fca00078e0ac5 */
[----:B------:R-:W-:Y:S02]  /*b510*/  IADD3 R7, R3, c[0x0][0x32c], RZ ;  /* 0x0000cb0003077a10 */ /* 0x000fe40007ffe0ff */
[----:B------:R-:W-:Y:S02]  /*b520*/  IMNMX R0, R0, R3, !PT ;  /* 0x0000000300007217 */ /* 0x000fe40007800200 */
[----:B------:R-:W-:Y:S02]  /*b530*/  IMNMX R2, R2, R7, PT ;  /* 0x0000000702027217 */ /* 0x000fe40003800200 */
.L_x_5433:
        /* <DEDUP_REMOVED lines=64> */
.L_x_5439:
[----:B------:R-:W-:-:S13]  /*b940*/  ISETP.NE.AND P0, PT, R169, c[0x0][0x32c], PT ;  /* 0x0000cb00a9007a0c */ /* 0x000fda0003f05270 */
[----:B------:R-:W-:-:S05]  /*b950*/  @P0 IMAD.HI.U32 R4, R3, c[0x0][0x330], RZ ;  /* 0x0000cc0003040a27 */ /* 0x000fca00078e00ff */
[----:B------:R-:W-:Y:S02]  /*b960*/  @P0 SHF.R.U32.HI R3, RZ, c[0x0][0x334], R4 ;  /* 0x0000cd00ff030a19 */ /* 0x000fe40000011604 */
.L_x_5440:
[----:B------:R-:W-:Y:S05]  /*b970*/  BSYNC B0 ;  /* 0x0000000000007941 */ /* 0x000fea0003800000 */
.L_x_5438:
[----:B------:R-:W-:-:S04]  /*b980*/  IMAD R3, R3, c[0x0][0x32c], -R168 ;  /* 0x0000cb0003037a24 */ /* 0x000fc800078e0aa8 */
[----:B------:R-:W-:-:S05]  /*b990*/  IMAD.IADD R3, R3, 0x1, -R197 ;  /* 0x0000000103037824 */ /* 0x000fca00078e0ac5 */
[----:B------:R-:W-:Y:S02]  /*b9a0*/  IADD3 R4, R3, c[0x0][0x32c], RZ ;  /* 0x0000cb0003047a10 */ /* 0x000fe40007ffe0ff */
[----:B------:R-:W-:Y:S02]  /*b9b0*/  IMNMX R0, R0, R3, !PT ;  /* 0x0000000300007217 */ /* 0x000fe40007800200 */
[----:B------:R-:W-:Y:S02]  /*b9c0*/  IMNMX R2, R2, R4, PT ;  /* 0x0000000402027217 */ /* 0x000fe40003800200 */
.L_x_5437:
        /* <DEDUP_REMOVED lines=14> */
[----:B------:R-:W-:Y:S02]  /*bab0*/  ISETP.LT.OR P0, PT, R2, 0x9, P0 ;  /* 0x000000090200780c */ /* 0x000fe40000701670 */
[----:B------:R-:W-:Y:S02]  /*bac0*/  ISETP.GT.AND P2, PT, R0, 0x9, P1 ;  /* 0x000000090000780c */ /* 0x000fe40000f44270 */
[----:B------:R-:W-:-:S02]  /*bad0*/  FMNMX.FTZ R104, R22, R104, !PT ;  /* 0x0000006816687209 */ /* 0x000fc40007810000 */
[----:B------:R-:W-:Y:S01]  /*bae0*/  FSEL R9, R58, -INF , !P0 ;  /* 0xff8000003a097808 */ /* 0x000fe20004000000 */
[----:B------:R-:W-:Y:S01]  /*baf0*/  LDSM.16.MT88.4 R52, [R179+0x800] ;  /* 0x00080000b334783b */ /* 0x000fe20000004200 */
[----:B------:R-:W-:Y:S02]  /*bb00*/  ISETP.LT.OR P2, PT, R2, 0xa, P2 ;  /* 0x0000000a0200780c */ /* 0x000fe40001741670 */
[----:B------:R-:W-:Y:S02]  /*bb10*/  ISETP.GT.AND P0, PT, R0, 0x10, P1 ;  /* 0x000000100000780c */ /* 0x000fe40000f04270 */
[----:B------:R-:W-:Y:S02]  /*bb20*/  FMNMX.FTZ R104, R86, R104, !PT ;  /* 0x0000006856687209 */ /* 0x000fe40007810000 */
[----:B------:R-:W-:Y:S02]  /*bb30*/  FSEL R7, R59, -INF , !P2 ;  /* 0xff8000003b077808 */ /* 0x000fe40005000000 */
[----:B------:R-:W-:Y:S01]  /*bb40*/  ISETP.LT.OR P0, PT, R2, 0x11, P0 ;  /* 0x000000110200780c */ /* 0x000fe20000701670 */
[----:B------:R-:W-:Y:S01]  /*bb50*/  LDSM.16.MT88.4 R56, [R178+0x2000] ;  /* 0x00200000b238783b */ /* 0x000fe20000004200 */
[----:B------:R-:W-:-:S02]  /*bb60*/  ISETP.GT.AND P2, PT, R0, RZ, P1 ;  /* 0x000000ff0000720c */ /* 0x000fc40000f44270 */
[----:B------:R-:W-:Y:S02]  /*bb70*/  FMNMX.FTZ R104, R85, R104, !PT ;  /* 0x0000006855687209 */ /* 0x000fe40007810000 */
[----:B------:R-:W-:Y:S02]  /*bb80*/  FSEL R17, R50, -INF , !P0 ;  /* 0xff80000032117808 */ /* 0x000fe40004000000 */
[----:B------:R-:W-:Y:S02]  /*bb90*/  ISETP.LT.OR P2, PT, R2, 0x1, P2 ;  /* 0x000000010200780c */ /* 0x000fe40001741670 */
[----:B------:R-:W-:Y:S02]  /*bba0*/  FMNMX.FTZ R104, R84, R104, !PT ;  /* 0x0000006854687209 */ /* 0x000fe40007810000 */
[----:B------:R-:W-:Y:S02]  /*bbb0*/  ISETP.GT.AND P0, PT, R0, 0x11, P1 ;  /* 0x000000110000780c */ /* 0x000fe40000f04270 */
[----:B------:R-:W-:-:S02]  /*bbc0*/  FSEL R5, R62, -INF , !P2 ;  /* 0xff8000003e057808 */ /* 0x000fc40005000000 */
[----:B------:R-:W-:Y:S01]  /*bbd0*/  FMNMX.FTZ R104, R83, R104, !PT ;  /* 0x0000006853687209 */ /* 0x000fe20007810000 */
[----:B------:R-:W-:Y:S01]  /*bbe0*/  LDSM.16.MT88.4 R60, [R178+0x2800] ;  /* 0x00280000b23c783b */ /* 0x000fe20000004200 */
[----:B------:R-:W-:Y:S02]  /*bbf0*/  ISETP.LT.OR P0, PT, R2, 0x12, P0 ;  /* 0x000000120200780c */ /* 0x000fe40000701670 */
[----:B------:R-:W-:Y:S02]  /*bc00*/  FMNMX.FTZ R3, R5, R6, !PT ;  /* 0x0000000605037209 */ /* 0x000fe40007810000 */
[----:B------:R-:W-:Y:S02]  /*bc10*/  FMNMX.FTZ R104, R82, R104, !PT ;  /* 0x0000006852687209 */ /* 0x000fe40007810000 */
[----:B------:R-:W-:Y:S02]  /*bc20*/  FSEL R16, R51, -INF , !P0 ;  /* 0xff80000033107808 */ /* 0x000fe40004000000 */
[C---:B------:R-:W-:Y:S01]  /*bc30*/  ISETP.GT.AND P0, PT, R0.reuse, 0x19, P1 ;  /* 0x000000190000780c */ /* 0x040fe20000f04270 */
[----:B------:R-:W-:Y:S01]  /*bc40*/  LDSM.16.MT88.4 R48, [R247+0x800] ;  /* 0x00080000f730783b */ /* 0x000fe20000004200 */
        /* <DEDUP_REMOVED lines=8> */
[----:B------:R-:W-:Y:S02]  /*bcd0*/  ISETP.GT.AND P0, PT, R0, 0x21, P1 ;  /* 0x000000210000780c */ /* 0x000fe40000f04270 */
[----:B------:R-:W-:Y:S02]  /*bce0*/  FSEL R8, R46, -INF , !P2 ;  /* 0xff8000002e087808 */ /* 0x000fe40005000000 */
[----:B------:R-:W-:Y:S02]  /*bcf0*/  FMNMX.FTZ R3, R17, R3, !PT ;  /* 0x0000000311037209 */ /* 0x000fe40007810000 */
[----:B------:R-:W-:Y:S02]  /*bd00*/  FMNMX.FTZ R104, R79, R104, !PT ;  /* 0x000000684f687209 */ /* 0x000fe40007810000 */
[----:B------:R-:W-:-:S02]  /*bd10*/  ISETP.GT.AND P2, PT, R0, 0x20, P1 ;  /* 0x000000200000780c */ /* 0x000fc40000f44270 */
[----:B------:R-:W-:Y:S01]  /*bd20*/  ISETP.LT.OR P0, PT, R2, 0x22, P0 ;  /* 0x000000220200780c */ /* 0x000fe20000701670 */
[----:B------:R-:W1:Y:S01]  /*bd30*/  SHFL.BFLY PT, R4, R104, 0x2, 0x1f ;  /* 0x0c401f0068047f89 */ /* 0x000e6200000e0000 */
[----:B------:R-:W-:Y:S02]  /*bd40*/  FMNMX.FTZ R3, R16, R3, !PT ;  /* 0x0000000310037209 */ /* 0x000fe40007810000 */
[----:B------:R-:W-:Y:S02]  /*bd50*/  ISETP.LT.OR P2, PT, R2, 0x21, P2 ;  /* 0x000000210200780c */ /* 0x000fe40001741670 */
[----:B------:R-:W-:Y:S02]  /*bd60*/  FSEL R77, R43, -INF , !P0 ;  /* 0xff8000002b4d7808 */ /* 0x000fe40004000000 */
[----:B------:R-:W-:Y:S02]  /*bd70*/  FMNMX.FTZ R3, R8, R3, !PT ;  /* 0x0000000308037209 */ /* 0x000fe40007810000 */
[----:B------:R-:W-:-:S02]  /*bd80*/  ISETP.GT.AND P0, PT, R0, 0x29, P1 ;  /* 0x000000290000780c */ /* 0x000fc40000f04270 */
[----:B------:R-:W-:Y:S02]  /*bd90*/  FSEL R78, R42, -INF , !P2 ;  /* 0xff8000002a4e7808 */ /* 0x000fe40005000000 */
[----:B------:R-:W-:Y:S01]  /*bda0*/  ISETP.GT.AND P2, PT, R0, 0x28, P1 ;  /* 0x000000280000780c */ /* 0x000fe20000f44270 */
[----:B------:R-:W-:Y:S01]  /*bdb0*/  LDSM.16.MT88.4 R40, [R179] ;  /* 0x00000000b328783b */ /* 0x000fe20000004200 */
[----:B------:R-:W-:Y:S02]  /*bdc0*/  FMNMX.FTZ R3, R20, R3, !PT ;  /* 0x0000000314037209 */ /* 0x000fe40007810000 */
[C---:B------:R-:W-:Y:S02]  /*bdd0*/  ISETP.LT.OR P0, PT, R2.reuse, 0x2a, P0 ;  /* 0x0000002a0200780c */ /* 0x040fe40000701670 */
[----:B------:R-:W-:Y:S02]  /*bde0*/  ISETP.LT.OR P2, PT, R2, 0x29, P2 ;  /* 0x000000290200780c */ /* 0x000fe40001741670 */
[----:B------:R-:W-:-:S02]  /*bdf0*/  FMNMX.FTZ R3, R78, R3, !PT ;  /* 0x000000034e037209 */ /* 0x000fc40007810000 */
[----:B------:R-:W-:Y:S02]  /*be00*/  FSEL R75, R39, -INF , !P0 ;  /* 0xff800000274b7808 */ /* 0x000fe40004000000 */
[----:B------:R-:W-:Y:S02]  /*be10*/  ISETP.GT.AND P0, PT, R0, 0x31, P1 ;  /* 0x000000310000780c */ /* 0x000fe40000f04270 */
[----:B------:R-:W-:Y:S02]  /*be20*/  FSEL R76, R38, -INF , !P2 ;  /* 0xff800000264c7808 */ /* 0x000fe40005000000 */
[----:B------:R-:W-:Y:S01]  /*be30*/  ISETP.GT.AND P2, PT, R0, 0x30, P1 ;  /* 0x000000300000780c */ /* 0x000fe20000f44270 */
[----:B------:R-:W-:Y:S01]  /*be40*/  LDSM.16.MT88.4 R36, [R178+0x800] ;  /* 0x00080000b224783b */ /* 0x000fe20000004200 */
[----:B------:R-:W-:Y:S02]  /*be50*/  FMNMX.FTZ R3, R77, R3, !PT ;  /* 0x000000034d037209 */ /* 0x000fe40007810000 */
[----:B------:R-:W-:-:S02]  /*be60*/  ISETP.LT.OR P0, PT, R2, 0x32, P0 ;  /* 0x000000320200780c */ /* 0x000fc40000701670 */
[----:B------:R-:W-:Y:S02]  /*be70*/  ISETP.LT.OR P2, PT, R2, 0x31, P2 ;  /* 0x000000310200780c */ /* 0x000fe40001741670 */
[----:B------:R-:W-:Y:S02]  /*be80*/  FMNMX.FTZ R105, R76, R3, !PT ;  /* 0x000000034c697209 */ /* 0x000fe40007810000 */
[----:B------:R-:W-:Y:S02]  /*be90*/  P2R R3, PR, RZ, 0x1 ;  /* 0x00000001ff037803 */ /* 0x000fe40000000000 */
[----:B------:R-:W-:Y:S02]  /*bea0*/  FSEL R74, R34, -INF , !P2 ;  /* 0xff800000224a7808 */ /* 0x000fe40005000000 */
[C---:B------:R-:W-:Y:S02]  /*beb0*/  ISETP.GT.AND P2, PT, R0.reuse, 0x38, P1 ;  /* 0x000000380000780c */ /* 0x040fe40000f44270 */
[----:B------:R-:W-:-:S02]  /*bec0*/  ISETP.GT.AND P0, PT, R0, 0x39, P1 ;  /* 0x000000390000780c */ /* 0x000fc40000f04270 */
[----:B------:R-:W-:Y:S02]  /*bed0*/  ISETP.NE.AND P1, PT, R3, RZ, PT ;  /* 0x000000ff0300720c */ /* 0x000fe40003f25270 */
[----:B-1----:R-:W-:Y:S02]  /*bee0*/  FMNMX.FTZ R104, R104, R4, !PT ;  /* 0x0000000468687209 */ /* 0x002fe40007810000 */
[----:B------:R-:W-:Y:S02]  /*bef0*/  FMNMX.FTZ R105, R75, R105, !PT ;  /* 0x000000694b697209 */ /* 0x000fe40007810000 */
[----:B------:R-:W-:Y:S01]  /*bf00*/  FSEL R73, R35, -INF , !P1 ;  /* 0xff80000023497808 */ /* 0x000fe20004800000 */
[----:B------:R-:W1:Y:S01]  /*bf10*/  SHFL.BFLY PT, R0, R104, 0x1, 0x1f ;  /* 0x0c201f0068007f89 */ /* 0x000e6200000e0000 */
[----:B------:R-:W-:Y:S02]  /*bf20*/  ISETP.LT.OR P1, PT, R2, 0x39, P2 ;  /* 0x000000390200780c */ /* 0x000fe40001721670 */
[----:B------:R-:W-:Y:S01]  /*bf30*/  FMNMX.FTZ R105, R74, R105, !PT ;  /* 0x000000694a697209 */ /* 0x000fe20007810000 */
[----:B------:R-:W-:Y:S01]  /*bf40*/  LDSM.16.MT88.4 R32, [R241+0x800] ;  /* 0x00080000f120783b */ /* 0x000fe20000004200 */
[----:B------:R-:W-:-:S02]  /*bf50*/  ISETP.LT.OR P0, PT, R2, 0x3a, P0 ;  /* 0x0000003a0200780c */ /* 0x000fc40000701670 */
[----:B------:R-:W-:Y:S02]  /*bf60*/  FSEL R72, R30, -INF , !P1 ;  /* 0xff8000001e487808 */ /* 0x000fe40004800000 */
[----:B------:R-:W-:Y:S02]  /*bf70*/  FMNMX.FTZ R105, R73, R105, !PT ;  /* 0x0000006949697209 */ /* 0x000fe40007810000 */
[----:B------:R-:W-:Y:S02]  /*bf80*/  FSEL R71, R31, -INF , !P0 ;  /* 0xff8000001f477808 */ /* 0x000fe40004000000 */
[----:B------:R-:W-:-:S04]  /*bf90*/  FMNMX.FTZ R105, R72, R105, !PT ;  /* 0x0000006948697209 */ /* 0x000fc80007810000 */
[----:B------:R-:W-:-:S05]  /*bfa0*/  FMNMX.FTZ R105, R71, R105, !PT ;  /* 0x0000006947697209 */ /* 0x000fca0007810000 */
[----:B------:R-:W3:Y:S01]  /*bfb0*/  SHFL.BFLY PT, R3, R105, 0x2, 0x1f ;  /* 0x0c401f0069037f89 */ /* 0x000ee200000e0000 */
[----:B-1----:R-:W-:-:S04]  /*bfc0*/  FMNMX.FTZ R104, R104, R0, !PT ;  /* 0x0000000068687209 */ /* 0x002fc80007810000 */
[C---:B------:R-:W-:Y:S01]  /*bfd0*/  FSETP.NEU.FTZ.AND P0, PT, R104.reuse, -INF , PT ;  /* 0xff8000006800780b */ /* 0x040fe20003f1d000 */
[----:B------:R-:W-:-:S05]  /*bfe0*/  FMUL.FTZ R2, R104, c[0x0][0x2d0] ;  /* 0x0000b40068027a20 */ /* 0x000fca0000410000 */
[----:B------:R-:W-:-:S05]  /*bff0*/  FSEL R2, R2, RZ, P0 ;  /* 0x000000ff02027208 */ /* 0x000fca0000000000 */
[----:B------:R-:W-:-:S04]  /*c000*/  FFMA.FTZ R0, R12, c[0x0][0x2d0], -R2 ;  /* 0x0000b4000c007a23 */ /* 0x000fc80000010802 */
[----:B------:R1:W-:Y:S01]  /*c010*/  MUFU.EX2 R88, R0 ;  /* 0x0000000000587308 */ /* 0x0003e20000000800 */
[----:B---3--:R-:W-:-:S05]  /*c020*/  FMNMX.FTZ R105, R105, R3, !PT ;  /* 0x0000000369697209 */ /* 0x008fca0007810000 */
[----:B------:R-:W3:Y:S01]  /*c030*/  SHFL.BFLY PT, R3, R105, 0x1, 0x1f ;  /* 0x0c201f0069037f89 */ /* 0x000ee200000e0000 */
[----:B-1----:R-:W-:-:S04]  /*c040*/  FFMA.FTZ R0, R13, c[0x0][0x2d0], -R2 ;  /* 0x0000b4000d007a23 */ /* 0x002fc80000010802 */
[----:B------:R1:W-:Y:S01]  /*c050*/  MUFU.EX2 R87, R0 ;  /* 0x0000000000577308 */ /* 0x0003e20000000800 */
[----:B---3--:R-:W-:Y:S01]  /*c060*/  FMNMX.FTZ R105, R105, R3, !PT ;  /* 0x0000000369697209 */ /* 0x008fe20007810000 */
[--C-:B------:R-:W-:Y:S02]  /*c070*/  FFMA.FTZ R3, R22, c[0x0][0x2d0], -R2.reuse ;  /* 0x0000b40016037a23 */ /* 0x100fe40000010802 */
[----:B-1----:R-:W-:Y:S01]  /*c080*/  FFMA.FTZ R0, R14, c[0x0][0x2d0], -R2 ;  /* 0x0000b4000e007a23 */ /* 0x002fe20000010802 */
[----:B------:R-:W-:-:S03]  /*c090*/  FSETP.NEU.FTZ.AND P0, PT, R105, -INF , PT ;  /* 0xff8000006900780b */ /* 0x000fc60003f1d000 */
[----:B------:R-:W-:Y:S08]  /*c0a0*/  MUFU.EX2 R100, R3 ;  /* 0x0000000300647308 */ /* 0x000ff00000000800 */
[----:B------:R1:W-:Y:S02]  /*c0b0*/  MUFU.EX2 R89, R0 ;  /* 0x0000000000597308 */ /* 0x0003e40000000800 */
[----:B-1----:R-:W-:-:S02]  /*c0c0*/  FFMA.FTZ R0, R15, c[0x0][0x2d0], -R2 ;  /* 0x0000b4000f007a23 */ /* 0x002fc40000010802 */
[----:B------:R-:W1:Y:S04]  /*c0d0*/  LDSM.16.MT88.4 R12, [R178] ;  /* 0x00000000b20c783b */ /* 0x000e680000004200 */
[----:B------:R3:W4:Y:S02]  /*c0e0*/  MUFU.EX2 R90, R0 ;  /* 0x00000000005a7308 */ /* 0x0007240000000800 */
[----:B---3--:R-:W-:Y:S01]  /*c0f0*/  FFMA.FTZ R0, R18, c[0x0][0x2d0], -R2 ;  /* 0x0000b40012007a23 */ /* 0x008fe20000010802 */
[----:B----4-:R-:W-:-:S05]  /*c100*/  F2FP.BF16.PACK_AB R18, R90, R89 ;  /* 0x000000595a12723e */ /* 0x010fca00000010ff */
[----:B------:R3:W-:Y:S02]  /*c110*/  MUFU.EX2 R92, R0 ;  /* 0x00000000005c7308 */ /* 0x0007e40000000800 */
[----:B---3--:R-:W-:-:S06]  /*c120*/  FFMA.FTZ R0, R19, c[0x0][0x2d0], -R2 ;  /* 0x0000b40013007a23 */ /* 0x008fcc0000010802 */
[----:B------:R3:W-:Y:S01]  /*c130*/  MUFU.EX2 R96, R0 ;  /* 0x0000000000607308 */ /* 0x0007e20000000800 */
[----:B--2---:R-:W-:Y:S01]  /*c140*/  LDSM.16.MT88.4 R44, [R103] ;  /* 0x00000000672c783b */ /* 0x004fe20000004200 */
[----:B---3--:R-:W-:-:S06]  /*c150*/  FFMA.FTZ R0, R21, c[0x0][0x2d0], -R2 ;  /* 0x0000b40015007a23 */ /* 0x008fcc0000010802 */
[----:B------:R2:W-:Y:S02]  /*c160*/  MUFU.EX2 R97, R0 ;  /* 0x0000000000617308 */ /* 0x0005e40000000800 */
[----:B--2---:R-:W-:-:S05]  /*c170*/  FMUL.FTZ R0, R105, c[0x0][0x2d0] ;  /* 0x0000b40069007a20 */ /* 0x004fca0000410000 */
[----:B------:R-:W-:-:S05]  /*c180*/  FSEL R0, R0, RZ, P0 ;  /* 0x000000ff00007208 */ /* 0x000fca0000000000 */
[----:B------:R-:W-:-:S04]  /*c190*/  FFMA.FTZ R3, R5, c[0x0][0x2d0], -R0 ;  /* 0x0000b40005037a23 */ /* 0x000fc80000010800 */
[----:B------:R2:W-:Y:S02]  /*c1a0*/  MUFU.EX2 R65, R3 ;  /* 0x0000000300417308 */ /* 0x0005e40000000800 */
[----:B--2---:R-:W-:-:S06]  /*c1b0*/  FFMA.FTZ R3, R6, c[0x0][0x2d0], -R0 ;  /* 0x0000b40006037a23 */ /* 0x004fcc0000010800 */
[----:B------:R2:W3:Y:S02]  /*c1c0*/  MUFU.EX2 R64, R3 ;  /* 0x0000000300407308 */ /* 0x0004e40000000800 */
[----:B--2---:R-:W-:-:S06]  /*c1d0*/  FFMA.FTZ R3, R9, c[0x0][0x2d0], -R0 ;  /* 0x0000b40009037a23 */ /* 0x004fcc0000010800 */
[----:B------:R2:W-:Y:S02]  /*c1e0*/  MUFU.EX2 R9, R3 ;  /* 0x0000000300097308 */ /* 0x0005e40000000800 */
[--C-:B--2---:R-:W-:Y:S02]  /*c1f0*/  FFMA.FTZ R3, R7, c[0x0][0x2d0], -R0.reuse ;  /* 0x0000b40007037a23 */ /* 0x104fe40000010800 */
[----:B------:R-:W2:Y:S04]  /*c200*/  LDSM.16.MT88.4 R4, [R241] ;  /* 0x00000000f104783b */ /* 0x000ea80000004200 */
[----:B------:R4:W5:Y:S02]  /*c210*/  MUFU.EX2 R66, R3 ;  /* 0x0000000300427308 */ /* 0x0009640000000800 */
[----:B----4-:R-:W-:Y:S01]  /*c220*/  FFMA.FTZ R3, R17, c[0x0][0x2d0], -R0 ;  /* 0x0000b40011037a23 */ /* 0x010fe20000010800 */
[----:B---3--:R-:W-:-:S02]  /*c230*/  F2FP.BF16.PACK_AB R17, R64, R65 ;  /* 0x000000414011723e */ /* 0x008fc400000010ff */
[----:B-----5:R-:W-:-:S03]  /*c240*/  F2FP.BF16.PACK_AB R19, R66, R9 ;  /* 0x000000094213723e */ /* 0x020fc600000010ff */
[----:B------:R3:W-:Y:S02]  /*c250*/  MUFU.EX2 R67, R3 ;  /* 0x0000000300437308 */ /* 0x0007e40000000800 */
[----:B---3--:R-:W-:Y:S01]  /*c260*/  FFMA.FTZ R3, R16, c[0x0][0x2d0], -R0 ;  /* 0x0000b40010037a23 */ /* 0x008fe20000010800 */
[----:B------:R-:W-:-:S05]  /*c270*/  F2FP.BF16.PACK_AB R16, R87, R88 ;  /* 0x000000585710723e */ /* 0x000fca00000010ff */
[----:B------:R3:W4:Y:S02]  /*c280*/  MUFU.EX2 R68, R3 ;  /* 0x0000000300447308 */ /* 0x0007240000000800 */
[C---:B-1----:R-:W-:Y:S07]  /*c290*/  HMMA.16816.F32.BF16 R28, R16.reuse, R12, RZ ;  /* 0x0000000c101c723c */ /* 0x042fee00000418ff */
[----:B------:R-:W-:Y:S01]  /*c2a0*/  F2FP.BF16.PACK_AB R12, R96, R92 ;  /* 0x0000005c600c723e */ /* 0x000fe200000010ff */
[----:B------:R-:W-:Y:S01]  /*c2b0*/  HMMA.16816.F32.BF16 R24, R16, R14, RZ ;  /* 0x0000000e1018723c */ /* 0x000fe200000418ff */
[----:B---3--:R-:W-:Y:S01]  /*c2c0*/  FFMA.FTZ R3, R8, c[0x0][0x2d0], -R0 ;  /* 0x0000b40008037a23 */ /* 0x008fe20000010800 */
[----:B----4-:R-:W-:-:S05]  /*c2d0*/  F2FP.BF16.PACK_AB R13, R68, R67 ;  /* 0x00000043440d723e */ /* 0x010fca00000010ff */
[----:B------:R-:W-:Y:S01]  /*c2e0*/  F2FP.BF16.PACK_AB R14, R100, R97 ;  /* 0x00000061640e723e */ /* 0x000fe200000010ff */
[----:B------:R1:W-:Y:S02]  /*c2f0*/  MUFU.EX2 R69, R3 ;  /* 0x0000000300457308 */ /* 0x0003e40000000800 */
[----:B-1----:R-:W-:Y:S02]  /*c300*/  FFMA.FTZ R3, R20, c[0x0][0x2d0], -R0 ;  /* 0x0000b40014037a23 */ /* 0x002fe40000010800 */
[C---:B--2---:R-:W-:Y:S04]  /*c310*/  HMMA.16816.F32.BF16 R20, R16.reuse, R4, RZ ;  /* 0x000000041014723c */ /* 0x044fe800000418ff */
[----:B------:R-:W1:Y:S04]  /*c320*/  MUFU.EX2 R70, R3 ;  /* 0x0000000300467308 */ /* 0x000e680000000800 */
[----:B------:R-:W-:Y:S01]  /*c330*/  HMMA.16816.F32.BF16 R4, R16, R6, RZ ;  /* 0x000000061004723c */ /* 0x000fe200000418ff */
[----:B-1----:R-:W-:Y:S01]  /*c340*/  F2FP.BF16.PACK_AB R15, R70, R69 ;  /* 0x00000045460f723e */ /* 0x002fe200000010ff */
[----:B------:R-:W-:-:S04]  /*c350*/  FADD.FTZ R3, R88, R87 ;  /* 0x0000005758037221 */ /* 0x000fc80000010000 */
[----:B------:R-:W-:Y:S02]  /*c360*/  FADD.FTZ R3, R89, R3 ;  /* 0x0000000359037221 */ /* 0x000fe40000010000 */
[----:B------:R-:W-:Y:S02]  /*c370*/  HMMA.16816.F32.BF16 R140, R12, R36, R28 ;  /* 0x000000240c8c723c */ /* 0x000fe4000004181c */
[----:B------:R-:W-:-:S04]  /*c380*/  FADD.FTZ R3, R90, R3 ;  /* 0x000000035a037221 */ /* 0x000fc80000010000 */
[----:B------:R-:W-:Y:S02]  /*c390*/  FADD.FTZ R8, R92, R3 ;  /* 0x000000035c087221 */ /* 0x000fe40000010000 */
[----:B------:R-:W-:Y:S01]  /*c3a0*/  HMMA.16816.F32.BF16 R164, R12, R32, R20 ;  /* 0x000000200ca4723c */ /* 0x000fe20000041814 */
[----:B------:R-:W-:-:S04]  /*c3b0*/  FADD.FTZ R3, R65, R64 ;  /* 0x0000004041037221 */ /* 0x000fc80000010000 */
[----:B------:R-:W-:Y:S02]  /*c3c0*/  FADD.FTZ R3, R9, R3 ;  /* 0x0000000309037221 */ /* 0x000fe40000010000 */
[----:B------:R-:W-:Y:S01]  /*c3d0*/  FFMA.FTZ R9, R84, c[0x0][0x2d0], -R2 ;  /* 0x0000b40054097a23 */ /* 0x000fe20000010802 */
[----:B------:R-:W-:Y:S01]  /*c3e0*/  HMMA.16816.F32.BF16 R160, R12, R34, R4 ;  /* 0x000000220ca0723c */ /* 0x000fe20000041804 */
[----:B------:R-:W-:-:S04]  /*c3f0*/  FADD.FTZ R3, R66, R3 ;  /* 0x0000000342037221 */ /* 0x000fc80000010000 */
[----:B------:R-:W-:-:S03]  /*c400*/  FADD.FTZ R3, R67, R3 ;  /* 0x0000000343037221 */ /* 0x000fc60000010000 */
[----:B------:R-:W-:Y:S01]  /*c410*/  HMMA.16816.F32.BF16 R32, R16, R40, RZ ;  /* 0x000000281020723c */ /* 0x000fe200000418ff */
[----:B------:R-:W-:-:S04]  /*c420*/  FADD.FTZ R3, R68, R3 ;  /* 0x0000000344037221 */ /* 0x000fc80000010000 */
[----:B------:R-:W-:-:S03]  /*c430*/  FADD.FTZ R3, R69, R3 ;  /* 0x0000000345037221 */ /* 0x000fc60000010000 */
[----:B------:R-:W-:Y:S01]  /*c440*/  HMMA.16816.F32.BF16 R28, R16, R42, RZ ;  /* 0x0000002a101c723c */ /* 0x000fe200000418ff */
[----:B------:R-:W1:Y:S07]  /*c450*/  LDSM.16.MT88.4 R40, [R241+0x2000] ;  /* 0x00200000f128783b */ /* 0x000e6e0000004200 */
[----:B------:R-:W-:Y:S01]  /*c460*/  HMMA.16816.F32.BF16 R132, R12, R38, R24 ;  /* 0x000000260c84723c */ /* 0x000fe20000041818 */
[----:B------:R-:W-:Y:S07]  /*c470*/  LDSM.16.MT88.4 R36, [R179+0x2800] ;  /* 0x00280000b324783b */ /* 0x000fee0000004200 */
[C---:B------:R-:W-:Y:S08]  /*c480*/  HMMA.16816.F32.BF16 R24, R16.reuse, R44, RZ ;  /* 0x0000002c1018723c */ /* 0x040ff000000418ff */
[----:B------:R-:W-:Y:S01]  /*c490*/  HMMA.16816.F32.BF16 R20, R16, R46, RZ ;  /* 0x0000002e1014723c */ /* 0x000fe200000418ff */
[----:B------:R-:W2:Y:S07]  /*c4a0*/  LDSM.16.MT88.4 R44, [R179+0x2000] ;  /* 0x00200000b32c783b */ /* 0x000eae0000004200 */
[----:B------:R-:W-:Y:S01]  /*c4b0*/  HMMA.16816.F32.BF16 R124, R12, R52, R32 ;  /* 0x000000340c7c723c */ /* 0x000fe20000041820 */
[----:B------:R-:W3:Y:S07]  /*c4c0*/  LDSM.16.MT88.4 R32, [R241+0x2800] ;  /* 0x00280000f120783b */ /* 0x000eee0000004200 */
[----:B------:R-:W-:Y:S08]  /*c4d0*/  HMMA.16816.F32.BF16 R4, R16, R56, RZ ;  /* 0x000000381004723c */ /* 0x000ff000000418ff */
[C---:B------:R-:W-:Y:S08]  /*c4e0*/  HMMA.16816.F32.BF16 R156, R12.reuse, R48, R24 ;  /* 0x000000300c9c723c */ /* 0x040ff00000041818 */
[----:B------:R-:W-:Y:S08]  /*c4f0*/  HMMA.16816.F32.BF16 R148, R12, R50, R20 ;  /* 0x000000320c94723c */ /* 0x000ff00000041814 */
[C---:B-1----:R-:W-:Y:S08]  /*c500*/  HMMA.16816.F32.BF16 R24, R16.reuse, R40, RZ ;  /* 0x000000281018723c */ /* 0x042ff000000418ff */
[----:B------:R-:W-:Y:S01]  /*c510*/  HMMA.16816.F32.BF16 R20, R16, R42, RZ ;  /* 0x0000002a1014723c */ /* 0x000fe200000418ff */
[----:B------:R-:W1:Y:S07]  /*c520*/  LDSM.16.MT88.4 R40, [R247+0x2000] ;  /* 0x00200000f728783b */ /* 0x000e6e0000004200 */
[----:B------:R-:W-:Y:S08]  /*c530*/  HMMA.16816.F32.BF16 R152, R12, R60, R4 ;  /* 0x0000003c0c98723c */ /* 0x000ff00000041804 */
[----:B--2---:R-:W-:Y:S08]  /*c540*/  HMMA.16816.F32.BF16 R4, R16, R44, RZ ;  /* 0x0000002c1004723c */ /* 0x004ff000000418ff */
[----:B------:R-:W-:Y:S08]  /*c550*/  HMMA.16816.F32.BF16 R116, R12, R54, R28 ;  /* 0x000000360c74723c */ /* 0x000ff0000004181c */
[----:B------:R-:W-:Y:S08]  /*c560*/  HMMA.16816.F32.BF16 R28, R16, R58, RZ ;  /* 0x0000003a101c723c */ /* 0x000ff000000418ff */
[C---:B---3--:R-:W-:Y:S01]  /*c570*/  HMMA.16816.F32.BF16 R56, R12.reuse, R32, R24 ;  /* 0x000000200c38723c */ /* 0x048fe20000041818 */
[----:B------:R-:W2:Y:S06]  /*c580*/  LDSM.16.MT88.4 R24, [R247+0x2800] ;  /* 0x00280000f718783b */ /* 0x000eac0000004200 */
[----:B------:R-:W-:Y:S01]  /*c590*/  FFMA.FTZ R33, R75, c[0x0][0x2d0], -R0 ;  /* 0x0000b4004b217a23 */ /* 0x000fe20000010800 */
[----:B------:R-:W-:Y:S07]  /*c5a0*/  HMMA.16816.F32.BF16 R136, R12, R36, R4 ;  /* 0x000000240c88723c */ /* 0x000fee0000041804 */
[----:B------:R-:W-:Y:S01]  /*c5b0*/  FFMA.FTZ R36, R79, c[0x0][0x2d0], -R2 ;  /* 0x0000b4004f247a23 */ /* 0x000fe20000010802 */
[----:B-1----:R-:W-:Y:S01]  /*c5c0*/  HMMA.16816.F32.BF16 R4, R16, R40, RZ ;  /* 0x000000281004723c */ /* 0x002fe200000418ff */
[----:B------:R-:W-:-:S07]  /*c5d0*/  FFMA.FTZ R37, R71, c[0x0][0x2d0], -R0 ;  /* 0x0000b40047257a23 */ /* 0x000fce0000010800 */
[C---:B------:R-:W-:Y:S01]  /*c5e0*/  HMMA.16816.F32.BF16 R48, R12.reuse, R62, R28 ;  /* 0x0000003e0c30723c */ /* 0x040fe2000004181c */
[----:B------:R-:W1:Y:S07]  /*c5f0*/  LDSM.16.MT88.4 R28, [R178+0x4000] ;  /* 0x00400000b21c783b */ /* 0x000e6e0000004200 */
[----:B------:R-:W-:Y:S07]  /*c600*/  HMMA.16816.F32.BF16 R60, R12, R34, R20 ;  /* 0x000000220c3c723c */ /* 0x000fee0000041814 */
[--C-:B------:R-:W-:Y:S01]  /*c610*/  FFMA.FTZ R34, R74, c[0x0][0x2d0], -R0.reuse ;  /* 0x0000b4004a227a23 */ /* 0x100fe20000010800 */
[----:B------:R-:W-:Y:S01]  /*c620*/  HMMA.16816.F32.BF16 R20, R16, R46, RZ ;  /* 0x0000002e1014723c */ /* 0x000fe200000418ff */
[----:B------:R-:W-:-:S07]  /*c630*/  FFMA.FTZ R35, R73, c[0x0][0x2d0], -R0 ;  /* 0x0000b40049237a23 */ /* 0x000fce0000010800 */
[----:B--2---:R-:W-:Y:S08]  /*c640*/  HMMA.16816.F32.BF16 R128, R12, R24, R4 ;  /* 0x000000180c80723c */ /* 0x004ff00000041804 */
[----:B------:R-:W-:Y:S08]  /*c650*/  HMMA.16816.F32.BF16 R4, R16, R42, RZ ;  /* 0x0000002a1004723c */ /* 0x000ff000000418ff */
[----:B------:R-:W-:Y:S01]  /*c660*/  HMMA.16816.F32.BF16 R120, R12, R38, R20 ;  /* 0x000000260c78723c */ /* 0x000fe20000041814 */
[----:B------:R-:W2:Y:S06]  /*c670*/  LDSM.16.MT88.4 R20, [R178+0x4800] ;  /* 0x00480000b214783b */ /* 0x000eac0000004200 */
[----:B------:R-:W-:-:S02]  /*c680*/  FFMA.FTZ R39, R80, c[0x0][0x2d0], -R2 ;  /* 0x0000b40050277a23 */ /* 0x000fc40000010802 */
[----:B------:R-:W-:-:S07]  /*c690*/  FFMA.FTZ R38, R72, c[0x0][0x2d0], -R0 ;  /* 0x0000b40048267a23 */ /* 0x000fce0000010800 */
[----:B------:R-:W-:Y:S01]  /*c6a0*/  HMMA.16816.F32.BF16 R112, R12, R26, R4 ;  /* 0x0000001a0c70723c */ /* 0x000fe20000041804 */
[----:B------:R-:W3:Y:S07]  /*c6b0*/  LDSM.16.MT88.4 R24, [R241+0x4000] ;  /* 0x00400000f118783b */ /* 0x000eee0000004200 */
[----:B-1----:R-:W-:Y:S07]  /*c6c0*/  HMMA.16816.F32.BF16 R4, R16, R28, RZ ;  /* 0x0000001c1004723c */ /* 0x002fee00000418ff */
[----:B------:R-:W-:-:S02]  /*c6d0*/  FFMA.FTZ R29, R86, c[0x0][0x2d0], -R2 ;  /* 0x0000b400561d7a23 */ /* 0x000fc40000010802 */
[--C-:B------:R-:W-:Y:S02]  /*c6e0*/  FFMA.FTZ R28, R85, c[0x0][0x2d0], -R2.reuse ;  /* 0x0000b400551c7a23 */ /* 0x100fe40000010802 */
[----:B------:R-:W-:Y:S01]  /*c6f0*/  MUFU.EX2 R32, R29 ;  /* 0x0000001d00207308 */ /* 0x000fe20000000800 */
[----:B------:R-:W-:Y:S07]  /*c700*/  LDSM.16.MT88.4 R84, [R241+0x5800] ;  /* 0x00580000f154783b */ /* 0x000fee0000004200 */
[----:B------:R-:W1:Y:S05]  /*c710*/  MUFU.EX2 R28, R28 ;  /* 0x0000001c001c7308 */ /* 0x000e6a0000000800 */
[----:B--2---:R-:W-:Y:S03]  /*c720*/  HMMA.16816.F32.BF16 R88, R12, R20, R4 ;  /* 0x000000140c58723c */ /* 0x004fe60000041804 */
[----:B------:R2:W-:Y:S05]  /*c730*/  MUFU.EX2 R29, R9 ;  /* 0x00000009001d7308 */ /* 0x0005ea0000000800 */
[----:B------:R-:W-:Y:S07]  /*c740*/  HMMA.16816.F32.BF16 R4, R16, R30, RZ ;  /* 0x0000001e1004723c */ /* 0x000fee00000418ff */
[----:B------:R-:W-:-:S02]  /*c750*/  FFMA.FTZ R30, R82, c[0x0][0x2d0], -R2 ;  /* 0x0000b400521e7a23 */ /* 0x000fc40000010802 */
[----:B------:R-:W-:Y:S02]  /*c760*/  FFMA.FTZ R31, R81, c[0x0][0x2d0], -R2 ;  /* 0x0000b400511f7a23 */ /* 0x000fe40000010802 */
[----:B--2---:R-:W-:Y:S11]  /*c770*/  FFMA.FTZ R9, R76, c[0x0][0x2d0], -R0 ;  /* 0x0000b4004c097a23 */ /* 0x004ff60000010800 */
[----:B------:R-:W-:Y:S02]  /*c780*/  @!UPT UIADD3 URZ, URZ, URZ, URZ ;  /* 0x0000003f3f3ff290 */ /* 0x000fe4000fffe03f */
[----:B------:R-:W-:Y:S01]  /*c790*/  HMMA.16816.F32.BF16 R92, R12, R22, R4 ;  /* 0x000000160c5c723c */ /* 0x000fe20000041804 */
[----:B------:R-:W2:Y:S06]  /*c7a0*/  LDSM.16.MT88.4 R20, [R241+0x4800] ;  /* 0x00480000f114783b */ /* 0x000eac0000004200 */
[----:B------:R-:W-:Y:S02]  /*c7b0*/  FADD.FTZ R4, R96, R8 ;  /* 0x0000000860047221 */ /* 0x000fe40000010000 */
[----:B------:R-:W-:Y:S02]  /*c7c0*/  FFMA.FTZ R8, R83, c[0x0][0x2d0], -R2 ;  /* 0x0000b40053087a23 */ /* 0x000fe40000010802 */
[----:B------:R-:W-:-:S02]  /*c7d0*/  FADD.FTZ R2, R97, R4 ;  /* 0x0000000461027221 */ /* 0x000fc40000010000 */
[----:B---3--:R-:W-:Y:S02]  /*c7e0*/  HMMA.16816.F32.BF16 R4, R16, R24, RZ ;  /* 0x000000181004723c */ /* 0x008fe400000418ff */
[----:B------:R-:W-:Y:S11]  /*c7f0*/  FADD.FTZ R2, R100, R2 ;  /* 0x0000000264027221 */ /* 0x000ff60000010000 */
[----:B------:R-:W-:Y:S11]  /*c800*/  @!UPT UIADD3 URZ, URZ, URZ, URZ ;  /* 0x0000003f3f3ff290 */ /* 0x000ff6000fffe03f */
[----:B--2---:R-:W-:Y:S01]  /*c810*/  HMMA.16816.F32.BF16 R96, R12, R20, R4 ;  /* 0x000000140c60723c */ /* 0x004fe20000041804 */
[----:B------:R2:W3:Y:S07]  /*c820*/  MUFU.EX2 R21, R8 ;  /* 0x0000000800157308 */ /* 0x0004ee0000000800 */
[----:B------:R-:W-:Y:S01]  /*c830*/  HMMA.16816.F32.BF16 R4, R16, R26, RZ ;  /* 0x0000001a1004723c */ /* 0x000fe200000418ff */
[----:B------:R-:W4:Y:S01]  /*c840*/  LDSM.16.MT88.4 R24, [R179+0x4000] ;  /* 0x00400000b318783b */ /* 0x000f220000004200 */
[----:B------:R-:W5:Y:S01]  /*c850*/  MUFU.EX2 R20, R30 ;  /* 0x0000001e00147308 */ /* 0x000f620000000800 */
[--C-:B--2---:R-:W-:Y:S11]  /*c860*/  FFMA.FTZ R8, R77, c[0x0][0x2d0], -R0.reuse ;  /* 0x0000b4004d087a23 */ /* 0x104ff60000010800 */
[----:B------:R-:W-:Y:S10]  /*c870*/  @!UPT UIADD3 URZ, URZ, URZ, URZ ;  /* 0x0000003f3f3ff290 */ /* 0x000ff4000fffe03f */
[----:B------:R-:W-:Y:S07]  /*c880*/  HMMA.16816.F32.BF16 R144, R12, R22, R4 ;  /* 0x000000160c90723c */ /* 0x000fee0000041804 */
[----:B------:R-:W-:Y:S01]  /*c890*/  FFMA.FTZ R7, R78, c[0x0][0x2d0], -R0 ;  /* 0x0000b4004e077a23 */ /* 0x000fe20000010800 */
[----:B-1----:R-:W-:Y:S01]  /*c8a0*/  F2FP.BF16.PACK_AB R4, R28, R32 ;  /* 0x000000201c04723e */ /* 0x002fe200000010ff */
[----:B------:R-:W-:Y:S01]  /*c8b0*/  FADD.FTZ R0, R32, R2 ;  /* 0x0000000220007221 */ /* 0x000fe20000010000 */
[----:B---3--:R-:W-:Y:S01]  /*c8c0*/  F2FP.BF16.PACK_AB R6, R21, R29 ;  /* 0x0000001d1506723e */ /* 0x008fe200000010ff */
[----:B------:R1:W2:Y:S01]  /*c8d0*/  MUFU.EX2 R2, R31 ;  /* 0x0000001f00027308 */ /* 0x0002a20000000800 */
[----:B------:R-:W-:-:S02]  /*c8e0*/  FADD.FTZ R5, R70, R3 ;  /* 0x0000000346057221 */ /* 0x000fc40000010000 */
[----:B------:R-:W-:Y:S01]  /*c8f0*/  FADD.FTZ R0, R28, R0 ;  /* 0x000000001c007221 */ /* 0x000fe20000010000 */
[----:B------:R-:W-:Y:S03]  /*c900*/  LDSM.16.MT88.4 R68, [R247+0x3800] ;  /* 0x00380000f744783b */ /* 0x000fe60000004200 */
        /* <DEDUP_REMOVED lines=10> */
[----:B------:R-:W-:Y:S08]  /*c9b0*/  MUFU.EX2 R0, R8 ;  /* 0x0000000800007308 */ /* 0x000ff00000000800 */
[----:B------:R-:W-:Y:S01]  /*c9c0*/  MUFU.EX2 R7, R9 ;  /* 0x0000000900077308 */ /* 0x000fe20000000800 */
[----:B--2---:R-:W-:-:S07]  /*c9d0*/  FADD.FTZ R5, R2, R5 ;  /* 0x0000000502057221 */ /* 0x004fce0000010000 */
[----:B------:R-:W2:Y:S01]  /*c9e0*/  MUFU.EX2 R24, R36 ;  /* 0x0000002400187308 */ /* 0x000ea20000000800 */
[----:B-1----:R-:W-:Y:S07]  /*c9f0*/  HMMA.16816.F32.BF16 R52, R12, R28, R20 ;  /* 0x0000001c0c34723c */ /* 0x002fee0000041814 */
[----:B------:R-:W-:Y:S01]  /*ca00*/  MUFU.EX2 R9, R34 ;  /* 0x0000002200097308 */ /* 0x000fe20000000800 */
[----:B------:R-:W-:Y:S01]  /*ca10*/  HMMA.16816.F32.BF16 R20, R16, R26, RZ ;  /* 0x0000001a1014723c */ /* 0x000fe200000418ff */
[----:B--2---:R-:W-:-:S06]  /*ca20*/  F2FP.BF16.PACK_AB R102, R24, R25 ;  /* 0x000000191866723e */ /* 0x004fcc00000010ff */
[----:B------:R-:W1:Y:S02]  /*ca30*/  MUFU.EX2 R8, R35 ;  /* 0x0000002300087308 */ /* 0x000e640000000800 */
[----:B-1----:R-:W-:Y:S11]  /*ca40*/  F2FP.BF16.PACK_AB R101, R8, R9 ;  /* 0x000000090865723e */ /* 0x002ff600000010ff */
[----:B------:R-:W-:Y:S04]  /*ca50*/  @!UPT UIADD3 URZ, URZ, URZ, URZ ;  /* 0x0000003f3f3ff290 */ /* 0x000fe8000fffe03f */
[----:B------:R-:W-:Y:S07]  /*ca60*/  HMMA.16816.F32.BF16 R44, R12, R30, R20 ;  /* 0x0000001e0c2c723c */ /* 0x000fee0000041814 */
[----:B------:R-:W-:Y:S02]  /*ca70*/  FADD.FTZ R20, R0, R5 ;  /* 0x0000000500147221 */ /* 0x000fe40000010000 */
[----:B------:R-:W-:Y:S02]  /*ca80*/  FADD.FTZ R5, R25, R32 ;  /* 0x0000002019057221 */ /* 0x000fe40000010000 */
[----:B------:R-:W-:Y:S01]  /*ca90*/  FADD.FTZ R20, R7, R20 ;  /* 0x0000001407147221 */ /* 0x000fe20000010000 */
[C---:B------:R-:W-:Y:S01]  /*caa0*/  F2FP.BF16.PACK_AB R7, R3.reuse, R7 ;  /* 0x000000070307723e */ /* 0x040fe200000010ff */
[----:B------:R-:W-:Y:S01]  /*cab0*/  FADD.FTZ R192, R24, R5 ;  /* 0x0000000518c07221 */ /* 0x000fe20000010000 */
[----:B------:R-:W-:Y:S01]  /*cac0*/  F2FP.BF16.PACK_AB R5, R0, R2 ;  /* 0x000000020005723e */ /* 0x000fe200000010ff */
[----:B------:R-:W-:Y:S01]  /*cad0*/  FADD.FTZ R20, R3, R20 ;  /* 0x0000001403147221 */ /* 0x000fe20000010000 */
[----:B------:R-:W1:Y:S03]  /*cae0*/  MUFU.EX2 R2, R38 ;  /* 0x0000002600027308 */ /* 0x000e660000000800 */
[----:B------:R-:W-:-:S02]  /*caf0*/  FADD.FTZ R0, R9, R20 ;  /* 0x0000001409007221 */ /* 0x000fc40000010000 */
[----:B------:R2:W3:Y:S02]  /*cb00*/  LDSM.16.MT88.4 R20, [R103+0x4000] ;  /* 0x004000006714783b */ /* 0x0004e40000004200 */
[----:B------:R-:W-:Y:S02]  /*cb10*/  FADD.FTZ R3, R8, R0 ;  /* 0x0000000008037221 */ /* 0x000fe40000010000 */
[----:B------:R-:W4:Y:S02]  /*cb20*/  MUFU.EX2 R0, R37 ;  /* 0x0000002500007308 */ /* 0x000f240000000800 */
[----:B-1----:R-:W-:-:S04]  /*cb30*/  FADD.FTZ R3, R2, R3 ;  /* 0x0000000302037221 */ /* 0x002fc80000010000 */
[C---:B----4-:R-:W-:Y:S01]  /*cb40*/  FADD.FTZ R193, R0.reuse, R3 ;  /* 0x0000000300c17221 */ /* 0x050fe20000010000 */
        /* <DEDUP_REMOVED lines=38> */
[----:B------:R-:W4:Y:S03]  /*cdb0*/  LDSM.16.MT88.4 R112, [R247+0x1800] ;  /* 0x00180000f770783b */ /* 0x000f260000004200 */
[C---:B---3--:R-:W-:Y:S08]  /*cdc0*/  HMMA.16816.F32.BF16 R124, R100.reuse, R120, R124 ;  /* 0x00000078647c723c */ /* 0x048ff0000004187c */
[C---:B------:R-:W-:Y:S08]  /*cdd0*/  HMMA.16816.F32.BF16 R136, R100.reuse, R138, R20 ;  /* 0x0000008a6488723c */ /* 0x040ff00000041814 */
[C---:B------:R-:W-:Y:S08]  /*cde0*/  HMMA.16816.F32.BF16 R120, R100.reuse, R122, R32 ;  /* 0x0000007a6478723c */ /* 0x040ff00000041820 */
[----:B-1----:R-:W-:Y:S08]  /*cdf0*/  HMMA.16816.F32.BF16 R132, R100, R128, R132 ;  /* 0x000000806484723c */ /* 0x002ff00000041884 */
[C---:B--2---:R-:W-:Y:S08]  /*ce00*/  HMMA.16816.F32.BF16 R88, R4.reuse, R12, R88 ;  /* 0x0000000c0458723c */ /* 0x044ff00000041858 */
[----:B------:R-:W-:Y:S01]  /*ce10*/  HMMA.16816.F32.BF16 R92, R4, R14, R92 ;  /* 0x0000000e045c723c */ /* 0x000fe2000004185c */
[----:B------:R-:W1:Y:S07]  /*ce20*/  LDSM.16.MT88.4 R12, [R241+0x5000] ;  /* 0x00500000f10c783b */ /* 0x000e6e0000004200 */
[C---:B----4-:R-:W-:Y:S08]  /*ce30*/  HMMA.16816.F32.BF16 R116, R100.reuse, R112, R116 ;  /* 0x000000706474723c */ /* 0x050ff00000041874 */
[C---:B------:R-:W-:Y:S08]  /*ce40*/  HMMA.16816.F32.BF16 R128, R100.reuse, R130, R28 ;  /* 0x000000826480723c */ /* 0x040ff0000004181c */
        /* <DEDUP_REMOVED lines=62> */
.L_x_5577:
        /* <DEDUP_REMOVED lines=25> */
[----:B-1-3--:R-:W-:-:S02]  /*d3c0*/  IMAD.MOV.U32 R5, RZ, RZ, R17 ;  /* 0x000000ffff057224 */ /* 0x00afc400078e0011 */
.L_x_5578:
[----:B--2---:R-:W-:Y:S02]  /*d3d0*/  IADD3 R2, -R13, 0x10, RZ ;  /* 0x000000100d027810 */ /* 0x004fe40007ffe1ff */
        /* <DEDUP_REMOVED lines=20> */
.L_x_5442:
[----:B------:R-:W-:Y:S05]  /*d520*/  BSYNC B0 ;  /* 0x0000000000007941 */ /* 0x000fea0003800000 */
.L_x_5441:
[----:B------:R-:W2:Y:S04]  /*d530*/  LDL R4, [R1+0x4] ;  /* 0x0000040001047983 */ /* 0x000ea80000100800 */
[----:B------:R-:W3:Y:S04]  /*d540*/  LDL R5, [R1+0x64] ;  /* 0x0000640001057983 */ /* 0x000ee80000100800 */
[----:B-1----:R-:W3:Y:S01]  /*d550*/  LDL R3, [R1+0x58] ;  /* 0x0000580001037983 */ /* 0x002ee20000100800 */
[----:B------:R-:W-:Y:S01]  /*d560*/  IMAD.MOV.U32 R6, RZ, RZ, 0x1 ;  /* 0x00000001ff067424 */ /* 0x000fe200078e00ff */
[----:B------:R-:W-:-:S02]  /*d570*/  IADD3 R180, R180, -0x2, RZ ;  /* 0xfffffffeb4b47810 */ /* 0x000fc40007ffe0ff */
[----:B------:R-:W0:Y:S02]  /*d580*/  LDGDEPBAR ;  /* 0x00000000000079af */ /* 0x000e240000000000 */
[C---:B------:R-:W-:Y:S02]  /*d590*/  ISETP.NE.AND P0, PT, R6.reuse, c[0x0][0x2c4], PT ;  /* 0x0000b10006007a0c */ /* 0x040fe40003f05270 */
[----:B------:R-:W-:Y:S01]  /*d5a0*/  ISETP.LE.AND P1, PT, R6, c[0x0][0x32c], PT ;  /* 0x0000cb0006007a0c */ /* 0x000fe20003f23270 */
[----:B--2---:R-:W-:-:S10]  /*d5b0*/  IMAD.SHL.U32 R4, R4, 0x80, RZ ;  /* 0x0000008004047824 */ /* 0x004fd400078e00ff */
[----:B------:R-:W-:-:S04]  /*d5c0*/  @P0 IMAD.HI.U32 R2, R4, c[0x0][0x2c8], RZ ;  /* 0x0000b20004020a27 */ /* 0x000fc800078e00ff */
[----:B------:R-:W-:Y:S01]  /*d5d0*/  IMAD.MOV.U32 R0, RZ, RZ, R4 ;  /* 0x000000ffff007224 */ /* 0x000fe200078e0004 */
[----:B------:R-:W-:-:S04]  /*d5e0*/  @P0 SHF.R.U32.HI R0, RZ, c[0x0][0x2cc], R2 ;  /* 0x0000b300ff000a19 */ /* 0x000fc80000011602 */
[----:B---3--:R-:W-:-:S04]  /*d5f0*/  IADD3 R2, -R3, R5, R0 ;  /* 0x0000000503027210 */ /* 0x008fc80007ffe100 */
        /* <DEDUP_REMOVED lines=12> */
.L_x_5447:
[----:B------:R-:W-:-:S13]  /*d6c0*/  ISETP.NE.AND P0, PT, R6, c[0x0][0x32c], PT ;  /* 0x0000cb0006007a0c */ /* 0x000fda0003f05270 */
[----:B------:R-:W-:-:S05]  /*d6d0*/  @P0 IMAD.HI.U32 R2, R3, c[0x0][0x330], RZ ;  /* 0x0000cc0003020a27 */ /* 0x000fca00078e00ff */
[----:B------:R-:W-:Y:S02]  /*d6e0*/  @P0 SHF.R.U32.HI R3, RZ, c[0x0][0x334], R2 ;  /* 0x0000cd00ff030a19 */ /* 0x000fe40000011602 */
.L_x_5448:
[----:B------:R-:W-:Y:S05]  /*d6f0*/  BSYNC B0 ;  /* 0x0000000000007941 */ /* 0x000fea0003800000 */
.L_x_5446:
[----:B------:R-:W-:-:S05]  /*d700*/  MOV R2, c[0x0][0x32c] ;  /* 0x0000cb0000027a02 */ /* 0x000fca0000000f00 */
[----:B------:R-:W-:-:S05]  /*d710*/  IMAD R3, R3, R2, c[0x0][0x32c] ;  /* 0x0000cb0003037624 */ /* 0x000fca00078e0202 */
[----:B------:R-:W-:-:S04]  /*d720*/  IMNMX R0, R0, R3, PT ;  /* 0x0000000300007217 */ /* 0x000fc80003800200 */
.L_x_5445:
        /* <DEDUP_REMOVED lines=10> */
.L_x_5466:
        /* <DEDUP_REMOVED lines=34> */
.L_x_5579:
[----:B------:R-:W-:-:S05]  /*d9f0*/  BRA.DIV ~URZ, `(.L_x_5453) ;  /* 0x000101927f007947 */ /* 0x000fca000b800000 */
[----:B------:R-:W5:Y:S01]  /*da00*/  SHFL.IDX PT, R2, R17, RZ, 0x181f ;  /* 0x00181fff11027589 */ /* 0x000f6200000e0000 */
        /* <DEDUP_REMOVED lines=9> */
[----:B------:R-:W-:Y:S02]  /*daa0*/  SEL R3, RZ, 0x10, P6 ;  /* 0x00000010ff037807 */ /* 0x000fe40003000000 */
[C---:B-----5:R-:W-:Y:S05]  /*dab0*/  IADD3 R6, P0, R2.reuse, R24, RZ ;  /* 0x0000001802067210 */ /* 0x060fea0007f1e0ff */
[C---:B---3--:R-:W-:Y:S05]  /*dac0*/  IMAD.X R7, R5.reuse, 0x1, R26, P0 ;  /* 0x0000000105077824 */ /* 0x048fea00000e061a */
[----:B------:R-:W-:Y:S01]  /*dad0*/  @!PT LDS RZ, [RZ] ;  /* 0x00000000fffff984 */ /* 0x000fe20000000800 */
[----:B------:R-:W-:Y:S01]  /*dae0*/  @!PT LDS RZ, [RZ] ;  /* 0x00000000fffff984 */ /* 0x000fe20000000800 */
[----:B------:R3:W-:Y:S02]  /*daf0*/  LDGSTS.E.BYPASS.LTC128B.128 [R4+0x100], [R6.64], !P5 ;  /* 0x0010000006047fae */ /* 0x0007e4000e901d4a */
[C---:B---3--:R-:W-:Y:S05]  /*db00*/  IADD3 R6, P0, R2.reuse, R16, RZ ;  /* 0x0000001002067210 */ /* 0x048fea0007f1e0ff */
[C---:B------:R-:W-:Y:S05]  /*db10*/  IMAD.X R7, R5.reuse, 0x1, R18, P0 ;  /* 0x0000000105077824 */ /* 0x040fea00000e0612 */
[----:B------:R3:W-:Y:S02]  /*db20*/  LDGSTS.E.BYPASS.LTC128B.128 [R4+0x2100], [R6.64], !P4 ;  /* 0x0210000006047fae */ /* 0x0007e4000e101d4a */
[----:B---3--:R-:W-:Y:S02]  /*db30*/  IADD3 R6, P0, R2, R19, RZ ;  /* 0x0000001302067210 */ /* 0x008fe40007f1e0ff */
[----:B------:R-:W3:Y:S03]  /*db40*/  SHFL.IDX PT, R2, R17, 0x1, 0x181f ;  /* 0x00381f0011027f89 */ /* 0x000ee600000e0000 */
[----:B------:R-:W-:Y:S02]  /*db50*/  IMAD.X R7, R5, 0x1, R25, P0 ;  /* 0x0000000105077824 */ /* 0x000fe400000e0619 */
[----:B------:R5:W4:Y:S04]  /*db60*/  SHFL.IDX PT, R5, R9, 0x1, 0x181f ;  /* 0x00381f0009057f89 */ /* 0x000b2800000e0000 */
[----:B------:R2:W-:Y:S01]  /*db70*/  LDGSTS.E.BYPASS.LTC128B.128 [R4+0x4100], [R6.64], !P6 ;  /* 0x0410000006047fae */ /* 0x0005e2000f101d4a */
[----:B----45:R-:W-:Y:S01]  /*db80*/  IMAD.MOV.U32 R9, RZ, RZ, R3 ;  /* 0x000000ffff097224 */ /* 0x030fe200078e0003 */
[----:B--2---:R-:W-:Y:S04]  /*db90*/  SEL R6, RZ, 0x10, P4 ;  /* 0x00000010ff067807 */ /* 0x004fe80002000000 */
.L_x_5580:
[----:B---3--:R-:W-:Y:S01]  /*dba0*/  ISETP.NE.U32.AND P2, PT, R6, RZ, PT ;  /* 0x000000ff0600720c */ /* 0x008fe20003f45070 */
[----:B------:R-:W-:Y:S01]  /*dbb0*/  IMAD.IADD R27, R200, 0x1, R27 ;  /* 0x00000001c81b7824 */ /* 0x000fe200078e021b */
[----:B------:R-:W-:Y:S02]  /*dbc0*/  IADD3 R6, -R6, 0x10, RZ ;  /* 0x0000001006067810 */ /* 0x000fe40007ffe1ff */
[----:B------:R-:W-:Y:S02]  /*dbd0*/  IADD3 R3, -R9, 0x10, RZ ;  /* 0x0000001009037810 */ /* 0x000fe40007ffe1ff */
        /* <DEDUP_REMOVED lines=16> */
.L_x_5451:
[----:B------:R-:W-:Y:S05]  /*dce0*/  BSYNC B0 ;  /* 0x0000000000007941 */ /* 0x000fea0003800000 */
.L_x_5450:
[----:B------:R-:W0:Y:S01]  /*dcf0*/  LDGDEPBAR ;  /* 0x00000000000079af */ /* 0x000e220000000000 */
[----:B------:R-:W-:Y:S01]  /*dd00*/  WARPSYNC 0xffffffff ;  /* 0xffffffff00007948 */ /* 0x000fe20003800000 */
[C---:B--23--:R-:W-:Y:S01]  /*dd10*/  HMMA.16816.F32.BF16 R4, R36.reuse, R12, RZ ;  /* 0x0000000c2404723c */ /* 0x04cfe200000418ff */
[----:B------:R-:W-:Y:S01]  /*dd20*/  IMAD.MOV.U32 R245, RZ, RZ, 0x1 ;  /* 0x00000001fff57424 */ /* 0x000fe200078e00ff */
[----:B------:R-:W-:Y:S02]  /*dd30*/  ULDC UR4, c[0x0][0x324] ;  /* 0x0000c90000047ab9 */ /* 0x000fe40000000800 */
[C---:B------:R-:W-:Y:S01]  /*dd40*/  IMAD.IADD R3, R170.reuse, 0x1, R0 ;  /* 0x00000001aa037824 */ /* 0x040fe200078e0200 */
[----:B------:R-:W-:Y:S01]  /*dd50*/  IADD3 R2, R171, R0, R170 ;  /* 0x00000000ab027210 */ /* 0x000fe20007ffe0aa */
[----:B------:R-:W-:Y:S01]  /*dd60*/  IMAD.IADD R9, R170, 0x1, R8 ;  /* 0x00000001aa097824 */ /* 0x000fe200078e0208 */
[----:B------:R-:W-:Y:S01]  /*dd70*/  ISETP.NE.AND P0, PT, R245, c[0x0][0x2c4], PT ;  /* 0x0000b100f5007a0c */ /* 0x000fe20003f05270 */
[C---:B------:R-:W-:Y:S01]  /*dd80*/  HMMA.16816.F32.BF16 R12, R36.reuse, R14, RZ ;  /* 0x0000000e240c723c */ /* 0x040fe200000418ff */
[----:B------:R-:W-:Y:S01]  /*dd90*/  IMAD.MOV.U32 R184, RZ, RZ, 0x1 ;  /* 0x00000001ffb87424 */ /* 0x000fe200078e00ff */
[----:B------:R-:W-:Y:S04]  /*dda0*/  ULOP3.LUT UR4, URZ, UR4, URZ, 0x33, !UPT ;  /* 0x000000043f047292 */ /* 0x000fe8000f8e333f */
[----:B------:R-:W-:Y:S02]  /*ddb0*/  ISETP.LE.AND P1, PT, R184, c[0x0][0x32c], PT ;  /* 0x0000cb00b8007a0c */ /* 0x000fe40003f23270 */
        /* <DEDUP_REMOVED lines=16> */
[C---:B------:R-:W-:Y:S01]  /*dec0*/  HMMA.16816.F32.BF16 R32, R148.reuse, R164, R32 ;  /* 0x000000a49420723c */ /* 0x040fe20000041820 */
[----:B------:R-:W3:Y:S07]  /*ded0*/  LDL R164, [R1+0x4] ;  /* 0x0000040001a47983 */ /* 0x000eee0000100800 */
        /* <DEDUP_REMOVED lines=26> */
[----:B------:R-:W2:Y:S06]  /*e080*/  LDSM.16.M88.4 R148, [R0+0x3000] ;  /* 0x003000000094783b */ /* 0x000eac0000000200 */
[----:B------:R-:W4:Y:S01]  /*e090*/  LDSM.16.M88.4 R160, [R0+0x3800] ;  /* 0x0038000000a0783b */ /* 0x000f220000000200 */
[C---:B-1----:R-:W-:Y:S08]  /*e0a0*/  HMMA.16816.F32.BF16 R4, R144.reuse, R152, R4 ;  /* 0x000000989004723c */ /* 0x042ff00000041804 */
[C---:B------:R-:W-:Y:S01]  /*e0b0*/  HMMA.16816.F32.BF16 R12, R144.reuse, R154, R12 ;  /* 0x0000009a900c723c */ /* 0x040fe2000004180c */
[----:B------:R-:W-:Y:S07]  /*e0c0*/  LDSM.16.M88.4 R152, [R8+0x2000] ;  /* 0x002000000898783b */ /* 0x000fee0000000200 */
[C---:B------:R-:W-:Y:S08]  /*e0d0*/  HMMA.16816.F32.BF16 R16, R144.reuse, R156, R16 ;  /* 0x0000009c9010723c */ /* 0x040ff00000041810 */
[C---:B------:R-:W-:Y:S08]  /*e0e0*/  HMMA.16816.F32.BF16 R20, R144.reuse, R158, R20 ;  /* 0x0000009e9014723c */ /* 0x040ff00000041814 */
[C---:B--2---:R-:W-:Y:S08]  /*e0f0*/  HMMA.16816.F32.BF16 R24, R144.reuse, R148, R24 ;  /* 0x000000949018723c */ /* 0x044ff00000041818 */
[C---:B------:R-:W-:Y:S01]  /*e100*/  HMMA.16816.F32.BF16 R28, R144.reuse, R150, R28 ;  /* 0x00000096901c723c */ /* 0x040fe2000004181c */
[----:B------:R-:W1:Y:S07]  /*e110*/  LDSM.16.M88.4 R148, [R173+0x4000] ;  /* 0x00400000ad94783b */ /* 0x000e6e0000000200 */
[C---:B----4-:R-:W-:Y:S07]  /*e120*/  HMMA.16816.F32.BF16 R32, R144.reuse, R160, R32 ;  /* 0x000000a09020723c */ /* 0x050fee0000041820 */
[----:B------:R-:W-:Y:S01]  /*e130*/  IMAD.IADD R160, R171, 0x1, R0 ;  /* 0x00000001aba07824 */ /* 0x000fe200078e0200 */
[----:B------:R-:W-:Y:S04]  /*e140*/  HMMA.16816.F32.BF16 R36, R144, R162, R36 ;  /* 0x000000a29024723c */ /* 0x000fe80000041824 */
[----:B------:R-:W2:Y:S06]  /*e150*/  LDSM.16.M88.4 R144, [R160+0x2800] ;  /* 0x00280000a090783b */ /* 0x000eac0000000200 */
[----:B------:R-:W4:Y:S01]  /*e160*/  LDSM.16.M88.4 R156, [R160+0x3000] ;  /* 0x00300000a09c783b */ /* 0x000f220000000200 */
[C---:B-1----:R-:W-:Y:S08]  /*e170*/  HMMA.16816.F32.BF16 R4, R148.reuse, R152, R4 ;  /* 0x000000989404723c */ /* 0x042ff00000041804 */
[C---:B------:R-:W-:Y:S01]  /*e180*/  HMMA.16816.F32.BF16 R12, R148.reuse, R154, R12 ;  /* 0x0000009a940c723c */ /* 0x040fe2000004180c */
[----:B------:R-:W-:Y:S07]  /*e190*/  LDSM.16.M88.4 R152, [R175+0x4000] ;  /* 0x00400000af98783b */ /* 0x000fee0000000200 */
[C---:B--2---:R-:W-:Y:S08]  /*e1a0*/  HMMA.16816.F32.BF16 R16, R148.reuse, R144, R16 ;  /* 0x000000909410723c */ /* 0x044ff00000041810 */
[C---:B------:R-:W-:Y:S01]  /*e1b0*/  HMMA.16816.F32.BF16 R20, R148.reuse, R146, R20 ;  /* 0x000000929414723c */ /* 0x040fe20000041814 */
[----:B------:R-:W1:Y:S07]  /*e1c0*/  LDSM.16.M88.4 R144, [R160+0x3800] ;  /* 0x00380000a090783b */ /* 0x000e6e0000000200 */
[C---:B----4-:R-:W-:Y:S08]  /*e1d0*/  HMMA.16816.F32.BF16 R24, R148.reuse, R156, R24 ;  /* 0x0000009c9418723c */ /* 0x050ff00000041818 */
[C---:B------:R-:W-:Y:S01]  /*e1e0*/  HMMA.16816.F32.BF16 R28, R148.reuse, R158, R28 ;  /* 0x0000009e941c723c */ /* 0x040fe2000004181c */
[----:B------:R-:W2:Y:S07]  /*e1f0*/  LDSM.16.M88.4 R156, [R3+0x2000] ;  /* 0x00200000039c783b */ /* 0x000eae0000000200 */
[C---:B-1----:R-:W-:Y:S08]  /*e200*/  HMMA.16816.F32.BF16 R32, R148.reuse, R144, R32 ;  /* 0x000000909420723c */ /* 0x042ff00000041820 */
[----:B------:R-:W-:Y:S01]  /*e210*/  HMMA.16816.F32.BF16 R36, R148, R146, R36 ;  /* 0x000000929424723c */ /* 0x000fe20000041824 */
[----:B------:R-:W1:Y:S06]  /*e220*/  LDSM.16.M88.4 R144, [R3+0x2800] ;  /* 0x002800000390783b */ /* 0x000e6c0000000200 */
[----:B------:R-:W4:Y:S01]  /*e230*/  LDSM.16.M88.4 R148, [R3+0x3000] ;  /* 0x003000000394783b */ /* 0x000f220000000200 */
[C---:B--2---:R-:W-:Y:S08]  /*e240*/  HMMA.16816.F32.BF16 R4, R152.reuse, R156, R4 ;  /* 0x0000009c9804723c */ /* 0x044ff00000041804 */
[C---:B------:R-:W-:Y:S01]  /*e250*/  HMMA.16816.F32.BF16 R12, R152.reuse, R158, R12 ;  /* 0x0000009e980c723c */ /* 0x040fe2000004180c */
[----:B------:R-:W2:Y:S07]  /*e260*/  LDSM.16.M88.4 R156, [R3+0x3800] ;  /* 0x00380000039c783b */ /* 0x000eae0000000200 */
[C---:B-1----:R-:W-:Y:S08]  /*e270*/  HMMA.16816.F32.BF16 R16, R152.reuse, R144, R16 ;  /* 0x000000909810723c */ /* 0x042ff00000041810 */
[C---:B------:R-:W-:Y:S01]  /*e280*/  HMMA.16816.F32.BF16 R20, R152.reuse, R146, R20 ;  /* 0x000000929814723c */ /* 0x040fe20000041814 */
[----:B------:R-:W-:Y:S07]  /*e290*/  LDSM.16.M88.4 R144, [R174+0x4000] ;  /* 0x00400000ae90783b */ /* 0x000fee0000000200 */
[C---:B----4-:R-:W-:Y:S08]  /*e2a0*/  HMMA.16816.F32.BF16 R24, R152.reuse, R148, R24 ;  /* 0x000000949818723c */ /* 0x050ff00000041818 */
        /* <DEDUP_REMOVED lines=18> */
[----:B------:R-:W4:Y:S01]  /*e3d0*/  LDSM.16.M88.4 R156, [R0+0x5000] ;  /* 0x00500000009c783b */ /* 0x000f220000000200 */
[C---:B-1----:R-:W-:Y:S08]  /*e3e0*/  HMMA.16816.F32.BF16 R4, R148.reuse, R152, R4 ;  /* 0x000000989404723c */ /* 0x042ff00000041804 */
[C---:B------:R-:W-:Y:S01]  /*e3f0*/  HMMA.16816.F32.BF16 R12, R148.reuse, R154, R12 ;  /* 0x0000009a940c723c */ /* 0x040fe2000004180c */
[----:B------:R-:W1:Y:S07]  /*e400*/  LDSM.16.M88.4 R152, [R0+0x5800] ;  /* 0x005800000098783b */ /* 0x000e6e0000000200 */
[C---:B--2---:R-:W-:Y:S08]  /*e410*/  HMMA.16816.F32.BF16 R16, R148.reuse, R144, R16 ;  /* 0x000000909410723c */ /* 0x044ff00000041810 */
[C---:B------:R-:W-:Y:S01]  /*e420*/  HMMA.16816.F32.BF16 R20, R148.reuse, R146, R20 ;  /* 0x000000929414723c */ /* 0x040fe20000041814 */
[----:B------:R-:W-:Y:S07]  /*e430*/  LDSM.16.M88.4 R144, [R173+0x8000] ;  /* 0x00800000ad90783b */ /* 0x000fee0000000200 */
[C---:B----4-:R-:W-:Y:S08]  /*e440*/  HMMA.16816.F32.BF16 R24, R148.reuse, R156, R24 ;  /* 0x0000009c9418723c */ /* 0x050ff00000041818 */
[C---:B------:R-:W-:Y:S01]  /*e450*/  HMMA.16816.F32.BF16 R28, R148.reuse, R158, R28 ;  /* 0x0000009e941c723c */ /* 0x040fe2000004181c */
[----:B------:R3:W2:Y:S07]  /*e460*/  LDSM.16.M88.4 R156, [R8+0x4000] ;  /* 0x00400000089c783b */ /* 0x0006ae0000000200 */
[C---:B-1----:R-:W-:Y:S08]  /*e470*/  HMMA.16816.F32.BF16 R32, R148.reuse, R152, R32 ;  /* 0x000000989420723c */ /* 0x042ff00000041820 */
[----:B------:R-:W-:Y:S01]  /*e480*/  HMMA.16816.F32.BF16 R36, R148, R154, R36 ;  /* 0x0000009a9424723c */ /* 0x000fe20000041824 */
[----:B------:R-:W1:Y:S06]  /*e490*/  LDSM.16.M88.4 R148, [R160+0x4800] ;  /* 0x00480000a094783b */ /* 0x000e6c0000000200 */
[----:B------:R-:W4:Y:S01]  /*e4a0*/  LDSM.16.M88.4 R152, [R160+0x5000] ;  /* 0x00500000a098783b */ /* 0x000f220000000200 */
[----:B---3--:R-:W-:Y:S05]  /*e4b0*/  IMAD R8, R164, 0x80, R225 ;  /* 0x00000080a4087824 */ /* 0x008fea00078e02e1 */
[----:B------:R-:W3:Y:S01]  /*e4c0*/  LDSM.16.M88.4 R160, [R160+0x5800] ;  /* 0x00580000a0a0783b */ /* 0x000ee20000000200 */
[----:B------:R-:W-:Y:S05]  /*e4d0*/  IADD3 R8, R222, R8, R223 ;  /* 0x00000008de087210 */ /* 0x000fea0007ffe0df */
[----:B------:R-:W-:Y:S01]  /*e4e0*/  @P0 IMAD.HI.U32 R0, R8, c[0x0][0x2c8], RZ ;  /* 0x0000b20008000a27 */ /* 0x000fe200078e00ff */
[C---:B--2---:R-:W-:Y:S05]  /*e4f0*/  HMMA.16816.F32.BF16 R4, R144.reuse, R156, R4 ;  /* 0x0000009c9004723c */ /* 0x044fea0000041804 */
[----:B------:R-:W-:Y:S02]  /*e500*/  @P0 SHF.R.U32.HI R8, RZ, c[0x0][0x2cc], R0 ;  /* 0x0000b300ff080a19 */ /* 0x000fe40000011600 */
[----:B------:R-:W-:Y:S01]  /*e510*/  ISETP.GE.AND P0, PT, R183, 0x1, PT ;  /* 0x00000001b700780c */ /* 0x000fe20003f06270 */
        /* <DEDUP_REMOVED lines=10> */
[----:B------:R-:W2:Y:S06]  /*e5c0*/  LDSM.16.M88.4 R144, [R3+0x5000] ;  /* 0x005000000390783b */ /* 0x000eac0000000200 */
[----:B------:R-:W3:Y:S06]  /*e5d0*/  LDSM.16.M88.4 R160, [R3+0x5800] ;  /* 0x0058000003a0783b */ /* 0x000eec0000000200 */
[----:B------:R-:W-:Y:S01]  /*e5e0*/  SHFL.IDX PT, R3, R8, RZ, 0x1c1f ;  /* 0x001c1fff08037589 */ /* 0x000fe200000e0000 */
        /* <DEDUP_REMOVED lines=11> */
[----:B------:R-:W3:Y:S06]  /*e6a0*/  LDSM.16.M88.4 R148, [R2+0x5000] ;  /* 0x005000000294783b */ /* 0x000eec0000000200 */
[----:B------:R4:W5:Y:S01]  /*e6b0*/  LDSM.16.M88.4 R160, [R2+0x5800] ;  /* 0x0058000002a0783b */ /* 0x0009620000000200 */
[C---:B-1----:R-:W-:Y:S07]  /*e6c0*/  HMMA.16816.F32.BF16 R4, R152.reuse, R156, R4 ;  /* 0x0000009c9804723c */ /* 0x042fee0000041804 */
[----:B------:R-:W-:Y:S01]  /*e6d0*/  IMAD.SHL.U32 R156, R180, 0x40, RZ ;  /* 0x00000040b49c7824 */ /* 0x000fe200078e00ff */
[C---:B------:R-:W-:Y:S04]  /*e6e0*/  HMMA.16816.F32.BF16 R12, R152.reuse, R158, R12 ;  /* 0x0000009e980c723c */ /* 0x040fe8000004180c */
[----:B------:R-:W-:Y:S04]  /*e6f0*/  IADD3 R0, -R197, 0x1, -R156 ;  /* 0x00000001c5007810 */ /* 0x000fe80007ffe99c */
[C---:B--2---:R-:W-:Y:S04]  /*e700*/  HMMA.16816.F32.BF16 R16, R152.reuse, R144, R16 ;  /* 0x000000909810723c */ /* 0x044fe80000041810 */
[----:B------:R-:W-:Y:S02]  /*e710*/  IADD3 R0, -R198, R0, R199 ;  /* 0x00000000c6007210 */ /* 0x000fe40007ffe1c7 */
[----:B----4-:R-:W-:Y:S02]  /*e720*/  IADD3 R2, R183, 0x1, RZ ;  /* 0x00000001b7027810 */ /* 0x010fe40007ffe0ff */
[C---:B------:R-:W-:Y:S04]  /*e730*/  HMMA.16816.F32.BF16 R20, R152.reuse, R146, R20 ;  /* 0x000000929814723c */ /* 0x040fe80000041814 */
[C---:B------:R-:W-:Y:S02]  /*e740*/  IADD3 R144, R0.reuse, c[0x0][0x328], RZ ;  /* 0x0000ca0000907a10 */ /* 0x040fe40007ffe0ff */
[----:B------:R-:W-:Y:S02]  /*e750*/  IADD3 R9, R0, UR4, RZ ;  /* 0x0000000400097c10 */ /* 0x000fe4000fffe0ff */
[C---:B---3--:R-:W-:Y:S04]  /*e760*/  HMMA.16816.F32.BF16 R24, R152.reuse, R148, R24 ;  /* 0x000000949818723c */ /* 0x048fe80000041818 */
[----:B------:R-:W-:Y:S01]  /*e770*/  SEL R183, R2, RZ, !P0 ;  /* 0x000000ff02b77207 */ /* 0x000fe20004000000 */
[--C-:B------:R-:W-:Y:S02]  /*e780*/  IMAD.IADD R2, R144, 0x1, R3.reuse ;  /* 0x0000000190027824 */ /* 0x100fe400078e0203 */
[----:B------:R-:W-:Y:S01]  /*e790*/  IMAD.IADD R0, R9, 0x1, R3 ;  /* 0x0000000109007824 */ /* 0x000fe200078e0203 */
[C---:B------:R-:W-:Y:S08]  /*e7a0*/  HMMA.16816.F32.BF16 R28, R152.reuse, R150, R28 ;  /* 0x00000096981c723c */ /* 0x040ff0000004181c */
[C---:B-----5:R-:W-:Y:S08]  /*e7b0*/  HMMA.16816.F32.BF16 R32, R152.reuse, R160, R32 ;  /* 0x000000a09820723c */ /* 0x060ff00000041820 */
[----:B------:R-:W-:Y:S01]  /*e7c0*/  HMMA.16816.F32.BF16 R36, R152, R162, R36 ;  /* 0x000000a29824723c */ /* 0x000fe20000041824 */
[----:B------:R-:W-:-:S07]  /*e7d0*/  @!P1 BRA `(.L_x_5454) ;  /* 0x0000018000009947 */ /* 0x000fce0003800000 */
        /* <DEDUP_REMOVED lines=13> */
.L_x_5456:
[----:B------:R-:W-:Y:S04]  /*e8b0*/  MOV R145, c[0x0][0x32c] ;  /* 0x0000cb0000917a02 */ /* 0x000fe80000000f00 */
[----:B------:R-:W-:Y:S11]  /*e8c0*/  ISETP.NE.AND P0, PT, R145, 0x1, PT ;  /* 0x000000019100780c */ /* 0x000ff60003f05270 */
[----:B------:R-:W-:Y:S02]  /*e8d0*/  @!UPT UIADD3 URZ, URZ, URZ, URZ ;  /* 0x0000003f3f3ff290 */ /* 0x000fe4000fffe03f */
[----:B------:R-:W-:Y:S05]  /*e8e0*/  @P0 IMAD.HI.U32 R145, R3, c[0x0][0x330], RZ ;  /* 0x0000cc0003910a27 */ /* 0x000fea00078e00ff */
[----:B------:R-:W-:Y:S02]  /*e8f0*/  @P0 SHF.R.U32.HI R3, RZ, c[0x0][0x334], R145 ;  /* 0x0000cd00ff030a19 */ /* 0x000fe40000011691 */
.L_x_5457:
[----:B------:R-:W-:Y:S05]  /*e900*/  BSYNC B0 ;  /* 0x0000000000007941 */ /* 0x000fea0003800000 */
.L_x_5455:
[----:B------:R-:W-:Y:S04]  /*e910*/  IMAD R3, R3, c[0x0][0x32c], -R156 ;  /* 0x0000cb0003037a24 */ /* 0x000fe800078e0a9c */
[----:B------:R-:W-:Y:S05]  /*e920*/  IMAD.IADD R3, R3, 0x1, -R197 ;  /* 0x0000000103037824 */ /* 0x000fea00078e0ac5 */
[----:B------:R-:W-:Y:S02]  /*e930*/  IMNMX R0, R0, R3, !PT ;  /* 0x0000000300007217 */ /* 0x000fe40007800200 */
[----:B------:R-:W-:Y:S04]  /*e940*/  IADD3 R3, R3, c[0x0][0x32c], RZ ;  /* 0x0000cb0003037a10 */ /* 0x000fe80007ffe0ff */
[----:B------:R-:W-:Y:S02]  /*e950*/  IMNMX R2, R2, R3, PT ;  /* 0x0000000302027217 */ /* 0x000fe40003800200 */
.L_x_5454:
[----:B------:R-:W-:Y:S01]  /*e960*/  ISETP.GT.AND P2, PT, R180, -0x1, PT ;  /* 0xffffffffb400780c */ /* 0x000fe20003f44270 */
[----:B------:R-:W1:Y:S03]  /*e970*/  SHFL.IDX PT, R8, R8, 0x1, 0x1c1f ;  /* 0x003c1f0008087f89 */ /* 0x000e6600000e0000 */
[----:B------:R-:W-:Y:S04]  /*e980*/  ISETP.GT.AND P0, PT, R0, RZ, P2 ;  /* 0x000000ff0000720c */ /* 0x000fe80001704270 */
[----:B------:R-:W-:Y:S04]  /*e990*/  ISETP.LT.OR P0, PT, R2, 0x1, P0 ;  /* 0x000000010200780c */ /* 0x000fe80000701670 */
[----:B------:R-:W-:Y:S02]  /*e9a0*/  FSEL R145, R4, -INF , !P0 ;  /* 0xff80000004917808 */ /* 0x000fe40004000000 */
[----:B------:R-:W-:Y:S04]  /*e9b0*/  ISETP.GT.AND P0, PT, R0, 0x1, P2 ;  /* 0x000000010000780c */ /* 0x000fe80001704270 */
[----:B------:R-:W-:Y:S04]  /*e9c0*/  ISETP.LT.OR P0, PT, R2, 0x2, P0 ;  /* 0x000000020200780c */ /* 0x000fe80000701670 */
[----:B------:R-:W-:Y:S02]  /*e9d0*/  FSEL R146, R5, -INF , !P0 ;  /* 0xff80000005927808 */ /* 0x000fe40004000000 */
[----:B------:R-:W-:Y:S01]  /*e9e0*/  ISETP.GT.AND P0, PT, R0, 0x8, P2 ;  /* 0x000000080000780c */ /* 0x000fe20001704270 */
[--C-:B-1----:R-:W-:Y:S02]  /*e9f0*/  IMAD.IADD R5, R144, 0x1, R8.reuse ;  /* 0x0000000190057824 */ /* 0x102fe400078e0208 */
[----:B------:R-:W-:Y:S01]  /*ea00*/  IMAD.IADD R4, R9, 0x1, R8 ;  /* 0x0000000109047824 */ /* 0x000fe200078e0208 */
        /* <DEDUP_REMOVED lines=55> */
.L_x_5460:
[----:B------:R-:W-:Y:S04]  /*ed80*/  MOV R2, c[0x0][0x32c] ;  /* 0x0000cb0000027a02 */ /* 0x000fe80000000f00 */
[----:B------:R-:W-:Y:S11]  /*ed90*/  ISETP.NE.AND P0, PT, R2, 0x1, PT ;  /* 0x000000010200780c */ /* 0x000ff60003f05270 */
[----:B------:R-:W-:Y:S02]  /*eda0*/  @!UPT UIADD3 URZ, URZ, URZ, URZ ;  /* 0x0000003f3f3ff290 */ /* 0x000fe4000fffe03f */
[----:B------:R-:W-:Y:S05]  /*edb0*/  @P0 IMAD.HI.U32 R2, R0, c[0x0][0x330], RZ ;  /* 0x0000cc0000020a27 */ /* 0x000fea00078e00ff */
[----:B------:R-:W-:Y:S02]  /*edc0*/  @P0 SHF.R.U32.HI R0, RZ, c[0x0][0x334], R2 ;  /* 0x0000cd00ff000a19 */ /* 0x000fe40000011602 */
.L_x_5461:
[----:B------:R-:W-:Y:S05]  /*edd0*/  BSYNC B0 ;  /* 0x0000000000007941 */ /* 0x000fea0003800000 */
.L_x_5459:
[----:B------:R-:W-:Y:S04]  /*ede0*/  IMAD R0, R0, c[0x0][0x32c], -R156 ;  /* 0x0000cb0000007a24 */ /* 0x000fe800078e0a9c */
[----:B------:R-:W-:Y:S05]  /*edf0*/  IMAD.IADD R0, R0, 0x1, -R197 ;  /* 0x0000000100007824 */ /* 0x000fea00078e0ac5 */
[----:B------:R-:W-:Y:S02]  /*ee00*/  IMNMX R4, R4, R0, !PT ;  /* 0x0000000004047217 */ /* 0x000fe40007800200 */
[----:B------:R-:W-:Y:S04]  /*ee10*/  IADD3 R0, R0, c[0x0][0x32c], RZ ;  /* 0x0000cb0000007a10 */ /* 0x000fe80007ffe0ff */
[----:B------:R-:W-:Y:S02]  /*ee20*/  IMNMX R5, R5, R0, PT ;  /* 0x0000000005057217 */ /* 0x000fe40003800200 */
.L_x_5458:
[----:B------:R-:W-:Y:S01]  /*ee30*/  FMNMX.FTZ R0, R145, R104, !PT ;  /* 0x0000006891007209 */ /* 0x000fe20007810000 */
[----:B------:R-:W-:Y:S04]  /*ee40*/  DEPBAR.LE SB0, 0x2 ;  /* 0x000080800000791a */ /* 0x000fe80000000000 */
[----:B------:R-:W-:Y:S01]  /*ee50*/  FMNMX.FTZ R0, R146, R0, !PT ;  /* 0x0000000092007209 */ /* 0x000fe20007810000 */
[----:B------:R-:W-:Y:S01]  /*ee60*/  BAR.SYNC.DEFER_BLOCKING 0x0 ;  /* 0x0000000000007b1d */ /* 0x000fe20000010000 */
        /* <DEDUP_REMOVED lines=62> */
[C---:B------:R-:W-:Y:S01]  /*f250*/  ISETP.LT.OR P0, PT, R5.reuse, 0x11, P0 ;  /* 0x000000110500780c */ /* 0x040fe20000701670 */
[C---:B------:R-:W-:Y:S02]  /*f260*/  FMUL.FTZ R32, R0.reuse, R116 ;  /* 0x0000007400207220 */ /* 0x040fe40000410000 */
[----:B------:R-:W-:Y:S01]  /*f270*/  FMUL.FTZ R33, R0, R117 ;  /* 0x0000007500217220 */ /* 0x000fe20000410000 */
[----:B------:R-:W-:Y:S01]  /*f280*/  FSEL R150, R18, -INF , !P0 ;  /* 0xff80000012967808 */ /* 0x000fe20004000000 */
[----:B------:R-:W-:Y:S01]  /*f290*/  FMUL.FTZ R36, R0, R112 ;  /* 0x0000007000247220 */ /* 0x000fe20000410000 */
[----:B------:R-:W-:Y:S01]  /*f2a0*/  ISETP.GT.AND P0, PT, R4, 0x11, P2 ;  /* 0x000000110400780c */ /* 0x000fe20001704270 */
[C---:B------:R-:W-:Y:S01]  /*f2b0*/  FMUL.FTZ R37, R0.reuse, R113 ;  /* 0x0000007100257220 */ /* 0x040fe20000410000 */
[----:B------:R-:W1:Y:S01]  /*f2c0*/  MUFU.EX2 R13, R13 ;  /* 0x0000000d000d7308 */ /* 0x000e620000000800 */
        /* <DEDUP_REMOVED lines=20> */
[C---:B------:R-:W-:Y:S01]  /*f410*/  FMUL.FTZ R45, R0.reuse, R45 ;  /* 0x0000002d002d7220 */ /* 0x040fe20000410000 */
[----:B-1----:R-:W-:Y:S01]  /*f420*/  F2FP.BF16.PACK_AB R146, R13, R12 ;  /* 0x0000000c0d92723e */ /* 0x002fe200000010ff */
        /* <DEDUP_REMOVED lines=48> */
[----:B------:R-:W-:Y:S03]  /*f730*/  FMUL.FTZ R101, R0, R101 ;  /* 0x0000006500657220 */ /* 0x000fe60000410000 */
[----:B------:R-:W-:Y:S04]  /*f740*/  ISETP.LT.OR P0, PT, R5, 0x32, P0 ;  /* 0x000000320500780c */ /* 0x000fe80000701670 */
[----:B------:R-:W-:Y:S02]  /*f750*/  FSEL R166, R35, -INF , !P0 ;  /* 0xff80000023a67808 */ /* 0x000fe40004000000 */
[----:B------:R-:W-:Y:S01]  /*f760*/  ISETP.GT.AND P0, PT, R4, 0x39, P2 ;  /* 0x000000390400780c */ /* 0x000fe20001704270 */
[----:B------:R-:W-:Y:S01]  /*f770*/  FADD.FTZ R4, R144, R2 ;  /* 0x0000000290047221 */ /* 0x000fe20000010000 */
[----:B------:R-:W-:Y:S02]  /*f780*/  FMNMX.FTZ R2, R6, R105, !PT ;  /* 0x0000006906027209 */ /* 0x000fe40007810000 */
[----:B------:R-:W-:Y:S01]  /*f790*/  ISETP.LT.OR P0, PT, R5, 0x3a, P0 ;  /* 0x0000003a0500780c */ /* 0x000fe20000701670 */
[----:B------:R-:W-:Y:S01]  /*f7a0*/  FMUL.FTZ R5, R0, R141 ;  /* 0x0000008d00057220 */ /* 0x000fe20000410000 */
[----:B------:R-:W-:Y:S02]  /*f7b0*/  FMNMX.FTZ R2, R7, R2, !PT ;  /* 0x0000000207027209 */ /* 0x000fe40007810000 */
[----:B------:R-:W-:Y:S02]  /*f7c0*/  FSEL R104, R39, -INF , !P0 ;  /* 0xff80000027687808 */ /* 0x000fe40004000000 */
[----:B------:R-:W-:Y:S02]  /*f7d0*/  FMNMX.FTZ R2, R147, R2, !PT ;  /* 0x0000000293027209 */ /* 0x000fe40007810000 */
[----:B------:R-:W-:Y:S02]  /*f7e0*/  F2FP.BF16.PACK_AB R144, R144, R145 ;  /* 0x000000919090723e */ /* 0x000fe400000010ff */
        /* <DEDUP_REMOVED lines=24> */
[----:B------:R-:W-:Y:S01]  /*f970*/  FSEL R148, R148, RZ, P0 ;  /* 0x000000ff94947208 */ /* 0x000fe20000000000 */
[----:B------:R-:W-:Y:S02]  /*f980*/  FMUL.FTZ R4, R0, R140 ;  /* 0x0000008c00047220 */ /* 0x000fe40000410000 */
        /* <DEDUP_REMOVED lines=112> */
[--C-:B-1----:R-:W-:Y:S04]  /*10090*/  FFMA.FTZ R112, R151, c[0x0][0x2d0], -R148.reuse ;  /* 0x0000b40097707a23 */ /* 0x102fe80000010894 */
        /* <DEDUP_REMOVED lines=10> */
[----:B------:R-:W-:Y:S01]  /*10140*/  MUFU.EX2 R154, R191 ;  /* 0x000000bf009a7308 */ /* 0x000fe20000000800 */
[C---:B------:R-:W-:Y:S09]  /*10150*/  HMMA.16816.F32.BF16 R4, R112.reuse, R116, R4 ;  /* 0x000000747004723c */ /* 0x040ff20000041804 */
[----:B------:R1:W-:Y:S01]  /*10160*/  MUFU.EX2 R125, R120 ;  /* 0x00000078007d7308 */ /* 0x0003e20000000800 */
[C---:B------:R-:W-:Y:S01]  /*10170*/  HMMA.16816.F32.BF16 R12, R112.reuse, R118, R12 ;  /* 0x00000076700c723c */ /* 0x040fe2000004180c */
[----:B------:R-:W2:Y:S02]  /*10180*/  LDSM.16.MT88.4 R116, [R2+0x800] ;  /* 0x000800000274783b */ /* 0x000ea40000004200 */
[--C-:B-1----:R-:W-:Y:S06]  /*10190*/  FFMA.FTZ R120, R155, c[0x0][0x2d0], -R148.reuse ;  /* 0x0000b4009b787a23 */ /* 0x102fec0000010894 */
[----:B------:R-:W1:Y:S10]  /*101a0*/  MUFU.EX2 R155, R190 ;  /* 0x000000be009b7308 */ /* 0x000e740000000800 */
[----:B------:R-:W3:Y:S01]  /*101b0*/  MUFU.EX2 R127, R120 ;  /* 0x00000078007f7308 */ /* 0x000ee20000000800 */
[C---:B--2---:R-:W-:Y:S03]  /*101c0*/  HMMA.16816.F32.BF16 R16, R112.reuse, R116, R16 ;  /* 0x000000747010723c */ /* 0x044fe60000041810 */
[----:B-1----:R-:W-:Y:S05]  /*101d0*/  F2FP.BF16.PACK_AB R144, R155, R154 ;  /* 0x0000009a9b90723e */ /* 0x002fea00000010ff */
        /* <DEDUP_REMOVED lines=32> */
[----:B------:R-:W-:Y:S06]  /*103e0*/  MUFU.EX2 R157, R189 ;  /* 0x000000bd009d7308 */ /* 0x000fec0000000800 */
[----:B------:R-:W-:Y:S01]  /*103f0*/  FFMA.FTZ R112, R158, c[0x0][0x2d0], -R148 ;  /* 0x0000b4009e707a23 */ /* 0x000fe20000010894 */
[----:B------:R-:W-:Y:S01]  /*10400*/  F2FP.BF16.PACK_AB R114, R167, R152 ;  /* 0x00000098a772723e */ /* 0x000fe200000010ff */
[----:B------:R-:W-:Y:S02]  /*10410*/  FADD.FTZ R113, R161, R129 ;  /* 0x00000081a1717221 */ /* 0x000fe40000010000 */
[----:B------:R1:W-:Y:S02]  /*10420*/  MUFU.EX2 R126, R116 ;  /* 0x00000074007e7308 */ /* 0x0003e40000000800 */
[----:B------:R-:W-:Y:S01]  /*10430*/  FADD.FTZ R129, R160, R113 ;  /* 0x00000071a0817221 */ /* 0x000fe20000010000 */
[----:B---3--:R-:W-:Y:S07]  /*10440*/  F2FP.BF16.PACK_AB R113, R127, R125 ;  /* 0x0000007d7f71723e */ /* 0x008fee00000010ff */
[----:B------:R2:W3:Y:S10]  /*10450*/  MUFU.EX2 R153, R112 ;  /* 0x0000007000997308 */ /* 0x0004f40000000800 */
[----:B------:R-:W4:Y:S01]  /*10460*/  MUFU.EX2 R158, R188 ;  /* 0x000000bc009e7308 */ /* 0x000f220000000800 */
[----:B-1----:R-:W1:Y:S01]  /*10470*/  LDSM.16.MT88.4 R116, [R0+0x1000] ;  /* 0x001000000074783b */ /* 0x002e620000004200 */
[----:B--2---:R-:W-:Y:S01]  /*10480*/  FADD.FTZ R112, R123, R131 ;  /* 0x000000837b707221 */ /* 0x004fe20000010000 */
[----:B---3--:R-:W-:Y:S03]  /*10490*/  F2FP.BF16.PACK_AB R115, R153, R126 ;  /* 0x0000007e9973723e */ /* 0x008fe600000010ff */
[----:B------:R-:W-:Y:S03]  /*104a0*/  FADD.FTZ R112, R121, R112 ;  /* 0x0000007079707221 */ /* 0x000fe60000010000 */
[----:B------:R-:W2:Y:S01]  /*104b0*/  LDSM.16.MT88.4 R120, [R2+0x1000] ;  /* 0x001000000278783b */ /* 0x000ea20000004200 */
[----:B------:R-:W-:Y:S01]  /*104c0*/  FADD.FTZ R112, R128, R112 ;  /* 0x0000007080707221 */ /* 0x000fe20000010000 */
[----:B----4-:R-:W-:Y:S03]  /*104d0*/  F2FP.BF16.PACK_AB R146, R158, R157 ;  /* 0x0000009d9e92723e */ /* 0x010fe600000010ff */
        /* <DEDUP_REMOVED lines=8> */
[C---:B--2---:R-:W-:Y:S04]  /*10560*/  HMMA.16816.F32.BF16 R16, R112.reuse, R120, R16 ;  /* 0x000000787010723c */ /* 0x044fe80000041810 */
[----:B------:R-:W-:Y:S04]  /*10570*/  FADD.FTZ R124, R133, R124 ;  /* 0x0000007c857c7221 */ /* 0x000fe80000010000 */
[C---:B------:R-:W-:Y:S01]  /*10580*/  HMMA.16816.F32.BF16 R20, R112.reuse, R122, R20 ;  /* 0x0000007a7014723c */ /* 0x040fe20000041814 */
[----:B------:R-:W2:Y:S03]  /*10590*/  LDSM.16.MT88.4 R120, [R3+0x1000] ;  /* 0x001000000378783b */ /* 0x000ea60000004200 */
[----:B------:R-:W-:Y:S04]  /*105a0*/  FADD.FTZ R152, R152, R124 ;  /* 0x0000007c98987221 */ /* 0x000fe80000010000 */
        /* <DEDUP_REMOVED lines=30> */
[C---:B--2---:R-:W-:Y:S08]  /*10790*/  HMMA.16816.F32.BF16 R96, R112.reuse, R120, R96 ;  /* 0x000000787060723c */ /* 0x044ff00000041860 */
[----:B------:R-:W-:Y:S01]  /*107a0*/  HMMA.16816.F32.BF16 R100, R112, R122, R100 ;  /* 0x0000007a7064723c */ /* 0x000fe20000041864 */
[----:B------:R-:W-:Y:S03]  /*107b0*/  LDSM.16.MT88.4 R112, [R3+0x1800] ;  /* 0x001800000370783b */ /* 0x000fe60000004200 */
[--C-:B-1----:R-:W-:Y:S01]  /*107c0*/  FFMA.FTZ R116, R164, c[0x0][0x2d0], -R148.reuse ;  /* 0x0000b400a4747a23 */ /* 0x102fe20000010894 */
        /* <DEDUP_REMOVED lines=80> */
[C---:B------:R-:W-:Y:S04]  /*10cd0*/  LEA R18, P0, R0.reuse, c[0x0][0x1c8], 0x1 ;  /* 0x0000720000127a11 */ /* 0x040fe800078008ff */
[----:B------:R-:W-:Y:S04]  /*10ce0*/  IADD3.X R5, R219, R3, R4, P1, !PT ;  /* 0x00000003db057210 */ /* 0x000fe80000ffe404 */
[----:B------:R-:W-:Y:S01]  /*10cf0*/  LEA.HI.X R5, R0, c[0x0][0x1cc], R5, 0x1, P0 ;  /* 0x0000730000057a11 */ /* 0x000fe200000f0c05 */
[----:B------:R-:W-:-:S05]  /*10d00*/  BRA.DIV ~URZ, `(.L_x_5464) ;  /* 0x0000d1527f007947 */ /* 0x000fca000b800000 */
[----:B------:R1:W2:Y:S02]  /*10d10*/  SHFL.IDX PT, R4, R5, RZ, 0x181f ;  /* 0x00181fff05047589 */ /* 0x0002a400000e0000 */
.L_x_5581:
        /* <DEDUP_REMOVED lines=24> */
[----:B------:R2:W-:Y:S01]  /*10ea0*/  LDGSTS.E.BYPASS.LTC128B.128 [R0+0x10100], [R6.64], !P6 ;  /* 0x1010000006007fae */ /* 0x0005e2000f101d4a */
[----:B-1--4-:R-:W-:Y:S03]  /*10eb0*/  IMAD.MOV.U32 R5, RZ, RZ, R3 ;  /* 0x000000ffff057224 */ /* 0x012fe600078e0003 */
.L_x_5582:
[----:B--23--:R-:W-:Y:S02]  /*10ec0*/  IADD3 R12, -R14, 0x10, RZ ;  /* 0x000000100e0c7810 */ /* 0x00cfe40007ffe1ff */
[C---:B------:R-:W-:Y:S02]  /*10ed0*/  IADD3 R6, -R5.reuse, 0x10, RZ ;  /* 0x0000001005067810 */ /* 0x040fe40007ffe1ff */
        /* <DEDUP_REMOVED lines=16> */
.L_x_5463:
[----:B------:R-:W-:Y:S05]  /*10fe0*/  BSYNC B0 ;  /* 0x0000000000007941 */ /* 0x000fea0003800000 */
.L_x_5462:
        /* <DEDUP_REMOVED lines=15> */
.L_x_5449:
        /* <DEDUP_REMOVED lines=23> */
.L_x_5469:
[----:B------:R-:W-:-:S13]  /*11250*/  ISETP.NE.AND P0, PT, R5, 0x1, PT ;  /* 0x000000010500780c */ /* 0x000fda0003f05270 */
[----:B------:R-:W-:-:S05]  /*11260*/  @P0 IMAD.HI.U32 R3, R0, c[0x0][0x330], RZ ;  /* 0x0000cc0000030a27 */ /* 0x000fca00078e00ff */
[----:B------:R-:W-:Y:S02]  /*11270*/  @P0 SHF.R.U32.HI R0, RZ, c[0x0][0x334], R3 ;  /* 0x0000cd00ff000a19 */ /* 0x000fe40000011603 */
.L_x_5470:
[----:B------:R-:W-:Y:S05]  /*11280*/  BSYNC B0 ;  /* 0x0000000000007941 */ /* 0x000fea0003800000 */
.L_x_5468:
[----:B------:R-:W-:-:S05]  /*11290*/  IMAD R0, R0, c[0x0][0x32c], RZ ;  /* 0x0000cb0000007a24 */ /* 0x000fca00078e02ff */
[----:B------:R-:W-:-:S04]  /*112a0*/  IMNMX R2, R2, R0, !PT ;  /* 0x0000000002027217 */ /* 0x000fc80007800200 */
.L_x_5467:
        /* <DEDUP_REMOVED lines=11> */
.L_x_5481:
        /* <DEDUP_REMOVED lines=34> */
.L_x_5583:
        /* <DEDUP_REMOVED lines=11> */
[----:B------:R-:W-:Y:S05]  /*11630*/  SEL R3, RZ, 0x10, P6 ;  /* 0x00000010ff037807 */ /* 0x000fea0003000000 */
[----:B------:R-:W-:Y:S01]  /*11640*/  IMAD.MOV.U32 R18, RZ, RZ, R3 ;  /* 0x000000ffff127224 */ /* 0x000fe200078e0003 */
        /* <DEDUP_REMOVED lines=9> */
[----:B------:R3:W4:Y:S03]  /*116e0*/  SHFL.IDX PT, R2, R19, 0x1, 0x181f ;  /* 0x00381f0013027f89 */ /* 0x00072600000e0000 */
[----:B------:R-:W-:Y:S02]  /*116f0*/  IMAD.X R7, R5, 0x1, R27, P0 ;  /* 0x0000000105077824 */ /* 0x000fe400000e061b */
[----:B------:R3:W2:Y:S04]  /*11700*/  SHFL.IDX PT, R5, R16, 0x1, 0x181f ;  /* 0x00381f0010057f89 */ /* 0x0006a800000e0000 */
[----:B------:R5:W-:Y:S02]  /*11710*/  LDGSTS.E.BYPASS.LTC128B.128 [R4+0x4100], [R6.64], !P6 ;  /* 0x0410000006047fae */ /* 0x000be4000f101d4a */
[----:B-----5:R-:W-:Y:S04]  /*11720*/  SEL R6, RZ, 0x10, P4 ;  /* 0x00000010ff067807 */ /* 0x020fe80002000000 */
.L_x_5584:
[----:B--234-:R-:W-:Y:S01]  /*11730*/  ISETP.NE.U32.AND P2, PT, R6, RZ, PT ;  /* 0x000000ff0600720c */ /* 0x01cfe20003f45070 */
        /* <DEDUP_REMOVED lines=19> */
.L_x_5473:
[----:B------:R-:W-:Y:S05]  /*11870*/  BSYNC B0 ;  /* 0x0000000000007941 */ /* 0x000fea0003800000 */
.L_x_5472:
[----:B------:R-:W0:Y:S01]  /*11880*/  LDGDEPBAR ;  /* 0x00000000000079af */ /* 0x000e220000000000 */
[----:B------:R-:W-:Y:S01]  /*11890*/  WARPSYNC 0xffffffff ;  /* 0xffffffff00007948 */ /* 0x000fe20003800000 */
[C---:B--23--:R-:W-:Y:S03]  /*118a0*/  HMMA.16816.F32.BF16 R4, R36.reuse, R12, RZ ;  /* 0x0000000c2404723c */ /* 0x04cfe600000418ff */
[----:B------:R-:W-:Y:S01]  /*118b0*/  ISETP.GE.AND P0, PT, R183, 0x1, PT ;  /* 0x00000001b700780c */ /* 0x000fe20003f06270 */
[C-C-:B------:R-:W-:Y:S01]  /*118c0*/  IMAD.IADD R3, R170.reuse, 0x1, R9.reuse ;  /* 0x00000001aa037824 */ /* 0x140fe200078e0209 */
        /* <DEDUP_REMOVED lines=112> */
[----:B------:R-:W3:Y:S07]  /*11fd0*/  LDSM.16.M88.4 R152, [R160+0x5000] ;  /* 0x00500000a098783b */ /* 0x000eee0000000200 */
        /* <DEDUP_REMOVED lines=71> */
.L_x_5585:
        /* <DEDUP_REMOVED lines=28> */
[----:B------:R-:W-:Y:S01]  /*12610*/  MUFU.EX2 R12, R12 ;  /* 0x0000000c000c7308 */ /* 0x000fe20000000800 */
[C---:B-1----:R-:W-:Y:S02]  /*12620*/  FFMA.FTZ R0, R2.reuse, R192, R144 ;  /* 0x000000c002007223 */ /* 0x042fe40000010090 */
[C---:B------:R-:W-:Y:S02]  /*12630*/  FMUL.FTZ R36, R2.reuse, R112 ;  /* 0x0000007002247220 */ /* 0x040fe40000410000 */
[C---:B------:R-:W-:Y:S05]  /*12640*/  FMUL.FTZ R37, R2.reuse, R113 ;  /* 0x0000007102257220 */ /* 0x040fea0000410000 */
[----:B------:R-:W1:Y:S01]  /*12650*/  MUFU.EX2 R13, R13 ;  /* 0x0000000d000d7308 */ /* 0x000e620000000800 */
[C---:B------:R-:W-:Y:S02]  /*12660*/  FMUL.FTZ R20, R2.reuse, R128 ;  /* 0x0000008002147220 */ /* 0x040fe40000410000 */
[C---:B------:R-:W-:Y:S01]  /*12670*/  FMUL.FTZ R21, R2.reuse, R129 ;  /* 0x0000008102157220 */ /* 0x040fe20000410000 */
[C---:B--2---:R-:W-:Y:S01]  /*12680*/  F2FP.BF16.PACK_AB R144, R5.reuse, R144 ;  /* 0x000000900590723e */ /* 0x044fe200000010ff */
[----:B------:R-:W-:Y:S02]  /*12690*/  FADD.FTZ R4, R5, R0 ;  /* 0x0000000005047221 */ /* 0x000fe40000010000 */
[----:B------:R-:W2:Y:S01]  /*126a0*/  SHFL.BFLY PT, R0, R105, 0x2, 0x1f ;  /* 0x0c401f0069007f89 */ /* 0x000ea200000e0000 */
[C---:B------:R-:W-:Y:S02]  /*126b0*/  FMUL.FTZ R5, R2.reuse, R141 ;  /* 0x0000008d02057220 */ /* 0x040fe40000410000 */
[----:B------:R3:W-:Y:S01]  /*126c0*/  MUFU.EX2 R147, R16 ;  /* 0x0000001000937308 */ /* 0x0007e20000000800 */
[C---:B------:R-:W-:Y:S02]  /*126d0*/  FMUL.FTZ R24, R2.reuse, R124 ;  /* 0x0000007c02187220 */ /* 0x040fe40000410000 */
[C---:B------:R-:W-:Y:S02]  /*126e0*/  FMUL.FTZ R25, R2.reuse, R125 ;  /* 0x0000007d02197220 */ /* 0x040fe40000410000 */
[C---:B------:R-:W-:Y:S02]  /*126f0*/  FMUL.FTZ R28, R2.reuse, R120 ;  /* 0x00000078021c7220 */ /* 0x040fe40000410000 */
[C---:B------:R-:W-:Y:S02]  /*12700*/  FMUL.FTZ R29, R2.reuse, R121 ;  /* 0x00000079021d7220 */ /* 0x040fe40000410000 */
[C---:B------:R-:W-:Y:S01]  /*12710*/  FMUL.FTZ R32, R2.reuse, R116 ;  /* 0x0000007402207220 */ /* 0x040fe20000410000 */
        /* <DEDUP_REMOVED lines=8> */
[----:B--2---:R-:W-:Y:S01]  /*127a0*/  FMNMX.FTZ R105, R105, R0, !PT ;  /* 0x0000000069697209 */ /* 0x004fe20007810000 */
[C---:B------:R-:W-:Y:S02]  /*127b0*/  FMUL.FTZ R48, R2.reuse, R48 ;  /* 0x0000003002307220 */ /* 0x040fe40000410000 */
[C---:B---3--:R-:W-:Y:S02]  /*127c0*/  FMUL.FTZ R16, R2.reuse, R132 ;  /* 0x0000008402107220 */ /* 0x048fe40000410000 */
[----:B------:R-:W1:Y:S01]  /*127d0*/  SHFL.BFLY PT, R0, R105, 0x1, 0x1f ;  /* 0x0c201f0069007f89 */ /* 0x000e6200000e0000 */
[C---:B------:R-:W-:Y:S02]  /*127e0*/  FMUL.FTZ R49, R2.reuse, R49 ;  /* 0x0000003102317220 */ /* 0x040fe40000410000 */
[C---:B------:R-:W-:Y:S01]  /*127f0*/  FMUL.FTZ R52, R2.reuse, R52 ;  /* 0x0000003402347220 */ /* 0x040fe20000410000 */
[----:B------:R-:W-:Y:S01]  /*12800*/  MUFU.EX2 R121, R165 ;  /* 0x000000a500797308 */ /* 0x000fe20000000800 */
[C---:B------:R-:W-:Y:S02]  /*12810*/  FMUL.FTZ R53, R2.reuse, R53 ;  /* 0x0000003502357220 */ /* 0x040fe40000410000 */
[C---:B------:R-:W-:Y:S01]  /*12820*/  FMUL.FTZ R56, R2.reuse, R56 ;  /* 0x0000003802387220 */ /* 0x040fe20000410000 */
[----:B----4-:R-:W-:Y:S01]  /*12830*/  F2FP.BF16.PACK_AB R116, R9, R147 ;  /* 0x000000930974723e */ /* 0x010fe200000010ff */
        /* <DEDUP_REMOVED lines=10> */
[C---:B------:R-:W-:Y:S01]  /*128e0*/  FMUL.FTZ R72, R2.reuse, R72 ;  /* 0x0000004802487220 */ /* 0x040fe20000410000 */
[----:B------:R-:W-:Y:S01]  /*128f0*/  MUFU.EX2 R124, R162 ;  /* 0x000000a2007c7308 */ /* 0x000fe20000000800 */
[----:B------:R-:W-:Y:S02]  /*12900*/  FMUL.FTZ R73, R2, R73 ;  /* 0x0000004902497220 */ /* 0x000fe40000410000 */
[----:B------:R-:W-:Y:S01]  /*12910*/  FADD.FTZ R0, -R105, R8 ;  /* 0x0000000869007221 */ /* 0x000fe20000010100 */
[----:B------:R-:W-:Y:S01]  /*12920*/  IADD3 R8, R179, R168, RZ ;  /* 0x000000a8b3087210 */ /* 0x000fe20007ffe0ff */
        /* <DEDUP_REMOVED lines=44> */
[----:B------:R-:W-:Y:S01]  /*12bf0*/  IADD3 R2, R178, R168, RZ ;  /* 0x000000a8b2027210 */ /* 0x000fe20007ffe0ff */
[----:B------:R-:W-:Y:S01]  /*12c00*/  FADD.FTZ R3, R147, R3 ;  /* 0x0000000393037221 */ /* 0x000fe20000010000 */
[----:B-1----:R-:W-:Y:S01]  /*12c10*/  F2FP.BF16.PACK_AB R147, R132, R129 ;  /* 0x000000818493723e */ /* 0x002fe200000010ff */
[----:B------:R-:W-:Y:S01]  /*12c20*/  FMUL.FTZ R38, R0, R114 ;  /* 0x0000007200267220 */ /* 0x000fe20000410000 */
[----:B------:R-:W-:Y:S01]  /*12c30*/  MUFU.EX2 R154, R154 ;  /* 0x0000009a009a7308 */ /* 0x000fe20000000800 */
[----:B------:R-:W1:Y:S01]  /*12c40*/  LDSM.16.MT88.4 R148, [R2] ;  /* 0x000000000294783b */ /* 0x000e620000004200 */
[----:B------:R-:W-:Y:S01]  /*12c50*/  FADD.FTZ R120, R9, R3 ;  /* 0x0000000309787221 */ /* 0x000fe20000010000 */
[----:B------:R-:W-:Y:S01]  /*12c60*/  IADD3 R3, R176, R2, RZ ;  /* 0x00000002b0037210 */ /* 0x000fe20007ffe0ff */
[C---:B------:R-:W-:Y:S02]  /*12c70*/  FMUL.FTZ R39, R0.reuse, R115 ;  /* 0x0000007300277220 */ /* 0x040fe40000410000 */
[C---:B------:R-:W-:Y:S01]  /*12c80*/  FFMA.FTZ R6, R0.reuse, R193, R145 ;  /* 0x000000c100067223 */ /* 0x040fe20000010091 */
[C---:B------:R-:W-:Y:S01]  /*12c90*/  F2FP.BF16.PACK_AB R145, R7.reuse, R145 ;  /* 0x000000910791723e */ /* 0x040fe200000010ff */
[C---:B------:R-:W-:Y:S01]  /*12ca0*/  FMUL.FTZ R14, R0.reuse, R138 ;  /* 0x0000008a000e7220 */ /* 0x040fe20000410000 */
[----:B------:R-:W2:Y:S01]  /*12cb0*/  LDSM.16.MT88.4 R112, [R3] ;  /* 0x000000000370783b */ /* 0x000ea20000004200 */
[----:B------:R-:W-:Y:S01]  /*12cc0*/  FADD.FTZ R128, R7, R6 ;  /* 0x0000000607807221 */ /* 0x000fe20000010000 */
[----:B------:R-:W3:Y:S01]  /*12cd0*/  MUFU.EX2 R155, R155 ;  /* 0x0000009b009b7308 */ /* 0x000ee20000000800 */
[C---:B------:R-:W-:Y:S02]  /*12ce0*/  FMUL.FTZ R6, R0.reuse, R142 ;  /* 0x0000008e00067220 */ /* 0x040fe40000410000 */
[C---:B------:R-:W-:Y:S02]  /*12cf0*/  FMUL.FTZ R7, R0.reuse, R143 ;  /* 0x0000008f00077220 */ /* 0x040fe40000410000 */
[C---:B------:R-:W-:Y:S02]  /*12d00*/  FMUL.FTZ R15, R0.reuse, R139 ;  /* 0x0000008b000f7220 */ /* 0x040fe40000410000 */
        /* <DEDUP_REMOVED lines=10> */
[----:B------:R-:W-:Y:S02]  /*12db0*/  FADD.FTZ R126, R129, R128 ;  /* 0x00000080817e7221 */ /* 0x000fe40000010000 */
[----:B------:R-:W-:Y:S01]  /*12dc0*/  LDSM.16.MT88.4 R128, [R3+0x1800] ;  /* 0x001800000380783b */ /* 0x000fe20000004200 */
[C---:B------:R-:W-:Y:S02]  /*12dd0*/  FMUL.FTZ R27, R0.reuse, R127 ;  /* 0x0000007f001b7220 */ /* 0x040fe40000410000 */
[C---:B------:R-:W-:Y:S02]  /*12de0*/  FMUL.FTZ R34, R0.reuse, R118 ;  /* 0x0000007600227220 */ /* 0x040fe40000410000 */
[C---:B------:R-:W-:Y:S01]  /*12df0*/  FMUL.FTZ R35, R0.reuse, R119 ;  /* 0x0000007700237220 */ /* 0x040fe20000410000 */
[C---:B-1----:R-:W-:Y:S01]  /*12e00*/  HMMA.16816.F32.BF16 R4, R144.reuse, R148, R4 ;  /* 0x000000949004723c */ /* 0x042fe20000041804 */
[----:B------:R-:W1:Y:S04]  /*12e10*/  MUFU.EX2 R118, R156 ;  /* 0x0000009c00767308 */ /* 0x000e680000000800 */
[----:B---3--:R-:W-:Y:S01]  /*12e20*/  F2FP.BF16.PACK_AB R119, R155, R154 ;  /* 0x0000009a9b77723e */ /* 0x008fe200000010ff */
[C---:B------:R-:W-:Y:S02]  /*12e30*/  FMUL.FTZ R42, R0.reuse, R42 ;  /* 0x0000002a002a7220 */ /* 0x040fe40000410000 */
[C---:B------:R-:W-:Y:S03]  /*12e40*/  HMMA.16816.F32.BF16 R12, R144.reuse, R150, R12 ;  /* 0x00000096900c723c */ /* 0x040fe6000004180c */
[----:B------:R-:W-:Y:S01]  /*12e50*/  MUFU.EX2 R160, R160 ;  /* 0x000000a000a07308 */ /* 0x000fe20000000800 */
[C---:B------:R-:W-:Y:S02]  /*12e60*/  FMUL.FTZ R43, R0.reuse, R43 ;  /* 0x0000002b002b7220 */ /* 0x040fe40000410000 */
[C---:B------:R-:W-:Y:S02]  /*12e70*/  FMUL.FTZ R46, R0.reuse, R46 ;  /* 0x0000002e002e7220 */ /* 0x040fe40000410000 */
[C---:B--2---:R-:W-:Y:S04]  /*12e80*/  HMMA.16816.F32.BF16 R16, R144.reuse, R112, R16 ;  /* 0x000000709010723c */ /* 0x044fe80000041810 */
[C---:B------:R-:W-:Y:S01]  /*12e90*/  FMUL.FTZ R47, R0.reuse, R47 ;  /* 0x0000002f002f7220 */ /* 0x040fe20000410000 */
[----:B------:R-:W-:Y:S01]  /*12ea0*/  MUFU.EX2 R161, R161 ;  /* 0x000000a100a17308 */ /* 0x000fe20000000800 */
[C---:B------:R-:W-:Y:S02]  /*12eb0*/  FMUL.FTZ R50, R0.reuse, R50 ;  /* 0x0000003200327220 */ /* 0x040fe40000410000 */
[C---:B------:R-:W-:Y:S01]  /*12ec0*/  HMMA.16816.F32.BF16 R20, R144.reuse, R114, R20 ;  /* 0x000000729014723c */ /* 0x040fe20000041814 */
[----:B------:R-:W2:Y:S03]  /*12ed0*/  LDSM.16.MT88.4 R112, [R8] ;  /* 0x000000000870783b */ /* 0x000ea60000004200 */
        /* <DEDUP_REMOVED lines=22> */
[C---:B--2---:R-:W-:Y:S03]  /*13040*/  HMMA.16816.F32.BF16 R24, R144.reuse, R112, R24 ;  /* 0x000000709018723c */ /* 0x044fe60000041818 */
[C---:B------:R-:W-:Y:S02]  /*13050*/  FMUL.FTZ R87, R0.reuse, R87 ;  /* 0x0000005700577220 */ /* 0x040fe40000410000 */
[C---:B------:R-:W-:Y:S02]  /*13060*/  FMUL.FTZ R90, R0.reuse, R90 ;  /* 0x0000005a005a7220 */ /* 0x040fe40000410000 */
[C---:B------:R-:W-:Y:S01]  /*13070*/  FMUL.FTZ R91, R0.reuse, R91 ;  /* 0x0000005b005b7220 */ /* 0x040fe20000410000 */
[C---:B------:R-:W-:Y:S04]  /*13080*/  HMMA.16816.F32.BF16 R28, R144.reuse, R114, R28 ;  /* 0x00000072901c723c */ /* 0x040fe8000004181c */
[C---:B------:R-:W-:Y:S02]  /*13090*/  FMUL.FTZ R94, R0.reuse, R94 ;  /* 0x0000005e005e7220 */ /* 0x040fe40000410000 */
[C---:B------:R-:W-:Y:S02]  /*130a0*/  FMUL.FTZ R95, R0.reuse, R95 ;  /* 0x0000005f005f7220 */ /* 0x040fe40000410000 */
[C---:B------:R-:W-:Y:S04]  /*130b0*/  FMUL.FTZ R98, R0.reuse, R98 ;  /* 0x0000006200627220 */ /* 0x040fe80000410000 */
[C---:B------:R-:W-:Y:S02]  /*130c0*/  FMUL.FTZ R99, R0.reuse, R99 ;  /* 0x0000006300637220 */ /* 0x040fe40000410000 */
[C---:B------:R-:W-:Y:S02]  /*130d0*/  FMUL.FTZ R102, R0.reuse, R102 ;  /* 0x0000006600667220 */ /* 0x040fe40000410000 */
[----:B------:R-:W-:Y:S01]  /*130e0*/  FMUL.FTZ R103, R0, R103 ;  /* 0x0000006700677220 */ /* 0x000fe20000410000 */
[----:B------:R-:W-:Y:S01]  /*130f0*/  IADD3 R0, R176, R8, RZ ;  /* 0x00000008b0007210 */ /* 0x000fe20007ffe0ff */
[----:B------:R-:W-:Y:S02]  /*13100*/  FADD.FTZ R9, R117, R120 ;  /* 0x0000007875097221 */ /* 0x000fe40000010000 */
[----:B------:R-:W2:Y:S02]  /*13110*/  MUFU.EX2 R120, R164 ;  /* 0x000000a400787308 */ /* 0x000ea40000000800 */
[----:B------:R-:W3:Y:S01]  /*13120*/  LDSM.16.MT88.4 R112, [R0] ;  /* 0x000000000070783b */ /* 0x000ee20000004200 */
[C---:B-1----:R-:W-:Y:S01]  /*13130*/  FADD.FTZ R9, R118.reuse, R9 ;  /* 0x0000000976097221 */ /* 0x042fe20000010000 */
[----:B------:R-:W-:Y:S02]  /*13140*/  F2FP.BF16.PACK_AB R118, R118, R117 ;  /* 0x000000757676723e */ /* 0x000fe400000010ff */
[----:B------:R-:W-:Y:S01]  /*13150*/  F2FP.BF16.PACK_AB R117, R152, R153 ;  /* 0x000000999875723e */ /* 0x000fe200000010ff */
[----:B------:R-:W-:Y:S04]  /*13160*/  FADD.FTZ R9, R121, R9 ;  /* 0x0000000979097221 */ /* 0x000fe80000010000 */
[----:B--2---:R-:W-:Y:S04]  /*13170*/  FADD.FTZ R9, R120, R9 ;  /* 0x0000000978097221 */ /* 0x004fe80000010000 */
[----:B------:R-:W-:Y:S04]  /*13180*/  FADD.FTZ R9, R125, R9 ;  /* 0x000000097d097221 */ /* 0x000fe80000010000 */
[----:B------:R-:W-:Y:S01]  /*13190*/  FADD.FTZ R9, R124, R9 ;  /* 0x000000097c097221 */ /* 0x000fe20000010000 */
        /* <DEDUP_REMOVED lines=28> */
[----:B------:R-:W-:Y:S02]  /*13360*/  F2FP.BF16.PACK_AB R145, R150, R151 ;  /* 0x000000979691723e */ /* 0x000fe400000010ff */
[----:B------:R-:W-:Y:S03]  /*13370*/  F2FP.BF16.PACK_AB R147, R148, R149 ;  /* 0x000000959493723e */ /* 0x000fe600000010ff */
        /* <DEDUP_REMOVED lines=165> */
.L_x_5586:
        /* <DEDUP_REMOVED lines=24> */
[----:B------:R1:W-:Y:S02]  /*13f50*/  LDGSTS.E.BYPASS.LTC128B.128 [R0+0x10100], [R6.64], !P6 ;  /* 0x1010000006007fae */ /* 0x0003e4000f101d4a */
[----:B-1-3--:R-:W-:Y:S03]  /*13f60*/  IMAD.MOV.U32 R5, RZ, RZ, R3 ;  /* 0x000000ffff057224 */ /* 0x00afe600078e0003 */
.L_x_5587:
[----:B--2---:R-:W-:Y:S02]  /*13f70*/  IADD3 R6, P0, R2, R9, RZ ;  /* 0x0000000902067210 */ /* 0x004fe40007f1e0ff */
[----:B------:R-:W-:Y:S03]  /*13f80*/  IADD3 R3, -R5, 0x10, RZ ;  /* 0x0000001005037810 */ /* 0x000fe60007ffe1ff */
[----:B----4-:R-:W-:Y:S01]  /*13f90*/  IMAD.X R7, R4, 0x1, R14, P0 ;  /* 0x0000000104077824 */ /* 0x010fe200000e060e */
[----:B------:R-:W-:Y:S04]  /*13fa0*/  LOP3.LUT R3, R3, 0xf, RZ, 0xc0, !PT ;  /* 0x0000000f03037812 */ /* 0x000fe800078ec0ff */
[----:B------:R-:W-:Y:S01]  /*13fb0*/  @!PT LDS RZ, [RZ] ;  /* 0x00000000fffff984 */ /* 0x000fe20000000800 */
[----:B------:R-:W-:Y:S01]  /*13fc0*/  @!PT LDS RZ, [RZ] ;  /* 0x00000000fffff984 */ /* 0x000fe20000000800 */
[----:B------:R-:W-:Y:S01]  /*13fd0*/  @!PT LDS RZ, [RZ] ;  /* 0x00000000fffff984 */ /* 0x000fe20000000800 */
[----:B------:R1:W-:Y:S02]  /*13fe0*/  LDGSTS.E.BYPASS.LTC128B.128 [R0+0xd100], [R6.64], !P5 ;  /* 0x0d10000006007fae */ /* 0x0003e4000e901d4a */
[----:B-1----:R-:W-:Y:S04]  /*13ff0*/  IADD3 R6, -R8, 0x10, RZ ;  /* 0x0000001008067810 */ /* 0x002fe80007ffe1ff */
        /* <DEDUP_REMOVED lines=9> */
.L_x_5478:
[----:B------:R-:W-:Y:S05]  /*14090*/  BSYNC B0 ;  /* 0x0000000000007941 */ /* 0x000fea0003800000 */
.L_x_5477:
[C---:B------:R-:W-:Y:S01]  /*140a0*/  ISETP.GT.AND P0, PT, R180.reuse, R191, PT ;  /* 0x000000bfb400720c */ /* 0x040fe20003f04270 */
[----:B------:R-:W0:Y:S01]  /*140b0*/  LDGDEPBAR ;  /* 0x00000000000079af */ /* 0x000e220000000000 */
[C---:B------:R-:W-:Y:S01]  /*140c0*/  ISETP.GE.AND P1, PT, R169.reuse, 0x1, PT ;  /* 0x00000001a900780c */ /* 0x040fe20003f26270 */
[----:B------:R-:W-:Y:S01]  /*140d0*/  IMAD.MOV.U32 R8, RZ, RZ, R105 ;  /* 0x000000ffff087224 */ /* 0x000fe200078e0069 */
[----:B------:R-:W-:Y:S01]  /*140e0*/  IADD3 R169, R169, 0x1, RZ ;  /* 0x00000001a9a97810 */ /* 0x000fe20007ffe0ff */
[----:B-1----:R-:W-:Y:S01]  /*140f0*/  IMAD.MOV.U32 R0, RZ, RZ, R104 ;  /* 0x000000ffff007224 */ /* 0x002fe200078e0068 */
[----:B------:R-:W-:Y:S02]  /*14100*/  IADD3 R180, R180, -0x1, RZ ;  /* 0xffffffffb4b47810 */ /* 0x000fe40007ffe0ff */
[----:B------:R-:W-:Y:S05]  /*14110*/  SEL R169, R169, RZ, !P1 ;  /* 0x000000ffa9a97207 */ /* 0x000fea0004800000 */
[----:B------:R-:W-:-:S05]  /*14120*/  @P0 BRA `(.L_x_5481) ;  /* 0xffffd23000000947 */ /* 0x000fca000383ffff */
.L_x_5471:
[----:B------:R-:W-:-:S13]  /*14130*/  ISETP.GE.AND P0, PT, R180, R201, PT ;  /* 0x000000c9b400720c */ /* 0x000fda0003f06270 */
[----:B------:R-:W-:Y:S05]  /*14140*/  @!P0 BRA `(.L_x_5482) ;  /* 0x0000376000008947 */ /* 0x000fea0003800000 */
[----:B------:R-:W-:Y:S02]  /*14150*/  MOV R9, R105 ;  /* 0x0000006900097202 */ /* 0x000fe40000000f00 */
[----:B------:R-:W-:Y:S02]  /*14160*/  MOV R8, R104 ;  /* 0x0000006800087202 */ /* 0x000fe40000000f00 */
.L_x_5499:
        /* <DEDUP_REMOVED lines=34> */
.L_x_5588:
        /* <DEDUP_REMOVED lines=20> */
[----:B------:R3:W4:Y:S02]  /*144d0*/  SHFL.IDX PT, R2, R17, 0x1, 0x181f ;  /* 0x00381f0011027f89 */ /* 0x00072400000e0000 */
[----:B------:R-:W-:Y:S02]  /*144e0*/  IADD3.X R7, R5, R26, RZ, P0, !PT ;  /* 0x0000001a05077210 */ /* 0x000fe400007fe4ff */
[----:B------:R3:W2:Y:S04]  /*144f0*/  SHFL.IDX PT, R5, R16, 0x1, 0x181f ;  /* 0x00381f0010057f89 */ /* 0x0006a800000e0000 */
[----:B------:R3:W-:Y:S03]  /*14500*/  LDGSTS.E.BYPASS.LTC128B.128 [R4+0x4100], [R6.64], !P6 ;  /* 0x0410000006047fae */ /* 0x0007e6000f101d4a */
.L_x_5589:
[----:B---34-:R-:W-:Y:S01]  /*14510*/  IADD3 R6, P0, R2, R18, RZ ;  /* 0x0000001202067210 */ /* 0x018fe20007f1e0ff */
[----:B------:R-:W-:Y:S04]  /*14520*/  IMAD.IADD R32, R200, 0x1, R32 ;  /* 0x00000001c8207824 */ /* 0x000fe800078e0220 */
[C---:B--2---:R-:W-:Y:S05]  /*14530*/  IMAD.X R7, R5.reuse, 0x1, R25, P0 ;  /* 0x0000000105077824 */ /* 0x044fea00000e0619 */
        /* <DEDUP_REMOVED lines=10> */
.L_x_5484:
[----:B------:R-:W-:Y:S05]  /*145e0*/  BSYNC B0 ;  /* 0x0000000000007941 */ /* 0x000fea0003800000 */
.L_x_5483:
[----:B------:R-:W0:Y:S01]  /*145f0*/  LDGDEPBAR ;  /* 0x00000000000079af */ /* 0x000e220000000000 */
[----:B------:R-:W-:Y:S01]  /*14600*/  WARPSYNC 0xffffffff ;  /* 0xffffffff00007948 */ /* 0x000fe20003800000 */
[C---:B--23--:R-:W-:Y:S01]  /*14610*/  HMMA.16816.F32.BF16 R4, R36.reuse, R12, RZ ;  /* 0x0000000c2404723c */ /* 0x04cfe200000418ff */
[----:B------:R-:W-:Y:S01]  /*14620*/  IMAD.MOV.U32 R184, RZ, RZ, 0x1 ;  /* 0x00000001ffb87424 */ /* 0x000fe200078e00ff */
[----:B------:R-:W-:Y:S02]  /*14630*/  ULDC UR4, c[0x0][0x324] ;  /* 0x0000c90000047ab9 */ /* 0x000fe40000000800 */
[C---:B------:R-:W-:Y:S01]  /*14640*/  IMAD.IADD R3, R170.reuse, 0x1, R0 ;  /* 0x00000001aa037824 */ /* 0x040fe200078e0200 */
[C---:B------:R-:W-:Y:S01]  /*14650*/  IADD3 R2, R171.reuse, R0, R170 ;  /* 0x00000000ab027210 */ /* 0x040fe20007ffe0aa */
[----:B------:R-:W-:Y:S01]  /*14660*/  IMAD.IADD R105, R170, 0x1, R104 ;  /* 0x00000001aa697824 */ /* 0x000fe200078e0268 */
[----:B------:R-:W-:Y:S01]  /*14670*/  ISETP.LE.AND P1, PT, R184, c[0x0][0x32c], PT ;  /* 0x0000cb00b8007a0c */ /* 0x000fe20003f23270 */
[C---:B------:R-:W-:Y:S01]  /*14680*/  HMMA.16816.F32.BF16 R12, R36.reuse, R14, RZ ;  /* 0x0000000e240c723c */ /* 0x040fe200000418ff */
[----:B------:R-:W-:Y:S07]  /*14690*/  ULOP3.LUT UR4, URZ, UR4, URZ, 0x33, !UPT ;  /* 0x000000043f047292 */ /* 0x000fee000f8e333f */
        /* <DEDUP_REMOVED lines=113> */
[----:B------:R-:W-:Y:S01]  /*14db0*/  IADD3 R104, R222, R104, R223 ;  /* 0x00000068de687210 */ /* 0x000fe20007ffe0df */
[C---:B--2---:R-:W-:Y:S08]  /*14dc0*/  HMMA.16816.F32.BF16 R4, R144.reuse, R156, R4 ;  /* 0x0000009c9004723c */ /* 0x044ff00000041804 */
        /* <DEDUP_REMOVED lines=26> */
[----:B------:R-:W-:Y:S01]  /*14f70*/  IMAD.MOV.U32 R157, RZ, RZ, 0x1 ;  /* 0x00000001ff9d7424 */ /* 0x000fe200078e00ff */
[C---:B------:R-:W-:Y:S04]  /*14f80*/  HMMA.16816.F32.BF16 R12, R152.reuse, R158, R12 ;  /* 0x0000009e980c723c */ /* 0x040fe8000004180c */
[----:B------:R-:W-:Y:S01]  /*14f90*/  ISETP.NE.AND P0, PT, R157, c[0x0][0x2c4], PT ;  /* 0x0000b1009d007a0c */ /* 0x000fe20003f05270 */
[----:B------:R-:W-:Y:S03]  /*14fa0*/  IMAD.SHL.U32 R156, R180, 0x40, RZ ;  /* 0x00000040b49c7824 */ /* 0x000fe600078e00ff */
[C---:B--2---:R-:W-:Y:S04]  /*14fb0*/  HMMA.16816.F32.BF16 R16, R152.reuse, R144, R16 ;  /* 0x000000909810723c */ /* 0x044fe80000041810 */
[----:B----4-:R-:W-:Y:S04]  /*14fc0*/  IADD3 R2, R183, 0x1, RZ ;  /* 0x00000001b7027810 */ /* 0x010fe80007ffe0ff */
[C---:B------:R-:W-:Y:S04]  /*14fd0*/  HMMA.16816.F32.BF16 R20, R152.reuse, R146, R20 ;  /* 0x000000929814723c */ /* 0x040fe80000041814 */
[----:B------:R-:W-:Y:S04]  /*14fe0*/  @P0 IMAD.HI.U32 R0, R104, c[0x0][0x2c8], RZ ;  /* 0x0000b20068000a27 */ /* 0x000fe800078e00ff */
[C---:B---3--:R-:W-:Y:S04]  /*14ff0*/  HMMA.16816.F32.BF16 R24, R152.reuse, R148, R24 ;  /* 0x000000949818723c */ /* 0x048fe80000041818 */
[----:B------:R-:W-:Y:S02]  /*15000*/  @P0 SHF.R.U32.HI R104, RZ, c[0x0][0x2cc], R0 ;  /* 0x0000b300ff680a19 */ /* 0x000fe40000011600 */
[----:B------:R-:W-:Y:S02]  /*15010*/  IADD3 R0, -R197, 0x1, -R156 ;  /* 0x00000001c5007810 */ /* 0x000fe40007ffe99c */
[C---:B------:R-:W-:Y:S01]  /*15020*/  HMMA.16816.F32.BF16 R28, R152.reuse, R150, R28 ;  /* 0x00000096981c723c */ /* 0x040fe2000004181c */
[----:B------:R-:W1:Y:S02]  /*15030*/  SHFL.IDX PT, R3, R104, RZ, 0x1c1f ;  /* 0x001c1fff68037589 */ /* 0x000e6400000e0000 */
[----:B------:R-:W-:Y:S02]  /*15040*/  ISETP.GE.AND P0, PT, R183, 0x1, PT ;  /* 0x00000001b700780c */ /* 0x000fe40003f06270 */
[----:B------:R-:W-:Y:S02]  /*15050*/  IADD3 R0, -R198, R0, R199 ;  /* 0x00000000c6007210 */ /* 0x000fe40007ffe1c7 */
[----:B------:R-:W-:Y:S01]  /*15060*/  SEL R183, R2, RZ, !P0 ;  /* 0x000000ff02b77207 */ /* 0x000fe20004000000 */
[C---:B-----5:R-:W-:Y:S04]  /*15070*/  HMMA.16816.F32.BF16 R32, R152.reuse, R160, R32 ;  /* 0x000000a09820723c */ /* 0x060fe80000041820 */
[C---:B------:R-:W-:Y:S02]  /*15080*/  IADD3 R144, R0.reuse, c[0x0][0x328], RZ ;  /* 0x0000ca0000907a10 */ /* 0x040fe40007ffe0ff */
[----:B------:R-:W-:Y:S02]  /*15090*/  IADD3 R105, R0, UR4, RZ ;  /* 0x0000000400697c10 */ /* 0x000fe4000fffe0ff */
[----:B------:R-:W-:Y:S04]  /*150a0*/  HMMA.16816.F32.BF16 R36, R152, R162, R36 ;  /* 0x000000a29824723c */ /* 0x000fe80000041824 */
[--C-:B-1----:R-:W-:Y:S02]  /*150b0*/  IMAD.IADD R2, R144, 0x1, R3.reuse ;  /* 0x0000000190027824 */ /* 0x102fe400078e0203 */
[----:B------:R-:W-:Y:S02]  /*150c0*/  IMAD.IADD R0, R105, 0x1, R3 ;  /* 0x0000000169007824 */ /* 0x000fe400078e0203 */
        /* <DEDUP_REMOVED lines=12> */
.L_x_5489:
[----:B------:R-:W-:Y:S11]  /*15190*/  ISETP.NE.AND P0, PT, R157, c[0x0][0x32c], PT ;  /* 0x0000cb009d007a0c */ /* 0x000ff60003f05270 */
[----:B------:R-:W-:Y:S02]  /*151a0*/  @!UPT UIADD3 URZ, URZ, URZ, URZ ;  /* 0x0000003f3f3ff290 */ /* 0x000fe4000fffe03f */
[----:B------:R-:W-:Y:S05]  /*151b0*/  @P0 IMAD.HI.U32 R145, R3, c[0x0][0x330], RZ ;  /* 0x0000cc0003910a27 */ /* 0x000fea00078e00ff */
[----:B------:R-:W-:Y:S02]  /*151c0*/  @P0 SHF.R.U32.HI R3, RZ, c[0x0][0x334], R145 ;  /* 0x0000cd00ff030a19 */ /* 0x000fe40000011691 */
.L_x_5490:
[----:B------:R-:W-:Y:S05]  /*151d0*/  BSYNC B0 ;  /* 0x0000000000007941 */ /* 0x000fea0003800000 */
.L_x_5488:
[----:B------:R-:W-:Y:S04]  /*151e0*/  IMAD R3, R3, c[0x0][0x32c], -R156 ;  /* 0x0000cb0003037a24 */ /* 0x000fe800078e0a9c */
[----:B------:R-:W-:Y:S05]  /*151f0*/  IMAD.IADD R3, R3, 0x1, -R197 ;  /* 0x0000000103037824 */ /* 0x000fea00078e0ac5 */
[----:B------:R-:W-:Y:S02]  /*15200*/  IMNMX R0, R0, R3, !PT ;  /* 0x0000000300007217 */ /* 0x000fe40007800200 */
[----:B------:R-:W-:Y:S04]  /*15210*/  IADD3 R3, R3, c[0x0][0x32c], RZ ;  /* 0x0000cb0003037a10 */ /* 0x000fe80007ffe0ff */
[----:B------:R-:W-:Y:S02]  /*15220*/  IMNMX R2, R2, R3, PT ;  /* 0x0000000302027217 */ /* 0x000fe40003800200 */
.L_x_5487:
[----:B------:R-:W-:Y:S04]  /*15230*/  ISETP.GT.AND P2, PT, R180, -0x1, PT ;  /* 0xffffffffb400780c */ /* 0x000fe80003f44270 */
[----:B------:R-:W-:Y:S04]  /*15240*/  ISETP.GT.AND P0, PT, R0, RZ, P2 ;  /* 0x000000ff0000720c */ /* 0x000fe80001704270 */
[----:B------:R-:W-:Y:S04]  /*15250*/  ISETP.LT.OR P0, PT, R2, 0x1, P0 ;  /* 0x000000010200780c */ /* 0x000fe80000701670 */
[----:B------:R-:W-:Y:S02]  /*15260*/  FSEL R145, R4, -INF , !P0 ;  /* 0xff80000004917808 */ /* 0x000fe40004000000 */
[----:B------:R-:W-:Y:S01]  /*15270*/  ISETP.GT.AND P0, PT, R0, 0x1, P2 ;  /* 0x000000010000780c */ /* 0x000fe20001704270 */
[----:B------:R-:W1:Y:S03]  /*15280*/  SHFL.IDX PT, R4, R104, 0x1, 0x1c1f ;  /* 0x003c1f0068047f89 */ /* 0x000e6600000e0000 */
[----:B------:R-:W-:Y:S04]  /*15290*/  ISETP.LT.OR P0, PT, R2, 0x2, P0 ;  /* 0x000000020200780c */ /* 0x000fe80000701670 */
[----:B------:R-:W-:Y:S02]  /*152a0*/  FSEL R5, R5, -INF , !P0 ;  /* 0xff80000005057808 */ /* 0x000fe40004000000 */
[----:B------:R-:W-:Y:S04]  /*152b0*/  ISETP.GT.AND P0, PT, R0, 0x8, P2 ;  /* 0x000000080000780c */ /* 0x000fe80001704270 */
[----:B------:R-:W-:Y:S04]  /*152c0*/  ISETP.LT.OR P0, PT, R2, 0x9, P0 ;  /* 0x000000090200780c */ /* 0x000fe80000701670 */
[----:B------:R-:W-:Y:S02]  /*152d0*/  FSEL R12, R12, -INF , !P0 ;  /* 0xff8000000c0c7808 */ /* 0x000fe40004000000 */
[----:B------:R-:W-:Y:S04]  /*152e0*/  ISETP.GT.AND P0, PT, R0, 0x9, P2 ;  /* 0x000000090000780c */ /* 0x000fe80001704270 */
[----:B------:R-:W-:Y:S01]  /*152f0*/  ISETP.LT.OR P0, PT, R2, 0xa, P0 ;  /* 0x0000000a0200780c */ /* 0x000fe20000701670 */
[--C-:B-1----:R-:W-:Y:S03]  /*15300*/  IMAD.IADD R3, R144, 0x1, R4.reuse ;  /* 0x0000000190037824 */ /* 0x102fe600078e0204 */
        /* <DEDUP_REMOVED lines=50> */
.L_x_5493:
[----:B------:R-:W-:Y:S11]  /*15630*/  ISETP.NE.AND P0, PT, R157, c[0x0][0x32c], PT ;  /* 0x0000cb009d007a0c */ /* 0x000ff60003f05270 */
[----:B------:R-:W-:Y:S02]  /*15640*/  @!UPT UIADD3 URZ, URZ, URZ, URZ ;  /* 0x0000003f3f3ff290 */ /* 0x000fe4000fffe03f */
[----:B------:R-:W-:Y:S05]  /*15650*/  @P0 IMAD.HI.U32 R4, R0, c[0x0][0x330], RZ ;  /* 0x0000cc0000040a27 */ /* 0x000fea00078e00ff */
[----:B------:R-:W-:Y:S02]  /*15660*/  @P0 SHF.R.U32.HI R0, RZ, c[0x0][0x334], R4 ;  /* 0x0000cd00ff000a19 */ /* 0x000fe40000011604 */
.L_x_5494:
[----:B------:R-:W-:Y:S05]  /*15670*/  BSYNC B0 ;  /* 0x0000000000007941 */ /* 0x000fea0003800000 */
.L_x_5492:
[----:B------:R-:W-:Y:S04]  /*15680*/  IMAD R0, R0, c[0x0][0x32c], -R156 ;  /* 0x0000cb0000007a24 */ /* 0x000fe800078e0a9c */
[----:B------:R-:W-:Y:S05]  /*15690*/  IMAD.IADD R0, R0, 0x1, -R197 ;  /* 0x0000000100007824 */ /* 0x000fea00078e0ac5 */
[----:B------:R-:W-:Y:S02]  /*156a0*/  IMNMX R2, R2, R0, !PT ;  /* 0x0000000002027217 */ /* 0x000fe40007800200 */
[----:B------:R-:W-:Y:S04]  /*156b0*/  IADD3 R0, R0, c[0x0][0x32c], RZ ;  /* 0x0000cb0000007a10 */ /* 0x000fe80007ffe0ff */
[----:B------:R-:W-:Y:S02]  /*156c0*/  IMNMX R3, R3, R0, PT ;  /* 0x0000000003037217 */ /* 0x000fe40003800200 */
.L_x_5491:
        /* <DEDUP_REMOVED lines=39> */
[--C-:B------:R-:W-:Y:S01]  /*15940*/  FFMA.FTZ R12, R12, c[0x0][0x2d0], -R4.reuse ;  /* 0x0000b4000c0c7a23 */ /* 0x100fe20000010804 */
[----:B------:R-:W-:Y:S01]  /*15950*/  FMNMX.FTZ R105, R6, R9, !PT ;  /* 0x0000000906697209 */ /* 0x000fe20007810000 */
[--C-:B------:R-:W-:Y:S01]  /*15960*/  FFMA.FTZ R13, R13, c[0x0][0x2d0], -R4.reuse ;  /* 0x0000b4000d0d7a23 */ /* 0x100fe20000010804 */
[----:B------:R-:W-:Y:S01]  /*15970*/  ISETP.LT.OR P0, PT, R3, 0x2, P0 ;  /* 0x000000020300780c */ /* 0x000fe20000701670 */
[--C-:B------:R-:W-:Y:S02]  /*15980*/  FFMA.FTZ R161, R17, c[0x0][0x2d0], -R4.reuse ;  /* 0x0000b40011a17a23 */ /* 0x100fe40000010804 */
[--C-:B------:R-:W-:Y:S01]  /*15990*/  FFMA.FTZ R191, R32, c[0x0][0x2d0], -R4.reuse ;  /* 0x0000b40020bf7a23 */ /* 0x100fe20000010804 */
[----:B------:R-:W-:Y:S01]  /*159a0*/  FSEL R7, R7, -INF , !P0 ;  /* 0xff80000007077808 */ /* 0x000fe20004000000 */
[----:B------:R-:W1:Y:S01]  /*159b0*/  MUFU.EX2 R0, R0 ;  /* 0x0000000000007308 */ /* 0x000e620000000800 */
        /* <DEDUP_REMOVED lines=21> */
[C---:B-1----:R-:W-:Y:S01]  /*15b10*/  FMUL.FTZ R32, R0.reuse, R116 ;  /* 0x0000007400207220 */ /* 0x042fe20000410000 */
[----:B------:R-:W-:Y:S01]  /*15b20*/  ISETP.LT.OR P0, PT, R3, 0x11, P0 ;  /* 0x000000110300780c */ /* 0x000fe20000701670 */
[C---:B------:R-:W-:Y:S02]  /*15b30*/  FMUL.FTZ R33, R0.reuse, R117 ;  /* 0x0000007500217220 */ /* 0x040fe40000410000 */
[----:B------:R-:W-:Y:S01]  /*15b40*/  FMUL.FTZ R36, R0, R112 ;  /* 0x0000007000247220 */ /* 0x000fe20000410000 */
[----:B------:R-:W-:Y:S01]  /*15b50*/  FSEL R149, R18, -INF , !P0 ;  /* 0xff80000012957808 */ /* 0x000fe20004000000 */
[----:B------:R-:W1:Y:S01]  /*15b60*/  MUFU.EX2 R13, R13 ;  /* 0x0000000d000d7308 */ /* 0x000e620000000800 */
        /* <DEDUP_REMOVED lines=72> */
[----:B------:R-:W-:Y:S01]  /*15ff0*/  FFMA.FTZ R167, R29, c[0x0][0x2d0], -R4 ;  /* 0x0000b4001da77a23 */ /* 0x000fe20000010804 */
        /* <DEDUP_REMOVED lines=10> */
[----:B------:R-:W-:Y:S01]  /*160a0*/  FMUL.FTZ R101, R0, R101 ;  /* 0x0000006500657220 */ /* 0x000fe20000410000 */
[----:B------:R-:W-:Y:S02]  /*160b0*/  MUFU.EX2 R167, R167 ;  /* 0x000000a700a77308 */ /* 0x000fe40000000800 */
[----:B------:R-:W-:Y:S02]  /*160c0*/  FSEL R166, R35, -INF , !P0 ;  /* 0xff80000023a67808 */ /* 0x000fe40004000000 */
[----:B------:R-:W-:Y:S01]  /*160d0*/  ISETP.GT.AND P0, PT, R2, 0x39, P2 ;  /* 0x000000390200780c */ /* 0x000fe20001704270 */
[----:B------:R-:W-:Y:S01]  /*160e0*/  FFMA.FTZ R2, R0, R192, R144 ;  /* 0x000000c000027223 */ /* 0x000fe20000010090 */
[----:B------:R-:W-:Y:S02]  /*160f0*/  FMNMX.FTZ R105, R166, R105, !PT ;  /* 0x00000069a6697209 */ /* 0x000fe40007810000 */
[----:B------:R-:W-:Y:S01]  /*16100*/  ISETP.LT.OR P0, PT, R3, 0x3a, P0 ;  /* 0x0000003a0300780c */ /* 0x000fe20000701670 */
[----:B------:R-:W-:Y:S01]  /*16110*/  FADD.FTZ R3, R5, R2 ;  /* 0x0000000205037221 */ /* 0x000fe20000010000 */
[----:B------:R-:W-:Y:S02]  /*16120*/  FMNMX.FTZ R105, R164, R105, !PT ;  /* 0x00000069a4697209 */ /* 0x000fe40007810000 */
[----:B------:R-:W-:Y:S02]  /*16130*/  FSEL R163, R39, -INF , !P0 ;  /* 0xff80000027a37808 */ /* 0x000fe40004000000 */
[----:B------:R-:W-:Y:S01]  /*16140*/  F2FP.BF16.PACK_AB R144, R5, R144 ;  /* 0x000000900590723e */ /* 0x000fe200000010ff */
[----:B------:R-:W-:Y:S01]  /*16150*/  FMUL.FTZ R5, R0, R141 ;  /* 0x0000008d00057220 */ /* 0x000fe20000410000 */
[----:B------:R-:W-:Y:S05]  /*16160*/  FMNMX.FTZ R105, R163, R105, !PT ;  /* 0x00000069a3697209 */ /* 0x000fea0007810000 */
[----:B------:R-:W1:Y:S02]  /*16170*/  SHFL.BFLY PT, R2, R105, 0x2, 0x1f ;  /* 0x0c401f0069027f89 */ /* 0x000e6400000e0000 */
[----:B-1----:R-:W-:Y:S06]  /*16180*/  FMNMX.FTZ R105, R105, R2, !PT ;  /* 0x0000000269697209 */ /* 0x002fec0007810000 */
[----:B------:R-:W1:Y:S02]  /*16190*/  SHFL.BFLY PT, R2, R105, 0x1, 0x1f ;  /* 0x0c201f0069027f89 */ /* 0x000e6400000e0000 */
[----:B-1----:R-:W-:Y:S01]  /*161a0*/  FMNMX.FTZ R105, R105, R2, !PT ;  /* 0x0000000269697209 */ /* 0x002fe20007810000 */
[----:B------:R-:W-:Y:S02]  /*161b0*/  FADD.FTZ R2, R12, R3 ;  /* 0x000000030c027221 */ /* 0x000fe40000010000 */
[C---:B------:R-:W-:Y:S01]  /*161c0*/  FMUL.FTZ R12, R0.reuse, R136 ;  /* 0x00000088000c7220 */ /* 0x040fe20000410000 */
[----:B------:R-:W-:Y:S01]  /*161d0*/  FSETP.NEU.FTZ.AND P0, PT, R105, -INF , PT ;  /* 0xff8000006900780b */ /* 0x000fe20003f1d000 */
[----:B------:R-:W-:Y:S02]  /*161e0*/  FADD.FTZ R158, R13, R2 ;  /* 0x000000020d9e7221 */ /* 0x000fe40000010000 */
[----:B------:R-:W-:Y:S01]  /*161f0*/  FMUL.FTZ R13, R0, R137 ;  /* 0x00000089000d7220 */ /* 0x000fe20000410000 */
[C---:B------:R-:W-:Y:S05]  /*16200*/  FSEL R2, R105.reuse, RZ, P0 ;  /* 0x000000ff69027208 */ /* 0x040fea0000000000 */
[----:B------:R-:W-:Y:S02]  /*16210*/  FADD.FTZ R2, -R2, R9 ;  /* 0x0000000902027221 */ /* 0x000fe40000010100 */
[----:B------:R-:W-:Y:S02]  /*16220*/  FMUL.FTZ R9, R105, c[0x0][0x2d0] ;  /* 0x0000b40069097a20 */ /* 0x000fe40000410000 */
[----:B------:R-:W-:Y:S03]  /*16230*/  FMUL.FTZ R2, R2, c[0x0][0x2d0] ;  /* 0x0000b40002027a20 */ /* 0x000fe60000410000 */
[----:B------:R-:W-:Y:S03]  /*16240*/  FSEL R9, R9, RZ, P0 ;  /* 0x000000ff09097208 */ /* 0x000fe60000000000 */
[----:B------:R-:W1:Y:S02]  /*16250*/  MUFU.EX2 R2, R2 ;  /* 0x0000000200027308 */ /* 0x000e640000000800 */
[--C-:B------:R-:W-:Y:S02]  /*16260*/  FFMA.FTZ R145, R6, c[0x0][0x2d0], -R9.reuse ;  /* 0x0000b40006917a23 */ /* 0x100fe40000010809 */
[--C-:B------:R-:W-:Y:S02]  /*16270*/  FFMA.FTZ R7, R7, c[0x0][0x2d0], -R9.reuse ;  /* 0x0000b40007077a23 */ /* 0x100fe40000010809 */
[----:B------:R-:W-:Y:S04]  /*16280*/  FFMA.FTZ R3, R147, c[0x0][0x2d0], -R9 ;  /* 0x0000b40093037a23 */ /* 0x000fe80000010809 */
[----:B------:R-:W2:Y:S10]  /*16290*/  MUFU.EX2 R145, R145 ;  /* 0x0000009100917308 */ /* 0x000eb40000000800 */
[----:B------:R-:W3:Y:S01]  /*162a0*/  MUFU.EX2 R0, R7 ;  /* 0x0000000700007308 */ /* 0x000ee20000000800 */
[C---:B-1----:R-:W-:Y:S02]  /*162b0*/  FMUL.FTZ R38, R2.reuse, R114 ;  /* 0x0000007202267220 */ /* 0x042fe40000410000 */
[C---:B------:R-:W-:Y:S02]  /*162c0*/  FMUL.FTZ R39, R2.reuse, R115 ;  /* 0x0000007302277220 */ /* 0x040fe40000410000 */
[C---:B------:R-:W-:Y:S02]  /*162d0*/  FMUL.FTZ R14, R2.reuse, R138 ;  /* 0x0000008a020e7220 */ /* 0x040fe40000410000 */
[C---:B------:R-:W-:Y:S03]  /*162e0*/  FMUL.FTZ R15, R2.reuse, R139 ;  /* 0x0000008b020f7220 */ /* 0x040fe60000410000 */
[----:B------:R-:W1:Y:S01]  /*162f0*/  MUFU.EX2 R3, R3 ;  /* 0x0000000300037308 */ /* 0x000e620000000800 */
        /* <DEDUP_REMOVED lines=9> */
[C---:B------:R-:W-:Y:S02]  /*16390*/  FMUL.FTZ R7, R2.reuse, R143 ;  /* 0x0000008f02077220 */ /* 0x040fe40000410000 */
[C---:B------:R-:W-:Y:S02]  /*163a0*/  FMUL.FTZ R22, R2.reuse, R130 ;  /* 0x0000008202167220 */ /* 0x040fe40000410000 */
[----:B------:R-:W2:Y:S01]  /*163b0*/  LDSM.16.MT88.4 R112, [R0] ;  /* 0x000000000070783b */ /* 0x000ea20000004200 */
        /* <DEDUP_REMOVED lines=41> */
[----:B-1----:R-:W-:Y:S01]  /*16650*/  FADD.FTZ R131, R3, R8 ;  /* 0x0000000803837221 */ /* 0x002fe20000010000 */
[----:B------:R-:W-:Y:S01]  /*16660*/  IADD3 R8, R179, R168, RZ ;  /* 0x000000a8b3087210 */ /* 0x000fe20007ffe0ff */
[----:B------:R-:W1:Y:S02]  /*16670*/  MUFU.EX2 R123, R2 ;  /* 0x00000002007b7308 */ /* 0x000e640000000800 */
[----:B-1----:R-:W-:Y:S02]  /*16680*/  F2FP.BF16.PACK_AB R147, R123, R3 ;  /* 0x000000037b93723e */ /* 0x002fe400000010ff */
[C---:B------:R-:W-:Y:S02]  /*16690*/  IADD3 R2, R176.reuse, R0, RZ ;  /* 0x00000000b0027210 */ /* 0x040fe40007ffe0ff */
[----:B------:R-:W-:Y:S03]  /*166a0*/  IADD3 R3, R176, R8, RZ ;  /* 0x00000008b0037210 */ /* 0x000fe60007ffe0ff */
[C---:B--2---:R-:W-:Y:S08]  /*166b0*/  HMMA.16816.F32.BF16 R4, R144.reuse, R112, R4 ;  /* 0x000000709004723c */ /* 0x044ff00000041804 */
        /* <DEDUP_REMOVED lines=55> */
[--C-:B-1----:R-:W-:Y:S02]  /*16a30*/  FFMA.FTZ R120, R154, c[0x0][0x2d0], -R9.reuse ;  /* 0x0000b4009a787a23 */ /* 0x102fe40000010809 */
[----:B------:R-:W-:Y:S10]  /*16a40*/  MUFU.EX2 R154, R191 ;  /* 0x000000bf009a7308 */ /* 0x000ff40000000800 */
        /* <DEDUP_REMOVED lines=184> */
.L_x_5590:
        /* <DEDUP_REMOVED lines=23> */
.L_x_5591:
        /* <DEDUP_REMOVED lines=12> */
.L_x_5496:
[----:B------:R-:W-:Y:S05]  /*17800*/  BSYNC B0 ;  /* 0x0000000000007941 */ /* 0x000fea0003800000 */
.L_x_5495:
        /* <DEDUP_REMOVED lines=10> */
.L_x_5482:
[----:B------:R-:W-:Y:S05]  /*178b0*/  BRA.DIV ~URZ, `(.L_x_5500) ;  /* 0x000076027f007947 */ /* 0x000fea000b800000 */
[----:B------:R1:W2:Y:S02]  /*178c0*/  SHFL.BFLY PT, R0, R192, 0x2, 0x1f ;  /* 0x0c401f00c0007f89 */ /* 0x0002a400000e0000 */
.L_x_5592:
[----:B--2---:R-:W-:Y:S01]  /*178d0*/  FADD.FTZ R0, R0, R192 ;  /* 0x000000c000007221 */ /* 0x004fe20000010000 */
[----:B------:R-:W-:Y:S05]  /*178e0*/  BRA.DIV ~URZ, `(.L_x_5501) ;  /* 0x000076327f007947 */ /* 0x000fea000b800000 */
[----:B------:R-:W2:Y:S04]  /*178f0*/  SHFL.BFLY PT, R2, R193, 0x2, 0x1f ;  /* 0x0c401f00c1027f89 */ /* 0x000ea800000e0000 */
[----:B------:R-:W3:Y:S01]  /*17900*/  SHFL.BFLY PT, R4, R0, 0x1, 0x1f ;  /* 0x0c201f0000047f89 */ /* 0x000ee200000e0000 */
[----:B--2---:R-:W-:-:S02]  /*17910*/  FADD.FTZ R193, R2, R193 ;  /* 0x000000c102c17221 */ /* 0x004fc40000010000 */
[----:B---3--:R-:W-:-:S03]  /*17920*/  FADD.FTZ R0, R0, R4 ;  /* 0x0000000400007221 */ /* 0x008fc60000010000 */
[----:B------:R2:W3:Y:S04]  /*17930*/  SHFL.BFLY PT, R3, R193, 0x1, 0x1f ;  /* 0x0c201f00c1037f89 */ /* 0x0004e800000e0000 */
.L_x_5593:
        /* <DEDUP_REMOVED lines=60> */
[----:B-----5:R-:W-:Y:S02]  /*17d00*/  @P1 FMUL.FTZ R5, R4, 0.69314718246459960938 ;  /* 0x3f31721804051820 */ /* 0x020fe40000410000 */
        /* <DEDUP_REMOVED lines=56> */
.L_x_5411:
        /* <DEDUP_REMOVED lines=17> */
.L_x_5503:
[----:B------:R-:W-:Y:S05]  /*181a0*/  BSYNC B0 ;  /* 0x0000000000007941 */ /* 0x000fea0003800000 */
.L_x_5502:
        /* <DEDUP_REMOVED lines=42> */
[----:B---3--:R-:W-:-:S02]  /*18450*/  IMAD.IADD R3, R0, 0x1, R4 ;  /* 0x0000000100037824 */ /* 0x008fc400078e0204 */
[----:B------:R-:W-:Y:S01]  /*18460*/  IMAD.IADD R4, R4, 0x1, R2 ;  /* 0x0000000104047824 */ /* 0x000fe200078e0202 */
[----:B----4-:R-:W-:Y:S02]  /*18470*/  F2FP.BF16.PACK_AB R5, R133, R132 ;  /* 0x000000848505723e */ /* 0x010fe400000010ff */
[----:B------:R1:W-:Y:S01]  /*18480*/  STS [R3+0x480], R7 ;  /* 0x0004800703007388 */ /* 0x0003e20000000800 */
[----:B--2---:R-:W-:-:S03]  /*18490*/  F2FP.BF16.PACK_AB R6, R129, R128 ;  /* 0x000000808106723e */ /* 0x004fc600000010ff */
        /* <DEDUP_REMOVED lines=98> */
.L_x_5506:
[----:B-1----:R-:W2:Y:S01]  /*18ac0*/  LDL R4, [R1+0x128] ;  /* 0x0001280001047983 */ /* 0x002ea20000100800 */
[----:B------:R-:W-:Y:S01]  /*18ad0*/  IMAD.MOV.U32 R0, RZ, RZ, 0x368 ;  /* 0x00000368ff007424 */ /* 0x000fe200078e00ff */
[----:B------:R-:W-:Y:S02]  /*18ae0*/  ISETP.GT.AND P2, PT, R3, 0x1, PT ;  /* 0x000000010300780c */ /* 0x000fe40003f44270 */
[----:B------:R-:W3:Y:S01]  /*18af0*/  LDL R25, [R1+0x124] ;  /* 0x0001240001197983 */ /* 0x000ee20000100800 */
[----:B------:R-:W-:-:S02]  /*18b00*/  ISETP.NE.U32.AND P0, PT, RZ, c[0x0][0x500], PT ;  /* 0x00014000ff007a0c */ /* 0x000fc40003f05070 */
[----:B------:R-:W-:Y:S02]  /*18b10*/  SEL R0, R0, 0x328, P2 ;  /* 0x0000032800007807 */ /* 0x000fe40001000000 */
[----:B------:R-:W-:Y:S02]  /*18b20*/  ISETP.NE.AND.EX P0, PT, RZ, c[0x0][0x504], PT, P0 ;  /* 0x00014100ff007a0c */ /* 0x000fe40003f05300 */
[----:B------:R1:W4:Y:S01]  /*18b30*/  LDC.64 R6, c[0x0][R0+0x170] ;  /* 0x00005c0000067b82 */ /* 0x0003220000000a00 */
[----:B------:R-:W-:-:S07]  /*18b40*/  SHF.R.S32.HI R3, RZ, 0x1f, R227 ;  /* 0x0000001fff037819 */ /* 0x000fce00000114e3 */
[----:B------:R1:W4:Y:S08]  /*18b50*/  LDC.64 R16, c[0x0][R0+0x168] ;  /* 0x00005a0000107b82 */ /* 0x0003300000000a00 */
[----:B------:R1:W2:Y:S08]  /*18b60*/  LDC.64 R18, c[0x0][R0+0x178] ;  /* 0x00005e0000127b82 */ /* 0x0002b00000000a00 */
[----:B------:R1:W2:Y:S01]  /*18b70*/  LDC.64 R20, c[0x0][R0+0x160] ;  /* 0x0000580000147b82 */ /* 0x0002a20000000a00 */
[----:B------:R-:W-:-:S02]  /*18b80*/  SEL R5, R3, RZ, !P0 ;  /* 0x000000ff03057207 */ /* 0x000fc40004000000 */
[----:B------:R-:W-:Y:S01]  /*18b90*/  LOP3.LUT R3, R226, 0xffff, RZ, 0xc0, !PT ;  /* 0x0000ffffe2037812 */ /* 0x000fe200078ec0ff */
[----:B-1----:R-:W-:-:S05]  /*18ba0*/  IMAD.MOV.U32 R0, RZ, RZ, c[0x0][0x4e8] ;  /* 0x00013a00ff007624 */ /* 0x002fca00078e00ff */
[----:B------:R-:W-:Y:S02]  /*18bb0*/  ISETP.NE.AND P3, PT, R0, 0x1, PT ;  /* 0x000000010000780c */ /* 0x000fe40003f65270 */
[----:B------:R-:W-:Y:S01]  /*18bc0*/  SEL R0, R227, RZ, !P0 ;  /* 0x000000ffe3007207 */ /* 0x000fe20004000000 */
[-C--:B----4-:R-:W-:Y:S01]  /*18bd0*/  IMAD.WIDE.U32 R8, R16, R3.reuse, RZ ;  /* 0x0000000310087225 */ /* 0x090fe200078e00ff */
        /* <DEDUP_REMOVED lines=40> */
[----:B---3--:R-:W-:-:S03]  /*18e60*/  IMAD.IADD R13, R25, 0x1, R240 ;  /* 0x00000001190d7824 */ /* 0x008fc600078e02f0 */
        /* <DEDUP_REMOVED lines=60> */
.L_x_5594:
[----:B------:R-:W-:Y:S05]  /*19230*/  BRA.DIV ~URZ, `(.L_x_5509) ;  /* 0x00005e627f007947 */ /* 0x000fea000b800000 */
[----:B------:R3:W4:Y:S02]  /*19240*/  SHFL.IDX PT, R0, R14, RZ, 0x181f ;  /* 0x00181fff0e007589 */ /* 0x00072400000e0000 */
.L_x_5595:
        /* <DEDUP_REMOVED lines=16> */
.L_x_5511:
[----:B------:R-:W-:Y:S05]  /*19350*/  BSYNC B0 ;  /* 0x0000000000007941 */ /* 0x000fea0003800000 */
.L_x_5510:
[----:B------:R-:W-:Y:S05]  /*19360*/  BRA.DIV ~URZ, `(.L_x_5512) ;  /* 0x00005db27f007947 */ /* 0x000fea000b800000 */
[----:B--2---:R2:W1:Y:S04]  /*19370*/  SHFL.IDX PT, R4, R5, 0x1, 0x181f ;  /* 0x00381f0005047f89 */ /* 0x00446800000e0000 */
[----:B----4-:R2:W4:Y:S02]  /*19380*/  SHFL.IDX PT, R0, R14, 0x1, 0x181f ;  /* 0x00381f000e007f89 */ /* 0x01052400000e0000 */
.L_x_5596:
        /* <DEDUP_REMOVED lines=16> */
.L_x_5514:
[----:B------:R-:W-:Y:S05]  /*19490*/  BSYNC B0 ;  /* 0x0000000000007941 */ /* 0x000fea0003800000 */
.L_x_5513:
[----:B------:R-:W-:Y:S05]  /*194a0*/  BRA.DIV ~URZ, `(.L_x_5515) ;  /* 0x00005d627f007947 */ /* 0x000fea000b800000 */
[----:B-1----:R1:W2:Y:S02]  /*194b0*/  SHFL.IDX PT, R4, R5, 0x2, 0x181f ;  /* 0x00581f0005047f89 */ /* 0x0022a400000e0000 */
.L_x_5597:
[----:B------:R-:W-:Y:S05]  /*194c0*/  BRA.DIV ~URZ, `(.L_x_5516) ;  /* 0x00005dc27f007947 */ /* 0x000fea000b800000 */
[----:B----4-:R4:W1:Y:S02]  /*194d0*/  SHFL.IDX PT, R0, R14, 0x2, 0x181f ;  /* 0x00581f000e007f89 */ /* 0x01086400000e0000 */
.L_x_5598:
        /* <DEDUP_REMOVED lines=16> */
.L_x_5518:
[----:B------:R-:W-:Y:S05]  /*195e0*/  BSYNC B0 ;  /* 0x0000000000007941 */ /* 0x000fea0003800000 */
.L_x_5517:
[----:B------:R-:W-:Y:S05]  /*195f0*/  BRA.DIV ~URZ, `(.L_x_5519) ;  /* 0x00005d127f007947 */ /* 0x000fea000b800000 */
[----:B-1----:R1:W3:Y:S04]  /*19600*/  SHFL.IDX PT, R6, R5, 0x3, 0x181f ;  /* 0x00781f0005067f89 */ /* 0x0022e800000e0000 */
[----:B------:R1:W4:Y:S02]  /*19610*/  SHFL.IDX PT, R0, R14, 0x3, 0x181f ;  /* 0x00781f000e007f89 */ /* 0x00032400000e0000 */
.L_x_5599:
        /* <DEDUP_REMOVED lines=17> */
.L_x_5507:
[----:B------:R-:W-:Y:S02]  /*19730*/  IMAD R9, R9, c[0x0][0x408], RZ ;  /* 0x0001020009097a24 */ /* 0x000fe400078e02ff */
[----:B-1----:R-:W-:-:S04]  /*19740*/  IMAD.WIDE.U32 R4, R2, c[0x0][0x408], RZ ;  /* 0x0001020002047a25 */ /* 0x002fc800078e00ff */
        /* <DEDUP_REMOVED lines=31> */
.L_x_5600:
[----:B------:R-:W-:Y:S05]  /*19940*/  BRA.DIV ~URZ, `(.L_x_5522) ;  /* 0x00005b327f007947 */ /* 0x000fea000b800000 */
[----:B------:R3:W4:Y:S02]  /*19950*/  SHFL.IDX PT, R0, R15, RZ, 0x1c1f ;  /* 0x001c1fff0f007589 */ /* 0x00072400000e0000 */
.L_x_5601:
        /* <DEDUP_REMOVED lines=22> */
[----:B-----5:R-:W-:-:S13]  /*19ac0*/  ISETP.GE.AND P0, PT, R22, c[0x0][0x3c8], PT ;  /* 0x0000f20016007a0c */ /* 0x020fda0003f06270 */
[----:B------:R-:W-:-:S04]  /*19ad0*/  @!P0 LEA R2, P6, R22, R0, 0x2 ;  /* 0x0000000016028211 */ /* 0x000fc800078c10ff */
[----:B---3--:R-:W-:Y:S02]  /*19ae0*/  @!P0 LEA.HI.X R3, R22, R4, R31, 0x2, P6 ;  /* 0x0000000416038211 */ /* 0x008fe400030f141f */
[----:B------:R-:W3:Y:S01]  /*19af0*/  LDL R22, [R1+0x108] ;  /* 0x0001080001167983 */ /* 0x000ee20000100800 */
[----:B----4-:R-:W-:Y:S02]  /*19b00*/  ISETP.GE.AND P1, PT, R12, c[0x0][0x3c8], PT ;  /* 0x0000f2000c007a0c */ /* 0x010fe40003f26270 */
[----:B--2---:R-:W-:Y:S01]  /*19b10*/  ISETP.GE.AND P2, PT, R32, c[0x0][0x3c8], PT ;  /* 0x0000f20020007a0c */ /* 0x004fe20003f46270 */
[----:B------:R-:W2:Y:S01]  /*19b20*/  LDL R31, [R1+0xec] ;  /* 0x0000ec00011f7983 */ /* 0x000ea20000100800 */
[----:B------:R-:W-:-:S09]  /*19b30*/  ISETP.GE.AND P5, PT, R24, c[0x0][0x3c8], PT ;  /* 0x0000f20018007a0c */ /* 0x000fd20003fa6270 */
[----:B------:R-:W-:-:S04]  /*19b40*/  @!P1 LEA R6, P3, R12, R0, 0x2 ;  /* 0x000000000c069211 */ /* 0x000fc800078610ff */
[----:B------:R-:W-:Y:S02]  /*19b50*/  @!P1 LEA.HI.X R7, R12, R4, R26, 0x2, P3 ;  /* 0x000000040c079211 */ /* 0x000fe400018f141a */
[----:B------:R-:W4:Y:S01]  /*19b60*/  LDL R26, [R1+0x10c] ;  /* 0x00010c00011a7983 */ /* 0x000f220000100800 */
[----:B------:R-:W-:Y:S02]  /*19b70*/  @!P2 IMAD.MOV.U32 R8, RZ, RZ, R0 ;  /* 0x000000ffff08a224 */ /* 0x000fe400078e0000 */
[----:B------:R-:W-:Y:S01]  /*19b80*/  @!P2 IMAD.MOV.U32 R9, RZ, RZ, R4 ;  /* 0x000000ffff09a224 */ /* 0x000fe200078e0004 */
[----:B------:R-:W-:Y:S01]  /*19b90*/  ISETP.GE.AND P3, PT, R17, c[0x0][0x3c8], PT ;  /* 0x0000f20011007a0c */ /* 0x000fe20003f66270 */
[----:B------:R-:W5:Y:S02]  /*19ba0*/  LDL R12, [R1+0x9c] ;  /* 0x00009c00010c7983 */ /* 0x000f640000100800 */
[----:B------:R-:W-:Y:S01]  /*19bb0*/  @!P2 IMAD.WIDE R8, R32, 0x4, R8 ;  /* 0x000000042008a825 */ /* 0x000fe200078e0208 */
[----:B------:R-:W-:Y:S01]  /*19bc0*/  ISETP.GE.AND P4, PT, R18, c[0x0][0x3c8], PT ;  /* 0x0000f20012007a0c */ /* 0x000fe20003f86270 */
[----:B------:R-:W2:Y:S04]  /*19bd0*/  LDL R32, [R1+0x90] ;  /* 0x0000900001207983 */ /* 0x000ea80000100800 */
[----:B------:R1:W-:Y:S04]  /*19be0*/  @!P2 ST.E.64 [R8.64], R140 ;  /* 0x0000008c0800a985 */ /* 0x0003e8000c101b0a */
[----:B------:R-:W-:Y:S04]  /*19bf0*/  @!P1 ST.E.64 [R6.64], R136 ;  /* 0x0000008806009985 */ /* 0x000fe8000c101b0a */
[----:B------:R1:W-:Y:S01]  /*19c00*/  @!P0 ST.E.64 [R2.64], R132 ;  /* 0x0000008402008985 */ /* 0x0003e2000c101b0a */
[----:B------:R-:W-:-:S02]  /*19c10*/  ISETP.GE.AND P6, PT, R20, c[0x0][0x3c8], PT ;  /* 0x0000f20014007a0c */ /* 0x000fc40003fc6270 */
[----:B-1----:R-:W-:-:S04]  /*19c20*/  @!P5 LEA R8, P0, R24, R0, 0x2 ;  /* 0x000000001808d211 */ /* 0x002fc800078010ff */
[----:B------:R-:W-:Y:S02]  /*19c30*/  @!P5 LEA.HI.X R9, R24, R4, R30, 0x2, P0 ;  /* 0x000000041809d211 */ /* 0x000fe400000f141e */
[----:B------:R-:W2:Y:S01]  /*19c40*/  LDL R24, [R1+0x104] ;  /* 0x0001040001187983 */ /* 0x000ea20000100800 */
[CC--:B------:R-:W-:Y:S02]  /*19c50*/  @!P3 LEA R2, P0, R17.reuse, R0.reuse, 0x2 ;  /* 0x000000001102b211 */ /* 0x0c0fe400078010ff */
[----:B------:R-:W-:Y:S01]  /*19c60*/  @!P4 LEA R6, P1, R18, R0, 0x2 ;  /* 0x000000001206c211 */ /* 0x000fe200078210ff */
[----:B------:R-:W2:Y:S01]  /*19c70*/  LDL R30, [R1+0x8c] ;  /* 0x00008c00011e7983 */ /* 0x000ea20000100800 */
[----:B------:R-:W-:-:S03]  /*19c80*/  @!P3 LEA.HI.X R3, R17, R4, R27, 0x2, P0 ;  /* 0x000000041103b211 */ /* 0x000fc600000f141b */
[----:B------:R-:W2:Y:S01]  /*19c90*/  LDL R17, [R1+0xfc] ;  /* 0x0000fc0001117983 */ /* 0x000ea20000100800 */
[----:B------:R-:W-:-:S03]  /*19ca0*/  @!P4 LEA.HI.X R7, R18, R4, R21, 0x2, P1 ;  /* 0x000000041207c211 */ /* 0x000fc600008f1415 */
[----:B------:R-:W2:Y:S04]  /*19cb0*/  LDL R21, [R1+0x100] ;  /* 0x0001000001157983 */ /* 0x000ea80000100800 */
[----:B------:R-:W-:Y:S04]  /*19cc0*/  @!P5 ST.E.64 [R8.64], R128 ;  /* 0x000000800800d985 */ /* 0x000fe8000c101b0a */
[----:B------:R-:W-:Y:S04]  /*19cd0*/  @!P4 ST.E.64 [R6.64], R124 ;  /* 0x0000007c0600c985 */ /* 0x000fe8000c101b0a */
[----:B------:R1:W-:Y:S04]  /*19ce0*/  @!P3 ST.E.64 [R2.64], R120 ;  /* 0x000000780200b985 */ /* 0x0003e8000c101b0a */
[----:B------:R-:W2:Y:S01]  /*19cf0*/  LDL R18, [R1+0x94] ;  /* 0x0000940001127983 */ /* 0x000ea20000100800 */
[----:B-1----:R-:W-:-:S04]  /*19d00*/  @!P6 LEA R2, P4, R20, R0, 0x2 ;  /* 0x000000001402e211 */ /* 0x002fc800078810ff */
[----:B---3--:R-:W-:Y:S02]  /*19d10*/  @!P6 LEA.HI.X R3, R20, R4, R22, 0x2, P4 ;  /* 0x000000041403e211 */ /* 0x008fe400020f1416 */
[----:B------:R-:W3:Y:S04]  /*19d20*/  LDL R22, [R1+0xf8] ;  /* 0x0000f80001167983 */ /* 0x000ee80000100800 */
[----:B------:R-:W3:Y:S01]  /*19d30*/  LDL R20, [R1+0xf4] ;  /* 0x0000f40001147983 */ /* 0x000ee20000100800 */
[----:B------:R-:W-:Y:S02]  /*19d40*/  ISETP.GE.AND P5, PT, R25, c[0x0][0x3c8], PT ;  /* 0x0000f20019007a0c */ /* 0x000fe40003fa6270 */
[----:B------:R-:W-:Y:S02]  /*19d50*/  ISETP.GE.AND P2, PT, R252, c[0x0][0x3c8], PT ;  /* 0x0000f200fc007a0c */ /* 0x000fe40003f46270 */
[----:B------:R-:W-:-:S02]  /*19d60*/  SHF.R.S32.HI R27, RZ, 0x1f, R252 ;  /* 0x0000001fff1b7819 */ /* 0x000fc400000114fc */
[----:B------:R-:W-:-:S07]  /*19d70*/  ISETP.GE.AND P3, PT, R23, c[0x0][0x3c8], PT ;  /* 0x0000f20017007a0c */ /* 0x000fce0003f66270 */
[CC--:B------:R-:W-:Y:S02]  /*19d80*/  @!P5 LEA R6, P0, R25.reuse, R0.reuse, 0x2 ;  /* 0x000000001906d211 */ /* 0x0c0fe400078010ff */
[C---:B------:R-:W-:Y:S02]  /*19d90*/  @!P2 LEA R8, P1, R252.reuse, R0, 0x2 ;  /* 0x00000000fc08a211 */ /* 0x040fe400078210ff */
[-C--:B----4-:R-:W-:Y:S02]  /*19da0*/  @!P5 LEA.HI.X R7, R25, R4.reuse, R26, 0x2, P0 ;  /* 0x000000041907d211 */ /* 0x090fe400000f141a */
[C---:B------:R-:W-:Y:S01]  /*19db0*/  ISETP.GE.AND P0, PT, R252.reuse, c[0x0][0x3c8], PT ;  /* 0x0000f200fc007a0c */ /* 0x040fe20003f06270 */
[----:B------:R-:W4:Y:S01]  /*19dc0*/  LDL R25, [R1+0x84] ;  /* 0x0000840001197983 */ /* 0x000f220000100800 */
[----:B------:R-:W-:Y:S02]  /*19dd0*/  @!P2 LEA.HI.X R9, R252, R4, R27, 0x2, P1 ;  /* 0x00000004fc09a211 */ /* 0x000fe400008f141b */
[----:B-----5:R-:W-:Y:S01]  /*19de0*/  ISETP.GE.AND P1, PT, R12, c[0x0][0x3c8], PT ;  /* 0x0000f2000c007a0c */ /* 0x020fe20003f26270 */
[----:B------:R-:W5:Y:S01]  /*19df0*/  LDL R27, [R1+0x88] ;  /* 0x00008800011b7983 */ /* 0x000f620000100800 */
[----:B------:R-:W-:-:S03]  /*19e00*/  ISETP.GE.AND P2, PT, R19, c[0x0][0x3c8], PT ;  /* 0x0000f20013007a0c */ /* 0x000fc60003f46270 */
[----:B------:R-:W4:Y:S04]  /*19e10*/  LDL R26, [R1+0xe4] ;  /* 0x0000e400011a7983 */ /* 0x000f280000100800 */
[----:B------:R1:W-:Y:S04]  /*19e20*/  @!P0 ST.E.64 [R8.64], R116 ;  /* 0x0000007408008985 */ /* 0x0003e8000c101b0a */
[----:B------:R2:W-:Y:S04]  /*19e30*/  @!P5 ST.E.64 [R6.64], R112 ;  /* 0x000000700600d985 */ /* 0x0005e8000c101b0a */
[----:B------:R2:W-:Y:S01]  /*19e40*/  @!P6 ST.E.64 [R2.64], R40 ;  /* 0x000000280200e985 */ /* 0x0005e2000c101b0a */
[----:B------:R-:W-:-:S02]  /*19e50*/  ISETP.GE.AND P6, PT, R13, c[0x0][0x3c8], PT ;  /* 0x0000f2000d007a0c */ /* 0x000fc40003fc6270 */
[----:B-1----:R-:W-:-:S04]  /*19e60*/  @!P3 LEA R8, P0, R23, R0, 0x2 ;  /* 0x000000001708b211 */ /* 0x002fc800078010ff */
[----:B--2---:R-:W-:Y:S02]  /*19e70*/  @!P3 LEA.HI.X R9, R23, R4, R24, 0x2, P0 ;  /* 0x000000041709b211 */ /* 0x004fe400000f1418 */
[-C--:B------:R-:W-:Y:S01]  /*19e80*/  @!P2 LEA R6, P4, R19, R0.reuse, 0x2 ;  /* 0x000000001306a211 */ /* 0x080fe200078810ff */
[----:B------:R-:W2:Y:S01]  /*19e90*/  LDL R23, [R1+0x7c] ;  /* 0x00007c0001177983 */ /* 0x000ea20000100800 */
[----:B------:R-:W-:-:S04]  /*19ea0*/  @!P1 LEA R2, P0, R12, R0, 0x2 ;  /* 0x000000000c029211 */ /* 0x000fc800078010ff */
[-C--:B------:R-:W-:Y:S02]  /*19eb0*/  @!P1 LEA.HI.X R3, R12, R4.reuse, R17, 0x2, P0 ;  /* 0x000000040c039211 */ /* 0x080fe400000f1411 */
[----:B------:R-:W2:Y:S01]  /*19ec0*/  LDL R12, [R1+0x80] ;  /* 0x00008000010c7983 */ /* 0x000ea20000100800 */
[----:B------:R-:W-:-:S03]  /*19ed0*/  @!P2 LEA.HI.X R7, R19, R4, R21, 0x2, P4 ;  /* 0x000000041307a211 */ /* 0x000fc600020f1415 */
[----:B------:R-:W-:Y:S04]  /*19ee0*/  @!P3 ST.E.64 [R8.64], R44 ;  /* 0x0000002c0800b985 */ /* 0x000fe8000c101b0a */
[----:B------:R1:W-:Y:S01]  /*19ef0*/  @!P2 ST.E.64 [R6.64], R48 ;  /* 0x000000300600a985 */ /* 0x0003e2000c101b0a */
[----:B------:R-:W-:-:S03]  /*19f00*/  ISETP.GE.AND P3, PT, R251, c[0x0][0x3c8], PT ;  /* 0x0000f200fb007a0c */ /* 0x000fc60003f66270 */
[----:B------:R-:W2:Y:S01]  /*19f10*/  LDL R21, [R1+0x78] ;  /* 0x0000780001157983 */ /* 0x000ea20000100800 */
[----:B------:R-:W-:-:S03]  /*19f20*/  ISETP.GE.AND P5, PT, R18, c[0x0][0x3c8], PT ;  /* 0x0000f20012007a0c */ /* 0x000fc60003fa6270 */
[----:B------:R-:W2:Y:S04]  /*19f30*/  LDL R19, [R1+0x74] ;  /* 0x0000740001137983 */ /* 0x000ea80000100800 */
[----:B------:R-:W2:Y:S01]  /*19f40*/  LDL R17, [R1+0x70] ;  /* 0x0000700001117983 */ /* 0x000ea20000100800 */
[-C--:B-1----:R-:W-:Y:S02]  /*19f50*/  @!P6 LEA R6, P4, R13, R0.reuse, 0x2 ;  /* 0x000000000d06e211 */ /* 0x082fe400078810ff */
[C---:B------:R-:W-:Y:S02]  /*19f60*/  @!P3 LEA R8, P0, R251.reuse, R0, 0x2 ;  /* 0x00000000fb08b211 */ /* 0x040fe400078010ff */
[----:B------:R-:W-:Y:S01]  /*19f70*/  SHF.R.S32.HI R24, RZ, 0x1f, R251 ;  /* 0x0000001fff187819 */ /* 0x000fe200000114fb */
[----:B------:R1:W-:Y:S03]  /*19f80*/  @!P1 ST.E.64 [R2.64], R52 ;  /* 0x0000003402009985 */ /* 0x0003e6000c101b0a */
[----:B------:R-:W-:-:S02]  /*19f90*/  @!P3 LEA.HI.X R9, R251, R4, R24, 0x2, P0 ;  /* 0x00000004fb09b211 */ /* 0x000fc400000f1418 */
[----:B------:R-:W2:Y:S01]  /*19fa0*/  LDL R24, [R1+0xdc] ;  /* 0x0000dc0001187983 */ /* 0x000ea20000100800 */
[C---:B-1----:R-:W-:Y:S02]  /*19fb0*/  @!P5 LEA R2, P3, R18.reuse, R0, 0x2 ;  /* 0x000000001202d211 */ /* 0x042fe400078610ff */
[-C--:B---3--:R-:W-:Y:S02]  /*19fc0*/  @!P6 LEA.HI.X R7, R13, R4.reuse, R22, 0x2, P4 ;  /* 0x000000040d07e211 */ /* 0x088fe400020f1416 */
[----:B------:R-:W3:Y:S01]  /*19fd0*/  LDL R13, [R1+0xe0] ;  /* 0x0000e000010d7983 */ /* 0x000ee20000100800 */
[----:B------:R-:W-:-:S03]  /*19fe0*/  @!P5 LEA.HI.X R3, R18, R4, R20, 0x2, P3 ;  /* 0x000000041203d211 */ /* 0x000fc600018f1414 */
[----:B------:R-:W3:Y:S04]  /*19ff0*/  LDL R22, [R1+0xd8] ;  /* 0x0000d80001167983 */ /* 0x000ee80000100800 */
[----:B------:R-:W3:Y:S04]  /*1a000*/  LDL R20, [R1+0xd4] ;  /* 0x0000d40001147983 */ /* 0x000ee80000100800 */
[----:B------:R-:W3:Y:S01]  /*1a010*/  LDL R18, [R1+0xd0] ;  /* 0x0000d00001127983 */ /* 0x000ee20000100800 */
[----:B------:R-:W-:Y:S02]  /*1a020*/  ISETP.GE.AND P4, PT, R251, c[0x0][0x3c8], PT ;  /* 0x0000f200fb007a0c */ /* 0x000fe40003f86270 */
[----:B------:R-:W-:-:S02]  /*1a030*/  ISETP.GE.AND P1, PT, R30, c[0x0][0x3c8], PT ;  /* 0x0000f2001e007a0c */ /* 0x000fc40003f26270 */
[----:B------:R-:W-:-:S09]  /*1a040*/  ISETP.GE.AND P2, PT, R32, c[0x0][0x3c8], PT ;  /* 0x0000f20020007a0c */ /* 0x000fd20003f46270 */
[----:B------:R-:W-:Y:S04]  /*1a050*/  @!P4 ST.E.64 [R8.64], R56 ;  /* 0x000000380800c985 */ /* 0x000fe8000c101b0a */
[----:B------:R1:W-:Y:S01]  /*1a060*/  @!P6 ST.E.64 [R6.64], R60 ;  /* 0x0000003c0600e985 */ /* 0x0003e2000c101b0a */
[----:B-----5:R-:W-:-:S03]  /*1a070*/  ISETP.GE.AND P0, PT, R27, c[0x0][0x3c8], PT ;  /* 0x0000f2001b007a0c */ /* 0x020fc60003f06270 */
[----:B------:R5:W-:Y:S01]  /*1a080*/  @!P5 ST.E.64 [R2.64], R64 ;  /* 0x000000400200d985 */ /* 0x000be2000c101b0a */
[----:B----4-:R-:W-:Y:S02]  /*1a090*/  ISETP.GE.AND P5, PT, R25, c[0x0][0x3c8], PT ;  /* 0x0000f20019007a0c */ /* 0x010fe40003fa6270 */
[-C--:B-1----:R-:W-:Y:S02]  /*1a0a0*/  @!P1 LEA R6, P4, R30, R0.reuse, 0x2 ;  /* 0x000000001e069211 */ /* 0x082fe400078810ff */
[----:B------:R-:W-:-:S05]  /*1a0b0*/  @!P2 LEA R8, P3, R32, R0, 0x2 ;  /* 0x000000002008a211 */ /* 0x000fca00078610ff */
[----:B-----5:R-:W-:Y:S02]  /*1a0c0*/  @!P0 LEA R2, P6, R27, R0, 0x2 ;  /* 0x000000001b028211 */ /* 0x020fe400078c10ff */
[----:B------:R-:W-:-:S04]  /*1a0d0*/  @!P2 LEA.HI.X R9, R32, R4, R33, 0x2, P3 ;  /* 0x000000042009a211 */ /* 0x000fc800018f1421 */
[----:B------:R-:W-:-:S04]  /*1a0e0*/  P2R R3, PR, RZ, 0x10 ;  /* 0x00000010ff037803 */ /* 0x000fc80000000000 */
[----:B------:R-:W-:Y:S02]  /*1a0f0*/  ISETP.NE.AND P3, PT, R3, RZ, PT ;  /* 0x000000ff0300720c */ /* 0x000fe40003f65270 */
[----:B--2---:R-:W-:Y:S02]  /*1a100*/  ISETP.GE.AND P4, PT, R12, c[0x0][0x3c8], PT ;  /* 0x0000f2000c007a0c */ /* 0x004fe40003f86270 */
        /* <DEDUP_REMOVED lines=12> */
[----:B------:R-:W-:Y:S02]  /*1a1d0*/  ISETP.GE.AND P0, PT, R17, c[0x0][0x3c8], PT ;  /* 0x0000f20011007a0c */ /* 0x000fe40003f06270 */
[----:B---3--:R-:W-:Y:S02]  /*1a1e0*/  @!P4 LEA.HI.X R3, R12, R4, R13, 0x2, P6 ;  /* 0x000000040c03c211 */ /* 0x008fe400030f140d */
[----:B------:R-:W-:-:S03]  /*1a1f0*/  @!P3 LEA R12, P5, R23, R0, 0x2 ;  /* 0x00000000170cb211 */ /* 0x000fc600078a10ff */
        /* <DEDUP_REMOVED lines=14> */
.L_x_5524:
[----:B------:R-:W-:Y:S05]  /*1a2e0*/  BSYNC B0 ;  /* 0x0000000000007941 */ /* 0x000fea0003800000 */
.L_x_5523:
[----:B------:R-:W-:Y:S05]  /*1a2f0*/  BRA.DIV ~URZ, `(.L_x_5525) ;  /* 0x000052027f007947 */ /* 0x000fea000b800000 */
[----:B--2---:R2:W1:Y:S04]  /*1a300*/  SHFL.IDX PT, R4, R5, 0x1, 0x1c1f ;  /* 0x003c1f0005047f89 */ /* 0x00446800000e0000 */
[----:B----4-:R2:W4:Y:S02]  /*1a310*/  SHFL.IDX PT, R0, R15, 0x1, 0x1c1f ;  /* 0x003c1f000f007f89 */ /* 0x01052400000e0000 */
.L_x_5602:
        /* <DEDUP_REMOVED lines=36> */
[----:B-1----:R-:W-:Y:S01]  /*1a560*/  @!P1 LEA R6, P6, R19, R0, 0x2 ;  /* 0x0000000013069211 */ /* 0x002fe200078c10ff */
[----:B------:R-:W4:Y:S01]  /*1a570*/  LDL R24, [R1+0x8c] ;  /* 0x00008c0001187983 */ /* 0x000f220000100800 */
[----:B------:R-:W-:Y:S02]  /*1a580*/  ISETP.GE.AND P0, PT, R5, c[0x0][0x3c8], PT ;  /* 0x0000f20005007a0c */ /* 0x000fe40003f06270 */
[----:B------:R-:W-:Y:S01]  /*1a590*/  ISETP.GE.AND P4, PT, R252, c[0x0][0x3c8], PT ;  /* 0x0000f200fc007a0c */ /* 0x000fe20003f86270 */
[----:B------:R-:W5:Y:S08]  /*1a5a0*/  LDL R25, [R1+0xec] ;  /* 0x0000ec0001197983 */ /* 0x000f700000100800 */
        /* <DEDUP_REMOVED lines=8> */
[----:B------:R-:W-:Y:S04]  /*1a630*/  @!P1 ST.E.64 [R6.64], R130 ;  /* 0x0000008206009985 */ /* 0x000fe8000c101b0a */
[----:B------:R1:W-:Y:S04]  /*1a640*/  @!P0 ST.E.64 [R2.64], R126 ;  /* 0x0000007e02008985 */ /* 0x0003e8000c101b0a */
[----:B------:R-:W4:Y:S01]  /*1a650*/  LDL R19, [R1+0x104] ;  /* 0x0001040001137983 */ /* 0x000f220000100800 */
[----:B------:R-:W-:-:S02]  /*1a660*/  SHF.R.S32.HI R5, RZ, 0x1f, R252 ;  /* 0x0000001fff057819 */ /* 0x000fc400000114fc */
[----:B------:R-:W-:Y:S01]  /*1a670*/  ISETP.GE.AND P5, PT, R22, c[0x0][0x3c8], PT ;  /* 0x0000f20016007a0c */ /* 0x000fe20003fa6270 */
[----:B------:R-:W4:Y:S01]  /*1a680*/  LDL R15, [R1+0x98] ;  /* 0x00009800010f7983 */ /* 0x000f220000100800 */
[-C--:B-1----:R-:W-:Y:S02]  /*1a690*/  @!P3 LEA R2, P1, R21, R0.reuse, 0x2 ;  /* 0x000000001502b211 */ /* 0x082fe400078210ff */
[----:B------:R-:W-:-:S04]  /*1a6a0*/  @!P4 LEA R6, P6, R252, R0, 0x2 ;  /* 0x00000000fc06c211 */ /* 0x000fc800078c10ff */
[----:B------:R-:W-:Y:S02]  /*1a6b0*/  @!P4 LEA.HI.X R7, R252, R4, R5, 0x2, P6 ;  /* 0x00000004fc07c211 */ /* 0x000fe400030f1405 */
[----:B------:R-:W-:Y:S01]  /*1a6c0*/  ISETP.GE.AND P2, PT, R17, c[0x0][0x3c8], PT ;  /* 0x0000f20011007a0c */ /* 0x000fe20003f46270 */
[----:B------:R-:W5:Y:S04]  /*1a6d0*/  LDL R5, [R1+0x94] ;  /* 0x0000940001057983 */ /* 0x000f680000100800 */
[----:B------:R-:W-:-:S04]  /*1a6e0*/  P2R R3, PR, RZ, 0x2 ;  /* 0x00000002ff037803 */ /* 0x000fc80000000000 */
[----:B------:R-:W-:-:S04]  /*1a6f0*/  ISETP.NE.AND P6, PT, R3, RZ, PT ;  /* 0x000000ff0300720c */ /* 0x000fc80003fc5270 */
[----:B------:R-:W-:Y:S02]  /*1a700*/  @!P3 LEA.HI.X R3, R21, R4, R14, 0x2, P6 ;  /* 0x000000041503b211 */ /* 0x000fe400030f140e */
[----:B------:R-:W5:Y:S01]  /*1a710*/  LDL R14, [R1+0xfc] ;  /* 0x0000fc00010e7983 */ /* 0x000f620000100800 */
[----:B------:R-:W-:Y:S02]  /*1a720*/  @!P5 LEA R8, P0, R22, R0, 0x2 ;  /* 0x000000001608d211 */ /* 0x000fe400078010ff */
[----:B------:R-:W-:Y:S01]  /*1a730*/  ISETP.GE.AND P1, PT, R18, c[0x0][0x3c8], PT ;  /* 0x0000f20012007a0c */ /* 0x000fe20003f26270 */
[----:B------:R-:W5:Y:S01]  /*1a740*/  LDL R21, [R1+0xe0] ;  /* 0x0000e00001157983 */ /* 0x000f620000100800 */
[----:B------:R-:W-:-:S03]  /*1a750*/  @!P5 LEA.HI.X R9, R22, R4, R23, 0x2, P0 ;  /* 0x000000041609d211 */ /* 0x000fc600000f1417 */
        /* <DEDUP_REMOVED lines=11> */
[----:B------:R-:W-:-:S09]  /*1a810*/  ISETP.GE.AND P4, PT, R251, c[0x0][0x3c8], PT ;  /* 0x0000f200fb007a0c */ /* 0x000fd20003f86270 */
[----:B------:R-:W-:-:S04]  /*1a820*/  P2R R2, PR, RZ, 0x40 ;  /* 0x00000040ff027803 */ /* 0x000fc80000000000 */
[----:B------:R-:W-:Y:S02]  /*1a830*/  ISETP.NE.AND P3, PT, R2, RZ, PT ;  /* 0x000000ff0200720c */ /* 0x000fe40003f65270 */
[----:B------:R-:W-:Y:S02]  /*1a840*/  @!P0 LEA R2, P6, R12, R0, 0x2 ;  /* 0x000000000c028211 */ /* 0x000fe400078c10ff */
[-C--:B----4-:R-:W-:Y:S01]  /*1a850*/  @!P1 LEA.HI.X R7, R18, R4.reuse, R19, 0x2, P3 ;  /* 0x0000000412079211 */ /* 0x090fe200018f1413 */
[----:B------:R-:W-:Y:S01]  /*1a860*/  @!P2 ST.E.64 [R8.64], R42 ;  /* 0x0000002a0800a985 */ /* 0x000fe2000c101b0a */
[----:B------:R-:W-:Y:S02]  /*1a870*/  ISETP.GE.AND P5, PT, R13, c[0x0][0x3c8], PT ;  /* 0x0000f2000d007a0c */ /* 0x000fe40003fa6270 */
[----:B------:R-:W-:Y:S01]  /*1a880*/  @!P0 LEA.HI.X R3, R12, R4, R16, 0x2, P6 ;  /* 0x000000040c038211 */ /* 0x000fe200030f1410 */
[----:B------:R1:W-:Y:S04]  /*1a890*/  @!P1 ST.E.64 [R6.64], R46 ;  /* 0x0000002e06009985 */ /* 0x0003e8000c101b0a */
[----:B------:R-:W4:Y:S04]  /*1a8a0*/  LDL R12, [R1+0x84] ;  /* 0x00008400010c7983 */ /* 0x000f280000100800 */
[----:B------:R5:W-:Y:S01]  /*1a8b0*/  @!P0 ST.E.64 [R2.64], R50 ;  /* 0x0000003202008985 */ /* 0x000be2000c101b0a */
[----:B------:R-:W-:-:S03]  /*1a8c0*/  ISETP.GE.AND P3, PT, R15, c[0x0][0x3c8], PT ;  /* 0x0000f2000f007a0c */ /* 0x000fc60003f66270 */
[----:B------:R-:W2:Y:S04]  /*1a8d0*/  LDL R18, [R1+0x7c] ;  /* 0x00007c0001127983 */ /* 0x000ea80000100800 */
[----:B------:R-:W2:Y:S04]  /*1a8e0*/  LDL R16, [R1+0x78] ;  /* 0x0000780001107983 */ /* 0x000ea80000100800 */
[----:B------:R-:W2:Y:S01]  /*1a8f0*/  LDL R19, [R1+0xdc] ;  /* 0x0000dc0001137983 */ /* 0x000ea20000100800 */
[-C--:B-1----:R-:W-:Y:S02]  /*1a900*/  @!P4 LEA R6, P6, R251, R0.reuse, 0x2 ;  /* 0x00000000fb06c211 */ /* 0x082fe400078c10ff */
[----:B------:R-:W-:-:S04]  /*1a910*/  @!P5 LEA R8, P0, R13, R0, 0x2 ;  /* 0x000000000d08d211 */ /* 0x000fc800078010ff */
[----:B-----5:R-:W-:Y:S02]  /*1a920*/  @!P5 LEA.HI.X R9, R13, R4, R14, 0x2, P0 ;  /* 0x000000040d09d211 */ /* 0x020fe400000f140e */
[----:B------:R-:W-:Y:S01]  /*1a930*/  SHF.R.S32.HI R13, RZ, 0x1f, R251 ;  /* 0x0000001fff0d7819 */ /* 0x000fe200000114fb */
[----:B------:R-:W5:Y:S04]  /*1a940*/  LDL R14, [R1+0x74] ;  /* 0x00007400010e7983 */ /* 0x000f680000100800 */
[----:B------:R-:W-:-:S04]  /*1a950*/  P2R R2, PR, RZ, 0x40 ;  /* 0x00000040ff027803 */ /* 0x000fc80000000000 */
[----:B------:R-:W-:-:S04]  /*1a960*/  ISETP.NE.AND P0, PT, R2, RZ, PT ;  /* 0x000000ff0200720c */ /* 0x000fc80003f05270 */
[----:B------:R-:W-:Y:S02]  /*1a970*/  @!P4 LEA.HI.X R7, R251, R4, R13, 0x2, P0 ;  /* 0x00000004fb07c211 */ /* 0x000fe400000f140d */
[----:B------:R-:W5:Y:S01]  /*1a980*/  LDL R13, [R1+0xe4] ;  /* 0x0000e400010d7983 */ /* 0x000f620000100800 */
[----:B------:R-:W-:Y:S02]  /*1a990*/  ISETP.GE.AND P2, PT, R5, c[0x0][0x3c8], PT ;  /* 0x0000f20005007a0c */ /* 0x000fe40003f46270 */
[C---:B------:R-:W-:Y:S01]  /*1a9a0*/  @!P3 LEA R2, P6, R15.reuse, R0, 0x2 ;  /* 0x000000000f02b211 */ /* 0x040fe200078c10ff */
        /* <DEDUP_REMOVED lines=12> */
[----:B------:R-:W-:Y:S02]  /*1aa70*/  ISETP.GE.AND P5, PT, R22, c[0x0][0x3c8], PT ;  /* 0x0000f20016007a0c */ /* 0x000fe40003fa6270 */
[----:B----4-:R-:W-:-:S09]  /*1aa80*/  @!P0 LEA R2, P6, R24, R0, 0x2 ;  /* 0x0000000018028211 */ /* 0x010fd200078c10ff */
[----:B------:R-:W-:-:S04]  /*1aa90*/  P2R R3, PR, RZ, 0x10 ;  /* 0x00000010ff037803 */ /* 0x000fc80000000000 */
[----:B------:R-:W-:Y:S02]  /*1aaa0*/  ISETP.NE.AND P3, PT, R3, RZ, PT ;  /* 0x000000ff0300720c */ /* 0x000fe40003f65270 */
[----:B------:R-:W-:Y:S02]  /*1aab0*/  ISETP.GE.AND P4, PT, R12, c[0x0][0x3c8], PT ;  /* 0x0000f2000c007a0c */ /* 0x000fe40003f86270 */
[-C--:B------:R-:W-:Y:S02]  /*1aac0*/  @!P1 LEA.HI.X R7, R26, R4.reuse, R27, 0x2, P3 ;  /* 0x000000041a079211 */ /* 0x080fe400018f141b */
[----:B------:R-:W-:Y:S01]  /*1aad0*/  @!P0 LEA.HI.X R3, R24, R4, R25, 0x2, P6 ;  /* 0x0000000418038211 */ /* 0x000fe200030f1419 */
[----:B------:R-:W-:Y:S01]  /*1aae0*/  @!P2 ST.E.64 [R8.64], R66 ;  /* 0x000000420800a985 */ /* 0x000fe2000c101b0a */
[----:B--2---:R-:W-:-:S03]  /*1aaf0*/  ISETP.GE.AND P3, PT, R20, c[0x0][0x3c8], PT ;  /* 0x0000f20014007a0c */ /* 0x004fc60003f66270 */
        /* <DEDUP_REMOVED lines=8> */
[----:B-----5:R-:W-:Y:S02]  /*1ab80*/  @!P4 LEA.HI.X R3, R12, R4, R13, 0x2, P6 ;  /* 0x000000040c03c211 */ /* 0x020fe400030f140d */
        /* <DEDUP_REMOVED lines=23> */
.L_x_5505:
        /* <DEDUP_REMOVED lines=18> */
.L_x_5526:
[----:B------:R-:W3:Y:S01]  /*1ae20*/  S2R R24, SR_TID.X ;  /* 0x0000000000187919 */ /* 0x000ee20000002100 */
[----:B-1----:R-:W-:Y:S01]  /*1ae30*/  SHF.R.S32.HI R2, RZ, 0x1f, R227 ;  /* 0x0000001fff027819 */ /* 0x002fe200000114e3 */
[----:B------:R-:W-:Y:S01]  /*1ae40*/  BSSY B0, `(.L_x_5527) ;  /* 0x0000036000007945 */ /* 0x000fe20003800000 */
[----:B------:R-:W-:-:S02]  /*1ae50*/  LOP3.LUT R14, R226, 0xffff, RZ, 0xc0, !PT ;  /* 0x0000ffffe20e7812 */ /* 0x000fc400078ec0ff */
[----:B-----5:R-:W-:Y:S02]  /*1ae60*/  SHF.R.S32.HI R20, RZ, 0x1f, R0 ;  /* 0x0000001fff147819 */ /* 0x020fe40000011400 */
[----:B------:R-:W-:Y:S02]  /*1ae70*/  SEL R15, R227, RZ, !P2 ;  /* 0x000000ffe30f7207 */ /* 0x000fe40005000000 */
[----:B------:R-:W-:Y:S02]  /*1ae80*/  SEL R23, R2, RZ, !P2 ;  /* 0x000000ff02177207 */ /* 0x000fe40005000000 */
[----:B---3--:R-:W-:-:S13]  /*1ae90*/  ISETP.GT.AND P0, PT, R24, 0x7f, PT ;  /* 0x0000007f1800780c */ /* 0x008fda0003f04270 */
        /* <DEDUP_REMOVED lines=48> */
.L_x_5528:
[----:B------:R-:W-:Y:S05]  /*1b1a0*/  BSYNC B0 ;  /* 0x0000000000007941 */ /* 0x000fea0003800000 */
.L_x_5527:
[----:B------:R-:W-:-:S13]  /*1b1b0*/  ISETP.GT.AND P0, PT, R21, 0x1, PT ;  /* 0x000000011500780c */ /* 0x000fda0003f04270 */
[----:B------:R-:W-:Y:S05]  /*1b1c0*/  @P0 BRA `(.L_x_5520) ;  /* 0x0000074000000947 */ /* 0x000fea0003800000 */
[----:B-1----:R-:W-:Y:S01]  /*1b1d0*/  SHF.R.S32.HI R5, RZ, 0x1f, R24 ;  /* 0x0000001fff057819 */ /* 0x002fe20000011418 */
[----:B------:R-:W-:Y:S01]  /*1b1e0*/  IMAD R4, R20, c[0x0][0x3a0], RZ ;  /* 0x0000e80014047a24 */ /* 0x000fe200078e02ff */
[----:B------:R-:W-:Y:S02]  /*1b1f0*/  MOV R2, c[0x0][0x4e8] ;  /* 0x00013a0000027a02 */ /* 0x000fe40000000f00 */
[----:B------:R-:W-:Y:S02]  /*1b200*/  LEA.HI R5, R5, R24, RZ, 0x3 ;  /* 0x0000001805057211 */ /* 0x000fe400078f18ff */
[----:B------:R-:W-:Y:S01]  /*1b210*/  ISETP.NE.AND P0, PT, R2, 0x1, PT ;  /* 0x000000010200780c */ /* 0x000fe20003f05270 */
[----:B------:R-:W-:Y:S01]  /*1b220*/  IMAD.WIDE.U32 R2, R0, c[0x0][0x3a0], RZ ;  /* 0x0000e80000027a25 */ /* 0x000fe200078e00ff */
[----:B------:R-:W-:Y:S02]  /*1b230*/  LOP3.LUT R5, R5, 0xfffffff8, RZ, 0xc0, !PT ;  /* 0xfffffff805057812 */ /* 0x000fe400078ec0ff */
[----:B------:R-:W-:Y:S01]  /*1b240*/  IADD3 R13, R246, R240, RZ ;  /* 0x000000f0f60d7210 */ /* 0x000fe20007ffe0ff */
[----:B------:R-:W-:Y:S01]  /*1b250*/  IMAD R0, R0, c[0x0][0x3a4], R4 ;  /* 0x0000e90000007a24 */ /* 0x000fe200078e0204 */
[----:B------:R-:W-:-:S03]  /*1b260*/  IADD3 R5, -R5, R24, RZ ;  /* 0x0000001805057210 */ /* 0x000fc60007ffe1ff */
[----:B------:R-:W-:Y:S01]  /*1b270*/  IMAD.IADD R3, R3, 0x1, R0 ;  /* 0x0000000103037824 */ /* 0x000fe200078e0200 */
[----:B------:R-:W-:Y:S01]  /*1b280*/  LEA R4, R5, R246, 0x5 ;  /* 0x000000f605047211 */ /* 0x000fe200078e28ff */
[----:B------:R-:W-:Y:S02]  /*1b290*/  IMAD R5, R23, c[0x0][0x3f0], RZ ;  /* 0x0000fc0017057a24 */ /* 0x000fe400078e02ff */
[----:B------:R-:W-:Y:S01]  /*1b2a0*/  IMAD.WIDE.U32 R2, R14, c[0x0][0x3e8], R2 ;  /* 0x0000fa000e027a25 */ /* 0x000fe200078e0002 */
[----:B------:R-:W-:-:S03]  /*1b2b0*/  IADD3 R4, R240, R4, RZ ;  /* 0x00000004f0047210 */ /* 0x000fc60007ffe0ff */
[----:B------:R-:W-:Y:S01]  /*1b2c0*/  IMAD R3, R14, c[0x0][0x3ec], R3 ;  /* 0x0000fb000e037a24 */ /* 0x000fe200078e0203 */
[----:B------:R-:W-:Y:S01]  /*1b2d0*/  MOV R0, R4 ;  /* 0x0000000400007202 */ /* 0x000fe20000000f00 */
[----:B------:R-:W-:-:S04]  /*1b2e0*/  @P0 IMAD.HI.U32 R6, R4, c[0x0][0x4ec], RZ ;  /* 0x00013b0004060a27 */ /* 0x000fc800078e00ff */
[C---:B------:R-:W-:Y:S01]  /*1b2f0*/  IMAD R7, R15.reuse, c[0x0][0x3f4], R5 ;  /* 0x0000fd000f077a24 */ /* 0x040fe200078e0205 */
[----:B------:R-:W-:Y:S01]  /*1b300*/  @P0 SHF.R.U32.HI R0, RZ, c[0x0][0x4f0], R6 ;  /* 0x00013c00ff000a19 */ /* 0x000fe20000011606 */
[----:B------:R-:W-:-:S03]  /*1b310*/  IMAD.WIDE.U32 R2, R15, c[0x0][0x3f0], R2 ;  /* 0x0000fc000f027a25 */ /* 0x000fc600078e0002 */
[----:B------:R-:W-:Y:S01]  /*1b320*/  SHF.R.S32.HI R6, RZ, 0x1f, R0 ;  /* 0x0000001fff067819 */ /* 0x000fe20000011400 */
[----:B------:R-:W-:Y:S01]  /*1b330*/  IMAD.IADD R3, R3, 0x1, R7 ;  /* 0x0000000103037824 */ /* 0x000fe200078e0207 */
        /* <DEDUP_REMOVED lines=15> */
.L_x_5603:
[----:B------:R-:W-:Y:S05]  /*1b430*/  BRA.DIV ~URZ, `(.L_x_5530) ;  /* 0x000042327f007947 */ /* 0x000fea000b800000 */
[----:B------:R4:W1:Y:S02]  /*1b440*/  SHFL.IDX PT, R0, R14, RZ, 0x181f ;  /* 0x00181fff0e007589 */ /* 0x00086400000e0000 */
.L_x_5604:
        /* <DEDUP_REMOVED lines=16> */
.L_x_5532:
[----:B------:R-:W-:Y:S05]  /*1b550*/  BSYNC B0 ;  /* 0x0000000000007941 */ /* 0x000fea0003800000 */
.L_x_5531:
[----:B------:R-:W-:Y:S05]  /*1b560*/  BRA.DIV ~URZ, `(.L_x_5533) ;  /* 0x000041827f007947 */ /* 0x000fea000b800000 */
[----:B---3--:R3:W2:Y:S04]  /*1b570*/  SHFL.IDX PT, R4, R5, 0x1, 0x181f ;  /* 0x00381f0005047f89 */ /* 0x0086a800000e0000 */
[----:B-1----:R3:W1:Y:S02]  /*1b580*/  SHFL.IDX PT, R0, R14, 0x1, 0x181f ;  /* 0x00381f000e007f89 */ /* 0x00266400000e0000 */
.L_x_5605:
        /* <DEDUP_REMOVED lines=16> */
.L_x_5535:
[----:B------:R-:W-:Y:S05]  /*1b690*/  BSYNC B0 ;  /* 0x0000000000007941 */ /* 0x000fea0003800000 */
.L_x_5534:
[----:B------:R-:W-:Y:S05]  /*1b6a0*/  BRA.DIV ~URZ, `(.L_x_5536) ;  /* 0x000041327f007947 */ /* 0x000fea000b800000 */
[----:B--2---:R2:W3:Y:S02]  /*1b6b0*/  SHFL.IDX PT, R4, R5, 0x2, 0x181f ;  /* 0x00581f0005047f89 */ /* 0x0044e400000e0000 */
.L_x_5606:
[----:B------:R-:W-:Y:S05]  /*1b6c0*/  BRA.DIV ~URZ, `(.L_x_5537) ;  /* 0x000041927f007947 */ /* 0x000fea000b800000 */
[----:B-1----:R1:W2:Y:S02]  /*1b6d0*/  SHFL.IDX PT, R0, R14, 0x2, 0x181f ;  /* 0x00581f000e007f89 */ /* 0x0022a400000e0000 */
.L_x_5607:
        /* <DEDUP_REMOVED lines=16> */
.L_x_5539:
[----:B------:R-:W-:Y:S05]  /*1b7e0*/  BSYNC B0 ;  /* 0x0000000000007941 */ /* 0x000fea0003800000 */
.L_x_5538:
[----:B------:R-:W-:Y:S05]  /*1b7f0*/  BRA.DIV ~URZ, `(.L_x_5540) ;  /* 0x000040e27f007947 */ /* 0x000fea000b800000 */
[----:B---3--:R3:W1:Y:S04]  /*1b800*/  SHFL.IDX PT, R4, R5, 0x3, 0x181f ;  /* 0x00781f0005047f89 */ /* 0x00866800000e0000 */
[----:B--2---:R3:W2:Y:S02]  /*1b810*/  SHFL.IDX PT, R0, R14, 0x3, 0x181f ;  /* 0x00781f000e007f89 */ /* 0x0046a400000e0000 */
.L_x_5608:
        /* <DEDUP_REMOVED lines=15> */
.L_x_5520:
[----:B------:R-:W-:Y:S05]  /*1b910*/  BSYNC B1 ;  /* 0x0000000000017941 */ /* 0x000fea0003800000 */
.L_x_5504:
[----:B------:R-:W-:-:S13]  /*1b920*/  ISETP.NE.AND P0, PT, RZ, UR8, PT ;  /* 0x00000008ff007c0c */ /* 0x000fda000bf05270 */
[----:B------:R-:W-:Y:S01]  /*1b930*/  @P0 WARPSYNC 0xffffffff ;  /* 0xffffffff00000948 */ /* 0x000fe20003800000 */
[----:B------:R-:W-:Y:S06]  /*1b940*/  @P0 BAR.SYNC.DEFER_BLOCKING 0x5, 0x100 ;  /* 0x0144000000000b1d */ /* 0x000fec0000010000 */
[----:B------:R-:W5:Y:S02]  /*1b950*/  @P0 LDS.128 R224, [0x24100] ;  /* 0x02410000ffe00984 */ /* 0x000f640000000c00 */
[----:B--2-45:R-:W-:Y:S01]  /*1b960*/  @P0 MOV R0, R225 ;  /* 0x000000e100000202 */ /* 0x034fe20000000f00 */
[----:B------:R-:W-:-:S04]  /*1b970*/  @P0 IMAD.MOV.U32 R249, RZ, RZ, R224 ;  /* 0x000000fffff90224 */ /* 0x000fc800078e00e0 */
[----:B------:R2:W-:Y:S04]  /*1b980*/  @P0 STL [R1+0xc4], R0 ;  /* 0x0000c40001000387 */ /* 0x0005e80000100800 */
[----:B------:R-:W-:Y:S06]  /*1b990*/  @P0 BAR.ARV 0x4, 0x100 ;  /* 0x0104000000000b1d */ /* 0x000fec0000002000 */
[----:B------:R-:W-:Y:S05]  /*1b9a0*/  @P0 BRA `(.L_x_5541) ;  /* 0x00000f8000000947 */ /* 0x000fea0003800000 */
[----:B--2---:R-:W2:Y:S01]  /*1b9b0*/  S2R R0, SR_TID.X ;  /* 0x0000000000007919 */ /* 0x004ea20000002100 */
[----:B-1----:R-:W-:Y:S01]  /*1b9c0*/  IMAD.MOV.U32 R7, RZ, RZ, RZ ;  /* 0x000000ffff077224 */ /* 0x002fe200078e00ff */
[----:B--23--:R-:W-:-:S04]  /*1b9d0*/  LOP3.LUT R14, R0, 0x1f, RZ, 0xc0, !PT ;  /* 0x0000001f000e7812 */ /* 0x00cfc800078ec0ff */
[----:B------:R-:W-:Y:S01]  /*1b9e0*/  ISETP.NE.AND P6, PT, R14, 0x1f, PT ;  /* 0x0000001f0e00780c */ /* 0x000fe20003fc5270 */
[----:B------:R-:W-:Y:S10]  /*1b9f0*/  BRA.DIV ~URZ, `(.L_x_5542) ;  /* 0x00003fd27f007947 */ /* 0x000ff4000b800000 */
[----:B------:R1:W2:Y:S02]  /*1ba00*/  SHFL.IDX PT, R9, R29, RZ, 0x1f ;  /* 0x00001fff1d097589 */ /* 0x0002a400000e0000 */
.L_x_5609:
[----:B------:R-:W-:Y:S05]  /*1ba10*/  BRA.DIV ~URZ, `(.L_x_5543) ;  /* 0x000040327f007947 */ /* 0x000fea000b800000 */
[----:B------:R3:W4:Y:S02]  /*1ba20*/  SHFL.IDX PT, R8, R29, 0x1, 0x1f ;  /* 0x00201f001d087f89 */ /* 0x00072400000e0000 */
.L_x_5610:
        /* <DEDUP_REMOVED lines=18> */
.L_x_5611:
        /* <DEDUP_REMOVED lines=16> */
.L_x_5612:
[----:B---3--:R-:W-:Y:S01]  /*1bc50*/  IMAD R0, R0, c[0x0][0x538], RZ ;  /* 0x00014e0000007a24 */ /* 0x008fe200078e02ff */
[----:B------:R-:W-:Y:S04]  /*1bc60*/  BSSY B1, `(.L_x_5546) ;  /* 0x00000c1000017945 */ /* 0x000fe80003800000 */
[----:B----4-:R-:W-:-:S04]  /*1bc70*/  IADD3 R8, R0, R8, RZ ;  /* 0x0000000800087210 */ /* 0x010fc80007ffe0ff */
[----:B--2---:R-:W-:-:S13]  /*1bc80*/  ISETP.GT.AND P0, PT, R8, R9, PT ;  /* 0x000000090800720c */ /* 0x004fda0003f04270 */
[----:B------:R-:W-:Y:S05]  /*1bc90*/  @P0 BRA `(.L_x_5547) ;  /* 0x0000024000000947 */ /* 0x000fea0003800000 */
.L_x_5551:
        /* <DEDUP_REMOVED lines=16> */
.L_x_5613:
        /* <DEDUP_REMOVED lines=16> */
.L_x_5614:
[----:B--2---:R-:W-:-:S05]  /*1bea0*/  IMAD R0, R0, c[0x0][0x538], RZ ;  /* 0x00014e0000007a24 */ /* 0x004fca00078e02ff */
[----:B------:R-:W-:-:S04]  /*1beb0*/  IADD3 R8, R0, R8, RZ ;  /* 0x0000000800087210 */ /* 0x000fc80007ffe0ff */
[----:B------:R-:W-:-:S13]  /*1bec0*/  ISETP.GT.AND P0, PT, R8, R9, PT ;  /* 0x000000090800720c */ /* 0x000fda0003f04270 */
[----:B-1----:R-:W-:Y:S05]  /*1bed0*/  @!P0 BRA `(.L_x_5551) ;  /* 0xfffffdc000008947 */ /* 0x002fea000383ffff */
.L_x_5547:
[----:B------:R-:W-:-:S05]  /*1bee0*/  IADD3 R5, -R0, R8, RZ ;  /* 0x0000000800057210 */ /* 0x000fca0007ffe1ff */
[----:B------:R-:W-:-:S05]  /*1bef0*/  IMAD R0, R4, c[0x0][0x538], R5 ;  /* 0x00014e0004007a24 */ /* 0x000fca00078e0205 */
[----:B------:R-:W-:Y:S01]  /*1bf00*/  ISETP.GT.AND P0, PT, R0, R9, PT ;  /* 0x000000090000720c */ /* 0x000fe20003f04270 */
[----:B------:R-:W-:-:S12]  /*1bf10*/  BRA.DIV ~URZ, `(.L_x_5552) ;  /* 0x00003fc27f007947 */ /* 0x000fd8000b800000 */
[----:B------:R-:W-:-:S04]  /*1bf20*/  VOTE.ANY R12, PT, !P0 ;  /* 0x00000000000c7806 */ /* 0x000fc800040e0100 */
.L_x_5615:
[----:B------:R-:W2:Y:S02]  /*1bf30*/  POPC R0, R12 ;  /* 0x0000000c00007309 */ /* 0x000ea40000000000 */
[----:B--2---:R-:W-:Y:S01]  /*1bf40*/  IADD3 R227, R0, R227, RZ ;  /* 0x000000e300e37210 */ /* 0x004fe20007ffe0ff */
[----:B------:R-:W-:Y:S05]  /*1bf50*/  BRA.DIV ~URZ, `(.L_x_5553) ;  /* 0x00003fd27f007947 */ /* 0x000fea000b800000 */
[----:B------:R2:W3:Y:S04]  /*1bf60*/  SHFL.IDX PT, R8, R6, R0, 0x1f ;  /* 0x00001f0006087589 */ /* 0x0004e800000e0000 */
[----:B------:R2:W4:Y:S02]  /*1bf70*/  SHFL.IDX PT, R7, R7, R0, 0x1f ;  /* 0x00001f0007077589 */ /* 0x00052400000e0000 */
.L_x_5616:
[----:B------:R-:W-:Y:S01]  /*1bf80*/  ISETP.NE.AND P0, PT, R12, RZ, PT ;  /* 0x000000ff0c00720c */ /* 0x000fe20003f05270 */
[----:B------:R-:W-:-:S12]  /*1bf90*/  BSSY B0, `(.L_x_5554) ;  /* 0x0000005000007945 */ /* 0x000fd80003800000 */
[----:B------:R-:W-:Y:S05]  /*1bfa0*/  @!P0 BRA `(.L_x_5555) ;  /* 0x0000003000008947 */ /* 0x000fea0003800000 */
[----:B--2---:R-:W-:Y:S01]  /*1bfb0*/  IADD3 R0, R0, -0x1, RZ ;  /* 0xffffffff00007810 */ /* 0x004fe20007ffe0ff */
[----:B------:R-:W-:Y:S05]  /*1bfc0*/  BRA.DIV ~URZ, `(.L_x_5556) ;  /* 0x000040527f007947 */ /* 0x000fea000b800000 */
[----:B------:R2:W1:Y:S02]  /*1bfd0*/  SHFL.IDX PT, R13, R4, R0, 0x1f ;  /* 0x00001f00040d7589 */ /* 0x00046400000e0000 */
.L_x_5555:
[----:B------:R-:W-:Y:S05]  /*1bfe0*/  BSYNC B0 ;  /* 0x0000000000007941 */ /* 0x000fea0003800000 */
.L_x_5554:
        /* <DEDUP_REMOVED lines=64> */
.L_x_5558:
        /* <DEDUP_REMOVED lines=63> */
.L_x_5559:
[----:B------:R-:W-:Y:S05]  /*1c7e0*/  BSYNC B0 ;  /* 0x0000000000007941 */ /* 0x000fea0003800000 */
.L_x_5557:
[----:B------:R-:W-:-:S04]  /*1c7f0*/  LOP3.LUT R2, RZ, R2, RZ, 0x33, !PT ;  /* 0x00000002ff027212 */ /* 0x000fc800078e33ff */
[----:B------:R-:W-:-:S05]  /*1c800*/  IADD3 R0, R2, R8, RZ ;  /* 0x0000000802007210 */ /* 0x000fca0007ffe0ff */
[----:B------:R1:W-:Y:S01]  /*1c810*/  STL [R1+0xc4], R0 ;  /* 0x0000c40001007387 */ /* 0x0003e20000100800 */
[----:B------:R-:W-:Y:S05]  /*1c820*/  BRA `(.L_x_5560) ;  /* 0x0000004000007947 */ /* 0x000fea0003800000 */
.L_x_5548:
[----:B------:R2:W-:Y:S01]  /*1c830*/  STL [R1+0xc4], RZ ;  /* 0x0000c4ff01007387 */ /* 0x0005e20000100800 */
[----:B------:R-:W-:Y:S02]  /*1c840*/  MOV R249, R9 ;  /* 0x0000000900f97202 */ /* 0x000fe40000000f00 */
[----:B------:R-:W-:Y:S02]  /*1c850*/  MOV R226, RZ ;  /* 0x000000ff00e27202 */ /* 0x000fe40000000f00 */
[----:B------:R-:W-:Y:S02]  /*1c860*/  MOV R227, c[0x0][0x53c] ;  /* 0x00014f0000e37a02 */ /* 0x000fe40000000f00 */
.L_x_5560:
[----:B------:R-:W-:Y:S05]  /*1c870*/  BSYNC B1 ;  /* 0x0000000000017941 */ /* 0x000fea0003800000 */
.L_x_5546:
        /* <DEDUP_REMOVED lines=11> */
.L_x_5541:
[----:B------:R-:W-:-:S13]  /*1c930*/  ISETP.GE.AND P0, PT, R227, c[0x0][0x53c], PT ;  /* 0x00014f00e3007a0c */ /* 0x000fda0003f06270 */
[----:B-123--:R-:W-:Y:S01]  /*1c940*/  @P0 CALL.REL.NOINC `(.L_x_5561) ;  /* 0x0000001000000944 */ /* 0x00efe20003c00000 */
[----:B------:R-:W-:Y:S05]  /*1c950*/  BRA `(.L_x_5562) ;  /* 0xfffe547000007947 */ /* 0x000fea000383ffff */
.L_x_5561:
[----:B------:R-:W-:Y:S05]  /*1c960*/  EXIT ;  /* 0x000000000000794d */ /* 0x000fea0003800000 */
.L_x_5350:
[----:B------:R-:W-:Y:S01]  /*1c970*/  IMAD.MOV.U32 R0, RZ, RZ, R5 ;  /* 0x000000ffff007224 */ /* 0x000fe200078e0005 */
[----:B------:R-:W-:Y:S02]  /*1c980*/  MOV R3, 0x1 ;  /* 0x0000000100037802 */ /* 0x000fe40000000f00 */
[----:B------:R-:W-:Y:S02]  /*1c990*/  MOV R2, 0x1c9b0 ;  /* 0x0001c9b000027802 */ /* 0x000fe40000000f00 */
[----:B------:R-:W-:Y:S05]  /*1c9a0*/  CALL.REL.NOINC `($__internal_92_$__cuda_sm70_shflsync_up_p) ;  /* 0x0000baa000007944 */ /* 0x000fea0003c00000 */
[----:B------:R-:W-:Y:S01]  /*1c9b0*/  MOV R0, R4 ;  /* 0x0000000400007202 */ /* 0x000fe20000000f00 */
[----:B------:R-:W-:Y:S05]  /*1c9c0*/  BRA `(.L_x_5563) ;  /* 0xfffe3af000007947 */ /* 0x000fea000383ffff */
.L_x_5351:
[----:B------:R-:W-:Y:S01]  /*1c9d0*/  IMAD.MOV.U32 R0, RZ, RZ, R5 ;  /* 0x000000ffff007224 */ /* 0x000fe200078e0005 */
[----:B------:R-:W-:Y:S02]  /*1c9e0*/  MOV R3, 0x2 ;  /* 0x0000000200037802 */ /* 0x000fe40000000f00 */
[----:B------:R-:W-:Y:S02]  /*1c9f0*/  MOV R2, 0x1ca10 ;  /* 0x0001ca1000027802 */ /* 0x000fe40000000f00 */
[----:B------:R-:W-:Y:S05]  /*1ca00*/  CALL.REL.NOINC `($__internal_92_$__cuda_sm70_shflsync_up_p) ;  /* 0x0000ba4000007944 */ /* 0x000fea0003c00000 */
[----:B------:R-:W-:Y:S01]  /*1ca10*/  SEL R4, R4, RZ, P4 ;  /* 0x000000ff04047207 */ /* 0x000fe20002000000 */
[----:B------:R-:W-:Y:S01]  /*1ca20*/  IMAD.MOV.U32 R3, RZ, RZ, 0x4 ;  /* 0x00000004ff037424 */ /* 0x000fe200078e00ff */
[----:B------:R-:W-:-:S03]  /*1ca30*/  MOV R2, 0x1ca60 ;  /* 0x0001ca6000027802 */ /* 0x000fc60000000f00 */
[----:B------:R-:W-:Y:S02]  /*1ca40*/  IMAD.IADD R0, R5, 0x1, R4 ;  /* 0x0000000105007824 */ /* 0x000fe400078e0204 */
        /* <DEDUP_REMOVED lines=13> */
[----:B------:R-:W-:Y:S02]  /*1cb20*/  MOV R2, 0x1f ;  /* 0x0000001f00027802 */ /* 0x000fe40000000f00 */
[----:B------:R-:W-:Y:S01]  /*1cb30*/  MOV R184, 0xffffffff ;  /* 0xffffffff00b87802 */ /* 0x000fe20000000f00 */
[----:B------:R-:W-:Y:S01]  /*1cb40*/  IMAD.IADD R4, R0, 0x1, R4 ;  /* 0x0000000100047824 */ /* 0x000fe200078e0204 */
[----:B------:R-:W-:-:S03]  /*1cb50*/  MOV R3, 0x1cb80 ;  /* 0x0001cb8000037802 */ /* 0x000fc60000000f00 */
[----:B------:R-:W-:Y:S02]  /*1cb60*/  IMAD.MOV.U32 R35, RZ, RZ, R4 ;  /* 0x000000ffff237224 */ /* 0x000fe400078e0004 */
[----:B------:R-:W-:Y:S05]  /*1cb70*/  CALL.REL.NOINC `($__internal_91_$__cuda_sm70_shflsync_idx_p) ;  /* 0x0000b88000007944 */ /* 0x000fea0003c00000 */
[----:B------:R-:W-:Y:S01]  /*1cb80*/  MOV R0, R185 ;  /* 0x000000b900007202 */ /* 0x000fe20000000f00 */
[----:B------:R-:W-:Y:S05]  /*1cb90*/  BRA `(.L_x_5564) ;  /* 0xfffe3a2000007947 */ /* 0x000fea000383ffff */
.L_x_5353:
[----:B------:R-:W-:Y:S02]  /*1cba0*/  SEL R0, RZ, 0x1, P0 ;  /* 0x00000001ff007807 */ /* 0x000fe40000000000 */
[----:B------:R-:W-:Y:S02]  /*1cbb0*/  MOV R2, 0x1cbd0 ;  /* 0x0001cbd000027802 */ /* 0x000fe40000000f00 */
[----:B------:R-:W-:Y:S05]  /*1cbc0*/  CALL.REL.NOINC `($__internal_93_$__cuda_sm70_votesync_ballot) ;  /* 0x0000b8e000007944 */ /* 0x000fea0003c00000 */
[----:B------:R-:W-:Y:S01]  /*1cbd0*/  MOV R6, R0 ;  /* 0x0000000000067202 */ /* 0x000fe20000000f00 */
[----:B------:R-:W-:Y:S05]  /*1cbe0*/  BRA `(.L_x_5565) ;  /* 0xfffe3a6000007947 */ /* 0x000fea000383ffff */
.L_x_5354:
[----:B------:R-:W-:Y:S01]  /*1cbf0*/  IMAD.MOV.U32 R35, RZ, RZ, R9 ;  /* 0x000000ffff237224 */ /* 0x000fe200078e0009 */
[----:B------:R-:W-:Y:S01]  /*1cc00*/  MOV R34, 0x1f ;  /* 0x0000001f00227802 */ /* 0x000fe20000000f00 */
[----:B------:R-:W-:Y:S01]  /*1cc10*/  IMAD.MOV.U32 R2, RZ, RZ, R0 ;  /* 0x000000ffff027224 */ /* 0x000fe200078e0000 */
[----:B------:R-:W-:Y:S02]  /*1cc20*/  MOV R184, 0xffffffff ;  /* 0xffffffff00b87802 */ /* 0x000fe40000000f00 */
[----:B------:R-:W-:Y:S02]  /*1cc30*/  MOV R3, 0x1cc50 ;  /* 0x0001cc5000037802 */ /* 0x000fe40000000f00 */
[----:B------:R-:W-:Y:S05]  /*1cc40*/  CALL.REL.NOINC `($__internal_91_$__cuda_sm70_shflsync_idx_p) ;  /* 0x0000b7b000007944 */ /* 0x000fea0003c00000 */
[----:B------:R-:W-:Y:S01]  /*1cc50*/  IMAD.MOV.U32 R12, RZ, RZ, R185 ;  /* 0x000000ffff0c7224 */ /* 0x000fe200078e00b9 */
[----:B------:R-:W-:Y:S01]  /*1cc60*/  MOV R5, RZ ;  /* 0x000000ff00057202 */ /* 0x000fe20000000f00 */
[----:B------:R-:W-:Y:S01]  /*1cc70*/  IMAD.MOV.U32 R35, RZ, RZ, R8 ;  /* 0x000000ffff237224 */ /* 0x000fe200078e0008 */
[----:B------:R-:W-:Y:S01]  /*1cc80*/  MOV R34, 0x1f ;  /* 0x0000001f00227802 */ /* 0x000fe20000000f00 */
[----:B------:R-:W-:Y:S01]  /*1cc90*/  IMAD.MOV.U32 R2, RZ, RZ, R0 ;  /* 0x000000ffff027224 */ /* 0x000fe200078e0000 */
[----:B------:R-:W-:-:S02]  /*1cca0*/  MOV R184, 0xffffffff ;  /* 0xffffffff00b87802 */ /* 0x000fc40000000f00 */
[----:B------:R-:W-:Y:S02]  /*1ccb0*/  MOV R3, 0x1ccd0 ;  /* 0x0001ccd000037802 */ /* 0x000fe40000000f00 */
[----:B------:R-:W-:Y:S05]  /*1ccc0*/  CALL.REL.NOINC `($__internal_91_$__cuda_sm70_shflsync_idx_p) ;  /* 0x0000b73000007944 */ /* 0x000fea0003c00000 */
[----:B------:R-:W-:Y:S01]  /*1ccd0*/  MOV R9, R185 ;  /* 0x000000b900097202 */ /* 0x000fe20000000f00 */
[----:B------:R-:W-:Y:S05]  /*1cce0*/  BRA `(.L_x_5566) ;  /* 0xfffe39c000007947 */ /* 0x000fea000383ffff */
.L_x_5357:
[----:B------:R-:W-:Y:S01]  /*1ccf0*/  IMAD.MOV.U32 R35, RZ, RZ, R4 ;  /* 0x000000ffff237224 */ /* 0x000fe200078e0004 */
[----:B------:R-:W-:Y:S01]  /*1cd00*/  MOV R34, 0x1f ;  /* 0x0000001f00227802 */ /* 0x000fe20000000f00 */
[----:B------:R-:W-:Y:S01]  /*1cd10*/  IMAD.MOV.U32 R2, RZ, RZ, R0 ;  /* 0x000000ffff027224 */ /* 0x000fe200078e0000 */
[----:B------:R-:W-:Y:S02]  /*1cd20*/  MOV R184, 0xffffffff ;  /* 0xffffffff00b87802 */ /* 0x000fe40000000f00 */
[----:B------:R-:W-:Y:S02]  /*1cd30*/  MOV R3, 0x1cd50 ;  /* 0x0001cd5000037802 */ /* 0x000fe40000000f00 */
[----:B--23--:R-:W-:Y:S05]  /*1cd40*/  CALL.REL.NOINC `($__internal_91_$__cuda_sm70_shflsync_idx_p) ;  /* 0x0000b6b000007944 */ /* 0x00cfea0003c00000 */
[----:B------:R-:W-:Y:S01]  /*1cd50*/  MOV R5, R185 ;  /* 0x000000b900057202 */ /* 0x000fe20000000f00 */
[----:B------:R-:W-:Y:S05]  /*1cd60*/  BRA `(.L_x_5356) ;  /* 0xfffe39a000007947 */ /* 0x000fea000383ffff */
.L_x_5412:
[----:B------:R-:W-:Y:S01]  /*1cd70*/  IMAD.MOV.U32 R35, RZ, RZ, R12 ;  /* 0x000000ffff237224 */ /* 0x000fe200078e000c */
[----:B------:R-:W-:Y:S01]  /*1cd80*/  MOV R34, 0x181f ;  /* 0x0000181f00227802 */ /* 0x000fe20000000f00 */
[----:B------:R-:W-:Y:S01]  /*1cd90*/  IMAD.MOV.U32 R2, RZ, RZ, RZ ;  /* 0x000000ffff027224 */ /* 0x000fe200078e00ff */
[----:B------:R-:W-:-:S02]  /*1cda0*/  MOV R184, 0xffffffff ;  /* 0xffffffff00b87802 */ /* 0x000fc40000000f00 */
[----:B------:R-:W-:Y:S02]  /*1cdb0*/  MOV R3, 0x1cdd0 ;  /* 0x0001cdd000037802 */ /* 0x000fe40000000f00 */
[----:B-----5:R-:W-:Y:S05]  /*1cdc0*/  CALL.REL.NOINC `($__internal_91_$__cuda_sm70_shflsync_idx_p) ;  /* 0x0000b63000007944 */ /* 0x020fea0003c00000 */
[----:B------:R-:W-:Y:S01]  /*1cdd0*/  MOV R4, R185 ;  /* 0x000000b900047202 */ /* 0x000fe20000000f00 */
[----:B------:R-:W-:Y:S05]  /*1cde0*/  BRA `(.L_x_5567) ;  /* 0xfffebfe000007947 */ /* 0x000fea000383ffff */
.L_x_5413:
[----:B------:R-:W-:Y:S01]  /*1cdf0*/  IMAD.MOV.U32 R35, RZ, RZ, R14 ;  /* 0x000000ffff237224 */ /* 0x000fe200078e000e */
[----:B------:R-:W-:Y:S01]  /*1ce00*/  MOV R34, 0x181f ;  /* 0x0000181f00227802 */ /* 0x000fe20000000f00 */
[----:B------:R-:W-:Y:S01]  /*1ce10*/  IMAD.MOV.U32 R2, RZ, RZ, RZ ;  /* 0x000000ffff027224 */ /* 0x000fe200078e00ff */
[----:B------:R-:W-:Y:S02]  /*1ce20*/  MOV R184, 0xffffffff ;  /* 0xffffffff00b87802 */ /* 0x000fe40000000f00 */
[----:B------:R-:W-:Y:S02]  /*1ce30*/  MOV R3, 0x1ce50 ;  /* 0x0001ce5000037802 */ /* 0x000fe40000000f00 */
[----:B-12--5:R-:W-:Y:S05]  /*1ce40*/  CALL.REL.NOINC `($__internal_91_$__cuda_sm70_shflsync_idx_p) ;  /* 0x0000b5b000007944 */ /* 0x026fea0003c00000 */
[----:B------:R-:W-:Y:S01]  /*1ce50*/  MOV R0, R185 ;  /* 0x000000b900007202 */ /* 0x000fe20000000f00 */
[----:B------:R-:W-:Y:S05]  /*1ce60*/  BRA `(.L_x_5568) ;  /* 0xfffebf8000007947 */ /* 0x000fea000383ffff */
.L_x_5416:
[----:B------:R-:W-:Y:S01]  /*1ce70*/  IMAD.MOV.U32 R35, RZ, RZ, R12 ;  /* 0x000000ffff237224 */ /* 0x000fe200078e000c */
[----:B------:R-:W-:Y:S01]  /*1ce80*/  MOV R34, 0x181f ;  /* 0x0000181f00227802 */ /* 0x000fe20000000f00 */
[----:B--2---:R-:W-:Y:S01]  /*1ce90*/  IMAD.MOV.U32 R2, RZ, RZ, 0x1 ;  /* 0x00000001ff027424 */ /* 0x004fe200078e00ff */
[----:B------:R-:W-:-:S02]  /*1cea0*/  MOV R184, 0xffffffff ;  /* 0xffffffff00b87802 */ /* 0x000fc40000000f00 */
[----:B------:R-:W-:Y:S02]  /*1ceb0*/  MOV R3, 0x1ced0 ;  /* 0x0001ced000037802 */ /* 0x000fe40000000f00 */
[----:B-1-345:R-:W-:Y:S05]  /*1cec0*/  CALL.REL.NOINC `($__internal_91_$__cuda_sm70_shflsync_idx_p) ;  /* 0x0000b53000007944 */ /* 0x03afea0003c00000 */
[----:B------:R-:W-:Y:S01]  /*1ced0*/  IMAD.MOV.U32 R4, RZ, RZ, R185 ;  /* 0x000000ffff047224 */ /* 0x000fe200078e00b9 */
[----:B------:R-:W-:Y:S01]  /*1cee0*/  MOV R35, R14 ;  /* 0x0000000e00237202 */ /* 0x000fe20000000f00 */
[----:B------:R-:W-:Y:S01]  /*1cef0*/  IMAD.MOV.U32 R2, RZ, RZ, 0x1 ;  /* 0x00000001ff027424 */ /* 0x000fe200078e00ff */
[----:B------:R-:W-:Y:S01]  /*1cf00*/  MOV R34, 0x181f ;  /* 0x0000181f00227802 */ /* 0x000fe20000000f00 */
[----:B------:R-:W-:Y:S01]  /*1cf10*/  IMAD.MOV.U32 R184, RZ, RZ, -0x1 ;  /* 0xffffffffffb87424 */ /* 0x000fe200078e00ff */
[----:B------:R-:W-:Y:S02]  /*1cf20*/  MOV R3, 0x1cf40 ;  /* 0x0001cf4000037802 */ /* 0x000fe40000000f00 */
[----:B------:R-:W-:Y:S05]  /*1cf30*/  CALL.REL.NOINC `($__internal_91_$__cuda_sm70_shflsync_idx_p) ;  /* 0x0000b4c000007944 */ /* 0x000fea0003c00000 */
[----:B------:R-:W-:Y:S01]  /*1cf40*/  MOV R0, R185 ;  /* 0x000000b900007202 */ /* 0x000fe20000000f00 */
[----:B------:R-:W-:Y:S05]  /*1cf50*/  BRA `(.L_x_5569) ;  /* 0xfffebfd000007947 */ /* 0x000fea000383ffff */
.L_x_5419:
[----:B------:R-:W-:Y:S01]  /*1cf60*/  IMAD.MOV.U32 R35, RZ, RZ, R12 ;  /* 0x000000ffff237224 */ /* 0x000fe200078e000c */
[----:B------:R-:W-:Y:S01]  /*1cf70*/  MOV R34, 0x181f ;  /* 0x0000181f00227802 */ /* 0x000fe20000000f00 */
[----:B-1----:R-:W-:Y:S01]  /*1cf80*/  IMAD.MOV.U32 R2, RZ, RZ, 0x2 ;  /* 0x00000002ff027424 */ /* 0x002fe200078e00ff */
[----:B------:R-:W-:Y:S02]  /*1cf90*/  MOV R184, 0xffffffff ;  /* 0xffffffff00b87802 */ /* 0x000fe40000000f00 */
[----:B------:R-:W-:-:S02]  /*1cfa0*/  MOV R3, 0x1cfc0 ;  /* 0x0001cfc000037802 */ /* 0x000fc40000000f00 */
[----:B--2345:R-:W-:Y:S05]  /*1cfb0*/  CALL.REL.NOINC `($__internal_91_$__cuda_sm70_shflsync_idx_p) ;  /* 0x0000b44000007944 */ /* 0x03cfea0003c00000 */
[----:B------:R-:W-:Y:S01]  /*1cfc0*/  MOV R4, R185 ;  /* 0x000000b900047202 */ /* 0x000fe20000000f00 */
[----:B------:R-:W-:Y:S05]  /*1cfd0*/  BRA `(.L_x_5570) ;  /* 0xfffec08000007947 */ /* 0x000fea000383ffff */
.L_x_5420:
[----:B------:R-:W-:Y:S01]  /*1cfe0*/  IMAD.MOV.U32 R35, RZ, RZ, R14 ;  /* 0x000000ffff237224 */ /* 0x000fe200078e000e */
[----:B------:R-:W-:Y:S01]  /*1cff0*/  MOV R34, 0x181f ;  /* 0x0000181f00227802 */ /* 0x000fe20000000f00 */
[----:B------:R-:W-:Y:S01]  /*1d000*/  IMAD.MOV.U32 R2, RZ, RZ, 0x2 ;  /* 0x00000002ff027424 */ /* 0x000fe200078e00ff */
[----:B------:R-:W-:-:S02]  /*1d010*/  MOV R184, 0xffffffff ;  /* 0xffffffff00b87802 */ /* 0x000fc40000000f00 */
[----:B------:R-:W-:Y:S02]  /*1d020*/  MOV R3, 0x1d040 ;  /* 0x0001d04000037802 */ /* 0x000fe40000000f00 */
[----:B-12345:R-:W-:Y:S05]  /*1d030*/  CALL.REL.NOINC `($__internal_91_$__cuda_sm70_shflsync_idx_p) ;  /* 0x0000b3c000007944 */ /* 0x03efea0003c00000 */
[----:B------:R-:W-:Y:S01]  /*1d040*/  MOV R0, R185 ;  /* 0x000000b900007202 */ /* 0x000fe20000000f00 */
[----:B------:R-:W-:Y:S05]  /*1d050*/  BRA `(.L_x_5571) ;  /* 0xfffec02000007947 */ /* 0x000fea000383ffff */
.L_x_5423:
[----:B------:R-:W-:Y:S01]  /*1d060*/  IMAD.MOV.U32 R35, RZ, RZ, R12 ;  /* 0x000000ffff237224 */ /* 0x000fe200078e000c */
[----:B------:R-:W-:Y:S01]  /*1d070*/  MOV R34, 0x181f ;  /* 0x0000181f00227802 */ /* 0x000fe20000000f00 */
[----:B-1----:R-:W-:Y:S01]  /*1d080*/  IMAD.MOV.U32 R2, RZ, RZ, 0x3 ;  /* 0x00000003ff027424 */ /* 0x002fe200078e00ff */
[----:B------:R-:W-:Y:S02]  /*1d090*/  MOV R184, 0xffffffff ;  /* 0xffffffff00b87802 */ /* 0x000fe40000000f00 */
[----:B------:R-:W-:Y:S02]  /*1d0a0*/  MOV R3, 0x1d0c0 ;  /* 0x0001d0c000037802 */ /* 0x000fe40000000f00 */
[----:B--2345:R-:W-:Y:S05]  /*1d0b0*/  CALL.REL.NOINC `($__internal_91_$__cuda_sm70_shflsync_idx_p) ;  /* 0x0000b34000007944 */ /* 0x03cfea0003c00000 */
[----:B------:R-:W-:Y:S01]  /*1d0c0*/  IMAD.MOV.U32 R12, RZ, RZ, R185 ;  /* 0x000000ffff0c7224 */ /* 0x000fe200078e00b9 */
[----:B------:R-:W-:Y:S01]  /*1d0d0*/  MOV R35, R14 ;  /* 0x0000000e00237202 */ /* 0x000fe20000000f00 */
[----:B------:R-:W-:Y:S01]  /*1d0e0*/  IMAD.MOV.U32 R2, RZ, RZ, 0x3 ;  /* 0x00000003ff027424 */ /* 0x000fe200078e00ff */
[----:B------:R-:W-:Y:S01]  /*1d0f0*/  MOV R34, 0x181f ;  /* 0x0000181f00227802 */ /* 0x000fe20000000f00 */
[----:B------:R-:W-:Y:S01]  /*1d100*/  IMAD.MOV.U32 R184, RZ, RZ, -0x1 ;  /* 0xffffffffffb87424 */ /* 0x000fe200078e00ff */
[----:B------:R-:W-:-:S02]  /*1d110*/  MOV R3, 0x1d130 ;  /* 0x0001d13000037802 */ /* 0x000fc40000000f00 */
[----:B------:R-:W-:Y:S05]  /*1d120*/  CALL.REL.NOINC `($__internal_91_$__cuda_sm70_shflsync_idx_p) ;  /* 0x0000b2d000007944 */ /* 0x000fea0003c00000 */
[----:B------:R-:W-:Y:S01]  /*1d130*/  MOV R0, R185 ;  /* 0x000000b900007202 */ /* 0x000fe20000000f00 */
[----:B------:R-:W-:Y:S05]  /*1d140*/  BRA `(.L_x_5572) ;  /* 0xfffec07000007947 */ /* 0x000fea000383ffff */
.L_x_5426:
[----:B------:R-:W-:Y:S01]  /*1d150*/  IMAD.MOV.U32 R35, RZ, RZ, R5 ;  /* 0x000000ffff237224 */ /* 0x000fe200078e0005 */
[----:B------:R-:W-:Y:S01]  /*1d160*/  MOV R34, 0x181f ;  /* 0x0000181f00227802 */ /* 0x000fe20000000f00 */
[----:B------:R-:W-:Y:S01]  /*1d170*/  IMAD.MOV.U32 R2, RZ, RZ, RZ ;  /* 0x000000ffff027224 */ /* 0x000fe200078e00ff */
[----:B------:R-:W-:-:S02]  /*1d180*/  MOV R184, 0xffffffff ;  /* 0xffffffff00b87802 */ /* 0x000fc40000000f00 */
[----:B------:R-:W-:Y:S02]  /*1d190*/  MOV R3, 0x1d1b0 ;  /* 0x0001d1b000037802 */ /* 0x000fe40000000f00 */
[----:B------:R-:W-:Y:S05]  /*1d1a0*/  CALL.REL.NOINC `($__internal_91_$__cuda_sm70_shflsync_idx_p) ;  /* 0x0000b25000007944 */ /* 0x000fea0003c00000 */
[----:B------:R-:W-:Y:S01]  /*1d1b0*/  MOV R4, R185 ;  /* 0x000000b900047202 */ /* 0x000fe20000000f00 */
[----:B------:R-:W-:Y:S05]  /*1d1c0*/  BRA `(.L_x_5573) ;  /* 0xfffecce000007947 */ /* 0x000fea000383ffff */
.L_x_5427:
[----:B------:R-:W-:Y:S01]  /*1d1d0*/  IMAD.MOV.U32 R35, RZ, RZ, R15 ;  /* 0x000000ffff237224 */ /* 0x000fe200078e000f */
[----:B------:R-:W-:Y:S01]  /*1d1e0*/  MOV R34, 0x181f ;  /* 0x0000181f00227802 */ /* 0x000fe20000000f00 */
[----:B------:R-:W-:Y:S01]  /*1d1f0*/  IMAD.MOV.U32 R2, RZ, RZ, RZ ;  /* 0x000000ffff027224 */ /* 0x000fe200078e00ff */
[----:B------:R-:W-:Y:S02]  /*1d200*/  MOV R184, 0xffffffff ;  /* 0xffffffff00b87802 */ /* 0x000fe40000000f00 */
[----:B------:R-:W-:Y:S02]  /*1d210*/  MOV R3, 0x1d230 ;  /* 0x0001d23000037802 */ /* 0x000fe40000000f00 */
[----:B-12---:R-:W-:Y:S05]  /*1d220*/  CALL.REL.NOINC `($__internal_91_$__cuda_sm70_shflsync_idx_p) ;  /* 0x0000b1d000007944 */ /* 0x006fea0003c00000 */
[----:B------:R-:W-:Y:S01]  /*1d230*/  IMAD.SHL.U32 R14, R187, 0x2, RZ ;  /* 0x00000002bb0e7824 */ /* 0x000fe200078e00ff */
[----:B------:R-:W-:Y:S01]  /*1d240*/  SHF.R.S32.HI R0, RZ, 0x1f, R187 ;  /* 0x0000001fff007819 */ /* 0x000fe200000114bb */
[C---:B------:R-:W-:Y:S01]  /*1d250*/  IMAD.SHL.U32 R17, R195.reuse, 0x2, RZ ;  /* 0x00000002c3117824 */ /* 0x040fe200078e00ff */
[----:B------:R-:W-:Y:S01]  /*1d260*/  SHF.L.U64.HI R18, R195, 0x1, R206 ;  /* 0x00000001c3127819 */ /* 0x000fe200000102ce */
[C---:B------:R-:W-:Y:S01]  /*1d270*/  IMAD.SHL.U32 R19, R194.reuse, 0x2, RZ ;  /* 0x00000002c2137824 */ /* 0x040fe200078e00ff */
[----:B------:R-:W-:Y:S01]  /*1d280*/  SHF.L.U64.HI R16, R187, 0x1, R0 ;  /* 0x00000001bb107819 */ /* 0x000fe20000010200 */
[----:B------:R-:W-:Y:S01]  /*1d290*/  IMAD.MOV.U32 R35, RZ, RZ, R5 ;  /* 0x000000ffff237224 */ /* 0x000fe200078e0005 */
[C---:B------:R-:W-:Y:S01]  /*1d2a0*/  IADD3 R8, P0, R185.reuse, R14, RZ ;  /* 0x0000000eb9087210 */ /* 0x040fe20007f1e0ff */
[----:B------:R-:W-:Y:S01]  /*1d2b0*/  IMAD.MOV.U32 R34, RZ, RZ, 0x181f ;  /* 0x0000181fff227424 */ /* 0x000fe200078e00ff */
[C---:B------:R-:W-:Y:S01]  /*1d2c0*/  IADD3 R6, P1, R185.reuse, R17, RZ ;  /* 0x00000011b9067210 */ /* 0x040fe20007f3e0ff */
[----:B------:R-:W-:Y:S01]  /*1d2d0*/  IMAD.MOV.U32 R184, RZ, RZ, -0x1 ;  /* 0xffffffffffb87424 */ /* 0x000fe200078e00ff */
[----:B------:R-:W-:Y:S01]  /*1d2e0*/  SHF.L.U64.HI R20, R194, 0x1, R205 ;  /* 0x00000001c2147819 */ /* 0x000fe200000102cd */
[C---:B------:R-:W-:Y:S01]  /*1d2f0*/  IMAD.X R9, R4.reuse, 0x1, R16, P0 ;  /* 0x0000000104097824 */ /* 0x040fe200000e0610 */
        /* <DEDUP_REMOVED lines=8> */
[----:B------:R-:W-:Y:S02]  /*1d380*/  SEL R13, RZ, 0x10, P5 ;  /* 0x00000010ff0d7807 */ /* 0x000fe40002800000 */
[----:B------:R2:W-:Y:S01]  /*1d390*/  LDGSTS.E.BYPASS.LTC128B.128 [R200+0x14100], [R6.64], !P4 ;  /* 0x1410000006c87fae */ /* 0x0005e2000e101d4a */
[----:B------:R-:W-:-:S03]  /*1d3a0*/  SEL R12, RZ, 0x10, P4 ;  /* 0x00000010ff0c7807 */ /* 0x000fc60002000000 */
[----:B------:R3:W-:Y:S01]  /*1d3b0*/  LDGSTS.E.BYPASS.LTC128B.128 [R200+0x16100], [R2.64], !P6 ;  /* 0x1610000002c87fae */ /* 0x0007e2000f101d4a */
[----:B-1----:R-:W-:Y:S02]  /*1d3c0*/  IMAD.MOV.U32 R9, RZ, RZ, R0 ;  /* 0x000000ffff097224 */ /* 0x002fe400078e0000 */
[----:B---3--:R-:W-:Y:S01]  /*1d3d0*/  IMAD.MOV.U32 R2, RZ, RZ, 0x1 ;  /* 0x00000001ff027424 */ /* 0x008fe200078e00ff */
[----:B------:R-:W-:Y:S02]  /*1d3e0*/  MOV R3, 0x1d400 ;  /* 0x0001d40000037802 */ /* 0x000fe40000000f00 */
[----:B--2---:R-:W-:Y:S05]  /*1d3f0*/  CALL.REL.NOINC `($__internal_91_$__cuda_sm70_shflsync_idx_p) ;  /* 0x0000b00000007944 */ /* 0x004fea0003c00000 */
        /* <DEDUP_REMOVED lines=9> */
.L_x_5431:
[----:B------:R-:W-:Y:S01]  /*1d490*/  IMAD.MOV.U32 R35, RZ, RZ, R9 ;  /* 0x000000ffff237224 */ /* 0x000fe200078e0009 */
[----:B------:R-:W-:Y:S01]  /*1d4a0*/  MOV R34, 0x181f ;  /* 0x0000181f00227802 */ /* 0x000fe20000000f00 */
[----:B------:R-:W-:Y:S01]  /*1d4b0*/  IMAD.MOV.U32 R2, RZ, RZ, RZ ;  /* 0x000000ffff027224 */ /* 0x000fe200078e00ff */
[----:B------:R-:W-:-:S02]  /*1d4c0*/  MOV R184, 0xffffffff ;  /* 0xffffffff00b87802 */ /* 0x000fc40000000f00 */
[----:B------:R-:W-:Y:S02]  /*1d4d0*/  MOV R3, 0x1d4f0 ;  /* 0x0001d4f000037802 */ /* 0x000fe40000000f00 */
[----:B-12345:R-:W-:Y:S05]  /*1d4e0*/  CALL.REL.NOINC `($__internal_91_$__cuda_sm70_shflsync_idx_p) ;  /* 0x0000af1000007944 */ /* 0x03efea0003c00000 */
[----:B------:R-:W-:Y:S01]  /*1d4f0*/  MOV R8, R185 ;  /* 0x000000b900087202 */ /* 0x000fe20000000f00 */
[----:B------:R-:W-:Y:S05]  /*1d500*/  BRA `(.L_x_5575) ;  /* 0xfffecf8000007947 */ /* 0x000fea000383ffff */
.L_x_5432:
[----:B------:R-:W-:Y:S01]  /*1d510*/  IMAD.MOV.U32 R35, RZ, RZ, R25 ;  /* 0x000000ffff237224 */ /* 0x000fe200078e0019 */
[----:B------:R-:W-:Y:S01]  /*1d520*/  MOV R34, 0x181f ;  /* 0x0000181f00227802 */ /* 0x000fe20000000f00 */
[----:B------:R-:W-:Y:S01]  /*1d530*/  IMAD.MOV.U32 R2, RZ, RZ, RZ ;  /* 0x000000ffff027224 */ /* 0x000fe200078e00ff */
[----:B------:R-:W-:Y:S02]  /*1d540*/  MOV R184, 0xffffffff ;  /* 0xffffffff00b87802 */ /* 0x000fe40000000f00 */
[----:B------:R-:W-:Y:S02]  /*1d550*/  MOV R3, 0x1d570 ;  /* 0x0001d57000037802 */ /* 0x000fe40000000f00 */
[----:B-12345:R-:W-:Y:S05]  /*1d560*/  CALL.REL.NOINC `($__internal_91_$__cuda_sm70_shflsync_idx_p) ;  /* 0x0000ae9000007944 */ /* 0x03efea0003c00000 */
        /* <DEDUP_REMOVED lines=28> */
[----:B-1----:R-:W-:Y:S05]  /*1d730*/  CALL.REL.NOINC `($__internal_91_$__cuda_sm70_shflsync_idx_p) ;  /* 0x0000acc000007944 */ /* 0x002fea0003c00000 */
        /* <DEDUP_REMOVED lines=9> */
.L_x_5443:
        /* <DEDUP_REMOVED lines=8> */
.L_x_5444:
        /* <DEDUP_REMOVED lines=13> */
[----:B------:R-:W-:Y:S01]  /*1d920*/  IADD3 R2, P0, R185, R8, RZ ;  /* 0x00000008b9027210 */ /* 0x000fe20007f1e0ff */
[----:B------:R-:W-:Y:S01]  /*1d930*/  IMAD.MOV.U32 R34, RZ, RZ, 0x181f ;  /* 0x0000181fff227424 */ /* 0x000fe200078e00ff */
[----:B------:R-:W-:Y:S01]  /*1d940*/  SHF.L.U64.HI R15, R194, 0x1, R205 ;  /* 0x00000001c20f7819 */ /* 0x000fe200000102cd */
[----:B------:R-:W-:Y:S01]  /*1d950*/  IMAD.MOV.U32 R184, RZ, RZ, -0x1 ;  /* 0xffffffffffb87424 */ /* 0x000fe200078e00ff */
[----:B------:R-:W-:Y:S01]  /*1d960*/  SEL R0, RZ, 0x10, P6 ;  /* 0x00000010ff007807 */ /* 0x000fe20003000000 */
[----:B------:R-:W-:Y:S01]  /*1d970*/  IMAD.X R3, R4, 0x1, R9, P0 ;  /* 0x0000000104037824 */ /* 0x000fe200000e0609 */
[----:B------:R-:W-:-:S02]  /*1d980*/  SEL R13, RZ, 0x10, P5 ;  /* 0x00000010ff0d7807 */ /* 0x000fc40002800000 */
[----:B------:R-:W-:Y:S01]  /*1d990*/  SEL R12, RZ, 0x10, P4 ;  /* 0x00000010ff0c7807 */ /* 0x000fe20002000000 */
[----:B------:R-:W-:Y:S01]  /*1d9a0*/  IMAD.MOV.U32 R5, RZ, RZ, R0 ;  /* 0x000000ffff057224 */ /* 0x000fe200078e0000 */
        /* <DEDUP_REMOVED lines=12> */
[----:B------:R-:W-:Y:S05]  /*1da70*/  CALL.REL.NOINC `($__internal_91_$__cuda_sm70_shflsync_idx_p) ;  /* 0x0000a98000007944 */ /* 0x000fea0003c00000 */
        /* <DEDUP_REMOVED lines=9> */
.L_x_5452:
[----:B------:R-:W-:Y:S01]  /*1db10*/  MOV R34, 0x181f ;  /* 0x0000181f00227802 */ /* 0x000fe20000000f00 */
[----:B------:R-:W-:Y:S01]  /*1db20*/  IMAD.MOV.U32 R35, RZ, RZ, R9 ;  /* 0x000000ffff237224 */ /* 0x000fe200078e0009 */
[----:B------:R-:W-:Y:S01]  /*1db30*/  MOV R184, 0xffffffff ;  /* 0xffffffff00b87802 */ /* 0x000fe20000000f00 */
[----:B------:R-:W-:Y:S01]  /*1db40*/  IMAD.MOV.U32 R2, RZ, RZ, RZ ;  /* 0x000000ffff027224 */ /* 0x000fe200078e00ff */
[----:B------:R-:W-:Y:S02]  /*1db50*/  MOV R3, 0x1db70 ;  /* 0x0001db7000037802 */ /* 0x000fe40000000f00 */
[----:B-1234-:R-:W-:Y:S05]  /*1db60*/  CALL.REL.NOINC `($__internal_91_$__cuda_sm70_shflsync_idx_p) ;  /* 0x0000a89000007944 */ /* 0x01efea0003c00000 */
[----:B------:R-:W-:Y:S01]  /*1db70*/  MOV R5, R185 ;  /* 0x000000b900057202 */ /* 0x000fe20000000f00 */
[----:B------:R-:W-:-:S05]  /*1db80*/  BRA `(.L_x_5579) ;  /* 0xfffefe6000007947 */ /* 0x000fca000383ffff */
.L_x_5453:
[----:B------:R-:W-:Y:S01]  /*1db90*/  MOV R34, 0x181f ;  /* 0x0000181f00227802 */ /* 0x000fe20000000f00 */
[----:B------:R-:W-:Y:S01]  /*1dba0*/  IMAD.MOV.U32 R35, RZ, RZ, R17 ;  /* 0x000000ffff237224 */ /* 0x000fe200078e0011 */
[----:B------:R-:W-:Y:S01]  /*1dbb0*/  MOV R184, 0xffffffff ;  /* 0xffffffff00b87802 */ /* 0x000fe20000000f00 */
[----:B------:R-:W-:Y:S01]  /*1dbc0*/  IMAD.MOV.U32 R2, RZ, RZ, RZ ;  /* 0x000000ffff027224 */ /* 0x000fe200078e00ff */
[----:B------:R-:W-:Y:S02]  /*1dbd0*/  MOV R3, 0x1dbf0 ;  /* 0x0001dbf000037802 */ /* 0x000fe40000000f00 */
[----:B-1234-:R-:W-:Y:S05]  /*1dbe0*/  CALL.REL.NOINC `($__internal_91_$__cuda_sm70_shflsync_idx_p) ;  /* 0x0000a81000007944 */ /* 0x01efea0003c00000 */
[----:B------:R-:W-:Y:S01]  /*1dbf0*/  SHF.R.S32.HI R2, RZ, 0x1f, R187 ;  /* 0x0000001fff027819 */ /* 0x000fe200000114bb */
[----:B------:R-:W-:Y:S01]  /*1dc00*/  IMAD.SHL.U32 R24, R187, 0x2, RZ ;  /* 0x00000002bb187824 */ /* 0x000fe200078e00ff */
[----:B------:R-:W-:Y:S01]  /*1dc10*/  SHF.L.U64.HI R18, R195, 0x1, R206 ;  /* 0x00000001c3127819 */ /* 0x000fe200000102ce */
[----:B------:R-:W-:Y:S01]  /*1dc20*/  IMAD R27, R183, 0x6000, RZ ;  /* 0x00006000b71b7824 */ /* 0x000fe200078e02ff */
[----:B------:R-:W-:Y:S01]  /*1dc30*/  SHF.L.U64.HI R26, R187, 0x1, R2 ;  /* 0x00000001bb1a7819 */ /* 0x000fe20000010202 */
[----:B------:R-:W-:Y:S01]  /*1dc40*/  IMAD.SHL.U32 R16, R195, 0x2, RZ ;  /* 0x00000002c3107824 */ /* 0x000fe200078e00ff */
[----:B------:R-:W-:Y:S01]  /*1dc50*/  IADD3 R2, P0, R185, R24, RZ ;  /* 0x00000018b9027210 */ /* 0x000fe20007f1e0ff */
[----:B------:R-:W-:Y:S01]  /*1dc60*/  IMAD.IADD R4, R200, 0x1, R27 ;  /* 0x00000001c8047824 */ /* 0x000fe200078e021b */
[C---:B------:R-:W-:Y:S01]  /*1dc70*/  SHF.L.U64.HI R25, R194.reuse, 0x1, R205 ;  /* 0x00000001c2197819 */ /* 0x040fe200000102cd */
[----:B------:R-:W-:Y:S01]  /*1dc80*/  IMAD.SHL.U32 R19, R194, 0x2, RZ ;  /* 0x00000002c2137824 */ /* 0x000fe200078e00ff */
[----:B------:R-:W-:Y:S01]  /*1dc90*/  SEL R7, RZ, 0x10, P6 ;  /* 0x00000010ff077807 */ /* 0x000fe20003000000 */
[----:B------:R-:W-:Y:S01]  /*1dca0*/  IMAD.X R3, R5, 0x1, R26, P0 ;  /* 0x0000000105037824 */ /* 0x000fe200000e061a */
[----:B------:R-:W-:Y:S01]  /*1dcb0*/  MOV R35, R9 ;  /* 0x0000000900237202 */ /* 0x000fe20000000f00 */
[----:B------:R-:W-:Y:S01]  /*1dcc0*/  IMAD.MOV.U32 R184, RZ, RZ, -0x1 ;  /* 0xffffffffffb87424 */ /* 0x000fe200078e00ff */
[----:B------:R-:W-:Y:S01]  /*1dcd0*/  SEL R6, RZ, 0x10, P4 ;  /* 0x00000010ff067807 */ /* 0x000fe20002000000 */
[----:B------:R-:W-:Y:S01]  /*1dce0*/  IMAD.MOV.U32 R9, RZ, RZ, R7 ;  /* 0x000000ffff097224 */ /* 0x000fe200078e0007 */
[----:B------:R-:W-:Y:S01]  /*1dcf0*/  @!PT LDS RZ, [RZ] ;  /* 0x00000000fffff984 */ /* 0x000fe20000000800 */
[----:B------:R-:W-:Y:S01]  /*1dd00*/  @!PT LDS RZ, [RZ] ;  /* 0x00000000fffff984 */ /* 0x000fe20000000800 */
[----:B------:R-:W-:Y:S01]  /*1dd10*/  @!PT LDS RZ, [RZ] ;  /* 0x00000000fffff984 */ /* 0x000fe20000000800 */
[----:B------:R1:W-:Y:S01]  /*1dd20*/  LDGSTS.E.BYPASS.LTC128B.128 [R4+0x100], [R2.64], !P5 ;  /* 0x0010000002047fae */ /* 0x0003e2000e901d4a */
[----:B------:R-:W-:Y:S02]  /*1dd30*/  MOV R34, 0x181f ;  /* 0x0000181f00227802 */ /* 0x000fe40000000f00 */
[----:B-1----:R-:W-:Y:S04]  /*1dd40*/  IADD3 R2, P0, R185, R16, RZ ;  /* 0x00000010b9027210 */ /* 0x002fe80007f1e0ff */
[----:B------:R-:W-:Y:S05]  /*1dd50*/  IADD3.X R3, R5, R18, RZ, P0, !PT ;  /* 0x0000001205037210 */ /* 0x000fea00007fe4ff */
[----:B------:R1:W-:Y:S02]  /*1dd60*/  LDGSTS.E.BYPASS.LTC128B.128 [R4+0x2100], [R2.64], !P4 ;  /* 0x0210000002047fae */ /* 0x0003e4000e101d4a */
[----:B-1----:R-:W-:Y:S05]  /*1dd70*/  IADD3 R2, P0, R185, R19, RZ ;  /* 0x00000013b9027210 */ /* 0x002fea0007f1e0ff */
[----:B------:R-:W-:Y:S05]  /*1dd80*/  IMAD.X R3, R5, 0x1, R25, P0 ;  /* 0x0000000105037824 */ /* 0x000fea00000e0619 */
[----:B------:R1:W-:Y:S02]  /*1dd90*/  LDGSTS.E.BYPASS.LTC128B.128 [R4+0x4100], [R2.64], !P6 ;  /* 0x0410000002047fae */ /* 0x0003e4000f101d4a */
[----:B-1----:R-:W-:Y:S01]  /*1dda0*/  MOV R3, 0x1ddd0 ;  /* 0x0001ddd000037802 */ /* 0x002fe20000000f00 */
[----:B------:R-:W-:Y:S03]  /*1ddb0*/  IMAD.MOV.U32 R2, RZ, RZ, 0x1 ;  /* 0x00000001ff027424 */ /* 0x000fe600078e00ff */
[----:B------:R-:W-:Y:S05]  /*1ddc0*/  CALL.REL.NOINC `($__internal_91_$__cuda_sm70_shflsync_idx_p) ;  /* 0x0000a63000007944 */ /* 0x000fea0003c00000 */
[----:B------:R-:W-:Y:S01]  /*1ddd0*/  MOV R35, R17 ;  /* 0x0000001100237202 */ /* 0x000fe20000000f00 */
[----:B------:R-:W-:Y:S01]  /*1dde0*/  IMAD.MOV.U32 R5, RZ, RZ, R185 ;  /* 0x000000ffff057224 */ /* 0x000fe200078e00b9 */
[----:B------:R-:W-:Y:S01]  /*1ddf0*/  MOV R34, 0x181f ;  /* 0x0000181f00227802 */ /* 0x000fe20000000f00 */
[----:B------:R-:W-:Y:S01]  /*1de00*/  IMAD.MOV.U32 R2, RZ, RZ, 0x1 ;  /* 0x00000001ff027424 */ /* 0x000fe200078e00ff */
[----:B------:R-:W-:Y:S01]  /*1de10*/  MOV R3, 0x1de40 ;  /* 0x0001de4000037802 */ /* 0x000fe20000000f00 */
[----:B------:R-:W-:Y:S02]  /*1de20*/  IMAD.MOV.U32 R184, RZ, RZ, -0x1 ;  /* 0xffffffffffb87424 */ /* 0x000fe400078e00ff */
[----:B------:R-:W-:Y:S05]  /*1de30*/  CALL.REL.NOINC `($__internal_91_$__cuda_sm70_shflsync_idx_p) ;  /* 0x0000a5c000007944 */ /* 0x000fea0003c00000 */
[----:B------:R-:W-:Y:S01]  /*1de40*/  MOV R2, R185 ;  /* 0x000000b900027202 */ /* 0x000fe20000000f00 */
[----:B------:R-:W-:-:S05]  /*1de50*/  BRA `(.L_x_5580) ;  /* 0xfffefd4000007947 */ /* 0x000fca000383ffff */
.L_x_5464:
[----:B------:R-:W-:Y:S01]  /*1de60*/  MOV R34, 0x181f ;  /* 0x0000181f00227802 */ /* 0x000fe20000000f00 */
[----:B------:R-:W-:Y:S01]  /*1de70*/  IMAD.MOV.U32 R35, RZ, RZ, R5 ;  /* 0x000000ffff237224 */ /* 0x000fe200078e0005 */
[----:B------:R-:W-:Y:S01]  /*1de80*/  MOV R184, 0xffffffff ;  /* 0xffffffff00b87802 */ /* 0x000fe20000000f00 */
[----:B------:R-:W-:Y:S01]  /*1de90*/  IMAD.MOV.U32 R2, RZ, RZ, RZ ;  /* 0x000000ffff027224 */ /* 0x000fe200078e00ff */
[----:B------:R-:W-:Y:S02]  /*1dea0*/  MOV R3, 0x1dec0 ;  /* 0x0001dec000037802 */ /* 0x000fe40000000f00 */
[----:B------:R-:W-:Y:S05]  /*1deb0*/  CALL.REL.NOINC `($__internal_91_$__cuda_sm70_shflsync_idx_p) ;  /* 0x0000a54000007944 */ /* 0x000fea0003c00000 */
[----:B------:R-:W-:Y:S01]  /*1dec0*/  MOV R4, R185 ;  /* 0x000000b900047202 */ /* 0x000fe20000000f00 */
[----:B------:R-:W-:-:S05]  /*1ded0*/  BRA `(.L_x_5581) ;  /* 0xffff2e4000007947 */ /* 0x000fca000383ffff */
.L_x_5465:
[----:B------:R-:W-:Y:S01]  /*1dee0*/  MOV R34, 0x181f ;  /* 0x0000181f00227802 */ /* 0x000fe20000000f00 */
[----:B------:R-:W-:Y:S01]  /*1def0*/  IMAD.MOV.U32 R35, RZ, RZ, R18 ;  /* 0x000000ffff237224 */ /* 0x000fe200078e0012 */
[----:B------:R-:W-:Y:S01]  /*1df00*/  MOV R184, 0xffffffff ;  /* 0xffffffff00b87802 */ /* 0x000fe20000000f00 */
[----:B------:R-:W-:Y:S01]  /*1df10*/  IMAD.MOV.U32 R2, RZ, RZ, RZ ;  /* 0x000000ffff027224 */ /* 0x000fe200078e00ff */
[----:B------:R-:W-:Y:S02]  /*1df20*/  MOV R3, 0x1df40 ;  /* 0x0001df4000037802 */ /* 0x000fe40000000f00 */
[----:B-12---:R-:W-:Y:S05]  /*1df30*/  CALL.REL.NOINC `($__internal_91_$__cuda_sm70_shflsync_idx_p) ;  /* 0x0000a4c000007944 */ /* 0x006fea0003c00000 */
[----:B------:R-:W-:Y:S01]  /*1df40*/  SHF.R.S32.HI R0, RZ, 0x1f, R187 ;  /* 0x0000001fff007819 */ /* 0x000fe200000114bb */
[----:B------:R-:W-:Y:S01]  /*1df50*/  IMAD.SHL.U32 R20, R187, 0x2, RZ ;  /* 0x00000002bb147824 */ /* 0x000fe200078e00ff */
[C---:B------:R-:W-:Y:S01]  /*1df60*/  SHF.L.U64.HI R19, R195.reuse, 0x1, R206 ;  /* 0x00000001c3137819 */ /* 0x040fe200000102ce */
[----:B------:R-:W-:Y:S01]  /*1df70*/  IMAD.SHL.U32 R15, R195, 0x2, RZ ;  /* 0x00000002c30f7824 */ /* 0x000fe200078e00ff */
[----:B------:R-:W-:Y:S01]  /*1df80*/  SHF.L.U64.HI R21, R187, 0x1, R0 ;  /* 0x00000001bb157819 */ /* 0x000fe20000010200 */
[----:B------:R-:W-:Y:S01]  /*1df90*/  IMAD.SHL.U32 R0, R6, 0x2, RZ ;  /* 0x0000000206007824 */ /* 0x000fe200078e00ff */
[C---:B------:R-:W-:Y:S01]  /*1dfa0*/  IADD3 R2, P0, R185.reuse, R20, RZ ;  /* 0x00000014b9027210 */ /* 0x040fe20007f1e0ff */
[C---:B------:R-:W-:Y:S01]  /*1dfb0*/  IMAD.SHL.U32 R17, R194.reuse, 0x2, RZ ;  /* 0x00000002c2117824 */ /* 0x040fe200078e00ff */
[----:B------:R-:W-:Y:S01]  /*1dfc0*/  SHF.L.U64.HI R16, R194, 0x1, R205 ;  /* 0x00000001c2107819 */ /* 0x000fe200000102cd */
[----:B------:R-:W-:Y:S01]  /*1dfd0*/  IMAD.MOV.U32 R35, RZ, RZ, R5 ;  /* 0x000000ffff237224 */ /* 0x000fe200078e0005 */
[----:B------:R-:W-:Y:S01]  /*1dfe0*/  SEL R7, RZ, 0x10, P6 ;  /* 0x00000010ff077807 */ /* 0x000fe20003000000 */
[C---:B------:R-:W-:Y:S01]  /*1dff0*/  IMAD.X R3, R4.reuse, 0x1, R21, P0 ;  /* 0x0000000104037824 */ /* 0x040fe200000e0615 */
[----:B------:R-:W-:Y:S01]  /*1e000*/  SEL R14, RZ, 0x10, P4 ;  /* 0x00000010ff0e7807 */ /* 0x000fe20002000000 */
[----:B------:R-:W-:Y:S01]  /*1e010*/  IMAD.MOV.U32 R184, RZ, RZ, -0x1 ;  /* 0xffffffffffb87424 */ /* 0x000fe200078e00ff */
[----:B------:R-:W-:Y:S01]  /*1e020*/  MOV R34, 0x181f ;  /* 0x0000181f00227802 */ /* 0x000fe20000000f00 */
[----:B------:R-:W-:Y:S01]  /*1e030*/  IMAD.MOV.U32 R5, RZ, RZ, R7 ;  /* 0x000000ffff057224 */ /* 0x000fe200078e0007 */
        /* <DEDUP_REMOVED lines=22> */
.L_x_5474:
        /* <DEDUP_REMOVED lines=8> */
.L_x_5475:
        /* <DEDUP_REMOVED lines=45> */
.L_x_5476:
[----:B------:R-:W-:Y:S01]  /*1e4f0*/  MOV R9, 0x2 ;  /* 0x0000000200097802 */ /* 0x000fe20000000f00 */
[----:B------:R-:W-:Y:S01]  /*1e500*/  IMAD.MOV.U32 R2, RZ, RZ, R104 ;  /* 0x000000ffff027224 */ /* 0x000fe200078e0068 */
[----:B------:R-:W-:Y:S02]  /*1e510*/  MOV R3, 0x1e530 ;  /* 0x0001e53000037802 */ /* 0x000fe40000000f00 */
[----:B------:R-:W-:Y:S05]  /*1e520*/  CALL.REL.NOINC `($__internal_90_$__cuda_sm70_shflsync_bfly_p) ;  /* 0x00009e8000007944 */ /* 0x000fea0003c00000 */
[----:B------:R-:W-:Y:S01]  /*1e530*/  MOV R2, R9 ;  /* 0x0000000900027202 */ /* 0x000fe20000000f00 */
[----:B------:R-:W-:-:S05]  /*1e540*/  BRA `(.L_x_5585) ;  /* 0xffff3f0000007947 */ /* 0x000fca000383ffff */
.L_x_5479:
        /* <DEDUP_REMOVED lines=8> */
.L_x_5480:
        /* <DEDUP_REMOVED lines=44> */
.L_x_5485:
        /* <DEDUP_REMOVED lines=8> */
.L_x_5486:
        /* <DEDUP_REMOVED lines=42> */
.L_x_5497:
        /* <DEDUP_REMOVED lines=8> */
.L_x_5498:
        /* <DEDUP_REMOVED lines=41> */
.L_x_5500:
[----:B------:R-:W-:Y:S01]  /*1eec0*/  IMAD.MOV.U32 R2, RZ, RZ, R192 ;  /* 0x000000ffff027224 */ /* 0x000fe200078e00c0 */
[----:B------:R-:W-:-:S02]  /*1eed0*/  MOV R9, 0x2 ;  /* 0x0000000200097802 */ /* 0x000fc40000000f00 */
[----:B------:R-:W-:Y:S02]  /*1eee0*/  MOV R3, 0x1ef00 ;  /* 0x0001ef0000037802 */ /* 0x000fe40000000f00 */
[----:B------:R-:W-:Y:S05]  /*1eef0*/  CALL.REL.NOINC `($__internal_90_$__cuda_sm70_shflsync_bfly_p) ;  /* 0x000094b000007944 */ /* 0x000fea0003c00000 */
[----:B------:R-:W-:Y:S01]  /*1ef00*/  MOV R0, R9 ;  /* 0x0000000900007202 */ /* 0x000fe20000000f00 */
[----:B------:R-:W-:Y:S05]  /*1ef10*/  BRA `(.L_x_5592) ;  /* 0xffff89b000007947 */ /* 0x000fea000383ffff */
.L_x_5501:
[----:B------:R-:W-:Y:S01]  /*1ef20*/  IMAD.MOV.U32 R2, RZ, RZ, R0 ;  /* 0x000000ffff027224 */ /* 0x000fe200078e0000 */
[----:B------:R-:W-:Y:S02]  /*1ef30*/  MOV R9, 0x1 ;  /* 0x0000000100097802 */ /* 0x000fe40000000f00 */
[----:B------:R-:W-:Y:S02]  /*1ef40*/  MOV R3, 0x1ef60 ;  /* 0x0001ef6000037802 */ /* 0x000fe40000000f00 */
[----:B-1----:R-:W-:Y:S05]  /*1ef50*/  CALL.REL.NOINC `($__internal_90_$__cuda_sm70_shflsync_bfly_p) ;  /* 0x0000945000007944 */ /* 0x002fea0003c00000 */
[----:B------:R-:W-:Y:S01]  /*1ef60*/  FADD.FTZ R0, R0, R9 ;  /* 0x0000000900007221 */ /* 0x000fe20000010000 */
[----:B------:R-:W-:Y:S02]  /*1ef70*/  MOV R2, R193 ;  /* 0x000000c100027202 */ /* 0x000fe40000000f00 */
[----:B------:R-:W-:Y:S02]  /*1ef80*/  MOV R9, 0x2 ;  /* 0x0000000200097802 */ /* 0x000fe40000000f00 */
[----:B------:R-:W-:Y:S02]  /*1ef90*/  MOV R3, 0x1efb0 ;  /* 0x0001efb000037802 */ /* 0x000fe40000000f00 */
[----:B------:R-:W-:Y:S05]  /*1efa0*/  CALL.REL.NOINC `($__internal_90_$__cuda_sm70_shflsync_bfly_p) ;  /* 0x0000940000007944 */ /* 0x000fea0003c00000 */
[----:B------:R-:W-:Y:S01]  /*1efb0*/  FADD.FTZ R193, R193, R9 ;  /* 0x00000009c1c17221 */ /* 0x000fe20000010000 */
[----:B------:R-:W-:-:S02]  /*1efc0*/  MOV R9, 0x1 ;  /* 0x0000000100097802 */ /* 0x000fc40000000f00 */
[----:B------:R-:W-:Y:S02]  /*1efd0*/  MOV R3, 0x1f000 ;  /* 0x0001f00000037802 */ /* 0x000fe40000000f00 */
[----:B------:R-:W-:Y:S02]  /*1efe0*/  MOV R2, R193 ;  /* 0x000000c100027202 */ /* 0x000fe40000000f00 */
[----:B------:R-:W-:Y:S05]  /*1eff0*/  CALL.REL.NOINC `($__internal_90_$__cuda_sm70_shflsync_bfly_p) ;  /* 0x000093b000007944 */ /* 0x000fea0003c00000 */
[----:B------:R-:W-:Y:S01]  /*1f000*/  MOV R3, R9 ;  /* 0x0000000900037202 */ /* 0x000fe20000000f00 */
[----:B------:R-:W-:Y:S05]  /*1f010*/  BRA `(.L_x_5593) ;  /* 0xffff892000007947 */ /* 0x000fea000383ffff */
.L_x_5508:
[----:B-1234-:R-:W-:Y:S01]  /*1f020*/  IMAD.MOV.U32 R35, RZ, RZ, R5 ;  /* 0x000000ffff237224 */ /* 0x01efe200078e0005 */
[----:B------:R-:W-:Y:S01]  /*1f030*/  MOV R34, 0x181f ;  /* 0x0000181f00227802 */ /* 0x000fe20000000f00 */
[----:B------:R-:W-:Y:S01]  /*1f040*/  IMAD.MOV.U32 R2, RZ, RZ, RZ ;  /* 0x000000ffff027224 */ /* 0x000fe200078e00ff */
[----:B------:R-:W-:Y:S02]  /*1f050*/  MOV R184, 0xffffffff ;  /* 0xffffffff00b87802 */ /* 0x000fe40000000f00 */
[----:B------:R-:W-:Y:S02]  /*1f060*/  MOV R3, 0x1f080 ;  /* 0x0001f08000037802 */ /* 0x000fe40000000f00 */
[----:B------:R-:W-:Y:S05]  /*1f070*/  CALL.REL.NOINC `($__internal_91_$__cuda_sm70_shflsync_idx_p) ;  /* 0x0000938000007944 */ /* 0x000fea0003c00000 */
[----:B------:R-:W-:Y:S01]  /*1f080*/  MOV R4, R185 ;  /* 0x000000b900047202 */ /* 0x000fe20000000f00 */
[----:B------:R-:W-:Y:S05]  /*1f090*/  BRA `(.L_x_5594) ;  /* 0xffffa19000007947 */ /* 0x000fea000383ffff */
.L_x_5509:
[----:B------:R-:W-:Y:S01]  /*1f0a0*/  IMAD.MOV.U32 R35, RZ, RZ, R14 ;  /* 0x000000ffff237224 */ /* 0x000fe200078e000e */
[----:B------:R-:W-:Y:S01]  /*1f0b0*/  MOV R34, 0x181f ;  /* 0x0000181f00227802 */ /* 0x000fe20000000f00 */
[----:B------:R-:W-:Y:S01]  /*1f0c0*/  IMAD.MOV.U32 R2, RZ, RZ, RZ ;  /* 0x000000ffff027224 */ /* 0x000fe200078e00ff */
[----:B------:R-:W-:-:S02]  /*1f0d0*/  MOV R184, 0xffffffff ;  /* 0xffffffff00b87802 */ /* 0x000fc40000000f00 */
[----:B------:R-:W-:Y:S02]  /*1f0e0*/  MOV R3, 0x1f100 ;  /* 0x0001f10000037802 */ /* 0x000fe40000000f00 */
[----:B-12---:R-:W-:Y:S05]  /*1f0f0*/  CALL.REL.NOINC `($__internal_91_$__cuda_sm70_shflsync_idx_p) ;  /* 0x0000930000007944 */ /* 0x006fea0003c00000 */
[----:B------:R-:W-:Y:S01]  /*1f100*/  MOV R0, R185 ;  /* 0x000000b900007202 */ /* 0x000fe20000000f00 */
[----:B------:R-:W-:Y:S05]  /*1f110*/  BRA `(.L_x_5595) ;  /* 0xffffa13000007947 */ /* 0x000fea000383ffff */
.L_x_5512:
[----:B------:R-:W-:Y:S01]  /*1f120*/  IMAD.MOV.U32 R35, RZ, RZ, R5 ;  /* 0x000000ffff237224 */ /* 0x000fe200078e0005 */
[----:B------:R-:W-:Y:S01]  /*1f130*/  MOV R34, 0x181f ;  /* 0x0000181f00227802 */ /* 0x000fe20000000f00 */
[----:B--2---:R-:W-:Y:S01]  /*1f140*/  IMAD.MOV.U32 R2, RZ, RZ, 0x1 ;  /* 0x00000001ff027424 */ /* 0x004fe200078e00ff */
[----:B------:R-:W-:Y:S02]  /*1f150*/  MOV R184, 0xffffffff ;  /* 0xffffffff00b87802 */ /* 0x000fe40000000f00 */
[----:B------:R-:W-:Y:S02]  /*1f160*/  MOV R3, 0x1f180 ;  /* 0x0001f18000037802 */ /* 0x000fe40000000f00 */
[----:B-1-34-:R-:W-:Y:S05]  /*1f170*/  CALL.REL.NOINC `($__internal_91_$__cuda_sm70_shflsync_idx_p) ;  /* 0x0000928000007944 */ /* 0x01afea0003c00000 */
        /* <DEDUP_REMOVED lines=9> */
.L_x_5515:
[----:B------:R-:W-:Y:S01]  /*1f210*/  IMAD.MOV.U32 R35, RZ, RZ, R5 ;  /* 0x000000ffff237224 */ /* 0x000fe200078e0005 */
[----:B------:R-:W-:Y:S01]  /*1f220*/  MOV R34, 0x181f ;  /* 0x0000181f00227802 */ /* 0x000fe20000000f00 */
[----:B-1----:R-:W-:Y:S01]  /*1f230*/  IMAD.MOV.U32 R2, RZ, RZ, 0x2 ;  /* 0x00000002ff027424 */ /* 0x002fe200078e00ff */
[----:B------:R-:W-:-:S02]  /*1f240*/  MOV R184, 0xffffffff ;  /* 0xffffffff00b87802 */ /* 0x000fc40000000f00 */
[----:B------:R-:W-:Y:S02]  /*1f250*/  MOV R3, 0x1f270 ;  /* 0x0001f27000037802 */ /* 0x000fe40000000f00 */
[----:B--234-:R-:W-:Y:S05]  /*1f260*/  CALL.REL.NOINC `($__internal_91_$__cuda_sm70_shflsync_idx_p) ;  /* 0x0000919000007944 */ /* 0x01cfea0003c00000 */
[----:B------:R-:W-:Y:S01]  /*1f270*/  MOV R4, R185 ;  /* 0x000000b900047202 */ /* 0x000fe20000000f00 */
[----:B------:R-:W-:Y:S05]  /*1f280*/  BRA `(.L_x_5597) ;  /* 0xffffa23000007947 */ /* 0x000fea000383ffff */
.L_x_5516:
[----:B------:R-:W-:Y:S01]  /*1f290*/  IMAD.MOV.U32 R35, RZ, RZ, R14 ;  /* 0x000000ffff237224 */ /* 0x000fe200078e000e */
[----:B------:R-:W-:Y:S01]  /*1f2a0*/  MOV R34, 0x181f ;  /* 0x0000181f00227802 */ /* 0x000fe20000000f00 */
[----:B------:R-:W-:Y:S01]  /*1f2b0*/  IMAD.MOV.U32 R2, RZ, RZ, 0x2 ;  /* 0x00000002ff027424 */ /* 0x000fe200078e00ff */
[----:B------:R-:W-:Y:S02]  /*1f2c0*/  MOV R184, 0xffffffff ;  /* 0xffffffff00b87802 */ /* 0x000fe40000000f00 */
[----:B------:R-:W-:Y:S02]  /*1f2d0*/  MOV R3, 0x1f2f0 ;  /* 0x0001f2f000037802 */ /* 0x000fe40000000f00 */
[----:B-1234-:R-:W-:Y:S05]  /*1f2e0*/  CALL.REL.NOINC `($__internal_91_$__cuda_sm70_shflsync_idx_p) ;  /* 0x0000911000007944 */ /* 0x01efea0003c00000 */
[----:B------:R-:W-:Y:S01]  /*1f2f0*/  MOV R0, R185 ;  /* 0x000000b900007202 */ /* 0x000fe20000000f00 */
[----:B------:R-:W-:Y:S05]  /*1f300*/  BRA `(.L_x_5598) ;  /* 0xffffa1d000007947 */ /* 0x000fea000383ffff */
.L_x_5519:
[----:B------:R-:W-:Y:S01]  /*1f310*/  IMAD.MOV.U32 R35, RZ, RZ, R5 ;  /* 0x000000ffff237224 */ /* 0x000fe200078e0005 */
[----:B------:R-:W-:Y:S01]  /*1f320*/  MOV R34, 0x181f ;  /* 0x0000181f00227802 */ /* 0x000fe20000000f00 */
[----:B-1----:R-:W-:Y:S01]  /*1f330*/  IMAD.MOV.U32 R2, RZ, RZ, 0x3 ;  /* 0x00000003ff027424 */ /* 0x002fe200078e00ff */
[----:B------:R-:W-:-:S02]  /*1f340*/  MOV R184, 0xffffffff ;  /* 0xffffffff00b87802 */ /* 0x000fc40000000f00 */
[----:B------:R-:W-:Y:S02]  /*1f350*/  MOV R3, 0x1f370 ;  /* 0x0001f37000037802 */ /* 0x000fe40000000f00 */
[----:B--234-:R-:W-:Y:S05]  /*1f360*/  CALL.REL.NOINC `($__internal_91_$__cuda_sm70_shflsync_idx_p) ;  /* 0x0000909000007944 */ /* 0x01cfea0003c00000 */
        /* <DEDUP_REMOVED lines=9> */
.L_x_5521:
[----:B------:R-:W-:Y:S01]  /*1f400*/  IMAD.MOV.U32 R35, RZ, RZ, R5 ;  /* 0x000000ffff237224 */ /* 0x000fe200078e0005 */
[----:B------:R-:W-:Y:S01]  /*1f410*/  MOV R34, 0x1c1f ;  /* 0x00001c1f00227802 */ /* 0x000fe20000000f00 */
[----:B------:R-:W-:Y:S01]  /*1f420*/  IMAD.MOV.U32 R2, RZ, RZ, RZ ;  /* 0x000000ffff027224 */ /* 0x000fe200078e00ff */
[----:B------:R-:W-:Y:S02]  /*1f430*/  MOV R184, 0xffffffff ;  /* 0xffffffff00b87802 */ /* 0x000fe40000000f00 */
[----:B------:R-:W-:-:S02]  /*1f440*/  MOV R3, 0x1f460 ;  /* 0x0001f46000037802 */ /* 0x000fc40000000f00 */
[----:B------:R-:W-:Y:S05]  /*1f450*/  CALL.REL.NOINC `($__internal_91_$__cuda_sm70_shflsync_idx_p) ;  /* 0x00008fa000007944 */ /* 0x000fea0003c00000 */
[----:B------:R-:W-:Y:S01]  /*1f460*/  MOV R4, R185 ;  /* 0x000000b900047202 */ /* 0x000fe20000000f00 */
[----:B------:R-:W-:Y:S05]  /*1f470*/  BRA `(.L_x_5600) ;  /* 0xffffa4c000007947 */ /* 0x000fea000383ffff */
.L_x_5522:
        /* <DEDUP_REMOVED lines=8> */
.L_x_5525:
[----:B------:R-:W-:Y:S01]  /*1f500*/  IMAD.MOV.U32 R35, RZ, RZ, R5 ;  /* 0x000000ffff237224 */ /* 0x000fe200078e0005 */
[----:B------:R-:W-:Y:S01]  /*1f510*/  MOV R34, 0x1c1f ;  /* 0x00001c1f00227802 */ /* 0x000fe20000000f00 */
[----:B-1----:R-:W-:Y:S01]  /*1f520*/  IMAD.MOV.U32 R2, RZ, RZ, 0x1 ;  /* 0x00000001ff027424 */ /* 0x002fe200078e00ff */
[----:B------:R-:W-:Y:S02]  /*1f530*/  MOV R184, 0xffffffff ;  /* 0xffffffff00b87802 */ /* 0x000fe40000000f00 */
[----:B------:R-:W-:Y:S02]  /*1f540*/  MOV R3, 0x1f560 ;  /* 0x0001f56000037802 */ /* 0x000fe40000000f00 */
[----:B--234-:R-:W-:Y:S05]  /*1f550*/  CALL.REL.NOINC `($__internal_91_$__cuda_sm70_shflsync_idx_p) ;  /* 0x00008ea000007944 */ /* 0x01cfea0003c00000 */
        /* <DEDUP_REMOVED lines=9> */
.L_x_5529:
[----:B------:R-:W-:Y:S01]  /*1f5f0*/  IMAD.MOV.U32 R35, RZ, RZ, R5 ;  /* 0x000000ffff237224 */ /* 0x000fe200078e0005 */
[----:B------:R-:W-:Y:S01]  /*1f600*/  MOV R34, 0x181f ;  /* 0x0000181f00227802 */ /* 0x000fe20000000f00 */
[----:B------:R-:W-:Y:S01]  /*1f610*/  IMAD.MOV.U32 R2, RZ, RZ, RZ ;  /* 0x000000ffff027224 */ /* 0x000fe200078e00ff */
[----:B------:R-:W-:-:S02]  /*1f620*/  MOV R184, 0xffffffff ;  /* 0xffffffff00b87802 */ /* 0x000fc40000000f00 */
[----:B------:R-:W-:Y:S02]  /*1f630*/  MOV R3, 0x1f650 ;  /* 0x0001f65000037802 */ /* 0x000fe40000000f00 */
[----:B--2---:R-:W-:Y:S05]  /*1f640*/  CALL.REL.NOINC `($__internal_91_$__cuda_sm70_shflsync_idx_p) ;  /* 0x00008db000007944 */ /* 0x004fea0003c00000 */
[----:B------:R-:W-:Y:S01]  /*1f650*/  MOV R4, R185 ;  /* 0x000000b900047202 */ /* 0x000fe20000000f00 */
[----:B------:R-:W-:Y:S05]  /*1f660*/  BRA `(.L_x_5603) ;  /* 0xffffbdc000007947 */ /* 0x000fea000383ffff */
.L_x_5530:
[----:B------:R-:W-:Y:S01]  /*1f670*/  IMAD.MOV.U32 R35, RZ, RZ, R14 ;  /* 0x000000ffff237224 */ /* 0x000fe200078e000e */
[----:B------:R-:W-:Y:S01]  /*1f680*/  MOV R34, 0x181f ;  /* 0x0000181f00227802 */ /* 0x000fe20000000f00 */
[----:B------:R-:W-:Y:S01]  /*1f690*/  IMAD.MOV.U32 R2, RZ, RZ, RZ ;  /* 0x000000ffff027224 */ /* 0x000fe200078e00ff */
[----:B------:R-:W-:Y:S02]  /*1f6a0*/  MOV R184, 0xffffffff ;  /* 0xffffffff00b87802 */ /* 0x000fe40000000f00 */
[----:B------:R-:W-:Y:S02]  /*1f6b0*/  MOV R3, 0x1f6d0 ;  /* 0x0001f6d000037802 */ /* 0x000fe40000000f00 */
[----:B-123--:R-:W-:Y:S05]  /*1f6c0*/  CALL.REL.NOINC `($__internal_91_$__cuda_sm70_shflsync_idx_p) ;  /* 0x00008d3000007944 */ /* 0x00efea0003c00000 */
[----:B------:R-:W-:Y:S01]  /*1f6d0*/  MOV R0, R185 ;  /* 0x000000b900007202 */ /* 0x000fe20000000f00 */
[----:B------:R-:W-:Y:S05]  /*1f6e0*/  BRA `(.L_x_5604) ;  /* 0xffffbd6000007947 */ /* 0x000fea000383ffff */
.L_x_5533:
        /* <DEDUP_REMOVED lines=15> */
.L_x_5536:
[----:B------:R-:W-:Y:S01]  /*1f7e0*/  IMAD.MOV.U32 R35, RZ, RZ, R5 ;  /* 0x000000ffff237224 */ /* 0x000fe200078e0005 */
[----:B------:R-:W-:Y:S01]  /*1f7f0*/  MOV R34, 0x181f ;  /* 0x0000181f00227802 */ /* 0x000fe20000000f00 */
[----:B-1----:R-:W-:Y:S01]  /*1f800*/  IMAD.MOV.U32 R2, RZ, RZ, 0x2 ;  /* 0x00000002ff027424 */ /* 0x002fe200078e00ff */
[----:B------:R-:W-:Y:S02]  /*1f810*/  MOV R184, 0xffffffff ;  /* 0xffffffff00b87802 */ /* 0x000fe40000000f00 */
[----:B------:R-:W-:-:S02]  /*1f820*/  MOV R3, 0x1f840 ;  /* 0x0001f84000037802 */ /* 0x000fc40000000f00 */
[----:B--234-:R-:W-:Y:S05]  /*1f830*/  CALL.REL.NOINC `($__internal_91_$__cuda_sm70_shflsync_idx_p) ;  /* 0x00008bc000007944 */ /* 0x01cfea0003c00000 */
[----:B------:R-:W-:Y:S01]  /*1f840*/  MOV R4, R185 ;  /* 0x000000b900047202 */ /* 0x000fe20000000f00 */
[----:B------:R-:W-:Y:S05]  /*1f850*/  BRA `(.L_x_5606) ;  /* 0xffffbe6000007947 */ /* 0x000fea000383ffff */
.L_x_5537:
        /* <DEDUP_REMOVED lines=8> */
.L_x_5540:
        /* <DEDUP_REMOVED lines=15> */
.L_x_5542:
        /* <DEDUP_REMOVED lines=8> */
.L_x_5543:
[----:B------:R-:W-:Y:S01]  /*1fa50*/  IMAD.MOV.U32 R35, RZ, RZ, R29 ;  /* 0x000000ffff237224 */ /* 0x000fe200078e001d */
[----:B------:R-:W-:Y:S01]  /*1fa60*/  MOV R34, 0x1f ;  /* 0x0000001f00227802 */ /* 0x000fe20000000f00 */
[----:B------:R-:W-:Y:S01]  /*1fa70*/  IMAD.MOV.U32 R2, RZ, RZ, 0x1 ;  /* 0x00000001ff027424 */ /* 0x000fe200078e00ff */
[----:B------:R-:W-:Y:S02]  /*1fa80*/  MOV R184, 0xffffffff ;  /* 0xffffffff00b87802 */ /* 0x000fe40000000f00 */
[----:B------:R-:W-:Y:S02]  /*1fa90*/  MOV R3, 0x1fab0 ;  /* 0x0001fab000037802 */ /* 0x000fe40000000f00 */
[----:B-12---:R-:W-:Y:S05]  /*1faa0*/  CALL.REL.NOINC `($__internal_91_$__cuda_sm70_shflsync_idx_p) ;  /* 0x0000895000007944 */ /* 0x006fea0003c00000 */
[----:B------:R-:W-:Y:S01]  /*1fab0*/  MOV R8, R185 ;  /* 0x000000b900087202 */ /* 0x000fe20000000f00 */
[----:B------:R-:W-:Y:S05]  /*1fac0*/  BRA `(.L_x_5610) ;  /* 0xffffbf6000007947 */ /* 0x000fea000383ffff */
.L_x_5544:
[----:B------:R-:W-:Y:S02]  /*1fad0*/  MOV R3, 0x1 ;  /* 0x0000000100037802 */ /* 0x000fe40000000f00 */
[----:B------:R-:W-:Y:S02]  /*1fae0*/  MOV R2, 0x1fb00 ;  /* 0x0001fb0000027802 */ /* 0x000fe40000000f00 */
[----:B-1234-:R-:W-:Y:S05]  /*1faf0*/  CALL.REL.NOINC `($__internal_92_$__cuda_sm70_shflsync_up_p) ;  /* 0x0000895000007944 */ /* 0x01efea0003c00000 */
[----:B------:R-:W-:Y:S05]  /*1fb00*/  BRA `(.L_x_5611) ;  /* 0xffffc04000007947 */ /* 0x000fea000383ffff */
.L_x_5545:
[----:B------:R-:W-:Y:S02]  /*1fb10*/  MOV R3, 0x2 ;  /* 0x0000000200037802 */ /* 0x000fe40000000f00 */
[----:B------:R-:W-:-:S02]  /*1fb20*/  MOV R2, 0x1fb40 ;  /* 0x0001fb4000027802 */ /* 0x000fc40000000f00 */
[----:B--2-4-:R-:W-:Y:S05]  /*1fb30*/  CALL.REL.NOINC `($__internal_92_$__cuda_sm70_shflsync_up_p) ;  /* 0x0000891000007944 */ /* 0x014fea0003c00000 */
        /* <DEDUP_REMOVED lines=25> */
.L_x_5549:
[----:B------:R-:W-:Y:S02]  /*1fcd0*/  MOV R3, 0x1 ;  /* 0x0000000100037802 */ /* 0x000fe40000000f00 */
[----:B------:R-:W-:Y:S02]  /*1fce0*/  MOV R2, 0x1fd00 ;  /* 0x0001fd0000027802 */ /* 0x000fe40000000f00 */
[----:B------:R-:W-:Y:S05]  /*1fcf0*/  CALL.REL.NOINC `($__internal_92_$__cuda_sm70_shflsync_up_p) ;  /* 0x0000875000007944 */ /* 0x000fea0003c00000 */
[----:B------:R-:W-:Y:S01]  /*1fd00*/  MOV R2, R4 ;  /* 0x0000000400027202 */ /* 0x000fe20000000f00 */
[----:B------:R-:W-:Y:S05]  /*1fd10*/  BRA `(.L_x_5613) ;  /* 0xffffc08000007947 */ /* 0x000fea000383ffff */
.L_x_5550:
        /* <DEDUP_REMOVED lines=28> */
.L_x_5552:
[----:B------:R-:W-:Y:S02]  /*1fee0*/  SEL R0, RZ, 0x1, P0 ;  /* 0x00000001ff007807 */ /* 0x000fe40000000000 */
[----:B------:R-:W-:Y:S02]  /*1fef0*/  MOV R2, 0x1ff10 ;  /* 0x0001ff1000027802 */ /* 0x000fe40000000f00 */
[----:B-1----:R-:W-:Y:S05]  /*1ff00*/  CALL.REL.NOINC `($__internal_93_$__cuda_sm70_votesync_ballot) ;  /* 0x000085a000007944 */ /* 0x002fea0003c00000 */
[----:B------:R-:W-:Y:S01]  /*1ff10*/  MOV R12, R0 ;  /* 0x00000000000c7202 */ /* 0x000fe20000000f00 */
[----:B------:R-:W-:Y:S05]  /*1ff20*/  BRA `(.L_x_5615) ;  /* 0xffffc00000007947 */ /* 0x000fea000383ffff */
.L_x_5553:
[----:B------:R-:W-:Y:S01]  /*1ff30*/  IMAD.MOV.U32 R35, RZ, RZ, R6 ;  /* 0x000000ffff237224 */ /* 0x000fe200078e0006 */
[----:B------:R-:W-:Y:S01]  /*1ff40*/  MOV R34, 0x1f ;  /* 0x0000001f00227802 */ /* 0x000fe20000000f00 */
[----:B------:R-:W-:Y:S01]  /*1ff50*/  IMAD.MOV.U32 R2, RZ, RZ, R0 ;  /* 0x000000ffff027224 */ /* 0x000fe200078e0000 */
[----:B------:R-:W-:Y:S02]  /*1ff60*/  MOV R184, 0xffffffff ;  /* 0xffffffff00b87802 */ /* 0x000fe40000000f00 */
[----:B------:R-:W-:Y:S02]  /*1ff70*/  MOV R3, 0x1ff90 ;  /* 0x0001ff9000037802 */ /* 0x000fe40000000f00 */
[----:B-1----:R-:W-:Y:S05]  /*1ff80*/  CALL.REL.NOINC `($__internal_91_$__cuda_sm70_shflsync_idx_p) ;  /* 0x0000847000007944 */ /* 0x002fea0003c00000 */
[----:B------:R-:W-:Y:S01]  /*1ff90*/  IMAD.MOV.U32 R8, RZ, RZ, R185 ;  /* 0x000000ffff087224 */ /* 0x000fe200078e00b9 */
[----:B------:R-:W-:Y:S01]  /*1ffa0*/  MOV R35, R7 ;  /* 0x0000000700237202 */ /* 0x000fe20000000f00 */
[----:B------:R-:W-:Y:S01]  /*1ffb0*/  IMAD.MOV.U32 R2, RZ, RZ, R0 ;  /* 0x000000ffff027224 */ /* 0x000fe200078e0000 */
[----:B------:R-:W-:Y:S01]  /*1ffc0*/  MOV R34, 0x1f ;  /* 0x0000001f00227802 */ /* 0x000fe20000000f00 */
[----:B------:R-:W-:Y:S01]  /*1ffd0*/  IMAD.MOV.U32 R184, RZ, RZ, -0x1 ;  /* 0xffffffffffb87424 */ /* 0x000fe200078e00ff */
[----:B------:R-:W-:-:S02]  /*1ffe0*/  MOV R3, 0x20000 ;  /* 0x0002000000037802 */ /* 0x000fc40000000f00 */
[----:B------:R-:W-:Y:S05]  /*1fff0*/  CALL.REL.NOINC `($__internal_91_$__cuda_sm70_shflsync_idx_p) ;  /* 0x0000840000007944 */ /* 0x000fea0003c00000 */
[----:B------:R-:W-:Y:S01]  /*20000*/  MOV R7, R185 ;  /* 0x000000b900077202 */ /* 0x000fe20000000f00 */
[----:B------:R-:W-:Y:S05]  /*20010*/  BRA `(.L_x_5616) ;  /* 0xffffbf6000007947 */ /* 0x000fea000383ffff */
.L_x_5556:
[----:B------:R-:W-:Y:S01]  /*20020*/  IMAD.MOV.U32 R35, RZ, RZ, R4 ;  /* 0x000000ffff237224 */ /* 0x000fe200078e0004 */
[----:B------:R-:W-:Y:S01]  /*20030*/  MOV R34, 0x1f ;  /* 0x0000001f00227802 */ /* 0x000fe20000000f00 */
[----:B------:R-:W-:Y:S01]  /*20040*/  IMAD.MOV.U32 R2, RZ, RZ, R0 ;  /* 0x000000ffff027224 */ /* 0x000fe200078e0000 */
[----:B------:R-:W-:-:S02]  /*20050*/  MOV R184, 0xffffffff ;  /* 0xffffffff00b87802 */ /* 0x000fc40000000f00 */
[----:B------:R-:W-:Y:S02]  /*20060*/  MOV R3, 0x20080 ;  /* 0x0002008000037802 */ /* 0x000fe40000000f00 */
[----:B-1-34-:R-:W-:Y:S05]  /*20070*/  CALL.REL.NOINC `($__internal_91_$__cuda_sm70_shflsync_idx_p) ;  /* 0x0000838000007944 */ /* 0x01afea0003c00000 */
[----:B------:R-:W-:Y:S01]  /*20080*/  MOV R13, R185 ;  /* 0x000000b9000d7202 */ /* 0x000fe20000000f00 */
[----:B------:R-:W-:Y:S05]  /*20090*/  BRA `(.L_x_5555) ;  /* 0xffffbf4000007947 */ /* 0x000fea000383ffff */
        .type           $_ZN7cutlass13device_kernelIN5flash19enable_sm80_to_sm89INS1_16FlashAttnFwdSm80INS1_25CollectiveMainloopFwdSm80ILi8ELi2ELb0EN4cute5tupleIJNS5_1CILi128EEENS7_ILi64EEENS7_ILi192EEEEEELi192ENS_10bfloat16_tEfNS_4arch4Sm80ELb0ELb1ELb0ELb1ELb1ELb1ELb1ELb1EEENS1_21CollectiveEpilogueFwdINS6_IJS8_SA_S9_EEENS6_IJNS7_ILi1EEESI_SI_EEESC_SE_Li256ELb1ELb1ELb1ELb0EEENS1_36VarlenDynamicPersistentTileSchedulerILi128ELi64ELi256ELi256ELb1ELb1ELb0ELb1ELb0ELb1EEEEEEEEEvNT_6ParamsE$_ZZN5flash25CollectiveMainloopFwdSm80ILi8ELi2ELb0EN4cute5tupleIJNS1_1CILi128EEENS3_ILi64EEENS3_ILi192EEEEEELi192EN7cutlass10bfloat16_tEfNS8_4arch4Sm80ELb0ELb1ELb0ELb1ELb1ELb1ELb1ELb1EE3mmaINS_16FlashAttnFwdSm80ISC_NS_21CollectiveEpilogueFwdINS2_IJS4_S6_S5_EEENS2_IJNS3_ILi1EEESH_SH_EEES9_SB_Li256ELb1ELb1ELb1ELb0EEENS_36VarlenDynamicPersistentTileSchedulerILi128ELi64ELi256ELi256ELb1ELb1ELb0ELb1ELb0ELb1EEEE13SharedStorageENS1_6TensorINS1_11ArrayEngineIfLm96EEENS1_6LayoutINS2_IJNS2_IJNS3_ILi2EEESS_EEESH_NS3_ILi24EEEEEENS2_IJNS2_IJSH_SS_EEENS3_ILi0EEENS3_ILi4EEEEEEEEEENS_7SoftmaxILi2ELi0EEEEEbRKNSC_6ParamsERT0_RT1_iRKNS_16SeqlenInfoQKNewKILb1ELb1EEENS2_IJiiiiEEERT_ENKUlvE_clEv,@function
        .size           $_ZN7cutlass13device_kernelIN5flash19enable_sm80_to_sm89INS1_16FlashAttnFwdSm80INS1_25CollectiveMainloopFwdSm80ILi8ELi2ELb0EN4cute5tupleIJNS5_1CILi128EEENS7_ILi64EEENS7_ILi192EEEEEELi192ENS_10bfloat16_tEfNS_4arch4Sm80ELb0ELb1ELb0ELb1ELb1ELb1ELb1ELb1EEENS1_21CollectiveEpilogueFwdINS6_IJS8_SA_S9_EEENS6_IJNS7_ILi1EEESI_SI_EEESC_SE_Li256ELb1ELb1ELb1ELb0EEENS1_36VarlenDynamicPersistentTileSchedulerILi128ELi64ELi256ELi256ELb1ELb1ELb0ELb1ELb0ELb1EEEEEEEEEvNT_6ParamsE$_ZZN5flash25CollectiveMainloopFwdSm80ILi8ELi2ELb0EN4cute5tupleIJNS1_1CILi128EEENS3_ILi64EEENS3_ILi192EEEEEELi192EN7cutlass10bfloat16_tEfNS8_4arch4Sm80ELb0ELb1ELb0ELb1ELb1ELb1ELb1ELb1EE3mmaINS_16FlashAttnFwdSm80ISC_NS_21CollectiveEpilogueFwdINS2_IJS4_S6_S5_EEENS2_IJNS3_ILi1EEESH_SH_EEES9_SB_Li256ELb1ELb1ELb1ELb0EEENS_36VarlenDynamicPersistentTileSchedulerILi128ELi64ELi256ELi256ELb1ELb1ELb0ELb1ELb0ELb1EEEE13SharedStorageENS1_6TensorINS1_11ArrayEngineIfLm96EEENS1_6LayoutINS2_IJNS2_IJNS3_ILi2EEESS_EEESH_NS3_ILi24EEEEEENS2_IJNS2_IJSH_SS_EEENS3_ILi0EEENS3_ILi4EEEEEEEEEENS_7SoftmaxILi2ELi0EEEEEbRKNSC_6ParamsERT0_RT1_iRKNS_16SeqlenInfoQKNewKILb1ELb1EEENS2_IJiiiiEEERT_ENKUlvE_clEv,($__internal_90_$__cuda_sm70_shflsync_bfly_p - $_ZN7cutlass13device_kernelIN5flash19enable_sm80_to_sm89INS1_16FlashAttnFwdSm80INS1_25CollectiveMainloopFwdSm80ILi8ELi2ELb0EN4cute5tupleIJNS5_1CILi128EEENS7_ILi64EEENS7_ILi192EEEEEELi192ENS_10bfloat16_tEfNS_4arch4Sm80ELb0ELb1ELb0ELb1ELb1ELb1ELb1ELb1EEENS1_21CollectiveEpilogueFwdINS6_IJS8_SA_S9_EEENS6_IJNS7_ILi1EEESI_SI_EEESC_SE_Li256ELb1ELb1ELb1ELb0EEENS1_36VarlenDynamicPersistentTileSchedulerILi128ELi64ELi256ELi256ELb1ELb1ELb0ELb1ELb0ELb1EEEEEEEEEvNT_6ParamsE$_ZZN5flash25CollectiveMainloopFwdSm80ILi8ELi2ELb0EN4cute5tupleIJNS1_1CILi128EEENS3_ILi64EEENS3_ILi192EEEEEELi192EN7cutlass10bfloat16_tEfNS8_4arch4Sm80ELb0ELb1ELb0ELb1ELb1ELb1ELb1ELb1EE3mmaINS_16FlashAttnFwdSm80ISC_NS_21CollectiveEpilogueFwdINS2_IJS4_S6_S5_EEENS2_IJNS3_ILi1EEESH_SH_EEES9_SB_Li256ELb1ELb1ELb1ELb0EEENS_36VarlenDynamicPersistentTileSchedulerILi128ELi64ELi256ELi256ELb1ELb1ELb0ELb1ELb0ELb1EEEE13SharedStorageENS1_6TensorINS1_11ArrayEngineIfLm96EEENS1_6LayoutINS2_IJNS2_IJNS3_ILi2EEESS_EEESH_NS3_ILi24EEEEEENS2_IJNS2_IJSH_SS_EEENS3_ILi0EEENS3_ILi4EEEEEEEEEENS_7SoftmaxILi2ELi0EEEEEbRKNSC_6ParamsERT0_RT1_iRKNS_16SeqlenInfoQKNewKILb1ELb1EEENS2_IJiiiiEEERT_ENKUlvE_clEv)
$_ZN7cutlass13device_kernelIN5flash19enable_sm80_to_sm89INS1_16FlashAttnFwdSm80INS1_25CollectiveMainloopFwdSm80ILi8ELi2ELb0EN4cute5tupleIJNS5_1CILi128EEENS7_ILi64EEENS7_ILi192EEEEEELi192ENS_10bfloat16_tEfNS_4arch4Sm80ELb0ELb1ELb0ELb1ELb1ELb1ELb1ELb1EEENS1_21CollectiveEpilogueFwdINS6_IJS8_SA_S9_EEENS6_IJNS7_ILi1EEESI_SI_EEESC_SE_Li256ELb1ELb1ELb1ELb0EEENS1_36VarlenDynamicPersistentTileSchedulerILi128ELi64ELi256ELi256ELb1ELb1ELb0ELb1ELb0ELb1EEEEEEEEEvNT_6ParamsE$_ZZN5flash25CollectiveMainloopFwdSm80ILi8ELi2ELb0EN4cute5tupleIJNS1_1CILi128EEENS3_ILi64EEENS3_ILi192EEEEEELi192EN7cutlass10bfloat16_tEfNS8_4arch4Sm80ELb0ELb1ELb0ELb1ELb1ELb1ELb1ELb1EE3mmaINS_16FlashAttnFwdSm80ISC_NS_21CollectiveEpilogueFwdINS2_IJS4_S6_S5_EEENS2_IJNS3_ILi1EEESH_SH_EEES9_SB_Li256ELb1ELb1ELb1ELb0EEENS_36VarlenDynamicPersistentTileSchedulerILi128ELi64ELi256ELi256ELb1ELb1ELb0ELb1ELb0ELb1EEEE13SharedStorageENS1_6TensorINS1_11ArrayEngineIfLm96EEENS1_6LayoutINS2_IJNS2_IJNS3_ILi2EEESS_EEESH_NS3_ILi24EEEEEENS2_IJNS2_IJSH_SS_EEENS3_ILi0EEENS3_ILi4EEEEEEEEEENS_7SoftmaxILi2ELi0EEEEEbRKNSC_6ParamsERT0_RT1_iRKNS_16SeqlenInfoQKNewKILb1ELb1EEENS2_IJiiiiEEERT_ENKUlvE_clEv:
        /* <DEDUP_REMOVED lines=9> */
[----:B------:R-:W-:Y:S05]  /*20130*/  RET.REL.NODEC R2 `(_ZN7cutlass13device_kernelIN5flash19enable_sm80_to_sm89INS1_16FlashAttnFwdSm80INS1_25CollectiveMainloopFwdSm80ILi8ELi2ELb0EN4cute5tupleIJNS5_1CILi128EEENS7_ILi64EEENS7_ILi192EEEEEELi192ENS_10bfloat16_tEfNS_4arch4Sm80ELb0ELb1ELb0ELb1ELb1ELb1ELb1ELb1EEENS1_21CollectiveEpilogueFwdINS6_IJS8_SA_S9_EEENS6_IJNS7_ILi1EEESI_SI_EEESC_SE_Li256ELb1ELb1ELb1ELb0EEENS1_36VarlenDynamicPersistentTileSchedulerILi128ELi64ELi256ELi256ELb1ELb1ELb0ELb1ELb0ELb1EEEEEEEEEvNT_6ParamsE) ;  /* 0xfffdfec002007950 */ /* 0x000fea0003c3ffff */
.L_x_5617:
        /* <DEDUP_REMOVED lines=43> */
.L_x_5620:
[----:B------:R-:W-:Y:S05]  /*203f0*/  BSYNC B0 ;  /* 0x0000000000007941 */ /* 0x000fea0003800000 */
.L_x_5619:
        /* <DEDUP_REMOVED lines=17> */
.L_x_5669:
[----:B------:R-:W-:Y:S05]  /*20510*/  BRA.DIV ~URZ, `(.L_x_5622) ;  /* 0x000077927f007947 */ /* 0x000fea000b800000 */
[----:B------:R3:W4:Y:S04]  /*20520*/  SHFL.IDX PT, R4, R42, RZ, 0x1c1f ;  /* 0x001c1fff2a047589 */ /* 0x00072800000e0000 */
[----:B------:R3:W1:Y:S04]  /*20530*/  SHFL.IDX PT, R6, R36, RZ, 0x1c1f ;  /* 0x001c1fff24067589 */ /* 0x00066800000e0000 */
[----:B------:R3:W2:Y:S02]  /*20540*/  SHFL.IDX PT, R2, R43, RZ, 0x1c1f ;  /* 0x001c1fff2b027589 */ /* 0x0006a400000e0000 */
.L_x_5670:
        /* <DEDUP_REMOVED lines=81> */
.L_x_5624:
[----:B------:R-:W-:Y:S05]  /*20a60*/  BSYNC B0 ;  /* 0x0000000000007941 */ /* 0x000fea0003800000 */
.L_x_5623:
        /* <DEDUP_REMOVED lines=41> */
.L_x_5671:
        /* <DEDUP_REMOVED lines=79> */
.L_x_5627:
[----:B------:R-:W-:Y:S05]  /*211f0*/  BSYNC B0 ;  /* 0x0000000000007941 */ /* 0x000fea0003800000 */
.L_x_5626:
        /* <DEDUP_REMOVED lines=9> */
[----:B------:R-:W-:Y:S01]  /*21290*/  IMAD.MOV.U32 R62, RZ, RZ, 0x20 ;  /* 0x00000020ff3e7424 */ /* 0x000fe200078e00ff */
        /* <DEDUP_REMOVED lines=47> */
[----:B------:R-:W-:Y:S01]  /*21590*/  IMAD.MOV.U32 R2, RZ, RZ, R52 ;  /* 0x000000ffff027224 */ /* 0x000fe200078e0034 */
[----:B------:R-:W-:Y:S01]  /*215a0*/  SEL R62, R62, 0xffffffe0, !P1 ;  /* 0xffffffe03e3e7807 */ /* 0x000fe20004800000 */
[----:B------:R-:W-:-:S03]  /*215b0*/  IMAD.SHL.U32 R7, R49, 0x10, RZ ;  /* 0x0000001031077824 */ /* 0x000fc600078e00ff */
[----:B------:R-:W-:Y:S01]  /*215c0*/  PRMT R86, R86, 0x5410, R2 ;  /* 0x0000541056567816 */ /* 0x000fe20000000002 */
[----:B------:R-:W-:Y:S01]  /*215d0*/  IMAD.MOV.U32 R2, RZ, RZ, R43 ;  /* 0x000000ffff027224 */ /* 0x000fe200078e002b */
[----:B------:R-:W-:Y:S02]  /*215e0*/  LOP3.LUT R63, R6, 0xfffffe00, R7, 0xf8, !PT ;  /* 0xfffffe00063f7812 */ /* 0x000fe400078ef807 */
[----:B------:R-:W-:Y:S02]  /*215f0*/  PRMT R86, R4, 0x7610, R86 ;  /* 0x0000761004567816 */ /* 0x000fe40000000056 */
[----:B------:R-:W-:Y:S01]  /*21600*/  PRMT R82, R2, 0x5410, R3 ;  /* 0x0000541002527816 */ /* 0x000fe20000000003 */
        /* <DEDUP_REMOVED lines=12> */
[----:B------:R-:W-:Y:S02]  /*216d0*/  PRMT R3, R75, 0x5410, R3 ;  /* 0x000054104b037816 */ /* 0x000fe40000000003 */
[----:B------:R-:W-:Y:S02]  /*216e0*/  PRMT R2, R74, 0x5410, R2 ;  /* 0x000054104a027816 */ /* 0x000fe40000000002 */
[----:B------:R-:W-:-:S02]  /*216f0*/  SHF.R.U64 R9, R16, 0x10, R17 ;  /* 0x0000001010097819 */ /* 0x000fc40000001211 */
[C---:B------:R-:W-:Y:S01]  /*21700*/  SHF.L.U32 R28, R3.reuse, 0x10, RZ ;  /* 0x00000010031c7819 */ /* 0x040fe200000006ff */
        /* <DEDUP_REMOVED lines=39> */
.L_x_5631:
[----:B------:R-:W-:Y:S05]  /*21980*/  BSYNC B0 ;  /* 0x0000000000007941 */ /* 0x000fea0003800000 */
.L_x_5630:
        /* <DEDUP_REMOVED lines=55> */
.L_x_5633:
[----:B------:R-:W-:Y:S05]  /*21d00*/  BSYNC B0 ;  /* 0x0000000000007941 */ /* 0x000fea0003800000 */
.L_x_5632:
        /* <DEDUP_REMOVED lines=51> */
.L_x_5635:
[----:B------:R-:W-:Y:S05]  /*22040*/  BSYNC B0 ;  /* 0x0000000000007941 */ /* 0x000fea0003800000 */
.L_x_5634:
        /* <DEDUP_REMOVED lines=56> */
.L_x_5637:
[----:B------:R-:W-:Y:S05]  /*223d0*/  BSYNC B0 ;  /* 0x0000000000007941 */ /* 0x000fea0003800000 */
.L_x_5636:
        /* <DEDUP_REMOVED lines=51> */
.L_x_5639:
[----:B------:R-:W-:Y:S05]  /*22710*/  BSYNC B0 ;  /* 0x0000000000007941 */ /* 0x000fea0003800000 */
.L_x_5638:
        /* <DEDUP_REMOVED lines=55> */
.L_x_5629:
[----:B------:R-:W-:Y:S05]  /*22a90*/  BSYNC B1 ;  /* 0x0000000000017941 */ /* 0x000fea0003800000 */
.L_x_5628:
[----:B-1----:R-:W-:Y:S01]  /*22aa0*/  IADD3 R2, R69, 0x40, RZ ;  /* 0x0000004045027810 */ /* 0x002fe20007ffe0ff */
[----:B------:R-:W-:-:S03]  /*22ab0*/  IMAD.MOV.U32 R3, RZ, RZ, 0x0 ;  /* 0x00000000ff037424 */ /* 0x000fc600078e00ff */
[----:B------:R-:W-:Y:S01]  /*22ac0*/  ISETP.GE.AND P0, PT, R2, R68, PT ;  /* 0x000000440200720c */ /* 0x000fe20003f06270 */
[----:B------:R-:W-:-:S12]  /*22ad0*/  IMAD.MOV.U32 R2, RZ, RZ, R116 ;  /* 0x000000ffff027224 */ /* 0x000fd800078e0074 */
[----:B------:R-:W-:Y:S05]  /*22ae0*/  @P0 RET.REL.NODEC R2 `(_ZN7cutlass13device_kernelIN5flash19enable_sm80_to_sm89INS1_16FlashAttnFwdSm80INS1_25CollectiveMainloopFwdSm80ILi8ELi2ELb0EN4cute5tupleIJNS5_1CILi128EEENS7_ILi64EEENS7_ILi192EEEEEELi192ENS_10bfloat16_tEfNS_4arch4Sm80ELb0ELb1ELb0ELb1ELb1ELb1ELb1ELb1EEENS1_21CollectiveEpilogueFwdINS6_IJS8_SA_S9_EEENS6_IJNS7_ILi1EEESI_SI_EEESC_SE_Li256ELb1ELb1ELb1ELb0EEENS1_36VarlenDynamicPersistentTileSchedulerILi128ELi64ELi256ELi256ELb1ELb1ELb0ELb1ELb0ELb1EEEEEEEEEvNT_6ParamsE) ;  /* 0xfffdd51002000950 */ /* 0x000fea0003c3ffff */
        /* <DEDUP_REMOVED lines=50> */
.L_x_5641:
[----:B------:R-:W-:Y:S05]  /*22e10*/  BSYNC B0 ;  /* 0x0000000000007941 */ /* 0x000fea0003800000 */
.L_x_5640:
        /* <DEDUP_REMOVED lines=56> */
.L_x_5643:
[----:B------:R-:W-:Y:S05]  /*231a0*/  BSYNC B0 ;  /* 0x0000000000007941 */ /* 0x000fea0003800000 */
.L_x_5642:
        /* <DEDUP_REMOVED lines=51> */
.L_x_5645:
[----:B------:R-:W-:Y:S05]  /*234e0*/  BSYNC B0 ;  /* 0x0000000000007941 */ /* 0x000fea0003800000 */
.L_x_5644:
        /* <DEDUP_REMOVED lines=56> */
.L_x_5647:
[----:B------:R-:W-:Y:S05]  /*23870*/  BSYNC B0 ;  /* 0x0000000000007941 */ /* 0x000fea0003800000 */
.L_x_5646:
        /* <DEDUP_REMOVED lines=51> */
.L_x_5649:
[----:B------:R-:W-:Y:S05]  /*23bb0*/  BSYNC B0 ;  /* 0x0000000000007941 */ /* 0x000fea0003800000 */
.L_x_5648:
[----:B------:R-:W-:Y:S01]  /*23bc0*/  IADD3 R0, R0, 0x50, RZ ;  /* 0x0000005000007810 */ /* 0x000fe20007ffe0ff */
[----:B------:R-:W-:Y:S02]  /*23bd0*/  IMAD.MOV.U32 R2, RZ, RZ, R116 ;  /* 0x000000ffff027224 */ /* 0x000fe400078e0074 */
[----:B------:R-:W-:Y:S01]  /*23be0*/  IMAD.MOV.U32 R3, RZ, RZ, 0x0 ;  /* 0x00000000ff037424 */ /* 0x000fe200078e00ff */
[----:B------:R-:W-:-:S13]  /*23bf0*/  ISETP.GE.AND P0, PT, R0, R29, PT ;  /* 0x0000001d0000720c */ /* 0x000fda0003f06270 */
[----:B------:R-:W-:Y:S05]  /*23c00*/  @P0 RET.REL.NODEC R2 `(_ZN7cutlass13device_kernelIN5flash19enable_sm80_to_sm89INS1_16FlashAttnFwdSm80INS1_25CollectiveMainloopFwdSm80ILi8ELi2ELb0EN4cute5tupleIJNS5_1CILi128EEENS7_ILi64EEENS7_ILi192EEEEEELi192ENS_10bfloat16_tEfNS_4arch4Sm80ELb0ELb1ELb0ELb1ELb1ELb1ELb1ELb1EEENS1_21CollectiveEpilogueFwdINS6_IJS8_SA_S9_EEENS6_IJNS7_ILi1EEESI_SI_EEESC_SE_Li256ELb1ELb1ELb1ELb0EEENS1_36VarlenDynamicPersistentTileSchedulerILi128ELi64ELi256ELi256ELb1ELb1ELb0ELb1ELb0ELb1EEEEEEEEEvNT_6ParamsE) ;  /* 0xfffdc3f002000950 */ /* 0x000fea0003c3ffff */
        /* <DEDUP_REMOVED lines=54> */
[----:B------:R-:W-:Y:S05]  /*23f70*/  RET.REL.NODEC R2 `(_ZN7cutlass13device_kernelIN5flash19enable_sm80_to_sm89INS1_16FlashAttnFwdSm80INS1_25CollectiveMainloopFwdSm80ILi8ELi2ELb0EN4cute5tupleIJNS5_1CILi128EEENS7_ILi64EEENS7_ILi192EEEEEELi192ENS_10bfloat16_tEfNS_4arch4Sm80ELb0ELb1ELb0ELb1ELb1ELb1ELb1ELb1EEENS1_21CollectiveEpilogueFwdINS6_IJS8_SA_S9_EEENS6_IJNS7_ILi1EEESI_SI_EEESC_SE_Li256ELb1ELb1ELb1ELb0EEENS1_36VarlenDynamicPersistentTileSchedulerILi128ELi64ELi256ELi256ELb1ELb1ELb0ELb1ELb0ELb1EEEEEEEEEvNT_6ParamsE) ;  /* 0xfffdc08002007950 */ /* 0x000fea0003c3ffff */
.L_x_5618:
        /* <DEDUP_REMOVED lines=8> */
.L_x_5651:
[----:B------:R-:W-:Y:S05]  /*24000*/  BSYNC B0 ;  /* 0x0000000000007941 */ /* 0x000fea0003800000 */
.L_x_5650:
        /* <DEDUP_REMOVED lines=18> */
.L_x_5672:
[----:B------:R-:W-:Y:S05]  /*24130*/  BRA.DIV ~URZ, `(.L_x_5653) ;  /* 0x00003f227f007947 */ /* 0x000fea000b800000 */
[----:B------:R3:W4:Y:S01]  /*24140*/  SHFL.IDX PT, R8, R25, RZ, 0x1c1f ;  /* 0x001c1fff19087589 */ /* 0x00072200000e0000 */
[----:B--2---:R-:W-:-:S03]  /*24150*/  MOV R9, R0 ;  /* 0x0000000000097202 */ /* 0x004fc60000000f00 */
[----:B------:R3:W2:Y:S04]  /*24160*/  SHFL.IDX PT, R16, R22, RZ, 0x1c1f ;  /* 0x001c1fff16107589 */ /* 0x0006a800000e0000 */
[----:B------:R3:W1:Y:S02]  /*24170*/  SHFL.IDX PT, R2, R30, RZ, 0x1c1f ;  /* 0x001c1fff1e027589 */ /* 0x00066400000e0000 */
.L_x_5673:
        /* <DEDUP_REMOVED lines=18> */
[C---:B------:R-:W-:Y:S01]  /*242a0*/  ISETP.GE.AND P0, PT, R68.reuse, R29, PT ;  /* 0x0000001d4400720c */ /* 0x040fe20003f06270 */
[----:B------:R-:W-:Y:S01]  /*242b0*/  CS2R R14, SRZ ;  /* 0x00000000000e7805 */ /* 0x000fe2000001ff00 */
[----:B------:R-:W-:Y:S01]  /*242c0*/  CS2R R12, SRZ ;  /* 0x00000000000c7805 */ /* 0x000fe2000001ff00 */
[----:B------:R-:W-:Y:S01]  /*242d0*/  CS2R R6, SRZ ;  /* 0x0000000000067805 */ /* 0x000fe2000001ff00 */
[----:B------:R-:W-:Y:S01]  /*242e0*/  CS2R R4, SRZ ;  /* 0x0000000000047805 */ /* 0x000fe2000001ff00 */
[C---:B------:R-:W-:Y:S01]  /*242f0*/  IADD3 R20, R68.reuse, 0x20, RZ ;  /* 0x0000002044147810 */ /* 0x040fe20007ffe0ff */
[----:B------:R-:W-:Y:S01]  /*24300*/  ULDC.64 UR4, c[0x0][0x118] ;  /* 0x0000460000047ab9 */ /* 0x000fe20000000a00 */
[----:B------:R-:W-:-:S06]  /*24310*/  IADD3 R21, R68, 0x40, RZ ;  /* 0x0000004044157810 */ /* 0x000fcc0007ffe0ff */
[----:B----4-:R-:W-:-:S04]  /*24320*/  @!P0 IMAD.WIDE R18, R68, 0x2, R8 ;  /* 0x0000000244128825 */ /* 0x010fc800078e0208 */
[----:B-1----:R-:W-:Y:S01]  /*24330*/  @!P0 IMAD.WIDE R16, R68, 0x2, R2 ;  /* 0x0000000244108825 */ /* 0x002fe200078e0202 */
[----:B------:R1:W5:Y:S01]  /*24340*/  @!P0 LD.E.128 R12, [R18.64] ;  /* 0x00000004120c8980 */ /* 0x000362000c101d00 */
[----:B------:R-:W-:-:S03]  /*24350*/  ISETP.GE.AND P1, PT, R20, R29, PT ;  /* 0x0000001d1400720c */ /* 0x000fc60003f26270 */
        /* <DEDUP_REMOVED lines=13> */
[----:B--2---:R-:W-:-:S03]  /*24430*/  @!P1 SHF.R.S32.HI R16, RZ, 0x1f, R20 ;  /* 0x0000001fff109819 */ /* 0x004fc60000011414 */
[----:B-1----:R-:W-:Y:S01]  /*24440*/  @!P0 IMAD.WIDE R18, R0, 0x2, R8 ;  /* 0x0000000200128825 */ /* 0x002fe200078e0208 */
[----:B------:R-:W-:-:S04]  /*24450*/  @!P1 LEA.HI R16, R16, R20, RZ, 0x3 ;  /* 0x0000001410109211 */ /* 0x000fc800078f18ff */
[----:B------:R1:W5:Y:S01]  /*24460*/  @!P0 LD.E.128 R52, [R18.64] ;  /* 0x0000000412348980 */ /* 0x000362000c101d00 */
[----:B------:R-:W-:-:S05]  /*24470*/  @!P1 LOP3.LUT R16, R16, 0xfffffff8, RZ, 0xc0, !PT ;  /* 0xfffffff810109812 */ /* 0x000fca00078ec0ff */
[----:B------:R-:W-:-:S04]  /*24480*/  @!P1 IMAD.WIDE R20, R16, 0x2, R8 ;  /* 0x0000000210149825 */ /* 0x000fc800078e0208 */
[--C-:B------:R-:W-:Y:S01]  /*24490*/  @!P1 IMAD.WIDE R8, R16, 0x2, R2.reuse ;  /* 0x0000000210089825 */ /* 0x100fe200078e0202 */
[----:B------:R1:W5:Y:S03]  /*244a0*/  @!P1 LD.E.128 R40, [R20.64] ;  /* 0x0000000414289980 */ /* 0x000366000c101d00 */
[----:B------:R-:W-:Y:S01]  /*244b0*/  @!P0 IMAD.WIDE R2, R0, 0x2, R2 ;  /* 0x0000000200028825 */ /* 0x000fe200078e0202 */
[----:B------:R1:W5:Y:S04]  /*244c0*/  @!P1 LD.E.128 R44, [R8.64] ;  /* 0x00000004082c9980 */ /* 0x000368000c101d00 */
[----:B------:R1:W5:Y:S02]  /*244d0*/  @!P0 LD.E.128 R56, [R2.64] ;  /* 0x0000000402388980 */ /* 0x000364000c101d00 */
.L_x_5655:
[----:B------:R-:W-:Y:S05]  /*244e0*/  BSYNC B0 ;  /* 0x0000000000007941 */ /* 0x000fea0003800000 */
.L_x_5654:
[----:B-1--45:R-:W-:Y:S01]  /*244f0*/  IMAD.MOV.U32 R8, RZ, RZ, R54 ;  /* 0x000000ffff087224 */ /* 0x032fe200078e0036 */
[----:B------:R-:W-:Y:S01]  /*24500*/  MOV R0, R53 ;  /* 0x0000003500007202 */ /* 0x000fe20000000f00 */
        /* <DEDUP_REMOVED lines=40> */
.L_x_5674:
        /* <DEDUP_REMOVED lines=24> */
[----:B--2-4-:R-:W-:-:S04]  /*24910*/  @!P0 IMAD.WIDE R18, R68, 0x2, R8 ;  /* 0x0000000244128825 */ /* 0x014fc800078e0208 */
        /* <DEDUP_REMOVED lines=27> */
.L_x_5658:
[----:B------:R-:W-:Y:S05]  /*24ad0*/  BSYNC B0 ;  /* 0x0000000000007941 */ /* 0x000fea0003800000 */
.L_x_5657:
[----:B-1----:R-:W3:Y:S01]  /*24ae0*/  LDL.64 R2, [R27+0x20] ;  /* 0x000020001b027983 */ /* 0x002ee20000100a00 */
[----:B------:R-:W-:-:S04]  /*24af0*/  DEPBAR.LE SB0, 0x3 ;  /* 0x000080c00000791a */ /* 0x000fc80000000000 */
[----:B--2-4-:R-:W2:Y:S01]  /*24b00*/  LDL.64 R8, [R27+0x28] ;  /* 0x000028001b087983 */ /* 0x014ea20000100a00 */
[----:B------:R-:W-:Y:S01]  /*24b10*/  WARPSYNC 0xffffffff ;  /* 0xffffffff00007948 */ /* 0x000fe20003800000 */
[----:B------:R-:W-:Y:S02]  /*24b20*/  ULDC.64 UR4, c[0x0][0x118] ;  /* 0x0000460000047ab9 */ /* 0x000fe40000000a00 */
[----:B------:R-:W-:Y:S01]  /*24b30*/  BAR.SYNC.DEFER_BLOCKING 0x0 ;  /* 0x0000000000007b1d */ /* 0x000fe20000010000 */
[----:B-----5:R-:W-:-:S05]  /*24b40*/  MOV R0, R85 ;  /* 0x0000005500007202 */ /* 0x020fca0000000f00 */
[----:B---3--:R1:W3:Y:S04]  /*24b50*/  LD.E R16, [R2.64] ;  /* 0x0000000402107980 */ /* 0x0082e8000c101900 */
[----:B--2---:R2:W5:Y:S01]  /*24b60*/  LD.E.64 R50, [R8.64] ;  /* 0x0000000408327980 */ /* 0x004562000c101b00 */
[----:B------:R-:W-:Y:S01]  /*24b70*/  BSSY B1, `(.L_x_5659) ;  /* 0x0000194000017945 */ /* 0x000fe20003800000 */
        /* <DEDUP_REMOVED lines=64> */
[--C-:B------:R-:W-:Y:S02]  /*24f80*/  SHF.R.U64 R4, R4, 0x10, R5.reuse ;  /* 0x0000001004047819 */ /* 0x100fe40000001205 */
[----:B------:R-:W-:Y:S02]  /*24f90*/  SHF.R.U32.HI R3, RZ, 0x10, R5 ;  /* 0x00000010ff037819 */ /* 0x000fe40000011605 */
[--C-:B------:R-:W-:Y:S02]  /*24fa0*/  SHF.R.U64 R5, R6, 0x10, R7.reuse ;  /* 0x0000001006057819 */ /* 0x100fe40000001207 */
[----:B------:R-:W-:Y:S02]  /*24fb0*/  SHF.R.U32.HI R6, RZ, 0x10, R7 ;  /* 0x00000010ff067819 */ /* 0x000fe40000011607 */
[----:B------:R-:W-:Y:S02]  /*24fc0*/  SHF.R.U64 R8, R12, 0x10, R13 ;  /* 0x000000100c087819 */ /* 0x000fe4000000120d */
[----:B------:R-:W-:-:S02]  /*24fd0*/  PRMT R27, R26, 0x5432, R4 ;  /* 0x000054321a1b7816 */ /* 0x000fc40000000004 */
[C---:B------:R-:W-:Y:S02]  /*24fe0*/  PRMT R25, R33.reuse, 0x5432, R5 ;  /* 0x0000543221197816 */ /* 0x040fe40000000005 */
[----:B------:R-:W-:Y:S02]  /*24ff0*/  PRMT R24, R33, 0x5410, R6 ;  /* 0x0000541021187816 */ /* 0x000fe40000000006 */
[--C-:B------:R-:W-:Y:S02]  /*25000*/  SHF.R.U64 R9, R14, 0x10, R15.reuse ;  /* 0x000000100e097819 */ /* 0x100fe4000000120f */
[----:B------:R-:W-:Y:S02]  /*25010*/  SHF.R.U32.HI R2, RZ, 0x10, R15 ;  /* 0x00000010ff027819 */ /* 0x000fe4000001160f */
[----:B------:R-:W-:Y:S02]  /*25020*/  PRMT R32, R32, 0x5410, R8 ;  /* 0x0000541020207816 */ /* 0x000fe40000000008 */
[----:B------:R-:W-:-:S02]  /*25030*/  SHF.R.U32.HI R0, RZ, 0x10, R13 ;  /* 0x00000010ff007819 */ /* 0x000fc4000001160d */
[----:B------:R-:W-:Y:S02]  /*25040*/  PRMT R26, R26, 0x5410, R3 ;  /* 0x000054101a1a7816 */ /* 0x000fe40000000003 */
[----:B------:R-:W-:Y:S02]  /*25050*/  PRMT R31, R31, 0x5410, R0 ;  /* 0x000054101f1f7816 */ /* 0x000fe40000000000 */
[C---:B------:R-:W-:Y:S02]  /*25060*/  PRMT R30, R70.reuse, 0x5432, R9 ;  /* 0x00005432461e7816 */ /* 0x040fe40000000009 */
[----:B------:R-:W-:Y:S01]  /*25070*/  PRMT R28, R70, 0x5410, R2 ;  /* 0x00005410461c7816 */ /* 0x000fe20000000002 */
[C---:B--2---:R-:W-:Y:S01]  /*25080*/  IMAD.U32 R34, R20.reuse, 0x10000, RZ ;  /* 0x0001000014227824 */ /* 0x044fe200078e00ff */
[----:B------:R-:W-:Y:S01]  /*25090*/  LOP3.LUT R33, R20, 0xffff0000, RZ, 0xc0, !PT ;  /* 0xffff000014217812 */ /* 0x000fe200078ec0ff */
[C---:B------:R-:W-:Y:S01]  /*250a0*/  IMAD.U32 R20, R21.reuse, 0x10000, RZ ;  /* 0x0001000015147824 */ /* 0x040fe200078e00ff */
[----:B------:R-:W-:Y:S01]  /*250b0*/  LOP3.LUT R15, R21, 0xffff0000, RZ, 0xc0, !PT ;  /* 0xffff0000150f7812 */ /* 0x000fe200078ec0ff */
[----:B------:R-:W-:Y:S01]  /*250c0*/  IMAD.U32 R12, R23, 0x10000, RZ ;  /* 0x00010000170c7824 */ /* 0x000fe200078e00ff */
[----:B------:R-:W-:Y:S01]  /*250d0*/  SHF.L.U32 R21, R27, 0x10, RZ ;  /* 0x000000101b157819 */ /* 0x000fe200000006ff */
[----:B------:R-:W-:Y:S01]  /*250e0*/  IMAD.U32 R14, R22, 0x10000, RZ ;  /* 0x00010000160e7824 */ /* 0x000fe200078e00ff */
[----:B------:R-:W-:Y:S01]  /*250f0*/  LOP3.LUT R9, R23, 0xffff0000, RZ, 0xc0, !PT ;  /* 0xffff000017097812 */ /* 0x000fe200078ec0ff */
[C---:B---3--:R-:W-:Y:S01]  /*25100*/  IMAD.U32 R8, R16.reuse, 0x10000, RZ ;  /* 0x0001000010087824 */ /* 0x048fe200078e00ff */
[----:B------:R-:W-:Y:S01]  /*25110*/  LOP3.LUT R7, R16, 0xffff0000, RZ, 0xc0, !PT ;  /* 0xffff000010077812 */ /* 0x000fe200078ec0ff */
[C---:B------:R-:W-:Y:S01]  /*25120*/  IMAD.U32 R6, R17.reuse, 0x10000, RZ ;  /* 0x0001000011067824 */ /* 0x040fe200078e00ff */
[----:B------:R-:W-:Y:S01]  /*25130*/  LOP3.LUT R5, R17, 0xffff0000, RZ, 0xc0, !PT ;  /* 0xffff000011057812 */ /* 0x000fe200078ec0ff */
[----:B------:R-:W-:Y:S01]  /*25140*/  IMAD.U32 R17, R32, 0x10000, RZ ;  /* 0x0001000020117824 */ /* 0x000fe200078e00ff */
[----:B------:R-:W-:Y:S01]  /*25150*/  LOP3.LUT R23, R27, 0xffff0000, RZ, 0xc0, !PT ;  /* 0xffff00001b177812 */ /* 0x000fe200078ec0ff */
[----:B------:R-:W-:Y:S01]  /*25160*/  FMUL.FTZ R16, R8, R21 ;  /* 0x0000001508107220 */ /* 0x000fe20000410000 */
[----:B------:R-:W-:Y:S01]  /*25170*/  LOP3.LUT R3, R18, 0xffff0000, RZ, 0xc0, !PT ;  /* 0xffff000012037812 */ /* 0x000fe200078ec0ff */
[-C--:B------:R-:W-:Y:S01]  /*25180*/  FMUL.FTZ R8, R8, R17.reuse ;  /* 0x0000001108087220 */ /* 0x080fe20000410000 */
[C---:B------:R-:W-:Y:S01]  /*25190*/  LOP3.LUT R0, R19.reuse, 0xffff0000, RZ, 0xc0, !PT ;  /* 0xffff000013007812 */ /* 0x040fe200078ec0ff */
[----:B------:R-:W-:Y:S01]  /*251a0*/  FFMA.FTZ R35, R34, R17, -R16 ;  /* 0x0000001122237223 */ /* 0x000fe20000010810 */
[----:B------:R-:W-:Y:S01]  /*251b0*/  LOP3.LUT R17, R32, 0xffff0000, RZ, 0xc0, !PT ;  /* 0xffff000020117812 */ /* 0x000fe200078ec0ff */
[----:B------:R-:W-:Y:S01]  /*251c0*/  IMAD.U32 R4, R18, 0x10000, RZ ;  /* 0x0001000012047824 */ /* 0x000fe200078e00ff */
[----:B------:R-:W-:Y:S01]  /*251d0*/  LOP3.LUT R32, R26, 0xffff0000, RZ, 0xc0, !PT ;  /* 0xffff00001a207812 */ /* 0x000fe200078ec0ff */
[----:B------:R-:W-:Y:S01]  /*251e0*/  IMAD.U32 R2, R19, 0x10000, RZ ;  /* 0x0001000013027824 */ /* 0x000fe200078e00ff */
[----:B------:R-:W-:Y:S01]  /*251f0*/  LOP3.LUT R13, R22, 0xffff0000, RZ, 0xc0, !PT ;  /* 0xffff0000160d7812 */ /* 0x000fe200078ec0ff */
[----:B------:R-:W-:-:S02]  /*25200*/  IMAD.U32 R18, R26, 0x10000, RZ ;  /* 0x000100001a127824 */ /* 0x000fc400078e00ff */
[----:B------:R-:W-:Y:S02]  /*25210*/  IMAD.U32 R19, R31, 0x10000, RZ ;  /* 0x000100001f137824 */ /* 0x000fe400078e00ff */
[----:B------:R-:W-:Y:S02]  /*25220*/  FFMA.FTZ R27, R34, R21, R8 ;  /* 0x00000015221b7223 */ /* 0x000fe40000010008 */
[C---:B------:R-:W-:Y:S02]  /*25230*/  FMUL.FTZ R16, R7.reuse, R23 ;  /* 0x0000001707107220 */ /* 0x040fe40000410000 */
[----:B------:R-:W-:Y:S02]  /*25240*/  FMUL.FTZ R8, R7, R17 ;  /* 0x0000001107087220 */ /* 0x000fe40000410000 */
[C---:B------:R-:W-:Y:S02]  /*25250*/  FMUL.FTZ R7, R6.reuse, R18 ;  /* 0x0000001206077220 */ /* 0x040fe40000410000 */
[----:B------:R-:W-:-:S02]  /*25260*/  FMUL.FTZ R6, R6, R19 ;  /* 0x0000001306067220 */ /* 0x000fc40000410000 */
[----:B------:R-:W-:Y:S01]  /*25270*/  FFMA.FTZ R19, R20, R19, -R7 ;  /* 0x0000001314137223 */ /* 0x000fe20000010807 */
[----:B------:R-:W-:Y:S01]  /*25280*/  LOP3.LUT R7, R31, 0xffff0000, RZ, 0xc0, !PT ;  /* 0xffff00001f077812 */ /* 0x000fe200078ec0ff */
[----:B------:R-:W-:Y:S01]  /*25290*/  FFMA.FTZ R22, R33, R17, -R16 ;  /* 0x0000001121167223 */ /* 0x000fe20000010810 */
[----:B------:R-:W-:Y:S01]  /*252a0*/  SHF.L.U32 R16, R30, 0x10, RZ ;  /* 0x000000101e107819 */ /* 0x000fe200000006ff */
[----:B------:R-:W-:Y:S02]  /*252b0*/  FFMA.FTZ R18, R20, R18, R6 ;  /* 0x0000001214127223 */ /* 0x000fe40000010006 */
[----:B------:R-:W-:Y:S02]  /*252c0*/  FMUL.FTZ R6, R5, R32 ;  /* 0x0000002005067220 */ /* 0x000fe40000410000 */
[C---:B------:R-:W-:Y:S01]  /*252d0*/  IMAD.U32 R20, R25.reuse, 0x10000, RZ ;  /* 0x0001000019147824 */ /* 0x040fe200078e00ff */
[----:B------:R-:W-:Y:S01]  /*252e0*/  LOP3.LUT R25, R25, 0xffff0000, RZ, 0xc0, !PT ;  /* 0xffff000019197812 */ /* 0x000fe200078ec0ff */
[----:B------:R-:W-:Y:S01]  /*252f0*/  FFMA.FTZ R21, R33, R23, R8 ;  /* 0x0000001721157223 */ /* 0x000fe20000010008 */
[----:B------:R-:W-:Y:S01]  /*25300*/  LOP3.LUT R23, R24, 0xffff0000, RZ, 0xc0, !PT ;  /* 0xffff000018177812 */ /* 0x000fe200078ec0ff */
[----:B------:R-:W-:-:S02]  /*25310*/  FFMA.FTZ R17, R15, R7, -R6 ;  /* 0x000000070f117223 */ /* 0x000fc40000010806 */
[----:B------:R-:W-:Y:S02]  /*25320*/  IMAD.U32 R26, R24, 0x10000, RZ ;  /* 0x00010000181a7824 */ /* 0x000fe400078e00ff */
[----:B------:R-:W-:Y:S02]  /*25330*/  FMUL.FTZ R5, R5, R7 ;  /* 0x0000000705057220 */ /* 0x000fe40000410000 */
[----:B------:R-:W-:Y:S02]  /*25340*/  IMAD.U32 R8, R28, 0x10000, RZ ;  /* 0x000100001c087824 */ /* 0x000fe400078e00ff */
[C---:B------:R-:W-:Y:S02]  /*25350*/  FMUL.FTZ R6, R4.reuse, R16 ;  /* 0x0000001004067220 */ /* 0x040fe40000410000 */
[----:B------:R-:W-:Y:S02]  /*25360*/  FMUL.FTZ R7, R4, R20 ;  /* 0x0000001404077220 */ /* 0x000fe40000410000 */
[----:B------:R-:W-:-:S02]  /*25370*/  FMUL.FTZ R4, R2, R26 ;  /* 0x0000001a02047220 */ /* 0x000fc40000410000 */
[----:B------:R-:W-:Y:S01]  /*25380*/  FFMA.FTZ R6, R14, R20, R6 ;  /* 0x000000140e067223 */ /* 0x000fe20000010006 */
[----:B------:R-:W-:Y:S01]  /*25390*/  LOP3.LUT R20, R30, 0xffff0000, RZ, 0xc0, !PT ;  /* 0xffff00001e147812 */ /* 0x000fe200078ec0ff */
[----:B------:R-:W-:Y:S02]  /*253a0*/  FMUL.FTZ R2, R2, R8 ;  /* 0x0000000802027220 */ /* 0x000fe40000410000 */
[----:B------:R-:W-:Y:S01]  /*253b0*/  FFMA.FTZ R16, R14, R16, -R7 ;  /* 0x000000100e107223 */ /* 0x000fe20000010807 */
[----:B------:R-:W-:Y:S01]  /*253c0*/  LOP3.LUT R14, R28, 0xffff0000, RZ, 0xc0, !PT ;  /* 0xffff00001c0e7812 */ /* 0x000fe200078ec0ff */
[----:B------:R-:W-:Y:S02]  /*253d0*/  FFMA.FTZ R5, R15, R32, R5 ;  /* 0x000000200f057223 */ /* 0x000fe40000010005 */
[C---:B------:R-:W-:Y:S02]  /*253e0*/  FFMA.FTZ R15, R12.reuse, R8, -R4 ;  /* 0x000000080c0f7223 */ /* 0x040fe40000010804 */
[----:B------:R-:W-:Y:S01]  /*253f0*/  FFMA.FTZ R8, R12, R26, R2 ;  /* 0x0000001a0c087223 */ /* 0x000fe20000010002 */
[----:B------:R-:W-:Y:S01]  /*25400*/  F2FP.BF16.PACK_AB R12, R22, R35 ;  /* 0x00000023160c723e */ /* 0x000fe200000010ff */
[----:B------:R-:W-:Y:S01]  /*25410*/  FMUL.FTZ R2, R3, R25 ;  /* 0x0000001903027220 */ /* 0x000fe20000410000 */
[----:B------:R-:W-:Y:S01]  /*25420*/  F2FP.BF16.PACK_AB R5, R5, R18 ;  /* 0x000000120505723e */ /* 0x000fe200000010ff */
[----:B------:R-:W-:-:S02]  /*25430*/  FMUL.FTZ R3, R3, R20 ;  /* 0x0000001403037220 */ /* 0x000fc40000410000 */
[C---:B------:R-:W-:Y:S02]  /*25440*/  FMUL.FTZ R7, R0.reuse, R23 ;  /* 0x0000001700077220 */ /* 0x040fe40000410000 */
[----:B------:R-:W-:Y:S02]  /*25450*/  FMUL.FTZ R4, R0, R14 ;  /* 0x0000000e00047220 */ /* 0x000fe40000410000 */
[C---:B------:R-:W-:Y:S02]  /*25460*/  FFMA.FTZ R2, R13.reuse, R20, -R2 ;  /* 0x000000140d027223 */ /* 0x040fe40000010802 */
[----:B------:R-:W-:Y:S01]  /*25470*/  FFMA.FTZ R0, R13, R25, R3 ;  /* 0x000000190d007223 */ /* 0x000fe20000010003 */
[----:B------:R-:W-:Y:S01]  /*25480*/  F2FP.BF16.PACK_AB R13, R17, R19 ;  /* 0x00000013110d723e */ /* 0x000fe200000010ff */
[C---:B------:R-:W-:Y:S01]  /*25490*/  FFMA.FTZ R7, R9.reuse, R14, -R7 ;  /* 0x0000000e09077223 */ /* 0x040fe20000010807 */
        /* <DEDUP_REMOVED lines=8> */
.L_x_5662:
[----:B------:R-:W-:Y:S05]  /*25520*/  BSYNC B0 ;  /* 0x0000000000007941 */ /* 0x000fea0003800000 */
.L_x_5661:
        /* <DEDUP_REMOVED lines=77> */
[----:B------:R-:W-:Y:S02]  /*25a00*/  FFMA.FTZ R30, R25, R15, -R6 ;  /* 0x0000000f191e7223 */ /* 0x000fe40000010806 */
        /* <DEDUP_REMOVED lines=46> */
.L_x_5664:
[----:B------:R-:W-:Y:S05]  /*25cf0*/  BSYNC B0 ;  /* 0x0000000000007941 */ /* 0x000fea0003800000 */
.L_x_5663:
        /* <DEDUP_REMOVED lines=123> */
.L_x_5660:
[----:B------:R-:W-:Y:S05]  /*264b0*/  BSYNC B1 ;  /* 0x0000000000017941 */ /* 0x000fea0003800000 */
.L_x_5659:
[----:B------:R-:W-:Y:S01]  /*264c0*/  IADD3 R0, R69, 0x40, RZ ;  /* 0x0000004045007810 */ /* 0x000fe20007ffe0ff */
[----:B------:R-:W-:Y:S02]  /*264d0*/  IMAD.MOV.U32 R2, RZ, RZ, R116 ;  /* 0x000000ffff027224 */ /* 0x000fe400078e0074 */
[----:B------:R-:W-:Y:S01]  /*264e0*/  IMAD.MOV.U32 R3, RZ, RZ, 0x0 ;  /* 0x00000000ff037424 */ /* 0x000fe200078e00ff */
[----:B------:R-:W-:-:S13]  /*264f0*/  ISETP.GE.AND P0, PT, R0, R71, PT ;  /* 0x000000470000720c */ /* 0x000fda0003f06270 */
[----:B------:R-:W-:Y:S05]  /*26500*/  @P0 RET.REL.NODEC R2 `(_ZN7cutlass13device_kernelIN5flash19enable_sm80_to_sm89INS1_16FlashAttnFwdSm80INS1_25CollectiveMainloopFwdSm80ILi8ELi2ELb0EN4cute5tupleIJNS5_1CILi128EEENS7_ILi64EEENS7_ILi192EEEEEELi192ENS_10bfloat16_tEfNS_4arch4Sm80ELb0ELb1ELb0ELb1ELb1ELb1ELb1ELb1EEENS1_21CollectiveEpilogueFwdINS6_IJS8_SA_S9_EEENS6_IJNS7_ILi1EEESI_SI_EEESC_SE_Li256ELb1ELb1ELb1ELb0EEENS1_36VarlenDynamicPersistentTileSchedulerILi128ELi64ELi256ELi256ELb1ELb1ELb0ELb1ELb0ELb1EEEEEEEEEvNT_6ParamsE) ;  /* 0xfffd9af002000950 */ /* 0x000fea0003c3ffff */
        /* <DEDUP_REMOVED lines=36> */
[----:B------:R-:W-:Y:S02]  /*26750*/  PRMT R31, R98, 0x5432, R2 ;  /* 0x00005432621f7816 */ /* 0x000fe40000000002 */
[C---:B------:R-:W-:Y:S02]  /*26760*/  PRMT R28, R99.reuse, 0x5432, R8 ;  /* 0x00005432631c7816 */ /* 0x040fe40000000008 */
[----:B------:R-:W-:Y:S02]  /*26770*/  PRMT R24, R99, 0x5410, R9 ;  /* 0x0000541063187816 */ /* 0x000fe40000000009 */
[----:B------:R-:W-:-:S02]  /*26780*/  PRMT R22, R96, 0x5410, R17 ;  /* 0x0000541060167816 */ /* 0x000fc40000000011 */
[----:B------:R-:W-:Y:S02]  /*26790*/  PRMT R21, R97, 0x5432, R18 ;  /* 0x0000543261157816 */ /* 0x000fe40000000012 */
[----:B------:R-:W-:Y:S02]  /*267a0*/  SHF.R.U32.HI R3, RZ, 0x10, R61 ;  /* 0x00000010ff037819 */ /* 0x000fe4000001163d */
[----:B------:R-:W-:Y:S01]  /*267b0*/  LOP3.LUT R37, R23, 0xffff0000, RZ, 0xc0, !PT ;  /* 0xffff000017257812 */ /* 0x000fe200078ec0ff */
[----:B------:R-:W-:Y:S01]  /*267c0*/  IMAD.U32 R23, R22, 0x10000, RZ ;  /* 0x0001000016177824 */ /* 0x000fe200078e00ff */
        /* <DEDUP_REMOVED lines=34> */
[----:B------:R-:W-:Y:S02]  /*269f0*/  FMUL.FTZ R6, R8, R22 ;  /* 0x0000001608067220 */ /* 0x000fe40000410000 */
        /* <DEDUP_REMOVED lines=12> */
[C---:B------:R-:W-:Y:S02]  /*26ac0*/  FMUL.FTZ R5, R3.reuse, R25 ;  /* 0x0000001903057220 */ /* 0x040fe40000410000 */
[----:B------:R-:W-:Y:S01]  /*26ad0*/  FFMA.FTZ R19, R18, R12, -R7 ;  /* 0x0000000c12137223 */ /* 0x000fe20000010807 */
        /* <DEDUP_REMOVED lines=23> */
.L_x_5666:
[----:B------:R-:W-:Y:S05]  /*26c50*/  BSYNC B0 ;  /* 0x0000000000007941 */ /* 0x000fea0003800000 */
.L_x_5665:
        /* <DEDUP_REMOVED lines=44> */
[----:B------:R-:W-:Y:S02]  /*26f20*/  PRMT R31, R103, 0x5432, R2 ;  /* 0x00005432671f7816 */ /* 0x000fe40000000002 */
[C---:B------:R-:W-:Y:S02]  /*26f30*/  PRMT R28, R104.reuse, 0x5432, R8 ;  /* 0x00005432681c7816 */ /* 0x040fe40000000008 */
        /* <DEDUP_REMOVED lines=78> */
.L_x_5668:
[----:B------:R-:W-:Y:S05]  /*27420*/  BSYNC B0 ;  /* 0x0000000000007941 */ /* 0x000fea0003800000 */
.L_x_5667:
[----:B-1----:R-:W-:Y:S01]  /*27430*/  IADD3 R4, R68, 0x40, RZ ;  /* 0x0000004044047810 */ /* 0x002fe20007ffe0ff */
[----:B------:R-:W-:Y:S02]  /*27440*/  IMAD.MOV.U32 R2, RZ, RZ, R116 ;  /* 0x000000ffff027224 */ /* 0x000fe400078e0074 */
[----:B------:R-:W-:Y:S01]  /*27450*/  IMAD.MOV.U32 R3, RZ, RZ, 0x0 ;  /* 0x00000000ff037424 */ /* 0x000fe200078e00ff */
[----:B------:R-:W-:-:S13]  /*27460*/  ISETP.GE.AND P0, PT, R4, R29, PT ;  /* 0x0000001d0400720c */ /* 0x000fda0003f06270 */
[----:B------:R-:W-:Y:S05]  /*27470*/  @P0 RET.REL.NODEC R2 `(_ZN7cutlass13device_kernelIN5flash19enable_sm80_to_sm89INS1_16FlashAttnFwdSm80INS1_25CollectiveMainloopFwdSm80ILi8ELi2ELb0EN4cute5tupleIJNS5_1CILi128EEENS7_ILi64EEENS7_ILi192EEEEEELi192ENS_10bfloat16_tEfNS_4arch4Sm80ELb0ELb1ELb0ELb1ELb1ELb1ELb1ELb1EEENS1_21CollectiveEpilogueFwdINS6_IJS8_SA_S9_EEENS6_IJNS7_ILi1EEESI_SI_EEESC_SE_Li256ELb1ELb1ELb1ELb0EEENS1_36VarlenDynamicPersistentTileSchedulerILi128ELi64ELi256ELi256ELb1ELb1ELb0ELb1ELb0ELb1EEEEEEEEEvNT_6ParamsE) ;  /* 0xfffd8b8002000950 */ /* 0x000fea0003c3ffff */
        /* <DEDUP_REMOVED lines=35> */
[C---:B------:R-:W-:Y:S01]  /*276b0*/  IMAD.U32 R34, R22.reuse, 0x10000, RZ ;  /* 0x0001000016227824 */ /* 0x040fe200078e00ff */
        /* <DEDUP_REMOVED lines=10> */
[C---:B------:R-:W-:Y:S02]  /*27760*/  PRMT R20, R113.reuse, 0x5432, R20 ;  /* 0x0000543271147816 */ /* 0x040fe40000000014 */
        /* <DEDUP_REMOVED lines=29> */
[C---:B------:R-:W-:Y:S02]  /*27940*/  FFMA.FTZ R29, R25.reuse, R29, -R5 ;  /* 0x0000001d191d7223 */ /* 0x040fe40000010805 */
        /* <DEDUP_REMOVED lines=27> */
[----:B------:R-:W-:Y:S02]  /*27b00*/  FMUL.FTZ R7, R6, R23 ;  /* 0x0000001706077220 */ /* 0x000fe40000410000 */
        /* <DEDUP_REMOVED lines=17> */
[----:B------:R-:W-:Y:S05]  /*27c20*/  RET.REL.NODEC R2 `(_ZN7cutlass13device_kernelIN5flash19enable_sm80_to_sm89INS1_16FlashAttnFwdSm80INS1_25CollectiveMainloopFwdSm80ILi8ELi2ELb0EN4cute5tupleIJNS5_1CILi128EEENS7_ILi64EEENS7_ILi192EEEEEELi192ENS_10bfloat16_tEfNS_4arch4Sm80ELb0ELb1ELb0ELb1ELb1ELb1ELb1ELb1EEENS1_21CollectiveEpilogueFwdINS6_IJS8_SA_S9_EEENS6_IJNS7_ILi1EEESI_SI_EEESC_SE_Li256ELb1ELb1ELb1ELb0EEENS1_36VarlenDynamicPersistentTileSchedulerILi128ELi64ELi256ELi256ELb1ELb1ELb0ELb1ELb0ELb1EEEEEEEEEvNT_6ParamsE) ;  /* 0xfffd83d002007950 */ /* 0x000fea0003c3ffff */
.L_x_5621:
[----:B------:R-:W-:Y:S01]  /*27c30*/  IMAD.MOV.U32 R35, RZ, RZ, R37 ;  /* 0x000000ffff237224 */ /* 0x000fe200078e0025 */
[----:B------:R-:W-:Y:S01]  /*27c40*/  MOV R34, 0x1c1f ;  /* 0x00001c1f00227802 */ /* 0x000fe20000000f00 */
[----:B------:R-:W-:Y:S01]  /*27c50*/  IMAD.MOV.U32 R2, RZ, RZ, RZ ;  /* 0x000000ffff027224 */ /* 0x000fe200078e00ff */
[----:B------:R-:W-:Y:S02]  /*27c60*/  MOV R184, 0xffffffff ;  /* 0xffffffff00b87802 */ /* 0x000fe40000000f00 */
[----:B------:R-:W-:Y:S02]  /*27c70*/  MOV R3, 0x27c90 ;  /* 0x00027c9000037802 */ /* 0x000fe40000000f00 */
[----:B------:R-:W-:Y:S05]  /*27c80*/  CALL.REL.NOINC `($__internal_91_$__cuda_sm70_shflsync_idx_p) ;  /* 0x0000077000007944 */ /* 0x000fea0003c00000 */
[----:B------:R-:W-:Y:S01]  /*27c90*/  MOV R5, R185 ;  /* 0x000000b900057202 */ /* 0x000fe20000000f00 */
[----:B------:R-:W-:Y:S05]  /*27ca0*/  BRA `(.L_x_5669) ;  /* 0xffff886000007947 */ /* 0x000fea000383ffff */
.L_x_5622:
[----:B------:R-:W-:Y:S01]  /*27cb0*/  IMAD.MOV.U32 R35, RZ, RZ, R42 ;  /* 0x000000ffff237224 */ /* 0x000fe200078e002a */
[----:B------:R-:W-:Y:S01]  /*27cc0*/  MOV R34, 0x1c1f ;  /* 0x00001c1f00227802 */ /* 0x000fe20000000f00 */
[----:B------:R-:W-:Y:S01]  /*27cd0*/  IMAD.MOV.U32 R2, RZ, RZ, RZ ;  /* 0x000000ffff027224 */ /* 0x000fe200078e00ff */
[----:B------:R-:W-:-:S02]  /*27ce0*/  MOV R184, 0xffffffff ;  /* 0xffffffff00b87802 */ /* 0x000fc40000000f00 */
[----:B------:R-:W-:Y:S02]  /*27cf0*/  MOV R3, 0x27d10 ;  /* 0x00027d1000037802 */ /* 0x000fe40000000f00 */
[----:B-12---:R-:W-:Y:S05]  /*27d00*/  CALL.REL.NOINC `($__internal_91_$__cuda_sm70_shflsync_idx_p) ;  /* 0x000006f000007944 */ /* 0x006fea0003c00000 */
[----:B------:R-:W-:Y:S01]  /*27d10*/  IMAD.MOV.U32 R35, RZ, RZ, R36 ;  /* 0x000000ffff237224 */ /* 0x000fe200078e0024 */
[----:B------:R-:W-:Y:S01]  /*27d20*/  MOV R2, RZ ;  /* 0x000000ff00027202 */ /* 0x000fe20000000f00 */
[----:B------:R-:W-:Y:S01]  /*27d30*/  IMAD.MOV.U32 R34, RZ, RZ, 0x1c1f ;  /* 0x00001c1fff227424 */ /* 0x000fe200078e00ff */
[----:B------:R-:W-:Y:S01]  /*27d40*/  MOV R184, 0xffffffff ;  /* 0xffffffff00b87802 */ /* 0x000fe20000000f00 */
[----:B------:R-:W-:Y:S01]  /*27d50*/  IMAD.MOV.U32 R4, RZ, RZ, R185 ;  /* 0x000000ffff047224 */ /* 0x000fe200078e00b9 */
[----:B------:R-:W-:Y:S02]  /*27d60*/  MOV R3, 0x27d80 ;  /* 0x00027d8000037802 */ /* 0x000fe40000000f00 */
[----:B------:R-:W-:Y:S05]  /*27d70*/  CALL.REL.NOINC `($__internal_91_$__cuda_sm70_shflsync_idx_p) ;  /* 0x0000068000007944 */ /* 0x000fea0003c00000 */
[----:B------:R-:W-:Y:S01]  /*27d80*/  IMAD.MOV.U32 R6, RZ, RZ, R185 ;  /* 0x000000ffff067224 */ /* 0x000fe200078e00b9 */
[----:B------:R-:W-:Y:S01]  /*27d90*/  MOV R35, R43 ;  /* 0x0000002b00237202 */ /* 0x000fe20000000f00 */
[----:B------:R-:W-:Y:S01]  /*27da0*/  IMAD.MOV.U32 R2, RZ, RZ, RZ ;  /* 0x000000ffff027224 */ /* 0x000fe200078e00ff */
[----:B------:R-:W-:Y:S01]  /*27db0*/  MOV R34, 0x1c1f ;  /* 0x00001c1f00227802 */ /* 0x000fe20000000f00 */
[----:B------:R-:W-:Y:S01]  /*27dc0*/  IMAD.MOV.U32 R184, RZ, RZ, -0x1 ;  /* 0xffffffffffb87424 */ /* 0x000fe200078e00ff */
[----:B------:R-:W-:-:S02]  /*27dd0*/  MOV R3, 0x27df0 ;  /* 0x00027df000037802 */ /* 0x000fc40000000f00 */
[----:B------:R-:W-:Y:S05]  /*27de0*/  CALL.REL.NOINC `($__internal_91_$__cuda_sm70_shflsync_idx_p) ;  /* 0x0000061000007944 */ /* 0x000fea0003c00000 */
[----:B------:R-:W-:Y:S01]  /*27df0*/  MOV R2, R185 ;  /* 0x000000b900027202 */ /* 0x000fe20000000f00 */
[----:B------:R-:W-:Y:S05]  /*27e00*/  BRA `(.L_x_5670) ;  /* 0xffff874000007947 */ /* 0x000fea000383ffff */
.L_x_5625:
[----:B------:R-:W-:Y:S01]  /*27e10*/  IMAD.MOV.U32 R35, RZ, RZ, R37 ;  /* 0x000000ffff237224 */ /* 0x000fe200078e0025 */
[----:B------:R-:W-:Y:S01]  /*27e20*/  MOV R34, 0x1c1f ;  /* 0x00001c1f00227802 */ /* 0x000fe20000000f00 */
[----:B------:R-:W-:Y:S01]  /*27e30*/  IMAD.MOV.U32 R2, RZ, RZ, 0x1 ;  /* 0x00000001ff027424 */ /* 0x000fe200078e00ff */
[----:B------:R-:W-:-:S02]  /*27e40*/  MOV R184, 0xffffffff ;  /* 0xffffffff00b87802 */ /* 0x000fc40000000f00 */
[----:B------:R-:W-:Y:S02]  /*27e50*/  MOV R3, 0x27e70 ;  /* 0x00027e7000037802 */ /* 0x000fe40000000f00 */
[----:B---3--:R-:W-:Y:S05]  /*27e60*/  CALL.REL.NOINC `($__internal_91_$__cuda_sm70_shflsync_idx_p) ;  /* 0x0000059000007944 */ /* 0x008fea0003c00000 */
[----:B------:R-:W-:Y:S01]  /*27e70*/  IMAD.MOV.U32 R5, RZ, RZ, R185 ;  /* 0x000000ffff057224 */ /* 0x000fe200078e00b9 */
[----:B------:R-:W-:Y:S01]  /*27e80*/  MOV R35, R42 ;  /* 0x0000002a00237202 */ /* 0x000fe20000000f00 */
[----:B------:R-:W-:Y:S01]  /*27e90*/  IMAD.MOV.U32 R2, RZ, RZ, 0x1 ;  /* 0x00000001ff027424 */ /* 0x000fe200078e00ff */
[----:B------:R-:W-:Y:S01]  /*27ea0*/  MOV R34, 0x1c1f ;  /* 0x00001c1f00227802 */ /* 0x000fe20000000f00 */
[----:B------:R-:W-:Y:S01]  /*27eb0*/  IMAD.MOV.U32 R184, RZ, RZ, -0x1 ;  /* 0xffffffffffb87424 */ /* 0x000fe200078e00ff */
[----:B------:R-:W-:Y:S02]  /*27ec0*/  MOV R3, 0x27ee0 ;  /* 0x00027ee000037802 */ /* 0x000fe40000000f00 */
[----:B------:R-:W-:Y:S05]  /*27ed0*/  CALL.REL.NOINC `($__internal_91_$__cuda_sm70_shflsync_idx_p) ;  /* 0x0000052000007944 */ /* 0x000fea0003c00000 */
[----:B------:R-:W-:Y:S01]  /*27ee0*/  IMAD.MOV.U32 R35, RZ, RZ, R36 ;  /* 0x000000ffff237224 */ /* 0x000fe200078e0024 */
[----:B------:R-:W-:Y:S01]  /*27ef0*/  MOV R2, 0x1 ;  /* 0x0000000100027802 */ /* 0x000fe20000000f00 */
[----:B------:R-:W-:Y:S01]  /*27f00*/  IMAD.MOV.U32 R34, RZ, RZ, 0x1c1f ;  /* 0x00001c1fff227424 */ /* 0x000fe200078e00ff */
[----:B------:R-:W-:Y:S01]  /*27f10*/  MOV R184, 0xffffffff ;  /* 0xffffffff00b87802 */ /* 0x000fe20000000f00 */
[----:B------:R-:W-:Y:S01]  /*27f20*/  IMAD.MOV.U32 R4, RZ, RZ, R185 ;  /* 0x000000ffff047224 */ /* 0x000fe200078e00b9 */
[----:B------:R-:W-:-:S02]  /*27f30*/  MOV R3, 0x27f50 ;  /* 0x00027f5000037802 */ /* 0x000fc40000000f00 */
[----:B------:R-:W-:Y:S05]  /*27f40*/  CALL.REL.NOINC `($__internal_91_$__cuda_sm70_shflsync_idx_p) ;  /* 0x000004b000007944 */ /* 0x000fea0003c00000 */
        /* <DEDUP_REMOVED lines=9> */
.L_x_5652:
        /* <DEDUP_REMOVED lines=8> */
.L_x_5653:
[----:B------:R-:W-:Y:S01]  /*28060*/  IMAD.MOV.U32 R35, RZ, RZ, R25 ;  /* 0x000000ffff237224 */ /* 0x000fe200078e0019 */
[----:B------:R-:W-:Y:S01]  /*28070*/  MOV R34, 0x1c1f ;  /* 0x00001c1f00227802 */ /* 0x000fe20000000f00 */
[----:B------:R-:W-:Y:S01]  /*28080*/  IMAD.MOV.U32 R2, RZ, RZ, RZ ;  /* 0x000000ffff027224 */ /* 0x000fe200078e00ff */
[----:B------:R-:W-:Y:S02]  /*28090*/  MOV R184, 0xffffffff ;  /* 0xffffffff00b87802 */ /* 0x000fe40000000f00 */
[----:B------:R-:W-:Y:S02]  /*280a0*/  MOV R3, 0x280c0 ;  /* 0x000280c000037802 */ /* 0x000fe40000000f00 */
[----:B-12---:R-:W-:Y:S05]  /*280b0*/  CALL.REL.NOINC `($__internal_91_$__cuda_sm70_shflsync_idx_p) ;  /* 0x0000034000007944 */ /* 0x006fea0003c00000 */
[----:B------:R-:W-:Y:S01]  /*280c0*/  IMAD.MOV.U32 R35, RZ, RZ, R22 ;  /* 0x000000ffff237224 */ /* 0x000fe200078e0016 */
[----:B------:R-:W-:Y:S01]  /*280d0*/  MOV R34, 0x1c1f ;  /* 0x00001c1f00227802 */ /* 0x000fe20000000f00 */
[----:B------:R-:W-:Y:S01]  /*280e0*/  IMAD.MOV.U32 R2, RZ, RZ, RZ ;  /* 0x000000ffff027224 */ /* 0x000fe200078e00ff */
[----:B------:R-:W-:Y:S01]  /*280f0*/  MOV R8, R185 ;  /* 0x000000b900087202 */ /* 0x000fe20000000f00 */
[----:B------:R-:W-:Y:S01]  /*28100*/  IMAD.MOV.U32 R184, RZ, RZ, -0x1 ;  /* 0xffffffffffb87424 */ /* 0x000fe200078e00ff */
[----:B------:R-:W-:-:S02]  /*28110*/  MOV R9, R0 ;  /* 0x0000000000097202 */ /* 0x000fc40000000f00 */
[----:B------:R-:W-:Y:S02]  /*28120*/  MOV R3, 0x28140 ;  /* 0x0002814000037802 */ /* 0x000fe40000000f00 */
[----:B------:R-:W-:Y:S05]  /*28130*/  CALL.REL.NOINC `($__internal_91_$__cuda_sm70_shflsync_idx_p) ;  /* 0x000002c000007944 */ /* 0x000fea0003c00000 */
[----:B------:R-:W-:Y:S01]  /*28140*/  IMAD.MOV.U32 R16, RZ, RZ, R185 ;  /* 0x000000ffff107224 */ /* 0x000fe200078e00b9 */
[----:B------:R-:W-:Y:S01]  /*28150*/  MOV R35, R30 ;  /* 0x0000001e00237202 */ /* 0x000fe20000000f00 */
[----:B------:R-:W-:Y:S01]  /*28160*/  IMAD.MOV.U32 R2, RZ, RZ, RZ ;  /* 0x000000ffff027224 */ /* 0x000fe200078e00ff */
[----:B------:R-:W-:Y:S01]  /*28170*/  MOV R34, 0x1c1f ;  /* 0x00001c1f00227802 */ /* 0x000fe20000000f00 */
[----:B------:R-:W-:Y:S01]  /*28180*/  IMAD.MOV.U32 R184, RZ, RZ, -0x1 ;  /* 0xffffffffffb87424 */ /* 0x000fe200078e00ff */
[----:B------:R-:W-:Y:S02]  /*28190*/  MOV R3, 0x281b0 ;  /* 0x000281b000037802 */ /* 0x000fe40000000f00 */
[----:B------:R-:W-:Y:S05]  /*281a0*/  CALL.REL.NOINC `($__internal_91_$__cuda_sm70_shflsync_idx_p) ;  /* 0x0000025000007944 */ /* 0x000fea0003c00000 */
[----:B------:R-:W-:Y:S01]  /*281b0*/  MOV R2, R185 ;  /* 0x000000b900027202 */ /* 0x000fe20000000f00 */
[----:B------:R-:W-:Y:S05]  /*281c0*/  BRA `(.L_x_5673) ;  /* 0xffffbfb000007947 */ /* 0x000fea000383ffff */
.L_x_5656:
[----:B------:R-:W-:Y:S01]  /*281d0*/  IMAD.MOV.U32 R35, RZ, RZ, R23 ;  /* 0x000000ffff237224 */ /* 0x000fe200078e0017 */
[----:B------:R-:W-:Y:S01]  /*281e0*/  MOV R34, 0x1c1f ;  /* 0x00001c1f00227802 */ /* 0x000fe20000000f00 */
[----:B------:R-:W-:Y:S01]  /*281f0*/  IMAD.MOV.U32 R2, RZ, RZ, 0x1 ;  /* 0x00000001ff027424 */ /* 0x000fe200078e00ff */
[----:B------:R-:W-:Y:S02]  /*28200*/  MOV R184, 0xffffffff ;  /* 0xffffffff00b87802 */ /* 0x000fe40000000f00 */
[----:B------:R-:W-:-:S02]  /*28210*/  MOV R3, 0x28230 ;  /* 0x0002823000037802 */ /* 0x000fc40000000f00 */
[----:B---3--:R-:W-:Y:S05]  /*28220*/  CALL.REL.NOINC `($__internal_91_$__cuda_sm70_shflsync_idx_p) ;  /* 0x000001d000007944 */ /* 0x008fea0003c00000 */
[----:B------:R-:W-:Y:S01]  /*28230*/  IMAD.MOV.U32 R0, RZ, RZ, R185 ;  /* 0x000000ffff007224 */ /* 0x000fe200078e00b9 */
[----:B------:R-:W-:Y:S01]  /*28240*/  MOV R35, R25 ;  /* 0x0000001900237202 */ /* 0x000fe20000000f00 */
[----:B------:R-:W-:Y:S01]  /*28250*/  IMAD.MOV.U32 R2, RZ, RZ, 0x1 ;  /* 0x00000001ff027424 */ /* 0x000fe200078e00ff */
[----:B------:R-:W-:Y:S01]  /*28260*/  MOV R34, 0x1c1f ;  /* 0x00001c1f00227802 */ /* 0x000fe20000000f00 */
[----:B------:R-:W-:Y:S01]  /*28270*/  IMAD.MOV.U32 R184, RZ, RZ, -0x1 ;  /* 0xffffffffffb87424 */ /* 0x000fe200078e00ff */
[----:B------:R-:W-:-:S02]  /*28280*/  MOV R3, 0x282a0 ;  /* 0x000282a000037802 */ /* 0x000fc40000000f00 */
[----:B------:R-:W-:Y:S05]  /*28290*/  CALL.REL.NOINC `($__internal_91_$__cuda_sm70_shflsync_idx_p) ;  /* 0x0000016000007944 */ /* 0x000fea0003c00000 */
[----:B------:R-:W-:Y:S01]  /*282a0*/  IMAD.MOV.U32 R35, RZ, RZ, R22 ;  /* 0x000000ffff237224 */ /* 0x000fe200078e0016 */
[----:B------:R-:W-:Y:S01]  /*282b0*/  MOV R34, 0x1c1f ;  /* 0x00001c1f00227802 */ /* 0x000fe20000000f00 */
[----:B------:R-:W-:Y:S01]  /*282c0*/  IMAD.MOV.U32 R2, RZ, RZ, 0x1 ;  /* 0x00000001ff027424 */ /* 0x000fe200078e00ff */
[----:B------:R-:W-:Y:S01]  /*282d0*/  MOV R8, R185 ;  /* 0x000000b900087202 */ /* 0x000fe20000000f00 */
[----:B------:R-:W-:Y:S01]  /*282e0*/  IMAD.MOV.U32 R184, RZ, RZ, -0x1 ;  /* 0xffffffffffb87424 */ /* 0x000fe200078e00ff */
[----:B------:R-:W-:-:S02]  /*282f0*/  MOV R9, R0 ;  /* 0x0000000000097202 */ /* 0x000fc40000000f00 */
        /* <DEDUP_REMOVED lines=11> */
        .weak           $__internal_90_$__cuda_sm70_shflsync_bfly_p
        .type           $__internal_90_$__cuda_sm70_shflsync_bfly_p,@function
        .size           $__internal_90_$__cuda_sm70_shflsync_bfly_p,($__internal_91_$__cuda_sm70_shflsync_idx_p - $__internal_90_$__cuda_sm70_shflsync_bfly_p)
$__internal_90_$__cuda_sm70_shflsync_bfly_p:
[----:B------:R-:W-:Y:S04]  /*283b0*/  WARPSYNC R207 ;  /* 0x000000cf00007348 */ /* 0x000fe80003800000 */
[----:B------:R1:W2:Y:S02]  /*283c0*/  SHFL.BFLY PT, R9, R2, R9, R245 ;  /* 0x0c00000902097389 */ /* 0x0002a400000e00f5 */
[----:B-1----:R-:W-:-:S02]  /*283d0*/  MOV R2, R3 ;  /* 0x0000000300027202 */ /* 0x002fc40000000f00 */
[----:B------:R-:W-:-:S04]  /*283e0*/  MOV R3, 0x0 ;  /* 0x0000000000037802 */ /* 0x000fc80000000f00 */
[----:B--2---:R-:W-:Y:S05]  /*283f0*/  RET.REL.NODEC R2 `(_ZN7cutlass13device_kernelIN5flash19enable_sm80_to_sm89INS1_16FlashAttnFwdSm80INS1_25CollectiveMainloopFwdSm80ILi8ELi2ELb0EN4cute5tupleIJNS5_1CILi128EEENS7_ILi64EEENS7_ILi192EEEEEELi192ENS_10bfloat16_tEfNS_4arch4Sm80ELb0ELb1ELb0ELb1ELb1ELb1ELb1ELb1EEENS1_21CollectiveEpilogueFwdINS6_IJS8_SA_S9_EEENS6_IJNS7_ILi1EEESI_SI_EEESC_SE_Li256ELb1ELb1ELb1ELb0EEENS1_36VarlenDynamicPersistentTileSchedulerILi128ELi64ELi256ELi256ELb1ELb1ELb0ELb1ELb0ELb1EEEEEEEEEvNT_6ParamsE) ;  /* 0xfffd7c0002007950 */ /* 0x004fea0003c3ffff */
        .weak           $__internal_91_$__cuda_sm70_shflsync_idx_p
        .type           $__internal_91_$__cuda_sm70_shflsync_idx_p,@function
        .size           $__internal_91_$__cuda_sm70_shflsync_idx_p,($__internal_92_$__cuda_sm70_shflsync_up_p - $__internal_91_$__cuda_sm70_shflsync_idx_p)
$__internal_91_$__cuda_sm70_shflsync_idx_p:
[----:B------:R-:W-:Y:S04]  /*28400*/  WARPSYNC R184 ;  /* 0x000000b800007348 */ /* 0x000fe80003800000 */
[----:B------:R1:W2:Y:S02]  /*28410*/  SHFL.IDX PT, R185, R35, R2, R34 ;  /* 0x0000000223b97389 */ /* 0x0002a400000e0022 */
[----:B-1----:R-:W-:Y:S02]  /*28420*/  MOV R2, R3 ;  /* 0x0000000300027202 */ /* 0x002fe40000000f00 */
[----:B------:R-:W-:-:S04]  /*28430*/  MOV R3, 0x0 ;  /* 0x0000000000037802 */ /* 0x000fc80000000f00 */
[----:B--2---:R-:W-:Y:S05]  /*28440*/  RET.REL.NODEC R2 `(_ZN7cutlass13device_kernelIN5flash19enable_sm80_to_sm89INS1_16FlashAttnFwdSm80INS1_25CollectiveMainloopFwdSm80ILi8ELi2ELb0EN4cute5tupleIJNS5_1CILi128EEENS7_ILi64EEENS7_ILi192EEEEEELi192ENS_10bfloat16_tEfNS_4arch4Sm80ELb0ELb1ELb0ELb1ELb1ELb1ELb1ELb1EEENS1_21CollectiveEpilogueFwdINS6_IJS8_SA_S9_EEENS6_IJNS7_ILi1EEESI_SI_EEESC_SE_Li256ELb1ELb1ELb1ELb0EEENS1_36VarlenDynamicPersistentTileSchedulerILi128ELi64ELi256ELi256ELb1ELb1ELb0ELb1ELb0ELb1EEEEEEEEEvNT_6ParamsE) ;  /* 0xfffd7bb002007950 */ /* 0x004fea0003c3ffff */
        .weak           $__internal_92_$__cuda_sm70_shflsync_up_p
        .type           $__internal_92_$__cuda_sm70_shflsync_up_p,@function
        .size           $__internal_92_$__cuda_sm70_shflsync_up_p,($__internal_93_$__cuda_sm70_votesync_ballot - $__internal_92_$__cuda_sm70_shflsync_up_p)
$__internal_92_$__cuda_sm70_shflsync_up_p:
[----:B------:R-:W-:Y:S02]  /*28450*/  MOV R4, RZ ;  /* 0x000000ff00047202 */ /* 0x000fe40000000f00 */
[----:B------:R-:W-:-:S04]  /*28460*/  MOV R12, 0xffffffff ;  /* 0xffffffff000c7802 */ /* 0x000fc80000000f00 */
[----:B------:R-:W-:Y:S04]  /*28470*/  WARPSYNC R12 ;  /* 0x0000000c00007348 */ /* 0x000fe80003800000 */
[----:B------:R1:W2:Y:S02]  /*28480*/  SHFL.UP PT, R4, R0, R3, R4 ;  /* 0x0400000300047389 */ /* 0x0002a400000e0004 */
[----:B-1----:R-:W-:-:S04]  /*28490*/  MOV R3, 0x0 ;  /* 0x0000000000037802 */ /* 0x002fc80000000f00 */
[----:B--2---:R-:W-:Y:S05]  /*284a0*/  RET.REL.NODEC R2 `(_ZN7cutlass13device_kernelIN5flash19enable_sm80_to_sm89INS1_16FlashAttnFwdSm80INS1_25CollectiveMainloopFwdSm80ILi8ELi2ELb0EN4cute5tupleIJNS5_1CILi128EEENS7_ILi64EEENS7_ILi192EEEEEELi192ENS_10bfloat16_tEfNS_4arch4Sm80ELb0ELb1ELb0ELb1ELb1ELb1ELb1ELb1EEENS1_21CollectiveEpilogueFwdINS6_IJS8_SA_S9_EEENS6_IJNS7_ILi1EEESI_SI_EEESC_SE_Li256ELb1ELb1ELb1ELb0EEENS1_36VarlenDynamicPersistentTileSchedulerILi128ELi64ELi256ELi256ELb1ELb1ELb0ELb1ELb0ELb1EEEEEEEEEvNT_6ParamsE) ;  /* 0xfffd7b5002007950 */ /* 0x004fea0003c3ffff */
        .weak           $__internal_93_$__cuda_sm70_votesync_ballot
        .type           $__internal_93_$__cuda_sm70_votesync_ballot,@function
        .size           $__internal_93_$__cuda_sm70_votesync_ballot,(.L_x_6335 - $__internal_93_$__cuda_sm70_votesync_ballot)
$__internal_93_$__cuda_sm70_votesync_ballot:
[----:B------:R-:W-:Y:S01]  /*284b0*/  ISETP.NE.U32.AND P0, PT, R0, 0x1, PT ;  /* 0x000000010000780c */ /* 0x000fe20003f05070 */
[----:B------:R-:W-:-:S04]  /*284c0*/  IMAD.MOV.U32 R3, RZ, RZ, -0x1 ;  /* 0xffffffffff037424 */ /* 0x000fc800078e00ff */
[----:B------:R-:W-:Y:S08]  /*284d0*/  WARPSYNC R3 ;  /* 0x0000000300007348 */ /* 0x000ff00003800000 */
[----:B------:R-:W-:-:S04]  /*284e0*/  VOTE.ANY R0, PT, !P0 ;  /* 0x0000000000007806 */ /* 0x000fc800040e0100 */
[----:B------:R-:W-:Y:S01]  /*284f0*/  LOP3.LUT R0, R0, R3, RZ, 0xc0, !PT ;  /* 0x0000000300007212 */ /* 0x000fe200078ec0ff */
[----:B------:R-:W-:-:S04]  /*28500*/  IMAD.MOV.U32 R3, RZ, RZ, 0x0 ;  /* 0x00000000ff037424 */ /* 0x000fc800078e00ff */
[----:B------:R-:W-:Y:S05]  /*28510*/  RET.REL.NODEC R2 `(_ZN7cutlass13device_kernelIN5flash19enable_sm80_to_sm89INS1_16FlashAttnFwdSm80INS1_25CollectiveMainloopFwdSm80ILi8ELi2ELb0EN4cute5tupleIJNS5_1CILi128EEENS7_ILi64EEENS7_ILi192EEEEEELi192ENS_10bfloat16_tEfNS_4arch4Sm80ELb0ELb1ELb0ELb1ELb1ELb1ELb1ELb1EEENS1_21CollectiveEpilogueFwdINS6_IJS8_SA_S9_EEENS6_IJNS7_ILi1EEESI_SI_EEESC_SE_Li256ELb1ELb1ELb1ELb0EEENS1_36VarlenDynamicPersistentTileSchedulerILi128ELi64ELi256ELi256ELb1ELb1ELb0ELb1ELb0ELb1EEEEEEEEEvNT_6ParamsE) ;  /* 0xfffd7ae002007950 */ /* 0x000fea0003c3ffff */
.L_x_5675:
        /* <DEDUP_REMOVED lines=14> */
.L_x_6335:


//--------------------- .text._ZN7cutlass13device_kernelIN5flash19enable_sm80_to_sm89INS1_16FlashAttnFwdSm80INS1_25CollectiveMainloopFwdSm80ILi8ELi2ELb0EN4cute5tupleIJNS5_1CILi128EEENS7_ILi64EEENS7_ILi192EEEEEELi192ENS_10bfloat16_tEfNS_4arch4Sm80ELb1ELb0ELb0ELb0ELb1ELb0ELb1ELb1EEENS1_21CollectiveEpilogueFwdINS6_IJS8_SA_S9_EEENS6_IJNS7_ILi1EEESI_SI_EEESC_SE_Li256ELb0ELb1ELb1ELb0EEENS1_30DynamicPersistentTileSchedulerILi256ELi256ELb1ELb1ELb0EEEEEEEEEvNT_6ParamsE --------------------------
	.section	.text._ZN7cutlass13device_kernelIN5flash19enable_sm80_to_sm89INS1_16FlashAttnFwdSm80INS1_25CollectiveMainloopFwdSm80ILi8ELi2ELb0EN4cute5tupleIJNS5_1CILi128EEENS7_ILi64EEENS7_ILi192EEEEEELi192ENS_10bfloat16_tEfNS_4arch4Sm80ELb1ELb0ELb0ELb0ELb1ELb0ELb1ELb1EEENS1_21CollectiveEpilogueFwdINS6_IJS8_SA_S9_EEENS6_IJNS7_ILi1EEESI_SI_EEESC_SE_Li256ELb0ELb1ELb1ELb0EEENS1_30DynamicPersistentTileSchedulerILi256ELi256ELb1ELb1ELb0EEEEEEEEEvNT_6ParamsE,"ax",@progbits
	.sectioninfo	@"SHI_REGISTERS=255"
	.align	128
.text._ZN7cutlass13device_kernelIN5flash19enable_sm80_to_sm89INS1_16FlashAttnFwdSm80INS1_25CollectiveMainloopFwdSm80ILi8ELi2ELb0EN4cute5tupleIJNS5_1CILi128EEENS7_ILi64EEENS7_ILi192EEEEEELi192ENS_10bfloat16_tEfNS_4arch4Sm80ELb1ELb0ELb0ELb0ELb1ELb0ELb1ELb1EEENS1_21CollectiveEpilogueFwdINS6_IJS8_SA_S9_EEENS6_IJNS7_ILi1EEESI_SI_EEESC_SE_Li256ELb0ELb1ELb1ELb0EEENS1_30DynamicPersistentTileSchedulerILi256ELi256ELb1ELb1ELb0EEEEEEEEEvNT_6ParamsE:
        .type           _ZN7cutlass13device_kernelIN5flash19enable_sm80_to_sm89INS1_16FlashAttnFwdSm80INS1_25CollectiveMainloopFwdSm80ILi8ELi2ELb0EN4cute5tupleIJNS5_1CILi128EEENS7_ILi64EEENS7_ILi192EEEEEELi192ENS_10bfloat16_tEfNS_4arch4Sm80ELb1ELb0ELb0ELb0ELb1ELb0ELb1ELb1EEENS1_21CollectiveEpilogueFwdINS6_IJS8_SA_S9_EEENS6_IJNS7_ILi1EEESI_SI_EEESC_SE_Li256ELb0ELb1ELb1ELb0EEENS1_30DynamicPersistentTileSchedulerILi256ELi256ELb1ELb1ELb0EEEEEEEEEvNT_6ParamsE,@function
        .size           _ZN7cutlass13device_kernelIN5flash19enable_sm80_to_sm89INS1_16FlashAttnFwdSm80INS1_25CollectiveMainloopFwdSm80ILi8ELi2ELb0EN4cute5tupleIJNS5_1CILi128EEENS7_ILi64EEENS7_ILi192EEEEEELi192ENS_10bfloat16_tEfNS_4arch4Sm80ELb1ELb0ELb0ELb0ELb1ELb0ELb1ELb1EEENS1_21CollectiveEpilogueFwdINS6_IJS8_SA_S9_EEENS6_IJNS7_ILi1EEESI_SI_EEESC_SE_Li256ELb0ELb1ELb1ELb0EEENS1_30DynamicPersistentTileSchedulerILi256ELi256ELb1ELb1ELb0EEEEEEEEEvNT_6ParamsE,(.L_x_6341 - _ZN7cutlass13device_kernelIN5flash19enable_sm80_to_sm89INS1_16FlashAttnFwdSm80INS1_25CollectiveMainloopFwdSm80ILi8ELi2ELb0EN4cute5tupleIJNS5_1CILi128EEENS7_ILi64EEENS7_ILi192EEEEEELi192ENS_10bfloat16_tEfNS_4arch4Sm80ELb1ELb0ELb0ELb0ELb1ELb0ELb1ELb1EEENS1_21CollectiveEpilogueFwdINS6_IJS8_SA_S9_EEENS6_IJNS7_ILi1EEESI_SI_EEESC_SE_Li256ELb0ELb1ELb1ELb0EEENS1_30DynamicPersistentTileSchedulerILi256ELi256ELb1ELb1ELb0EEEEEEEEEvNT_6ParamsE)
        .other          _ZN7cutlass13device_kernelIN5flash19enable_sm80_to_sm89INS1_16FlashAttnFwdSm80INS1_25CollectiveMainloopFwdSm80ILi8ELi2ELb0EN4cute5tupleIJNS5_1CILi128EEENS7_ILi64EEENS7_ILi192EEEEEELi192ENS_10bfloat16_tEfNS_4arch4Sm80ELb1ELb0ELb0ELb0ELb1ELb0ELb1ELb1EEENS1_21CollectiveEpilogueFwdINS6_IJS8_SA_S9_EEENS6_IJNS7_ILi1EEESI_SI_EEESC_SE_Li256ELb0ELb1ELb1ELb0EEENS1_30DynamicPersistentTileSchedulerILi256ELi256ELb1ELb1ELb0EEEEEEEEEvNT_6ParamsE,@"STO_CUDA_ENTRY STV_DEFAULT"
_ZN7cutlass13device_kernelIN5flash19enable_sm80_to_sm89INS1_16FlashAttnFwdSm80INS1_25CollectiveMainloopFwdSm80ILi8ELi2ELb0EN4cute5tupleIJNS5_1CILi128EEENS7_ILi64EEENS7_ILi192EEEEEELi192ENS_10bfloat16_tEfNS_4arch4Sm80ELb1ELb0ELb0ELb0ELb1ELb0ELb1ELb1EEENS1_21CollectiveEpilogueFwdINS6_IJS8_SA_S9_EEENS6_IJNS7_ILi1EEESI_SI_EEESC_SE_Li256ELb0ELb1ELb1ELb0EEENS1_30DynamicPersistentTileSchedulerILi256ELi256ELb1ELb1ELb0EEEEEEEEEvNT_6ParamsE:
        /* <DEDUP_REMOVED lines=97> */
[----:B------:R-:W-:Y:S01]  /*0610*/  IADD3 R11, R222, 0x28, RZ ;  /* 0x00000028de0b7810 */ /* 0x000fe20007ffe0ff */
        /* <DEDUP_REMOVED lines=53> */
.L_x_5740:
        /* <DEDUP_REMOVED lines=18> */
.L_x_5677:
[----:B------:R-:W-:-:S04]  /*0a90*/  MOV R0, c[0x0][0x554] ;  /* 0x0001550000007a02 */ /* 0x000fc80000000f00 */
[----:B------:R-:W-:Y:S02]  /*0aa0*/  ISETP.NE.AND P0, PT, R0, 0x1, PT ;  /* 0x000000010000780c */ /* 0x000fe40003f05270 */
[----:B------:R-:W-:-:S11]  /*0ab0*/  MOV R0, R2 ;  /* 0x0000000200007202 */ /* 0x000fd60000000f00 */
[----:B------:R-:W-:-:S05]  /*0ac0*/  @P0 IMAD.HI.U32 R4, R2, c[0x0][0x558], RZ ;  /* 0x0001560002040a27 */ /* 0x000fca00078e00ff */
[----:B------:R-:W-:-:S05]  /*0ad0*/  @P0 SHF.R.U32.HI R0, RZ, c[0x0][0x55c], R4 ;  /* 0x00015700ff000a19 */ /* 0x000fca0000011604 */
[----:B------:R-:W-:Y:S02]  /*0ae0*/  IMAD R4, R0, c[0x0][0x554], RZ ;  /* 0x0001550000047a24 */ /* 0x000fe400078e02ff */
.L_x_5678:
[----:B------:R-:W-:Y:S05]  /*0af0*/  BSYNC B0 ;  /* 0x0000000000007941 */ /* 0x000fea0003800000 */
.L_x_5676:
        /* <DEDUP_REMOVED lines=78> */
.L_x_5680:
[----:B------:R-:W-:Y:S05]  /*0fe0*/  BSYNC B0 ;  /* 0x0000000000007941 */ /* 0x000fea0003800000 */
.L_x_5679:
        /* <DEDUP_REMOVED lines=96> */
.L_x_5741:
[----:B------:R-:W-:Y:S05]  /*15f0*/  BRA.DIV ~URZ, `(.L_x_5683) ;  /* 0x0000c5227f007947 */ /* 0x000fea000b800000 */
[----:B------:R3:W4:Y:S02]  /*1600*/  SHFL.IDX PT, R0, R11, RZ, 0x181f ;  /* 0x00181fff0b007589 */ /* 0x00072400000e0000 */
.L_x_5742:
        /* <DEDUP_REMOVED lines=21> */
.L_x_5685:
[----:B------:R-:W-:Y:S05]  /*1760*/  BSYNC B0 ;  /* 0x0000000000007941 */ /* 0x000fea0003800000 */
.L_x_5684:
[----:B------:R-:W-:Y:S05]  /*1770*/  BRA.DIV ~URZ, `(.L_x_5686) ;  /* 0x0000c4127f007947 */ /* 0x000fea000b800000 */
[----:B--2---:R2:W1:Y:S04]  /*1780*/  SHFL.IDX PT, R8, R9, 0x1, 0x181f ;  /* 0x00381f0009087f89 */ /* 0x00446800000e0000 */
[----:B----4-:R2:W4:Y:S02]  /*1790*/  SHFL.IDX PT, R0, R11, 0x1, 0x181f ;  /* 0x00381f000b007f89 */ /* 0x01052400000e0000 */
.L_x_5743:
        /* <DEDUP_REMOVED lines=19> */
.L_x_5688:
[----:B------:R-:W-:Y:S05]  /*18d0*/  BSYNC B0 ;  /* 0x0000000000007941 */ /* 0x000fea0003800000 */
.L_x_5687:
[----:B------:R-:W-:Y:S05]  /*18e0*/  BRA.DIV ~URZ, `(.L_x_5689) ;  /* 0x0000c3727f007947 */ /* 0x000fea000b800000 */
[----:B-1----:R1:W2:Y:S02]  /*18f0*/  SHFL.IDX PT, R8, R9, 0x2, 0x181f ;  /* 0x00581f0009087f89 */ /* 0x0022a400000e0000 */
.L_x_5744:
[----:B------:R-:W-:Y:S05]  /*1900*/  BRA.DIV ~URZ, `(.L_x_5690) ;  /* 0x0000c3c27f007947 */ /* 0x000fea000b800000 */
[----:B----4-:R4:W1:Y:S02]  /*1910*/  SHFL.IDX PT, R0, R11, 0x2, 0x181f ;  /* 0x00581f000b007f89 */ /* 0x01086400000e0000 */
.L_x_5745:
        /* <DEDUP_REMOVED lines=19> */
.L_x_5692:
[----:B------:R-:W-:Y:S05]  /*1a50*/  BSYNC B0 ;  /* 0x0000000000007941 */ /* 0x000fea0003800000 */
.L_x_5691:
[----:B------:R-:W-:Y:S05]  /*1a60*/  BRA.DIV ~URZ, `(.L_x_5693) ;  /* 0x0000c2d27f007947 */ /* 0x000fea000b800000 */
[----:B--2---:R2:W3:Y:S04]  /*1a70*/  SHFL.IDX PT, R8, R9, 0x3, 0x181f ;  /* 0x00781f0009087f89 */ /* 0x0044e800000e0000 */
[----:B-1----:R2:W1:Y:S02]  /*1a80*/  SHFL.IDX PT, R0, R11, 0x3, 0x181f ;  /* 0x00781f000b007f89 */ /* 0x00246400000e0000 */
.L_x_5746:
        /* <DEDUP_REMOVED lines=179> */
.L_x_5747:
        /* <DEDUP_REMOVED lines=20> */
.L_x_5748:
        /* <DEDUP_REMOVED lines=21> */
.L_x_5695:
[----:B------:R-:W-:Y:S05]  /*2850*/  BSYNC B0 ;  /* 0x0000000000007941 */ /* 0x000fea0003800000 */
.L_x_5694:
        /* <DEDUP_REMOVED lines=45> */
.L_x_5749:
        /* <DEDUP_REMOVED lines=21> */
.L_x_5750:
        /* <DEDUP_REMOVED lines=21> */
.L_x_5699:
[----:B------:R-:W-:Y:S05]  /*2dd0*/  BSYNC B0 ;  /* 0x0000000000007941 */ /* 0x000fea0003800000 */
.L_x_5698:
[----:B--2---:R-:W2:Y:S01]  /*2de0*/  LDL R3, [R1+0x4] ;  /* 0x0000040001037983 */ /* 0x004ea20000100800 */
[----:B------:R-:W-:Y:S01]  /*2df0*/  IMAD.MOV.U32 R0, RZ, RZ, 0x40 ;  /* 0x00000040ff007424 */ /* 0x000fe200078e00ff */
[----:B------:R-:W-:-:S02]  /*2e00*/  LOP3.LUT P0, RZ, R207, 0x4, RZ, 0xc0, !PT ;  /* 0x00000004cfff7812 */ /* 0x000fc4000780c0ff */
[----:B------:R-:W0:Y:S01]  /*2e10*/  LDGDEPBAR ;  /* 0x00000000000079af */ /* 0x000e220000000000 */
[----:B------:R-:W-:Y:S01]  /*2e20*/  WARPSYNC 0xffffffff ;  /* 0xffffffff00007948 */ /* 0x000fe20003800000 */
[C---:B---34-:R-:W-:Y:S01]  /*2e30*/  HMMA.16816.F32.BF16 R44, R8.reuse, R40, RZ ;  /* 0x00000028082c723c */ /* 0x058fe200000418ff */
[----:B------:R-:W-:Y:S01]  /*2e40*/  SEL R166, R0, 0xffffffc0, !P0 ;  /* 0xffffffc000a67807 */ /* 0x000fe20004000000 */
[----:B------:R-:W-:Y:S03]  /*2e50*/  LDSM.16.M88.4 R16, [R165] ;  /* 0x00000000a510783b */ /* 0x000fe60000000200 */
[----:B------:R-:W-:Y:S01]  /*2e60*/  IADD3 R0, R166, R169, R167 ;  /* 0x000000a9a6007210 */ /* 0x000fe20007ffe0a7 */
[----:B------:R-:W-:Y:S01]  /*2e70*/  IMAD.IADD R2, R169, 0x1, R166 ;  /* 0x00000001a9027824 */ /* 0x000fe200078e02a6 */
[----:B------:R-:W-:Y:S01]  /*2e80*/  LDSM.16.M88.4 R88, [R169+0x2000] ;  /* 0x00200000a958783b */ /* 0x000fe20000000200 */
[C---:B------:R-:W-:Y:S03]  /*2e90*/  HMMA.16816.F32.BF16 R40, R8.reuse, R42, RZ ;  /* 0x0000002a0828723c */ /* 0x040fe600000418ff */
[----:B------:R-:W3:Y:S04]  /*2ea0*/  LDSM.16.M88.4 R68, [R2] ;  /* 0x000000000244783b */ /* 0x000ee80000000200 */
[----:B------:R-:W4:Y:S01]  /*2eb0*/  LDSM.16.M88.4 R76, [R2+0x800] ;  /* 0x00080000024c783b */ /* 0x000f220000000200 */
[C---:B------:R-:W-:Y:S03]  /*2ec0*/  HMMA.16816.F32.BF16 R36, R8.reuse, R32, RZ ;  /* 0x000000200824723c */ /* 0x040fe600000418ff */
[----:B------:R-:W5:Y:S04]  /*2ed0*/  LDSM.16.M88.4 R80, [R2+0x1000] ;  /* 0x001000000250783b */ /* 0x000f680000000200 */
[----:B------:R-:W-:Y:S01]  /*2ee0*/  LDSM.16.M88.4 R92, [R0+0x800] ;  /* 0x00080000005c783b */ /* 0x000fe20000000200 */
[C---:B------:R-:W-:Y:S03]  /*2ef0*/  HMMA.16816.F32.BF16 R32, R8.reuse, R34, RZ ;  /* 0x000000220820723c */ /* 0x040fe600000418ff */
[----:B------:R-:W-:Y:S04]  /*2f00*/  LDSM.16.M88.4 R84, [R169+0x2800] ;  /* 0x00280000a954783b */ /* 0x000fe80000000200 */
[----:B------:R-:W-:Y:S01]  /*2f10*/  LDSM.16.M88.4 R96, [R169+0x3800] ;  /* 0x00380000a960783b */ /* 0x000fe20000000200 */
[C---:B------:R-:W-:Y:S08]  /*2f20*/  HMMA.16816.F32.BF16 R28, R8.reuse, R48, RZ ;  /* 0x00000030081c723c */ /* 0x040ff000000418ff */
[C---:B------:R-:W-:Y:S08]  /*2f30*/  HMMA.16816.F32.BF16 R24, R8.reuse, R50, RZ ;  /* 0x000000320818723c */ /* 0x040ff000000418ff */
[C---:B------:R-:W-:Y:S08]  /*2f40*/  HMMA.16816.F32.BF16 R12, R8.reuse, R52, RZ ;  /* 0x00000034080c723c */ /* 0x040ff000000418ff */
[----:B------:R-:W-:Y:S08]  /*2f50*/  HMMA.16816.F32.BF16 R8, R8, R54, RZ ;  /* 0x000000360808723c */ /* 0x000ff000000418ff */
[C---:B-1----:R-:W-:Y:S08]  /*2f60*/  HMMA.16816.F32.BF16 R52, R4.reuse, R56, R44 ;  /* 0x000000380434723c */ /* 0x042ff0000004182c */
[C---:B------:R-:W-:Y:S08]  /*2f70*/  HMMA.16816.F32.BF16 R44, R4.reuse, R58, R40 ;  /* 0x0000003a042c723c */ /* 0x040ff00000041828 */
[C---:B------:R-:W-:Y:S08]  /*2f80*/  HMMA.16816.F32.BF16 R36, R4.reuse, R60, R36 ;  /* 0x0000003c0424723c */ /* 0x040ff00000041824 */
[C---:B------:R-:W-:Y:S08]  /*2f90*/  HMMA.16816.F32.BF16 R40, R4.reuse, R62, R32 ;  /* 0x0000003e0428723c */ /* 0x040ff00000041820 */
[C---:B------:R-:W-:Y:S08]  /*2fa0*/  HMMA.16816.F32.BF16 R48, R4.reuse, R64, R28 ;  /* 0x000000400430723c */ /* 0x040ff0000004181c */
[C---:B------:R-:W-:Y:S01]  /*2fb0*/  HMMA.16816.F32.BF16 R60, R4.reuse, R66, R24 ;  /* 0x00000042043c723c */ /* 0x040fe20000041818 */
[----:B------:R-:W1:Y:S07]  /*2fc0*/  LDSM.16.M88.4 R64, [R2+0x1800] ;  /* 0x001800000240783b */ /* 0x000e6e0000000200 */
[C---:B------:R-:W-:Y:S01]  /*2fd0*/  HMMA.16816.F32.BF16 R56, R4.reuse, R72, R12 ;  /* 0x000000480438723c */ /* 0x040fe2000004180c */
[----:B------:R-:W-:Y:S07]  /*2fe0*/  LDSM.16.M88.4 R12, [R164] ;  /* 0x00000000a40c783b */ /* 0x000fee0000000200 */
[----:B------:R-:W-:Y:S01]  /*2ff0*/  HMMA.16816.F32.BF16 R32, R4, R74, R8 ;  /* 0x0000004a0420723c */ /* 0x000fe20000041808 */
[----:B------:R-:W1:Y:S04]  /*3000*/  LDSM.16.M88.4 R72, [R0] ;  /* 0x000000000048783b */ /* 0x000e680000000200 */
[----:B------:R-:W-:Y:S03]  /*3010*/  LDSM.16.M88.4 R8, [R162+0x4000] ;  /* 0x00400000a208783b */ /* 0x000fe60000000200 */
[C---:B---3--:R-:W-:Y:S01]  /*3020*/  HMMA.16816.F32.BF16 R28, R16.reuse, R68, R52 ;  /* 0x00000044101c723c */ /* 0x048fe20000041834 */
[----:B------:R-:W3:Y:S07]  /*3030*/  LDSM.16.M88.4 R52, [R0+0x1000] ;  /* 0x001000000034783b */ /* 0x000eee0000000200 */
[C---:B------:R-:W-:Y:S08]  /*3040*/  HMMA.16816.F32.BF16 R24, R16.reuse, R70, R44 ;  /* 0x000000461018723c */ /* 0x040ff0000004182c */
[C---:B----4-:R-:W-:Y:S08]  /*3050*/  HMMA.16816.F32.BF16 R40, R16.reuse, R78, R40 ;  /* 0x0000004e1028723c */ /* 0x050ff00000041828 */
[C---:B-----5:R-:W-:Y:S08]  /*3060*/  HMMA.16816.F32.BF16 R48, R16.reuse, R80, R48 ;  /* 0x000000501030723c */ /* 0x060ff00000041830 */
[C---:B------:R-:W-:Y:S01]  /*3070*/  HMMA.16816.F32.BF16 R60, R16.reuse, R82, R60 ;  /* 0x00000052103c723c */ /* 0x040fe2000004183c */
[----:B------:R-:W4:Y:S07]  /*3080*/  LDSM.16.M88.4 R80, [R0+0x1800] ;  /* 0x001800000050783b */ /* 0x000f2e0000000200 */
[C---:B------:R-:W-:Y:S01]  /*3090*/  HMMA.16816.F32.BF16 R4, R16.reuse, R76, R36 ;  /* 0x0000004c1004723c */ /* 0x040fe20000041824 */
[----:B------:R-:W5:Y:S07]  /*30a0*/  LDSM.16.M88.4 R76, [R169+0x3000] ;  /* 0x00300000a94c783b */ /* 0x000f6e0000000200 */
[C---:B-1----:R-:W-:Y:S08]  /*30b0*/  HMMA.16816.F32.BF16 R68, R16.reuse, R64, R56 ;  /* 0x000000401044723c */ /* 0x042ff00000041838 */
[----:B------:R-:W-:Y:S08]  /*30c0*/  HMMA.16816.F32.BF16 R64, R16, R66, R32 ;  /* 0x000000421040723c */ /* 0x000ff00000041820 */
[C---:B------:R-:W-:Y:S08]  /*30d0*/  HMMA.16816.F32.BF16 R44, R12.reuse, R74, R24 ;  /* 0x0000004a0c2c723c */ /* 0x040ff00000041818 */
[C---:B------:R-:W-:Y:S08]  /*30e0*/  HMMA.16816.F32.BF16 R32, R12.reuse, R94, R40 ;  /* 0x0000005e0c20723c */ /* 0x040ff00000041828 */
[C---:B------:R-:W-:Y:S01]  /*30f0*/  HMMA.16816.F32.BF16 R56, R12.reuse, R72, R28 ;  /* 0x000000480c38723c */ /* 0x040fe2000004181c */
[----:B------:R-:W-:Y:S07]  /*3100*/  LDSM.16.M88.4 R72, [R20+0x3000] ;  /* 0x003000001448783b */ /* 0x000fee0000000200 */
[C---:B------:R-:W-:Y:S01]  /*3110*/  HMMA.16816.F32.BF16 R36, R12.reuse, R92, R4 ;  /* 0x0000005c0c24723c */ /* 0x040fe20000041804 */
[----:B------:R-:W-:Y:S04]  /*3120*/  LDSM.16.M88.4 R4, [R163+0x4000] ;  /* 0x00400000a304783b */ /* 0x000fe80000000200 */
[----:B------:R-:W1:Y:S03]  /*3130*/  LDSM.16.M88.4 R92, [R20+0x2000] ;  /* 0x00200000145c783b */ /* 0x000e660000000200 */
[C---:B---3--:R-:W-:Y:S08]  /*3140*/  HMMA.16816.F32.BF16 R28, R12.reuse, R52, R48 ;  /* 0x000000340c1c723c */ /* 0x048ff00000041830 */
[C---:B------:R-:W-:Y:S01]  /*3150*/  HMMA.16816.F32.BF16 R24, R12.reuse, R54, R60 ;  /* 0x000000360c18723c */ /* 0x040fe2000004183c */
[----:B------:R-:W3:Y:S07]  /*3160*/  LDSM.16.M88.4 R60, [R20+0x2800] ;  /* 0x00280000143c783b */ /* 0x000eee0000000200 */
[C---:B----4-:R-:W-:Y:S01]  /*3170*/  HMMA.16816.F32.BF16 R16, R12.reuse, R80, R68 ;  /* 0x000000500c10723c */ /* 0x050fe20000041844 */
[----:B------:R-:W-:Y:S07]  /*3180*/  LDSM.16.M88.4 R68, [R2+0x3000] ;  /* 0x003000000244783b */ /* 0x000fee0000000200 */
[----:B------:R-:W-:Y:S01]  /*3190*/  HMMA.16816.F32.BF16 R64, R12, R82, R64 ;  /* 0x000000520c40723c */ /* 0x000fe20000041840 */
[----:B------:R-:W-:Y:S07]  /*31a0*/  LDSM.16.M88.4 R80, [R2+0x3800] ;  /* 0x003800000250783b */ /* 0x000fee0000000200 */
[C---:B------:R-:W-:Y:S08]  /*31b0*/  HMMA.16816.F32.BF16 R52, R8.reuse, R90, R44 ;  /* 0x0000005a0834723c */ /* 0x040ff0000004182c */
[C---:B------:R-:W-:Y:S01]  /*31c0*/  HMMA.16816.F32.BF16 R44, R8.reuse, R86, R32 ;  /* 0x00000056082c723c */ /* 0x040fe20000041820 */
[----:B------:R-:W4:Y:S07]  /*31d0*/  LDSM.16.M88.4 R32, [R20+0x3800] ;  /* 0x003800001420783b */ /* 0x000f2e0000000200 */
[C---:B------:R-:W-:Y:S08]  /*31e0*/  HMMA.16816.F32.BF16 R12, R8.reuse, R88, R56 ;  /* 0x00000058080c723c */ /* 0x040ff00000041838 */
[C---:B------:R-:W-:Y:S01]  /*31f0*/  HMMA.16816.F32.BF16 R48, R8.reuse, R84, R36 ;  /* 0x000000540830723c */ /* 0x040fe20000041824 */
[----:B------:R-:W-:Y:S07]  /*3200*/  LDSM.16.M88.4 R84, [R2+0x2800] ;  /* 0x002800000254783b */ /* 0x000fee0000000200 */
[----:B-----5:R-:W-:Y:S01]  /*3210*/  HMMA.16816.F32.BF16 R40, R8, R76, R28 ;  /* 0x0000004c0828723c */ /* 0x020fe2000004181c */
[----:B--2---:R-:W-:-:S07]  /*3220*/  IMAD.IADD R206, R3, 0x1, R238 ;  /* 0x0000000103ce7824 */ /* 0x004fce00078e02ee */
[C---:B------:R-:W-:Y:S01]  /*3230*/  HMMA.16816.F32.BF16 R36, R8.reuse, R78, R24 ;  /* 0x0000004e0824723c */ /* 0x040fe20000041818 */
[----:B------:R-:W-:Y:S07]  /*3240*/  LDSM.16.M88.4 R76, [R2+0x2000] ;  /* 0x00200000024c783b */ /* 0x000fee0000000200 */
[C---:B------:R-:W-:Y:S01]  /*3250*/  HMMA.16816.F32.BF16 R28, R8.reuse, R96, R16 ;  /* 0x00000060081c723c */ /* 0x040fe20000041810 */
[----:B------:R-:W2:Y:S07]  /*3260*/  LDSM.16.M88.4 R16, [R165+0x4000] ;  /* 0x00400000a510783b */ /* 0x000eae0000000200 */
[----:B------:R-:W-:Y:S08]  /*3270*/  HMMA.16816.F32.BF16 R24, R8, R98, R64 ;  /* 0x000000620818723c */ /* 0x000ff00000041840 */
[C---:B-1----:R-:W-:Y:S08]  /*3280*/  HMMA.16816.F32.BF16 R12, R4.reuse, R92, R12 ;  /* 0x0000005c040c723c */ /* 0x042ff0000004180c */
[C---:B------:R-:W-:Y:S08]  /*3290*/  HMMA.16816.F32.BF16 R8, R4.reuse, R94, R52 ;  /* 0x0000005e0408723c */ /* 0x040ff00000041834 */
[C---:B---3--:R-:W-:Y:S08]  /*32a0*/  HMMA.16816.F32.BF16 R64, R4.reuse, R62, R44 ;  /* 0x0000003e0440723c */ /* 0x048ff0000004182c */
[C---:B------:R-:W-:Y:S08]  /*32b0*/  HMMA.16816.F32.BF16 R56, R4.reuse, R60, R48 ;  /* 0x0000003c0438723c */ /* 0x040ff00000041830 */
[C---:B------:R-:W-:Y:S08]  /*32c0*/  HMMA.16816.F32.BF16 R60, R4.reuse, R72, R40 ;  /* 0x00000048043c723c */ /* 0x040ff00000041828 */
[C---:B------:R-:W-:Y:S01]  /*32d0*/  HMMA.16816.F32.BF16 R52, R4.reuse, R74, R36 ;  /* 0x0000004a0434723c */ /* 0x040fe20000041824 */
[----:B------:R-:W-:Y:S07]  /*32e0*/  LDSM.16.M88.4 R72, [R0+0x3000] ;  /* 0x003000000048783b */ /* 0x000fee0000000200 */
[C---:B----4-:R-:W-:Y:S01]  /*32f0*/  HMMA.16816.F32.BF16 R48, R4.reuse, R32, R28 ;  /* 0x000000200430723c */ /* 0x050fe2000004181c */
[----:B------:R-:W-:Y:S07]  /*3300*/  LDSM.16.M88.4 R28, [R0+0x2000] ;  /* 0x00200000001c783b */ /* 0x000fee0000000200 */
[----:B------:R-:W-:Y:S01]  /*3310*/  HMMA.16816.F32.BF16 R44, R4, R34, R24 ;  /* 0x00000022042c723c */ /* 0x000fe20000041818 */
[----:B------:R-:W1:Y:S04]  /*3320*/  LDSM.16.M88.4 R4, [R164+0x4000] ;  /* 0x00400000a404783b */ /* 0x000e680000000200 */
[----:B------:R-:W3:Y:S03]  /*3330*/  LDSM.16.M88.4 R32, [R0+0x2800] ;  /* 0x002800000020783b */ /* 0x000ee60000000200 */
[C---:B--2---:R-:W-:Y:S01]  /*3340*/  HMMA.16816.F32.BF16 R36, R16.reuse, R76, R12 ;  /* 0x0000004c1024723c */ /* 0x044fe2000004180c */
[----:B------:R-:W-:Y:S07]  /*3350*/  LDSM.16.M88.4 R12, [R162+0x8000] ;  /* 0x00800000a20c783b */ /* 0x000fee0000000200 */
[C---:B------:R-:W-:Y:S01]  /*3360*/  HMMA.16816.F32.BF16 R24, R16.reuse, R78, R8 ;  /* 0x0000004e1018723c */ /* 0x040fe20000041808 */
[----:B------:R-:W-:Y:S07]  /*3370*/  LDSM.16.M88.4 R76, [R169+0x5000] ;  /* 0x00500000a94c783b */ /* 0x000fee0000000200 */
[C---:B------:R-:W-:Y:S01]  /*3380*/  HMMA.16816.F32.BF16 R40, R16.reuse, R86, R64 ;  /* 0x000000561028723c */ /* 0x040fe20000041840 */
[----:B------:R-:W2:Y:S07]  /*3390*/  LDSM.16.M88.4 R64, [R0+0x3800] ;  /* 0x003800000040783b */ /* 0x000eae0000000200 */
[C---:B------:R-:W-:Y:S01]  /*33a0*/  HMMA.16816.F32.BF16 R8, R16.reuse, R84, R56 ;  /* 0x000000541008723c */ /* 0x040fe20000041838 */
[----:B------:R-:W-:Y:S07]  /*33b0*/  LDSM.16.M88.4 R84, [R169+0x5800] ;  /* 0x00580000a954783b */ /* 0x000fee0000000200 */
[C---:B------:R-:W-:Y:S08]  /*33c0*/  HMMA.16816.F32.BF16 R60, R16.reuse, R68, R60 ;  /* 0x00000044103c723c */ /* 0x040ff0000004183c */
[C---:B------:R-:W-:Y:S01]  /*33d0*/  HMMA.16816.F32.BF16 R56, R16.reuse, R70, R52 ;  /* 0x000000461038723c */ /* 0x040fe20000041834 */
[----:B------:R-:W4:Y:S07]  /*33e0*/  LDSM.16.M88.4 R68, [R169+0x4000] ;  /* 0x00400000a944783b */ /* 0x000f2e0000000200 */
[C---:B------:R-:W-:Y:S08]  /*33f0*/  HMMA.16816.F32.BF16 R52, R16.reuse, R80, R48 ;  /* 0x000000501034723c */ /* 0x040ff00000041830 */
[----:B------:R-:W-:Y:S01]  /*3400*/  HMMA.16816.F32.BF16 R48, R16, R82, R44 ;  /* 0x000000521030723c */ /* 0x000fe2000004182c */
[----:B------:R-:W5:Y:S07]  /*3410*/  LDSM.16.M88.4 R80, [R169+0x4800] ;  /* 0x00480000a950783b */ /* 0x000f6e0000000200 */
[C---:B-1----:R-:W-:Y:S08]  /*3420*/  HMMA.16816.F32.BF16 R44, R4.reuse, R28, R36 ;  /* 0x0000001c042c723c */ /* 0x042ff00000041824 */
[C---:B------:R-:W-:Y:S08]  /*3430*/  HMMA.16816.F32.BF16 R36, R4.reuse, R30, R24 ;  /* 0x0000001e0424723c */ /* 0x040ff00000041818 */
[C---:B---3--:R-:W-:Y:S01]  /*3440*/  HMMA.16816.F32.BF16 R28, R4.reuse, R32, R8 ;  /* 0x00000020041c723c */ /* 0x048fe20000041808 */
[----:B------:R-:W-:Y:S07]  /*3450*/  LDSM.16.M88.4 R8, [R163+0x8000] ;  /* 0x00800000a308783b */ /* 0x000fee0000000200 */
[C---:B------:R-:W-:Y:S08]  /*3460*/  HMMA.16816.F32.BF16 R24, R4.reuse, R34, R40 ;  /* 0x000000220418723c */ /* 0x040ff00000041828 */
[C---:B------:R-:W-:Y:S01]  /*3470*/  HMMA.16816.F32.BF16 R16, R4.reuse, R72, R60 ;  /* 0x000000480410723c */ /* 0x040fe2000004183c */
[----:B------:R-:W-:Y:S07]  /*3480*/  LDSM.16.M88.4 R60, [R2+0x4800] ;  /* 0x00480000023c783b */ /* 0x000fee0000000200 */
[C---:B------:R-:W-:Y:S01]  /*3490*/  HMMA.16816.F32.BF16 R32, R4.reuse, R74, R56 ;  /* 0x0000004a0420723c */ /* 0x040fe20000041838 */
[----:B------:R-:W1:Y:S04]  /*34a0*/  LDSM.16.M88.4 R56, [R20+0x4000] ;  /* 0x004000001438783b */ /* 0x000e680000000200 */
[----:B------:R-:W-:Y:S03]  /*34b0*/  LDSM.16.M88.4 R72, [R20+0x5800] ;  /* 0x005800001448783b */ /* 0x000fe60000000200 */
[C---:B--2---:R-:W-:Y:S08]  /*34c0*/  HMMA.16816.F32.BF16 R52, R4.reuse, R64, R52 ;  /* 0x000000400434723c */ /* 0x044ff00000041834 */
[----:B------:R-:W-:Y:S01]  /*34d0*/  HMMA.16816.F32.BF16 R48, R4, R66, R48 ;  /* 0x000000420430723c */ /* 0x000fe20000041830 */
[----:B------:R-:W2:Y:S04]  /*34e0*/  LDSM.16.M88.4 R64, [R20+0x4800] ;  /* 0x004800001440783b */ /* 0x000ea80000000200 */
[----:B------:R-:W-:Y:S03]  /*34f0*/  LDSM.16.M88.4 R4, [R165+0x8000] ;  /* 0x00800000a504783b */ /* 0x000fe60000000200 */
[C---:B----4-:R-:W-:Y:S08]  /*3500*/  HMMA.16816.F32.BF16 R44, R12.reuse, R68, R44 ;  /* 0x000000440c2c723c */ /* 0x050ff0000004182c */
[C---:B------:R-:W-:Y:S01]  /*3510*/  HMMA.16816.F32.BF16 R40, R12.reuse, R70, R36 ;  /* 0x000000460c28723c */ /* 0x040fe20000041824 */
[----:B------:R3:W4:Y:S07]  /*3520*/  LDSM.16.M88.4 R68, [R20+0x5000] ;  /* 0x005000001444783b */ /* 0x00072e0000000200 */
[C---:B-----5:R-:W-:Y:S08]  /*3530*/  HMMA.16816.F32.BF16 R36, R12.reuse, R80, R28 ;  /* 0x000000500c24723c */ /* 0x060ff0000004181c */
[C---:B------:R-:W-:Y:S08]  /*3540*/  HMMA.16816.F32.BF16 R28, R12.reuse, R82, R24 ;  /* 0x000000520c1c723c */ /* 0x040ff00000041818 */
[C---:B------:R-:W-:Y:S08]  /*3550*/  HMMA.16816.F32.BF16 R24, R12.reuse, R76, R16 ;  /* 0x0000004c0c18723c */ /* 0x040ff00000041810 */
[C---:B---3--:R-:W-:Y:S01]  /*3560*/  HMMA.16816.F32.BF16 R20, R12.reuse, R78, R32 ;  /* 0x0000004e0c14723c */ /* 0x048fe20000041820 */
[----:B------:R-:W3:Y:S07]  /*3570*/  LDSM.16.M88.4 R76, [R2+0x4000] ;  /* 0x00400000024c783b */ /* 0x000eee0000000200 */
[C---:B------:R-:W-:Y:S08]  /*3580*/  HMMA.16816.F32.BF16 R16, R12.reuse, R84, R52 ;  /* 0x000000540c10723c */ /* 0x040ff00000041834 */
[----:B------:R-:W-:Y:S08]  /*3590*/  HMMA.16816.F32.BF16 R12, R12, R86, R48 ;  /* 0x000000560c0c723c */ /* 0x000ff00000041830 */
[C---:B-1----:R-:W-:Y:S08]  /*35a0*/  HMMA.16816.F32.BF16 R52, R8.reuse, R56, R44 ;  /* 0x000000380834723c */ /* 0x042ff0000004182c */
[C---:B------:R-:W-:Y:S01]  /*35b0*/  HMMA.16816.F32.BF16 R32, R8.reuse, R58, R40 ;  /* 0x0000003a0820723c */ /* 0x040fe20000041828 */
[----:B------:R-:W-:Y:S07]  /*35c0*/  LDSM.16.M88.4 R56, [R0+0x4000] ;  /* 0x004000000038783b */ /* 0x000fee0000000200 */
[C---:B--2---:R-:W-:Y:S08]  /*35d0*/  HMMA.16816.F32.BF16 R48, R8.reuse, R64, R36 ;  /* 0x000000400830723c */ /* 0x044ff00000041824 */
[C---:B----4-:R-:W-:Y:S08]  /*35e0*/  HMMA.16816.F32.BF16 R40, R8.reuse, R68, R24 ;  /* 0x000000440828723c */ /* 0x050ff00000041818 */
[C---:B------:R-:W-:Y:S08]  /*35f0*/  HMMA.16816.F32.BF16 R36, R8.reuse, R70, R20 ;  /* 0x000000460824723c */ /* 0x040ff00000041814 */
[C---:B------:R-:W-:Y:S01]  /*3600*/  HMMA.16816.F32.BF16 R24, R8.reuse, R72, R16 ;  /* 0x000000480818723c */ /* 0x040fe20000041810 */
[----:B------:R-:W1:Y:S07]  /*3610*/  LDSM.16.M88.4 R16, [R2+0x5800] ;  /* 0x005800000210783b */ /* 0x000e6e0000000200 */
[C---:B------:R-:W-:Y:S01]  /*3620*/  HMMA.16816.F32.BF16 R44, R8.reuse, R66, R28 ;  /* 0x00000042082c723c */ /* 0x040fe2000004181c */
[----:B------:R2:W-:Y:S04]  /*3630*/  LDSM.16.M88.4 R28, [R2+0x5000] ;  /* 0x00500000021c783b */ /* 0x0005e80000000200 */
[----:B------:R-:W-:Y:S03]  /*3640*/  LDSM.16.M88.4 R64, [R0+0x5000] ;  /* 0x005000000040783b */ /* 0x000fe60000000200 */
[----:B------:R-:W-:Y:S01]  /*3650*/  HMMA.16816.F32.BF16 R20, R8, R74, R12 ;  /* 0x0000004a0814723c */ /* 0x000fe2000004180c */
[----:B------:R-:W4:Y:S07]  /*3660*/  LDSM.16.M88.4 R8, [R164+0x8000] ;  /* 0x00800000a408783b */ /* 0x000f2e0000000200 */
[C---:B---3--:R-:W-:Y:S01]  /*3670*/  HMMA.16816.F32.BF16 R12, R4.reuse, R76, R52 ;  /* 0x0000004c040c723c */ /* 0x048fe20000041834 */
[----:B------:R-:W3:Y:S07]  /*3680*/  LDSM.16.M88.4 R52, [R0+0x4800] ;  /* 0x004800000034783b */ /* 0x000eee0000000200 */
[----:B------:R-:W-:Y:S01]  /*3690*/  HMMA.16816.F32.BF16 R48, R4, R60, R48 ;  /* 0x0000003c0430723c */ /* 0x000fe20000041830 */
[----:B------:R-:W5:Y:S01]  /*36a0*/  LDL R60, [R1] ;  /* 0x00000000013c7983 */ /* 0x000f620000100800 */
[----:B--2---:R-:W-:-:S06]  /*36b0*/  @P4 IMAD.HI.U32 R2, R206, c[0x0][0x2c8], RZ ;  /* 0x0000b200ce024a27 */ /* 0x004fcc00078e00ff */
[C---:B------:R-:W-:Y:S08]  /*36c0*/  HMMA.16816.F32.BF16 R32, R4.reuse, R78, R32 ;  /* 0x0000004e0420723c */ /* 0x040ff00000041820 */
[C---:B-1----:R-:W-:Y:S08]  /*36d0*/  HMMA.16816.F32.BF16 R24, R4.reuse, R16, R24 ;  /* 0x000000100418723c */ /* 0x042ff00000041818 */
[----:B------:R-:W-:Y:S08]  /*36e0*/  HMMA.16816.F32.BF16 R20, R4, R18, R20 ;  /* 0x000000120414723c */ /* 0x000ff00000041814 */
[----:B----4-:R-:W-:Y:S01]  /*36f0*/  HMMA.16816.F32.BF16 R16, R8, R56, R12 ;  /* 0x000000380810723c */ /* 0x010fe2000004180c */
[----:B------:R1:W-:Y:S01]  /*3700*/  LDSM.16.M88.4 R12, [R0+0x5800] ;  /* 0x00580000000c783b */ /* 0x0003e20000000200 */
[----:B------:R-:W-:Y:S01]  /*3710*/  IMAD.MOV.U32 R3, RZ, RZ, c[0x0][0x2ac] ;  /* 0x0000ab00ff037624 */ /* 0x000fe200078e00ff */
[----:B------:R-:W-:-:S04]  /*3720*/  DEPBAR.LE SB0, 0x2 ;  /* 0x000080800000791a */ /* 0x000fc80000000000 */
[----:B------:R-:W-:Y:S01]  /*3730*/  BAR.SYNC.DEFER_BLOCKING 0x0 ;  /* 0x0000000000007b1d */ /* 0x000fe20000010000 */
[C---:B------:R-:W-:Y:S08]  /*3740*/  HMMA.16816.F32.BF16 R44, R4.reuse, R62, R44 ;  /* 0x0000003e042c723c */ /* 0x040ff0000004182c */
[----:B------:R-:W-:Y:S01]  /*3750*/  HMMA.16816.F32.BF16 R40, R4, R28, R40 ;  /* 0x0000001c0428723c */ /* 0x000fe20000041828 */
[----:B-1----:R-:W-:Y:S01]  /*3760*/  IMAD.MOV.U32 R0, RZ, RZ, R206 ;  /* 0x000000ffff007224 */ /* 0x002fe200078e00ce */
[----:B------:R-:W-:-:S06]  /*3770*/  @P4 SHF.R.U32.HI R0, RZ, c[0x0][0x2cc], R2 ;  /* 0x0000b300ff004a19 */ /* 0x000fcc0000011602 */
[----:B------:R-:W-:Y:S01]  /*3780*/  HMMA.16816.F32.BF16 R36, R4, R30, R36 ;  /* 0x0000001e0424723c */ /* 0x000fe20000041824 */
[----:B------:R-:W1:Y:S04]  /*3790*/  SHFL.IDX PT, R4, R0, RZ, 0x1c1f ;  /* 0x001c1fff00047589 */ /* 0x000e6800000e0000 */
[----:B------:R2:W4:Y:S03]  /*37a0*/  SHFL.IDX PT, R2, R0, 0x1, 0x1c1f ;  /* 0x003c1f0000027f89 */ /* 0x00052600000e0000 */
[C---:B------:R-:W-:Y:S01]  /*37b0*/  HMMA.16816.F32.BF16 R32, R8.reuse, R58, R32 ;  /* 0x0000003a0820723c */ /* 0x040fe20000041820 */
[----:B------:R-:W-:Y:S04]  /*37c0*/  LDSM.16.MT88.4 R28, [R171+0x800] ;  /* 0x00080000ab1c783b */ /* 0x000fe80000004200 */
[----:B------:R-:W-:Y:S03]  /*37d0*/  LDSM.16.MT88.4 R56, [R170+0x4000] ;  /* 0x00400000aa38783b */ /* 0x000fe60000004200 */
[----:B---3--:R-:W-:Y:S01]  /*37e0*/  HMMA.16816.F32.BF16 R48, R8, R52, R48 ;  /* 0x000000340830723c */ /* 0x008fe20000041830 */
[----:B------:R-:W-:Y:S04]  /*37f0*/  LDSM.16.MT88.4 R72, [R171+0x2800] ;  /* 0x00280000ab48783b */ /* 0x000fe80000004200 */
[----:B------:R-:W-:Y:S01]  /*3800*/  LDSM.16.MT88.4 R68, [R239+0x2800] ;  /* 0x00280000ef44783b */ /* 0x000fe20000004200 */
[----:B--2---:R-:W-:-:S04]  /*3810*/  IMAD.MOV.U32 R0, RZ, RZ, 0x1 ;  /* 0x00000001ff007424 */ /* 0x004fc800078e00ff */
[----:B------:R-:W-:-:S04]  /*3820*/  IMAD R0, R224, -0x40, R0 ;  /* 0xffffffc0e0007824 */ /* 0x000fc800078e0200 */
[----:B------:R-:W-:-:S05]  /*3830*/  IMAD R0, R3, c[0x0][0x1d0], R0 ;  /* 0x0000740003007a24 */ /* 0x000fca00078e0200 */
[--C-:B------:R-:W-:Y:S01]  /*3840*/  IADD3 R0, R0, -c[0x0][0x168], -R222.reuse ;  /* 0x80005a0000007a10 */ /* 0x100fe20007ffe8de */
[----:B------:R-:W-:-:S04]  /*3850*/  IMAD.IADD R3, R100, 0x1, -R222 ;  /* 0x0000000164037824 */ /* 0x000fc800078e0ade */
[C---:B-1----:R-:W-:Y:S02]  /*3860*/  IMAD.IADD R4, R0.reuse, 0x1, R4 ;  /* 0x0000000100047824 */ /* 0x042fe400078e0204 */
[----:B----4-:R-:W-:-:S03]  /*3870*/  IMAD.IADD R0, R0, 0x1, R2 ;  /* 0x0000000100007824 */ /* 0x010fc600078e0202 */
[C---:B------:R-:W-:Y:S01]  /*3880*/  IMNMX R2, R3.reuse, R4, PT ;  /* 0x0000000403027217 */ /* 0x040fe20003800200 */
[C---:B------:R-:W-:Y:S01]  /*3890*/  HMMA.16816.F32.BF16 R44, R8.reuse, R54, R44 ;  /* 0x00000036082c723c */ /* 0x040fe2000004182c */
[----:B------:R-:W-:Y:S01]  /*38a0*/  IMNMX R0, R3, R0, PT ;  /* 0x0000000003007217 */ /* 0x000fe20003800200 */
[----:B------:R-:W-:Y:S01]  /*38b0*/  LDSM.16.MT88.4 R52, [R239+0x2000] ;  /* 0x00200000ef34783b */ /* 0x000fe20000004200 */
[C---:B------:R-:W-:Y:S02]  /*38c0*/  ISETP.GT.AND P0, PT, R2.reuse, RZ, PT ;  /* 0x000000ff0200720c */ /* 0x040fe40003f04270 */
[C---:B------:R-:W-:Y:S02]  /*38d0*/  ISETP.GT.AND P1, PT, R2.reuse, 0x1, PT ;  /* 0x000000010200780c */ /* 0x040fe40003f24270 */
[----:B------:R-:W-:Y:S01]  /*38e0*/  ISETP.GT.AND P6, PT, R2, 0x8, PT ;  /* 0x000000080200780c */ /* 0x000fe20003fc4270 */
[----:B------:R-:W-:Y:S01]  /*38f0*/  HMMA.16816.F32.BF16 R40, R8, R64, R40 ;  /* 0x000000400828723c */ /* 0x000fe20000041828 */
[----:B------:R-:W-:-:S02]  /*3900*/  FSEL R4, R16, -INF , P0 ;  /* 0xff80000010047808 */ /* 0x000fc40000000000 */
[----:B------:R-:W-:-:S05]  /*3910*/  ISETP.GT.AND P0, PT, R2, 0x9, PT ;  /* 0x000000090200780c */ /* 0x000fca0003f04270 */
[----:B------:R-:W-:Y:S01]  /*3920*/  HMMA.16816.F32.BF16 R36, R8, R66, R36 ;  /* 0x000000420824723c */ /* 0x000fe20000041824 */
[----:B------:R-:W-:-:S07]  /*3930*/  FSEL R7, R32, -INF , P6 ;  /* 0xff80000020077808 */ /* 0x000fce0003000000 */
[C---:B------:R-:W-:Y:S08]  /*3940*/  HMMA.16816.F32.BF16 R24, R8.reuse, R12, R24 ;  /* 0x0000000c0818723c */ /* 0x040ff00000041818 */
[----:B------:R-:W-:Y:S07]  /*3950*/  HMMA.16816.F32.BF16 R20, R8, R14, R20 ;  /* 0x0000000e0814723c */ /* 0x000fee0000041814 */
[----:B------:R-:W-:-:S02]  /*3960*/  FSEL R8, R17, -INF , P1 ;  /* 0xff80000011087808 */ /* 0x000fc40000800000 */
[----:B------:R-:W-:Y:S02]  /*3970*/  ISETP.GT.AND P1, PT, R0, 0x1, PT ;  /* 0x000000010000780c */ /* 0x000fe40003f24270 */
[----:B------:R-:W-:Y:S02]  /*3980*/  FMNMX.FTZ R3, R4, R8, !PT ;  /* 0x0000000804037209 */ /* 0x000fe40007810000 */
[----:B------:R-:W-:Y:S02]  /*3990*/  ISETP.GT.AND P5, PT, R0, RZ, PT ;  /* 0x000000ff0000720c */ /* 0x000fe40003fa4270 */
        /* <DEDUP_REMOVED lines=29> */
[C---:B------:R-:W-:Y:S02]  /*3b70*/  ISETP.GT.AND P0, PT, R2.reuse, 0x30, PT ;  /* 0x000000300200780c */ /* 0x040fe40003f04270 */
[C---:B------:R-:W-:Y:S02]  /*3b80*/  ISETP.GT.AND P1, PT, R2.reuse, 0x31, PT ;  /* 0x000000310200780c */ /* 0x040fe40003f24270 */
[C---:B------:R-:W-:Y:S02]  /*3b90*/  ISETP.GT.AND P6, PT, R2.reuse, 0x38, PT ;  /* 0x000000380200780c */ /* 0x040fe40003fc4270 */
[----:B------:R-:W-:-:S02]  /*3ba0*/  ISETP.GT.AND P5, PT, R2, 0x39, PT ;  /* 0x000000390200780c */ /* 0x000fc40003fa4270 */
[----:B------:R-:W-:Y:S02]  /*3bb0*/  FMNMX.FTZ R2, R83, R3, !PT ;  /* 0x0000000353027209 */ /* 0x000fe40007810000 */
[----:B------:R-:W-:Y:S02]  /*3bc0*/  FSEL R177, R24, -INF , P0 ;  /* 0xff80000018b17808 */ /* 0x000fe40000000000 */
[----:B------:R-:W-:Y:S02]  /*3bd0*/  ISETP.GT.AND P0, PT, R0, 0x9, PT ;  /* 0x000000090000780c */ /* 0x000fe40003f04270 */
[----:B------:R-:W-:Y:S02]  /*3be0*/  FMNMX.FTZ R3, R18, R19, !PT ;  /* 0x0000001312037209 */ /* 0x000fe40007810000 */
[----:B------:R-:W-:Y:S02]  /*3bf0*/  FMNMX.FTZ R2, R82, R2, !PT ;  /* 0x0000000252027209 */ /* 0x000fe40007810000 */
[----:B------:R-:W-:-:S02]  /*3c00*/  FSEL R175, R25, -INF , P1 ;  /* 0xff80000019af7808 */ /* 0x000fc40000800000 */
[----:B------:R-:W-:Y:S02]  /*3c10*/  FSEL R14, R35, -INF , P0 ;  /* 0xff800000230e7808 */ /* 0x000fe40000000000 */
[C---:B------:R-:W-:Y:S01]  /*3c20*/  ISETP.GT.AND P1, PT, R0.reuse, 0x10, PT ;  /* 0x000000100000780c */ /* 0x040fe20003f24270 */
[----:B------:R-:W-:Y:S01]  /*3c30*/  LDSM.16.MT88.4 R32, [R237] ;  /* 0x00000000ed20783b */ /* 0x000fe20000004200 */
[----:B------:R-:W-:Y:S02]  /*3c40*/  FMNMX.FTZ R3, R15, R3, !PT ;  /* 0x000000030f037209 */ /* 0x000fe40007810000 */
[----:B------:R-:W-:Y:S02]  /*3c50*/  FMNMX.FTZ R2, R177, R2, !PT ;  /* 0x00000002b1027209 */ /* 0x000fe40007810000 */
[----:B------:R-:W-:Y:S02]  /*3c60*/  ISETP.GT.AND P0, PT, R0, 0x11, PT ;  /* 0x000000110000780c */ /* 0x000fe40003f04270 */
[----:B------:R-:W-:-:S02]  /*3c70*/  FSEL R13, R50, -INF , P1 ;  /* 0xff800000320d7808 */ /* 0x000fc40000800000 */
[----:B------:R-:W-:Y:S02]  /*3c80*/  FSEL R174, R20, -INF , P6 ;  /* 0xff80000014ae7808 */ /* 0x000fe40003000000 */
        /* <DEDUP_REMOVED lines=13> */
[----:B------:R-:W-:Y:S01]  /*3d60*/  ISETP.GT.AND P1, PT, R0, 0x20, PT ;  /* 0x000000200000780c */ /* 0x000fe20003f24270 */
[----:B------:R-:W1:Y:S01]  /*3d70*/  SHFL.BFLY PT, R3, R125, 0x2, 0x1f ;  /* 0x0c401f007d037f89 */ /* 0x000e6200000e0000 */
[----:B------:R-:W-:Y:S02]  /*3d80*/  FMNMX.FTZ R2, R16, R2, !PT ;  /* 0x0000000210027209 */ /* 0x000fe40007810000 */
[----:B------:R-:W-:Y:S01]  /*3d90*/  ISETP.GT.AND P0, PT, R0, 0x21, PT ;  /* 0x000000210000780c */ /* 0x000fe20003f04270 */
[----:B------:R-:W-:Y:S01]  /*3da0*/  LDSM.16.MT88.4 R44, [R237+0x2000] ;  /* 0x00200000ed2c783b */ /* 0x000fe20000004200 */
[----:B------:R-:W-:Y:S02]  /*3db0*/  FSEL R78, R42, -INF , P1 ;  /* 0xff8000002a4e7808 */ /* 0x000fe40000800000 */
[----:B------:R-:W-:-:S02]  /*3dc0*/  FMNMX.FTZ R2, R17, R2, !PT ;  /* 0x0000000211027209 */ /* 0x000fc40007810000 */
[----:B------:R-:W-:Y:S02]  /*3dd0*/  FSEL R77, R43, -INF , P0 ;  /* 0xff8000002b4d7808 */ /* 0x000fe40000000000 */
[----:B------:R-:W-:Y:S01]  /*3de0*/  ISETP.GT.AND P1, PT, R0, 0x28, PT ;  /* 0x000000280000780c */ /* 0x000fe20003f24270 */
[----:B------:R-:W-:Y:S01]  /*3df0*/  LDSM.16.MT88.4 R40, [R237+0x800] ;  /* 0x00080000ed28783b */ /* 0x000fe20000004200 */
[----:B------:R-:W-:Y:S02]  /*3e00*/  FMNMX.FTZ R2, R78, R2, !PT ;  /* 0x000000024e027209 */ /* 0x000fe40007810000 */
[----:B------:R-:W-:Y:S02]  /*3e10*/  ISETP.GT.AND P0, PT, R0, 0x29, PT ;  /* 0x000000290000780c */ /* 0x000fe40003f04270 */
[----:B------:R-:W-:Y:S02]  /*3e20*/  FSEL R76, R38, -INF , P1 ;  /* 0xff800000264c7808 */ /* 0x000fe40000800000 */
[----:B------:R-:W-:-:S02]  /*3e30*/  FMNMX.FTZ R2, R77, R2, !PT ;  /* 0x000000024d027209 */ /* 0x000fc40007810000 */
[----:B------:R-:W-:Y:S02]  /*3e40*/  FSEL R79, R39, -INF , P0 ;  /* 0xff800000274f7808 */ /* 0x000fe40000000000 */
[----:B------:R-:W-:Y:S01]  /*3e50*/  ISETP.GT.AND P1, PT, R0, 0x30, PT ;  /* 0x000000300000780c */ /* 0x000fe20003f24270 */
[----:B------:R-:W-:Y:S01]  /*3e60*/  LDSM.16.MT88.4 R36, [R171] ;  /* 0x00000000ab24783b */ /* 0x000fe20000004200 */
[----:B------:R-:W-:Y:S02]  /*3e70*/  FMNMX.FTZ R2, R76, R2, !PT ;  /* 0x000000024c027209 */ /* 0x000fe40007810000 */
[----:B------:R-:W-:Y:S01]  /*3e80*/  ISETP.GT.AND P0, PT, R0, 0x31, PT ;  /* 0x000000310000780c */ /* 0x000fe20003f04270 */
[----:B-----5:R-:W-:Y:S01]  /*3e90*/  LDSM.16.MT88.4 R64, [R60+0x4000] ;  /* 0x004000003c40783b */ /* 0x020fe20000004200 */
[----:B------:R-:W-:Y:S02]  /*3ea0*/  FSEL R161, R26, -INF , P1 ;  /* 0xff8000001aa17808 */ /* 0x000fe40000800000 */
[----:B------:R-:W-:-:S02]  /*3eb0*/  FMNMX.FTZ R2, R79, R2, !PT ;  /* 0x000000024f027209 */ /* 0x000fc40007810000 */
[----:B------:R-:W-:Y:S02]  /*3ec0*/  FSEL R160, R27, -INF , P0 ;  /* 0xff8000001ba07808 */ /* 0x000fe40000000000 */
[C---:B------:R-:W-:Y:S01]  /*3ed0*/  ISETP.GT.AND P1, PT, R0.reuse, 0x38, PT ;  /* 0x000000380000780c */ /* 0x040fe20003f24270 */
[----:B------:R-:W-:Y:S01]  /*3ee0*/  LDSM.16.MT88.4 R24, [R170+0x800] ;  /* 0x00080000aa18783b */ /* 0x000fe20000004200 */
[----:B------:R-:W-:Y:S02]  /*3ef0*/  FMNMX.FTZ R2, R161, R2, !PT ;  /* 0x00000002a1027209 */ /* 0x000fe40007810000 */
[----:B-1----:R-:W-:Y:S02]  /*3f00*/  FMNMX.FTZ R125, R125, R3, !PT ;  /* 0x000000037d7d7209 */ /* 0x002fe40007810000 */
[----:B------:R-:W-:Y:S02]  /*3f10*/  ISETP.GT.AND P0, PT, R0, 0x39, PT ;  /* 0x000000390000780c */ /* 0x000fe40003f04270 */
[----:B------:R-:W-:-:S02]  /*3f20*/  FSEL R95, R22, -INF , P1 ;  /* 0xff800000165f7808 */ /* 0x000fc40000800000 */
[----:B------:R-:W-:Y:S01]  /*3f30*/  FMNMX.FTZ R124, R160, R2, !PT ;  /* 0x00000002a07c7209 */ /* 0x000fe20007810000 */
[----:B------:R-:W1:Y:S01]  /*3f40*/  SHFL.BFLY PT, R0, R125, 0x1, 0x1f ;  /* 0x0c201f007d007f89 */ /* 0x000e6200000e0000 */
[----:B------:R-:W-:Y:S02]  /*3f50*/  FSEL R94, R23, -INF , P0 ;  /* 0xff800000175e7808 */ /* 0x000fe40000000000 */
[----:B------:R-:W-:-:S04]  /*3f60*/  FMNMX.FTZ R124, R95, R124, !PT ;  /* 0x0000007c5f7c7209 */ /* 0x000fc80007810000 */
[----:B------:R-:W-:-:S05]  /*3f70*/  FMNMX.FTZ R124, R94, R124, !PT ;  /* 0x0000007c5e7c7209 */ /* 0x000fca0007810000 */
[----:B------:R-:W2:Y:S01]  /*3f80*/  SHFL.BFLY PT, R3, R124, 0x2, 0x1f ;  /* 0x0c401f007c037f89 */ /* 0x000ea200000e0000 */
[----:B-1----:R-:W-:-:S04]  /*3f90*/  FMNMX.FTZ R125, R125, R0, !PT ;  /* 0x000000007d7d7209 */ /* 0x002fc80007810000 */
[C---:B------:R-:W-:Y:S01]  /*3fa0*/  FSETP.NEU.FTZ.AND P0, PT, R125.reuse, -INF , PT ;  /* 0xff8000007d00780b */ /* 0x040fe20003f1d000 */
[----:B------:R-:W-:-:S05]  /*3fb0*/  FMUL.FTZ R2, R125, c[0x0][0x2d0] ;  /* 0x0000b4007d027a20 */ /* 0x000fca0000410000 */
[----:B------:R-:W-:Y:S02]  /*3fc0*/  FSEL R2, R2, RZ, P0 ;  /* 0x000000ff02027208 */ /* 0x000fe40000000000 */
[----:B--2---:R-:W-:-:S03]  /*3fd0*/  FMNMX.FTZ R124, R124, R3, !PT ;  /* 0x000000037c7c7209 */ /* 0x004fc60007810000 */
[--C-:B------:R-:W-:Y:S02]  /*3fe0*/  FFMA.FTZ R0, R4, c[0x0][0x2d0], -R2.reuse ;  /* 0x0000b40004007a23 */ /* 0x100fe40000010802 */
[----:B------:R-:W1:Y:S02]  /*3ff0*/  SHFL.BFLY PT, R3, R124, 0x1, 0x1f ;  /* 0x0c201f007c037f89 */ /* 0x000e6400000e0000 */
[----:B------:R2:W-:Y:S02]  /*4000*/  MUFU.EX2 R225, R0 ;  /* 0x0000000000e17308 */ /* 0x0005e40000000800 */
[----:B--2---:R-:W-:-:S06]  /*4010*/  FFMA.FTZ R0, R8, c[0x0][0x2d0], -R2 ;  /* 0x0000b40008007a23 */ /* 0x004fcc0000010802 */
[----:B------:R2:W3:Y:S02]  /*4020*/  MUFU.EX2 R223, R0 ;  /* 0x0000000000df7308 */ /* 0x0004e40000000800 */
[----:B--2---:R-:W-:-:S06]  /*4030*/  FFMA.FTZ R0, R7, c[0x0][0x2d0], -R2 ;  /* 0x0000b40007007a23 */ /* 0x004fcc0000010802 */
[----:B------:R2:W-:Y:S01]  /*4040*/  MUFU.EX2 R226, R0 ;  /* 0x0000000000e27308 */ /* 0x0005e20000000800 */
[----:B-1----:R-:W-:Y:S01]  /*4050*/  FMNMX.FTZ R124, R124, R3, !PT ;  /* 0x000000037c7c7209 */ /* 0x002fe20007810000 */
[----:B--2---:R-:W-:-:S06]  /*4060*/  FFMA.FTZ R0, R6, c[0x0][0x2d0], -R2 ;  /* 0x0000b40006007a23 */ /* 0x004fcc0000010802 */
[----:B------:R1:W2:Y:S01]  /*4070*/  MUFU.EX2 R228, R0 ;  /* 0x0000000000e47308 */ /* 0x0002a20000000800 */
[--C-:B------:R-:W-:Y:S01]  /*4080*/  FFMA.FTZ R3, R10, c[0x0][0x2d0], -R2.reuse ;  /* 0x0000b4000a037a23 */ /* 0x100fe20000010802 */
[----:B------:R-:W-:Y:S01]  /*4090*/  FSETP.NEU.FTZ.AND P0, PT, R124, -INF , PT ;  /* 0xff8000007c00780b */ /* 0x000fe20003f1d000 */
[----:B-1----:R-:W-:-:S05]  /*40a0*/  FFMA.FTZ R0, R5, c[0x0][0x2d0], -R2 ;  /* 0x0000b40005007a23 */ /* 0x002fca0000010802 */
[----:B------:R-:W-:Y:S01]  /*40b0*/  MUFU.EX2 R229, R3 ;  /* 0x0000000300e57308 */ /* 0x000fe20000000800 */
[----:B------:R-:W1:Y:S07]  /*40c0*/  LDSM.16.MT88.4 R4, [R170] ;  /* 0x00000000aa04783b */ /* 0x000e6e0000004200 */
[----:B------:R4:W-:Y:S02]  /*40d0*/  MUFU.EX2 R227, R0 ;  /* 0x0000000000e37308 */ /* 0x0009e40000000800 */
[----:B----4-:R-:W-:-:S06]  /*40e0*/  FFMA.FTZ R0, R9, c[0x0][0x2d0], -R2 ;  /* 0x0000b40009007a23 */ /* 0x010fcc0000010802 */
[----:B------:R4:W-:Y:S01]  /*40f0*/  MUFU.EX2 R230, R0 ;  /* 0x0000000000e67308 */ /* 0x0009e20000000800 */
[----:B------:R-:W-:Y:S02]  /*4100*/  FFMA.FTZ R3, R12, c[0x0][0x2d0], -R2 ;  /* 0x0000b4000c037a23 */ /* 0x000fe40000010802 */
[----:B----4-:R-:W-:-:S05]  /*4110*/  FMUL.FTZ R0, R124, c[0x0][0x2d0] ;  /* 0x0000b4007c007a20 */ /* 0x010fca0000410000 */
[----:B------:R4:W-:Y:S01]  /*4120*/  MUFU.EX2 R231, R3 ;  /* 0x0000000300e77308 */ /* 0x0009e20000000800 */
[----:B------:R-:W-:-:S05]  /*4130*/  FSEL R0, R0, RZ, P0 ;  /* 0x000000ff00007208 */ /* 0x000fca0000000000 */
[----:B----4-:R-:W-:-:S04]  /*4140*/  FFMA.FTZ R3, R18, c[0x0][0x2d0], -R0 ;  /* 0x0000b40012037a23 */ /* 0x010fc80000010800 */
[----:B------:R4:W-:Y:S02]  /*4150*/  MUFU.EX2 R179, R3 ;  /* 0x0000000300b37308 */ /* 0x0009e40000000800 */
[----:B----4-:R-:W-:-:S06]  /*4160*/  FFMA.FTZ R3, R19, c[0x0][0x2d0], -R0 ;  /* 0x0000b40013037a23 */ /* 0x010fcc0000010800 */
[----:B------:R4:W5:Y:S02]  /*4170*/  MUFU.EX2 R178, R3 ;  /* 0x0000000300b27308 */ /* 0x0009640000000800 */
[----:B----4-:R-:W-:-:S06]  /*4180*/  FFMA.FTZ R3, R15, c[0x0][0x2d0], -R0 ;  /* 0x0000b4000f037a23 */ /* 0x010fcc0000010800 */
[----:B------:R4:W-:Y:S02]  /*4190*/  MUFU.EX2 R193, R3 ;  /* 0x0000000300c17308 */ /* 0x0009e40000000800 */
[----:B----4-:R-:W-:-:S06]  /*41a0*/  FFMA.FTZ R3, R14, c[0x0][0x2d0], -R0 ;  /* 0x0000b4000e037a23 */ /* 0x010fcc0000010800 */
[----:B------:R4:W1:Y:S01]  /*41b0*/  MUFU.EX2 R195, R3 ;  /* 0x0000000300c37308 */ /* 0x0008620000000800 */
[----:B---3--:R-:W-:Y:S02]  /*41c0*/  F2FP.BF16.PACK_AB R8, R223, R225 ;  /* 0x000000e1df08723e */ /* 0x008fe400000010ff */
[----:B--2---:R-:W-:Y:S02]  /*41d0*/  F2FP.BF16.PACK_AB R10, R228, R226 ;  /* 0x000000e2e40a723e */ /* 0x004fe400000010ff */
[----:B-----5:R-:W-:Y:S01]  /*41e0*/  F2FP.BF16.PACK_AB R9, R178, R179 ;  /* 0x000000b3b209723e */ /* 0x020fe200000010ff */
[----:B----4-:R-:W-:-:S04]  /*41f0*/  FFMA.FTZ R3, R13, c[0x0][0x2d0], -R0 ;  /* 0x0000b4000d037a23 */ /* 0x010fc80000010800 */
[----:B------:R2:W-:Y:S02]  /*4200*/  MUFU.EX2 R194, R3 ;  /* 0x0000000300c27308 */ /* 0x0005e40000000800 */
[----:B--2---:R-:W-:Y:S01]  /*4210*/  FFMA.FTZ R3, R11, c[0x0][0x2d0], -R0 ;  /* 0x0000b4000b037a23 */ /* 0x004fe20000010800 */
[----:B-1----:R-:W-:-:S05]  /*4220*/  F2FP.BF16.PACK_AB R11, R195, R193 ;  /* 0x000000c1c30b723e */ /* 0x002fca00000010ff */
[----:B------:R1:W2:Y:S02]  /*4230*/  MUFU.EX2 R203, R3 ;  /* 0x0000000300cb7308 */ /* 0x0002a40000000800 */
[----:B------:R-:W-:Y:S01]  /*4240*/  HMMA.16816.F32.BF16 R20, R8, R4, RZ ;  /* 0x000000040814723c */ /* 0x000fe200000418ff */
[----:B-1----:R-:W-:-:S05]  /*4250*/  FFMA.FTZ R3, R16, c[0x0][0x2d0], -R0 ;  /* 0x0000b40010037a23 */ /* 0x002fca0000010800 */
[----:B------:R1:W-:Y:S02]  /*4260*/  MUFU.EX2 R202, R3 ;  /* 0x0000000300ca7308 */ /* 0x0003e40000000800 */
[----:B-1----:R-:W-:Y:S02]  /*4270*/  FFMA.FTZ R3, R17, c[0x0][0x2d0], -R0 ;  /* 0x0000b40011037a23 */ /* 0x002fe40000010800 */
[----:B------:R-:W-:Y:S04]  /*4280*/  HMMA.16816.F32.BF16 R16, R8, R6, RZ ;  /* 0x000000060810723c */ /* 0x000fe800000418ff */
[----:B------:R-:W1:Y:S01]  /*4290*/  MUFU.EX2 R208, R3 ;  /* 0x0000000300d07308 */ /* 0x000e620000000800 */
[----:B------:R-:W-:Y:S02]  /*42a0*/  F2FP.BF16.PACK_AB R4, R230, R227 ;  /* 0x000000e3e604723e */ /* 0x000fe400000010ff */
[----:B--2---:R-:W-:-:S02]  /*42b0*/  F2FP.BF16.PACK_AB R5, R203, R194 ;  /* 0x000000c2cb05723e */ /* 0x004fc400000010ff */
[----:B------:R-:W-:Y:S01]  /*42c0*/  F2FP.BF16.PACK_AB R6, R231, R229 ;  /* 0x000000e5e706723e */ /* 0x000fe200000010ff */
[----:B------:R-:W-:Y:S01]  /*42d0*/  HMMA.16816.F32.BF16 R12, R8, R32, RZ ;  /* 0x00000020080c723c */ /* 0x000fe200000418ff */
[----:B-1----:R-:W-:-:S07]  /*42e0*/  F2FP.BF16.PACK_AB R7, R208, R202 ;  /* 0x000000cad007723e */ /* 0x002fce00000010ff */
[C---:B------:R-:W-:Y:S08]  /*42f0*/  HMMA.16816.F32.BF16 R128, R4.reuse, R24, R20 ;  /* 0x000000180480723c */ /* 0x040ff00000041814 */
[----:B------:R-:W-:Y:S01]  /*4300*/  HMMA.16816.F32.BF16 R148, R4, R26, R16 ;  /* 0x0000001a0494723c */ /* 0x000fe20000041810 */
[----:B------:R-:W1:Y:S04]  /*4310*/  LDSM.16.MT88.4 R24, [R60] ;  /* 0x000000003c18783b */ /* 0x000e680000004200 */
        /* <DEDUP_REMOVED lines=92> */
[C---:B---3--:R-:W-:Y:S08]  /*48e0*/  HMMA.16816.F32.BF16 R116, R4.reuse, R16, R140 ;  /* 0x000000100474723c */ /* 0x048ff0000004188c */
        /* <DEDUP_REMOVED lines=10> */
[C---:B---3--:R-:W-:Y:S01]  /*4990*/  HMMA.16816.F32.BF16 R152, R4.reuse, R16, R104 ;  /* 0x000000100498723c */ /* 0x048fe20000041868 */
[----:B------:R-:W-:Y:S07]  /*49a0*/  LDSM.16.MT88.4 R104, [R237+0x1800] ;  /* 0x00180000ed68783b */ /* 0x000fee0000004200 */
        /* <DEDUP_REMOVED lines=44> */
[----:B------:R-:W-:-:S07]  /*4c70*/  FADD.FTZ R0, R203, R0 ;  /* 0x00000000cb007221 */ /* 0x000fce0000010000 */
[----:B------:R-:W-:Y:S01]  /*4c80*/  HMMA.16816.F32.BF16 R44, R96, R48, R84 ;  /* 0x00000030602c723c */ /* 0x000fe20000041854 */
[----:B------:R-:W-:-:S07]  /*4c90*/  FADD.FTZ R2, R230, R2 ;  /* 0x00000002e6027221 */ /* 0x000fce0000010000 */
[----:B------:R-:W-:Y:S01]  /*4ca0*/  HMMA.16816.F32.BF16 R120, R96, R122, R72 ;  /* 0x0000007a6078723c */ /* 0x000fe20000041848 */
[----:B------:R-:W1:Y:S01]  /*4cb0*/  LDSM.16.MT88.4 R72, [R170+0x5800] ;  /* 0x00580000aa48783b */ /* 0x000e620000004200 */
[----:B------:R-:W-:-:S06]  /*4cc0*/  FADD.FTZ R0, R202, R0 ;  /* 0x00000000ca007221 */ /* 0x000fcc0000010000 */
[C---:B------:R-:W-:Y:S01]  /*4cd0*/  HMMA.16816.F32.BF16 R40, R96.reuse, R42, R80 ;  /* 0x0000002a6028723c */ /* 0x040fe20000041850 */
[----:B------:R-:W2:Y:S07]  /*4ce0*/  LDSM.16.MT88.4 R80, [R237+0x5800] ;  /* 0x00580000ed50783b */ /* 0x000eae0000004200 */
[----:B------:R-:W-:Y:S01]  /*4cf0*/  HMMA.16816.F32.BF16 R48, R96, R50, R88 ;  /* 0x000000326030723c */ /* 0x000fe20000041858 */
[----:B------:R-:W3:Y:S01]  /*4d00*/  LDSM.16.MT88.4 R88, [R171+0x5800] ;  /* 0x00580000ab58783b */ /* 0x000ee20000004200 */
        /* <DEDUP_REMOVED lines=79> */
.L_x_5751:
        /* <DEDUP_REMOVED lines=21> */
.L_x_5752:
        /* <DEDUP_REMOVED lines=21> */
.L_x_5703:
[----:B------:R-:W-:Y:S05]  /*54a0*/  BSYNC B0 ;  /* 0x0000000000007941 */ /* 0x000fea0003800000 */
.L_x_5702:
        /* <DEDUP_REMOVED lines=20> */
.L_x_5715:
        /* <DEDUP_REMOVED lines=21> */
[C---:B------:R-:W-:Y:S01]  /*5740*/  IMAD.SHL.U32 R23, R201.reuse, 0x2, RZ ;  /* 0x00000002c9177824 */ /* 0x040fe200078e00ff */
        /* <DEDUP_REMOVED lines=21> */
.L_x_5753:
        /* <DEDUP_REMOVED lines=22> */
.L_x_5754:
        /* <DEDUP_REMOVED lines=21> */
.L_x_5708:
[----:B------:R-:W-:Y:S05]  /*5b50*/  BSYNC B0 ;  /* 0x0000000000007941 */ /* 0x000fea0003800000 */
.L_x_5707:
        /* <DEDUP_REMOVED lines=133> */
[----:B------:R3:W4:Y:S01]  /*63b0*/  LDSM.16.M88.4 R152, [R3+0x5800] ;  /* 0x005800000398783b */ /* 0x0007220000000200 */
[C---:B-1----:R-:W-:Y:S05]  /*63c0*/  HMMA.16816.F32.BF16 R4, R140.reuse, R144, R4 ;  /* 0x000000908c04723c */ /* 0x042fea0000041804 */
[----:B---3--:R-:W-:Y:S03]  /*63d0*/  @P4 IMAD.HI.U32 R3, R206, c[0x0][0x2c8], RZ ;  /* 0x0000b200ce034a27 */ /* 0x008fe600078e00ff */
[C---:B------:R-:W-:Y:S01]  /*63e0*/  HMMA.16816.F32.BF16 R8, R140.reuse, R146, R8 ;  /* 0x000000928c08723c */ /* 0x040fe20000041808 */
[----:B------:R-:W-:Y:S03]  /*63f0*/  LDSM.16.M88.4 R144, [R164+0x8000] ;  /* 0x00800000a490783b */ /* 0x000fe60000000200 */
[----:B------:R-:W-:Y:S04]  /*6400*/  @P4 SHF.R.U32.HI R0, RZ, c[0x0][0x2cc], R3 ;  /* 0x0000b300ff004a19 */ /* 0x000fe80000011603 */
[C---:B------:R-:W-:Y:S01]  /*6410*/  HMMA.16816.F32.BF16 R12, R140.reuse, R148, R12 ;  /* 0x000000948c0c723c */ /* 0x040fe2000004180c */
[----:B------:R-:W-:Y:S07]  /*6420*/  SHFL.IDX PT, R3, R0, 0x1, 0x1c1f ;  /* 0x003c1f0000037f89 */ /* 0x000fee00000e0000 */
[C---:B------:R-:W-:Y:S01]  /*6430*/  HMMA.16816.F32.BF16 R16, R140.reuse, R150, R16 ;  /* 0x000000968c10723c */ /* 0x040fe20000041810 */
[----:B------:R1:W3:Y:S07]  /*6440*/  LDSM.16.M88.4 R148, [R125+0x4000] ;  /* 0x004000007d94783b */ /* 0x0002ee0000000200 */
[C---:B--2---:R-:W-:Y:S01]  /*6450*/  HMMA.16816.F32.BF16 R20, R140.reuse, R136, R20 ;  /* 0x000000888c14723c */ /* 0x044fe20000041814 */
[----:B------:R2:W-:Y:S07]  /*6460*/  SHFL.IDX PT, R124, R0, RZ, 0x1c1f ;  /* 0x001c1fff007c7589 */ /* 0x0005ee00000e0000 */
[C---:B------:R-:W-:Y:S01]  /*6470*/  HMMA.16816.F32.BF16 R24, R140.reuse, R138, R24 ;  /* 0x0000008a8c18723c */ /* 0x040fe20000041818 */
[----:B------:R-:W5:Y:S07]  /*6480*/  LDSM.16.M88.4 R136, [R2+0x4800] ;  /* 0x004800000288783b */ /* 0x000f6e0000000200 */
[C---:B----4-:R-:W-:Y:S01]  /*6490*/  HMMA.16816.F32.BF16 R28, R140.reuse, R152, R28 ;  /* 0x000000988c1c723c */ /* 0x050fe2000004181c */
[----:B-1----:R-:W-:Y:S07]  /*64a0*/  MOV R125, c[0x0][0x2ac] ;  /* 0x0000ab00007d7a02 */ /* 0x002fee0000000f00 */
[----:B------:R-:W-:Y:S01]  /*64b0*/  HMMA.16816.F32.BF16 R32, R140, R154, R32 ;  /* 0x0000009a8c20723c */ /* 0x000fe20000041820 */
[----:B------:R-:W1:Y:S03]  /*64c0*/  LDSM.16.M88.4 R140, [R2+0x5000] ;  /* 0x00500000028c783b */ /* 0x000e660000000200 */
[----:B--2---:R-:W-:Y:S04]  /*64d0*/  IADD3 R0, -R222, 0x1, -R199 ;  /* 0x00000001de007810 */ /* 0x004fe80007ffe9c7 */
[C---:B---3--:R-:W-:Y:S05]  /*64e0*/  HMMA.16816.F32.BF16 R4, R144.reuse, R148, R4 ;  /* 0x000000949004723c */ /* 0x048fea0000041804 */
[----:B------:R-:W-:Y:S03]  /*64f0*/  IMAD R0, R125, c[0x0][0x1d0], R0 ;  /* 0x000074007d007a24 */ /* 0x000fe600078e0200 */
[C---:B------:R-:W-:Y:S01]  /*6500*/  HMMA.16816.F32.BF16 R8, R144.reuse, R150, R8 ;  /* 0x000000969008723c */ /* 0x040fe20000041808 */
[----:B------:R2:W3:Y:S01]  /*6510*/  LDSM.16.M88.4 R148, [R2+0x5800] ;  /* 0x005800000294783b */ /* 0x0004e20000000200 */
[----:B------:R-:W-:Y:S04]  /*6520*/  DEPBAR.LE SB0, 0x2 ;  /* 0x000080800000791a */ /* 0x000fe80000000000 */
[----:B------:R-:W-:Y:S02]  /*6530*/  IADD3 R0, R0, -c[0x0][0x168], RZ ;  /* 0x80005a0000007a10 */ /* 0x000fe40007ffe0ff */
[C---:B-----5:R-:W-:Y:S01]  /*6540*/  HMMA.16816.F32.BF16 R12, R144.reuse, R136, R12 ;  /* 0x00000088900c723c */ /* 0x060fe2000004180c */
[----:B------:R-:W-:Y:S07]  /*6550*/  BAR.SYNC.DEFER_BLOCKING 0x0 ;  /* 0x0000000000007b1d */ /* 0x000fee0000010000 */
[C---:B------:R-:W-:Y:S08]  /*6560*/  HMMA.16816.F32.BF16 R16, R144.reuse, R138, R16 ;  /* 0x0000008a9010723c */ /* 0x040ff00000041810 */
[C---:B-1----:R-:W-:Y:S04]  /*6570*/  HMMA.16816.F32.BF16 R20, R144.reuse, R140, R20 ;  /* 0x0000008c9014723c */ /* 0x042fe80000041814 */
[C---:B--2---:R-:W-:Y:S02]  /*6580*/  IADD3 R2, R0.reuse, R124, RZ ;  /* 0x0000007c00027210 */ /* 0x044fe40007ffe0ff */
[----:B------:R-:W-:Y:S02]  /*6590*/  IADD3 R0, R0, R3, RZ ;  /* 0x0000000300007210 */ /* 0x000fe40007ffe0ff */
[C---:B------:R-:W-:Y:S03]  /*65a0*/  HMMA.16816.F32.BF16 R24, R144.reuse, R142, R24 ;  /* 0x0000008e9018723c */ /* 0x040fe60000041818 */
[C---:B------:R-:W-:Y:S02]  /*65b0*/  ISETP.GT.AND P6, PT, R2.reuse, RZ, PT ;  /* 0x000000ff0200720c */ /* 0x040fe40003fc4270 */
[----:B------:R-:W-:Y:S02]  /*65c0*/  ISETP.GT.AND P5, PT, R2, 0x1, PT ;  /* 0x000000010200780c */ /* 0x000fe40003fa4270 */
[----:B------:R-:W-:Y:S01]  /*65d0*/  FSEL R4, R4, -INF , P6 ;  /* 0xff80000004047808 */ /* 0x000fe20003000000 */
[C---:B---3--:R-:W-:Y:S04]  /*65e0*/  HMMA.16816.F32.BF16 R28, R144.reuse, R148, R28 ;  /* 0x00000094901c723c */ /* 0x048fe8000004181c */
[----:B------:R-:W-:Y:S02]  /*65f0*/  FMNMX.FTZ R3, R4, R126, !PT ;  /* 0x0000007e04037209 */ /* 0x000fe40007810000 */
[----:B------:R-:W-:Y:S02]  /*6600*/  FSEL R5, R5, -INF , P5 ;  /* 0xff80000005057808 */ /* 0x000fe40002800000 */
[C---:B------:R-:W-:Y:S01]  /*6610*/  ISETP.GT.AND P6, PT, R2.reuse, 0x8, PT ;  /* 0x000000080200780c */ /* 0x040fe20003fc4270 */
[----:B------:R-:W-:Y:S03]  /*6620*/  HMMA.16816.F32.BF16 R32, R144, R150, R32 ;  /* 0x000000969020723c */ /* 0x000fe60000041820 */
[----:B------:R-:W-:Y:S02]  /*6630*/  ISETP.GT.AND P5, PT, R2, 0x9, PT ;  /* 0x000000090200780c */ /* 0x000fe40003fa4270 */
[----:B------:R-:W-:Y:S02]  /*6640*/  FSEL R8, R8, -INF , P6 ;  /* 0xff80000008087808 */ /* 0x000fe40003000000 */
[----:B------:R-:W-:Y:S02]  /*6650*/  FMNMX.FTZ R3, R5, R3, !PT ;  /* 0x0000000305037209 */ /* 0x000fe40007810000 */
[----:B------:R-:W-:Y:S02]  /*6660*/  FSEL R9, R9, -INF , P5 ;  /* 0xff80000009097808 */ /* 0x000fe40002800000 */
[----:B------:R-:W-:Y:S02]  /*6670*/  ISETP.GT.AND P6, PT, R2, 0x10, PT ;  /* 0x000000100200780c */ /* 0x000fe40003fc4270 */
[----:B------:R-:W-:Y:S02]  /*6680*/  FMNMX.FTZ R3, R8, R3, !PT ;  /* 0x0000000308037209 */ /* 0x000fe40007810000 */
[----:B------:R-:W-:Y:S02]  /*6690*/  ISETP.GT.AND P1, PT, R0, RZ, PT ;  /* 0x000000ff0000720c */ /* 0x000fe40003f24270 */
[----:B------:R-:W-:Y:S02]  /*66a0*/  FSEL R143, R12, -INF , P6 ;  /* 0xff8000000c8f7808 */ /* 0x000fe40003000000 */
[----:B------:R-:W-:Y:S02]  /*66b0*/  FMNMX.FTZ R3, R9, R3, !PT ;  /* 0x0000000309037209 */ /* 0x000fe40007810000 */
[----:B------:R-:W-:Y:S02]  /*66c0*/  FSEL R6, R6, -INF , P1 ;  /* 0xff80000006067808 */ /* 0x000fe40000800000 */
[----:B------:R-:W-:Y:S02]  /*66d0*/  ISETP.GT.AND P0, PT, R0, 0x1, PT ;  /* 0x000000010000780c */ /* 0x000fe40003f04270 */
[----:B------:R-:W-:Y:S02]  /*66e0*/  ISETP.GT.AND P5, PT, R2, 0x11, PT ;  /* 0x000000110200780c */ /* 0x000fe40003fa4270 */
[----:B------:R-:W-:Y:S02]  /*66f0*/  ISETP.GT.AND P1, PT, R0, 0x8, PT ;  /* 0x000000080000780c */ /* 0x000fe40003f24270 */
[----:B------:R-:W-:Y:S02]  /*6700*/  FSEL R7, R7, -INF , P0 ;  /* 0xff80000007077808 */ /* 0x000fe40000000000 */
[----:B------:R-:W-:Y:S02]  /*6710*/  FMNMX.FTZ R125, R143, R3, !PT ;  /* 0x000000038f7d7209 */ /* 0x000fe40007810000 */
[----:B------:R-:W-:Y:S02]  /*6720*/  FMNMX.FTZ R3, R6, R127, !PT ;  /* 0x0000007f06037209 */ /* 0x000fe40007810000 */
[----:B------:R-:W-:Y:S02]  /*6730*/  FSEL R152, R13, -INF , P5 ;  /* 0xff8000000d987808 */ /* 0x000fe40002800000 */
[----:B------:R-:W-:Y:S02]  /*6740*/  FSEL R10, R10, -INF , P1 ;  /* 0xff8000000a0a7808 */ /* 0x000fe40000800000 */
[C---:B------:R-:W-:Y:S02]  /*6750*/  ISETP.GT.AND P1, PT, R0.reuse, 0x10, PT ;  /* 0x000000100000780c */ /* 0x040fe40003f24270 */
[----:B------:R-:W-:Y:S02]  /*6760*/  ISETP.GT.AND P0, PT, R0, 0x9, PT ;  /* 0x000000090000780c */ /* 0x000fe40003f04270 */
[----:B------:R-:W-:Y:S02]  /*6770*/  ISETP.GT.AND P6, PT, R2, 0x18, PT ;  /* 0x000000180200780c */ /* 0x000fe40003fc4270 */
[----:B------:R-:W-:Y:S02]  /*6780*/  FMNMX.FTZ R3, R7, R3, !PT ;  /* 0x0000000307037209 */ /* 0x000fe40007810000 */
[----:B------:R-:W-:Y:S02]  /*6790*/  FSEL R153, R14, -INF , P1 ;  /* 0xff8000000e997808 */ /* 0x000fe40000800000 */
[----:B------:R-:W-:Y:S02]  /*67a0*/  FSEL R11, R11, -INF , P0 ;  /* 0xff8000000b0b7808 */ /* 0x000fe40000000000 */
[----:B------:R-:W-:Y:S02]  /*67b0*/  ISETP.GT.AND P0, PT, R0, 0x11, PT ;  /* 0x000000110000780c */ /* 0x000fe40003f04270 */
[----:B------:R-:W-:Y:S02]  /*67c0*/  FSEL R148, R16, -INF , P6 ;  /* 0xff80000010947808 */ /* 0x000fe40003000000 */
[----:B------:R-:W-:Y:S02]  /*67d0*/  ISETP.GT.AND P5, PT, R2, 0x19, PT ;  /* 0x000000190200780c */ /* 0x000fe40003fa4270 */
[----:B------:R-:W-:Y:S02]  /*67e0*/  ISETP.GT.AND P1, PT, R0, 0x18, PT ;  /* 0x000000180000780c */ /* 0x000fe40003f24270 */
[----:B------:R-:W-:Y:S02]  /*67f0*/  FMNMX.FTZ R125, R152, R125, !PT ;  /* 0x0000007d987d7209 */ /* 0x000fe40007810000 */
[----:B------:R-:W-:Y:S02]  /*6800*/  FMNMX.FTZ R3, R10, R3, !PT ;  /* 0x000000030a037209 */ /* 0x000fe40007810000 */
[----:B------:R-:W-:Y:S02]  /*6810*/  FSEL R154, R15, -INF , P0 ;  /* 0xff8000000f9a7808 */ /* 0x000fe40000000000 */
[----:B------:R-:W-:Y:S02]  /*6820*/  FSEL R149, R17, -INF , P5 ;  /* 0xff80000011957808 */ /* 0x000fe40002800000 */
[----:B------:R-:W-:Y:S02]  /*6830*/  FSEL R155, R18, -INF , P1 ;  /* 0xff800000129b7808 */ /* 0x000fe40000800000 */
[----:B------:R-:W-:Y:S02]  /*6840*/  ISETP.GT.AND P1, PT, R2, 0x20, PT ;  /* 0x000000200200780c */ /* 0x000fe40003f24270 */
[----:B------:R-:W-:Y:S02]  /*6850*/  ISETP.GT.AND P0, PT, R0, 0x19, PT ;  /* 0x000000190000780c */ /* 0x000fe40003f04270 */
[----:B------:R-:W-:Y:S02]  /*6860*/  FMNMX.FTZ R125, R148, R125, !PT ;  /* 0x0000007d947d7209 */ /* 0x000fe40007810000 */
[----:B------:R-:W-:Y:S02]  /*6870*/  FMNMX.FTZ R3, R11, R3, !PT ;  /* 0x000000030b037209 */ /* 0x000fe40007810000 */
[----:B------:R-:W-:Y:S02]  /*6880*/  FSEL R146, R20, -INF , P1 ;  /* 0xff80000014927808 */ /* 0x000fe40000800000 */
[----:B------:R-:W-:Y:S02]  /*6890*/  FSEL R156, R19, -INF , P0 ;  /* 0xff800000139c7808 */ /* 0x000fe40000000000 */
[----:B------:R-:W-:Y:S02]  /*68a0*/  ISETP.GT.AND P0, PT, R2, 0x21, PT ;  /* 0x000000210200780c */ /* 0x000fe40003f04270 */
[----:B------:R-:W-:Y:S02]  /*68b0*/  FMNMX.FTZ R125, R149, R125, !PT ;  /* 0x0000007d957d7209 */ /* 0x000fe40007810000 */
[----:B------:R-:W-:Y:S02]  /*68c0*/  ISETP.GT.AND P6, PT, R0, 0x20, PT ;  /* 0x000000200000780c */ /* 0x000fe40003fc4270 */
[C---:B------:R-:W-:Y:S02]  /*68d0*/  ISETP.GT.AND P1, PT, R2.reuse, 0x29, PT ;  /* 0x000000290200780c */ /* 0x040fe40003f24270 */
[----:B------:R-:W-:Y:S02]  /*68e0*/  ISETP.GT.AND P5, PT, R2, 0x28, PT ;  /* 0x000000280200780c */ /* 0x000fe40003fa4270 */
[----:B------:R-:W-:Y:S02]  /*68f0*/  FMNMX.FTZ R3, R153, R3, !PT ;  /* 0x0000000399037209 */ /* 0x000fe40007810000 */
[----:B------:R-:W-:Y:S02]  /*6900*/  FSEL R151, R21, -INF , P0 ;  /* 0xff80000015977808 */ /* 0x000fe40000000000 */
[----:B------:R-:W-:Y:S02]  /*6910*/  FMNMX.FTZ R125, R146, R125, !PT ;  /* 0x0000007d927d7209 */ /* 0x000fe40007810000 */
[----:B------:R-:W-:Y:S02]  /*6920*/  FSEL R147, R22, -INF , P6 ;  /* 0xff80000016937808 */ /* 0x000fe40003000000 */
[C---:B------:R-:W-:Y:S02]  /*6930*/  ISETP.GT.AND P0, PT, R2.reuse, 0x30, PT ;  /* 0x000000300200780c */ /* 0x040fe40003f04270 */
[C---:B------:R-:W-:Y:S02]  /*6940*/  ISETP.GT.AND P6, PT, R2.reuse, 0x31, PT ;  /* 0x000000310200780c */ /* 0x040fe40003fc4270 */
[----:B------:R-:W-:Y:S02]  /*6950*/  FSEL R150, R25, -INF , P1 ;  /* 0xff80000019967808 */ /* 0x000fe40000800000 */
[----:B------:R-:W-:Y:S02]  /*6960*/  ISETP.GT.AND P1, PT, R2, 0x39, PT ;  /* 0x000000390200780c */ /* 0x000fe40003f24270 */
[----:B------:R-:W-:Y:S02]  /*6970*/  FSEL R158, R24, -INF , P5 ;  /* 0xff800000189e7808 */ /* 0x000fe40002800000 */
[----:B------:R-:W-:Y:S02]  /*6980*/  ISETP.GT.AND P5, PT, R2, 0x38, PT ;  /* 0x000000380200780c */ /* 0x000fe40003fa4270 */
[----:B------:R-:W-:Y:S02]  /*6990*/  FMNMX.FTZ R2, R154, R3, !PT ;  /* 0x000000039a027209 */ /* 0x000fe40007810000 */
[----:B------:R-:W-:Y:S02]  /*69a0*/  FMNMX.FTZ R125, R151, R125, !PT ;  /* 0x0000007d977d7209 */ /* 0x000fe40007810000 */
[----:B------:R-:W-:Y:S02]  /*69b0*/  FMNMX.FTZ R2, R155, R2, !PT ;  /* 0x000000029b027209 */ /* 0x000fe40007810000 */
[----:B------:R-:W-:Y:S02]  /*69c0*/  FMNMX.FTZ R125, R158, R125, !PT ;  /* 0x0000007d9e7d7209 */ /* 0x000fe40007810000 */
[----:B------:R-:W-:Y:S02]  /*69d0*/  FSEL R186, R28, -INF , P0 ;  /* 0xff8000001cba7808 */ /* 0x000fe40000000000 */
[----:B------:R-:W-:Y:S02]  /*69e0*/  ISETP.GT.AND P0, PT, R0, 0x21, PT ;  /* 0x000000210000780c */ /* 0x000fe40003f04270 */
[----:B------:R-:W-:Y:S02]  /*69f0*/  FMNMX.FTZ R2, R156, R2, !PT ;  /* 0x000000029c027209 */ /* 0x000fe40007810000 */
[----:B------:R-:W-:Y:S02]  /*6a00*/  FMNMX.FTZ R125, R150, R125, !PT ;  /* 0x0000007d967d7209 */ /* 0x000fe40007810000 */
[----:B------:R-:W-:Y:S02]  /*6a10*/  FSEL R144, R23, -INF , P0 ;  /* 0xff80000017907808 */ /* 0x000fe40000000000 */
[----:B------:R-:W-:Y:S02]  /*6a20*/  ISETP.GT.AND P0, PT, R0, 0x28, PT ;  /* 0x000000280000780c */ /* 0x000fe40003f04270 */
[----:B------:R-:W-:Y:S02]  /*6a30*/  FMNMX.FTZ R2, R147, R2, !PT ;  /* 0x0000000293027209 */ /* 0x000fe40007810000 */
[----:B------:R-:W-:Y:S02]  /*6a40*/  FSEL R185, R29, -INF , P6 ;  /* 0xff8000001db97808 */ /* 0x000fe40003000000 */
[----:B------:R-:W-:Y:S02]  /*6a50*/  FMNMX.FTZ R125, R186, R125, !PT ;  /* 0x0000007dba7d7209 */ /* 0x000fe40007810000 */
[----:B------:R-:W-:Y:S02]  /*6a60*/  FSEL R181, R33, -INF , P1 ;  /* 0xff80000021b57808 */ /* 0x000fe40000800000 */
        /* <DEDUP_REMOVED lines=9> */
[----:B------:R-:W-:Y:S02]  /*6b00*/  FSEL R184, R30, -INF , P1 ;  /* 0xff8000001eb87808 */ /* 0x000fe40000800000 */
[C---:B------:R-:W-:Y:S02]  /*6b10*/  ISETP.GT.AND P0, PT, R0.reuse, 0x31, PT ;  /* 0x000000310000780c */ /* 0x040fe40003f04270 */
[----:B------:R-:W-:Y:S02]  /*6b20*/  FMNMX.FTZ R2, R157, R2, !PT ;  /* 0x000000029d027209 */ /* 0x000fe40007810000 */
[----:B------:R-:W-:Y:S02]  /*6b30*/  FMNMX.FTZ R125, R181, R125, !PT ;  /* 0x0000007db57d7209 */ /* 0x000fe40007810000 */
[----:B------:R-:W-:Y:S02]  /*6b40*/  FSEL R183, R31, -INF , P0 ;  /* 0xff8000001fb77808 */ /* 0x000fe40000000000 */
[----:B------:R-:W-:Y:S01]  /*6b50*/  ISETP.GT.AND P1, PT, R0, 0x38, PT ;  /* 0x000000380000780c */ /* 0x000fe20003f24270 */
[----:B------:R-:W1:Y:S01]  /*6b60*/  SHFL.BFLY PT, R3, R125, 0x2, 0x1f ;  /* 0x0c401f007d037f89 */ /* 0x000e6200000e0000 */
[----:B------:R-:W-:Y:S02]  /*6b70*/  FMNMX.FTZ R2, R184, R2, !PT ;  /* 0x00000002b8027209 */ /* 0x000fe40007810000 */
[----:B------:R-:W-:Y:S02]  /*6b80*/  FSEL R187, R34, -INF , P1 ;  /* 0xff80000022bb7808 */ /* 0x000fe40000800000 */
[----:B------:R-:W-:Y:S02]  /*6b90*/  ISETP.GT.AND P0, PT, R0, 0x39, PT ;  /* 0x000000390000780c */ /* 0x000fe40003f04270 */
[----:B------:R-:W-:Y:S02]  /*6ba0*/  FMNMX.FTZ R0, R183, R2, !PT ;  /* 0x00000002b7007209 */ /* 0x000fe40007810000 */
[----:B------:R-:W-:Y:S02]  /*6bb0*/  FSEL R191, R35, -INF , P0 ;  /* 0xff80000023bf7808 */ /* 0x000fe40000000000 */
[----:B------:R-:W-:Y:S04]  /*6bc0*/  FMNMX.FTZ R0, R187, R0, !PT ;  /* 0x00000000bb007209 */ /* 0x000fe80007810000 */
        /* <DEDUP_REMOVED lines=8> */
[----:B------:R-:W-:Y:S05]  /*6c50*/  FMUL.FTZ R141, R125, c[0x0][0x2d0] ;  /* 0x0000b4007d8d7a20 */ /* 0x000fea0000410000 */
[----:B------:R-:W-:Y:S05]  /*6c60*/  FSEL R141, R141, RZ, P1 ;  /* 0x000000ff8d8d7208 */ /* 0x000fea0000800000 */
[--C-:B------:R-:W-:Y:S04]  /*6c70*/  FFMA.FTZ R2, R4, c[0x0][0x2d0], -R141.reuse ;  /* 0x0000b40004027a23 */ /* 0x100fe8000001088d */
[----:B------:R1:W-:Y:S01]  /*6c80*/  MUFU.EX2 R190, R2 ;  /* 0x0000000200be7308 */ /* 0x0003e20000000800 */
[----:B--2---:R-:W-:Y:S01]  /*6c90*/  FMNMX.FTZ R124, R0, R124, !PT ;  /* 0x0000007c007c7209 */ /* 0x004fe20007810000 */
[--C-:B------:R-:W-:Y:S03]  /*6ca0*/  FFMA.FTZ R0, R8, c[0x0][0x2d0], -R141.reuse ;  /* 0x0000b40008007a23 */ /* 0x100fe6000001088d */
[C---:B------:R-:W-:Y:S01]  /*6cb0*/  FSETP.NEU.FTZ.AND P0, PT, R124.reuse, -INF , PT ;  /* 0xff8000007c00780b */ /* 0x040fe20003f1d000 */
[----:B------:R-:W-:Y:S04]  /*6cc0*/  FMUL.FTZ R142, R124, c[0x0][0x2d0] ;  /* 0x0000b4007c8e7a20 */ /* 0x000fe80000410000 */
[----:B------:R2:W-:Y:S01]  /*6cd0*/  MUFU.EX2 R197, R0 ;  /* 0x0000000000c57308 */ /* 0x0005e20000000800 */
[----:B------:R-:W-:Y:S05]  /*6ce0*/  FSEL R142, R142, RZ, P0 ;  /* 0x000000ff8e8e7208 */ /* 0x000fea0000000000 */
[----:B------:R-:W-:Y:S04]  /*6cf0*/  FFMA.FTZ R3, R11, c[0x0][0x2d0], -R142 ;  /* 0x0000b4000b037a23 */ /* 0x000fe8000001088e */
[----:B------:R3:W-:Y:S01]  /*6d00*/  MUFU.EX2 R193, R3 ;  /* 0x0000000300c17308 */ /* 0x0007e20000000800 */
[--C-:B-1----:R-:W-:Y:S09]  /*6d10*/  FFMA.FTZ R2, R5, c[0x0][0x2d0], -R141.reuse ;  /* 0x0000b40005027a23 */ /* 0x102ff2000001088d */
[----:B------:R1:W4:Y:S01]  /*6d20*/  MUFU.EX2 R189, R2 ;  /* 0x0000000200bd7308 */ /* 0x0003220000000800 */
[----:B--2---:R-:W-:Y:S09]  /*6d30*/  FFMA.FTZ R0, R9, c[0x0][0x2d0], -R141 ;  /* 0x0000b40009007a23 */ /* 0x004ff2000001088d */
[----:B------:R2:W5:Y:S01]  /*6d40*/  MUFU.EX2 R196, R0 ;  /* 0x0000000000c47308 */ /* 0x0005620000000800 */
[----:B---3--:R-:W-:Y:S05]  /*6d50*/  IADD3 R3, R171, R160, RZ ;  /* 0x000000a0ab037210 */ /* 0x008fea0007ffe0ff */
[----:B------:R-:W-:Y:S01]  /*6d60*/  LDSM.16.MT88.4 R28, [R3] ;  /* 0x00000000031c783b */ /* 0x000fe20000004200 */
[----:B-1----:R-:W-:Y:S02]  /*6d70*/  FSEL R2, R125, RZ, P1 ;  /* 0x000000ff7d027208 */ /* 0x002fe40000800000 */
[----:B----4-:R-:W-:Y:S02]  /*6d80*/  F2FP.BF16.PACK_AB R136, R189, R190 ;  /* 0x000000bebd88723e */ /* 0x010fe400000010ff */
[----:B------:R-:W-:Y:S01]  /*6d90*/  ISETP.GE.AND P1, PT, R198, 0x1, PT ;  /* 0x00000001c600780c */ /* 0x000fe20003f26270 */
[----:B------:R-:W-:Y:S01]  /*6da0*/  FADD.FTZ R2, -R2, R126 ;  /* 0x0000007e02027221 */ /* 0x000fe20000010100 */
[----:B------:R-:W-:Y:S03]  /*6db0*/  IADD3 R126, R170, R160, RZ ;  /* 0x000000a0aa7e7210 */ /* 0x000fe60007ffe0ff */
[----:B------:R-:W-:Y:S01]  /*6dc0*/  FMUL.FTZ R2, R2, c[0x0][0x2d0] ;  /* 0x0000b40002027a20 */ /* 0x000fe20000410000 */
[----:B------:R-:W-:Y:S01]  /*6dd0*/  IADD3 R140, R168, R126, RZ ;  /* 0x0000007ea88c7210 */ /* 0x000fe20007ffe0ff */
[--C-:B--2---:R-:W-:Y:S01]  /*6de0*/  FFMA.FTZ R0, R6, c[0x0][0x2d0], -R142.reuse ;  /* 0x0000b40006007a23 */ /* 0x104fe2000001088e */
[----:B------:R-:W1:Y:S01]  /*6df0*/  LDSM.16.MT88.4 R12, [R126] ;  /* 0x000000007e0c783b */ /* 0x000e620000004200 */
[----:B-----5:R-:W-:Y:S02]  /*6e00*/  F2FP.BF16.PACK_AB R138, R196, R197 ;  /* 0x000000c5c48a723e */ /* 0x020fe400000010ff */
[----:B------:R2:W-:Y:S05]  /*6e10*/  MUFU.EX2 R188, R0 ;  /* 0x0000000000bc7308 */ /* 0x0005ea0000000800 */
[----:B------:R-:W3:Y:S05]  /*6e20*/  LDSM.16.MT88.4 R20, [R140] ;  /* 0x000000008c14783b */ /* 0x000eea0000004200 */
[----:B------:R-:W4:Y:S01]  /*6e30*/  MUFU.EX2 R2, R2 ;  /* 0x0000000200027308 */ /* 0x000f220000000800 */
[--C-:B--2---:R-:W-:Y:S09]  /*6e40*/  FFMA.FTZ R0, R7, c[0x0][0x2d0], -R142.reuse ;  /* 0x0000b40007007a23 */ /* 0x104ff2000001088e */
[----:B------:R2:W5:Y:S01]  /*6e50*/  MUFU.EX2 R195, R0 ;  /* 0x0000000000c37308 */ /* 0x0005620000000800 */
        /* <DEDUP_REMOVED lines=9> */
[--C-:B--2---:R-:W-:Y:S01]  /*6ef0*/  FFMA.FTZ R0, R10, c[0x0][0x2d0], -R142.reuse ;  /* 0x0000b4000a007a23 */ /* 0x104fe2000001088e */
[----:B-----5:R-:W-:Y:S01]  /*6f00*/  F2FP.BF16.PACK_AB R137, R195, R188 ;  /* 0x000000bcc389723e */ /* 0x020fe200000010ff */
        /* <DEDUP_REMOVED lines=14> */
[----:B--2---:R-:W-:Y:S01]  /*6ff0*/  FSEL R0, R124, RZ, P0 ;  /* 0x000000ff7c007208 */ /* 0x004fe20000000000 */
[C---:B------:R-:W-:Y:S01]  /*7000*/  FMUL.FTZ R60, R2.reuse, R60 ;  /* 0x0000003c023c7220 */ /* 0x040fe20000410000 */
        /* <DEDUP_REMOVED lines=25> */
[----:B------:R-:W-:Y:S01]  /*71a0*/  LDSM.16.MT88.4 R132, [R126+0x1800] ;  /* 0x001800007e84783b */ /* 0x000fe20000004200 */
[C---:B-1----:R-:W-:Y:S05]  /*71b0*/  HMMA.16816.F32.BF16 R4, R136.reuse, R12, R4 ;  /* 0x0000000c8804723c */ /* 0x042fea0000041804 */
[----:B------:R-:W-:Y:S02]  /*71c0*/  FMUL.FTZ R18, R0, R106 ;  /* 0x0000006a00127220 */ /* 0x000fe40000410000 */
[C---:B------:R-:W-:Y:S01]  /*71d0*/  FMUL.FTZ R12, R2.reuse, R100 ;  /* 0x00000064020c7220 */ /* 0x040fe20000410000 */
[C---:B------:R-:W-:Y:S04]  /*71e0*/  HMMA.16816.F32.BF16 R8, R136.reuse, R14, R8 ;  /* 0x0000000e8808723c */ /* 0x040fe80000041808 */
[----:B------:R-:W-:Y:S02]  /*71f0*/  FMUL.FTZ R13, R2, R101 ;  /* 0x00000065020d7220 */ /* 0x000fe40000410000 */
[C---:B------:R-:W-:Y:S02]  /*7200*/  FMUL.FTZ R19, R0.reuse, R107 ;  /* 0x0000006b00137220 */ /* 0x040fe40000410000 */
[C---:B------:R-:W-:Y:S01]  /*7210*/  FMUL.FTZ R14, R0.reuse, R102 ;  /* 0x00000066000e7220 */ /* 0x040fe20000410000 */
[----:B------:R-:W-:Y:S03]  /*7220*/  LDSM.16.MT88.4 R104, [R126+0x2000] ;  /* 0x002000007e68783b */ /* 0x000fe60000004200 */
[C---:B------:R-:W-:Y:S02]  /*7230*/  FMUL.FTZ R15, R0.reuse, R103 ;  /* 0x00000067000f7220 */ /* 0x040fe40000410000 */
[C---:B------:R-:W-:Y:S02]  /*7240*/  FMUL.FTZ R26, R0.reuse, R114 ;  /* 0x00000072001a7220 */ /* 0x040fe40000410000 */
[C---:B------:R-:W-:Y:S01]  /*7250*/  FMUL.FTZ R27, R0.reuse, R115 ;  /* 0x00000073001b7220 */ /* 0x040fe20000410000 */
[----:B------:R-:W1:Y:S01]  /*7260*/  LDSM.16.MT88.4 R100, [R127] ;  /* 0x000000007f64783b */ /* 0x000e620000004200 */
[C---:B------:R-:W-:Y:S01]  /*7270*/  FMUL.FTZ R34, R0.reuse, R122 ;  /* 0x0000007a00227220 */ /* 0x040fe20000410000 */
[C---:B---3--:R-:W-:Y:S03]  /*7280*/  HMMA.16816.F32.BF16 R12, R136.reuse, R20, R12 ;  /* 0x00000014880c723c */ /* 0x048fe6000004180c */
[C---:B------:R-:W-:Y:S02]  /*7290*/  FMUL.FTZ R35, R0.reuse, R123 ;  /* 0x0000007b00237220 */ /* 0x040fe40000410000 */
[----:B------:R-:W-:Y:S01]  /*72a0*/  FMUL.FTZ R38, R0, R38 ;  /* 0x0000002600267220 */ /* 0x000fe20000410000 */
[----:B------:R-:W-:Y:S01]  /*72b0*/  LDSM.16.MT88.4 R120, [R127+0x1800] ;  /* 0x001800007f78783b */ /* 0x000fe20000004200 */
        /* <DEDUP_REMOVED lines=29> */
[C---:B------:R-:W-:Y:S04]  /*7490*/  HMMA.16816.F32.BF16 R36, R136.reuse, R104, R36 ;  /* 0x000000688824723c */ /* 0x040fe80000041824 */
        /* <DEDUP_REMOVED lines=13> */
[----:B------:R-:W-:Y:S01]  /*7570*/  FMUL.FTZ R91, R0, R91 ;  /* 0x0000005b005b7220 */ /* 0x000fe20000410000 */
[C---:B-1----:R-:W-:Y:S03]  /*7580*/  HMMA.16816.F32.BF16 R44, R136.reuse, R100, R44 ;  /* 0x00000064882c723c */ /* 0x042fe6000004182c */
[--C-:B------:R-:W-:Y:S02]  /*7590*/  FFMA.FTZ R108, R143, c[0x0][0x2d0], -R141.reuse ;  /* 0x0000b4008f6c7a23 */ /* 0x100fe4000001088d */
[----:B------:R-:W-:Y:S02]  /*75a0*/  FMUL.FTZ R93, R2, R93 ;  /* 0x0000005d025d7220 */ /* 0x000fe40000410000 */
[----:B------:R1:W3:Y:S01]  /*75b0*/  MUFU.EX2 R180, R108 ;  /* 0x0000006c00b47308 */ /* 0x0002e20000000800 */
[C---:B------:R-:W-:Y:S01]  /*75c0*/  HMMA.16816.F32.BF16 R48, R136.reuse, R102, R48 ;  /* 0x000000668830723c */ /* 0x040fe20000041830 */
[----:B------:R-:W4:Y:S03]  /*75d0*/  LDSM.16.MT88.4 R100, [R127+0x2000] ;  /* 0x002000007f64783b */ /* 0x000f260000004200 */
[C---:B------:R-:W-:Y:S02]  /*75e0*/  FMUL.FTZ R94, R0.reuse, R94 ;  /* 0x0000005e005e7220 */ /* 0x040fe40000410000 */
[----:B------:R-:W-:Y:S02]  /*75f0*/  FMUL.FTZ R95, R0, R95 ;  /* 0x0000005f005f7220 */ /* 0x000fe40000410000 */
[C---:B--2---:R-:W-:Y:S04]  /*7600*/  HMMA.16816.F32.BF16 R52, R136.reuse, R104, R52 ;  /* 0x000000688834723c */ /* 0x044fe80000041834 */
[C---:B------:R-:W-:Y:S02]  /*7610*/  FMUL.FTZ R96, R2.reuse, R96 ;  /* 0x0000006002607220 */ /* 0x040fe40000410000 */
[----:B------:R-:W-:Y:S02]  /*7620*/  FMUL.FTZ R97, R2, R97 ;  /* 0x0000006102617220 */ /* 0x000fe40000410000 */
[C---:B------:R-:W-:Y:S01]  /*7630*/  HMMA.16816.F32.BF16 R56, R136.reuse, R106, R56 ;  /* 0x0000006a8838723c */ /* 0x040fe20000041838 */
[----:B------:R-:W2:Y:S03]  /*7640*/  LDSM.16.MT88.4 R104, [R126+0x4000] ;  /* 0x004000007e68783b */ /* 0x000ea60000004200 */
[C---:B------:R-:W-:Y:S02]  /*7650*/  FMUL.FTZ R98, R0.reuse, R98 ;  /* 0x0000006200627220 */ /* 0x040fe40000410000 */
[----:B------:R-:W-:Y:S02]  /*7660*/  FMUL.FTZ R99, R0, R99 ;  /* 0x0000006300637220 */ /* 0x000fe40000410000 */
[----:B-1----:R-:W-:Y:S04]  /*7670*/  FFMA.FTZ R108, R153, c[0x0][0x2d0], -R142 ;  /* 0x0000b400996c7a23 */ /* 0x002fe8000001088e */
[----:B------:R1:W5:Y:S01]  /*7680*/  MUFU.EX2 R178, R108 ;  /* 0x0000006c00b27308 */ /* 0x0003620000000800 */
[--C-:B------:R-:W-:Y:S02]  /*7690*/  FFMA.FTZ R112, R151, c[0x0][0x2d0], -R141.reuse ;  /* 0x0000b40097707a23 */ /* 0x100fe4000001088d */
[--C-:B------:R-:W-:Y:S02]  /*76a0*/  FFMA.FTZ R116, R185, c[0x0][0x2d0], -R141.reuse ;  /* 0x0000b400b9747a23 */ /* 0x100fe4000001088d */
[--C-:B------:R-:W-:Y:S02]  /*76b0*/  FFMA.FTZ R117, R182, c[0x0][0x2d0], -R141.reuse ;  /* 0x0000b400b6757a23 */ /* 0x100fe4000001088d */
[----:B------:R-:W-:Y:S02]  /*76c0*/  FFMA.FTZ R2, R2, R202, R190 ;  /* 0x000000ca02027223 */ /* 0x000fe400000100be */
[----:B------:R-:W-:Y:S01]  /*76d0*/  FFMA.FTZ R0, R0, R203, R188 ;  /* 0x000000cb00007223 */ /* 0x000fe200000100bc */
[----:B------:R3:W-:Y:S01]  /*76e0*/  MUFU.EX2 R153, R112 ;  /* 0x0000007000997308 */ /* 0x0007e20000000800 */
[----:B------:R-:W-:Y:S01]  /*76f0*/  FADD.FTZ R2, R189, R2 ;  /* 0x00000002bd027221 */ /* 0x000fe20000010000 */
[C---:B----4-:R-:W-:Y:S03]  /*7700*/  HMMA.16816.F32.BF16 R60, R136.reuse, R100, R60 ;  /* 0x00000064883c723c */ /* 0x050fe6000004183c */
[----:B------:R-:W-:Y:S02]  /*7710*/  FADD.FTZ R0, R195, R0 ;  /* 0x00000000c3007221 */ /* 0x000fe40000010000 */
[----:B------:R-:W-:Y:S02]  /*7720*/  FADD.FTZ R2, R197, R2 ;  /* 0x00000002c5027221 */ /* 0x000fe40000010000 */
[----:B------:R-:W-:Y:S01]  /*7730*/  FADD.FTZ R0, R194, R0 ;  /* 0x00000000c2007221 */ /* 0x000fe20000010000 */
[C---:B------:R-:W-:Y:S01]  /*7740*/  HMMA.16816.F32.BF16 R64, R136.reuse, R102, R64 ;  /* 0x000000668840723c */ /* 0x040fe20000041840 */
[----:B------:R-:W4:Y:S03]  /*7750*/  LDSM.16.MT88.4 R100, [R140+0x4000] ;  /* 0x004000008c64783b */ /* 0x000f260000004200 */
[----:B-1----:R-:W-:Y:S02]  /*7760*/  FFMA.FTZ R108, R154, c[0x0][0x2d0], -R142 ;  /* 0x0000b4009a6c7a23 */ /* 0x002fe4000001088e */
[----:B------:R-:W-:Y:S02]  /*7770*/  FADD.FTZ R2, R196, R2 ;  /* 0x00000002c4027221 */ /* 0x000fe40000010000 */
[C---:B--2---:R-:W-:Y:S01]  /*7780*/  HMMA.16816.F32.BF16 R68, R136.reuse, R104, R68 ;  /* 0x000000688844723c */ /* 0x044fe20000041844 */
[----:B------:R1:W2:Y:S03]  /*7790*/  MUFU.EX2 R177, R108 ;  /* 0x0000006c00b17308 */ /* 0x0002a60000000800 */
[----:B------:R-:W-:Y:S02]  /*77a0*/  FADD.FTZ R0, R193, R0 ;  /* 0x00000000c1007221 */ /* 0x000fe40000010000 */
[----:B---3--:R-:W-:Y:S02]  /*77b0*/  FFMA.FTZ R112, R147, c[0x0][0x2d0], -R142 ;  /* 0x0000b40093707a23 */ /* 0x008fe4000001088e */
[C---:B------:R-:W-:Y:S01]  /*77c0*/  HMMA.16816.F32.BF16 R72, R136.reuse, R106, R72 ;  /* 0x0000006a8848723c */ /* 0x040fe20000041848 */
[----:B------:R-:W3:Y:S02]  /*77d0*/  LDSM.16.MT88.4 R104, [R3+0x4000] ;  /* 0x004000000368783b */ /* 0x000ee40000004200 */
[----:B------:R4:W-:Y:S01]  /*77e0*/  MUFU.EX2 R151, R112 ;  /* 0x0000007000977308 */ /* 0x0009e20000000800 */
[----:B------:R-:W-:Y:S02]  /*77f0*/  FADD.FTZ R2, R180, R2 ;  /* 0x00000002b4027221 */ /* 0x000fe40000010000 */
[----:B-----5:R-:W-:Y:S07]  /*7800*/  FADD.FTZ R0, R178, R0 ;  /* 0x00000000b2007221 */ /* 0x020fee0000010000 */
[----:B------:R-:W-:Y:S01]  /*7810*/  MUFU.EX2 R147, R116 ;  /* 0x0000007400937308 */ /* 0x000fe20000000800 */
[----:B-1----:R-:W-:Y:S01]  /*7820*/  LDSM.16.MT88.4 R108, [R140+0x800] ;  /* 0x000800008c6c783b */ /* 0x002fe20000004200 */
[----:B--2---:R-:W-:Y:S01]  /*7830*/  FADD.FTZ R0, R177, R0 ;  /* 0x00000000b1007221 */ /* 0x004fe20000010000 */
[C---:B----4-:R-:W-:Y:S03]  /*7840*/  HMMA.16816.F32.BF16 R76, R136.reuse, R100, R76 ;  /* 0x00000064884c723c */ /* 0x050fe6000004184c */
[----:B------:R-:W-:Y:S04]  /*7850*/  FFMA.FTZ R112, R144, c[0x0][0x2d0], -R142 ;  /* 0x0000b40090707a23 */ /* 0x000fe8000001088e */
[--C-:B------:R-:W-:Y:S01]  /*7860*/  FFMA.FTZ R100, R152, c[0x0][0x2d0], -R141.reuse ;  /* 0x0000b40098647a23 */ /* 0x100fe2000001088d */
[C---:B------:R-:W-:Y:S01]  /*7870*/  HMMA.16816.F32.BF16 R80, R136.reuse, R102, R80 ;  /* 0x000000668850723c */ /* 0x040fe20000041850 */
[----:B------:R1:W-:Y:S07]  /*7880*/  MUFU.EX2 R152, R112 ;  /* 0x0000007000987308 */ /* 0x0003ee0000000800 */
[C---:B---3--:R-:W-:Y:S03]  /*7890*/  HMMA.16816.F32.BF16 R84, R136.reuse, R104, R84 ;  /* 0x000000688854723c */ /* 0x048fe60000041854 */
[----:B------:R2:W3:Y:S04]  /*78a0*/  MUFU.EX2 R179, R100 ;  /* 0x0000006400b37308 */ /* 0x0004e80000000800 */
[--C-:B------:R-:W-:Y:S01]  /*78b0*/  FFMA.FTZ R104, R148, c[0x0][0x2d0], -R141.reuse ;  /* 0x0000b40094687a23 */ /* 0x100fe2000001088d */
[C---:B------:R-:W-:Y:S05]  /*78c0*/  HMMA.16816.F32.BF16 R88, R136.reuse, R106, R88 ;  /* 0x0000006a8858723c */ /* 0x040fea0000041858 */
[----:B------:R4:W5:Y:S01]  /*78d0*/  MUFU.EX2 R175, R104 ;  /* 0x0000006800af7308 */ /* 0x0009620000000800 */
[--C-:B-1----:R-:W-:Y:S09]  /*78e0*/  FFMA.FTZ R112, R158, c[0x0][0x2d0], -R141.reuse ;  /* 0x0000b4009e707a23 */ /* 0x102ff2000001088d */
[----:B------:R1:W-:Y:S01]  /*78f0*/  MUFU.EX2 R154, R112 ;  /* 0x00000070009a7308 */ /* 0x0003e20000000800 */
[----:B--2---:R-:W2:Y:S01]  /*7900*/  LDSM.16.MT88.4 R100, [R127+0x4000] ;  /* 0x004000007f64783b */ /* 0x004ea20000004200 */
[----:B---3--:R-:W-:Y:S02]  /*7910*/  FADD.FTZ R2, R179, R2 ;  /* 0x00000002b3027221 */ /* 0x008fe40000010000 */
[--C-:B----4-:R-:W-:Y:S02]  /*7920*/  FFMA.FTZ R104, R149, c[0x0][0x2d0], -R141.reuse ;  /* 0x0000b40095687a23 */ /* 0x110fe4000001088d */
[----:B-----5:R-:W-:Y:S04]  /*7930*/  FADD.FTZ R2, R175, R2 ;  /* 0x00000002af027221 */ /* 0x020fe80000010000 */
[----:B------:R3:W4:Y:S01]  /*7940*/  MUFU.EX2 R174, R104 ;  /* 0x0000006800ae7308 */ /* 0x0007220000000800 */
[--C-:B-1----:R-:W-:Y:S01]  /*7950*/  FFMA.FTZ R112, R150, c[0x0][0x2d0], -R141.reuse ;  /* 0x0000b40096707a23 */ /* 0x102fe2000001088d */
[----:B---3--:R-:W1:Y:S01]  /*7960*/  LDSM.16.MT88.4 R104, [R126+0x800] ;  /* 0x000800007e68783b */ /* 0x008e620000004200 */
[C---:B----4-:R-:W-:Y:S01]  /*7970*/  FADD.FTZ R2, R174.reuse, R2 ;  /* 0x00000002ae027221 */ /* 0x050fe20000010000 */
[C---:B--2---:R-:W-:Y:S07]  /*7980*/  HMMA.16816.F32.BF16 R92, R136.reuse, R100, R92 ;  /* 0x00000064885c723c */ /* 0x044fee000004185c */
[--C-:B------:R-:W-:Y:S01]  /*7990*/  FFMA.FTZ R100, R155, c[0x0][0x2d0], -R142.reuse ;  /* 0x0000b4009b647a23 */ /* 0x100fe2000001088e */
[----:B------:R-:W-:Y:S01]  /*79a0*/  HMMA.16816.F32.BF16 R96, R136, R102, R96 ;  /* 0x000000668860723c */ /* 0x000fe20000041860 */
[----:B------:R2:W-:Y:S03]  /*79b0*/  MUFU.EX2 R155, R112 ;  /* 0x00000070009b7308 */ /* 0x0005e60000000800 */
[----:B------:R-:W-:Y:S03]  /*79c0*/  F2FP.BF16.PACK_AB R101, R177, R178 ;  /* 0x000000b2b165723e */ /* 0x000fe600000010ff */
[----:B------:R-:W-:Y:S04]  /*79d0*/  F2FP.BF16.PACK_AB R102, R174, R175 ;  /* 0x000000afae66723e */ /* 0x000fe800000010ff */
[----:B------:R3:W4:Y:S01]  /*79e0*/  MUFU.EX2 R160, R100 ;  /* 0x0000006400a07308 */ /* 0x0007220000000800 */
[--C-:B--2---:R-:W-:Y:S09]  /*79f0*/  FFMA.FTZ R112, R186, c[0x0][0x2d0], -R141.reuse ;  /* 0x0000b400ba707a23 */ /* 0x104ff2000001088d */
[----:B------:R2:W5:Y:S01]  /*7a00*/  MUFU.EX2 R144, R112 ;  /* 0x0000007000907308 */ /* 0x0005620000000800 */
[----:B---3--:R-:W-:Y:S02]  /*7a10*/  FFMA.FTZ R100, R156, c[0x0][0x2d0], -R142 ;  /* 0x0000b4009c647a23 */ /* 0x008fe4000001088e */
[----:B----4-:R-:W-:Y:S07]  /*7a20*/  FADD.FTZ R0, R160, R0 ;  /* 0x00000000a0007221 */ /* 0x010fee0000010000 */
[----:B------:R3:W4:Y:S01]  /*7a30*/  MUFU.EX2 R159, R100 ;  /* 0x00000064009f7308 */ /* 0x0007220000000800 */
[----:B--2---:R-:W-:Y:S01]  /*7a40*/  LDSM.16.MT88.4 R112, [R127+0x5000] ;  /* 0x005000007f70783b */ /* 0x004fe20000004200 */
[----:B-----5:R-:W-:Y:S02]  /*7a50*/  F2FP.BF16.PACK_AB R136, R147, R144 ;  /* 0x000000909388723e */ /* 0x020fe400000010ff */
[----:B---3--:R-:W-:Y:S01]  /*7a60*/  F2FP.BF16.PACK_AB R100, R179, R180 ;  /* 0x000000b4b364723e */ /* 0x008fe200000010ff */
[C---:B----4-:R-:W-:Y:S01]  /*7a70*/  FADD.FTZ R0, R159.reuse, R0 ;  /* 0x000000009f007221 */ /* 0x050fe20000010000 */
[----:B------:R-:W-:Y:S03]  /*7a80*/  F2FP.BF16.PACK_AB R103, R159, R160 ;  /* 0x000000a09f67723e */ /* 0x000fe600000010ff */
[----:B------:R-:W-:Y:S04]  /*7a90*/  FADD.FTZ R0, R151, R0 ;  /* 0x0000000097007221 */ /* 0x000fe80000010000 */
[C---:B-1----:R-:W-:Y:S05]  /*7aa0*/  HMMA.16816.F32.BF16 R4, R100.reuse, R104, R4 ;  /* 0x000000686404723c */ /* 0x042fea0000041804 */
[----:B------:R-:W-:Y:S03]  /*7ab0*/  FADD.FTZ R0, R152, R0 ;  /* 0x0000000098007221 */ /* 0x000fe60000010000 */
        /* <DEDUP_REMOVED lines=29> */
[----:B------:R-:W-:Y:S03]  /*7c90*/  MUFU.EX2 R146, R117 ;  /* 0x0000007500927308 */ /* 0x000fe60000000800 */
[----:B------:R-:W-:Y:S07]  /*7ca0*/  FFMA.FTZ R141, R181, c[0x0][0x2d0], -R141 ;  /* 0x0000b400b58d7a23 */ /* 0x000fee000001088d */
[----:B------:R2:W3:Y:S10]  /*7cb0*/  MUFU.EX2 R156, R108 ;  /* 0x0000006c009c7308 */ /* 0x0004f40000000800 */
[----:B------:R-:W4:Y:S01]  /*7cc0*/  MUFU.EX2 R148, R141 ;  /* 0x0000008d00947308 */ /* 0x000f220000000800 */
[C---:B-1----:R-:W-:Y:S07]  /*7cd0*/  HMMA.16816.F32.BF16 R84, R100.reuse, R104, R84 ;  /* 0x000000686454723c */ /* 0x042fee0000041854 */
[----:B------:R-:W-:Y:S01]  /*7ce0*/  FFMA.FTZ R104, R145, c[0x0][0x2d0], -R142 ;  /* 0x0000b40091687a23 */ /* 0x000fe2000001088e */
[C---:B------:R-:W-:Y:S01]  /*7cf0*/  HMMA.16816.F32.BF16 R88, R100.reuse, R106, R88 ;  /* 0x0000006a6458723c */ /* 0x040fe20000041858 */
[----:B--2---:R-:W1:Y:S02]  /*7d00*/  LDSM.16.MT88.4 R108, [R127+0x4800] ;  /* 0x004800007f6c783b */ /* 0x004e640000004200 */
[----:B------:R2:W5:Y:S01]  /*7d10*/  MUFU.EX2 R150, R104 ;  /* 0x0000006800967308 */ /* 0x0005620000000800 */
[----:B---3--:R-:W-:Y:S04]  /*7d20*/  FADD.FTZ R2, R156, R2 ;  /* 0x000000029c027221 */ /* 0x008fe80000010000 */
[----:B------:R-:W-:Y:S01]  /*7d30*/  FADD.FTZ R2, R153, R2 ;  /* 0x0000000299027221 */ /* 0x000fe20000010000 */
[----:B----4-:R-:W-:Y:S03]  /*7d40*/  F2FP.BF16.PACK_AB R138, R148, R146 ;  /* 0x00000092948a723e */ /* 0x010fe600000010ff */
[----:B------:R-:W-:Y:S04]  /*7d50*/  FADD.FTZ R2, R154, R2 ;  /* 0x000000029a027221 */ /* 0x000fe80000010000 */
[----:B------:R-:W-:Y:S01]  /*7d60*/  FADD.FTZ R2, R155, R2 ;  /* 0x000000029b027221 */ /* 0x000fe20000010000 */
[----:B--2---:R-:W2:Y:S01]  /*7d70*/  LDSM.16.MT88.4 R104, [R126+0x1000] ;  /* 0x001000007e68783b */ /* 0x004ea20000004200 */
[----:B-----5:R-:W-:Y:S01]  /*7d80*/  FADD.FTZ R0, R150, R0 ;  /* 0x0000000096007221 */ /* 0x020fe20000010000 */
[C---:B-1----:R-:W-:Y:S07]  /*7d90*/  HMMA.16816.F32.BF16 R92, R100.reuse, R108, R92 ;  /* 0x0000006c645c723c */ /* 0x042fee000004185c */
[--C-:B------:R-:W-:Y:S01]  /*7da0*/  FFMA.FTZ R108, R157, c[0x0][0x2d0], -R142.reuse ;  /* 0x0000b4009d6c7a23 */ /* 0x100fe2000001088e */
[----:B------:R-:W-:Y:S03]  /*7db0*/  HMMA.16816.F32.BF16 R96, R100, R110, R96 ;  /* 0x0000006e6460723c */ /* 0x000fe60000041860 */
[----:B------:R1:W3:Y:S04]  /*7dc0*/  MUFU.EX2 R149, R108 ;  /* 0x0000006c00957308 */ /* 0x0002e80000000800 */
[----:B------:R-:W-:Y:S02]  /*7dd0*/  F2FP.BF16.PACK_AB R100, R153, R156 ;  /* 0x0000009c9964723e */ /* 0x000fe400000010ff */
[----:B------:R-:W-:Y:S03]  /*7de0*/  F2FP.BF16.PACK_AB R101, R152, R151 ;  /* 0x000000979865723e */ /* 0x000fe600000010ff */
[----:B------:R-:W-:Y:S01]  /*7df0*/  F2FP.BF16.PACK_AB R102, R155, R154 ;  /* 0x0000009a9b66723e */ /* 0x000fe200000010ff */
[----:B-1----:R-:W1:Y:S01]  /*7e00*/  LDSM.16.MT88.4 R108, [R140+0x1000] ;  /* 0x001000008c6c783b */ /* 0x002e620000004200 */
[----:B---3--:R-:W-:Y:S07]  /*7e10*/  F2FP.BF16.PACK_AB R103, R149, R150 ;  /* 0x000000969567723e */ /* 0x008fee00000010ff */
        /* <DEDUP_REMOVED lines=32> */
[C---:B------:R-:W-:Y:S01]  /*8020*/  HMMA.16816.F32.BF16 R88, R100.reuse, R106, R88 ;  /* 0x0000006a6458723c */ /* 0x040fe20000041858 */
[----:B------:R-:W2:Y:S07]  /*8030*/  LDSM.16.MT88.4 R104, [R140+0x1800] ;  /* 0x001800008c68783b */ /* 0x000eae0000004200 */
[C---:B------:R-:W-:Y:S04]  /*8040*/  HMMA.16816.F32.BF16 R92, R100.reuse, R112, R92 ;  /* 0x00000070645c723c */ /* 0x040fe8000004185c */
[--C-:B-1----:R-:W-:Y:S04]  /*8050*/  FFMA.FTZ R108, R183, c[0x0][0x2d0], -R142.reuse ;  /* 0x0000b400b76c7a23 */ /* 0x102fe8000001088e */
[----:B------:R-:W-:Y:S01]  /*8060*/  HMMA.16816.F32.BF16 R96, R100, R114, R96 ;  /* 0x000000726460723c */ /* 0x000fe20000041860 */
[----:B------:R1:W3:Y:S01]  /*8070*/  MUFU.EX2 R145, R108 ;  /* 0x0000006c00917308 */ /* 0x0002e20000000800 */
[----:B------:R-:W4:Y:S02]  /*8080*/  LDSM.16.MT88.4 R112, [R3+0x1800] ;  /* 0x001800000370783b */ /* 0x000f240000004200 */
[--C-:B-1----:R-:W-:Y:S01]  /*8090*/  FFMA.FTZ R108, R187, c[0x0][0x2d0], -R142.reuse ;  /* 0x0000b400bb6c7a23 */ /* 0x102fe2000001088e */
[----:B---3--:R-:W-:Y:S01]  /*80a0*/  F2FP.BF16.PACK_AB R137, R145, R143 ;  /* 0x0000008f9189723e */ /* 0x008fe200000010ff */
[----:B------:R-:W-:Y:S05]  /*80b0*/  FFMA.FTZ R142, R191, c[0x0][0x2d0], -R142 ;  /* 0x0000b400bf8e7a23 */ /* 0x000fea000001088e */
[----:B------:R-:W-:Y:S10]  /*80c0*/  MUFU.EX2 R141, R108 ;  /* 0x0000006c008d7308 */ /* 0x000ff40000000800 */
[----:B------:R-:W1:Y:S02]  /*80d0*/  MUFU.EX2 R142, R142 ;  /* 0x0000008e008e7308 */ /* 0x000e640000000800 */
[----:B-1----:R-:W-:Y:S07]  /*80e0*/  F2FP.BF16.PACK_AB R139, R142, R141 ;  /* 0x0000008d8e8b723e */ /* 0x002fee00000010ff */
[C---:B------:R-:W-:Y:S01]  /*80f0*/  HMMA.16816.F32.BF16 R128, R136.reuse, R132, R4 ;  /* 0x000000848880723c */ /* 0x040fe20000041804 */
[----:B------:R-:W1:Y:S07]  /*8100*/  LDSM.16.MT88.4 R4, [R126+0x3800] ;  /* 0x003800007e04783b */ /* 0x000e6e0000004200 */
[C---:B------:R-:W-:Y:S01]  /*8110*/  HMMA.16816.F32.BF16 R132, R136.reuse, R134, R8 ;  /* 0x000000868884723c */ /* 0x040fe20000041808 */
[----:B------:R-:W3:Y:S07]  /*8120*/  LDSM.16.MT88.4 R8, [R140+0x3800] ;  /* 0x003800008c08783b */ /* 0x000eee0000004200 */
[C---:B--2---:R-:W-:Y:S01]  /*8130*/  HMMA.16816.F32.BF16 R100, R136.reuse, R104, R12 ;  /* 0x000000688864723c */ /* 0x044fe2000004180c */
[----:B------:R-:W2:Y:S07]  /*8140*/  LDSM.16.MT88.4 R12, [R3+0x3800] ;  /* 0x00380000030c783b */ /* 0x000eae0000004200 */
[C---:B------:R-:W-:Y:S01]  /*8150*/  HMMA.16816.F32.BF16 R104, R136.reuse, R106, R16 ;  /* 0x0000006a8868723c */ /* 0x040fe20000041810 */
[----:B------:R-:W5:Y:S07]  /*8160*/  LDSM.16.MT88.4 R16, [R127+0x3800] ;  /* 0x003800007f10783b */ /* 0x000f6e0000004200 */
[C---:B----4-:R-:W-:Y:S01]  /*8170*/  HMMA.16816.F32.BF16 R108, R136.reuse, R112, R20 ;  /* 0x00000070886c723c */ /* 0x050fe20000041814 */
[----:B------:R-:W-:Y:S07]  /*8180*/  LDSM.16.MT88.4 R20, [R140+0x5800] ;  /* 0x005800008c14783b */ /* 0x000fee0000004200 */
[C---:B------:R-:W-:Y:S08]  /*8190*/  HMMA.16816.F32.BF16 R112, R136.reuse, R114, R24 ;  /* 0x000000728870723c */ /* 0x040ff00000041818 */
[C---:B------:R-:W-:Y:S08]  /*81a0*/  HMMA.16816.F32.BF16 R116, R136.reuse, R120, R28 ;  /* 0x000000788874723c */ /* 0x040ff0000004181c */
[C---:B------:R-:W-:Y:S08]  /*81b0*/  HMMA.16816.F32.BF16 R120, R136.reuse, R122, R32 ;  /* 0x0000007a8878723c */ /* 0x040ff00000041820 */
[C---:B-1----:R-:W-:Y:S08]  /*81c0*/  HMMA.16816.F32.BF16 R36, R136.reuse, R4, R36 ;  /* 0x000000048824723c */ /* 0x042ff00000041824 */
[C---:B------:R-:W-:Y:S01]  /*81d0*/  HMMA.16816.F32.BF16 R40, R136.reuse, R6, R40 ;  /* 0x000000068828723c */ /* 0x040fe20000041828 */
[----:B------:R-:W1:Y:S07]  /*81e0*/  LDSM.16.MT88.4 R4, [R126+0x5800] ;  /* 0x005800007e04783b */ /* 0x000e6e0000004200 */
[C---:B---3--:R-:W-:Y:S08]  /*81f0*/  HMMA.16816.F32.BF16 R44, R136.reuse, R8, R44 ;  /* 0x00000008882c723c */ /* 0x048ff0000004182c */
[C---:B------:R-:W-:Y:S01]  /*8200*/  HMMA.16816.F32.BF16 R48, R136.reuse, R10, R48 ;  /* 0x0000000a8830723c */ /* 0x040fe20000041830 */
[----:B------:R3:W4:Y:S07]  /*8210*/  LDSM.16.MT88.4 R8, [R3+0x5800] ;  /* 0x005800000308783b */ /* 0x00072e0000004200 */
[C---:B--2---:R-:W-:Y:S08]  /*8220*/  HMMA.16816.F32.BF16 R52, R136.reuse, R12, R52 ;  /* 0x0000000c8834723c */ /* 0x044ff00000041834 */
[C---:B------:R-:W-:Y:S08]  /*8230*/  HMMA.16816.F32.BF16 R56, R136.reuse, R14, R56 ;  /* 0x0000000e8838723c */ /* 0x040ff00000041838 */
[C---:B-----5:R-:W-:Y:S04]  /*8240*/  HMMA.16816.F32.BF16 R60, R136.reuse, R16, R60 ;  /* 0x00000010883c723c */ /* 0x060fe8000004183c */
[----:B---3--:R-:W-:Y:S02]  /*8250*/  FADD.FTZ R3, R149, R0 ;  /* 0x0000000095037221 */ /* 0x008fe40000010000 */
        /* <DEDUP_REMOVED lines=16> */
[C---:B----4-:R-:W-:Y:S08]  /*8360*/  HMMA.16816.F32.BF16 R84, R136.reuse, R8, R84 ;  /* 0x000000088854723c */ /* 0x050ff00000041854 */
        /* <DEDUP_REMOVED lines=12> */
[C---:B------:R-:W-:Y:S01]  /*8430*/  IMAD.SHL.U32 R17, R201.reuse, 0x2, RZ ;  /* 0x00000002c9117824 */ /* 0x040fe200078e00ff */
        /* <DEDUP_REMOVED lines=31> */
.L_x_5755:
        /* <DEDUP_REMOVED lines=22> */
.L_x_5756:
        /* <DEDUP_REMOVED lines=21> */
.L_x_5712:
[----:B------:R-:W-:Y:S05]  /*88e0*/  BSYNC B0 ;  /* 0x0000000000007941 */ /* 0x000fea0003800000 */
.L_x_5711:
        /* <DEDUP_REMOVED lines=9> */
.L_x_5706:
[----:B------:R-:W-:Y:S01]  /*8980*/  ISETP.GE.AND P0, PT, R172, R204, PT ;  /* 0x000000ccac00720c */ /* 0x000fe20003f06270 */
[----:B------:R-:W-:Y:S01]  /*8990*/  IMAD.MOV.U32 R179, RZ, RZ, 0x1f ;  /* 0x0000001fffb37424 */ /* 0x000fe200078e00ff */
[----:B------:R-:W-:-:S11]  /*89a0*/  MOV R178, 0xffffffff ;  /* 0xffffffff00b27802 */ /* 0x000fd60000000f00 */
[----:B------:R-:W-:Y:S05]  /*89b0*/  @!P0 BRA `(.L_x_5716) ;  /* 0x00002ea000008947 */ /* 0x000fea0003800000 */
[----:B------:R-:W-:Y:S02]  /*89c0*/  MOV R126, R124 ;  /* 0x0000007c007e7202 */ /* 0x000fe40000000f00 */
[----:B------:R-:W-:Y:S02]  /*89d0*/  MOV R0, R125 ;  /* 0x0000007d00007202 */ /* 0x000fe40000000f00 */
.L_x_5726:
        /* <DEDUP_REMOVED lines=43> */
.L_x_5757:
        /* <DEDUP_REMOVED lines=22> */
.L_x_5758:
        /* <DEDUP_REMOVED lines=21> */
.L_x_5718:
[----:B------:R-:W-:Y:S05]  /*8f40*/  BSYNC B0 ;  /* 0x0000000000007941 */ /* 0x000fea0003800000 */
.L_x_5717:
        /* <DEDUP_REMOVED lines=189> */
.L_x_5759:
        /* <DEDUP_REMOVED lines=23> */
[--C-:B------:R-:W-:Y:S01]  /*9c90*/  FFMA.FTZ R21, R21, c[0x0][0x2d0], -R144.reuse ;  /* 0x0000b40015157a23 */ /* 0x100fe20000010890 */
[----:B-1----:R-:W-:Y:S02]  /*9ca0*/  FMNMX.FTZ R124, R124, R3, !PT ;  /* 0x000000037c7c7209 */ /* 0x002fe40007810000 */
[----:B------:R-:W1:Y:S01]  /*9cb0*/  MUFU.EX2 R158, R5 ;  /* 0x00000005009e7308 */ /* 0x000e620000000800 */
[-C--:B------:R-:W-:Y:S01]  /*9cc0*/  IADD3 R3, R171, R160.reuse, RZ ;  /* 0x000000a0ab037210 */ /* 0x080fe20007ffe0ff */
[----:B------:R-:W-:Y:S02]  /*9cd0*/  FFMA.FTZ R25, R25, c[0x0][0x2d0], -R144 ;  /* 0x0000b40019197a23 */ /* 0x000fe40000010890 */
[----:B--2---:R-:W-:Y:S01]  /*9ce0*/  FADD.FTZ R0, -R124, R126 ;  /* 0x0000007e7c007221 */ /* 0x004fe20000010100 */
[----:B------:R-:W-:Y:S01]  /*9cf0*/  IADD3 R126, R170, R160, RZ ;  /* 0x000000a0aa7e7210 */ /* 0x000fe20007ffe0ff */
[----:B------:R-:W-:Y:S01]  /*9d00*/  FMUL.FTZ R145, R124, c[0x0][0x2d0] ;  /* 0x0000b4007c917a20 */ /* 0x000fe20000410000 */
[----:B------:R-:W-:Y:S01]  /*9d10*/  IADD3 R127, R168, R3, RZ ;  /* 0x00000003a87f7210 */ /* 0x000fe20007ffe0ff */
[----:B------:R-:W-:Y:S02]  /*9d20*/  FMUL.FTZ R0, R0, c[0x0][0x2d0] ;  /* 0x0000b40000007a20 */ /* 0x000fe40000410000 */
[----:B------:R-:W2:Y:S01]  /*9d30*/  LDSM.16.MT88.4 R140, [R126] ;  /* 0x000000007e8c783b */ /* 0x000ea20000004200 */
[--C-:B------:R-:W-:Y:S01]  /*9d40*/  FFMA.FTZ R6, R6, c[0x0][0x2d0], -R145.reuse ;  /* 0x0000b40006067a23 */ /* 0x100fe20000010891 */
[----:B------:R4:W-:Y:S01]  /*9d50*/  MUFU.EX2 R159, R8 ;  /* 0x00000008009f7308 */ /* 0x0009e20000000800 */
[--C-:B------:R-:W-:Y:S02]  /*9d60*/  FFMA.FTZ R7, R7, c[0x0][0x2d0], -R145.reuse ;  /* 0x0000b40007077a23 */ /* 0x100fe40000010891 */
[--C-:B------:R-:W-:Y:S02]  /*9d70*/  FFMA.FTZ R10, R10, c[0x0][0x2d0], -R145.reuse ;  /* 0x0000b4000a0a7a23 */ /* 0x100fe40000010891 */
[--C-:B------:R-:W-:Y:S02]  /*9d80*/  FFMA.FTZ R11, R11, c[0x0][0x2d0], -R145.reuse ;  /* 0x0000b4000b0b7a23 */ /* 0x100fe40000010891 */
[C---:B---3--:R-:W-:Y:S02]  /*9d90*/  FMUL.FTZ R4, R2.reuse, R128 ;  /* 0x0000008002047220 */ /* 0x048fe40000410000 */
[C---:B------:R-:W-:Y:S01]  /*9da0*/  FMUL.FTZ R100, R2.reuse, R100 ;  /* 0x0000006402647220 */ /* 0x040fe20000410000 */
[----:B------:R-:W3:Y:S01]  /*9db0*/  MUFU.EX2 R177, R9 ;  /* 0x0000000900b17308 */ /* 0x000ee20000000800 */
[----:B------:R-:W-:Y:S01]  /*9dc0*/  FMUL.FTZ R101, R2, R101 ;  /* 0x0000006502657220 */ /* 0x000fe20000410000 */
[----:B-1----:R-:W-:Y:S01]  /*9dd0*/  F2FP.BF16.PACK_AB R136, R158, R149 ;  /* 0x000000959e88723e */ /* 0x002fe200000010ff */
[C---:B------:R-:W-:Y:S02]  /*9de0*/  FMUL.FTZ R5, R2.reuse, R129 ;  /* 0x0000008102057220 */ /* 0x040fe40000410000 */
[C---:B------:R-:W-:Y:S02]  /*9df0*/  FMUL.FTZ R104, R2.reuse, R104 ;  /* 0x0000006802687220 */ /* 0x040fe40000410000 */
[C---:B------:R-:W-:Y:S02]  /*9e00*/  FMUL.FTZ R105, R2.reuse, R105 ;  /* 0x0000006902697220 */ /* 0x040fe40000410000 */
[C---:B------:R-:W-:Y:S01]  /*9e10*/  FMUL.FTZ R108, R2.reuse, R108 ;  /* 0x0000006c026c7220 */ /* 0x040fe20000410000 */
[----:B------:R-:W1:Y:S01]  /*9e20*/  MUFU.EX2 R0, R0 ;  /* 0x0000000000007308 */ /* 0x000e620000000800 */
[C---:B------:R-:W-:Y:S02]  /*9e30*/  FMUL.FTZ R109, R2.reuse, R109 ;  /* 0x0000006d026d7220 */ /* 0x040fe40000410000 */
[C---:B------:R-:W-:Y:S02]  /*9e40*/  FMUL.FTZ R112, R2.reuse, R112 ;  /* 0x0000007002707220 */ /* 0x040fe40000410000 */
[C---:B----4-:R-:W-:Y:S02]  /*9e50*/  FMUL.FTZ R8, R2.reuse, R132 ;  /* 0x0000008402087220 */ /* 0x050fe40000410000 */
[C---:B------:R-:W-:Y:S02]  /*9e60*/  FMUL.FTZ R113, R2.reuse, R113 ;  /* 0x0000007102717220 */ /* 0x040fe40000410000 */
[C---:B------:R-:W-:Y:S01]  /*9e70*/  FMUL.FTZ R116, R2.reuse, R116 ;  /* 0x0000007402747220 */ /* 0x040fe20000410000 */
[----:B------:R4:W-:Y:S01]  /*9e80*/  MUFU.EX2 R148, R6 ;  /* 0x0000000600947308 */ /* 0x0009e20000000800 */
[C---:B------:R-:W-:Y:S02]  /*9e90*/  FMUL.FTZ R117, R2.reuse, R117 ;  /* 0x0000007502757220 */ /* 0x040fe40000410000 */
[C---:B------:R-:W-:Y:S01]  /*9ea0*/  FMUL.FTZ R120, R2.reuse, R120 ;  /* 0x0000007802787220 */ /* 0x040fe20000410000 */
[----:B---3--:R-:W-:Y:S01]  /*9eb0*/  F2FP.BF16.PACK_AB R138, R177, R159 ;  /* 0x0000009fb18a723e */ /* 0x008fe200000010ff */
        /* <DEDUP_REMOVED lines=8> */
[C---:B------:R-:W-:Y:S01]  /*9f40*/  FMUL.FTZ R106, R0.reuse, R106 ;  /* 0x0000006a006a7220 */ /* 0x040fe20000410000 */
[----:B------:R1:W-:Y:S01]  /*9f50*/  MUFU.EX2 R174, R10 ;  /* 0x0000000a00ae7308 */ /* 0x0003e20000000800 */
[C---:B------:R-:W-:Y:S02]  /*9f60*/  FMUL.FTZ R107, R0.reuse, R107 ;  /* 0x0000006b006b7220 */ /* 0x040fe40000410000 */
[C---:B------:R-:W-:Y:S02]  /*9f70*/  FMUL.FTZ R110, R0.reuse, R110 ;  /* 0x0000006e006e7220 */ /* 0x040fe40000410000 */
[C---:B----4-:R-:W-:Y:S02]  /*9f80*/  FMUL.FTZ R6, R0.reuse, R130 ;  /* 0x0000008200067220 */ /* 0x050fe40000410000 */
[C---:B------:R-:W-:Y:S02]  /*9f90*/  FMUL.FTZ R111, R0.reuse, R111 ;  /* 0x0000006f006f7220 */ /* 0x040fe40000410000 */
[C---:B------:R-:W-:Y:S01]  /*9fa0*/  FMUL.FTZ R114, R0.reuse, R114 ;  /* 0x0000007200727220 */ /* 0x040fe20000410000 */
[----:B------:R-:W4:Y:S01]  /*9fb0*/  MUFU.EX2 R175, R11 ;  /* 0x0000000b00af7308 */ /* 0x000f220000000800 */
        /* <DEDUP_REMOVED lines=9> */
[C---:B-1----:R-:W-:Y:S02]  /*a050*/  FMUL.FTZ R10, R0.reuse, R134 ;  /* 0x00000086000a7220 */ /* 0x042fe40000410000 */
[----:B------:R-:W-:Y:S02]  /*a060*/  FMUL.FTZ R39, R0, R39 ;  /* 0x0000002700277220 */ /* 0x000fe40000410000 */
[----:B------:R-:W-:Y:S01]  /*a070*/  FMUL.FTZ R41, R2, R41 ;  /* 0x0000002902297220 */ /* 0x000fe20000410000 */
[----:B------:R-:W-:Y:S01]  /*a080*/  MUFU.EX2 R155, R17 ;  /* 0x00000011009b7308 */ /* 0x000fe20000000800 */
[C---:B------:R-:W-:Y:S02]  /*a090*/  FMUL.FTZ R42, R0.reuse, R42 ;  /* 0x0000002a002a7220 */ /* 0x040fe40000410000 */
[C---:B------:R-:W-:Y:S01]  /*a0a0*/  FMUL.FTZ R43, R0.reuse, R43 ;  /* 0x0000002b002b7220 */ /* 0x040fe20000410000 */
[----:B----4-:R-:W-:Y:S01]  /*a0b0*/  F2FP.BF16.PACK_AB R139, R175, R174 ;  /* 0x000000aeaf8b723e */ /* 0x010fe200000010ff */
[----:B------:R-:W-:Y:S02]  /*a0c0*/  FMUL.FTZ R11, R0, R135 ;  /* 0x00000087000b7220 */ /* 0x000fe40000410000 */
[----:B------:R-:W-:Y:S01]  /*a0d0*/  LDSM.16.MT88.4 R132, [R126+0x1800] ;  /* 0x001800007e84783b */ /* 0x000fe20000004200 */
[--C-:B------:R-:W-:Y:S02]  /*a0e0*/  FFMA.FTZ R18, R18, c[0x0][0x2d0], -R145.reuse ;  /* 0x0000b40012127a23 */ /* 0x100fe40000010891 */
[--C-:B------:R-:W-:Y:S01]  /*a0f0*/  FFMA.FTZ R19, R19, c[0x0][0x2d0], -R145.reuse ;  /* 0x0000b40013137a23 */ /* 0x100fe20000010891 */
[C---:B--2---:R-:W-:Y:S01]  /*a100*/  HMMA.16816.F32.BF16 R4, R136.reuse, R140, R4 ;  /* 0x0000008c8804723c */ /* 0x044fe20000041804 */
[----:B------:R-:W-:Y:S04]  /*a110*/  MUFU.EX2 R150, R18 ;  /* 0x0000001200967308 */ /* 0x000fe80000000800 */
[--C-:B------:R-:W-:Y:S02]  /*a120*/  FFMA.FTZ R22, R22, c[0x0][0x2d0], -R145.reuse ;  /* 0x0000b40016167a23 */ /* 0x100fe40000010891 */
[----:B------:R-:W-:Y:S01]  /*a130*/  IADD3 R140, R168, R126, RZ ;  /* 0x0000007ea88c7210 */ /* 0x000fe20007ffe0ff */
[C---:B------:R-:W-:Y:S03]  /*a140*/  HMMA.16816.F32.BF16 R8, R136.reuse, R142, R8 ;  /* 0x0000008e8808723c */ /* 0x040fe60000041808 */
[----:B------:R1:W-:Y:S01]  /*a150*/  MUFU.EX2 R151, R19 ;  /* 0x0000001300977308 */ /* 0x0003e20000000800 */
[----:B------:R-:W2:Y:S01]  /*a160*/  LDSM.16.MT88.4 R128, [R140] ;  /* 0x000000008c80783b */ /* 0x000ea20000004200 */
[--C-:B------:R-:W-:Y:S02]  /*a170*/  FFMA.FTZ R23, R23, c[0x0][0x2d0], -R145.reuse ;  /* 0x0000b40017177a23 */ /* 0x100fe40000010891 */
[--C-:B------:R-:W-:Y:S02]  /*a180*/  FFMA.FTZ R26, R26, c[0x0][0x2d0], -R145.reuse ;  /* 0x0000b4001a1a7a23 */ /* 0x100fe40000010891 */
[----:B------:R-:W-:Y:S03]  /*a190*/  FFMA.FTZ R27, R27, c[0x0][0x2d0], -R145 ;  /* 0x0000b4001b1b7a23 */ /* 0x000fe60000010891 */
        /* <DEDUP_REMOVED lines=10> */
[----:B-1----:R-:W-:Y:S01]  /*a240*/  LDSM.16.MT88.4 R16, [R140+0x800] ;  /* 0x000800008c10783b */ /* 0x002fe20000004200 */
        /* <DEDUP_REMOVED lines=10> */
[C---:B--2---:R-:W-:Y:S03]  /*a2f0*/  HMMA.16816.F32.BF16 R100, R136.reuse, R128, R100 ;  /* 0x000000808864723c */ /* 0x044fe60000041864 */
[C---:B------:R-:W-:Y:S02]  /*a300*/  FMUL.FTZ R60, R2.reuse, R60 ;  /* 0x0000003c023c7220 */ /* 0x040fe40000410000 */
[----:B------:R-:W-:Y:S02]  /*a310*/  FMUL.FTZ R61, R2, R61 ;  /* 0x0000003d023d7220 */ /* 0x000fe40000410000 */
[C---:B------:R-:W-:Y:S01]  /*a320*/  FMUL.FTZ R62, R0.reuse, R62 ;  /* 0x0000003e003e7220 */ /* 0x040fe20000410000 */
[C---:B------:R-:W-:Y:S01]  /*a330*/  HMMA.16816.F32.BF16 R104, R136.reuse, R130, R104 ;  /* 0x000000828868723c */ /* 0x040fe20000041868 */
[----:B------:R-:W1:Y:S01]  /*a340*/  LDSM.16.MT88.4 R128, [R3] ;  /* 0x000000000380783b */ /* 0x000e620000004200 */
[----:B------:R-:W2:Y:S02]  /*a350*/  MUFU.EX2 R154, R13 ;  /* 0x0000000d009a7308 */ /* 0x000ea40000000800 */
        /* <DEDUP_REMOVED lines=11> */
[----:B--2---:R-:W-:Y:S01]  /*a410*/  F2FP.BF16.PACK_AB R12, R154, R147 ;  /* 0x000000939a0c723e */ /* 0x004fe200000010ff */
        /* <DEDUP_REMOVED lines=29> */
[--C-:B------:R-:W-:Y:S02]  /*a5f0*/  FFMA.FTZ R24, R24, c[0x0][0x2d0], -R144.reuse ;  /* 0x0000b40018187a23 */ /* 0x100fe40000010890 */
[----:B------:R-:W-:Y:S01]  /*a600*/  FFMA.FTZ R2, R2, R202, R149 ;  /* 0x000000ca02027223 */ /* 0x000fe20000010095 */
[C---:B-1----:R-:W-:Y:S01]  /*a610*/  HMMA.16816.F32.BF16 R116, R136.reuse, R128, R116 ;  /* 0x000000808874723c */ /* 0x042fe20000041874 */
[----:B------:R1:W-:Y:S02]  /*a620*/  MUFU.EX2 R146, R24 ;  /* 0x0000001800927308 */ /* 0x0003e40000000800 */
[--C-:B------:R-:W-:Y:S02]  /*a630*/  FFMA.FTZ R14, R14, c[0x0][0x2d0], -R145.reuse ;  /* 0x0000b4000e0e7a23 */ /* 0x100fe40000010891 */
[--C-:B------:R-:W-:Y:S02]  /*a640*/  FFMA.FTZ R15, R15, c[0x0][0x2d0], -R145.reuse ;  /* 0x0000b4000f0f7a23 */ /* 0x100fe40000010891 */
[--C-:B------:R-:W-:Y:S01]  /*a650*/  FFMA.FTZ R28, R28, c[0x0][0x2d0], -R144.reuse ;  /* 0x0000b4001c1c7a23 */ /* 0x100fe20000010890 */
[C---:B------:R-:W-:Y:S01]  /*a660*/  HMMA.16816.F32.BF16 R120, R136.reuse, R130, R120 ;  /* 0x000000828878723c */ /* 0x040fe20000041878 */
[----:B------:R-:W2:Y:S02]  /*a670*/  LDSM.16.MT88.4 R128, [R126+0x2000] ;  /* 0x002000007e80783b */ /* 0x000ea40000004200 */
[----:B------:R3:W4:Y:S01]  /*a680*/  MUFU.EX2 R153, R14 ;  /* 0x0000000e00997308 */ /* 0x0007220000000800 */
[--C-:B------:R-:W-:Y:S02]  /*a690*/  FFMA.FTZ R29, R29, c[0x0][0x2d0], -R144.reuse ;  /* 0x0000b4001d1d7a23 */ /* 0x100fe40000010890 */
[--C-:B------:R-:W-:Y:S02]  /*a6a0*/  FFMA.FTZ R32, R32, c[0x0][0x2d0], -R144.reuse ;  /* 0x0000b40020207a23 */ /* 0x100fe40000010890 */
[----:B------:R-:W-:Y:S04]  /*a6b0*/  FFMA.FTZ R33, R33, c[0x0][0x2d0], -R144 ;  /* 0x0000b40021217a23 */ /* 0x000fe80000010890 */
[--C-:B------:R-:W-:Y:S01]  /*a6c0*/  FFMA.FTZ R30, R30, c[0x0][0x2d0], -R145.reuse ;  /* 0x0000b4001e1e7a23 */ /* 0x100fe20000010891 */
[----:B------:R-:W5:Y:S01]  /*a6d0*/  MUFU.EX2 R152, R15 ;  /* 0x0000000f00987308 */ /* 0x000f620000000800 */
[--C-:B------:R-:W-:Y:S02]  /*a6e0*/  FFMA.FTZ R31, R31, c[0x0][0x2d0], -R145.reuse ;  /* 0x0000b4001f1f7a23 */ /* 0x100fe40000010891 */
[--C-:B------:R-:W-:Y:S02]  /*a6f0*/  FFMA.FTZ R34, R34, c[0x0][0x2d0], -R145.reuse ;  /* 0x0000b40022227a23 */ /* 0x100fe40000010891 */
[----:B-1----:R-:W-:Y:S02]  /*a700*/  FFMA.FTZ R24, R0, R203, R148 ;  /* 0x000000cb00187223 */ /* 0x002fe40000010094 */
[----:B------:R-:W-:Y:S02]  /*a710*/  FADD.FTZ R0, R158, R2 ;  /* 0x000000029e007221 */ /* 0x000fe40000010000 */
[----:B------:R-:W-:Y:S01]  /*a720*/  FADD.FTZ R2, R157, R24 ;  /* 0x000000189d027221 */ /* 0x000fe20000010000 */
[----:B------:R-:W-:Y:S01]  /*a730*/  MUFU.EX2 R28, R28 ;  /* 0x0000001c001c7308 */ /* 0x000fe20000000800 */
[----:B------:R-:W-:Y:S02]  /*a740*/  FFMA.FTZ R35, R35, c[0x0][0x2d0], -R145 ;  /* 0x0000b40023237a23 */ /* 0x000fe40000010891 */
[----:B------:R-:W-:Y:S01]  /*a750*/  FADD.FTZ R0, R159, R0 ;  /* 0x000000009f007221 */ /* 0x000fe20000010000 */
[----:B---3--:R-:W-:Y:S01]  /*a760*/  F2FP.BF16.PACK_AB R14, R155, R156 ;  /* 0x0000009c9b0e723e */ /* 0x008fe200000010ff */
[----:B------:R-:W-:Y:S02]  /*a770*/  FADD.FTZ R2, R174, R2 ;  /* 0x00000002ae027221 */ /* 0x000fe40000010000 */
[----:B------:R-:W-:Y:S02]  /*a780*/  FADD.FTZ R0, R177, R0 ;  /* 0x00000000b1007221 */ /* 0x000fe40000010000 */
[----:B------:R-:W-:Y:S01]  /*a790*/  FADD.FTZ R2, R175, R2 ;  /* 0x00000002af027221 */ /* 0x000fe20000010000 */
[----:B------:R-:W-:Y:S01]  /*a7a0*/  MUFU.EX2 R29, R29 ;  /* 0x0000001d001d7308 */ /* 0x000fe20000000800 */
[----:B------:R-:W-:Y:S02]  /*a7b0*/  FADD.FTZ R0, R147, R0 ;  /* 0x0000000093007221 */ /* 0x000fe40000010000 */
[----:B----4-:R-:W-:Y:S01]  /*a7c0*/  FADD.FTZ R2, R153, R2 ;  /* 0x0000000299027221 */ /* 0x010fe20000010000 */
[----:B-----5:R-:W-:Y:S01]  /*a7d0*/  F2FP.BF16.PACK_AB R13, R152, R153 ;  /* 0x00000099980d723e */ /* 0x020fe200000010ff */
[----:B------:R-:W-:Y:S01]  /*a7e0*/  FADD.FTZ R0, R154, R0 ;  /* 0x000000009a007221 */ /* 0x000fe20000010000 */
[----:B------:R-:W-:Y:S01]  /*a7f0*/  F2FP.BF16.PACK_AB R15, R151, R150 ;  /* 0x00000096970f723e */ /* 0x000fe200000010ff */
[----:B------:R-:W-:Y:S01]  /*a800*/  FADD.FTZ R2, R152, R2 ;  /* 0x0000000298027221 */ /* 0x000fe20000010000 */
[C---:B--2---:R-:W-:Y:S02]  /*a810*/  HMMA.16816.F32.BF16 R36, R136.reuse, R128, R36 ;  /* 0x000000808824723c */ /* 0x044fe40000041824 */
[----:B------:R-:W-:Y:S01]  /*a820*/  MUFU.EX2 R32, R32 ;  /* 0x0000002000207308 */ /* 0x000fe20000000800 */
[----:B------:R-:W-:Y:S02]  /*a830*/  FADD.FTZ R0, R156, R0 ;  /* 0x000000009c007221 */ /* 0x000fe40000010000 */
[----:B------:R-:W-:Y:S02]  /*a840*/  FADD.FTZ R2, R150, R2 ;  /* 0x0000000296027221 */ /* 0x000fe40000010000 */
[----:B------:R-:W-:Y:S01]  /*a850*/  FADD.FTZ R0, R155, R0 ;  /* 0x000000009b007221 */ /* 0x000fe20000010000 */
[C---:B------:R-:W-:Y:S01]  /*a860*/  HMMA.16816.F32.BF16 R40, R136.reuse, R130, R40 ;  /* 0x000000828828723c */ /* 0x040fe20000041828 */
[----:B------:R-:W1:Y:S03]  /*a870*/  LDSM.16.MT88.4 R128, [R140+0x2000] ;  /* 0x002000008c80783b */ /* 0x000e660000004200 */
[----:B------:R-:W-:Y:S01]  /*a880*/  MUFU.EX2 R33, R33 ;  /* 0x0000002100217308 */ /* 0x000fe20000000800 */
[----:B------:R-:W-:Y:S02]  /*a890*/  FADD.FTZ R2, R151, R2 ;  /* 0x0000000297027221 */ /* 0x000fe40000010000 */
[----:B------:R-:W-:Y:S05]  /*a8a0*/  FADD.FTZ R0, R142, R0 ;  /* 0x000000008e007221 */ /* 0x000fea0000010000 */
[----:B------:R-:W-:Y:S02]  /*a8b0*/  FADD.FTZ R0, R141, R0 ;  /* 0x000000008d007221 */ /* 0x000fe40000010000 */
[----:B------:R-:W-:Y:S02]  /*a8c0*/  MUFU.EX2 R30, R30 ;  /* 0x0000001e001e7308 */ /* 0x000fe40000000800 */
[----:B------:R-:W-:Y:S08]  /*a8d0*/  FADD.FTZ R0, R146, R0 ;  /* 0x0000000092007221 */ /* 0x000ff00000010000 */
[----:B------:R-:W-:Y:S10]  /*a8e0*/  MUFU.EX2 R31, R31 ;  /* 0x0000001f001f7308 */ /* 0x000ff40000000800 */
[----:B------:R-:W-:Y:S01]  /*a8f0*/  MUFU.EX2 R34, R34 ;  /* 0x0000002200227308 */ /* 0x000fe20000000800 */
[C---:B-1----:R-:W-:Y:S09]  /*a900*/  HMMA.16816.F32.BF16 R44, R136.reuse, R128, R44 ;  /* 0x00000080882c723c */ /* 0x042ff2000004182c */
[----:B------:R-:W-:Y:S01]  /*a910*/  MUFU.EX2 R35, R35 ;  /* 0x0000002300237308 */ /* 0x000fe20000000800 */
        /* <DEDUP_REMOVED lines=22> */
[----:B------:R-:W-:Y:S01]  /*aa80*/  MUFU.EX2 R136, R26 ;  /* 0x0000001a00887308 */ /* 0x000fe20000000800 */
[----:B--2---:R-:W-:Y:S09]  /*aa90*/  FADD.FTZ R2, R138, R2 ;  /* 0x000000028a027221 */ /* 0x004ff20000010000 */
[----:B------:R2:W5:Y:S01]  /*aaa0*/  MUFU.EX2 R137, R27 ;  /* 0x0000001b00897308 */ /* 0x0005620000000800 */
[----:B---3--:R-:W-:Y:S01]  /*aab0*/  LDSM.16.MT88.4 R20, [R140+0x1000] ;  /* 0x001000008c14783b */ /* 0x008fe20000004200 */
[----:B----4-:R-:W-:Y:S01]  /*aac0*/  FADD.FTZ R2, R139, R2 ;  /* 0x000000028b027221 */ /* 0x010fe20000010000 */
[C---:B-1----:R-:W-:Y:S08]  /*aad0*/  HMMA.16816.F32.BF16 R4, R12.reuse, R128, R4 ;  /* 0x000000800c04723c */ /* 0x042ff00000041804 */
[C---:B------:R-:W-:Y:S01]  /*aae0*/  HMMA.16816.F32.BF16 R8, R12.reuse, R130, R8 ;  /* 0x000000820c08723c */ /* 0x040fe20000041808 */
[----:B--2---:R-:W-:Y:S07]  /*aaf0*/  LDSM.16.MT88.4 R24, [R3+0x1800] ;  /* 0x001800000318783b */ /* 0x004fee0000004200 */
[C---:B------:R-:W-:Y:S08]  /*ab00*/  HMMA.16816.F32.BF16 R100, R12.reuse, R16, R100 ;  /* 0x000000100c64723c */ /* 0x040ff00000041864 */
        /* <DEDUP_REMOVED lines=33> */
[----:B------:R-:W-:Y:S03]  /*ad20*/  F2FP.BF16.PACK_AB R14, R143, R146 ;  /* 0x000000928f0e723e */ /* 0x000fe600000010ff */
[----:B------:R-:W-:Y:S02]  /*ad30*/  F2FP.BF16.PACK_AB R13, R139, R138 ;  /* 0x0000008a8b0d723e */ /* 0x000fe400000010ff */
[----:B-----5:R-:W-:Y:S07]  /*ad40*/  F2FP.BF16.PACK_AB R15, R137, R136 ;  /* 0x00000088890f723e */ /* 0x020fee00000010ff */
        /* <DEDUP_REMOVED lines=40> */
[C---:B------:R-:W-:Y:S01]  /*afd0*/  HMMA.16816.F32.BF16 R128, R12.reuse, R132, R4 ;  /* 0x000000840c80723c */ /* 0x040fe20000041804 */
[----:B------:R-:W2:Y:S07]  /*afe0*/  LDSM.16.MT88.4 R4, [R127+0x1800] ;  /* 0x001800007f04783b */ /* 0x000eae0000004200 */
[C---:B------:R-:W-:Y:S01]  /*aff0*/  HMMA.16816.F32.BF16 R132, R12.reuse, R134, R8 ;  /* 0x000000860c84723c */ /* 0x040fe20000041808 */
[----:B------:R-:W3:Y:S07]  /*b000*/  LDSM.16.MT88.4 R8, [R126+0x3800] ;  /* 0x003800007e08783b */ /* 0x000eee0000004200 */
[C---:B-1----:R-:W-:Y:S08]  /*b010*/  HMMA.16816.F32.BF16 R100, R12.reuse, R16, R100 ;  /* 0x000000100c64723c */ /* 0x042ff00000041864 */
[C---:B------:R-:W-:Y:S01]  /*b020*/  HMMA.16816.F32.BF16 R104, R12.reuse, R18, R104 ;  /* 0x000000120c68723c */ /* 0x040fe20000041868 */
[----:B------:R-:W1:Y:S07]  /*b030*/  LDSM.16.MT88.4 R16, [R140+0x3800] ;  /* 0x003800008c10783b */ /* 0x000e6e0000004200 */
[C---:B------:R-:W-:Y:S08]  /*b040*/  HMMA.16816.F32.BF16 R108, R12.reuse, R24, R108 ;  /* 0x000000180c6c723c */ /* 0x040ff0000004186c */
[C---:B------:R-:W-:Y:S01]  /*b050*/  HMMA.16816.F32.BF16 R112, R12.reuse, R26, R112 ;  /* 0x0000001a0c70723c */ /* 0x040fe20000041870 */
[----:B------:R4:W-:Y:S07]  /*b060*/  LDSM.16.MT88.4 R24, [R3+0x5800] ;  /* 0x005800000318783b */ /* 0x0009ee0000004200 */
[C---:B--2---:R-:W-:Y:S08]  /*b070*/  HMMA.16816.F32.BF16 R116, R12.reuse, R4, R116 ;  /* 0x000000040c74723c */ /* 0x044ff00000041874 */
[C---:B------:R-:W-:Y:S01]  /*b080*/  HMMA.16816.F32.BF16 R120, R12.reuse, R6, R120 ;  /* 0x000000060c78723c */ /* 0x040fe20000041878 */
[----:B------:R-:W2:Y:S07]  /*b090*/  LDSM.16.MT88.4 R4, [R127+0x3800] ;  /* 0x003800007f04783b */ /* 0x000eae0000004200 */
[C---:B---3--:R-:W-:Y:S04]  /*b0a0*/  HMMA.16816.F32.BF16 R36, R12.reuse, R8, R36 ;  /* 0x000000080c24723c */ /* 0x048fe80000041824 */
[----:B----4-:R-:W-:Y:S02]  /*b0b0*/  FADD.FTZ R3, R136, R2 ;  /* 0x0000000288037221 */ /* 0x010fe40000010000 */
[----:B------:R-:W-:Y:S02]  /*b0c0*/  FADD.FTZ R2, R143, R0 ;  /* 0x000000008f027221 */ /* 0x000fe40000010000 */
[C---:B------:R-:W-:Y:S01]  /*b0d0*/  HMMA.16816.F32.BF16 R40, R12.reuse, R10, R40 ;  /* 0x0000000a0c28723c */ /* 0x040fe20000041828 */
[----:B------:R-:W3:Y:S03]  /*b0e0*/  LDSM.16.MT88.4 R8, [R126+0x5800] ;  /* 0x005800007e08783b */ /* 0x000ee60000004200 */
[----:B------:R-:W-:Y:S01]  /*b0f0*/  FADD.FTZ R0, R137, R3 ;  /* 0x0000000389007221 */ /* 0x000fe20000010000 */
[----:B------:R-:W-:Y:S01]  /*b100*/  IADD3 R3, R172, -0x2, RZ ;  /* 0xfffffffeac037810 */ /* 0x000fe20007ffe0ff */
[----:B------:R-:W-:Y:S02]  /*b110*/  FADD.FTZ R2, R28, R2 ;  /* 0x000000021c027221 */ /* 0x000fe40000010000 */
[C---:B-1----:R-:W-:Y:S03]  /*b120*/  HMMA.16816.F32.BF16 R44, R12.reuse, R16, R44 ;  /* 0x000000100c2c723c */ /* 0x042fe6000004182c */
[----:B------:R-:W-:Y:S01]  /*b130*/  ISETP.GE.AND P0, PT, R3, R204, PT ;  /* 0x000000cc0300720c */ /* 0x000fe20003f06270 */
[----:B------:R-:W-:Y:S02]  /*b140*/  FADD.FTZ R0, R30, R0 ;  /* 0x000000001e007221 */ /* 0x000fe40000010000 */
[----:B------:R-:W-:Y:S02]  /*b150*/  FADD.FTZ R2, R29, R2 ;  /* 0x000000021d027221 */ /* 0x000fe40000010000 */
        /* <DEDUP_REMOVED lines=11> */
[C---:B------:R-:W-:Y:S08]  /*b210*/  HMMA.16816.F32.BF16 R64, R12.reuse, R6, R64 ;  /* 0x000000060c40723c */ /* 0x040ff00000041840 */
[C---:B---3--:R-:W-:Y:S08]  /*b220*/  HMMA.16816.F32.BF16 R68, R12.reuse, R8, R68 ;  /* 0x000000080c44723c */ /* 0x048ff00000041844 */
[C---:B------:R-:W-:Y:S08]  /*b230*/  HMMA.16816.F32.BF16 R72, R12.reuse, R10, R72 ;  /* 0x0000000a0c48723c */ /* 0x040ff00000041848 */
[C---:B-1----:R-:W-:Y:S08]  /*b240*/  HMMA.16816.F32.BF16 R76, R12.reuse, R16, R76 ;  /* 0x000000100c4c723c */ /* 0x042ff0000004184c */
[C---:B------:R-:W-:Y:S08]  /*b250*/  HMMA.16816.F32.BF16 R80, R12.reuse, R18, R80 ;  /* 0x000000120c50723c */ /* 0x040ff00000041850 */
[C---:B------:R-:W-:Y:S08]  /*b260*/  HMMA.16816.F32.BF16 R84, R12.reuse, R24, R84 ;  /* 0x000000180c54723c */ /* 0x040ff00000041854 */
[C---:B------:R-:W-:Y:S08]  /*b270*/  HMMA.16816.F32.BF16 R88, R12.reuse, R26, R88 ;  /* 0x0000001a0c58723c */ /* 0x040ff00000041858 */
[C---:B----4-:R-:W-:Y:S08]  /*b280*/  HMMA.16816.F32.BF16 R92, R12.reuse, R20, R92 ;  /* 0x000000140c5c723c */ /* 0x050ff0000004185c */
        /* <DEDUP_REMOVED lines=40> */
.L_x_5760:
        /* <DEDUP_REMOVED lines=21> */
.L_x_5761:
        /* <DEDUP_REMOVED lines=21> */
.L_x_5723:
[----:B------:R-:W-:Y:S05]  /*b7b0*/  BSYNC B0 ;  /* 0x0000000000007941 */ /* 0x000fea0003800000 */
.L_x_5722:
        /* <DEDUP_REMOVED lines=10> */
.L_x_5716:
[----:B------:R-:W-:Y:S05]  /*b860*/  BRA.DIV ~URZ, `(.L_x_5727) ;  /* 0x000039127f007947 */ /* 0x000fea000b800000 */
[----:B------:R1:W2:Y:S02]  /*b870*/  SHFL.BFLY PT, R0, R202, 0x2, 0x1f ;  /* 0x0c401f00ca007f89 */ /* 0x0002a400000e0000 */
.L_x_5762:
[----:B--2---:R-:W-:Y:S01]  /*b880*/  FADD.FTZ R0, R0, R202 ;  /* 0x000000ca00007221 */ /* 0x004fe20000010000 */
[----:B------:R-:W-:Y:S05]  /*b890*/  BRA.DIV ~URZ, `(.L_x_5728) ;  /* 0x000039427f007947 */ /* 0x000fea000b800000 */
[----:B------:R-:W2:Y:S04]  /*b8a0*/  SHFL.BFLY PT, R4, R203, 0x2, 0x1f ;  /* 0x0c401f00cb047f89 */ /* 0x000ea800000e0000 */
[----:B------:R-:W3:Y:S01]  /*b8b0*/  SHFL.BFLY PT, R2, R0, 0x1, 0x1f ;  /* 0x0c201f0000027f89 */ /* 0x000ee200000e0000 */
[----:B--2---:R-:W-:-:S02]  /*b8c0*/  FADD.FTZ R4, R4, R203 ;  /* 0x000000cb04047221 */ /* 0x004fc40000010000 */
[----:B---3--:R-:W-:-:S03]  /*b8d0*/  FADD.FTZ R0, R0, R2 ;  /* 0x0000000200007221 */ /* 0x008fc60000010000 */
[----:B------:R2:W3:Y:S04]  /*b8e0*/  SHFL.BFLY PT, R3, R4, 0x1, 0x1f ;  /* 0x0c201f0004037f89 */ /* 0x0004e800000e0000 */
.L_x_5763:
        /* <DEDUP_REMOVED lines=117> */
.L_x_5681:
        /* <DEDUP_REMOVED lines=17> */
.L_x_5730:
[----:B------:R-:W-:Y:S05]  /*c150*/  BSYNC B0 ;  /* 0x0000000000007941 */ /* 0x000fea0003800000 */
.L_x_5729:
        /* <DEDUP_REMOVED lines=15> */
[----:B-1---5:R-:W-:Y:S05]  /*c250*/  CALL.REL.NOINC `($__internal_95_$__cuda_sm70_shflsync_idx_p) ;  /* 0x0000314000007944 */ /* 0x022fea0003c00000 */
.L_x_5733:
        /* <DEDUP_REMOVED lines=14> */
[----:B------:R-:W4:Y:S03]  /*c340*/  S2R R21, SR_TID.X ;  /* 0x0000000000157919 */ /* 0x000f260000002100 */
        /* <DEDUP_REMOVED lines=11> */
[----:B----4-:R-:W-:Y:S01]  /*c400*/  SHF.R.S32.HI R19, RZ, 0x1f, R21 ;  /* 0x0000001fff137819 */ /* 0x010fe20000011415 */
        /* <DEDUP_REMOVED lines=79> */
[----:B------:R-:W2:Y:S01]  /*c900*/  SHFL.IDX PT, R5, R7, RZ, 0x1c1f ;  /* 0x001c1fff07057589 */ /* 0x000ea200000e0000 */
[----:B------:R-:W-:-:S03]  /*c910*/  IMAD.WIDE.U32 R2, R0, c[0x0][0x430], R2 ;  /* 0x00010c0000027a25 */ /* 0x000fc600078e0002 */
[----:B------:R-:W-:Y:S01]  /*c920*/  SHFL.IDX PT, R6, R6, 0x1, 0x1c1f ;  /* 0x003c1f0006067f89 */ /* 0x000fe200000e0000 */
[----:B---3--:R-:W-:-:S03]  /*c930*/  IMAD.IADD R0, R20, 0x1, R238 ;  /* 0x0000000114007824 */ /* 0x008fc600078e02ee */
        /* <DEDUP_REMOVED lines=10> */
[----:B--2---:R2:W-:Y:S01]  /*c9e0*/  @!P2 ST.E [R4.64], R17 ;  /* 0x000000110400a985 */ /* 0x0045e2000c101906 */
        /* <DEDUP_REMOVED lines=17> */
[----:B--234-:R-:W-:Y:S02]  /*cb00*/  @!P5 IMAD.WIDE R6, R222, 0x4, R2 ;  /* 0x00000004de06d825 */ /* 0x01cfe400078e0202 */
[----:B------:R-:W-:-:S03]  /*cb10*/  @!P1 LEA R4, P3, R143, R2, 0x2 ;  /* 0x000000028f049211 */ /* 0x000fc600078610ff */
[----:B------:R2:W-:Y:S01]  /*cb20*/  @!P5 ST.E.64 [R6.64], R128 ;  /* 0x000000800600d985 */ /* 0x0005e2000c101b06 */
[----:B------:R-:W-:Y:S02]  /*cb30*/  @!P1 LEA.HI.X R5, R143, R3, R144, 0x2, P3 ;  /* 0x000000038f059211 */ /* 0x000fe400018f1490 */
[----:B------:R-:W-:-:S03]  /*cb40*/  ISETP.GE.AND P5, PT, R137, c[0x0][0x3c8], PT ;  /* 0x0000f20089007a0c */ /* 0x000fc60003fa6270 */
[----:B------:R3:W-:Y:S01]  /*cb50*/  @!P1 ST.E.64 [R4.64], R132 ;  /* 0x0000008404009985 */ /* 0x0007e2000c101b06 */
[----:B------:R-:W-:Y:S02]  /*cb60*/  ISETP.GE.AND P1, PT, R127, c[0x0][0x3c8], PT ;  /* 0x0000f2007f007a0c */ /* 0x000fe40003f26270 */
[----:B--2---:R-:W-:-:S04]  /*cb70*/  @!P4 LEA R6, P3, R141, R2, 0x2 ;  /* 0x000000028d06c211 */ /* 0x004fc800078610ff */
[----:B------:R-:W-:Y:S02]  /*cb80*/  @!P4 LEA.HI.X R7, R141, R3, R142, 0x2, P3 ;  /* 0x000000038d07c211 */ /* 0x000fe400018f148e */
[----:B---3--:R-:W-:-:S03]  /*cb90*/  @!P2 LEA R4, P3, R139, R2, 0x2 ;  /* 0x000000028b04a211 */ /* 0x008fc600078610ff */
        /* <DEDUP_REMOVED lines=60> */
[----:B--2---:R-:W-:-:S04]  /*cf60*/  @!P3 LEA R6, P4, R246, R2, 0x2 ;  /* 0x00000002f606b211 */ /* 0x004fc800078810ff */
        /* <DEDUP_REMOVED lines=11> */
[----:B--2---:R-:W-:-:S04]  /*d020*/  @!P4 LEA R6, P1, R243, R2, 0x2 ;  /* 0x00000002f306c211 */ /* 0x004fc800078210ff */
        /* <DEDUP_REMOVED lines=8> */
.L_x_5735:
[----:B------:R-:W-:Y:S05]  /*d0b0*/  BSYNC B0 ;  /* 0x0000000000007941 */ /* 0x000fea0003800000 */
.L_x_5734:
[----:B----4-:R4:W1:Y:S04]  /*d0c0*/  SHFL.IDX PT, R3, R10, 0x1, 0x1c1f ;  /* 0x003c1f000a037f89 */ /* 0x01086800000e0000 */
[----:B---3--:R4:W3:Y:S01]  /*d0d0*/  SHFL.IDX PT, R2, R11, 0x1, 0x1c1f ;  /* 0x003c1f000b027f89 */ /* 0x0088e200000e0000 */
[----:B------:R-:W-:Y:S05]  /*d0e0*/  @P0 BRA `(.L_x_5736) ;  /* 0x0000089000000947 */ /* 0x000fea0003800000 */
[----:B------:R-:W-:Y:S02]  /*d0f0*/  ISETP.GE.AND P1, PT, R222, c[0x0][0x3c8], PT ;  /* 0x0000f200de007a0c */ /* 0x000fe40003f26270 */
[----:B------:R-:W-:Y:S02]  /*d100*/  ISETP.GE.AND P2, PT, R143, c[0x0][0x3c8], PT ;  /* 0x0000f2008f007a0c */ /* 0x000fe40003f46270 */
[----:B------:R-:W-:Y:S02]  /*d110*/  ISETP.GE.AND P3, PT, R141, c[0x0][0x3c8], PT ;  /* 0x0000f2008d007a0c */ /* 0x000fe40003f66270 */
[----:B------:R-:W-:-:S07]  /*d120*/  ISETP.GE.AND P0, PT, R139, c[0x0][0x3c8], PT ;  /* 0x0000f2008b007a0c */ /* 0x000fce0003f06270 */
[----:B-123--:R-:W-:Y:S02]  /*d130*/  @!P1 IMAD.WIDE R6, R222, 0x4, R2 ;  /* 0x00000004de069825 */ /* 0x00efe400078e0202 */
        /* <DEDUP_REMOVED lines=56> */
[----:B---3--:R-:W-:-:S03]  /*d4c0*/  @!P3 LEA R8, P2, R249, R2, 0x2 ;  /* 0x00000002f908b211 */ /* 0x008fc600078410ff */
        /* <DEDUP_REMOVED lines=35> */
.L_x_5732:
[----:B------:R-:W2:Y:S02]  /*d700*/  S2R R3, SR_TID.X ;  /* 0x0000000000037919 */ /* 0x000ea40000002100 */
[----:B--2---:R-:W-:-:S13]  /*d710*/  ISETP.GT.AND P0, PT, R3, 0x7f, PT ;  /* 0x0000007f0300780c */ /* 0x004fda0003f04270 */
        /* <DEDUP_REMOVED lines=38> */
.L_x_5736:
[----:B------:R-:W-:Y:S05]  /*d980*/  BSYNC B1 ;  /* 0x0000000000017941 */ /* 0x000fea0003800000 */
.L_x_5731:
[----:B--2---:R-:W2:Y:S02]  /*d990*/  LDL R0, [R1+0x8] ;  /* 0x0000080001007983 */ /* 0x004ea40000100800 */
[----:B--2---:R-:W-:-:S13]  /*d9a0*/  ISETP.NE.AND P0, PT, R0, RZ, PT ;  /* 0x000000ff0000720c */ /* 0x004fda0003f05270 */
[----:B------:R-:W-:Y:S01]  /*d9b0*/  @P0 WARPSYNC 0xffffffff ;  /* 0xffffffff00000948 */ /* 0x000fe20003800000 */
[----:B------:R-:W-:Y:S06]  /*d9c0*/  @P0 BAR.SYNC.DEFER_BLOCKING 0x5, 0x100 ;  /* 0x0144000000000b1d */ /* 0x000fec0000010000 */
[----:B------:R-:W2:Y:S04]  /*d9d0*/  @P0 LDS R240, [0x24100] ;  /* 0x02410000fff00984 */ /* 0x000ea80000000800 */
[----:B------:R-:W-:Y:S06]  /*d9e0*/  @P0 BAR.ARV 0x4, 0x100 ;  /* 0x0104000000000b1d */ /* 0x000fec0000002000 */
[----:B------:R-:W-:Y:S05]  /*d9f0*/  @P0 BRA `(.L_x_5737) ;  /* 0x0000007000000947 */ /* 0x000fea0003800000 */
[----:B------:R-:W-:Y:S05]  /*da00*/  BRA.DIV ~URZ, `(.L_x_5738) ;  /* 0x000018d27f007947 */ /* 0x000fea000b800000 */
[----:B------:R4:W3:Y:S02]  /*da10*/  SHFL.IDX PT, R0, R18, RZ, 0x1f ;  /* 0x00001fff12007589 */ /* 0x0008e400000e0000 */
.L_x_5764:
[----:B------:R-:W-:Y:S01]  /*da20*/  WARPSYNC 0xffffffff ;  /* 0xffffffff00007948 */ /* 0x000fe20003800000 */
[----:B------:R-:W-:Y:S01]  /*da30*/  BAR.SYNC.DEFER_BLOCKING 0x4, 0x100 ;  /* 0x0104000000007b1d */ /* 0x000fe20000010000 */
[----:B--23--:R-:W-:-:S05]  /*da40*/  MOV R240, R0 ;  /* 0x0000000000f07202 */ /* 0x00cfca0000000f00 */
[----:B------:R2:W-:Y:S04]  /*da50*/  @!P6 STS [0x24100], R18 ;  /* 0x02410012ff00e388 */ /* 0x0005e80000000800 */
[----:B------:R-:W-:Y:S06]  /*da60*/  BAR.ARV 0x5, 0x100 ;  /* 0x0144000000007b1d */ /* 0x000fec0000002000 */
.L_x_5737:
[----:B--2---:R-:W-:-:S13]  /*da70*/  ISETP.GE.AND P0, PT, R240, c[0x0][0x538], PT ;  /* 0x00014e00f0007a0c */ /* 0x004fda0003f06270 */
[----:B-1-345:R-:W-:Y:S01]  /*da80*/  @P0 CALL.REL.NOINC `(.L_x_5739) ;  /* 0x0000001000000944 */ /* 0x03afe20003c00000 */
[----:B------:R-:W-:Y:S05]  /*da90*/  BRA `(.L_x_5740) ;  /* 0xffff2ed000007947 */ /* 0x000fea000383ffff */
.L_x_5739:
[----:B------:R-:W-:Y:S05]  /*daa0*/  EXIT ;  /* 0x000000000000794d */ /* 0x000fea0003800000 */
.L_x_5682:
[----:B------:R-:W-:Y:S01]  /*dab0*/  IMAD.MOV.U32 R30, RZ, RZ, R9 ;  /* 0x000000ffff1e7224 */ /* 0x000fe200078e0009 */
[----:B------:R-:W-:Y:S01]  /*dac0*/  MOV R29, RZ ;  /* 0x000000ff001d7202 */ /* 0x000fe20000000f00 */
[----:B------:R-:W-:Y:S01]  /*dad0*/  IMAD.MOV.U32 R3, RZ, RZ, 0x181f ;  /* 0x0000181fff037424 */ /* 0x000fe200078e00ff */
[----:B------:R-:W-:Y:S02]  /*dae0*/  MOV R2, 0xdb00 ;  /* 0x0000db0000027802 */ /* 0x000fe40000000f00 */
[----:B-----5:R-:W-:Y:S05]  /*daf0*/  CALL.REL.NOINC `($__internal_95_$__cuda_sm70_shflsync_idx_p) ;  /* 0x000018a000007944 */ /* 0x020fea0003c00000 */
[----:B------:R-:W-:Y:S01]  /*db00*/  MOV R8, R29 ;  /* 0x0000001d00087202 */ /* 0x000fe20000000f00 */
[----:B------:R-:W-:Y:S05]  /*db10*/  BRA `(.L_x_5741) ;  /* 0xffff3ad000007947 */ /* 0x000fea000383ffff */
.L_x_5683:
[----:B------:R-:W-:Y:S01]  /*db20*/  IMAD.MOV.U32 R30, RZ, RZ, R11 ;  /* 0x000000ffff1e7224 */ /* 0x000fe200078e000b */
[----:B------:R-:W-:Y:S01]  /*db30*/  MOV R29, RZ ;  /* 0x000000ff001d7202 */ /* 0x000fe20000000f00 */
[----:B------:R-:W-:Y:S01]  /*db40*/  IMAD.MOV.U32 R3, RZ, RZ, 0x181f ;  /* 0x0000181fff037424 */ /* 0x000fe200078e00ff */
[----:B------:R-:W-:Y:S02]  /*db50*/  MOV R2, 0xdb70 ;  /* 0x0000db7000027802 */ /* 0x000fe40000000f00 */
[----:B-12--5:R-:W-:Y:S05]  /*db60*/  CALL.REL.NOINC `($__internal_95_$__cuda_sm70_shflsync_idx_p) ;  /* 0x0000183000007944 */ /* 0x026fea0003c00000 */
[----:B------:R-:W-:Y:S01]  /*db70*/  MOV R0, R29 ;  /* 0x0000001d00007202 */ /* 0x000fe20000000f00 */
[----:B------:R-:W-:Y:S05]  /*db80*/  BRA `(.L_x_5742) ;  /* 0xffff3a8000007947 */ /* 0x000fea000383ffff */
.L_x_5686:
[----:B------:R-:W-:Y:S01]  /*db90*/  IMAD.MOV.U32 R30, RZ, RZ, R9 ;  /* 0x000000ffff1e7224 */ /* 0x000fe200078e0009 */
[----:B------:R-:W-:Y:S01]  /*dba0*/  MOV R29, 0x1 ;  /* 0x00000001001d7802 */ /* 0x000fe20000000f00 */
[----:B--2---:R-:W-:Y:S01]  /*dbb0*/  IMAD.MOV.U32 R3, RZ, RZ, 0x181f ;  /* 0x0000181fff037424 */ /* 0x004fe200078e00ff */
[----:B------:R-:W-:-:S02]  /*dbc0*/  MOV R2, 0xdbe0 ;  /* 0x0000dbe000027802 */ /* 0x000fc40000000f00 */
[----:B-1-345:R-:W-:Y:S05]  /*dbd0*/  CALL.REL.NOINC `($__internal_95_$__cuda_sm70_shflsync_idx_p) ;  /* 0x000017c000007944 */ /* 0x03afea0003c00000 */
[----:B------:R-:W-:Y:S01]  /*dbe0*/  IMAD.MOV.U32 R8, RZ, RZ, R29 ;  /* 0x000000ffff087224 */ /* 0x000fe200078e001d */
[----:B------:R-:W-:Y:S01]  /*dbf0*/  MOV R29, 0x1 ;  /* 0x00000001001d7802 */ /* 0x000fe20000000f00 */
[----:B------:R-:W-:Y:S01]  /*dc00*/  IMAD.MOV.U32 R30, RZ, RZ, R11 ;  /* 0x000000ffff1e7224 */ /* 0x000fe200078e000b */
[----:B------:R-:W-:-:S02]  /*dc10*/  MOV R3, 0x181f ;  /* 0x0000181f00037802 */ /* 0x000fc40000000f00 */
[----:B------:R-:W-:Y:S02]  /*dc20*/  MOV R2, 0xdc40 ;  /* 0x0000dc4000027802 */ /* 0x000fe40000000f00 */
[----:B------:R-:W-:Y:S05]  /*dc30*/  CALL.REL.NOINC `($__internal_95_$__cuda_sm70_shflsync_idx_p) ;  /* 0x0000176000007944 */ /* 0x000fea0003c00000 */
[----:B------:R-:W-:Y:S01]  /*dc40*/  MOV R0, R29 ;  /* 0x0000001d00007202 */ /* 0x000fe20000000f00 */
[----:B------:R-:W-:Y:S05]  /*dc50*/  BRA `(.L_x_5743) ;  /* 0xffff3b4000007947 */ /* 0x000fea000383ffff */
.L_x_5689:
[----:B------:R-:W-:Y:S01]  /*dc60*/  IMAD.MOV.U32 R30, RZ, RZ, R9 ;  /* 0x000000ffff1e7224 */ /* 0x000fe200078e0009 */
[----:B------:R-:W-:Y:S01]  /*dc70*/  MOV R29, 0x2 ;  /* 0x00000002001d7802 */ /* 0x000fe20000000f00 */
[----:B-1----:R-:W-:Y:S01]  /*dc80*/  IMAD.MOV.U32 R3, RZ, RZ, 0x181f ;  /* 0x0000181fff037424 */ /* 0x002fe200078e00ff */
[----:B------:R-:W-:Y:S02]  /*dc90*/  MOV R2, 0xdcb0 ;  /* 0x0000dcb000027802 */ /* 0x000fe40000000f00 */
[----:B--2345:R-:W-:Y:S05]  /*dca0*/  CALL.REL.NOINC `($__internal_95_$__cuda_sm70_shflsync_idx_p) ;  /* 0x000016f000007944 */ /* 0x03cfea0003c00000 */
[----:B------:R-:W-:Y:S01]  /*dcb0*/  MOV R8, R29 ;  /* 0x0000001d00087202 */ /* 0x000fe20000000f00 */
[----:B------:R-:W-:Y:S05]  /*dcc0*/  BRA `(.L_x_5744) ;  /* 0xffff3c3000007947 */ /* 0x000fea000383ffff */
.L_x_5690:
[----:B------:R-:W-:Y:S01]  /*dcd0*/  IMAD.MOV.U32 R30, RZ, RZ, R11 ;  /* 0x000000ffff1e7224 */ /* 0x000fe200078e000b */
[----:B------:R-:W-:Y:S01]  /*dce0*/  MOV R29, 0x2 ;  /* 0x00000002001d7802 */ /* 0x000fe20000000f00 */
[----:B------:R-:W-:Y:S01]  /*dcf0*/  IMAD.MOV.U32 R3, RZ, RZ, 0x181f ;  /* 0x0000181fff037424 */ /* 0x000fe200078e00ff */
[----:B------:R-:W-:Y:S02]  /*dd00*/  MOV R2, 0xdd20 ;  /* 0x0000dd2000027802 */ /* 0x000fe40000000f00 */
[----:B-12345:R-:W-:Y:S05]  /*dd10*/  CALL.REL.NOINC `($__internal_95_$__cuda_sm70_shflsync_idx_p) ;  /* 0x0000168000007944 */ /* 0x03efea0003c00000 */
[----:B------:R-:W-:Y:S01]  /*dd20*/  MOV R0, R29 ;  /* 0x0000001d00007202 */ /* 0x000fe20000000f00 */
[----:B------:R-:W-:Y:S05]  /*dd30*/  BRA `(.L_x_5745) ;  /* 0xffff3be000007947 */ /* 0x000fea000383ffff */
.L_x_5693:
[----:B------:R-:W-:Y:S01]  /*dd40*/  IMAD.MOV.U32 R30, RZ, RZ, R9 ;  /* 0x000000ffff1e7224 */ /* 0x000fe200078e0009 */
[----:B------:R-:W-:Y:S01]  /*dd50*/  MOV R29, 0x3 ;  /* 0x00000003001d7802 */ /* 0x000fe20000000f00 */
[----:B-1----:R-:W-:Y:S01]  /*dd60*/  IMAD.MOV.U32 R3, RZ, RZ, 0x181f ;  /* 0x0000181fff037424 */ /* 0x002fe200078e00ff */
[----:B------:R-:W-:-:S02]  /*dd70*/  MOV R2, 0xdd90 ;  /* 0x0000dd9000027802 */ /* 0x000fc40000000f00 */
[----:B--2345:R-:W-:Y:S05]  /*dd80*/  CALL.REL.NOINC `($__internal_95_$__cuda_sm70_shflsync_idx_p) ;  /* 0x0000161000007944 */ /* 0x03cfea0003c00000 */
        /* <DEDUP_REMOVED lines=8> */
.L_x_5696:
[----:B------:R-:W-:Y:S01]  /*de10*/  IMAD.MOV.U32 R30, RZ, RZ, R9 ;  /* 0x000000ffff1e7224 */ /* 0x000fe200078e0009 */
[----:B------:R-:W-:Y:S01]  /*de20*/  MOV R29, RZ ;  /* 0x000000ff001d7202 */ /* 0x000fe20000000f00 */
[----:B------:R-:W-:Y:S01]  /*de30*/  IMAD.MOV.U32 R3, RZ, RZ, 0x181f ;  /* 0x0000181fff037424 */ /* 0x000fe200078e00ff */
[----:B------:R-:W-:Y:S02]  /*de40*/  MOV R2, 0xde60 ;  /* 0x0000de6000027802 */ /* 0x000fe40000000f00 */
[----:B------:R-:W-:Y:S05]  /*de50*/  CALL.REL.NOINC `($__internal_95_$__cuda_sm70_shflsync_idx_p) ;  /* 0x0000154000007944 */ /* 0x000fea0003c00000 */
[----:B------:R-:W-:Y:S01]  /*de60*/  MOV R8, R29 ;  /* 0x0000001d00087202 */ /* 0x000fe20000000f00 */
[----:B------:R-:W-:Y:S05]  /*de70*/  BRA `(.L_x_5747) ;  /* 0xffff474000007947 */ /* 0x000fea000383ffff */
.L_x_5697:
[----:B------:R-:W-:Y:S01]  /*de80*/  IMAD.MOV.U32 R30, RZ, RZ, R12 ;  /* 0x000000ffff1e7224 */ /* 0x000fe200078e000c */
[----:B------:R-:W-:Y:S01]  /*de90*/  MOV R29, RZ ;  /* 0x000000ff001d7202 */ /* 0x000fe20000000f00 */
[----:B------:R-:W-:Y:S01]  /*dea0*/  IMAD.MOV.U32 R3, RZ, RZ, 0x181f ;  /* 0x0000181fff037424 */ /* 0x000fe200078e00ff */
[----:B------:R-:W-:Y:S02]  /*deb0*/  MOV R2, 0xded0 ;  /* 0x0000ded000027802 */ /* 0x000fe40000000f00 */
[----:B-12---:R-:W-:Y:S05]  /*dec0*/  CALL.REL.NOINC `($__internal_95_$__cuda_sm70_shflsync_idx_p) ;  /* 0x000014d000007944 */ /* 0x006fea0003c00000 */
[C---:B------:R-:W-:Y:S01]  /*ded0*/  IADD3 R6, P6, R29.reuse, R17, RZ ;  /* 0x000000111d067210 */ /* 0x040fe20007fde0ff */
[----:B------:R-:W-:Y:S01]  /*dee0*/  IMAD.MOV.U32 R30, RZ, RZ, R9 ;  /* 0x000000ffff1e7224 */ /* 0x000fe200078e0009 */
[----:B------:R-:W-:-:S02]  /*def0*/  IADD3 R4, P5, R29, R18, RZ ;  /* 0x000000121d047210 */ /* 0x000fc40007fbe0ff */
[----:B------:R-:W-:Y:S01]  /*df00*/  IADD3 R2, P0, R29, R19, RZ ;  /* 0x000000131d027210 */ /* 0x000fe20007f1e0ff */
[----:B------:R-:W-:Y:S01]  /*df10*/  IMAD.X R7, R8, 0x1, R14, P6 ;  /* 0x0000000108077824 */ /* 0x000fe200030e060e */
        /* <DEDUP_REMOVED lines=17> */
[----:B-1----:R-:W-:Y:S05]  /*e030*/  CALL.REL.NOINC `($__internal_95_$__cuda_sm70_shflsync_idx_p) ;  /* 0x0000136000007944 */ /* 0x002fea0003c00000 */
        /* <DEDUP_REMOVED lines=8> */
.L_x_5700:
[----:B------:R-:W-:Y:S01]  /*e0c0*/  IMAD.MOV.U32 R30, RZ, RZ, R13 ;  /* 0x000000ffff1e7224 */ /* 0x000fe200078e000d */
[----:B------:R-:W-:Y:S01]  /*e0d0*/  MOV R29, RZ ;  /* 0x000000ff001d7202 */ /* 0x000fe20000000f00 */
[----:B------:R-:W-:Y:S01]  /*e0e0*/  IMAD.MOV.U32 R3, RZ, RZ, 0x181f ;  /* 0x0000181fff037424 */ /* 0x000fe200078e00ff */
[----:B------:R-:W-:Y:S02]  /*e0f0*/  MOV R2, 0xe110 ;  /* 0x0000e11000027802 */ /* 0x000fe40000000f00 */
[----:B-1234-:R-:W-:Y:S05]  /*e100*/  CALL.REL.NOINC `($__internal_95_$__cuda_sm70_shflsync_idx_p) ;  /* 0x0000129000007944 */ /* 0x01efea0003c00000 */
[----:B------:R-:W-:Y:S01]  /*e110*/  MOV R12, R29 ;  /* 0x0000001d000c7202 */ /* 0x000fe20000000f00 */
[----:B------:R-:W-:Y:S05]  /*e120*/  BRA `(.L_x_5749) ;  /* 0xffff4a0000007947 */ /* 0x000fea000383ffff */
.L_x_5701:
[----:B------:R-:W-:Y:S01]  /*e130*/  IMAD.MOV.U32 R30, RZ, RZ, R21 ;  /* 0x000000ffff1e7224 */ /* 0x000fe200078e0015 */
[----:B------:R-:W-:Y:S01]  /*e140*/  MOV R29, RZ ;  /* 0x000000ff001d7202 */ /* 0x000fe20000000f00 */
[----:B------:R-:W-:Y:S01]  /*e150*/  IMAD.MOV.U32 R3, RZ, RZ, 0x181f ;  /* 0x0000181fff037424 */ /* 0x000fe200078e00ff */
[----:B------:R-:W-:Y:S02]  /*e160*/  MOV R2, 0xe180 ;  /* 0x0000e18000027802 */ /* 0x000fe40000000f00 */
[----:B-1234-:R-:W-:Y:S05]  /*e170*/  CALL.REL.NOINC `($__internal_95_$__cuda_sm70_shflsync_idx_p) ;  /* 0x0000122000007944 */ /* 0x01efea0003c00000 */
        /* <DEDUP_REMOVED lines=31> */
.L_x_5704:
[----:B------:R-:W-:Y:S01]  /*e370*/  IMAD.MOV.U32 R30, RZ, RZ, R5 ;  /* 0x000000ffff1e7224 */ /* 0x000fe200078e0005 */
[----:B------:R-:W-:Y:S01]  /*e380*/  MOV R29, RZ ;  /* 0x000000ff001d7202 */ /* 0x000fe20000000f00 */
[----:B------:R-:W-:Y:S01]  /*e390*/  IMAD.MOV.U32 R3, RZ, RZ, 0x181f ;  /* 0x0000181fff037424 */ /* 0x000fe200078e00ff */
[----:B------:R-:W-:Y:S02]  /*e3a0*/  MOV R2, 0xe3c0 ;  /* 0x0000e3c000027802 */ /* 0x000fe40000000f00 */
[----:B------:R-:W-:Y:S05]  /*e3b0*/  CALL.REL.NOINC `($__internal_95_$__cuda_sm70_shflsync_idx_p) ;  /* 0x00000fe000007944 */ /* 0x000fea0003c00000 */
[----:B------:R-:W-:Y:S01]  /*e3c0*/  MOV R4, R29 ;  /* 0x0000001d00047202 */ /* 0x000fe20000000f00 */
[----:B------:R-:W-:Y:S05]  /*e3d0*/  BRA `(.L_x_5751) ;  /* 0xffff6e2000007947 */ /* 0x000fea000383ffff */
.L_x_5705:
[----:B------:R-:W-:Y:S01]  /*e3e0*/  IMAD.MOV.U32 R30, RZ, RZ, R12 ;  /* 0x000000ffff1e7224 */ /* 0x000fe200078e000c */
[----:B------:R-:W-:Y:S01]  /*e3f0*/  MOV R29, RZ ;  /* 0x000000ff001d7202 */ /* 0x000fe20000000f00 */
[----:B------:R-:W-:Y:S01]  /*e400*/  IMAD.MOV.U32 R3, RZ, RZ, 0x181f ;  /* 0x0000181fff037424 */ /* 0x000fe200078e00ff */
[----:B------:R-:W-:Y:S02]  /*e410*/  MOV R2, 0xe430 ;  /* 0x0000e43000027802 */ /* 0x000fe40000000f00 */
[----:B-12---:R-:W-:Y:S05]  /*e420*/  CALL.REL.NOINC `($__internal_95_$__cuda_sm70_shflsync_idx_p) ;  /* 0x00000f7000007944 */ /* 0x006fea0003c00000 */
        /* <DEDUP_REMOVED lines=22> */
[----:B-1----:R-:W-:Y:S05]  /*e590*/  CALL.REL.NOINC `($__internal_95_$__cuda_sm70_shflsync_idx_p) ;  /* 0x00000e0000007944 */ /* 0x002fea0003c00000 */
[----:B------:R-:W-:Y:S01]  /*e5a0*/  IMAD.MOV.U32 R4, RZ, RZ, R29 ;  /* 0x000000ffff047224 */ /* 0x000fe200078e001d */
[----:B------:R-:W-:Y:S01]  /*e5b0*/  MOV R29, 0x1 ;  /* 0x00000001001d7802 */ /* 0x000fe20000000f00 */
[----:B------:R-:W-:Y:S01]  /*e5c0*/  IMAD.MOV.U32 R30, RZ, RZ, R12 ;  /* 0x000000ffff1e7224 */ /* 0x000fe200078e000c */
[----:B------:R-:W-:Y:S02]  /*e5d0*/  MOV R3, 0x181f ;  /* 0x0000181f00037802 */ /* 0x000fe40000000f00 */
[----:B------:R-:W-:Y:S02]  /*e5e0*/  MOV R2, 0xe600 ;  /* 0x0000e60000027802 */ /* 0x000fe40000000f00 */
[----:B------:R-:W-:Y:S05]  /*e5f0*/  CALL.REL.NOINC `($__internal_95_$__cuda_sm70_shflsync_idx_p) ;  /* 0x00000da000007944 */ /* 0x000fea0003c00000 */
[----:B------:R-:W-:Y:S01]  /*e600*/  MOV R0, R29 ;  /* 0x0000001d00007202 */ /* 0x000fe20000000f00 */
[----:B------:R-:W-:Y:S05]  /*e610*/  BRA `(.L_x_5752) ;  /* 0xffff6d3000007947 */ /* 0x000fea000383ffff */
.L_x_5709:
[----:B------:R-:W-:Y:S01]  /*e620*/  MOV R29, RZ ;  /* 0x000000ff001d7202 */ /* 0x000fe20000000f00 */
[----:B------:R-:W-:Y:S01]  /*e630*/  IMAD.MOV.U32 R30, RZ, RZ, R12 ;  /* 0x000000ffff1e7224 */ /* 0x000fe200078e000c */
[----:B------:R-:W-:Y:S01]  /*e640*/  MOV R2, 0xe670 ;  /* 0x0000e67000027802 */ /* 0x000fe20000000f00 */
[----:B------:R-:W-:Y:S02]  /*e650*/  IMAD.MOV.U32 R3, RZ, RZ, 0x181f ;  /* 0x0000181fff037424 */ /* 0x000fe400078e00ff */
[----:B-1234-:R-:W-:Y:S05]  /*e660*/  CALL.REL.NOINC `($__internal_95_$__cuda_sm70_shflsync_idx_p) ;  /* 0x00000d3000007944 */ /* 0x01efea0003c00000 */
[----:B------:R-:W-:Y:S01]  /*e670*/  MOV R5, R29 ;  /* 0x0000001d00057202 */ /* 0x000fe20000000f00 */
[----:B------:R-:W-:-:S05]  /*e680*/  BRA `(.L_x_5753) ;  /* 0xffff721000007947 */ /* 0x000fca000383ffff */
.L_x_5710:
[----:B------:R-:W-:Y:S01]  /*e690*/  MOV R29, RZ ;  /* 0x000000ff001d7202 */ /* 0x000fe20000000f00 */
[----:B------:R-:W-:Y:S01]  /*e6a0*/  IMAD.MOV.U32 R30, RZ, RZ, R14 ;  /* 0x000000ffff1e7224 */ /* 0x000fe200078e000e */
[----:B------:R-:W-:Y:S01]  /*e6b0*/  MOV R2, 0xe6e0 ;  /* 0x0000e6e000027802 */ /* 0x000fe20000000f00 */
[----:B------:R-:W-:Y:S02]  /*e6c0*/  IMAD.MOV.U32 R3, RZ, RZ, 0x181f ;  /* 0x0000181fff037424 */ /* 0x000fe400078e00ff */
[----:B-1234-:R-:W-:Y:S05]  /*e6d0*/  CALL.REL.NOINC `($__internal_95_$__cuda_sm70_shflsync_idx_p) ;  /* 0x00000cc000007944 */ /* 0x01efea0003c00000 */
        /* <DEDUP_REMOVED lines=23> */
[----:B------:R-:W-:Y:S05]  /*e850*/  CALL.REL.NOINC `($__internal_95_$__cuda_sm70_shflsync_idx_p) ;  /* 0x00000b4000007944 */ /* 0x000fea0003c00000 */
[----:B------:R-:W-:Y:S01]  /*e860*/  MOV R3, 0x181f ;  /* 0x0000181f00037802 */ /* 0x000fe20000000f00 */
[----:B------:R-:W-:Y:S01]  /*e870*/  IMAD.MOV.U32 R5, RZ, RZ, R29 ;  /* 0x000000ffff057224 */ /* 0x000fe200078e001d */
[----:B------:R-:W-:Y:S01]  /*e880*/  MOV R29, 0x1 ;  /* 0x00000001001d7802 */ /* 0x000fe20000000f00 */
[----:B------:R-:W-:Y:S01]  /*e890*/  IMAD.MOV.U32 R30, RZ, RZ, R14 ;  /* 0x000000ffff1e7224 */ /* 0x000fe200078e000e */
[----:B------:R-:W-:Y:S02]  /*e8a0*/  MOV R2, 0xe8c0 ;  /* 0x0000e8c000027802 */ /* 0x000fe40000000f00 */
[----:B------:R-:W-:Y:S05]  /*e8b0*/  CALL.REL.NOINC `($__internal_95_$__cuda_sm70_shflsync_idx_p) ;  /* 0x00000ae000007944 */ /* 0x000fea0003c00000 */
[----:B------:R-:W-:Y:S01]  /*e8c0*/  MOV R2, R29 ;  /* 0x0000001d00027202 */ /* 0x000fe20000000f00 */
[----:B------:R-:W-:-:S05]  /*e8d0*/  BRA `(.L_x_5754) ;  /* 0xffff712000007947 */ /* 0x000fca000383ffff */
.L_x_5713:
[----:B------:R-:W-:Y:S01]  /*e8e0*/  MOV R29, RZ ;  /* 0x000000ff001d7202 */ /* 0x000fe20000000f00 */
[----:B------:R-:W-:Y:S01]  /*e8f0*/  IMAD.MOV.U32 R30, RZ, RZ, R5 ;  /* 0x000000ffff1e7224 */ /* 0x000fe200078e0005 */
[----:B------:R-:W-:Y:S01]  /*e900*/  MOV R2, 0xe930 ;  /* 0x0000e93000027802 */ /* 0x000fe20000000f00 */
[----:B------:R-:W-:Y:S02]  /*e910*/  IMAD.MOV.U32 R3, RZ, RZ, 0x181f ;  /* 0x0000181fff037424 */ /* 0x000fe400078e00ff */
[----:B------:R-:W-:Y:S05]  /*e920*/  CALL.REL.NOINC `($__internal_95_$__cuda_sm70_shflsync_idx_p) ;  /* 0x00000a7000007944 */ /* 0x000fea0003c00000 */
[----:B------:R-:W-:Y:S01]  /*e930*/  MOV R4, R29 ;  /* 0x0000001d00047202 */ /* 0x000fe20000000f00 */
[----:B------:R-:W-:-:S05]  /*e940*/  BRA `(.L_x_5755) ;  /* 0xffff9ce000007947 */ /* 0x000fca000383ffff */
.L_x_5714:
[----:B------:R-:W-:Y:S01]  /*e950*/  MOV R29, RZ ;  /* 0x000000ff001d7202 */ /* 0x000fe20000000f00 */
[----:B------:R-:W-:Y:S01]  /*e960*/  IMAD.MOV.U32 R30, RZ, RZ, R12 ;  /* 0x000000ffff1e7224 */ /* 0x000fe200078e000c */
[----:B------:R-:W-:Y:S01]  /*e970*/  MOV R2, 0xe9a0 ;  /* 0x0000e9a000027802 */ /* 0x000fe20000000f00 */
[----:B------:R-:W-:Y:S02]  /*e980*/  IMAD.MOV.U32 R3, RZ, RZ, 0x181f ;  /* 0x0000181fff037424 */ /* 0x000fe400078e00ff */
[----:B-12---:R-:W-:Y:S05]  /*e990*/  CALL.REL.NOINC `($__internal_95_$__cuda_sm70_shflsync_idx_p) ;  /* 0x00000a0000007944 */ /* 0x006fea0003c00000 */
        /* <DEDUP_REMOVED lines=23> */
[----:B--2---:R-:W-:Y:S05]  /*eb10*/  CALL.REL.NOINC `($__internal_95_$__cuda_sm70_shflsync_idx_p) ;  /* 0x0000088000007944 */ /* 0x004fea0003c00000 */
        /* <DEDUP_REMOVED lines=8> */
.L_x_5719:
[----:B------:R-:W-:Y:S01]  /*eba0*/  MOV R29, RZ ;  /* 0x000000ff001d7202 */ /* 0x000fe20000000f00 */
[----:B------:R-:W-:Y:S01]  /*ebb0*/  IMAD.MOV.U32 R30, RZ, RZ, R12 ;  /* 0x000000ffff1e7224 */ /* 0x000fe200078e000c */
[----:B------:R-:W-:Y:S01]  /*ebc0*/  MOV R2, 0xebf0 ;  /* 0x0000ebf000027802 */ /* 0x000fe20000000f00 */
[----:B------:R-:W-:Y:S02]  /*ebd0*/  IMAD.MOV.U32 R3, RZ, RZ, 0x181f ;  /* 0x0000181fff037424 */ /* 0x000fe400078e00ff */
[----:B-1234-:R-:W-:Y:S05]  /*ebe0*/  CALL.REL.NOINC `($__internal_95_$__cuda_sm70_shflsync_idx_p) ;  /* 0x000007b000007944 */ /* 0x01efea0003c00000 */
[----:B------:R-:W-:Y:S01]  /*ebf0*/  MOV R5, R29 ;  /* 0x0000001d00057202 */ /* 0x000fe20000000f00 */
[----:B------:R-:W-:-:S05]  /*ec00*/  BRA `(.L_x_5757) ;  /* 0xffffa08000007947 */ /* 0x000fca000383ffff */
.L_x_5720:
        /* <DEDUP_REMOVED lines=37> */
.L_x_5721:
[----:B------:R-:W-:Y:S01]  /*ee60*/  MOV R127, 0x2 ;  /* 0x00000002007f7802 */ /* 0x000fe20000000f00 */
[----:B------:R-:W-:Y:S01]  /*ee70*/  IMAD.MOV.U32 R2, RZ, RZ, R125 ;  /* 0x000000ffff027224 */ /* 0x000fe200078e007d */
[----:B------:R-:W-:Y:S02]  /*ee80*/  MOV R3, 0xeea0 ;  /* 0x0000eea000037802 */ /* 0x000fe40000000f00 */
[----:B------:R-:W-:Y:S05]  /*ee90*/  CALL.REL.NOINC `($__internal_94_$__cuda_sm70_shflsync_bfly_p) ;  /* 0x000004b000007944 */ /* 0x000fea0003c00000 */
[----:B------:R-:W-:Y:S01]  /*eea0*/  MOV R2, R127 ;  /* 0x0000007f00027202 */ /* 0x000fe20000000f00 */
[----:B------:R-:W-:-:S05]  /*eeb0*/  BRA `(.L_x_5759) ;  /* 0xffffac6000007947 */ /* 0x000fca000383ffff */
.L_x_5724:
[----:B------:R-:W-:Y:S01]  /*eec0*/  MOV R29, RZ ;  /* 0x000000ff001d7202 */ /* 0x000fe20000000f00 */
[----:B------:R-:W-:Y:S01]  /*eed0*/  IMAD.MOV.U32 R30, RZ, RZ, R5 ;  /* 0x000000ffff1e7224 */ /* 0x000fe200078e0005 */
[----:B------:R-:W-:Y:S01]  /*eee0*/  MOV R2, 0xef10 ;  /* 0x0000ef1000027802 */ /* 0x000fe20000000f00 */
[----:B------:R-:W-:Y:S02]  /*eef0*/  IMAD.MOV.U32 R3, RZ, RZ, 0x181f ;  /* 0x0000181fff037424 */ /* 0x000fe400078e00ff */
[----:B------:R-:W-:Y:S05]  /*ef00*/  CALL.REL.NOINC `($__internal_95_$__cuda_sm70_shflsync_idx_p) ;  /* 0x0000049000007944 */ /* 0x000fea0003c00000 */
[----:B------:R-:W-:Y:S01]  /*ef10*/  MOV R4, R29 ;  /* 0x0000001d00047202 */ /* 0x000fe20000000f00 */
[----:B------:R-:W-:-:S05]  /*ef20*/  BRA `(.L_x_5760) ;  /* 0xffffc5e000007947 */ /* 0x000fca000383ffff */
.L_x_5725:
        /* <DEDUP_REMOVED lines=37> */
.L_x_5727:
[----:B------:R-:W-:Y:S01]  /*f180*/  IMAD.MOV.U32 R2, RZ, RZ, R202 ;  /* 0x000000ffff027224 */ /* 0x000fe200078e00ca */
[----:B------:R-:W-:-:S02]  /*f190*/  MOV R127, 0x2 ;  /* 0x00000002007f7802 */ /* 0x000fc40000000f00 */
[----:B------:R-:W-:Y:S02]  /*f1a0*/  MOV R3, 0xf1c0 ;  /* 0x0000f1c000037802 */ /* 0x000fe40000000f00 */
[----:B------:R-:W-:Y:S05]  /*f1b0*/  CALL.REL.NOINC `($__internal_94_$__cuda_sm70_shflsync_bfly_p) ;  /* 0x0000019000007944 */ /* 0x000fea0003c00000 */
[----:B------:R-:W-:Y:S01]  /*f1c0*/  MOV R0, R127 ;  /* 0x0000007f00007202 */ /* 0x000fe20000000f00 */
[----:B------:R-:W-:Y:S05]  /*f1d0*/  BRA `(.L_x_5762) ;  /* 0xffffc6a000007947 */ /* 0x000fea000383ffff */
.L_x_5728:
[----:B------:R-:W-:Y:S01]  /*f1e0*/  IMAD.MOV.U32 R2, RZ, RZ, R0 ;  /* 0x000000ffff027224 */ /* 0x000fe200078e0000 */
[----:B------:R-:W-:Y:S02]  /*f1f0*/  MOV R127, 0x1 ;  /* 0x00000001007f7802 */ /* 0x000fe40000000f00 */
[----:B------:R-:W-:Y:S02]  /*f200*/  MOV R3, 0xf220 ;  /* 0x0000f22000037802 */ /* 0x000fe40000000f00 */
[----:B-1----:R-:W-:Y:S05]  /*f210*/  CALL.REL.NOINC `($__internal_94_$__cuda_sm70_shflsync_bfly_p) ;  /* 0x0000013000007944 */ /* 0x002fea0003c00000 */
[----:B------:R-:W-:Y:S01]  /*f220*/  FADD.FTZ R0, R0, R127 ;  /* 0x0000007f00007221 */ /* 0x000fe20000010000 */
[----:B------:R-:W-:Y:S02]  /*f230*/  MOV R2, R203 ;  /* 0x000000cb00027202 */ /* 0x000fe40000000f00 */
[----:B------:R-:W-:Y:S02]  /*f240*/  MOV R127, 0x2 ;  /* 0x00000002007f7802 */ /* 0x000fe40000000f00 */
[----:B------:R-:W-:Y:S02]  /*f250*/  MOV R3, 0xf270 ;  /* 0x0000f27000037802 */ /* 0x000fe40000000f00 */
[----:B------:R-:W-:Y:S05]  /*f260*/  CALL.REL.NOINC `($__internal_94_$__cuda_sm70_shflsync_bfly_p) ;  /* 0x000000e000007944 */ /* 0x000fea0003c00000 */
[----:B------:R-:W-:Y:S01]  /*f270*/  FADD.FTZ R4, R203, R127 ;  /* 0x0000007fcb047221 */ /* 0x000fe20000010000 */
[----:B------:R-:W-:-:S02]  /*f280*/  MOV R127, 0x1 ;  /* 0x00000001007f7802 */ /* 0x000fc40000000f00 */
[----:B------:R-:W-:Y:S02]  /*f290*/  MOV R3, 0xf2c0 ;  /* 0x0000f2c000037802 */ /* 0x000fe40000000f00 */
[----:B------:R-:W-:Y:S02]  /*f2a0*/  MOV R2, R4 ;  /* 0x0000000400027202 */ /* 0x000fe40000000f00 */
[----:B------:R-:W-:Y:S05]  /*f2b0*/  CALL.REL.NOINC `($__internal_94_$__cuda_sm70_shflsync_bfly_p) ;  /* 0x0000009000007944 */ /* 0x000fea0003c00000 */
[----:B------:R-:W-:Y:S01]  /*f2c0*/  MOV R3, R127 ;  /* 0x0000007f00037202 */ /* 0x000fe20000000f00 */
[----:B------:R-:W-:Y:S05]  /*f2d0*/  BRA `(.L_x_5763) ;  /* 0xffffc61000007947 */ /* 0x000fea000383ffff */
.L_x_5738:
[----:B------:R-:W-:Y:S01]  /*f2e0*/  IMAD.MOV.U32 R30, RZ, RZ, R18 ;  /* 0x000000ffff1e7224 */ /* 0x000fe200078e0012 */
[----:B------:R-:W-:Y:S01]  /*f2f0*/  MOV R29, RZ ;  /* 0x000000ff001d7202 */ /* 0x000fe20000000f00 */
[----:B-1----:R-:W-:Y:S01]  /*f300*/  IMAD.MOV.U32 R3, RZ, RZ, 0x1f ;  /* 0x0000001fff037424 */ /* 0x002fe200078e00ff */
[----:B---3--:R-:W-:Y:S02]  /*f310*/  MOV R2, 0xf330 ;  /* 0x0000f33000027802 */ /* 0x008fe40000000f00 */
[----:B--2-45:R-:W-:Y:S05]  /*f320*/  CALL.REL.NOINC `($__internal_95_$__cuda_sm70_shflsync_idx_p) ;  /* 0x0000007000007944 */ /* 0x034fea0003c00000 */
[----:B------:R-:W-:Y:S01]  /*f330*/  MOV R0, R29 ;  /* 0x0000001d00007202 */ /* 0x000fe20000000f00 */
[----:B------:R-:W-:Y:S05]  /*f340*/  BRA `(.L_x_5764) ;  /* 0xffffe6d000007947 */ /* 0x000fea000383ffff */
        .weak           $__internal_94_$__cuda_sm70_shflsync_bfly_p
        .type           $__internal_94_$__cuda_sm70_shflsync_bfly_p,@function
        .size           $__internal_94_$__cuda_sm70_shflsync_bfly_p,($__internal_95_$__cuda_sm70_shflsync_idx_p - $__internal_94_$__cuda_sm70_shflsync_bfly_p)
$__internal_94_$__cuda_sm70_shflsync_bfly_p:
[----:B------:R-:W-:Y:S04]  /*f350*/  WARPSYNC R178 ;  /* 0x000000b200007348 */ /* 0x000fe80003800000 */
[----:B------:R1:W2:Y:S02]  /*f360*/  SHFL.BFLY PT, R127, R2, R127, R179 ;  /* 0x0c00007f027f7389 */ /* 0x0002a400000e00b3 */
[----:B-1----:R-:W-:-:S02]  /*f370*/  MOV R2, R3 ;  /* 0x0000000300027202 */ /* 0x002fc40000000f00 */
[----:B------:R-:W-:-:S04]  /*f380*/  MOV R3, 0x0 ;  /* 0x0000000000037802 */ /* 0x000fc80000000f00 */
[----:B--2---:R-:W-:Y:S05]  /*f390*/  RET.REL.NODEC R2 `(_ZN7cutlass13device_kernelIN5flash19enable_sm80_to_sm89INS1_16FlashAttnFwdSm80INS1_25CollectiveMainloopFwdSm80ILi8ELi2ELb0EN4cute5tupleIJNS5_1CILi128EEENS7_ILi64EEENS7_ILi192EEEEEELi192ENS_10bfloat16_tEfNS_4arch4Sm80ELb1ELb0ELb0ELb0ELb1ELb0ELb1ELb1EEENS1_21CollectiveEpilogueFwdINS6_IJS8_SA_S9_EEENS6_IJNS7_ILi1EEESI_SI_EEESC_SE_Li256ELb0ELb1ELb1ELb0EEENS1_30DynamicPersistentTileSchedulerILi256ELi256ELb1ELb1ELb0EEEEEEEEEvNT_6ParamsE) ;  /* 0xffff0c6002007950 */ /* 0x004fea0003c3ffff */
        .weak           $__internal_95_$__cuda_sm70_shflsync_idx_p
        .type           $__internal_95_$__cuda_sm70_shflsync_idx_p,@function
        .size           $__internal_95_$__cuda_sm70_shflsync_idx_p,(.L_x_6341 - $__internal_95_$__cuda_sm70_shflsync_idx_p)
$__internal_95_$__cuda_sm70_shflsync_idx_p:
[----:B------:R-:W-:-:S04]  /*f3a0*/  MOV R31, 0xffffffff ;  /* 0xffffffff001f7802 */ /* 0x000fc80000000f00 */
[----:B------:R-:W-:Y:S04]  /*f3b0*/  WARPSYNC R31 ;  /* 0x0000001f00007348 */ /* 0x000fe80003800000 */
[----:B------:R1:W2:Y:S02]  /*f3c0*/  SHFL.IDX PT, R29, R30, R29, R3 ;  /* 0x0000001d1e1d7389 */ /* 0x0002a400000e0003 */
[----:B-1----:R-:W-:-:S04]  /*f3d0*/  MOV R3, 0x0 ;  /* 0x0000000000037802 */ /* 0x002fc80000000f00 */
[----:B--2---:R-:W-:Y:S05]  /*f3e0*/  RET.REL.NODEC R2 `(_ZN7cutlass13device_kernelIN5flash19enable_sm80_to_sm89INS1_16FlashAttnFwdSm80INS1_25CollectiveMainloopFwdSm80ILi8ELi2ELb0EN4cute5tupleIJNS5_1CILi128EEENS7_ILi64EEENS7_ILi192EEEEEELi192ENS_10bfloat16_tEfNS_4arch4Sm80ELb1ELb0ELb0ELb0ELb1ELb0ELb1ELb1EEENS1_21CollectiveEpilogueFwdINS6_IJS8_SA_S9_EEENS6_IJNS7_ILi1EEESI_SI_EEESC_SE_Li256ELb0ELb1ELb1ELb0EEENS1_30DynamicPersistentTileSchedulerILi256ELi256ELb1ELb1ELb0EEEEEEEEEvNT_6ParamsE) ;  /* 0xffff0c1002007950 */ /* 0x004fea0003c3ffff */
.L_x_5765:
        /* <DEDUP_REMOVED lines=9> */
.L_x_6341:


//--------------------- .text._ZN7cutlass13device_kernelIN5flash19enable_sm80_to_sm89INS1_16FlashAttnFwdSm80INS1_25CollectiveMainloopFwdSm80ILi8ELi2ELb0EN4cute5tupleIJNS5_1CILi128EEENS7_ILi64EEENS7_ILi192EEEEEELi192ENS_10bfloat16_tEfNS_4arch4Sm80ELb1ELb0ELb0ELb1ELb1ELb0ELb1ELb1EEENS1_21CollectiveEpilogueFwdINS6_IJS8_SA_S9_EEENS6_IJNS7_ILi1EEESI_SI_EEESC_SE_Li256ELb1ELb1ELb1ELb0EEENS1_36VarlenDynamicPersistentTileSchedulerILi128ELi64ELi256ELi256ELb1ELb1ELb0ELb1ELb1ELb1EEEEEEEEEvNT_6ParamsE --------------------------
	.section	.text._ZN7cutlass13device_kernelIN5flash19enable_sm80_to_sm89INS1_16FlashAttnFwdSm80INS1_25CollectiveMainloopFwdSm80ILi8ELi2ELb0EN4cute5tupleIJNS5_1CILi128EEENS7_ILi64EEENS7_ILi192EEEEEELi192ENS_10bfloat16_tEfNS_4arch4Sm80ELb1ELb0ELb0ELb1ELb1ELb0ELb1ELb1EEENS1_21CollectiveEpilogueFwdINS6_IJS8_SA_S9_EEENS6_IJNS7_ILi1EEESI_SI_EEESC_SE_Li256ELb1ELb1ELb1ELb0EEENS1_36VarlenDynamicPersistentTileSchedulerILi128ELi64ELi256ELi256ELb1ELb1ELb0ELb1ELb1ELb1EEEEEEEEEvNT_6ParamsE,"ax",@progbits
	.sectioninfo	@"SHI_REGISTERS=255"
	.align	128
.text._ZN7cutlass13device_kernelIN5flash19enable_sm80_to_sm89INS1_16FlashAttnFwdSm80INS1_25CollectiveMainloopFwdSm80ILi8ELi2ELb0EN4cute5tupleIJNS5_1CILi128EEENS7_ILi64EEENS7_ILi192EEEEEELi192ENS_10bfloat16_tEfNS_4arch4Sm80ELb1ELb0ELb0ELb1ELb1ELb0ELb1ELb1EEENS1_21CollectiveEpilogueFwdINS6_IJS8_SA_S9_EEENS6_IJNS7_ILi1EEESI_SI_EEESC_SE_Li256ELb1ELb1ELb1ELb0EEENS1_36VarlenDynamicPersistentTileSchedulerILi128ELi64ELi256ELi256ELb1ELb1ELb0ELb1ELb1ELb1EEEEEEEEEvNT_6ParamsE:
        .type           _ZN7cutlass13device_kernelIN5flash19enable_sm80_to_sm89INS1_16FlashAttnFwdSm80INS1_25CollectiveMainloopFwdSm80ILi8ELi2ELb0EN4cute5tupleIJNS5_1CILi128EEENS7_ILi64EEENS7_ILi192EEEEEELi192ENS_10bfloat16_tEfNS_4arch4Sm80ELb1ELb0ELb0ELb1ELb1ELb0ELb1ELb1EEENS1_21CollectiveEpilogueFwdINS6_IJS8_SA_S9_EEENS6_IJNS7_ILi1EEESI_SI_EEESC_SE_Li256ELb1ELb1ELb1ELb0EEENS1_36VarlenDynamicPersistentTileSchedulerILi128ELi64ELi256ELi256ELb1ELb1ELb0ELb1ELb1ELb1EEEEEEEEEvNT_6ParamsE,@function
        .size           _ZN7cutlass13device_kernelIN5flash19enable_sm80_to_sm89INS1_16FlashAttnFwdSm80INS1_25CollectiveMainloopFwdSm80ILi8ELi2ELb0EN4cute5tupleIJNS5_1CILi128EEENS7_ILi64EEENS7_ILi192EEEEEELi192ENS_10bfloat16_tEfNS_4arch4Sm80ELb1ELb0ELb0ELb1ELb1ELb0ELb1ELb1EEENS1_21CollectiveEpilogueFwdINS6_IJS8_SA_S9_EEENS6_IJNS7_ILi1EEESI_SI_EEESC_SE_Li256ELb1ELb1ELb1ELb0EEENS1_36VarlenDynamicPersistentTileSchedulerILi128ELi64ELi256ELi256ELb1ELb1ELb0ELb1ELb1ELb1EEEEEEEEEvNT_6ParamsE,(.L_x_6344 - _ZN7cutlass13device_kernelIN5flash19enable_sm80_to_sm89INS1_16FlashAttnFwdSm80INS1_25CollectiveMainloopFwdSm80ILi8ELi2ELb0EN4cute5tupleIJNS5_1CILi128EEENS7_ILi64EEENS7_ILi192EEEEEELi192ENS_10bfloat16_tEfNS_4arch4Sm80ELb1ELb0ELb0ELb1ELb1ELb0ELb1ELb1EEENS1_21CollectiveEpilogueFwdINS6_IJS8_SA_S9_EEENS6_IJNS7_ILi1EEESI_SI_EEESC_SE_Li256ELb1ELb1ELb1ELb0EEENS1_36VarlenDynamicPersistentTileSchedulerILi128ELi64ELi256ELi256ELb1ELb1ELb0ELb1ELb1ELb1EEEEEEEEEvNT_6ParamsE)
        .other          _ZN7cutlass13device_kernelIN5flash19enable_sm80_to_sm89INS1_16FlashAttnFwdSm80INS1_25CollectiveMainloopFwdSm80ILi8ELi2ELb0EN4cute5tupleIJNS5_1CILi128EEENS7_ILi64EEENS7_ILi192EEEEEELi192ENS_10bfloat16_tEfNS_4arch4Sm80ELb1ELb0ELb0ELb1ELb1ELb0ELb1ELb1EEENS1_21CollectiveEpilogueFwdINS6_IJS8_SA_S9_EEENS6_IJNS7_ILi1EEESI_SI_EEESC_SE_Li256ELb1ELb1ELb1ELb0EEENS1_36VarlenDynamicPersistentTileSchedulerILi128ELi64ELi256ELi256ELb1ELb1ELb0ELb1ELb1ELb1EEEEEEEEEvNT_6ParamsE,@"STO_CUDA_ENTRY STV_DEFAULT"
_ZN7cutlass13device_kernelIN5flash19enable_sm80_to_sm89INS1_16FlashAttnFwdSm80INS1_25CollectiveMainloopFwdSm80ILi8ELi2ELb0EN4cute5tupleIJNS5_1CILi128EEENS7_ILi64EEENS7_ILi192EEEEEELi192ENS_10bfloat16_tEfNS_4arch4Sm80ELb1ELb0ELb0ELb1ELb1ELb0ELb1ELb1EEENS1_21CollectiveEpilogueFwdINS6_IJS8_SA_S9_EEENS6_IJNS7_ILi1EEESI_SI_EEESC_SE_Li256ELb1ELb1ELb1ELb0EEENS1_36VarlenDynamicPersistentTileSchedulerILi128ELi64ELi256ELi256ELb1ELb1ELb0ELb1ELb1ELb1EEEEEEEEEvNT_6ParamsE:
        /* <DEDUP_REMOVED lines=52> */
.L_x_5771:
        /* <DEDUP_REMOVED lines=16> */
.L_x_5895:
        /* <DEDUP_REMOVED lines=16> */
.L_x_5896:
[----:B---3--:R-:W-:-:S05]  /*0540*/  IMAD R0, R0, c[0x0][0x538], RZ ;  /* 0x00014e0000007a24 */ /* 0x008fca00078e02ff */
[----:B------:R-:W-:-:S04]  /*0550*/  IADD3 R6, R0, R6, RZ ;  /* 0x0000000600067210 */ /* 0x000fc80007ffe0ff */
[----:B------:R-:W-:-:S13]  /*0560*/  ISETP.GT.AND P0, PT, R6, UR4, PT ;  /* 0x0000000406007c0c */ /* 0x000fda000bf04270 */
[----:B-12---:R-:W-:Y:S05]  /*0570*/  @!P0 BRA `(.L_x_5771) ;  /* 0xfffffdc000008947 */ /* 0x006fea000383ffff */
.L_x_5767:
[----:B------:R-:W-:-:S05]  /*0580*/  IADD3 R10, -R0, R6, RZ ;  /* 0x00000006000a7210 */ /* 0x000fca0007ffe1ff */
[----:B------:R-:W-:-:S05]  /*0590*/  IMAD R0, R4, c[0x0][0x538], R10 ;  /* 0x00014e0004007a24 */ /* 0x000fca00078e020a */
[----:B------:R-:W-:Y:S01]  /*05a0*/  ISETP.GT.AND P0, PT, R0, UR4, PT ;  /* 0x0000000400007c0c */ /* 0x000fe2000bf04270 */
[----:B------:R-:W-:-:S12]  /*05b0*/  BRA.DIV ~URZ, `(.L_x_5772) ;  /* 0x000114a27f007947 */ /* 0x000fd8000b800000 */
[----:B------:R-:W-:-:S04]  /*05c0*/  VOTE.ANY R6, PT, !P0 ;  /* 0x0000000000067806 */ /* 0x000fc800040e0100 */
.L_x_5897:
[----:B------:R-:W2:Y:S02]  /*05d0*/  POPC R0, R6 ;  /* 0x0000000600007309 */ /* 0x000ea40000000000 */
[----:B-12---:R-:W-:Y:S01]  /*05e0*/  IADD3 R227, R0, R7, RZ ;  /* 0x0000000700e37210 */ /* 0x006fe20007ffe0ff */
[----:B------:R-:W-:Y:S05]  /*05f0*/  BRA.DIV ~URZ, `(.L_x_5773) ;  /* 0x000114b27f007947 */ /* 0x000fea000b800000 */
[----:B------:R1:W2:Y:S01]  /*0600*/  SHFL.IDX PT, R225, R9, R0, 0x1f ;  /* 0x00001f0009e17589 */ /* 0x0002a200000e0000 */
[----:B------:R-:W-:-:S03]  /*0610*/  MOV R5, RZ ;  /* 0x000000ff00057202 */ /* 0x000fc60000000f00 */
[----:B------:R1:W3:Y:S04]  /*0620*/  SHFL.IDX PT, R9, R8, R0, 0x1f ;  /* 0x00001f0008097589 */ /* 0x0002e800000e0000 */
.L_x_5898:
[----:B------:R-:W-:Y:S01]  /*0630*/  ISETP.NE.AND P0, PT, R6, RZ, PT ;  /* 0x000000ff0600720c */ /* 0x000fe20003f05270 */
[----:B------:R-:W-:-:S12]  /*0640*/  BSSY B0, `(.L_x_5774) ;  /* 0x0000005000007945 */ /* 0x000fd80003800000 */
[----:B------:R-:W-:Y:S05]  /*0650*/  @!P0 BRA `(.L_x_5775) ;  /* 0x0000003000008947 */ /* 0x000fea0003800000 */
[----:B------:R-:W-:Y:S01]  /*0660*/  IADD3 R2, R0, -0x1, RZ ;  /* 0xffffffff00027810 */ /* 0x000fe20007ffe0ff */
[----:B------:R-:W-:Y:S05]  /*0670*/  BRA.DIV ~URZ, `(.L_x_5776) ;  /* 0x000115127f007947 */ /* 0x000fea000b800000 */
[----:B------:R4:W1:Y:S02]  /*0680*/  SHFL.IDX PT, R5, R4, R2, 0x1f ;  /* 0x00001f0204057589 */ /* 0x00086400000e0000 */
.L_x_5775:
[----:B------:R-:W-:Y:S05]  /*0690*/  BSYNC B0 ;  /* 0x0000000000007941 */ /* 0x000fea0003800000 */
.L_x_5774:
        /* <DEDUP_REMOVED lines=67> */
.L_x_5778:
        /* <DEDUP_REMOVED lines=68> */
.L_x_5779:
[----:B------:R-:W-:Y:S05]  /*0f10*/  BSYNC B0 ;  /* 0x0000000000007941 */ /* 0x000fea0003800000 */
.L_x_5777:
[----:B------:R-:W-:-:S04]  /*0f20*/  LOP3.LUT R0, RZ, R0, RZ, 0x33, !PT ;  /* 0x00000000ff007212 */ /* 0x000fc800078e33ff */
[----:B------:R-:W-:Y:S01]  /*0f30*/  IADD3 R225, R0, R225, RZ ;  /* 0x000000e100e17210 */ /* 0x000fe20007ffe0ff */
[----:B------:R-:W-:Y:S05]  /*0f40*/  BRA `(.L_x_5780) ;  /* 0x0000004000007947 */ /* 0x000fea0003800000 */
.L_x_5768:
[----:B-1----:R-:W-:Y:S01]  /*0f50*/  IMAD.MOV.U32 R225, RZ, RZ, RZ ;  /* 0x000000ffffe17224 */ /* 0x002fe200078e00ff */
[----:B------:R-:W-:Y:S01]  /*0f60*/  MOV R226, RZ ;  /* 0x000000ff00e27202 */ /* 0x000fe20000000f00 */
[----:B------:R-:W-:Y:S01]  /*0f70*/  IMAD.U32 R224, RZ, RZ, UR4 ;  /* 0x00000004ffe07e24 */ /* 0x000fe2000f8e00ff */
[----:B------:R-:W-:Y:S02]  /*0f80*/  MOV R227, c[0x0][0x53c] ;  /* 0x00014f0000e37a02 */ /* 0x000fe40000000f00 */
.L_x_5780:
[----:B------:R-:W-:Y:S01]  /*0f90*/  ISETP.NE.AND P0, PT, R12, RZ, PT ;  /* 0x000000ff0c00720c */ /* 0x000fe20003f05270 */
[----:B------:R-:W-:-:S12]  /*0fa0*/  WARPSYNC 0xffffffff ;  /* 0xffffffff00007948 */ /* 0x000fd80003800000 */
[----:B------:R1:W-:Y:S04]  /*0fb0*/  @!P0 STS.128 [0x24100], R224 ;  /* 0x024100e0ff008388 */ /* 0x0003e80000000c00 */
[----:B------:R-:W-:Y:S06]  /*0fc0*/  BAR.ARV 0x5, 0x100 ;  /* 0x0144000000007b1d */ /* 0x000fec0000002000 */
.L_x_5766:
        /* <DEDUP_REMOVED lines=70> */
[----:B------:R-:W-:Y:S01]  /*1430*/  STL [R1+0x18], R15 ;  /* 0x0000180f01007387 */ /* 0x000fe20000100800 */
        /* <DEDUP_REMOVED lines=9> */
[----:B------:R-:W-:Y:S02]  /*14d0*/  SHF.R.S32.HI R7, RZ, 0x1f, R192 ;  /* 0x0000001fff077819 */ /* 0x000fe400000114c0 */
[----:B------:R-:W-:Y:S01]  /*14e0*/  LEA.HI R2, R4, R4, RZ, 0x1d ;  /* 0x0000000404027211 */ /* 0x000fe200078fe8ff */
[----:B------:R-:W-:Y:S01]  /*14f0*/  IMAD.IADD R7, R16, 0x1, -R5 ;  /* 0x0000000110077824 */ /* 0x000fe200078e0a05 */
[----:B------:R-:W-:-:S02]  /*1500*/  LOP3.LUT R4, R9, 0xfffffe00, RZ, 0xc0, !PT ;  /* 0xfffffe0009047812 */ /* 0x000fc400078ec0ff */
[----:B------:R-:W-:Y:S01]  /*1510*/  IADD3 R200, R192, 0x40, RZ ;  /* 0x00000040c0c87810 */ /* 0x000fe20007ffe0ff */
[----:B------:R-:W-:Y:S01]  /*1520*/  IMAD.SHL.U32 R228, R7, 0x2, RZ ;  /* 0x0000000207e47824 */ /* 0x000fe200078e00ff */
[----:B------:R-:W-:Y:S01]  /*1530*/  LEA R169, R0, 0xc100, 0x1 ;  /* 0x0000c10000a97811 */ /* 0x000fe200078e08ff */
[----:B------:R-:W-:Y:S01]  /*1540*/  IMAD.IADD R9, R6, 0x1, R2 ;  /* 0x0000000106097824 */ /* 0x000fe200078e0202 */
[CC--:B------:R-:W-:Y:S01]  /*1550*/  IADD3 R2, R3.reuse, R4.reuse, R8 ;  /* 0x0000000403027210 */ /* 0x0c0fe20007ffe008 */
[----:B------:R-:W-:Y:S01]  /*1560*/  IMAD R7, R10, 0x8, R15 ;  /* 0x000000080a077824 */ /* 0x000fe200078e020f */
[----:B------:R-:W-:Y:S01]  /*1570*/  LOP3.LUT R3, R3, R4, RZ, 0xfc, !PT ;  /* 0x0000000403037212 */ /* 0x000fe200078efcff */
[----:B------:R-:W-:Y:S01]  /*1580*/  IMAD.MOV.U32 R8, RZ, RZ, 0x40 ;  /* 0x00000040ff087424 */ /* 0x000fe200078e00ff */
[C---:B------:R-:W-:Y:S01]  /*1590*/  IADD3 R19, R228.reuse, 0x18, RZ ;  /* 0x00000018e4137810 */ /* 0x040fe20007ffe0ff */
[----:B------:R-:W-:Y:S01]  /*15a0*/  IMAD.MOV.U32 R4, RZ, RZ, 0x20 ;  /* 0x00000020ff047424 */ /* 0x000fe200078e00ff */
[C---:B------:R-:W-:Y:S01]  /*15b0*/  IADD3 R20, R228.reuse, 0x10, RZ ;  /* 0x00000010e4147810 */ /* 0x040fe20007ffe0ff */
[----:B------:R1:W-:Y:S01]  /*15c0*/  STL [R1+0x14], R7 ;  /* 0x0000140701007387 */ /* 0x0003e20000100800 */
[----:B------:R-:W-:-:S02]  /*15d0*/  IADD3 R16, R228, 0x30, RZ ;  /* 0x00000030e4107810 */ /* 0x000fc40007ffe0ff */
[----:B------:R-:W-:Y:S02]  /*15e0*/  LEA R238, R9, 0x80, 0x1 ;  /* 0x0000008009ee7811 */ /* 0x000fe400078e08ff */
[C---:B------:R-:W-:Y:S02]  /*15f0*/  IADD3 R17, R228.reuse, 0x28, RZ ;  /* 0x00000028e4117810 */ /* 0x040fe40007ffe0ff */
[----:B------:R-:W-:Y:S02]  /*1600*/  IADD3 R13, R228, 0x48, RZ ;  /* 0x00000048e40d7810 */ /* 0x000fe40007ffe0ff */
[----:B------:R-:W-:Y:S02]  /*1610*/  SHF.R.S32.HI R6, RZ, 0x1f, R200 ;  /* 0x0000001fff067819 */ /* 0x000fe400000114c8 */
[C---:B------:R-:W-:Y:S02]  /*1620*/  SEL R5, R8.reuse, 0xffffffc0, !P2 ;  /* 0xffffffc008057807 */ /* 0x040fe40005000000 */
[----:B------:R-:W-:-:S02]  /*1630*/  SEL R0, R8, 0xffffffc0, !P4 ;  /* 0xffffffc008007807 */ /* 0x000fc40006000000 */
[----:B------:R-:W-:Y:S02]  /*1640*/  IADD3 R14, R228, 0x40, RZ ;  /* 0x00000040e40e7810 */ /* 0x000fe40007ffe0ff */
[C---:B------:R-:W-:Y:S02]  /*1650*/  SEL R6, R4.reuse, 0xffffffe0, !P1 ;  /* 0xffffffe004067807 */ /* 0x040fe40004800000 */
[----:B------:R-:W-:Y:S02]  /*1660*/  SEL R168, R4, 0xffffffe0, !P0 ;  /* 0xffffffe004a87807 */ /* 0x000fe40004000000 */
[----:B------:R-:W-:Y:S01]  /*1670*/  IADD3 R11, R228, 0x58, RZ ;  /* 0x00000058e40b7810 */ /* 0x000fe20007ffe0ff */
[----:B------:R-:W-:Y:S01]  /*1680*/  IMAD.IADD R241, R238, 0x1, R6 ;  /* 0x00000001eef17824 */ /* 0x000fe200078e0206 */
[C---:B------:R-:W-:Y:S02]  /*1690*/  IADD3 R252, R228.reuse, 0x68, RZ ;  /* 0x00000068e4fc7810 */ /* 0x040fe40007ffe0ff */
[----:B-1----:R-:W-:-:S02]  /*16a0*/  IADD3 R7, R228, 0x60, RZ ;  /* 0x00000060e4077810 */ /* 0x002fc40007ffe0ff */
[----:B------:R-:W-:Y:S02]  /*16b0*/  SHF.R.S32.HI R8, RZ, 0x1f, R19 ;  /* 0x0000001fff087819 */ /* 0x000fe40000011413 */
[C---:B------:R-:W-:Y:S02]  /*16c0*/  IADD3 R251, R228.reuse, 0x70, RZ ;  /* 0x00000070e4fb7810 */ /* 0x040fe40007ffe0ff */
[----:B------:R-:W-:Y:S02]  /*16d0*/  IADD3 R249, R228, 0x80, RZ ;  /* 0x00000080e4f97810 */ /* 0x000fe40007ffe0ff */
[----:B------:R-:W-:Y:S02]  /*16e0*/  SHF.R.S32.HI R4, RZ, 0x1f, R20 ;  /* 0x0000001fff047819 */ /* 0x000fe40000011414 */
[----:B------:R-:W-:Y:S02]  /*16f0*/  SHF.R.S32.HI R8, RZ, 0x1f, R16 ;  /* 0x0000001fff087819 */ /* 0x000fe40000011410 */
[----:B------:R-:W-:-:S02]  /*1700*/  IADD3 R239, R238, -0x10, RZ ;  /* 0xfffffff0eeef7810 */ /* 0x000fc40007ffe0ff */
[C---:B------:R-:W-:Y:S02]  /*1710*/  IADD3 R248, R228.reuse, 0x88, RZ ;  /* 0x00000088e4f87810 */ /* 0x040fe40007ffe0ff */
[----:B------:R-:W-:Y:S02]  /*1720*/  IADD3 R246, R228, 0x98, RZ ;  /* 0x00000098e4f67810 */ /* 0x000fe40007ffe0ff */
[----:B------:R-:W-:Y:S02]  /*1730*/  SHF.R.S32.HI R4, RZ, 0x1f, R17 ;  /* 0x0000001fff047819 */ /* 0x000fe40000011411 */
[----:B------:R-:W-:Y:S02]  /*1740*/  SHF.R.S32.HI R8, RZ, 0x1f, R13 ;  /* 0x0000001fff087819 */ /* 0x000fe4000001140d */
[----:B------:R-:W-:Y:S02]  /*1750*/  @P3 IADD3 R239, R238, 0x10, RZ ;  /* 0x00000010eeef3810 */ /* 0x000fe40007ffe0ff */
[----:B------:R-:W-:-:S02]  /*1760*/  LEA R162, R2, 0x18100, 0x1 ;  /* 0x0001810002a27811 */ /* 0x000fc400078e08ff */
[----:B------:R-:W-:Y:S01]  /*1770*/  IADD3 R245, R228, 0xa0, RZ ;  /* 0x000000a0e4f57810 */ /* 0x000fe20007ffe0ff */
[----:B------:R-:W-:Y:S01]  /*1780*/  IMAD.IADD R240, R6, 0x1, R239 ;  /* 0x0000000106f07824 */ /* 0x000fe200078e02ef */
[----:B------:R-:W-:Y:S01]  /*1790*/  IADD3 R244, R228, 0xa8, RZ ;  /* 0x000000a8e4f47810 */ /* 0x000fe20007ffe0ff */
[----:B------:R-:W-:Y:S01]  /*17a0*/  IMAD.IADD R163, R162, 0x1, R168 ;  /* 0x00000001a2a37824 */ /* 0x000fe200078e02a8 */
[----:B------:R-:W-:Y:S01]  /*17b0*/  SHF.R.S32.HI R4, RZ, 0x1f, R14 ;  /* 0x0000001fff047819 */ /* 0x000fe2000001140e */
[----:B------:R-:W-:Y:S01]  /*17c0*/  IMAD.IADD R2, R240, 0x1, R5 ;  /* 0x00000001f0027824 */ /* 0x000fe200078e0205 */
[----:B------:R-:W-:Y:S01]  /*17d0*/  SHF.R.S32.HI R8, RZ, 0x1f, R7 ;  /* 0x0000001fff087819 */ /* 0x000fe20000011407 */
[--C-:B------:R-:W-:Y:S01]  /*17e0*/  IMAD.IADD R165, R162, 0x1, R0.reuse ;  /* 0x00000001a2a57824 */ /* 0x100fe200078e0200 */
[----:B------:R-:W-:Y:S01]  /*17f0*/  LEA R170, R3, 0x100, 0x1 ;  /* 0x0000010003aa7811 */ /* 0x000fe200078e08ff */
[----:B------:R-:W-:Y:S01]  /*1800*/  IMAD.IADD R3, R5, 0x1, R239 ;  /* 0x0000000105037824 */ /* 0x000fe200078e02ef */
[----:B------:R-:W-:Y:S01]  /*1810*/  IADD3 R243, R228, 0xb0, RZ ;  /* 0x000000b0e4f37810 */ /* 0x000fe20007ffe0ff */
[----:B------:R-:W-:Y:S01]  /*1820*/  IMAD.IADD R164, R163, 0x1, R0 ;  /* 0x00000001a3a47824 */ /* 0x000fe200078e0200 */
[----:B------:R-:W-:Y:S01]  /*1830*/  SHF.R.S32.HI R4, RZ, 0x1f, R11 ;  /* 0x0000001fff047819 */ /* 0x000fe2000001140b */
[----:B------:R-:W-:Y:S01]  /*1840*/  IMAD.IADD R231, R168, 0x1, R170 ;  /* 0x00000001a8e77824 */ /* 0x000fe200078e02aa */
[----:B------:R-:W-:Y:S01]  /*1850*/  SHF.R.S32.HI R7, RZ, 0x1f, R252 ;  /* 0x0000001fff077819 */ /* 0x000fe200000114fc */
[C---:B------:R-:W-:Y:S01]  /*1860*/  IMAD.IADD R171, R0.reuse, 0x1, R170 ;  /* 0x0000000100ab7824 */ /* 0x040fe200078e02aa */
[----:B------:R-:W-:Y:S01]  /*1870*/  SHF.R.S32.HI R4, RZ, 0x1f, R251 ;  /* 0x0000001fff047819 */ /* 0x000fe200000114fb */
[----:B------:R-:W-:Y:S01]  /*1880*/  IMAD.IADD R0, R0, 0x1, R231 ;  /* 0x0000000100007824 */ /* 0x000fe200078e02e7 */
[----:B------:R-:W-:Y:S01]  /*1890*/  SHF.R.S32.HI R7, RZ, 0x1f, R249 ;  /* 0x0000001fff077819 */ /* 0x000fe200000114f9 */
[----:B------:R-:W-:Y:S01]  /*18a0*/  IMAD.IADD R234, R168, 0x1, R171 ;  /* 0x00000001a8ea7824 */ /* 0x000fe200078e02ab */
[----:B------:R-:W-:-:S02]  /*18b0*/  SHF.R.S32.HI R4, RZ, 0x1f, R248 ;  /* 0x0000001fff047819 */ /* 0x000fc400000114f8 */
[----:B------:R-:W-:Y:S02]  /*18c0*/  SHF.R.S32.HI R7, RZ, 0x1f, R246 ;  /* 0x0000001fff077819 */ /* 0x000fe400000114f6 */
[----:B------:R-:W-:Y:S02]  /*18d0*/  SHF.R.S32.HI R4, RZ, 0x1f, R245 ;  /* 0x0000001fff047819 */ /* 0x000fe400000114f5 */
[----:B------:R-:W-:Y:S01]  /*18e0*/  SHF.R.S32.HI R7, RZ, 0x1f, R244 ;  /* 0x0000001fff077819 */ /* 0x000fe200000114f4 */
[----:B------:R-:W-:Y:S01]  /*18f0*/  IMAD.IADD R7, R238, 0x1, R5 ;  /* 0x00000001ee077824 */ /* 0x000fe200078e0205 */
[----:B------:R-:W-:Y:S01]  /*1900*/  SHF.R.S32.HI R4, RZ, 0x1f, R243 ;  /* 0x0000001fff047819 */ /* 0x000fe200000114f3 */
[----:B------:R-:W-:Y:S01]  /*1910*/  IMAD.IADD R4, R241, 0x1, R5 ;  /* 0x00000001f1047824 */ /* 0x000fe200078e0205 */
[----:B------:R-:W-:Y:S02]  /*1920*/  IADD3 R201, R192, 0x80, RZ ;  /* 0x00000080c0c97810 */ /* 0x000fe40007ffe0ff */
[----:B------:R1:W-:Y:S01]  /*1930*/  STL [R1+0xc], R7 ;  /* 0x00000c0701007387 */ /* 0x0003e20000100800 */
[----:B------:R-:W-:-:S02]  /*1940*/  IADD3 R21, R228, 0x8, RZ ;  /* 0x00000008e4157810 */ /* 0x000fc40007ffe0ff */
[C---:B------:R-:W-:Y:S01]  /*1950*/  IADD3 R18, R228.reuse, 0x20, RZ ;  /* 0x00000020e4127810 */ /* 0x040fe20007ffe0ff */
[----:B------:R1:W-:Y:S01]  /*1960*/  STL [R1+0x8], R4 ;  /* 0x0000080401007387 */ /* 0x0003e20000100800 */
[C---:B------:R-:W-:Y:S02]  /*1970*/  IADD3 R250, R228.reuse, 0x78, RZ ;  /* 0x00000078e4fa7810 */ /* 0x040fe40007ffe0ff */
[----:B------:R-:W-:Y:S01]  /*1980*/  SHF.R.S32.HI R12, RZ, 0x1f, R201 ;  /* 0x0000001fff0c7819 */ /* 0x000fe200000114c9 */
[----:B------:R1:W-:Y:S01]  /*1990*/  STL [R1+0x4], R3 ;  /* 0x0000040301007387 */ /* 0x0003e20000100800 */
[C---:B------:R-:W-:Y:S02]  /*19a0*/  IADD3 R15, R228.reuse, 0x38, RZ ;  /* 0x00000038e40f7810 */ /* 0x040fe40007ffe0ff */
[C---:B------:R-:W-:Y:S01]  /*19b0*/  IADD3 R247, R228.reuse, 0x90, RZ ;  /* 0x00000090e4f77810 */ /* 0x040fe20007ffe0ff */
[----:B------:R1:W-:Y:S01]  /*19c0*/  STL [R1], R2 ;  /* 0x0000000201007387 */ /* 0x0003e20000100800 */
[----:B------:R-:W-:-:S02]  /*19d0*/  IADD3 R12, R228, 0x50, RZ ;  /* 0x00000050e40c7810 */ /* 0x000fc40007ffe0ff */
[----:B------:R-:W-:Y:S01]  /*19e0*/  IADD3 R242, R228, 0xb8, RZ ;  /* 0x000000b8e4f27810 */ /* 0x000fe20007ffe0ff */
[----:B------:R1:W-:Y:S01]  /*19f0*/  STL [R1+0x10], R0 ;  /* 0x0000100001007387 */ /* 0x0003e20000100800 */
[----:B------:R-:W-:Y:S02]  /*1a00*/  SHF.R.S32.HI R9, RZ, 0x1f, R21 ;  /* 0x0000001fff097819 */ /* 0x000fe40000011415 */
[----:B------:R-:W-:Y:S02]  /*1a10*/  SHF.R.S32.HI R9, RZ, 0x1f, R18 ;  /* 0x0000001fff097819 */ /* 0x000fe40000011412 */
[----:B------:R-:W-:Y:S02]  /*1a20*/  SHF.R.S32.HI R8, RZ, 0x1f, R250 ;  /* 0x0000001fff087819 */ /* 0x000fe400000114fa */
[----:B------:R-:W-:Y:S02]  /*1a30*/  SHF.R.S32.HI R9, RZ, 0x1f, R15 ;  /* 0x0000001fff097819 */ /* 0x000fe4000001140f */
[----:B------:R-:W-:-:S02]  /*1a40*/  SHF.R.S32.HI R8, RZ, 0x1f, R247 ;  /* 0x0000001fff087819 */ /* 0x000fc400000114f7 */
[C---:B------:R-:W-:Y:S02]  /*1a50*/  IADD3 R223, R209.reuse, 0xc100, RZ ;  /* 0x0000c100d1df7810 */ /* 0x040fe40007ffe0ff */
[----:B------:R-:W-:Y:S02]  /*1a60*/  IADD3 R222, R209, 0x100, RZ ;  /* 0x00000100d1de7810 */ /* 0x000fe40007ffe0ff */
[----:B------:R-:W-:Y:S02]  /*1a70*/  SHF.R.S32.HI R9, RZ, 0x1f, R12 ;  /* 0x0000001fff097819 */ /* 0x000fe4000001140c */
[----:B------:R-:W-:Y:S02]  /*1a80*/  SHF.R.S32.HI R8, RZ, 0x1f, R242 ;  /* 0x0000001fff087819 */ /* 0x000fe400000114f2 */
.L_x_5894:
[----:B------:R-:W-:-:S04]  /*1a90*/  IMAD.MOV.U32 R8, RZ, RZ, 0x4 ;  /* 0x00000004ff087424 */ /* 0x000fc800078e00ff */
[----:B-1----:R-:W-:-:S05]  /*1aa0*/  IMAD.WIDE R2, R227, R8, c[0x0][0x588] ;  /* 0x00016200e3027625 */ /* 0x002fca00078e0208 */
        /* <DEDUP_REMOVED lines=28> */
.L_x_5781:
[----:B------:R-:W-:-:S04]  /*1c70*/  ISETP.NE.U32.AND P1, PT, RZ, c[0x0][0x368], PT ;  /* 0x0000da00ff007a0c */ /* 0x000fc80003f25070 */
[----:B------:R-:W-:-:S13]  /*1c80*/  ISETP.NE.AND.EX P1, PT, RZ, c[0x0][0x36c], PT, P1 ;  /* 0x0000db00ff007a0c */ /* 0x000fda0003f25310 */
[----:B------:R-:W-:Y:S05]  /*1c90*/  @!P1 BRA `(.L_x_5782) ;  /* 0x0000004000009947 */ /* 0x000fea0003800000 */
[----:B-1----:R-:W-:-:S04]  /*1ca0*/  IADD3 R2, P1, R232, c[0x0][0x368], RZ ;  /* 0x0000da00e8027a10 */ /* 0x002fc80007f3e0ff */
[----:B------:R-:W-:-:S05]  /*1cb0*/  IADD3.X R3, R233, c[0x0][0x36c], RZ, P1, !PT ;  /* 0x0000db00e9037a10 */ /* 0x000fca0000ffe4ff */
[----:B------:R1:W5:Y:S01]  /*1cc0*/  LDG.E R0, [R2.64] ;  /* 0x0000000802007981 */ /* 0x000362000c1e1900 */
[----:B------:R-:W-:Y:S05]  /*1cd0*/  BRA `(.L_x_5783) ;  /* 0x0000008000007947 */ /* 0x000fea0003800000 */
.L_x_5782:
        /* <DEDUP_REMOVED lines=8> */
.L_x_5783:
        /* <DEDUP_REMOVED lines=58> */
.L_x_5785:
[----:B------:R-:W-:Y:S05]  /*2100*/  BSYNC B0 ;  /* 0x0000000000007941 */ /* 0x000fea0003800000 */
.L_x_5784:
        /* <DEDUP_REMOVED lines=100> */
.L_x_5899:
[----:B------:R-:W-:Y:S05]  /*2750*/  BRA.DIV ~URZ, `(.L_x_5788) ;  /* 0x0000f5027f007947 */ /* 0x000fea000b800000 */
[----:B------:R3:W4:Y:S02]  /*2760*/  SHFL.IDX PT, R0, R12, RZ, 0x181f ;  /* 0x00181fff0c007589 */ /* 0x00072400000e0000 */
.L_x_5900:
        /* <DEDUP_REMOVED lines=20> */
.L_x_5790:
[----:B------:R-:W-:Y:S05]  /*28b0*/  BSYNC B0 ;  /* 0x0000000000007941 */ /* 0x000fea0003800000 */
.L_x_5789:
[----:B------:R-:W-:Y:S05]  /*28c0*/  BRA.DIV ~URZ, `(.L_x_5791) ;  /* 0x0000f4027f007947 */ /* 0x000fea000b800000 */
[----:B--2---:R2:W1:Y:S04]  /*28d0*/  SHFL.IDX PT, R8, R9, 0x1, 0x181f ;  /* 0x00381f0009087f89 */ /* 0x00446800000e0000 */
[----:B----4-:R2:W4:Y:S02]  /*28e0*/  SHFL.IDX PT, R0, R12, 0x1, 0x181f ;  /* 0x00381f000c007f89 */ /* 0x01052400000e0000 */
.L_x_5901:
        /* <DEDUP_REMOVED lines=19> */
.L_x_5793:
[----:B------:R-:W-:Y:S05]  /*2a20*/  BSYNC B0 ;  /* 0x0000000000007941 */ /* 0x000fea0003800000 */
.L_x_5792:
[----:B------:R-:W-:Y:S05]  /*2a30*/  BRA.DIV ~URZ, `(.L_x_5794) ;  /* 0x0000f3627f007947 */ /* 0x000fea000b800000 */
[----:B-1----:R1:W2:Y:S02]  /*2a40*/  SHFL.IDX PT, R8, R9, 0x2, 0x181f ;  /* 0x00581f0009087f89 */ /* 0x0022a400000e0000 */
.L_x_5902:
[----:B------:R-:W-:Y:S05]  /*2a50*/  BRA.DIV ~URZ, `(.L_x_5795) ;  /* 0x0000f3b27f007947 */ /* 0x000fea000b800000 */
[----:B----4-:R4:W1:Y:S02]  /*2a60*/  SHFL.IDX PT, R0, R12, 0x2, 0x181f ;  /* 0x00581f000c007f89 */ /* 0x01086400000e0000 */
.L_x_5903:
        /* <DEDUP_REMOVED lines=19> */
.L_x_5797:
[----:B------:R-:W-:Y:S05]  /*2ba0*/  BSYNC B0 ;  /* 0x0000000000007941 */ /* 0x000fea0003800000 */
.L_x_5796:
[----:B------:R-:W-:Y:S05]  /*2bb0*/  BRA.DIV ~URZ, `(.L_x_5798) ;  /* 0x0000f2c27f007947 */ /* 0x000fea000b800000 */
[----:B--2---:R2:W3:Y:S04]  /*2bc0*/  SHFL.IDX PT, R8, R9, 0x3, 0x181f ;  /* 0x00781f0009087f89 */ /* 0x0044e800000e0000 */
[----:B-1----:R2:W1:Y:S02]  /*2bd0*/  SHFL.IDX PT, R0, R12, 0x3, 0x181f ;  /* 0x00781f000c007f89 */ /* 0x00246400000e0000 */
.L_x_5904:
        /* <DEDUP_REMOVED lines=173> */
.L_x_5905:
        /* <DEDUP_REMOVED lines=20> */
.L_x_5906:
        /* <DEDUP_REMOVED lines=21> */
.L_x_5800:
[----:B------:R-:W-:Y:S05]  /*3940*/  BSYNC B0 ;  /* 0x0000000000007941 */ /* 0x000fea0003800000 */
.L_x_5799:
        /* <DEDUP_REMOVED lines=10> */
[----:B-1-3--:R1:W2:Y:S04]  /*39f0*/  LDSM.16.M88.4 R4, [R162] ;  /* 0x00000000a204783b */ /* 0x00a2a80000000200 */
        /* <DEDUP_REMOVED lines=34> */
.L_x_5907:
        /* <DEDUP_REMOVED lines=8> */
[C---:B---3--:R-:W-:Y:S01]  /*3ca0*/  IMAD.X R15, R12.reuse, 0x1, R22, P0 ;  /* 0x000000010c0f7824 */ /* 0x048fe200000e0616 */
        /* <DEDUP_REMOVED lines=8> */
[----:B------:R-:W4:Y:S04]  /*3d30*/  SHFL.IDX PT, R0, R21, 0x1, 0x181f ;  /* 0x00381f0015007f89 */ /* 0x000f2800000e0000 */
[----:B------:R3:W-:Y:S04]  /*3d40*/  LDGSTS.E.BYPASS.LTC128B.128 [R209+0xa100], [R16.64], !P0 ;  /* 0x0a10000010d17fae */ /* 0x0007e8000c101d48 */
[----:B------:R5:W2:Y:S02]  /*3d50*/  SHFL.IDX PT, R12, R13, 0x1, 0x181f ;  /* 0x00381f000d0c7f89 */ /* 0x000aa400000e0000 */
[----:B----45:R-:W-:-:S02]  /*3d60*/  SEL R13, RZ, 0x10, P0 ;  /* 0x00000010ff0d7807 */ /* 0x030fc40000000000 */
.L_x_5908:
[----:B---3--:R-:W-:Y:S02]  /*3d70*/  IADD3 R2, -R19, 0x10, RZ ;  /* 0x0000001013027810 */ /* 0x008fe40007ffe1ff */
[----:B------:R-:W-:-:S02]  /*3d80*/  IADD3 R3, -R18, 0x10, RZ ;  /* 0x0000001012037810 */ /* 0x000fc40007ffe1ff */
[----:B------:R-:W-:Y:S02]  /*3d90*/  LOP3.LUT R2, R2, 0xf, RZ, 0xc0, !PT ;  /* 0x0000000f02027812 */ /* 0x000fe400078ec0ff */
[----:B------:R-:W-:Y:S02]  /*3da0*/  IADD3 R14, -R13, 0x10, RZ ;  /* 0x000000100d0e7810 */ /* 0x000fe40007ffe1ff */
[----:B------:R-:W-:Y:S02]  /*3db0*/  LOP3.LUT R3, R3, 0xf, RZ, 0xc0, !PT ;  /* 0x0000000f03037812 */ /* 0x000fe400078ec0ff */
[-C--:B------:R-:W-:Y:S02]  /*3dc0*/  IADD3 R16, P1, P0, R2, R0.reuse, R25 ;  /* 0x0000000002107210 */ /* 0x080fe4000783e019 */
[----:B------:R-:W-:Y:S02]  /*3dd0*/  LOP3.LUT R2, R14, 0xf, RZ, 0xc0, !PT ;  /* 0x0000000f0e027812 */ /* 0x000fe400078ec0ff */
[----:B------:R-:W-:-:S02]  /*3de0*/  IADD3 R14, P6, P5, R3, R0, R26 ;  /* 0x00000000030e7210 */ /* 0x000fc40007dde01a */
[----:B--2---:R-:W-:Y:S02]  /*3df0*/  IADD3.X R17, RZ, R12, R22, P1, P0 ;  /* 0x0000000cff117210 */ /* 0x004fe40000fe0416 */
        /* <DEDUP_REMOVED lines=12> */
.L_x_5804:
[----:B------:R-:W-:Y:S05]  /*3ec0*/  BSYNC B0 ;  /* 0x0000000000007941 */ /* 0x000fea0003800000 */
.L_x_5803:
[----:B--2---:R-:W2:Y:S01]  /*3ed0*/  LDL R3, [R1+0x14] ;  /* 0x0000140001037983 */ /* 0x004ea20000100800 */
[----:B------:R-:W-:Y:S01]  /*3ee0*/  IMAD.MOV.U32 R0, RZ, RZ, 0x40 ;  /* 0x00000040ff007424 */ /* 0x000fe200078e00ff */
[----:B------:R-:W-:-:S02]  /*3ef0*/  LOP3.LUT P0, RZ, R206, 0x4, RZ, 0xc0, !PT ;  /* 0x00000004ceff7812 */ /* 0x000fc4000780c0ff */
[----:B------:R-:W0:Y:S01]  /*3f00*/  LDGDEPBAR ;  /* 0x00000000000079af */ /* 0x000e220000000000 */
[----:B------:R-:W-:Y:S01]  /*3f10*/  WARPSYNC 0xffffffff ;  /* 0xffffffff00007948 */ /* 0x000fe20003800000 */
[----:B------:R-:W-:Y:S01]  /*3f20*/  SEL R166, R0, 0xffffffc0, !P0 ;  /* 0xffffffc000a67807 */ /* 0x000fe20004000000 */
[----:B---3--:R-:W-:Y:S01]  /*3f30*/  HMMA.16816.F32.BF16 R16, R4, R32, RZ ;  /* 0x000000200410723c */ /* 0x008fe200000418ff */
[----:B------:R-:W-:Y:S02]  /*3f40*/  LDSM.16.M88.4 R92, [R169+0x3800] ;  /* 0x00380000a95c783b */ /* 0x000fe40000000200 */
[----:B------:R-:W-:Y:S01]  /*3f50*/  IADD3 R0, R166, R169, R167 ;  /* 0x000000a9a6007210 */ /* 0x000fe20007ffe0a7 */
[----:B------:R-:W-:-:S04]  /*3f60*/  IMAD.IADD R2, R169, 0x1, R166 ;  /* 0x00000001a9027824 */ /* 0x000fc800078e02a6 */
[C---:B------:R-:W-:Y:S01]  /*3f70*/  HMMA.16816.F32.BF16 R12, R4.reuse, R34, RZ ;  /* 0x00000022040c723c */ /* 0x040fe200000418ff */
[----:B------:R-:W-:Y:S04]  /*3f80*/  LDSM.16.M88.4 R56, [R2] ;  /* 0x000000000238783b */ /* 0x000fe80000000200 */
[----:B------:R-:W-:Y:S03]  /*3f90*/  LDSM.16.M88.4 R60, [R2+0x800] ;  /* 0x00080000023c783b */ /* 0x000fe60000000200 */
[C---:B----4-:R-:W-:Y:S01]  /*3fa0*/  HMMA.16816.F32.BF16 R28, R4.reuse, R36, RZ ;  /* 0x00000024041c723c */ /* 0x050fe200000418ff */
[----:B------:R-:W-:Y:S04]  /*3fb0*/  LDSM.16.M88.4 R68, [R2+0x1000] ;  /* 0x001000000244783b */ /* 0x000fe80000000200 */
[----:B------:R-:W-:Y:S03]  /*3fc0*/  LDSM.16.M88.4 R76, [R2+0x1800] ;  /* 0x00180000024c783b */ /* 0x000fe60000000200 */
[C---:B------:R-:W-:Y:S01]  /*3fd0*/  HMMA.16816.F32.BF16 R36, R4.reuse, R38, RZ ;  /* 0x000000260424723c */ /* 0x040fe200000418ff */
[----:B------:R-:W-:Y:S07]  /*3fe0*/  LDSM.16.M88.4 R84, [R0+0x1800] ;  /* 0x001800000054783b */ /* 0x000fee0000000200 */
[C---:B-1----:R-:W-:Y:S08]  /*3ff0*/  HMMA.16816.F32.BF16 R40, R4.reuse, R44, RZ ;  /* 0x0000002c0428723c */ /* 0x042ff000000418ff */
[C---:B------:R-:W-:Y:S08]  /*4000*/  HMMA.16816.F32.BF16 R48, R4.reuse, R52, RZ ;  /* 0x000000340430723c */ /* 0x040ff000000418ff */
[C---:B------:R-:W-:Y:S08]  /*4010*/  HMMA.16816.F32.BF16 R44, R4.reuse, R46, RZ ;  /* 0x0000002e042c723c */ /* 0x040ff000000418ff */
[----:B------:R-:W-:Y:S01]  /*4020*/  HMMA.16816.F32.BF16 R52, R4, R54, RZ ;  /* 0x000000360434723c */ /* 0x000fe200000418ff */
[----:B------:R-:W1:Y:S07]  /*4030*/  LDSM.16.M88.4 R4, [R165] ;  /* 0x00000000a504783b */ /* 0x000e6e0000000200 */
[C---:B------:R-:W-:Y:S01]  /*4040*/  HMMA.16816.F32.BF16 R32, R8.reuse, R64, R16 ;  /* 0x000000400820723c */ /* 0x040fe20000041810 */
[----:B------:R-:W-:Y:S07]  /*4050*/  LDSM.16.M88.4 R16, [R164] ;  /* 0x00000000a410783b */ /* 0x000fee0000000200 */
[C---:B------:R-:W-:Y:S01]  /*4060*/  HMMA.16816.F32.BF16 R24, R8.reuse, R66, R12 ;  /* 0x000000420818723c */ /* 0x040fe2000004180c */
[----:B------:R-:W3:Y:S07]  /*4070*/  LDSM.16.M88.4 R64, [R0] ;  /* 0x000000000040783b */ /* 0x000eee0000000200 */
[C---:B------:R-:W-:Y:S08]  /*4080*/  HMMA.16816.F32.BF16 R12, R8.reuse, R72, R28 ;  /* 0x00000048080c723c */ /* 0x040ff0000004181c */
[C---:B------:R-:W-:Y:S01]  /*4090*/  HMMA.16816.F32.BF16 R28, R8.reuse, R74, R36 ;  /* 0x0000004a081c723c */ /* 0x040fe20000041824 */
[----:B------:R-:W4:Y:S07]  /*40a0*/  LDSM.16.M88.4 R72, [R0+0x800] ;  /* 0x000800000048783b */ /* 0x000f2e0000000200 */
[C---:B------:R-:W-:Y:S08]  /*40b0*/  HMMA.16816.F32.BF16 R40, R8.reuse, R80, R40 ;  /* 0x000000500828723c */ /* 0x040ff00000041828 */
[C---:B------:R-:W-:Y:S01]  /*40c0*/  HMMA.16816.F32.BF16 R44, R8.reuse, R82, R44 ;  /* 0x00000052082c723c */ /* 0x040fe2000004182c */
[----:B------:R-:W5:Y:S07]  /*40d0*/  LDSM.16.M88.4 R80, [R0+0x1000] ;  /* 0x001000000050783b */ /* 0x000f6e0000000200 */
[C---:B------:R-:W-:Y:S08]  /*40e0*/  HMMA.16816.F32.BF16 R48, R8.reuse, R88, R48 ;  /* 0x000000580830723c */ /* 0x040ff00000041830 */
[----:B------:R-:W-:Y:S01]  /*40f0*/  HMMA.16816.F32.BF16 R52, R8, R90, R52 ;  /* 0x0000005a0834723c */ /* 0x000fe20000041834 */
[----:B------:R-:W-:Y:S07]  /*4100*/  LDSM.16.M88.4 R88, [R20+0x3800] ;  /* 0x003800001458783b */ /* 0x000fee0000000200 */
[C---:B-1----:R-:W-:Y:S08]  /*4110*/  HMMA.16816.F32.BF16 R36, R4.reuse, R56, R32 ;  /* 0x000000380424723c */ /* 0x042ff00000041820 */
[C---:B------:R-:W-:Y:S01]  /*4120*/  HMMA.16816.F32.BF16 R32, R4.reuse, R58, R24 ;  /* 0x0000003a0420723c */ /* 0x040fe20000041818 */
[----:B------:R-:W-:Y:S07]  /*4130*/  LDSM.16.M88.4 R56, [R169+0x2000] ;  /* 0x00200000a938783b */ /* 0x000fee0000000200 */
[C---:B------:R-:W-:Y:S01]  /*4140*/  HMMA.16816.F32.BF16 R24, R4.reuse, R60, R12 ;  /* 0x0000003c0418723c */ /* 0x040fe2000004180c */
[----:B------:R-:W1:Y:S07]  /*4150*/  LDSM.16.M88.4 R12, [R162+0x4000] ;  /* 0x00400000a20c783b */ /* 0x000e6e0000000200 */
[C---:B------:R-:W-:Y:S01]  /*4160*/  HMMA.16816.F32.BF16 R8, R4.reuse, R62, R28 ;  /* 0x0000003e0408723c */ /* 0x040fe2000004181c */
[----:B------:R-:W1:Y:S07]  /*4170*/  LDSM.16.M88.4 R60, [R169+0x2800] ;  /* 0x00280000a93c783b */ /* 0x000e6e0000000200 */
[C---:B------:R-:W-:Y:S08]  /*4180*/  HMMA.16816.F32.BF16 R28, R4.reuse, R68, R40 ;  /* 0x00000044041c723c */ /* 0x040ff00000041828 */
[C---:B------:R-:W-:Y:S01]  /*4190*/  HMMA.16816.F32.BF16 R44, R4.reuse, R70, R44 ;  /* 0x00000046042c723c */ /* 0x040fe2000004182c */
[----:B------:R-:W1:Y:S07]  /*41a0*/  LDSM.16.M88.4 R68, [R169+0x3000] ;  /* 0x00300000a944783b */ /* 0x000e6e0000000200 */
[C---:B------:R-:W-:Y:S08]  /*41b0*/  HMMA.16816.F32.BF16 R48, R4.reuse, R76, R48 ;  /* 0x0000004c0430723c */ /* 0x040ff00000041830 */
[----:B------:R-:W-:Y:S01]  /*41c0*/  HMMA.16816.F32.BF16 R52, R4, R78, R52 ;  /* 0x0000004e0434723c */ /* 0x000fe20000041834 */
[----:B------:R-:W-:Y:S07]  /*41d0*/  LDSM.16.M88.4 R76, [R2+0x3000] ;  /* 0x00300000024c783b */ /* 0x000fee0000000200 */
[C---:B---3--:R-:W-:Y:S08]  /*41e0*/  HMMA.16816.F32.BF16 R40, R16.reuse, R64, R36 ;  /* 0x000000401028723c */ /* 0x048ff00000041824 */
[C---:B------:R-:W-:Y:S01]  /*41f0*/  HMMA.16816.F32.BF16 R36, R16.reuse, R66, R32 ;  /* 0x000000421024723c */ /* 0x040fe20000041820 */
[----:B------:R-:W-:Y:S07]  /*4200*/  LDSM.16.M88.4 R64, [R20+0x2000] ;  /* 0x002000001440783b */ /* 0x000fee0000000200 */
[C---:B----4-:R-:W-:Y:S08]  /*4210*/  HMMA.16816.F32.BF16 R32, R16.reuse, R72, R24 ;  /* 0x000000481020723c */ /* 0x050ff00000041818 */
[C---:B------:R-:W-:Y:S01]  /*4220*/  HMMA.16816.F32.BF16 R24, R16.reuse, R74, R8 ;  /* 0x0000004a1018723c */ /* 0x040fe20000041808 */
[----:B------:R-:W3:Y:S04]  /*4230*/  LDSM.16.M88.4 R8, [R163+0x4000] ;  /* 0x00400000a308783b */ /* 0x000ee80000000200 */
[----:B------:R-:W4:Y:S03]  /*4240*/  LDSM.16.M88.4 R72, [R20+0x2800] ;  /* 0x002800001448783b */ /* 0x000f260000000200 */
[C---:B-----5:R-:W-:Y:S08]  /*4250*/  HMMA.16816.F32.BF16 R4, R16.reuse, R80, R28 ;  /* 0x000000501004723c */ /* 0x060ff0000004181c */
        /* <DEDUP_REMOVED lines=8> */
[C---:B------:R-:W-:Y:S08]  /*42e0*/  HMMA.16816.F32.BF16 R36, R12.reuse, R60, R32 ;  /* 0x0000003c0c24723c */ /* 0x040ff00000041820 */
[C---:B------:R-:W-:Y:S01]  /*42f0*/  HMMA.16816.F32.BF16 R32, R12.reuse, R62, R24 ;  /* 0x0000003e0c20723c */ /* 0x040fe20000041818 */
[----:B------:R-:W-:Y:S07]  /*4300*/  LDSM.16.M88.4 R60, [R2+0x2000] ;  /* 0x00200000023c783b */ /* 0x000fee0000000200 */
[----:B------:R-:W-:Y:S01]  /*4310*/  HMMA.16816.F32.BF16 R24, R12, R68, R4 ;  /* 0x000000440c18723c */ /* 0x000fe20000041804 */
[----:B------:R-:W1:Y:S01]  /*4320*/  LDSM.16.M88.4 R4, [R165+0x4000] ;  /* 0x00400000a504783b */ /* 0x000e620000000200 */
[----:B--2---:R-:W-:-:S06]  /*4330*/  IMAD.IADD R205, R3, 0x1, R225 ;  /* 0x0000000103cd7824 */ /* 0x004fcc00078e02e1 */
[C---:B------:R-:W-:Y:S01]  /*4340*/  HMMA.16816.F32.BF16 R16, R12.reuse, R70, R28 ;  /* 0x000000460c10723c */ /* 0x040fe2000004181c */
[----:B------:R-:W5:Y:S07]  /*4350*/  LDSM.16.M88.4 R68, [R2+0x2800] ;  /* 0x002800000244783b */ /* 0x000f6e0000000200 */
[C---:B------:R-:W-:Y:S01]  /*4360*/  HMMA.16816.F32.BF16 R28, R12.reuse, R92, R48 ;  /* 0x0000005c0c1c723c */ /* 0x040fe20000041830 */
[----:B------:R-:W2:Y:S07]  /*4370*/  LDL R92, [R1+0x10] ;  /* 0x00001000015c7983 */ /* 0x000eae0000100800 */
[----:B------:R-:W-:Y:S01]  /*4380*/  HMMA.16816.F32.BF16 R52, R12, R94, R52 ;  /* 0x0000005e0c34723c */ /* 0x000fe20000041834 */
[----:B------:R-:W1:Y:S07]  /*4390*/  LDSM.16.M88.4 R12, [R164+0x4000] ;  /* 0x00400000a40c783b */ /* 0x000e6e0000000200 */
[C---:B---3--:R-:W-:Y:S08]  /*43a0*/  HMMA.16816.F32.BF16 R48, R8.reuse, R64, R44 ;  /* 0x000000400830723c */ /* 0x048ff0000004182c */
        /* <DEDUP_REMOVED lines=8> */
[C---:B------:R-:W-:Y:S01]  /*4430*/  HMMA.16816.F32.BF16 R16, R8.reuse, R88, R28 ;  /* 0x000000580810723c */ /* 0x040fe2000004181c */
[----:B------:R-:W-:Y:S07]  /*4440*/  LDSM.16.M88.4 R28, [R0+0x3800] ;  /* 0x00380000001c783b */ /* 0x000fee0000000200 */
[----:B------:R-:W-:Y:S08]  /*4450*/  HMMA.16816.F32.BF16 R8, R8, R90, R52 ;  /* 0x0000005a0808723c */ /* 0x000ff00000041834 */
[C---:B-1----:R-:W-:Y:S08]  /*4460*/  HMMA.16816.F32.BF16 R52, R4.reuse, R60, R48 ;  /* 0x0000003c0434723c */ /* 0x042ff00000041830 */
[C---:B------:R-:W-:Y:S08]  /*4470*/  HMMA.16816.F32.BF16 R60, R4.reuse, R62, R44 ;  /* 0x0000003e043c723c */ /* 0x040ff0000004182c */
[C---:B------:R-:W-:Y:S01]  /*4480*/  HMMA.16816.F32.BF16 R44, R4.reuse, R70, R36 ;  /* 0x00000046042c723c */ /* 0x040fe20000041824 */
[----:B------:R-:W1:Y:S07]  /*4490*/  LDSM.16.M88.4 R36, [R0+0x3000] ;  /* 0x003000000024783b */ /* 0x000e6e0000000200 */
[C---:B------:R-:W-:Y:S01]  /*44a0*/  HMMA.16816.F32.BF16 R48, R4.reuse, R68, R40 ;  /* 0x000000440430723c */ /* 0x040fe20000041828 */
[----:B------:R-:W-:Y:S07]  /*44b0*/  LDSM.16.M88.4 R68, [R169+0x4800] ;  /* 0x00480000a944783b */ /* 0x000fee0000000200 */
[C---:B------:R-:W-:Y:S08]  /*44c0*/  HMMA.16816.F32.BF16 R40, R4.reuse, R76, R32 ;  /* 0x0000004c0428723c */ /* 0x040ff00000041820 */
[C---:B------:R-:W-:Y:S08]  /*44d0*/  HMMA.16816.F32.BF16 R32, R4.reuse, R78, R24 ;  /* 0x0000004e0420723c */ /* 0x040ff00000041818 */
[C---:B------:R-:W-:Y:S08]  /*44e0*/  HMMA.16816.F32.BF16 R24, R4.reuse, R84, R16 ;  /* 0x000000540418723c */ /* 0x040ff00000041810 */
[----:B------:R-:W-:Y:S01]  /*44f0*/  HMMA.16816.F32.BF16 R16, R4, R86, R8 ;  /* 0x000000560410723c */ /* 0x000fe20000041808 */
[----:B------:R-:W4:Y:S04]  /*4500*/  LDSM.16.M88.4 R4, [R162+0x8000] ;  /* 0x00800000a204783b */ /* 0x000f280000000200 */
[----:B------:R-:W5:Y:S03]  /*4510*/  LDSM.16.M88.4 R84, [R169+0x5000] ;  /* 0x00500000a954783b */ /* 0x000f660000000200 */
[C---:B------:R-:W-:Y:S08]  /*4520*/  HMMA.16816.F32.BF16 R8, R12.reuse, R56, R52 ;  /* 0x000000380c08723c */ /* 0x040ff00000041834 */
[C---:B------:R-:W-:Y:S08]  /*4530*/  HMMA.16816.F32.BF16 R60, R12.reuse, R58, R60 ;  /* 0x0000003a0c3c723c */ /* 0x040ff0000004183c */
[C---:B---3--:R-:W-:Y:S08]  /*4540*/  HMMA.16816.F32.BF16 R56, R12.reuse, R64, R48 ;  /* 0x000000400c38723c */ /* 0x048ff00000041830 */
[C---:B------:R-:W-:Y:S08]  /*4550*/  HMMA.16816.F32.BF16 R52, R12.reuse, R66, R44 ;  /* 0x000000420c34723c */ /* 0x040ff0000004182c */
[C---:B-1----:R-:W-:Y:S01]  /*4560*/  HMMA.16816.F32.BF16 R64, R12.reuse, R36, R40 ;  /* 0x000000240c40723c */ /* 0x042fe20000041828 */
[----:B------:R-:W-:Y:S07]  /*4570*/  LDSM.16.M88.4 R40, [R20+0x4000] ;  /* 0x004000001428783b */ /* 0x000fee0000000200 */
[C---:B------:R-:W-:Y:S01]  /*4580*/  HMMA.16816.F32.BF16 R76, R12.reuse, R38, R32 ;  /* 0x000000260c4c723c */ /* 0x040fe20000041820 */
[----:B------:R-:W-:Y:S07]  /*4590*/  LDSM.16.M88.4 R36, [R20+0x4800] ;  /* 0x004800001424783b */ /* 0x000fee0000000200 */
[C---:B------:R-:W-:Y:S08]  /*45a0*/  HMMA.16816.F32.BF16 R48, R12.reuse, R28, R24 ;  /* 0x0000001c0c30723c */ /* 0x040ff00000041818 */
[----:B------:R-:W-:Y:S01]  /*45b0*/  HMMA.16816.F32.BF16 R44, R12, R30, R16 ;  /* 0x0000001e0c2c723c */ /* 0x000fe20000041810 */
[----:B------:R-:W1:Y:S07]  /*45c0*/  LDSM.16.M88.4 R12, [R163+0x8000] ;  /* 0x00800000a30c783b */ /* 0x000e6e0000000200 */
[C---:B----4-:R-:W-:Y:S01]  /*45d0*/  HMMA.16816.F32.BF16 R32, R4.reuse, R72, R8 ;  /* 0x000000480420723c */ /* 0x050fe20000041808 */
[----:B------:R-:W-:Y:S07]  /*45e0*/  LDSM.16.M88.4 R8, [R165+0x8000] ;  /* 0x00800000a508783b */ /* 0x000fee0000000200 */
[C---:B------:R-:W-:Y:S01]  /*45f0*/  HMMA.16816.F32.BF16 R24, R4.reuse, R68, R56 ;  /* 0x000000440418723c */ /* 0x040fe20000041838 */
[----:B------:R-:W3:Y:S07]  /*4600*/  LDSM.16.M88.4 R56, [R20+0x5000] ;  /* 0x005000001438783b */ /* 0x000eee0000000200 */
[C---:B------:R-:W-:Y:S01]  /*4610*/  HMMA.16816.F32.BF16 R28, R4.reuse, R74, R60 ;  /* 0x0000004a041c723c */ /* 0x040fe2000004183c */
[----:B------:R4:W1:Y:S07]  /*4620*/  LDSM.16.M88.4 R72, [R20+0x5800] ;  /* 0x005800001448783b */ /* 0x00086e0000000200 */
[C---:B------:R-:W-:Y:S01]  /*4630*/  HMMA.16816.F32.BF16 R16, R4.reuse, R70, R52 ;  /* 0x000000460410723c */ /* 0x040fe20000041834 */
[----:B------:R-:W-:Y:S07]  /*4640*/  LDSM.16.M88.4 R68, [R2+0x5800] ;  /* 0x005800000244783b */ /* 0x000fee0000000200 */
[C---:B-----5:R-:W-:Y:S01]  /*4650*/  HMMA.16816.F32.BF16 R52, R4.reuse, R84, R64 ;  /* 0x000000540434723c */ /* 0x060fe20000041840 */
[----:B------:R-:W-:Y:S07]  /*4660*/  LDSM.16.M88.4 R64, [R2+0x4800] ;  /* 0x004800000240783b */ /* 0x000fee0000000200 */
[C---:B------:R-:W-:Y:S01]  /*4670*/  HMMA.16816.F32.BF16 R60, R4.reuse, R86, R76 ;  /* 0x00000056043c723c */ /* 0x040fe2000004184c */
[----:B------:R-:W5:Y:S04]  /*4680*/  LDSM.16.M88.4 R84, [R2+0x4000] ;  /* 0x004000000254783b */ /* 0x000f680000000200 */
[----:B------:R2:W2:Y:S03]  /*4690*/  LDSM.16.M88.4 R76, [R2+0x5000] ;  /* 0x00500000024c783b */ /* 0x0004a60000000200 */
[C---:B----4-:R-:W-:Y:S08]  /*46a0*/  HMMA.16816.F32.BF16 R20, R4.reuse, R80, R48 ;  /* 0x000000500414723c */ /* 0x050ff00000041830 */
[----:B------:R-:W-:Y:S01]  /*46b0*/  HMMA.16816.F32.BF16 R48, R4, R82, R44 ;  /* 0x000000520430723c */ /* 0x000fe2000004182c */
[----:B------:R-:W-:Y:S04]  /*46c0*/  LDSM.16.M88.4 R4, [R164+0x8000] ;  /* 0x00800000a404783b */ /* 0x000fe80000000200 */
[----:B------:R-:W4:Y:S03]  /*46d0*/  LDSM.16.M88.4 R80, [R0+0x4000] ;  /* 0x004000000050783b */ /* 0x000f260000000200 */
[C---:B-1----:R-:W-:Y:S08]  /*46e0*/  HMMA.16816.F32.BF16 R44, R12.reuse, R40, R32 ;  /* 0x000000280c2c723c */ /* 0x042ff00000041820 */
[C---:B------:R-:W-:Y:S08]  /*46f0*/  HMMA.16816.F32.BF16 R32, R12.reuse, R36, R24 ;  /* 0x000000240c20723c */ /* 0x040ff00000041818 */
[C---:B------:R-:W-:Y:S08]  /*4700*/  HMMA.16816.F32.BF16 R40, R12.reuse, R42, R28 ;  /* 0x0000002a0c28723c */ /* 0x040ff0000004181c */
[C---:B------:R-:W-:Y:S08]  /*4710*/  HMMA.16816.F32.BF16 R36, R12.reuse, R38, R16 ;  /* 0x000000260c24723c */ /* 0x040ff00000041810 */
[C---:B---3--:R-:W-:Y:S01]  /*4720*/  HMMA.16816.F32.BF16 R24, R12.reuse, R58, R60 ;  /* 0x0000003a0c18723c */ /* 0x048fe2000004183c */
[----:B------:R-:W1:Y:S07]  /*4730*/  LDSM.16.M88.4 R60, [R0+0x4800] ;  /* 0x00480000003c783b */ /* 0x000e6e0000000200 */
[C---:B------:R-:W-:Y:S01]  /*4740*/  HMMA.16816.F32.BF16 R28, R12.reuse, R56, R52 ;  /* 0x000000380c1c723c */ /* 0x040fe20000041834 */
[----:B--2---:R-:W-:Y:S01]  /*4750*/  @P4 IMAD.HI.U32 R2, R205, c[0x0][0x2c8], RZ ;  /* 0x0000b200cd024a27 */ /* 0x004fe200078e00ff */
[----:B------:R-:W-:Y:S06]  /*4760*/  LDSM.16.M88.4 R56, [R0+0x5000] ;  /* 0x005000000038783b */ /* 0x000fec0000000200 */
[C---:B------:R-:W-:Y:S08]  /*4770*/  HMMA.16816.F32.BF16 R20, R12.reuse, R72, R20 ;  /* 0x000000480c14723c */ /* 0x040ff00000041814 */
[----:B------:R-:W-:Y:S08]  /*4780*/  HMMA.16816.F32.BF16 R16, R12, R74, R48 ;  /* 0x0000004a0c10723c */ /* 0x000ff00000041830 */
[C---:B-----5:R-:W-:Y:S08]  /*4790*/  HMMA.16816.F32.BF16 R12, R8.reuse, R84, R44 ;  /* 0x00000054080c723c */ /* 0x060ff0000004182c */
[C---:B------:R-:W-:Y:S08]  /*47a0*/  HMMA.16816.F32.BF16 R44, R8.reuse, R64, R32 ;  /* 0x00000040082c723c */ /* 0x040ff00000041820 */
[C---:B------:R-:W-:Y:S08]  /*47b0*/  HMMA.16816.F32.BF16 R32, R8.reuse, R78, R24 ;  /* 0x0000004e0820723c */ /* 0x040ff00000041818 */
[----:B------:R-:W-:Y:S08]  /*47c0*/  HMMA.16816.F32.BF16 R24, R8, R70, R16 ;  /* 0x000000460818723c */ /* 0x000ff00000041810 */
[----:B----4-:R-:W-:Y:S01]  /*47d0*/  HMMA.16816.F32.BF16 R16, R4, R80, R12 ;  /* 0x000000500410723c */ /* 0x010fe2000004180c */
[----:B------:R2:W-:Y:S01]  /*47e0*/  LDSM.16.M88.4 R12, [R0+0x5800] ;  /* 0x00580000000c783b */ /* 0x0005e20000000200 */
[----:B------:R-:W-:Y:S01]  /*47f0*/  IMAD.IADD R3, R96, 0x1, -R228 ;  /* 0x0000000160037824 */ /* 0x000fe200078e0ae4 */
[----:B------:R-:W-:-:S05]  /*4800*/  DEPBAR.LE SB0, 0x2 ;  /* 0x000080800000791a */ /* 0x000fca0000000000 */
[C---:B------:R-:W-:Y:S08]  /*4810*/  HMMA.16816.F32.BF16 R40, R8.reuse, R86, R40 ;  /* 0x000000560828723c */ /* 0x040ff00000041828 */
[----:B------:R-:W-:Y:S01]  /*4820*/  HMMA.16816.F32.BF16 R52, R8, R76, R28 ;  /* 0x0000004c0834723c */ /* 0x000fe2000004181c */
[----:B--2---:R-:W-:Y:S01]  /*4830*/  IMAD.MOV.U32 R0, RZ, RZ, R205 ;  /* 0x000000ffff007224 */ /* 0x004fe200078e00cd */
[----:B------:R-:W-:-:S06]  /*4840*/  @P4 SHF.R.U32.HI R0, RZ, c[0x0][0x2cc], R2 ;  /* 0x0000b300ff004a19 */ /* 0x000fcc0000011602 */
[C---:B------:R-:W-:Y:S01]  /*4850*/  HMMA.16816.F32.BF16 R48, R8.reuse, R66, R36 ;  /* 0x000000420830723c */ /* 0x040fe20000041824 */
[----:B------:R-:W-:Y:S06]  /*4860*/  BAR.SYNC.DEFER_BLOCKING 0x0 ;  /* 0x0000000000007b1d */ /* 0x000fec0000010000 */
[----:B------:R-:W2:Y:S01]  /*4870*/  SHFL.IDX PT, R2, R0, RZ, 0x1c1f ;  /* 0x001c1fff00027589 */ /* 0x000ea200000e0000 */
[----:B------:R-:W-:Y:S03]  /*4880*/  HMMA.16816.F32.BF16 R28, R8, R68, R20 ;  /* 0x00000044081c723c */ /* 0x000fe60000041814 */
[----:B------:R3:W4:Y:S05]  /*4890*/  SHFL.IDX PT, R8, R0, 0x1, 0x1c1f ;  /* 0x003c1f0000087f89 */ /* 0x00072a00000e0000 */
[C---:B------:R-:W-:Y:S08]  /*48a0*/  HMMA.16816.F32.BF16 R20, R4.reuse, R82, R40 ;  /* 0x000000520414723c */ /* 0x040ff00000041828 */
[----:B-1----:R-:W-:Y:S01]  /*48b0*/  HMMA.16816.F32.BF16 R36, R4, R60, R44 ;  /* 0x0000003c0424723c */ /* 0x002fe2000004182c */
[----:B------:R-:W-:Y:S01]  /*48c0*/  LDSM.16.MT88.4 R64, [R234+0x800] ;  /* 0x00080000ea40783b */ /* 0x000fe20000004200 */
[----:B---3--:R-:W-:-:S04]  /*48d0*/  IMAD.MOV.U32 R0, RZ, RZ, 0x1 ;  /* 0x00000001ff007424 */ /* 0x008fc800078e00ff */
[----:B------:R-:W-:-:S05]  /*48e0*/  IMAD R0, R184, -0x40, R0 ;  /* 0xffffffc0b8007824 */ /* 0x000fca00078e0200 */
[----:B------:R-:W-:-:S05]  /*48f0*/  IADD3 R0, -R228, R0, R220 ;  /* 0x00000000e4007210 */ /* 0x000fca0007ffe1dc */
[----:B------:R-:W-:-:S04]  /*4900*/  IMAD.IADD R0, R0, 0x1, -R221 ;  /* 0x0000000100007824 */ /* 0x000fc800078e0add */
[C---:B--2---:R-:W-:Y:S02]  /*4910*/  IMAD.IADD R2, R0.reuse, 0x1, R2 ;  /* 0x0000000100027824 */ /* 0x044fe400078e0202 */
[----:B----4-:R-:W-:-:S03]  /*4920*/  IMAD.IADD R0, R0, 0x1, R8 ;  /* 0x0000000100007824 */ /* 0x010fc600078e0208 */
[C---:B------:R-:W-:Y:S02]  /*4930*/  IMNMX R2, R3.reuse, R2, PT ;  /* 0x0000000203027217 */ /* 0x040fe40003800200 */
[----:B------:R-:W-:Y:S01]  /*4940*/  IMNMX R0, R3, R0, PT ;  /* 0x0000000003007217 */ /* 0x000fe20003800200 */
[----:B------:R-:W-:Y:S01]  /*4950*/  HMMA.16816.F32.BF16 R40, R4, R62, R48 ;  /* 0x0000003e0428723c */ /* 0x000fe20000041830 */
[C---:B------:R-:W-:Y:S01]  /*4960*/  ISETP.GT.AND P5, PT, R2.reuse, RZ, PT ;  /* 0x000000ff0200720c */ /* 0x040fe20003fa4270 */
[----:B------:R-:W-:Y:S01]  /*4970*/  LDSM.16.MT88.4 R60, [R231+0x2000] ;  /* 0x00200000e73c783b */ /* 0x000fe20000004200 */
[----:B------:R-:W-:Y:S02]  /*4980*/  ISETP.GT.AND P6, PT, R2, 0x1, PT ;  /* 0x000000010200780c */ /* 0x000fe40003fc4270 */
[----:B------:R-:W-:-:S03]  /*4990*/  ISETP.GT.AND P0, PT, R0, 0x1, PT ;  /* 0x000000010000780c */ /* 0x000fc60003f04270 */
[----:B------:R-:W-:Y:S01]  /*49a0*/  HMMA.16816.F32.BF16 R52, R4, R56, R52 ;  /* 0x000000380434723c */ /* 0x000fe20000041834 */
[----:B------:R-:W-:Y:S02]  /*49b0*/  FSEL R8, R17, -INF , P6 ;  /* 0xff80000011087808 */ /* 0x000fe40003000000 */
[----:B------:R-:W-:-:S05]  /*49c0*/  FSEL R19, R19, -INF , P0 ;  /* 0xff80000013137808 */ /* 0x000fca0000000000 */
[----:B------:R-:W-:Y:S01]  /*49d0*/  HMMA.16816.F32.BF16 R56, R4, R58, R32 ;  /* 0x0000003a0438723c */ /* 0x000fe20000041820 */
[----:B------:R-:W-:Y:S02]  /*49e0*/  ISETP.GT.AND P0, PT, R2, 0x9, PT ;  /* 0x000000090200780c */ /* 0x000fe40003f04270 */
[----:B------:R-:W-:-:S05]  /*49f0*/  ISETP.GT.AND P1, PT, R0, RZ, PT ;  /* 0x000000ff0000720c */ /* 0x000fca0003f24270 */
[----:B------:R-:W-:Y:S01]  /*4a00*/  HMMA.16816.F32.BF16 R32, R4, R12, R28 ;  /* 0x0000000c0420723c */ /* 0x000fe2000004181c */
[----:B------:R-:W-:-:S07]  /*4a10*/  FSEL R9, R21, -INF , P0 ;  /* 0xff80000015097808 */ /* 0x000fce0000000000 */
[----:B------:R-:W-:Y:S01]  /*4a20*/  HMMA.16816.F32.BF16 R24, R4, R14, R24 ;  /* 0x0000000e0418723c */ /* 0x000fe20000041818 */
[----:B------:R-:W-:Y:S01]  /*4a30*/  FSEL R10, R18, -INF , P1 ;  /* 0xff800000120a7808 */ /* 0x000fe20000800000 */
[----:B------:R-:W-:Y:S05]  /*4a40*/  LDSM.16.MT88.4 R12, [R170] ;  /* 0x00000000aa0c783b */ /* 0x000fea0000004200 */
[----:B------:R-:W-:Y:S02]  /*4a50*/  FSEL R6, R16, -INF , P5 ;  /* 0xff80000010067808 */ /* 0x000fe40002800000 */
[----:B------:R-:W-:Y:S02]  /*4a60*/  ISETP.GT.AND P5, PT, R2, 0x8, PT ;  /* 0x000000080200780c */ /* 0x000fe40003fa4270 */
[----:B------:R-:W-:-:S02]  /*4a70*/  FMNMX.FTZ R3, R6, R8, !PT ;  /* 0x0000000806037209 */ /* 0x000fc40007810000 */
[----:B------:R-:W-:Y:S02]  /*4a80*/  FSEL R7, R20, -INF , P5 ;  /* 0xff80000014077808 */ /* 0x000fe40002800000 */
[----:B------:R-:W-:Y:S02]  /*4a90*/  ISETP.GT.AND P0, PT, R0, 0x8, PT ;  /* 0x000000080000780c */ /* 0x000fe40003f04270 */
[----:B------:R-:W-:Y:S02]  /*4aa0*/  ISETP.GT.AND P1, PT, R2, 0x10, PT ;  /* 0x000000100200780c */ /* 0x000fe40003f24270 */
[----:B------:R-:W-:Y:S02]  /*4ab0*/  FMNMX.FTZ R3, R7, R3, !PT ;  /* 0x0000000307037209 */ /* 0x000fe40007810000 */
[----:B------:R-:W-:Y:S02]  /*4ac0*/  FSEL R11, R22, -INF , P0 ;  /* 0xff800000160b7808 */ /* 0x000fe40000000000 */
[----:B------:R-:W-:-:S02]  /*4ad0*/  FSEL R17, R36, -INF , P1 ;  /* 0xff80000024117808 */ /* 0x000fc40000800000 */
[C---:B------:R-:W-:Y:S02]  /*4ae0*/  ISETP.GT.AND P5, PT, R0.reuse, 0x9, PT ;  /* 0x000000090000780c */ /* 0x040fe40003fa4270 */
[----:B------:R-:W-:Y:S02]  /*4af0*/  ISETP.GT.AND P0, PT, R0, 0x11, PT ;  /* 0x000000110000780c */ /* 0x000fe40003f04270 */
[----:B------:R-:W-:Y:S02]  /*4b00*/  ISETP.GT.AND P6, PT, R2, 0x11, PT ;  /* 0x000000110200780c */ /* 0x000fe40003fc4270 */
[----:B------:R-:W-:Y:S02]  /*4b10*/  ISETP.GT.AND P1, PT, R0, 0x10, PT ;  /* 0x000000100000780c */ /* 0x000fe40003f24270 */
[----:B------:R-:W-:Y:S02]  /*4b20*/  FMNMX.FTZ R3, R9, R3, !PT ;  /* 0x0000000309037209 */ /* 0x000fe40007810000 */
[----:B------:R-:W-:-:S02]  /*4b30*/  FSEL R16, R23, -INF , P5 ;  /* 0xff80000017107808 */ /* 0x000fc40002800000 */
[----:B------:R-:W-:Y:S02]  /*4b40*/  FSEL R28, R39, -INF , P0 ;  /* 0xff800000271c7808 */ /* 0x000fe40000000000 */
[----:B------:R-:W-:Y:S02]  /*4b50*/  FSEL R20, R37, -INF , P6 ;  /* 0xff80000025147808 */ /* 0x000fe40003000000 */
[----:B------:R-:W-:Y:S02]  /*4b60*/  FSEL R23, R38, -INF , P1 ;  /* 0xff80000026177808 */ /* 0x000fe40000800000 */
[----:B------:R-:W-:Y:S01]  /*4b70*/  ISETP.GT.AND P0, PT, R2, 0x18, PT ;  /* 0x000000180200780c */ /* 0x000fe20003f04270 */
[----:B------:R-:W-:Y:S01]  /*4b80*/  LDSM.16.MT88.4 R36, [R170+0x800] ;  /* 0x00080000aa24783b */ /* 0x000fe20000004200 */
[----:B------:R-:W-:Y:S02]  /*4b90*/  FMNMX.FTZ R3, R17, R3, !PT ;  /* 0x0000000311037209 */ /* 0x000fe40007810000 */
[----:B------:R-:W-:-:S02]  /*4ba0*/  ISETP.GT.AND P1, PT, R0, 0x18, PT ;  /* 0x000000180000780c */ /* 0x000fc40003f24270 */
[----:B------:R-:W-:Y:S02]  /*4bb0*/  FMNMX.FTZ R4, R10, R19, !PT ;  /* 0x000000130a047209 */ /* 0x000fe40007810000 */
[----:B------:R-:W-:Y:S02]  /*4bc0*/  ISETP.GT.AND P5, PT, R2, 0x19, PT ;  /* 0x000000190200780c */ /* 0x000fe40003fa4270 */
[----:B------:R-:W-:Y:S02]  /*4bd0*/  FSEL R22, R40, -INF , P0 ;  /* 0xff80000028167808 */ /* 0x000fe40000000000 */
[----:B------:R-:W-:Y:S02]  /*4be0*/  FMNMX.FTZ R3, R20, R3, !PT ;  /* 0x0000000314037209 */ /* 0x000fe40007810000 */
[----:B------:R-:W-:Y:S02]  /*4bf0*/  FSEL R48, R42, -INF , P1 ;  /* 0xff8000002a307808 */ /* 0x000fe40000800000 */
[----:B------:R-:W-:-:S02]  /*4c00*/  ISETP.GT.AND P1, PT, R2, 0x20, PT ;  /* 0x000000200200780c */ /* 0x000fc40003f24270 */
[----:B------:R-:W-:Y:S02]  /*4c10*/  FMNMX.FTZ R4, R11, R4, !PT ;  /* 0x000000040b047209 */ /* 0x000fe40007810000 */
[----:B------:R-:W-:Y:S02]  /*4c20*/  ISETP.GT.AND P0, PT, R0, 0x19, PT ;  /* 0x000000190000780c */ /* 0x000fe40003f04270 */
[----:B------:R-:W-:Y:S02]  /*4c30*/  FSEL R21, R41, -INF , P5 ;  /* 0xff80000029157808 */ /* 0x000fe40002800000 */
[----:B------:R-:W-:Y:S02]  /*4c40*/  FMNMX.FTZ R3, R22, R3, !PT ;  /* 0x0000000316037209 */ /* 0x000fe40007810000 */
[----:B------:R-:W-:Y:S02]  /*4c50*/  FSEL R85, R52, -INF , P1 ;  /* 0xff80000034557808 */ /* 0x000fe40000800000 */
[----:B------:R-:W-:-:S02]  /*4c60*/  FMNMX.FTZ R4, R16, R4, !PT ;  /* 0x0000000410047209 */ /* 0x000fc40007810000 */
[----:B------:R-:W-:Y:S02]  /*4c70*/  FSEL R49, R43, -INF , P0 ;  /* 0xff8000002b317808 */ /* 0x000fe40000000000 */
[C---:B------:R-:W-:Y:S02]  /*4c80*/  ISETP.GT.AND P1, PT, R2.reuse, 0x29, PT ;  /* 0x000000290200780c */ /* 0x040fe40003f24270 */
[----:B------:R-:W-:Y:S02]  /*4c90*/  ISETP.GT.AND P0, PT, R2, 0x21, PT ;  /* 0x000000210200780c */ /* 0x000fe40003f04270 */
[----:B------:R-:W-:Y:S02]  /*4ca0*/  FMNMX.FTZ R3, R21, R3, !PT ;  /* 0x0000000315037209 */ /* 0x000fe40007810000 */
[----:B------:R-:W-:Y:S02]  /*4cb0*/  FMNMX.FTZ R4, R23, R4, !PT ;  /* 0x0000000417047209 */ /* 0x000fe40007810000 */
[----:B------:R-:W-:-:S02]  /*4cc0*/  FSEL R81, R57, -INF , P1 ;  /* 0xff80000039517808 */ /* 0x000fc40000800000 */
[----:B------:R-:W-:Y:S02]  /*4cd0*/  ISETP.GT.AND P5, PT, R2, 0x28, PT ;  /* 0x000000280200780c */ /* 0x000fe40003fa4270 */
[----:B------:R-:W-:Y:S02]  /*4ce0*/  FSEL R84, R53, -INF , P0 ;  /* 0xff80000035547808 */ /* 0x000fe40000000000 */
[----:B------:R-:W-:Y:S02]  /*4cf0*/  FMNMX.FTZ R3, R85, R3, !PT ;  /* 0x0000000355037209 */ /* 0x000fe40007810000 */
[----:B------:R-:W-:Y:S02]  /*4d00*/  ISETP.GT.AND P1, PT, R0, 0x20, PT ;  /* 0x000000200000780c */ /* 0x000fe40003f24270 */
[----:B------:R-:W-:Y:S02]  /*4d10*/  FMNMX.FTZ R4, R28, R4, !PT ;  /* 0x000000041c047209 */ /* 0x000fe40007810000 */
[----:B------:R-:W-:-:S02]  /*4d20*/  ISETP.GT.AND P0, PT, R2, 0x30, PT ;  /* 0x000000300200780c */ /* 0x000fc40003f04270 */
[----:B------:R-:W-:Y:S02]  /*4d30*/  FSEL R82, R56, -INF , P5 ;  /* 0xff80000038527808 */ /* 0x000fe40002800000 */
[----:B------:R-:W-:Y:S02]  /*4d40*/  FMNMX.FTZ R3, R84, R3, !PT ;  /* 0x0000000354037209 */ /* 0x000fe40007810000 */
[----:B------:R-:W-:Y:S02]  /*4d50*/  FSEL R79, R54, -INF , P1 ;  /* 0xff800000364f7808 */ /* 0x000fe40000800000 */
[C---:B------:R-:W-:Y:S02]  /*4d60*/  ISETP.GT.AND P6, PT, R2.reuse, 0x31, PT ;  /* 0x000000310200780c */ /* 0x040fe40003fc4270 */
[C---:B------:R-:W-:Y:S02]  /*4d70*/  ISETP.GT.AND P5, PT, R2.reuse, 0x38, PT ;  /* 0x000000380200780c */ /* 0x040fe40003fa4270 */
[----:B------:R-:W-:-:S02]  /*4d80*/  ISETP.GT.AND P1, PT, R2, 0x39, PT ;  /* 0x000000390200780c */ /* 0x000fc40003f24270 */
[----:B------:R-:W-:Y:S02]  /*4d90*/  FMNMX.FTZ R2, R48, R4, !PT ;  /* 0x0000000430027209 */ /* 0x000fe40007810000 */
[----:B------:R-:W-:Y:S02]  /*4da0*/  FSEL R87, R32, -INF , P0 ;  /* 0xff80000020577808 */ /* 0x000fe40000000000 */
[----:B------:R-:W-:Y:S02]  /*4db0*/  FMNMX.FTZ R3, R82, R3, !PT ;  /* 0x0000000352037209 */ /* 0x000fe40007810000 */
[----:B------:R-:W-:Y:S02]  /*4dc0*/  ISETP.GT.AND P0, PT, R0, 0x21, PT ;  /* 0x000000210000780c */ /* 0x000fe40003f04270 */
[----:B------:R-:W-:Y:S02]  /*4dd0*/  FMNMX.FTZ R2, R49, R2, !PT ;  /* 0x0000000231027209 */ /* 0x000fe40007810000 */
        /* <DEDUP_REMOVED lines=13> */
[C---:B------:R-:W-:Y:S01]  /*4eb0*/  ISETP.GT.AND P1, PT, R0.reuse, 0x30, PT ;  /* 0x000000300000780c */ /* 0x040fe20003f24270 */
[----:B------:R-:W-:Y:S01]  /*4ec0*/  LDSM.16.MT88.4 R56, [R92] ;  /* 0x000000005c38783b */ /* 0x000fe20000004200 */
[----:B------:R-:W-:Y:S02]  /*4ed0*/  FMNMX.FTZ R2, R77, R2, !PT ;  /* 0x000000024d027209 */ /* 0x000fe40007810000 */
[----:B------:R-:W-:Y:S02]  /*4ee0*/  FMNMX.FTZ R3, R83, R3, !PT ;  /* 0x0000000353037209 */ /* 0x000fe40007810000 */
[----:B------:R-:W-:Y:S02]  /*4ef0*/  ISETP.GT.AND P0, PT, R0, 0x31, PT ;  /* 0x000000310000780c */ /* 0x000fe40003f04270 */
[----:B------:R-:W-:Y:S02]  /*4f00*/  FSEL R178, R34, -INF , P1 ;  /* 0xff80000022b27808 */ /* 0x000fe40000800000 */
[----:B------:R-:W-:-:S02]  /*4f10*/  FMNMX.FTZ R2, R76, R2, !PT ;  /* 0x000000024c027209 */ /* 0x000fc40007810000 */
[----:B------:R-:W-:Y:S02]  /*4f20*/  FMNMX.FTZ R3, R80, R3, !PT ;  /* 0x0000000350037209 */ /* 0x000fe40007810000 */
[----:B------:R-:W-:Y:S02]  /*4f30*/  FSEL R176, R35, -INF , P0 ;  /* 0xff80000023b07808 */ /* 0x000fe40000000000 */
[----:B------:R-:W-:Y:S02]  /*4f40*/  ISETP.GT.AND P1, PT, R0, 0x38, PT ;  /* 0x000000380000780c */ /* 0x000fe40003f24270 */
[----:B------:R-:W-:Y:S01]  /*4f50*/  FMNMX.FTZ R2, R178, R2, !PT ;  /* 0x00000002b2027209 */ /* 0x000fe20007810000 */
[----:B------:R-:W1:Y:S01]  /*4f60*/  SHFL.BFLY PT, R5, R3, 0x2, 0x1f ;  /* 0x0c401f0003057f89 */ /* 0x000e6200000e0000 */
[----:B------:R-:W-:Y:S02]  /*4f70*/  ISETP.GT.AND P0, PT, R0, 0x39, PT ;  /* 0x000000390000780c */ /* 0x000fe40003f04270 */
[----:B------:R-:W-:Y:S01]  /*4f80*/  FSEL R175, R26, -INF , P1 ;  /* 0xff8000001aaf7808 */ /* 0x000fe20000800000 */
[----:B------:R-:W-:Y:S01]  /*4f90*/  LDSM.16.MT88.4 R32, [R231+0x800] ;  /* 0x00080000e720783b */ /* 0x000fe20000004200 */
[----:B------:R-:W-:-:S02]  /*4fa0*/  FMNMX.FTZ R2, R176, R2, !PT ;  /* 0x00000002b0027209 */ /* 0x000fc40007810000 */
[----:B------:R-:W-:Y:S02]  /*4fb0*/  FSEL R174, R27, -INF , P0 ;  /* 0xff8000001bae7808 */ /* 0x000fe40000000000 */
        /* <DEDUP_REMOVED lines=17> */
[----:B-1----:R-:W-:Y:S02]  /*50d0*/  FFMA.FTZ R3, R7, c[0x0][0x2d0], -R0 ;  /* 0x0000b40007037a23 */ /* 0x002fe40000010800 */
[----:B------:R-:W1:Y:S05]  /*50e0*/  LDSM.16.MT88.4 R4, [R231] ;  /* 0x00000000e704783b */ /* 0x000e6a0000004200 */
[----:B------:R4:W-:Y:S01]  /*50f0*/  MUFU.EX2 R72, R3 ;  /* 0x0000000300487308 */ /* 0x0009e20000000800 */
[----:B--2---:R-:W-:-:S05]  /*5100*/  FMUL.FTZ R2, R100, c[0x0][0x2d0] ;  /* 0x0000b40064027a20 */ /* 0x004fca0000410000 */
[----:B------:R-:W-:Y:S01]  /*5110*/  FSEL R2, R2, RZ, P0 ;  /* 0x000000ff02027208 */ /* 0x000fe20000000000 */
[----:B----4-:R-:W-:-:S04]  /*5120*/  FFMA.FTZ R3, R9, c[0x0][0x2d0], -R0 ;  /* 0x0000b40009037a23 */ /* 0x010fc80000010800 */
[----:B------:R2:W4:Y:S02]  /*5130*/  MUFU.EX2 R75, R3 ;  /* 0x00000003004b7308 */ /* 0x0005240000000800 */
[----:B--2---:R-:W-:-:S06]  /*5140*/  FFMA.FTZ R3, R10, c[0x0][0x2d0], -R2 ;  /* 0x0000b4000a037a23 */ /* 0x004fcc0000010802 */
[----:B------:R2:W-:Y:S02]  /*5150*/  MUFU.EX2 R69, R3 ;  /* 0x0000000300457308 */ /* 0x0005e40000000800 */
[----:B--2---:R-:W-:-:S06]  /*5160*/  FFMA.FTZ R3, R19, c[0x0][0x2d0], -R2 ;  /* 0x0000b40013037a23 */ /* 0x004fcc0000010802 */
[----:B------:R2:W5:Y:S02]  /*5170*/  MUFU.EX2 R68, R3 ;  /* 0x0000000300447308 */ /* 0x0005640000000800 */
[----:B--2---:R-:W-:-:S06]  /*5180*/  FFMA.FTZ R3, R11, c[0x0][0x2d0], -R2 ;  /* 0x0000b4000b037a23 */ /* 0x004fcc0000010802 */
[----:B------:R2:W-:Y:S02]  /*5190*/  MUFU.EX2 R70, R3 ;  /* 0x0000000300467308 */ /* 0x0005e40000000800 */
[----:B--2---:R-:W-:-:S06]  /*51a0*/  FFMA.FTZ R3, R16, c[0x0][0x2d0], -R2 ;  /* 0x0000b40010037a23 */ /* 0x004fcc0000010802 */
[----:B------:R2:W1:Y:S02]  /*51b0*/  MUFU.EX2 R73, R3 ;  /* 0x0000000300497308 */ /* 0x0004640000000800 */
[--C-:B--2---:R-:W-:Y:S02]  /*51c0*/  FFMA.FTZ R3, R17, c[0x0][0x2d0], -R0.reuse ;  /* 0x0000b40011037a23 */ /* 0x104fe40000010800 */
[----:B------:R-:W2:Y:S04]  /*51d0*/  LDSM.16.MT88.4 R16, [R171] ;  /* 0x00000000ab10783b */ /* 0x000ea80000004200 */
[----:B------:R1:W-:Y:S02]  /*51e0*/  MUFU.EX2 R95, R3 ;  /* 0x00000003005f7308 */ /* 0x0003e40000000800 */
[----:B-1----:R-:W-:-:S06]  /*51f0*/  FFMA.FTZ R3, R20, c[0x0][0x2d0], -R0 ;  /* 0x0000b40014037a23 */ /* 0x002fcc0000010800 */
[----:B------:R1:W1:Y:S02]  /*5200*/  MUFU.EX2 R160, R3 ;  /* 0x0000000300a07308 */ /* 0x0002640000000800 */
[----:B-1----:R-:W-:-:S06]  /*5210*/  FFMA.FTZ R3, R22, c[0x0][0x2d0], -R0 ;  /* 0x0000b40016037a23 */ /* 0x002fcc0000010800 */
[----:B------:R1:W-:Y:S02]  /*5220*/  MUFU.EX2 R172, R3 ;  /* 0x0000000300ac7308 */ /* 0x0003e40000000800 */
[----:B-1----:R-:W-:-:S06]  /*5230*/  FFMA.FTZ R3, R21, c[0x0][0x2d0], -R0 ;  /* 0x0000b40015037a23 */ /* 0x002fcc0000010800 */
[----:B------:R1:W-:Y:S02]  /*5240*/  MUFU.EX2 R161, R3 ;  /* 0x0000000300a17308 */ /* 0x0003e40000000800 */
[----:B-1----:R-:W-:-:S06]  /*5250*/  FFMA.FTZ R3, R23, c[0x0][0x2d0], -R2 ;  /* 0x0000b40017037a23 */ /* 0x002fcc0000010802 */
[----:B------:R1:W-:Y:S02]  /*5260*/  MUFU.EX2 R93, R3 ;  /* 0x00000003005d7308 */ /* 0x0003e40000000800 */
[--C-:B-1----:R-:W-:Y:S02]  /*5270*/  FFMA.FTZ R3, R28, c[0x0][0x2d0], -R2.reuse ;  /* 0x0000b4001c037a23 */ /* 0x102fe40000010802 */
[----:B------:R-:W1:Y:S04]  /*5280*/  LDSM.16.MT88.4 R28, [R171+0x800] ;  /* 0x00080000ab1c783b */ /* 0x000e680000004200 */
        /* <DEDUP_REMOVED lines=14> */
[C---:B------:R-:W-:Y:S08]  /*5370*/  HMMA.16816.F32.BF16 R20, R8.reuse, R16, RZ ;  /* 0x000000100814723c */ /* 0x040ff000000418ff */
[----:B------:R-:W-:Y:S01]  /*5380*/  HMMA.16816.F32.BF16 R12, R8, R56, RZ ;  /* 0x00000038080c723c */ /* 0x000fe200000418ff */
[----:B------:R-:W-:-:S02]  /*5390*/  F2FP.BF16.PACK_AB R4, R160, R95 ;  /* 0x0000005fa004723e */ /* 0x000fc400000010ff */
[----:B-1----:R-:W-:Y:S02]  /*53a0*/  F2FP.BF16.PACK_AB R5, R139, R93 ;  /* 0x0000005d8b05723e */ /* 0x002fe400000010ff */
        /* <DEDUP_REMOVED lines=113> */
[----:B------:R-:W-:-:S02]  /*5ac0*/  FFMA.FTZ R13, R83, c[0x0][0x2d0], -R0 ;  /* 0x0000b400530d7a23 */ /* 0x000fc40000010800 */
[----:B------:R-:W-:Y:S01]  /*5ad0*/  FFMA.FTZ R0, R80, c[0x0][0x2d0], -R0 ;  /* 0x0000b40050007a23 */ /* 0x000fe20000010800 */
[----:B------:R-:W-:Y:S03]  /*5ae0*/  LDSM.16.MT88.4 R124, [R171+0x1800] ;  /* 0x00180000ab7c783b */ /* 0x000fe60000004200 */
[C---:B-1----:R-:W-:Y:S08]  /*5af0*/  HMMA.16816.F32.BF16 R144, R4.reuse, R8, R116 ;  /* 0x000000080490723c */ /* 0x042ff00000041874 */
[----:B------:R-:W-:Y:S01]  /*5b00*/  HMMA.16816.F32.BF16 R80, R4, R10, R108 ;  /* 0x0000000a0450723c */ /* 0x000fe2000004186c */
[----:B------:R-:W1:Y:S01]  /*5b10*/  LDSM.16.MT88.4 R8, [R170+0x5000] ;  /* 0x00500000aa08783b */ /* 0x000e620000004200 */
[----:B------:R2:W-:Y:S01]  /*5b20*/  MUFU.EX2 R17, R0 ;  /* 0x0000000000117308 */ /* 0x0005e20000000800 */
[----:B------:R-:W-:-:S02]  /*5b30*/  FADD.FTZ R3, R95, R12 ;  /* 0x0000000c5f037221 */ /* 0x000fc40000010000 */
[----:B------:R-:W-:Y:S04]  /*5b40*/  LDSM.16.MT88.4 R108, [R170+0x1800] ;  /* 0x00180000aa6c783b */ /* 0x000fe80000004200 */
[----:B------:R-:W-:Y:S01]  /*5b50*/  LDSM.16.MT88.4 R116, [R231+0x1800] ;  /* 0x00180000e774783b */ /* 0x000fe20000004200 */
[C---:B-1----:R-:W-:Y:S08]  /*5b60*/  HMMA.16816.F32.BF16 R76, R4.reuse, R8, R96 ;  /* 0x00000008044c723c */ /* 0x042ff00000041860 */
[C---:B------:R-:W-:Y:S01]  /*5b70*/  HMMA.16816.F32.BF16 R88, R4.reuse, R10, R88 ;  /* 0x0000000a0458723c */ /* 0x040fe20000041858 */
[----:B------:R-:W1:Y:S07]  /*5b80*/  LDSM.16.MT88.4 R8, [R231+0x5000] ;  /* 0x00500000e708783b */ /* 0x000e6e0000004200 */
[C---:B-1----:R-:W-:Y:S08]  /*5b90*/  HMMA.16816.F32.BF16 R156, R4.reuse, R8, R52 ;  /* 0x00000008049c723c */ /* 0x042ff00000041834 */
[C---:B------:R-:W-:Y:S01]  /*5ba0*/  HMMA.16816.F32.BF16 R148, R4.reuse, R10, R48 ;  /* 0x0000000a0494723c */ /* 0x040fe20000041830 */
[----:B------:R-:W1:Y:S01]  /*5bb0*/  LDSM.16.MT88.4 R8, [R171+0x5000] ;  /* 0x00500000ab08783b */ /* 0x000e620000004200 */
[--C-:B--2---:R-:W-:Y:S01]  /*5bc0*/  FFMA.FTZ R0, R178, c[0x0][0x2d0], -R2.reuse ;  /* 0x0000b400b2007a23 */ /* 0x104fe20000010802 */
[----:B------:R-:W-:Y:S02]  /*5bd0*/  MUFU.EX2 R15, R15 ;  /* 0x0000000f000f7308 */ /* 0x000fe40000000800 */
[----:B------:R-:W-:Y:S03]  /*5be0*/  LDSM.16.MT88.4 R48, [R231+0x3800] ;  /* 0x00380000e730783b */ /* 0x000fe60000004200 */
[C---:B-1----:R-:W-:Y:S08]  /*5bf0*/  HMMA.16816.F32.BF16 R84, R4.reuse, R8, R44 ;  /* 0x000000080454723c */ /* 0x042ff0000004182c */
[C---:B------:R-:W-:Y:S01]  /*5c00*/  HMMA.16816.F32.BF16 R140, R4.reuse, R10, R36 ;  /* 0x0000000a048c723c */ /* 0x040fe20000041824 */
[----:B------:R-:W1:Y:S01]  /*5c10*/  LDSM.16.MT88.4 R8, [R234+0x5000] ;  /* 0x00500000ea08783b */ /* 0x000e620000004200 */
[----:B------:R-:W2:Y:S08]  /*5c20*/  MUFU.EX2 R14, R14 ;  /* 0x0000000e000e7308 */ /* 0x000eb00000000800 */
[----:B------:R-:W3:Y:S01]  /*5c30*/  MUFU.EX2 R13, R13 ;  /* 0x0000000d000d7308 */ /* 0x000ee20000000800 */
[----:B--2---:R-:W-:Y:S01]  /*5c40*/  F2FP.BF16.PACK_AB R96, R14, R15 ;  /* 0x0000000f0e60723e */ /* 0x004fe200000010ff */
[C---:B-1----:R-:W-:Y:S06]  /*5c50*/  HMMA.16816.F32.BF16 R20, R4.reuse, R10, R20 ;  /* 0x0000000a0414723c */ /* 0x042fec0000041814 */
[----:B------:R1:W-:Y:S02]  /*5c60*/  MUFU.EX2 R10, R0 ;  /* 0x00000000000a7308 */ /* 0x0003e40000000800 */
[----:B------:R-:W-:Y:S07]  /*5c70*/  HMMA.16816.F32.BF16 R24, R4, R8, R24 ;  /* 0x000000080418723c */ /* 0x000fee0000041818 */
[----:B------:R-:W-:-:S02]  /*5c80*/  FFMA.FTZ R4, R175, c[0x0][0x2d0], -R2 ;  /* 0x0000b400af047a23 */ /* 0x000fc40000010802 */
[--C-:B-1----:R-:W-:Y:S02]  /*5c90*/  FFMA.FTZ R0, R176, c[0x0][0x2d0], -R2.reuse ;  /* 0x0000b400b0007a23 */ /* 0x102fe40000010802 */
[----:B------:R-:W-:Y:S01]  /*5ca0*/  FFMA.FTZ R2, R174, c[0x0][0x2d0], -R2 ;  /* 0x0000b400ae027a23 */ /* 0x000fe20000010802 */
[----:B------:R1:W-:Y:S08]  /*5cb0*/  MUFU.EX2 R8, R4 ;  /* 0x0000000400087308 */ /* 0x0003f00000000800 */
[----:B------:R-:W2:Y:S08]  /*5cc0*/  MUFU.EX2 R11, R0 ;  /* 0x00000000000b7308 */ /* 0x000eb00000000800 */
[----:B------:R-:W4:Y:S01]  /*5cd0*/  MUFU.EX2 R9, R2 ;  /* 0x0000000200097308 */ /* 0x000f220000000800 */
[----:B---3--:R-:W-:Y:S01]  /*5ce0*/  F2FP.BF16.PACK_AB R98, R17, R13 ;  /* 0x0000000d1162723e */ /* 0x008fe200000010ff */
[----:B------:R-:W-:Y:S01]  /*5cf0*/  FADD.FTZ R3, R160, R3 ;  /* 0x00000003a0037221 */ /* 0x000fe20000010000 */
[----:B-1----:R-:W-:Y:S01]  /*5d00*/  LDSM.16.MT88.4 R4, [R234+0x5800] ;  /* 0x00580000ea04783b */ /* 0x002fe20000004200 */
[----:B--2---:R-:W-:-:S02]  /*5d10*/  F2FP.BF16.PACK_AB R97, R11, R10 ;  /* 0x0000000a0b61723e */ /* 0x004fc400000010ff */
[----:B----4-:R-:W-:-:S07]  /*5d20*/  F2FP.BF16.PACK_AB R99, R9, R8 ;  /* 0x000000080963723e */ /* 0x010fce00000010ff */
        /* <DEDUP_REMOVED lines=17> */
[----:B------:R-:W-:Y:S07]  /*5e40*/  LDSM.16.MT88.4 R88, [R171+0x5800] ;  /* 0x00580000ab58783b */ /* 0x000fee0000004200 */
[C---:B-1----:R-:W-:Y:S08]  /*5e50*/  HMMA.16816.F32.BF16 R60, R96.reuse, R64, R144 ;  /* 0x00000040603c723c */ /* 0x042ff00000041890 */
[----:B------:R-:W-:Y:S01]  /*5e60*/  HMMA.16816.F32.BF16 R64, R96, R66, R80 ;  /* 0x000000426040723c */ /* 0x000fe20000041850 */
        /* <DEDUP_REMOVED lines=25> */
[C---:B--2---:R-:W-:Y:S08]  /*6000*/  HMMA.16816.F32.BF16 R52, R96.reuse, R56, R180 ;  /* 0x000000386034723c */ /* 0x044ff000000418b4 */
        /* <DEDUP_REMOVED lines=48> */
.L_x_5909:
        /* <DEDUP_REMOVED lines=21> */
.L_x_5910:
        /* <DEDUP_REMOVED lines=21> */
.L_x_5808:
[----:B------:R-:W-:Y:S05]  /*65b0*/  BSYNC B0 ;  /* 0x0000000000007941 */ /* 0x000fea0003800000 */
.L_x_5807:
        /* <DEDUP_REMOVED lines=18> */
.L_x_5820:
        /* <DEDUP_REMOVED lines=43> */
.L_x_5911:
        /* <DEDUP_REMOVED lines=22> */
.L_x_5912:
        /* <DEDUP_REMOVED lines=21> */
.L_x_5813:
[----:B------:R-:W-:Y:S05]  /*6c40*/  BSYNC B0 ;  /* 0x0000000000007941 */ /* 0x000fea0003800000 */
.L_x_5812:
        /* <DEDUP_REMOVED lines=142> */
[----:B------:R-:W1:Y:S07]  /*7530*/  LDSM.16.M88.4 R148, [R156+0x4000] ;  /* 0x004000009c94783b */ /* 0x000e6e0000000200 */
[C---:B--2---:R-:W-:Y:S01]  /*7540*/  HMMA.16816.F32.BF16 R20, R140.reuse, R136, R20 ;  /* 0x000000888c14723c */ /* 0x044fe20000041814 */
[----:B------:R2:W-:Y:S07]  /*7550*/  SHFL.IDX PT, R100, R0, RZ, 0x1c1f ;  /* 0x001c1fff00647589 */ /* 0x0005ee00000e0000 */
[C---:B------:R-:W-:Y:S01]  /*7560*/  HMMA.16816.F32.BF16 R24, R140.reuse, R138, R24 ;  /* 0x0000008a8c18723c */ /* 0x040fe20000041818 */
[----:B------:R-:W3:Y:S07]  /*7570*/  LDSM.16.M88.4 R136, [R2+0x4800] ;  /* 0x004800000288783b */ /* 0x000eee0000000200 */
[C---:B----4-:R-:W-:Y:S08]  /*7580*/  HMMA.16816.F32.BF16 R28, R140.reuse, R152, R28 ;  /* 0x000000988c1c723c */ /* 0x050ff0000004181c */
[----:B------:R-:W-:Y:S01]  /*7590*/  HMMA.16816.F32.BF16 R32, R140, R154, R32 ;  /* 0x0000009a8c20723c */ /* 0x000fe20000041820 */
[----:B------:R-:W4:Y:S03]  /*75a0*/  LDSM.16.M88.4 R140, [R2+0x5000] ;  /* 0x00500000028c783b */ /* 0x000f260000000200 */
[----:B--2---:R-:W-:Y:S04]  /*75b0*/  IADD3 R0, -R228, 0x1, -R199 ;  /* 0x00000001e4007810 */ /* 0x004fe80007ffe9c7 */
[----:B------:R-:W-:Y:S01]  /*75c0*/  IADD3 R0, -R221, R0, R220 ;  /* 0x00000000dd007210 */ /* 0x000fe20007ffe1dc */
[C---:B-1----:R-:W-:Y:S08]  /*75d0*/  HMMA.16816.F32.BF16 R4, R144.reuse, R148, R4 ;  /* 0x000000949004723c */ /* 0x042ff00000041804 */
[C---:B------:R-:W-:Y:S01]  /*75e0*/  HMMA.16816.F32.BF16 R8, R144.reuse, R150, R8 ;  /* 0x000000969008723c */ /* 0x040fe20000041808 */
[----:B------:R1:W2:Y:S01]  /*75f0*/  LDSM.16.M88.4 R148, [R2+0x5800] ;  /* 0x005800000294783b */ /* 0x0002a20000000200 */
[----:B------:R-:W-:Y:S06]  /*7600*/  DEPBAR.LE SB0, 0x2 ;  /* 0x000080800000791a */ /* 0x000fec0000000000 */
[C---:B---3--:R-:W-:Y:S01]  /*7610*/  HMMA.16816.F32.BF16 R12, R144.reuse, R136, R12 ;  /* 0x00000088900c723c */ /* 0x048fe2000004180c */
[----:B------:R-:W-:Y:S07]  /*7620*/  BAR.SYNC.DEFER_BLOCKING 0x0 ;  /* 0x0000000000007b1d */ /* 0x000fee0000010000 */
[C---:B------:R-:W-:Y:S08]  /*7630*/  HMMA.16816.F32.BF16 R16, R144.reuse, R138, R16 ;  /* 0x0000008a9010723c */ /* 0x040ff00000041810 */
[C---:B----4-:R-:W-:Y:S04]  /*7640*/  HMMA.16816.F32.BF16 R20, R144.reuse, R140, R20 ;  /* 0x0000008c9014723c */ /* 0x050fe80000041814 */
[C---:B-1----:R-:W-:Y:S02]  /*7650*/  IADD3 R2, R0.reuse, R100, RZ ;  /* 0x0000006400027210 */ /* 0x042fe40007ffe0ff */
[----:B------:R-:W-:Y:S02]  /*7660*/  IADD3 R0, R0, R3, RZ ;  /* 0x0000000300007210 */ /* 0x000fe40007ffe0ff */
[C---:B------:R-:W-:Y:S03]  /*7670*/  HMMA.16816.F32.BF16 R24, R144.reuse, R142, R24 ;  /* 0x0000008e9018723c */ /* 0x040fe60000041818 */
[C---:B------:R-:W-:Y:S02]  /*7680*/  ISETP.GT.AND P6, PT, R2.reuse, RZ, PT ;  /* 0x000000ff0200720c */ /* 0x040fe40003fc4270 */
[----:B------:R-:W-:Y:S02]  /*7690*/  ISETP.GT.AND P5, PT, R2, 0x1, PT ;  /* 0x000000010200780c */ /* 0x000fe40003fa4270 */
[----:B------:R-:W-:Y:S01]  /*76a0*/  FSEL R136, R4, -INF , P6 ;  /* 0xff80000004887808 */ /* 0x000fe20003000000 */
[C---:B--2---:R-:W-:Y:S04]  /*76b0*/  HMMA.16816.F32.BF16 R28, R144.reuse, R148, R28 ;  /* 0x00000094901c723c */ /* 0x044fe8000004181c */
[----:B------:R-:W-:Y:S02]  /*76c0*/  FMNMX.FTZ R3, R136, R102, !PT ;  /* 0x0000006688037209 */ /* 0x000fe40007810000 */
[----:B------:R-:W-:Y:S02]  /*76d0*/  FSEL R100, R5, -INF , P5 ;  /* 0xff80000005647808 */ /* 0x000fe40002800000 */
[C---:B------:R-:W-:Y:S01]  /*76e0*/  ISETP.GT.AND P6, PT, R2.reuse, 0x8, PT ;  /* 0x000000080200780c */ /* 0x040fe20003fc4270 */
[----:B------:R-:W-:Y:S03]  /*76f0*/  HMMA.16816.F32.BF16 R32, R144, R150, R32 ;  /* 0x000000969020723c */ /* 0x000fe60000041820 */
[----:B------:R-:W-:Y:S02]  /*7700*/  ISETP.GT.AND P5, PT, R2, 0x9, PT ;  /* 0x000000090200780c */ /* 0x000fe40003fa4270 */
[----:B------:R-:W-:Y:S02]  /*7710*/  FSEL R5, R8, -INF , P6 ;  /* 0xff80000008057808 */ /* 0x000fe40003000000 */
[----:B------:R-:W-:Y:S02]  /*7720*/  FMNMX.FTZ R3, R100, R3, !PT ;  /* 0x0000000364037209 */ /* 0x000fe40007810000 */
[----:B------:R-:W-:Y:S02]  /*7730*/  ISETP.GT.AND P1, PT, R0, RZ, PT ;  /* 0x000000ff0000720c */ /* 0x000fe40003f24270 */
[----:B------:R-:W-:Y:S02]  /*7740*/  ISETP.GT.AND P6, PT, R2, 0x10, PT ;  /* 0x000000100200780c */ /* 0x000fe40003fc4270 */
[----:B------:R-:W-:Y:S02]  /*7750*/  FMNMX.FTZ R3, R5, R3, !PT ;  /* 0x0000000305037209 */ /* 0x000fe40007810000 */
[----:B------:R-:W-:Y:S02]  /*7760*/  FSEL R138, R6, -INF , P1 ;  /* 0xff800000068a7808 */ /* 0x000fe40000800000 */
[----:B------:R-:W-:Y:S02]  /*7770*/  FSEL R6, R9, -INF , P5 ;  /* 0xff80000009067808 */ /* 0x000fe40002800000 */
[----:B------:R-:W-:Y:S02]  /*7780*/  FSEL R143, R12, -INF , P6 ;  /* 0xff8000000c8f7808 */ /* 0x000fe40003000000 */
[----:B------:R-:W-:Y:S02]  /*7790*/  ISETP.GT.AND P5, PT, R2, 0x11, PT ;  /* 0x000000110200780c */ /* 0x000fe40003fa4270 */
[----:B------:R-:W-:Y:S02]  /*77a0*/  FMNMX.FTZ R3, R6, R3, !PT ;  /* 0x0000000306037209 */ /* 0x000fe40007810000 */
[C---:B------:R-:W-:Y:S02]  /*77b0*/  ISETP.GT.AND P1, PT, R0.reuse, 0x8, PT ;  /* 0x000000080000780c */ /* 0x040fe40003f24270 */
[----:B------:R-:W-:Y:S02]  /*77c0*/  ISETP.GT.AND P0, PT, R0, 0x1, PT ;  /* 0x000000010000780c */ /* 0x000fe40003f04270 */
[----:B------:R-:W-:Y:S02]  /*77d0*/  FSEL R152, R13, -INF , P5 ;  /* 0xff8000000d987808 */ /* 0x000fe40002800000 */
        /* <DEDUP_REMOVED lines=9> */
[----:B------:R-:W-:Y:S02]  /*7870*/  ISETP.GT.AND P5, PT, R2, 0x19, PT ;  /* 0x000000190200780c */ /* 0x000fe40003fa4270 */
[----:B------:R-:W-:Y:S02]  /*7880*/  ISETP.GT.AND P1, PT, R0, 0x18, PT ;  /* 0x000000180000780c */ /* 0x000fe40003f24270 */
[----:B------:R-:W-:Y:S02]  /*7890*/  FSEL R148, R16, -INF , P6 ;  /* 0xff80000010947808 */ /* 0x000fe40003000000 */
[----:B------:R-:W-:Y:S02]  /*78a0*/  FMNMX.FTZ R3, R152, R3, !PT ;  /* 0x0000000398037209 */ /* 0x000fe40007810000 */
[----:B------:R-:W-:Y:S02]  /*78b0*/  FSEL R154, R15, -INF , P0 ;  /* 0xff8000000f9a7808 */ /* 0x000fe40000000000 */
[----:B------:R-:W-:Y:S02]  /*78c0*/  FSEL R149, R17, -INF , P5 ;  /* 0xff80000011957808 */ /* 0x000fe40002800000 */
[----:B------:R-:W-:Y:S02]  /*78d0*/  FSEL R155, R18, -INF , P1 ;  /* 0xff800000129b7808 */ /* 0x000fe40000800000 */
[----:B------:R-:W-:Y:S02]  /*78e0*/  ISETP.GT.AND P1, PT, R2, 0x20, PT ;  /* 0x000000200200780c */ /* 0x000fe40003f24270 */
[----:B------:R-:W-:Y:S02]  /*78f0*/  ISETP.GT.AND P0, PT, R0, 0x19, PT ;  /* 0x000000190000780c */ /* 0x000fe40003f04270 */
[----:B------:R-:W-:Y:S02]  /*7900*/  FMNMX.FTZ R3, R148, R3, !PT ;  /* 0x0000000394037209 */ /* 0x000fe40007810000 */
[----:B------:R-:W-:Y:S02]  /*7910*/  FSEL R146, R20, -INF , P1 ;  /* 0xff80000014927808 */ /* 0x000fe40000800000 */
[----:B------:R-:W-:Y:S02]  /*7920*/  FSEL R156, R19, -INF , P0 ;  /* 0xff800000139c7808 */ /* 0x000fe40000000000 */
[----:B------:R-:W-:Y:S02]  /*7930*/  ISETP.GT.AND P0, PT, R2, 0x21, PT ;  /* 0x000000210200780c */ /* 0x000fe40003f04270 */
[----:B------:R-:W-:Y:S02]  /*7940*/  FMNMX.FTZ R3, R149, R3, !PT ;  /* 0x0000000395037209 */ /* 0x000fe40007810000 */
[----:B------:R-:W-:Y:S02]  /*7950*/  FSEL R151, R21, -INF , P0 ;  /* 0xff80000015977808 */ /* 0x000fe40000000000 */
[----:B------:R-:W-:Y:S02]  /*7960*/  FMNMX.FTZ R3, R146, R3, !PT ;  /* 0x0000000392037209 */ /* 0x000fe40007810000 */
[C---:B------:R-:W-:Y:S02]  /*7970*/  ISETP.GT.AND P5, PT, R2.reuse, 0x28, PT ;  /* 0x000000280200780c */ /* 0x040fe40003fa4270 */
[----:B------:R-:W-:Y:S02]  /*7980*/  ISETP.GT.AND P1, PT, R2, 0x29, PT ;  /* 0x000000290200780c */ /* 0x000fe40003f24270 */
[----:B------:R-:W-:Y:S02]  /*7990*/  FSEL R158, R24, -INF , P5 ;  /* 0xff800000189e7808 */ /* 0x000fe40002800000 */
[----:B------:R-:W-:Y:S02]  /*79a0*/  FMNMX.FTZ R3, R151, R3, !PT ;  /* 0x0000000397037209 */ /* 0x000fe40007810000 */
[----:B------:R-:W-:Y:S02]  /*79b0*/  ISETP.GT.AND P6, PT, R0, 0x20, PT ;  /* 0x000000200000780c */ /* 0x000fe40003fc4270 */
[----:B------:R-:W-:Y:S02]  /*79c0*/  ISETP.GT.AND P0, PT, R2, 0x30, PT ;  /* 0x000000300200780c */ /* 0x000fe40003f04270 */
[----:B------:R-:W-:Y:S02]  /*79d0*/  FSEL R150, R25, -INF , P1 ;  /* 0xff80000019967808 */ /* 0x000fe40000800000 */
[----:B------:R-:W-:Y:S02]  /*79e0*/  FMNMX.FTZ R3, R158, R3, !PT ;  /* 0x000000039e037209 */ /* 0x000fe40007810000 */
[----:B------:R-:W-:Y:S02]  /*79f0*/  FMNMX.FTZ R4, R138, R103, !PT ;  /* 0x000000678a047209 */ /* 0x000fe40007810000 */
[----:B------:R-:W-:Y:S02]  /*7a00*/  FSEL R147, R22, -INF , P6 ;  /* 0xff80000016937808 */ /* 0x000fe40003000000 */
[----:B------:R-:W-:Y:S02]  /*7a10*/  FSEL R186, R28, -INF , P0 ;  /* 0xff8000001cba7808 */ /* 0x000fe40000000000 */
[----:B------:R-:W-:Y:S02]  /*7a20*/  ISETP.GT.AND P6, PT, R2, 0x31, PT ;  /* 0x000000310200780c */ /* 0x000fe40003fc4270 */
        /* <DEDUP_REMOVED lines=11> */
[----:B------:R-:W-:Y:S02]  /*7ae0*/  FMNMX.FTZ R3, R182, R3, !PT ;  /* 0x00000003b6037209 */ /* 0x000fe40007810000 */
[----:B------:R-:W-:Y:S02]  /*7af0*/  FMNMX.FTZ R4, R153, R4, !PT ;  /* 0x0000000499047209 */ /* 0x000fe40007810000 */
[----:B------:R-:W-:Y:S02]  /*7b00*/  FMNMX.FTZ R3, R181, R3, !PT ;  /* 0x00000003b5037209 */ /* 0x000fe40007810000 */
[----:B------:R-:W-:Y:S02]  /*7b10*/  FMNMX.FTZ R2, R154, R4, !PT ;  /* 0x000000049a027209 */ /* 0x000fe40007810000 */
[C---:B------:R-:W-:Y:S01]  /*7b20*/  ISETP.GT.AND P0, PT, R0.reuse, 0x21, PT ;  /* 0x000000210000780c */ /* 0x040fe20003f04270 */
[----:B------:R-:W1:Y:S01]  /*7b30*/  SHFL.BFLY PT, R4, R3, 0x2, 0x1f ;  /* 0x0c401f0003047f89 */ /* 0x000e6200000e0000 */
[C---:B------:R-:W-:Y:S02]  /*7b40*/  ISETP.GT.AND P1, PT, R0.reuse, 0x29, PT ;  /* 0x000000290000780c */ /* 0x040fe40003f24270 */
[----:B------:R-:W-:Y:S02]  /*7b50*/  FSEL R144, R23, -INF , P0 ;  /* 0xff80000017907808 */ /* 0x000fe40000000000 */
[----:B------:R-:W-:Y:S02]  /*7b60*/  ISETP.GT.AND P0, PT, R0, 0x28, PT ;  /* 0x000000280000780c */ /* 0x000fe40003f04270 */
[----:B------:R-:W-:Y:S02]  /*7b70*/  FSEL R157, R27, -INF , P1 ;  /* 0xff8000001b9d7808 */ /* 0x000fe40000800000 */
[----:B------:R-:W-:Y:S02]  /*7b80*/  FSEL R145, R26, -INF , P0 ;  /* 0xff8000001a917808 */ /* 0x000fe40000000000 */
[C---:B------:R-:W-:Y:S02]  /*7b90*/  ISETP.GT.AND P1, PT, R0.reuse, 0x30, PT ;  /* 0x000000300000780c */ /* 0x040fe40003f24270 */
[----:B------:R-:W-:Y:S02]  /*7ba0*/  ISETP.GT.AND P0, PT, R0, 0x31, PT ;  /* 0x000000310000780c */ /* 0x000fe40003f04270 */
[----:B------:R-:W-:Y:S02]  /*7bb0*/  FSEL R184, R30, -INF , P1 ;  /* 0xff8000001eb87808 */ /* 0x000fe40000800000 */
[----:B------:R-:W-:Y:S02]  /*7bc0*/  FSEL R183, R31, -INF , P0 ;  /* 0xff8000001fb77808 */ /* 0x000fe40000000000 */
[C---:B------:R-:W-:Y:S02]  /*7bd0*/  ISETP.GT.AND P1, PT, R0.reuse, 0x38, PT ;  /* 0x000000380000780c */ /* 0x040fe40003f24270 */
[----:B------:R-:W-:Y:S02]  /*7be0*/  ISETP.GT.AND P0, PT, R0, 0x39, PT ;  /* 0x000000390000780c */ /* 0x000fe40003f04270 */
[----:B------:R-:W-:Y:S02]  /*7bf0*/  FMNMX.FTZ R2, R155, R2, !PT ;  /* 0x000000029b027209 */ /* 0x000fe40007810000 */
[----:B-1----:R-:W-:Y:S02]  /*7c00*/  FMNMX.FTZ R0, R3, R4, !PT ;  /* 0x0000000403007209 */ /* 0x002fe40007810000 */
[----:B------:R-:W-:Y:S02]  /*7c10*/  FMNMX.FTZ R2, R156, R2, !PT ;  /* 0x000000029c027209 */ /* 0x000fe40007810000 */
[----:B------:R-:W-:Y:S01]  /*7c20*/  FSEL R187, R34, -INF , P1 ;  /* 0xff80000022bb7808 */ /* 0x000fe20000800000 */
[----:B------:R-:W1:Y:S01]  /*7c30*/  SHFL.BFLY PT, R4, R0, 0x1, 0x1f ;  /* 0x0c201f0000047f89 */ /* 0x000e6200000e0000 */
[----:B------:R-:W-:Y:S02]  /*7c40*/  FMNMX.FTZ R2, R147, R2, !PT ;  /* 0x0000000293027209 */ /* 0x000fe40007810000 */
[----:B------:R-:W-:Y:S02]  /*7c50*/  FSEL R191, R35, -INF , P0 ;  /* 0xff80000023bf7808 */ /* 0x000fe40000000000 */
        /* <DEDUP_REMOVED lines=10> */
[----:B------:R-:W-:Y:S01]  /*7d00*/  FSEL R141, R0, RZ, P1 ;  /* 0x000000ff008d7208 */ /* 0x000fe20000800000 */
[----:B------:R-:W1:Y:S04]  /*7d10*/  SHFL.BFLY PT, R3, R2, 0x2, 0x1f ;  /* 0x0c401f0002037f89 */ /* 0x000e6800000e0000 */
[--C-:B------:R-:W-:Y:S04]  /*7d20*/  FFMA.FTZ R0, R136, c[0x0][0x2d0], -R141.reuse ;  /* 0x0000b40088007a23 */ /* 0x100fe8000001088d */
[----:B------:R2:W-:Y:S01]  /*7d30*/  MUFU.EX2 R190, R0 ;  /* 0x0000000000be7308 */ /* 0x0005e20000000800 */
[----:B-1----:R-:W-:Y:S05]  /*7d40*/  FMNMX.FTZ R2, R2, R3, !PT ;  /* 0x0000000302027209 */ /* 0x002fea0007810000 */
[----:B------:R-:W1:Y:S01]  /*7d50*/  SHFL.BFLY PT, R3, R2, 0x1, 0x1f ;  /* 0x0c201f0002037f89 */ /* 0x000e6200000e0000 */
[--C-:B--2---:R-:W-:Y:S04]  /*7d60*/  FFMA.FTZ R0, R100, c[0x0][0x2d0], -R141.reuse ;  /* 0x0000b40064007a23 */ /* 0x104fe8000001088d */
[----:B------:R2:W3:Y:S01]  /*7d70*/  MUFU.EX2 R189, R0 ;  /* 0x0000000000bd7308 */ /* 0x0004e20000000800 */
[----:B-1----:R-:W-:Y:S01]  /*7d80*/  FMNMX.FTZ R100, R2, R3, !PT ;  /* 0x0000000302647209 */ /* 0x002fe20007810000 */
[--C-:B------:R-:W-:Y:S03]  /*7d90*/  FFMA.FTZ R2, R6, c[0x0][0x2d0], -R141.reuse ;  /* 0x0000b40006027a23 */ /* 0x100fe6000001088d */
[----:B------:R-:W-:Y:S05]  /*7da0*/  FSETP.NEU.FTZ.AND P0, PT, R100, -INF , PT ;  /* 0xff8000006400780b */ /* 0x000fea0003f1d000 */
[----:B------:R1:W-:Y:S01]  /*7db0*/  MUFU.EX2 R196, R2 ;  /* 0x0000000200c47308 */ /* 0x0003e20000000800 */
[----:B--2---:R-:W-:Y:S01]  /*7dc0*/  FFMA.FTZ R0, R5, c[0x0][0x2d0], -R141 ;  /* 0x0000b40005007a23 */ /* 0x004fe2000001088d */
[----:B---3--:R-:W-:Y:S08]  /*7dd0*/  F2FP.BF16.PACK_AB R136, R189, R190 ;  /* 0x000000bebd88723e */ /* 0x008ff000000010ff */
[----:B------:R2:W3:Y:S01]  /*7de0*/  MUFU.EX2 R197, R0 ;  /* 0x0000000000c57308 */ /* 0x0004e20000000800 */
[----:B-1----:R-:W-:Y:S02]  /*7df0*/  FSEL R2, R101, RZ, P1 ;  /* 0x000000ff65027208 */ /* 0x002fe40000800000 */
[----:B------:R-:W-:Y:S03]  /*7e00*/  ISETP.GE.AND P1, PT, R198, 0x1, PT ;  /* 0x00000001c600780c */ /* 0x000fe60003f26270 */
[----:B------:R-:W-:Y:S01]  /*7e10*/  FADD.FTZ R2, -R2, R102 ;  /* 0x0000006602027221 */ /* 0x000fe20000010100 */
[----:B------:R-:W-:Y:S03]  /*7e20*/  IADD3 R102, R170, R160, RZ ;  /* 0x000000a0aa667210 */ /* 0x000fe60007ffe0ff */
[----:B------:R-:W-:Y:S01]  /*7e30*/  FMUL.FTZ R2, R2, c[0x0][0x2d0] ;  /* 0x0000b40002027a20 */ /* 0x000fe20000410000 */
[----:B------:R-:W-:Y:S01]  /*7e40*/  IADD3 R140, R168, R102, RZ ;  /* 0x00000066a88c7210 */ /* 0x000fe20007ffe0ff */
[----:B--2---:R-:W-:Y:S01]  /*7e50*/  FMUL.FTZ R0, R100, c[0x0][0x2d0] ;  /* 0x0000b40064007a20 */ /* 0x004fe20000410000 */
[----:B------:R-:W1:Y:S03]  /*7e60*/  LDSM.16.MT88.4 R12, [R102] ;  /* 0x00000000660c783b */ /* 0x000e660000004200 */
[----:B------:R-:W2:Y:S01]  /*7e70*/  MUFU.EX2 R2, R2 ;  /* 0x0000000200027308 */ /* 0x000ea20000000800 */
[----:B------:R-:W-:Y:S04]  /*7e80*/  FSEL R142, R0, RZ, P0 ;  /* 0x000000ff008e7208 */ /* 0x000fe80000000000 */
[----:B------:R-:W4:Y:S01]  /*7e90*/  LDSM.16.MT88.4 R20, [R140] ;  /* 0x000000008c14783b */ /* 0x000f220000004200 */
[--C-:B------:R-:W-:Y:S02]  /*7ea0*/  FFMA.FTZ R0, R137, c[0x0][0x2d0], -R142.reuse ;  /* 0x0000b40089007a23 */ /* 0x100fe4000001088e */
[--C-:B------:R-:W-:Y:S01]  /*7eb0*/  FFMA.FTZ R3, R138, c[0x0][0x2d0], -R142.reuse ;  /* 0x0000b4008a037a23 */ /* 0x100fe2000001088e */
[----:B---3--:R-:W-:Y:S01]  /*7ec0*/  F2FP.BF16.PACK_AB R138, R196, R197 ;  /* 0x000000c5c48a723e */ /* 0x008fe200000010ff */
[----:B------:R3:W-:Y:S10]  /*7ed0*/  MUFU.EX2 R195, R0 ;  /* 0x0000000000c37308 */ /* 0x0007f40000000800 */
[----:B------:R-:W5:Y:S01]  /*7ee0*/  MUFU.EX2 R188, R3 ;  /* 0x0000000300bc7308 */ /* 0x000f620000000800 */
[C---:B--2---:R-:W-:Y:S02]  /*7ef0*/  FMUL.FTZ R4, R2.reuse, R104 ;  /* 0x0000006802047220 */ /* 0x044fe40000410000 */
[C---:B------:R-:W-:Y:S02]  /*7f00*/  FMUL.FTZ R5, R2.reuse, R105 ;  /* 0x0000006902057220 */ /* 0x040fe40000410000 */
[C---:B------:R-:W-:Y:S02]  /*7f10*/  FMUL.FTZ R8, R2.reuse, R108 ;  /* 0x0000006c02087220 */ /* 0x040fe40000410000 */
[C---:B------:R-:W-:Y:S02]  /*7f20*/  FMUL.FTZ R9, R2.reuse, R109 ;  /* 0x0000006d02097220 */ /* 0x040fe40000410000 */
[C---:B------:R-:W-:Y:S02]  /*7f30*/  FMUL.FTZ R17, R2.reuse, R117 ;  /* 0x0000007502117220 */ /* 0x040fe40000410000 */
[--C-:B---3--:R-:W-:Y:S02]  /*7f40*/  FFMA.FTZ R0, R7, c[0x0][0x2d0], -R142.reuse ;  /* 0x0000b40007007a23 */ /* 0x108fe4000001088e */
[C---:B------:R-:W-:Y:S02]  /*7f50*/  FMUL.FTZ R16, R2.reuse, R116 ;  /* 0x0000007402107220 */ /* 0x040fe40000410000 */
[----:B------:R2:W-:Y:S01]  /*7f60*/  MUFU.EX2 R194, R0 ;  /* 0x0000000000c27308 */ /* 0x0005e20000000800 */
[C---:B------:R-:W-:Y:S02]  /*7f70*/  FMUL.FTZ R24, R2.reuse, R124 ;  /* 0x0000007c02187220 */ /* 0x040fe40000410000 */
[C---:B------:R-:W-:Y:S02]  /*7f80*/  FMUL.FTZ R25, R2.reuse, R125 ;  /* 0x0000007d02197220 */ /* 0x040fe40000410000 */
[C---:B------:R-:W-:Y:S01]  /*7f90*/  FMUL.FTZ R32, R2.reuse, R132 ;  /* 0x0000008402207220 */ /* 0x040fe20000410000 */
[----:B-----5:R-:W-:Y:S01]  /*7fa0*/  F2FP.BF16.PACK_AB R137, R195, R188 ;  /* 0x000000bcc389723e */ /* 0x020fe200000010ff */
[----:B------:R-:W-:Y:S02]  /*7fb0*/  FFMA.FTZ R3, R11, c[0x0][0x2d0], -R142 ;  /* 0x0000b4000b037a23 */ /* 0x000fe4000001088e */
[C---:B------:R-:W-:Y:S02]  /*7fc0*/  FMUL.FTZ R33, R2.reuse, R133 ;  /* 0x0000008502217220 */ /* 0x040fe40000410000 */
[----:B------:R-:W3:Y:S01]  /*7fd0*/  MUFU.EX2 R193, R3 ;  /* 0x0000000300c17308 */ /* 0x000ee20000000800 */
[C---:B------:R-:W-:Y:S02]  /*7fe0*/  FMUL.FTZ R36, R2.reuse, R36 ;  /* 0x0000002402247220 */ /* 0x040fe40000410000 */
[C---:B------:R-:W-:Y:S02]  /*7ff0*/  FMUL.FTZ R37, R2.reuse, R37 ;  /* 0x0000002502257220 */ /* 0x040fe40000410000 */
[C---:B------:R-:W-:Y:S02]  /*8000*/  FMUL.FTZ R40, R2.reuse, R40 ;  /* 0x0000002802287220 */ /* 0x040fe40000410000 */
[C---:B------:R-:W-:Y:S02]  /*8010*/  FMUL.FTZ R41, R2.reuse, R41 ;  /* 0x0000002902297220 */ /* 0x040fe40000410000 */
[C---:B------:R-:W-:Y:S02]  /*8020*/  FMUL.FTZ R44, R2.reuse, R44 ;  /* 0x0000002c022c7220 */ /* 0x040fe40000410000 */
[----:B------:R-:W-:Y:S01]  /*8030*/  FMUL.FTZ R45, R2, R45 ;  /* 0x0000002d022d7220 */ /* 0x000fe20000410000 */
[----:B--2---:R-:W-:Y:S01]  /*8040*/  FSEL R0, R100, RZ, P0 ;  /* 0x000000ff64007208 */ /* 0x004fe20000000000 */
[C---:B------:R-:W-:Y:S02]  /*8050*/  FMUL.FTZ R48, R2.reuse, R48 ;  /* 0x0000003002307220 */ /* 0x040fe40000410000 */
[----:B------:R-:W-:Y:S02]  /*8060*/  FMUL.FTZ R49, R2, R49 ;  /* 0x0000003102317220 */ /* 0x000fe40000410000 */
[----:B------:R-:W-:Y:S02]  /*8070*/  FADD.FTZ R0, -R0, R103 ;  /* 0x0000006700007221 */ /* 0x000fe40000010100 */
[----:B------:R-:W-:Y:S02]  /*8080*/  FMUL.FTZ R52, R2, R52 ;  /* 0x0000003402347220 */ /* 0x000fe40000410000 */
[----:B------:R-:W-:Y:S01]  /*8090*/  FMUL.FTZ R0, R0, c[0x0][0x2d0] ;  /* 0x0000b40000007a20 */ /* 0x000fe20000410000 */
[----:B---3--:R-:W-:Y:S01]  /*80a0*/  F2FP.BF16.PACK_AB R139, R193, R194 ;  /* 0x000000c2c18b723e */ /* 0x008fe200000010ff */
[C---:B------:R-:W-:Y:S01]  /*80b0*/  FMUL.FTZ R53, R2.reuse, R53 ;  /* 0x0000003502357220 */ /* 0x040fe20000410000 */
[----:B------:R-:W-:Y:S01]  /*80c0*/  IADD3 R3, R171, R160, RZ ;  /* 0x000000a0ab037210 */ /* 0x000fe20007ffe0ff */
[C---:B------:R-:W-:Y:S02]  /*80d0*/  FMUL.FTZ R56, R2.reuse, R56 ;  /* 0x0000003802387220 */ /* 0x040fe40000410000 */
[----:B------:R-:W2:Y:S01]  /*80e0*/  MUFU.EX2 R0, R0 ;  /* 0x0000000000007308 */ /* 0x000ea20000000800 */
[----:B------:R-:W-:Y:S01]  /*80f0*/  FMUL.FTZ R57, R2, R57 ;  /* 0x0000003902397220 */ /* 0x000fe20000410000 */
[----:B------:R-:W-:Y:S01]  /*8100*/  IADD3 R103, R168, R3, RZ ;  /* 0x00000003a8677210 */ /* 0x000fe20007ffe0ff */
[----:B------:R-:W3:Y:S01]  /*8110*/  LDSM.16.MT88.4 R28, [R3] ;  /* 0x00000000031c783b */ /* 0x000ee20000004200 */
        /* <DEDUP_REMOVED lines=12> */
[----:B------:R-:W2:Y:S01]  /*81e0*/  LDSM.16.MT88.4 R104, [R103] ;  /* 0x000000006768783b */ /* 0x000ea20000004200 */
[C---:B------:R-:W-:Y:S02]  /*81f0*/  FMUL.FTZ R10, R0.reuse, R110 ;  /* 0x0000006e000a7220 */ /* 0x040fe40000410000 */
[C---:B------:R-:W-:Y:S02]  /*8200*/  FMUL.FTZ R11, R0.reuse, R111 ;  /* 0x0000006f000b7220 */ /* 0x040fe40000410000 */
[C---:B-1----:R-:W-:Y:S03]  /*8210*/  HMMA.16816.F32.BF16 R4, R136.reuse, R12, R4 ;  /* 0x0000000c8804723c */ /* 0x042fe60000041804 */
[----:B------:R-:W1:Y:S02]  /*8220*/  LDSM.16.MT88.4 R108, [R102+0x2000] ;  /* 0x00200000666c783b */ /* 0x000e640000004200 */
        /* <DEDUP_REMOVED lines=65> */
[C---:B-1----:R-:W-:Y:S04]  /*8640*/  HMMA.16816.F32.BF16 R52, R136.reuse, R108, R52 ;  /* 0x0000006c8834723c */ /* 0x042fe80000041834 */
[----:B------:R-:W-:Y:S02]  /*8650*/  FMUL.FTZ R87, R0, R87 ;  /* 0x0000005700577220 */ /* 0x000fe40000410000 */
[C---:B------:R-:W-:Y:S02]  /*8660*/  FMUL.FTZ R88, R2.reuse, R88 ;  /* 0x0000005802587220 */ /* 0x040fe40000410000 */
[C---:B------:R-:W-:Y:S01]  /*8670*/  HMMA.16816.F32.BF16 R56, R136.reuse, R110, R56 ;  /* 0x0000006e8838723c */ /* 0x040fe20000041838 */
[----:B------:R-:W1:Y:S03]  /*8680*/  LDSM.16.MT88.4 R108, [R102+0x4000] ;  /* 0x00400000666c783b */ /* 0x000e660000004200 */
[----:B------:R-:W-:Y:S02]  /*8690*/  FMUL.FTZ R89, R2, R89 ;  /* 0x0000005902597220 */ /* 0x000fe40000410000 */
[C---:B------:R-:W-:Y:S02]  /*86a0*/  FMUL.FTZ R90, R0.reuse, R90 ;  /* 0x0000005a005a7220 */ /* 0x040fe40000410000 */
[----:B------:R-:W-:Y:S04]  /*86b0*/  FMUL.FTZ R91, R0, R91 ;  /* 0x0000005b005b7220 */ /* 0x000fe80000410000 */
[--C-:B------:R-:W-:Y:S02]  /*86c0*/  FFMA.FTZ R112, R143, c[0x0][0x2d0], -R141.reuse ;  /* 0x0000b4008f707a23 */ /* 0x100fe4000001088d */
[C---:B------:R-:W-:Y:S02]  /*86d0*/  FMUL.FTZ R92, R2.reuse, R92 ;  /* 0x0000005c025c7220 */ /* 0x040fe40000410000 */
[----:B------:R3:W4:Y:S01]  /*86e0*/  MUFU.EX2 R180, R112 ;  /* 0x0000007000b47308 */ /* 0x0007220000000800 */
[----:B------:R-:W-:Y:S02]  /*86f0*/  FMUL.FTZ R93, R2, R93 ;  /* 0x0000005d025d7220 */ /* 0x000fe40000410000 */
[C---:B------:R-:W-:Y:S02]  /*8700*/  FMUL.FTZ R94, R0.reuse, R94 ;  /* 0x0000005e005e7220 */ /* 0x040fe40000410000 */
[----:B------:R-:W-:Y:S02]  /*8710*/  FMUL.FTZ R95, R0, R95 ;  /* 0x0000005f005f7220 */ /* 0x000fe40000410000 */
[C---:B------:R-:W-:Y:S01]  /*8720*/  FMUL.FTZ R96, R2.reuse, R96 ;  /* 0x0000006002607220 */ /* 0x040fe20000410000 */
[C---:B--2---:R-:W-:Y:S03]  /*8730*/  HMMA.16816.F32.BF16 R60, R136.reuse, R104, R60 ;  /* 0x00000068883c723c */ /* 0x044fe6000004183c */
[----:B------:R-:W-:Y:S02]  /*8740*/  FMUL.FTZ R97, R2, R97 ;  /* 0x0000006102617220 */ /* 0x000fe40000410000 */
[C---:B------:R-:W-:Y:S02]  /*8750*/  FMUL.FTZ R98, R0.reuse, R98 ;  /* 0x0000006200627220 */ /* 0x040fe40000410000 */
[----:B------:R-:W-:Y:S01]  /*8760*/  FMUL.FTZ R99, R0, R99 ;  /* 0x0000006300637220 */ /* 0x000fe20000410000 */
[C---:B------:R-:W-:Y:S01]  /*8770*/  HMMA.16816.F32.BF16 R64, R136.reuse, R106, R64 ;  /* 0x0000006a8840723c */ /* 0x040fe20000041840 */
[----:B------:R-:W2:Y:S03]  /*8780*/  LDSM.16.MT88.4 R104, [R140+0x4000] ;  /* 0x004000008c68783b */ /* 0x000ea60000004200 */
[--C-:B------:R-:W-:Y:S02]  /*8790*/  FFMA.FTZ R116, R151, c[0x0][0x2d0], -R141.reuse ;  /* 0x0000b40097747a23 */ /* 0x100fe4000001088d */
[----:B------:R-:W-:Y:S02]  /*87a0*/  FFMA.FTZ R2, R2, R203, R190 ;  /* 0x000000cb02027223 */ /* 0x000fe400000100be */
[C---:B-1----:R-:W-:Y:S04]  /*87b0*/  HMMA.16816.F32.BF16 R68, R136.reuse, R108, R68 ;  /* 0x0000006c8844723c */ /* 0x042fe80000041844 */
[----:B---3--:R-:W-:Y:S02]  /*87c0*/  FFMA.FTZ R112, R153, c[0x0][0x2d0], -R142 ;  /* 0x0000b40099707a23 */ /* 0x008fe4000001088e */
[----:B------:R1:W-:Y:S01]  /*87d0*/  MUFU.EX2 R153, R116 ;  /* 0x0000007400997308 */ /* 0x0003e20000000800 */
[----:B------:R-:W-:Y:S01]  /*87e0*/  FFMA.FTZ R0, R0, R202, R188 ;  /* 0x000000ca00007223 */ /* 0x000fe200000100bc */
[C---:B------:R-:W-:Y:S01]  /*87f0*/  HMMA.16816.F32.BF16 R72, R136.reuse, R110, R72 ;  /* 0x0000006e8848723c */ /* 0x040fe20000041848 */
[----:B------:R-:W3:Y:S03]  /*8800*/  LDSM.16.MT88.4 R108, [R3+0x4000] ;  /* 0x00400000036c783b */ /* 0x000ee60000004200 */
[----:B------:R-:W-:Y:S02]  /*8810*/  FADD.FTZ R2, R189, R2 ;  /* 0x00000002bd027221 */ /* 0x000fe40000010000 */
[----:B------:R-:W-:Y:S02]  /*8820*/  FADD.FTZ R0, R195, R0 ;  /* 0x00000000c3007221 */ /* 0x000fe40000010000 */
[----:B------:R5:W5:Y:S01]  /*8830*/  MUFU.EX2 R178, R112 ;  /* 0x0000007000b27308 */ /* 0x000b620000000800 */
[----:B------:R-:W-:Y:S03]  /*8840*/  FADD.FTZ R2, R197, R2 ;  /* 0x00000002c5027221 */ /* 0x000fe60000010000 */
[----:B------:R-:W-:Y:S02]  /*8850*/  FADD.FTZ R0, R194, R0 ;  /* 0x00000000c2007221 */ /* 0x000fe40000010000 */
[----:B------:R-:W-:Y:S02]  /*8860*/  FADD.FTZ R2, R196, R2 ;  /* 0x00000002c4027221 */ /* 0x000fe40000010000 */
[----:B------:R-:W-:Y:S02]  /*8870*/  FADD.FTZ R0, R193, R0 ;  /* 0x00000000c1007221 */ /* 0x000fe40000010000 */
[----:B----4-:R-:W-:Y:S02]  /*8880*/  FADD.FTZ R2, R180, R2 ;  /* 0x00000002b4027221 */ /* 0x010fe40000010000 */
[--C-:B-1----:R-:W-:Y:S02]  /*8890*/  FFMA.FTZ R116, R147, c[0x0][0x2d0], -R142.reuse ;  /* 0x0000b40093747a23 */ /* 0x102fe4000001088e */
[----:B------:R-:W-:Y:S01]  /*88a0*/  MUFU.EX2 R147, R120 ;  /* 0x0000007800937308 */ /* 0x000fe20000000800 */
[C---:B--2---:R-:W-:Y:S07]  /*88b0*/  HMMA.16816.F32.BF16 R76, R136.reuse, R104, R76 ;  /* 0x00000068884c723c */ /* 0x044fee000004184c */
[--C-:B------:R-:W-:Y:S01]  /*88c0*/  FFMA.FTZ R104, R152, c[0x0][0x2d0], -R141.reuse ;  /* 0x0000b40098687a23 */ /* 0x100fe2000001088d */
[C---:B------:R-:W-:Y:S01]  /*88d0*/  HMMA.16816.F32.BF16 R80, R136.reuse, R106, R80 ;  /* 0x0000006a8850723c */ /* 0x040fe20000041850 */
[----:B------:R1:W-:Y:S03]  /*88e0*/  MUFU.EX2 R151, R116 ;  /* 0x0000007400977308 */ /* 0x0003e60000000800 */
[----:B-----5:R-:W-:Y:S02]  /*88f0*/  FFMA.FTZ R112, R154, c[0x0][0x2d0], -R142 ;  /* 0x0000b4009a707a23 */ /* 0x020fe4000001088e */
[----:B------:R-:W-:Y:S02]  /*8900*/  FADD.FTZ R0, R178, R0 ;  /* 0x00000000b2007221 */ /* 0x000fe40000010000 */
[C---:B---3--:R-:W-:Y:S03]  /*8910*/  HMMA.16816.F32.BF16 R84, R136.reuse, R108, R84 ;  /* 0x0000006c8854723c */ /* 0x048fe60000041854 */
[----:B------:R2:W3:Y:S04]  /*8920*/  MUFU.EX2 R179, R104 ;  /* 0x0000006800b37308 */ /* 0x0004e80000000800 */
[--C-:B------:R-:W-:Y:S01]  /*8930*/  FFMA.FTZ R108, R148, c[0x0][0x2d0], -R141.reuse ;  /* 0x0000b400946c7a23 */ /* 0x100fe2000001088d */
[C---:B------:R-:W-:Y:S05]  /*8940*/  HMMA.16816.F32.BF16 R88, R136.reuse, R110, R88 ;  /* 0x0000006e8858723c */ /* 0x040fea0000041858 */
[----:B------:R4:W5:Y:S01]  /*8950*/  MUFU.EX2 R175, R108 ;  /* 0x0000006c00af7308 */ /* 0x0009620000000800 */
[----:B-1----:R-:W-:Y:S09]  /*8960*/  FFMA.FTZ R116, R144, c[0x0][0x2d0], -R142 ;  /* 0x0000b40090747a23 */ /* 0x002ff2000001088e */
[----:B------:R1:W1:Y:S01]  /*8970*/  MUFU.EX2 R176, R112 ;  /* 0x0000007000b07308 */ /* 0x0002620000000800 */
[----:B--2---:R-:W2:Y:S01]  /*8980*/  LDSM.16.MT88.4 R104, [R103+0x4000] ;  /* 0x004000006768783b */ /* 0x004ea20000004200 */
[----:B---3--:R-:W-:Y:S08]  /*8990*/  FADD.FTZ R2, R179, R2 ;  /* 0x00000002b3027221 */ /* 0x008ff00000010000 */
[----:B------:R3:W-:Y:S01]  /*89a0*/  MUFU.EX2 R152, R116 ;  /* 0x0000007400987308 */ /* 0x0007e20000000800 */
[--C-:B----4-:R-:W-:Y:S02]  /*89b0*/  FFMA.FTZ R108, R149, c[0x0][0x2d0], -R141.reuse ;  /* 0x0000b400956c7a23 */ /* 0x110fe4000001088d */
[----:B-----5:R-:W-:Y:S07]  /*89c0*/  FADD.FTZ R2, R175, R2 ;  /* 0x00000002af027221 */ /* 0x020fee0000010000 */
[----:B------:R4:W5:Y:S01]  /*89d0*/  MUFU.EX2 R174, R108 ;  /* 0x0000006c00ae7308 */ /* 0x0009620000000800 */
[----:B-1----:R-:W-:Y:S01]  /*89e0*/  LDSM.16.MT88.4 R112, [R140+0x800] ;  /* 0x000800008c70783b */ /* 0x002fe20000004200 */
[----:B------:R-:W-:Y:S02]  /*89f0*/  FADD.FTZ R0, R176, R0 ;  /* 0x00000000b0007221 */ /* 0x000fe40000010000 */
[--C-:B---3--:R-:W-:Y:S06]  /*8a00*/  FFMA.FTZ R116, R158, c[0x0][0x2d0], -R141.reuse ;  /* 0x0000b4009e747a23 */ /* 0x108fec000001088d */
[----:B------:R1:W-:Y:S01]  /*8a10*/  MUFU.EX2 R154, R116 ;  /* 0x00000074009a7308 */ /* 0x0003e20000000800 */
[C---:B--2---:R-:W-:Y:S01]  /*8a20*/  HMMA.16816.F32.BF16 R92, R136.reuse, R104, R92 ;  /* 0x00000068885c723c */ /* 0x044fe2000004185c */
[----:B----4-:R-:W2:Y:S02]  /*8a30*/  LDSM.16.MT88.4 R108, [R102+0x800] ;  /* 0x00080000666c783b */ /* 0x010ea40000004200 */
[----:B-----5:R-:W-:Y:S04]  /*8a40*/  FADD.FTZ R2, R174, R2 ;  /* 0x00000002ae027221 */ /* 0x020fe80000010000 */
[--C-:B------:R-:W-:Y:S01]  /*8a50*/  FFMA.FTZ R104, R155, c[0x0][0x2d0], -R142.reuse ;  /* 0x0000b4009b687a23 */ /* 0x100fe2000001088e */
[----:B------:R-:W-:Y:S03]  /*8a60*/  HMMA.16816.F32.BF16 R96, R136, R106, R96 ;  /* 0x0000006a8860723c */ /* 0x000fe60000041860 */
[----:B------:R3:W4:Y:S01]  /*8a70*/  MUFU.EX2 R160, R104 ;  /* 0x0000006800a07308 */ /* 0x0007220000000800 */
[----:B------:R-:W-:Y:S03]  /*8a80*/  F2FP.BF16.PACK_AB R105, R176, R178 ;  /* 0x000000b2b069723e */ /* 0x000fe600000010ff */
[----:B------:R-:W-:Y:S01]  /*8a90*/  F2FP.BF16.PACK_AB R106, R174, R175 ;  /* 0x000000afae6a723e */ /* 0x000fe200000010ff */
[--C-:B-1----:R-:W-:Y:S05]  /*8aa0*/  FFMA.FTZ R116, R150, c[0x0][0x2d0], -R141.reuse ;  /* 0x0000b40096747a23 */ /* 0x102fea000001088d */
[----:B------:R1:W-:Y:S01]  /*8ab0*/  MUFU.EX2 R155, R116 ;  /* 0x00000074009b7308 */ /* 0x0003e20000000800 */
[----:B---3--:R-:W-:Y:S02]  /*8ac0*/  FFMA.FTZ R104, R156, c[0x0][0x2d0], -R142 ;  /* 0x0000b4009c687a23 */ /* 0x008fe4000001088e */
[----:B----4-:R-:W-:Y:S07]  /*8ad0*/  FADD.FTZ R0, R160, R0 ;  /* 0x00000000a0007221 */ /* 0x010fee0000010000 */
[----:B------:R3:W4:Y:S01]  /*8ae0*/  MUFU.EX2 R159, R104 ;  /* 0x00000068009f7308 */ /* 0x0007220000000800 */
[--C-:B-1----:R-:W-:Y:S09]  /*8af0*/  FFMA.FTZ R116, R186, c[0x0][0x2d0], -R141.reuse ;  /* 0x0000b400ba747a23 */ /* 0x102ff2000001088d */
[----:B------:R1:W5:Y:S01]  /*8b00*/  MUFU.EX2 R144, R116 ;  /* 0x0000007400907308 */ /* 0x0003620000000800 */
[----:B---3--:R-:W-:Y:S01]  /*8b10*/  F2FP.BF16.PACK_AB R104, R179, R180 ;  /* 0x000000b4b368723e */ /* 0x008fe200000010ff */
[C---:B----4-:R-:W-:Y:S01]  /*8b20*/  FADD.FTZ R0, R159.reuse, R0 ;  /* 0x000000009f007221 */ /* 0x050fe20000010000 */
[----:B------:R-:W-:Y:S03]  /*8b30*/  F2FP.BF16.PACK_AB R107, R159, R160 ;  /* 0x000000a09f6b723e */ /* 0x000fe600000010ff */
[----:B------:R-:W-:Y:S04]  /*8b40*/  FADD.FTZ R0, R151, R0 ;  /* 0x0000000097007221 */ /* 0x000fe80000010000 */
[C---:B--2---:R-:W-:Y:S01]  /*8b50*/  HMMA.16816.F32.BF16 R4, R104.reuse, R108, R4 ;  /* 0x0000006c6804723c */ /* 0x044fe20000041804 */
[----:B-1----:R-:W-:Y:S04]  /*8b60*/  LDSM.16.MT88.4 R116, [R103+0x5000] ;  /* 0x005000006774783b */ /* 0x002fe80000004200 */
[----:B-----5:R-:W-:Y:S01]  /*8b70*/  F2FP.BF16.PACK_AB R136, R147, R144 ;  /* 0x000000909388723e */ /* 0x020fe200000010ff */
[----:B------:R-:W-:Y:S02]  /*8b80*/  FADD.FTZ R0, R152, R0 ;  /* 0x0000000098007221 */ /* 0x000fe40000010000 */
        /* <DEDUP_REMOVED lines=29> */
[----:B------:R2:W-:Y:S03]  /*8d60*/  MUFU.EX2 R146, R121 ;  /* 0x0000007900927308 */ /* 0x0005e60000000800 */
[----:B------:R-:W-:Y:S07]  /*8d70*/  FFMA.FTZ R141, R181, c[0x0][0x2d0], -R141 ;  /* 0x0000b400b58d7a23 */ /* 0x000fee000001088d */
[----:B------:R3:W4:Y:S10]  /*8d80*/  MUFU.EX2 R156, R112 ;  /* 0x00000070009c7308 */ /* 0x0007340000000800 */
[----:B------:R-:W5:Y:S01]  /*8d90*/  MUFU.EX2 R148, R141 ;  /* 0x0000008d00947308 */ /* 0x000f620000000800 */
[C---:B-1----:R-:W-:Y:S01]  /*8da0*/  HMMA.16816.F32.BF16 R84, R104.reuse, R108, R84 ;  /* 0x0000006c6854723c */ /* 0x042fe20000041854 */
[----:B--2---:R-:W-:Y:S06]  /*8db0*/  LDSM.16.MT88.4 R120, [R140+0x1800] ;  /* 0x001800008c78783b */ /* 0x004fec0000004200 */
[----:B------:R-:W-:Y:S01]  /*8dc0*/  FFMA.FTZ R108, R145, c[0x0][0x2d0], -R142 ;  /* 0x0000b400916c7a23 */ /* 0x000fe2000001088e */
[C---:B------:R-:W-:Y:S01]  /*8dd0*/  HMMA.16816.F32.BF16 R88, R104.reuse, R110, R88 ;  /* 0x0000006e6858723c */ /* 0x040fe20000041858 */
[----:B---3--:R-:W1:Y:S02]  /*8de0*/  LDSM.16.MT88.4 R112, [R103+0x4800] ;  /* 0x004800006770783b */ /* 0x008e640000004200 */
[----:B------:R2:W3:Y:S01]  /*8df0*/  MUFU.EX2 R150, R108 ;  /* 0x0000006c00967308 */ /* 0x0004e20000000800 */
[----:B----4-:R-:W-:Y:S04]  /*8e00*/  FADD.FTZ R2, R156, R2 ;  /* 0x000000029c027221 */ /* 0x010fe80000010000 */
[----:B------:R-:W-:Y:S01]  /*8e10*/  FADD.FTZ R2, R153, R2 ;  /* 0x0000000299027221 */ /* 0x000fe20000010000 */
[----:B-----5:R-:W-:Y:S03]  /*8e20*/  F2FP.BF16.PACK_AB R138, R148, R146 ;  /* 0x00000092948a723e */ /* 0x020fe600000010ff */
[----:B------:R-:W-:Y:S04]  /*8e30*/  FADD.FTZ R2, R154, R2 ;  /* 0x000000029a027221 */ /* 0x000fe80000010000 */
[----:B------:R-:W-:Y:S01]  /*8e40*/  FADD.FTZ R2, R155, R2 ;  /* 0x000000029b027221 */ /* 0x000fe20000010000 */
[----:B--2---:R-:W2:Y:S01]  /*8e50*/  LDSM.16.MT88.4 R108, [R102+0x1000] ;  /* 0x00100000666c783b */ /* 0x004ea20000004200 */
[----:B---3--:R-:W-:Y:S01]  /*8e60*/  FADD.FTZ R0, R150, R0 ;  /* 0x0000000096007221 */ /* 0x008fe20000010000 */
        /* <DEDUP_REMOVED lines=41> */
[C---:B------:R-:W-:Y:S08]  /*9100*/  HMMA.16816.F32.BF16 R88, R104.reuse, R110, R88 ;  /* 0x0000006e6858723c */ /* 0x040ff00000041858 */
[C---:B------:R-:W-:Y:S04]  /*9110*/  HMMA.16816.F32.BF16 R92, R104.reuse, R116, R92 ;  /* 0x00000074685c723c */ /* 0x040fe8000004185c */
[--C-:B-1----:R-:W-:Y:S04]  /*9120*/  FFMA.FTZ R112, R183, c[0x0][0x2d0], -R142.reuse ;  /* 0x0000b400b7707a23 */ /* 0x102fe8000001088e */
[----:B------:R-:W-:Y:S01]  /*9130*/  HMMA.16816.F32.BF16 R96, R104, R118, R96 ;  /* 0x000000766860723c */ /* 0x000fe20000041860 */
[----:B------:R1:W2:Y:S03]  /*9140*/  MUFU.EX2 R145, R112 ;  /* 0x0000007000917308 */ /* 0x0002a60000000800 */
[--C-:B-1----:R-:W-:Y:S01]  /*9150*/  FFMA.FTZ R112, R187, c[0x0][0x2d0], -R142.reuse ;  /* 0x0000b400bb707a23 */ /* 0x102fe2000001088e */
[----:B--2---:R-:W-:Y:S01]  /*9160*/  F2FP.BF16.PACK_AB R137, R145, R143 ;  /* 0x0000008f9189723e */ /* 0x004fe200000010ff */
[----:B------:R-:W-:Y:S05]  /*9170*/  FFMA.FTZ R142, R191, c[0x0][0x2d0], -R142 ;  /* 0x0000b400bf8e7a23 */ /* 0x000fea000001088e */
        /* <DEDUP_REMOVED lines=88> */
.L_x_5913:
        /* <DEDUP_REMOVED lines=22> */
.L_x_5914:
        /* <DEDUP_REMOVED lines=21> */
.L_x_5817:
[----:B------:R-:W-:Y:S05]  /*99b0*/  BSYNC B0 ;  /* 0x0000000000007941 */ /* 0x000fea0003800000 */
.L_x_5816:
        /* <DEDUP_REMOVED lines=9> */
.L_x_5811:
[----:B------:R-:W-:Y:S01]  /*9a50*/  ISETP.GE.AND P0, PT, R172, R204, PT ;  /* 0x000000ccac00720c */ /* 0x000fe20003f06270 */
[----:B------:R-:W-:Y:S01]  /*9a60*/  IMAD.MOV.U32 R182, RZ, RZ, 0x1f ;  /* 0x0000001fffb67424 */ /* 0x000fe200078e00ff */
[----:B------:R-:W-:-:S11]  /*9a70*/  MOV R181, 0xffffffff ;  /* 0xffffffff00b57802 */ /* 0x000fd60000000f00 */
[----:B------:R-:W-:Y:S05]  /*9a80*/  @!P0 BRA `(.L_x_5821) ;  /* 0x00002ea000008947 */ /* 0x000fea0003800000 */
[----:B------:R-:W-:Y:S02]  /*9a90*/  MOV R102, R100 ;  /* 0x0000006400667202 */ /* 0x000fe40000000f00 */
[----:B------:R-:W-:Y:S02]  /*9aa0*/  MOV R0, R101 ;  /* 0x0000006500007202 */ /* 0x000fe40000000f00 */
.L_x_5831:
        /* <DEDUP_REMOVED lines=43> */
.L_x_5915:
        /* <DEDUP_REMOVED lines=22> */
.L_x_5916:
        /* <DEDUP_REMOVED lines=21> */
.L_x_5823:
[----:B------:R-:W-:Y:S05]  /*a010*/  BSYNC B0 ;  /* 0x0000000000007941 */ /* 0x000fea0003800000 */
.L_x_5822:
        /* <DEDUP_REMOVED lines=39> */
[----:B------:R-:W2:Y:S07]  /*a290*/  LDSM.16.M88.4 R136, [R156+0x800] ;  /* 0x000800009c88783b */ /* 0x000eae0000000200 */
        /* <DEDUP_REMOVED lines=149> */
.L_x_5917:
        /* <DEDUP_REMOVED lines=21> */
[--C-:B-1----:R-:W-:Y:S02]  /*ad40*/  FFMA.FTZ R100, R9, c[0x0][0x2d0], -R3.reuse ;  /* 0x0000b40009647a23 */ /* 0x102fe40000010803 */
        /* <DEDUP_REMOVED lines=81> */
[----:B------:R-:W-:Y:S02]  /*b260*/  FFMA.FTZ R159, R31, c[0x0][0x2d0], -R3 ;  /* 0x0000b4001f9f7a23 */ /* 0x000fe40000010803 */
[----:B------:R-:W-:Y:S02]  /*b270*/  FADD.FTZ R3, R12, R4 ;  /* 0x000000040c037221 */ /* 0x000fe40000010000 */
[C---:B------:R-:W-:Y:S01]  /*b280*/  FMUL.FTZ R4, R2.reuse, R104 ;  /* 0x0000006802047220 */ /* 0x040fe20000410000 */
[----:B------:R3:W-:Y:S01]  /*b290*/  MUFU.EX2 R124, R10 ;  /* 0x0000000a007c7308 */ /* 0x0007e20000000800 */
[----:B------:R-:W-:Y:S02]  /*b2a0*/  FADD.FTZ R3, R5, R3 ;  /* 0x0000000305037221 */ /* 0x000fe40000010000 */
        /* <DEDUP_REMOVED lines=9> */
[----:B------:R-:W-:Y:S01]  /*b340*/  FMUL.FTZ R97, R2, R97 ;  /* 0x0000006102617220 */ /* 0x000fe20000410000 */
[----:B------:R-:W-:Y:S01]  /*b350*/  IADD3 R2, R170, R160, RZ ;  /* 0x000000a0aa027210 */ /* 0x000fe20007ffe0ff */
[----:B-1----:R-:W-:Y:S01]  /*b360*/  FFMA.FTZ R6, R0, R202, R14 ;  /* 0x000000ca00067223 */ /* 0x002fe2000001000e */
[----:B------:R-:W-:Y:S01]  /*b370*/  MUFU.EX2 R109, R149 ;  /* 0x00000095006d7308 */ /* 0x000fe20000000800 */
[----:B------:R-:W-:Y:S01]  /*b380*/  FADD.FTZ R3, R137, R3 ;  /* 0x0000000389037221 */ /* 0x000fe20000010000 */
[----:B------:R-:W-:Y:S01]  /*b390*/  IADD3 R102, R168, R2, RZ ;  /* 0x00000002a8667210 */ /* 0x000fe20007ffe0ff */
[----:B------:R-:W1:Y:S01]  /*b3a0*/  LDSM.16.MT88.4 R140, [R2] ;  /* 0x00000000028c783b */ /* 0x000e620000004200 */
[C---:B--2---:R-:W-:Y:S01]  /*b3b0*/  FADD.FTZ R120, R7.reuse, R6 ;  /* 0x0000000607787221 */ /* 0x044fe20000010000 */
[----:B------:R-:W-:Y:S01]  /*b3c0*/  F2FP.BF16.PACK_AB R137, R7, R14 ;  /* 0x0000000e0789723e */ /* 0x000fe200000010ff */
[C---:B------:R-:W-:Y:S02]  /*b3d0*/  FMUL.FTZ R6, R0.reuse, R106 ;  /* 0x0000006a00067220 */ /* 0x040fe40000410000 */
[C---:B------:R-:W-:Y:S02]  /*b3e0*/  FMUL.FTZ R7, R0.reuse, R107 ;  /* 0x0000006b00077220 */ /* 0x040fe40000410000 */
[C---:B---3--:R-:W-:Y:S01]  /*b3f0*/  FMUL.FTZ R10, R0.reuse, R110 ;  /* 0x0000006e000a7220 */ /* 0x048fe20000410000 */
[----:B------:R-:W2:Y:S01]  /*b400*/  LDSM.16.MT88.4 R104, [R102] ;  /* 0x000000006668783b */ /* 0x000ea20000004200 */
[----:B----4-:R-:W-:Y:S01]  /*b410*/  F2FP.BF16.PACK_AB R139, R125, R124 ;  /* 0x0000007c7d8b723e */ /* 0x010fe200000010ff */
[C---:B------:R-:W-:Y:S01]  /*b420*/  FMUL.FTZ R14, R0.reuse, R114 ;  /* 0x00000072000e7220 */ /* 0x040fe20000410000 */
[----:B------:R-:W-:Y:S01]  /*b430*/  MUFU.EX2 R110, R148 ;  /* 0x00000094006e7308 */ /* 0x000fe20000000800 */
[C---:B------:R-:W-:Y:S02]  /*b440*/  FMUL.FTZ R15, R0.reuse, R115 ;  /* 0x00000073000f7220 */ /* 0x040fe40000410000 */
[C---:B------:R-:W-:Y:S02]  /*b450*/  FMUL.FTZ R26, R0.reuse, R126 ;  /* 0x0000007e001a7220 */ /* 0x040fe40000410000 */
[C---:B------:R-:W-:Y:S02]  /*b460*/  FMUL.FTZ R27, R0.reuse, R127 ;  /* 0x0000007f001b7220 */ /* 0x040fe40000410000 */
[C---:B------:R-:W-:Y:S02]  /*b470*/  FMUL.FTZ R34, R0.reuse, R134 ;  /* 0x0000008600227220 */ /* 0x040fe40000410000 */
[----:B------:R-:W-:Y:S01]  /*b480*/  FMUL.FTZ R35, R0, R135 ;  /* 0x0000008700237220 */ /* 0x000fe20000410000 */
        /* <DEDUP_REMOVED lines=11> */
[C---:B-1----:R-:W-:Y:S02]  /*b540*/  HMMA.16816.F32.BF16 R4, R136.reuse, R140, R4 ;  /* 0x0000008c8804723c */ /* 0x042fe40000041804 */
[----:B------:R-:W-:Y:S03]  /*b550*/  MUFU.EX2 R118, R179 ;  /* 0x000000b300767308 */ /* 0x000fe60000000800 */
[C---:B------:R-:W-:Y:S02]  /*b560*/  FMUL.FTZ R39, R0.reuse, R39 ;  /* 0x0000002700277220 */ /* 0x040fe40000410000 */
[C---:B------:R-:W-:Y:S01]  /*b570*/  FMUL.FTZ R42, R0.reuse, R42 ;  /* 0x0000002a002a7220 */ /* 0x040fe20000410000 */
[C---:B------:R-:W-:Y:S04]  /*b580*/  HMMA.16816.F32.BF16 R8, R136.reuse, R142, R8 ;  /* 0x0000008e8808723c */ /* 0x040fe80000041808 */
[----:B------:R-:W-:Y:S01]  /*b590*/  MUFU.EX2 R123, R144 ;  /* 0x00000090007b7308 */ /* 0x000fe20000000800 */
[C---:B------:R-:W-:Y:S02]  /*b5a0*/  FMUL.FTZ R43, R0.reuse, R43 ;  /* 0x0000002b002b7220 */ /* 0x040fe40000410000 */
[C---:B------:R-:W-:Y:S01]  /*b5b0*/  FMUL.FTZ R46, R0.reuse, R46 ;  /* 0x0000002e002e7220 */ /* 0x040fe20000410000 */
[C---:B--2---:R-:W-:Y:S04]  /*b5c0*/  HMMA.16816.F32.BF16 R12, R136.reuse, R104, R12 ;  /* 0x00000068880c723c */ /* 0x044fe8000004180c */
[C---:B------:R-:W-:Y:S02]  /*b5d0*/  FMUL.FTZ R47, R0.reuse, R47 ;  /* 0x0000002f002f7220 */ /* 0x040fe40000410000 */
[----:B------:R-:W-:Y:S01]  /*b5e0*/  MUFU.EX2 R122, R146 ;  /* 0x00000092007a7308 */ /* 0x000fe20000000800 */
[C---:B------:R-:W-:Y:S01]  /*b5f0*/  FMUL.FTZ R50, R0.reuse, R50 ;  /* 0x0000003200327220 */ /* 0x040fe20000410000 */
[C---:B------:R-:W-:Y:S04]  /*b600*/  HMMA.16816.F32.BF16 R16, R136.reuse, R106, R16 ;  /* 0x0000006a8810723c */ /* 0x040fe80000041810 */
[C---:B------:R-:W-:Y:S02]  /*b610*/  FMUL.FTZ R51, R0.reuse, R51 ;  /* 0x0000003300337220 */ /* 0x040fe40000410000 */
[C---:B------:R-:W-:Y:S02]  /*b620*/  FMUL.FTZ R54, R0.reuse, R54 ;  /* 0x0000003600367220 */ /* 0x040fe40000410000 */
[----:B------:R-:W1:Y:S01]  /*b630*/  MUFU.EX2 R148, R147 ;  /* 0x0000009300947308 */ /* 0x000e620000000800 */
        /* <DEDUP_REMOVED lines=37> */
[----:B------:R-:W-:Y:S01]  /*b890*/  LDSM.16.MT88.4 R132, [R3+0x1800] ;  /* 0x001800000384783b */ /* 0x000fe20000004200 */
[----:B------:R-:W-:Y:S01]  /*b8a0*/  F2FP.BF16.PACK_AB R109, R123, R121 ;  /* 0x000000797b6d723e */ /* 0x000fe200000010ff */
[----:B------:R-:W-:Y:S07]  /*b8b0*/  FADD.FTZ R103, R113, R103 ;  /* 0x0000006771677221 */ /* 0x000fee0000010000 */
[----:B------:R-:W3:Y:S10]  /*b8c0*/  MUFU.EX2 R142, R159 ;  /* 0x0000009f008e7308 */ /* 0x000ef40000000800 */
[----:B------:R-:W-:Y:S01]  /*b8d0*/  MUFU.EX2 R141, R175 ;  /* 0x000000af008d7308 */ /* 0x000fe20000000800 */
[----:B--2---:R-:W-:Y:S04]  /*b8e0*/  FADD.FTZ R103, R112, R103 ;  /* 0x0000006770677221 */ /* 0x004fe80000010000 */
[----:B------:R-:W-:Y:S05]  /*b8f0*/  FADD.FTZ R103, R117, R103 ;  /* 0x0000006775677221 */ /* 0x000fea0000010000 */
[----:B------:R-:W2:Y:S01]  /*b900*/  MUFU.EX2 R140, R180 ;  /* 0x000000b4008c7308 */ /* 0x000ea20000000800 */
        /* <DEDUP_REMOVED lines=33> */
[----:B--2---:R-:W-:Y:S01]  /*bb20*/  F2FP.BF16.PACK_AB R139, R140, R141 ;  /* 0x0000008d8c8b723e */ /* 0x004fe200000010ff */
        /* <DEDUP_REMOVED lines=171> */
.L_x_5918:
        /* <DEDUP_REMOVED lines=21> */
.L_x_5919:
        /* <DEDUP_REMOVED lines=21> */
.L_x_5828:
[----:B------:R-:W-:Y:S05]  /*c880*/  BSYNC B0 ;  /* 0x0000000000007941 */ /* 0x000fea0003800000 */
.L_x_5827:
        /* <DEDUP_REMOVED lines=10> */
.L_x_5821:
[----:B------:R-:W-:Y:S05]  /*c930*/  BRA.DIV ~URZ, `(.L_x_5832) ;  /* 0x000069827f007947 */ /* 0x000fea000b800000 */
[----:B------:R1:W2:Y:S02]  /*c940*/  SHFL.BFLY PT, R0, R203, 0x2, 0x1f ;  /* 0x0c401f00cb007f89 */ /* 0x0002a400000e0000 */
.L_x_5920:
[----:B--2---:R-:W-:Y:S01]  /*c950*/  FADD.FTZ R0, R0, R203 ;  /* 0x000000cb00007221 */ /* 0x004fe20000010000 */
[----:B------:R-:W-:Y:S05]  /*c960*/  BRA.DIV ~URZ, `(.L_x_5833) ;  /* 0x000069b27f007947 */ /* 0x000fea000b800000 */
[----:B------:R-:W2:Y:S04]  /*c970*/  SHFL.BFLY PT, R2, R202, 0x2, 0x1f ;  /* 0x0c401f00ca027f89 */ /* 0x000ea800000e0000 */
[----:B------:R-:W3:Y:S01]  /*c980*/  SHFL.BFLY PT, R5, R0, 0x1, 0x1f ;  /* 0x0c201f0000057f89 */ /* 0x000ee200000e0000 */
[----:B--2---:R-:W-:-:S02]  /*c990*/  FADD.FTZ R4, R2, R202 ;  /* 0x000000ca02047221 */ /* 0x004fc40000010000 */
[----:B---3--:R-:W-:-:S03]  /*c9a0*/  FADD.FTZ R0, R0, R5 ;  /* 0x0000000500007221 */ /* 0x008fc60000010000 */
[----:B------:R2:W3:Y:S04]  /*c9b0*/  SHFL.BFLY PT, R3, R4, 0x1, 0x1f ;  /* 0x0c201f0004037f89 */ /* 0x0004e800000e0000 */
.L_x_5921:
        /* <DEDUP_REMOVED lines=117> */
.L_x_5786:
        /* <DEDUP_REMOVED lines=17> */
.L_x_5835:
[----:B------:R-:W-:Y:S05]  /*d220*/  BSYNC B0 ;  /* 0x0000000000007941 */ /* 0x000fea0003800000 */
.L_x_5834:
        /* <DEDUP_REMOVED lines=127> */
.L_x_5838:
        /* <DEDUP_REMOVED lines=113> */
.L_x_5922:
[----:B------:R-:W-:Y:S05]  /*e130*/  BRA.DIV ~URZ, `(.L_x_5841) ;  /* 0x000053527f007947 */ /* 0x000fea000b800000 */
[----:B------:R4:W2:Y:S02]  /*e140*/  SHFL.IDX PT, R0, R11, RZ, 0x181f ;  /* 0x00181fff0b007589 */ /* 0x0008a400000e0000 */
.L_x_5923:
        /* <DEDUP_REMOVED lines=19> */
.L_x_5843:
[----:B------:R-:W-:Y:S05]  /*e280*/  BSYNC B0 ;  /* 0x0000000000007941 */ /* 0x000fea0003800000 */
.L_x_5842:
[----:B------:R-:W-:Y:S05]  /*e290*/  BRA.DIV ~URZ, `(.L_x_5844) ;  /* 0x000052627f007947 */ /* 0x000fea000b800000 */
[----:B---3--:R3:W4:Y:S04]  /*e2a0*/  SHFL.IDX PT, R8, R9, 0x1, 0x181f ;  /* 0x00381f0009087f89 */ /* 0x00872800000e0000 */
[----:B--2---:R3:W2:Y:S02]  /*e2b0*/  SHFL.IDX PT, R0, R11, 0x1, 0x181f ;  /* 0x00381f000b007f89 */ /* 0x0046a400000e0000 */
.L_x_5924:
        /* <DEDUP_REMOVED lines=19> */
.L_x_5846:
[----:B------:R-:W-:Y:S05]  /*e3f0*/  BSYNC B0 ;  /* 0x0000000000007941 */ /* 0x000fea0003800000 */
.L_x_5845:
[----:B------:R-:W-:Y:S05]  /*e400*/  BRA.DIV ~URZ, `(.L_x_5847) ;  /* 0x000051c27f007947 */ /* 0x000fea000b800000 */
[----:B----4-:R4:W3:Y:S02]  /*e410*/  SHFL.IDX PT, R8, R9, 0x2, 0x181f ;  /* 0x00581f0009087f89 */ /* 0x0108e400000e0000 */
.L_x_5925:
[----:B------:R-:W-:Y:S05]  /*e420*/  BRA.DIV ~URZ, `(.L_x_5848) ;  /* 0x000052127f007947 */ /* 0x000fea000b800000 */
[----:B--2---:R2:W4:Y:S02]  /*e430*/  SHFL.IDX PT, R0, R11, 0x2, 0x181f ;  /* 0x00581f000b007f89 */ /* 0x00452400000e0000 */
.L_x_5926:
        /* <DEDUP_REMOVED lines=19> */
.L_x_5850:
[----:B------:R-:W-:Y:S05]  /*e570*/  BSYNC B0 ;  /* 0x0000000000007941 */ /* 0x000fea0003800000 */
.L_x_5849:
[----:B------:R-:W-:Y:S05]  /*e580*/  BRA.DIV ~URZ, `(.L_x_5851) ;  /* 0x000051227f007947 */ /* 0x000fea000b800000 */
[----:B---3--:R3:W2:Y:S04]  /*e590*/  SHFL.IDX PT, R6, R9, 0x3, 0x181f ;  /* 0x00781f0009067f89 */ /* 0x0086a800000e0000 */
[----:B----4-:R3:W4:Y:S02]  /*e5a0*/  SHFL.IDX PT, R0, R11, 0x3, 0x181f ;  /* 0x00781f000b007f89 */ /* 0x01072400000e0000 */
.L_x_5927:
        /* <DEDUP_REMOVED lines=20> */
.L_x_5839:
        /* <DEDUP_REMOVED lines=32> */
.L_x_5928:
[----:B------:R-:W-:Y:S05]  /*e8f0*/  BRA.DIV ~URZ, `(.L_x_5854) ;  /* 0x00004ef27f007947 */ /* 0x000fea000b800000 */
[----:B------:R3:W4:Y:S02]  /*e900*/  SHFL.IDX PT, R0, R12, RZ, 0x1c1f ;  /* 0x001c1fff0c007589 */ /* 0x00072400000e0000 */
.L_x_5929:
        /* <DEDUP_REMOVED lines=13> */
[C---:B------:R-:W-:Y:S02]  /*e9e0*/  @!P2 LEA R2, P3, R9.reuse, R0, 0x2 ;  /* 0x000000000902a211 */ /* 0x040fe400078610ff */
        /* <DEDUP_REMOVED lines=9> */
[----:B------:R-:W-:Y:S02]  /*ea80*/  SHF.R.S32.HI R14, RZ, 0x1f, R14 ;  /* 0x0000001fff0e7819 */ /* 0x000fe4000001140e */
[----:B------:R-:W-:-:S02]  /*ea90*/  ISETP.GE.AND P2, PT, R9, c[0x0][0x3c8], PT ;  /* 0x0000f20009007a0c */ /* 0x000fc40003f46270 */
[----:B------:R-:W-:Y:S02]  /*eaa0*/  SHF.R.S32.HI R10, RZ, 0x1f, R10 ;  /* 0x0000001fff0a7819 */ /* 0x000fe4000001140a */
[----:B------:R-:W-:-:S04]  /*eab0*/  IADD3 R15, R228, 0x40, RZ ;  /* 0x00000040e40f7810 */ /* 0x000fc80007ffe0ff */
[----:B------:R-:W-:Y:S02]  /*eac0*/  SHF.R.S32.HI R15, RZ, 0x1f, R15 ;  /* 0x0000001fff0f7819 */ /* 0x000fe4000001140f */
[CC--:B--2---:R-:W-:Y:S02]  /*ead0*/  @!P5 LEA R6, P4, R11.reuse, R0.reuse, 0x2 ;  /* 0x000000000b06d211 */ /* 0x0c4fe400078810ff */
[----:B----4-:R-:W-:Y:S02]  /*eae0*/  @!P1 LEA R2, P3, R8, R0, 0x2 ;  /* 0x0000000008029211 */ /* 0x010fe400078610ff */
[-C--:B------:R-:W-:Y:S02]  /*eaf0*/  @!P5 LEA.HI.X R7, R11, R4.reuse, R14, 0x2, P4 ;  /* 0x000000040b07d211 */ /* 0x080fe400020f140e */
[----:B------:R-:W-:Y:S02]  /*eb00*/  IADD3 R11, R228, 0x30, RZ ;  /* 0x00000030e40b7810 */ /* 0x000fe40007ffe0ff */
[----:B------:R-:W-:Y:S01]  /*eb10*/  @!P1 LEA.HI.X R3, R8, R4, R10, 0x2, P3 ;  /* 0x0000000408039211 */ /* 0x000fe200018f140a */
[----:B------:R2:W-:Y:S01]  /*eb20*/  @!P5 ST.E.64 [R6.64], R34 ;  /* 0x000000220600d985 */ /* 0x0005e2000c101b08 */
[----:B------:R-:W-:-:S02]  /*eb30*/  IADD3 R14, R228, 0x20, RZ ;  /* 0x00000020e40e7810 */ /* 0x000fc40007ffe0ff */
[C---:B------:R-:W-:Y:S01]  /*eb40*/  IADD3 R8, R228.reuse, 0x38, RZ ;  /* 0x00000038e4087810 */ /* 0x040fe20007ffe0ff */
[----:B------:R4:W-:Y:S01]  /*eb50*/  @!P1 ST.E.64 [R2.64], R102 ;  /* 0x0000006602009985 */ /* 0x0009e2000c101b08 */
[----:B------:R-:W-:Y:S02]  /*eb60*/  ISETP.GE.AND P5, PT, R11, c[0x0][0x3c8], PT ;  /* 0x0000f2000b007a0c */ /* 0x000fe40003fa6270 */
[----:B------:R-:W-:Y:S02]  /*eb70*/  IADD3 R10, R228, 0x28, RZ ;  /* 0x00000028e40a7810 */ /* 0x000fe40007ffe0ff */
[----:B------:R-:W-:Y:S02]  /*eb80*/  SHF.R.S32.HI R14, RZ, 0x1f, R14 ;  /* 0x0000001fff0e7819 */ /* 0x000fe4000001140e */
[----:B------:R-:W-:Y:S02]  /*eb90*/  ISETP.GE.AND P1, PT, R8, c[0x0][0x3c8], PT ;  /* 0x0000f20008007a0c */ /* 0x000fe40003f26270 */
[----:B------:R-:W-:-:S02]  /*eba0*/  SHF.R.S32.HI R10, RZ, 0x1f, R10 ;  /* 0x0000001fff0a7819 */ /* 0x000fc4000001140a */
[-C--:B--2---:R-:W-:Y:S02]  /*ebb0*/  @!P6 LEA R6, P4, R13, R0.reuse, 0x2 ;  /* 0x000000000d06e211 */ /* 0x084fe400078810ff */
[----:B----4-:R-:W-:Y:S02]  /*ebc0*/  @!P2 LEA R2, P3, R9, R0, 0x2 ;  /* 0x000000000902a211 */ /* 0x010fe400078610ff */
[-C--:B------:R-:W-:Y:S02]  /*ebd0*/  @!P6 LEA.HI.X R7, R13, R4.reuse, R14, 0x2, P4 ;  /* 0x000000040d07e211 */ /* 0x080fe400020f140e */
[C---:B------:R-:W-:Y:S02]  /*ebe0*/  IADD3 R14, R228.reuse, 0x40, RZ ;  /* 0x00000040e40e7810 */ /* 0x040fe40007ffe0ff */
[----:B------:R-:W-:Y:S01]  /*ebf0*/  @!P2 LEA.HI.X R3, R9, R4, R10, 0x2, P3 ;  /* 0x000000040903a211 */ /* 0x000fe200018f140a */
[----:B------:R2:W-:Y:S01]  /*ec00*/  @!P6 ST.E.64 [R6.64], R104 ;  /* 0x000000680600e985 */ /* 0x0005e2000c101b08 */
[----:B------:R-:W-:-:S02]  /*ec10*/  IADD3 R13, R228, 0x30, RZ ;  /* 0x00000030e40d7810 */ /* 0x000fc40007ffe0ff */
[----:B------:R-:W-:Y:S01]  /*ec20*/  IADD3 R10, R228, 0x48, RZ ;  /* 0x00000048e40a7810 */ /* 0x000fe20007ffe0ff */
[----:B------:R4:W-:Y:S01]  /*ec30*/  @!P2 ST.E.64 [R2.64], R108 ;  /* 0x0000006c0200a985 */ /* 0x0009e2000c101b08 */
[----:B------:R-:W-:Y:S02]  /*ec40*/  ISETP.GE.AND P6, PT, R14, c[0x0][0x3c8], PT ;  /* 0x0000f2000e007a0c */ /* 0x000fe40003fc6270 */
[----:B------:R-:W-:Y:S02]  /*ec50*/  IADD3 R9, R228, 0x38, RZ ;  /* 0x00000038e4097810 */ /* 0x000fe40007ffe0ff */
[----:B------:R-:W-:Y:S02]  /*ec60*/  SHF.R.S32.HI R13, RZ, 0x1f, R13 ;  /* 0x0000001fff0d7819 */ /* 0x000fe4000001140d */
[----:B------:R-:W-:Y:S02]  /*ec70*/  ISETP.GE.AND P2, PT, R10, c[0x0][0x3c8], PT ;  /* 0x0000f2000a007a0c */ /* 0x000fe40003f46270 */
[----:B------:R-:W-:-:S02]  /*ec80*/  SHF.R.S32.HI R9, RZ, 0x1f, R9 ;  /* 0x0000001fff097819 */ /* 0x000fc40000011409 */
[CC--:B--2---:R-:W-:Y:S02]  /*ec90*/  @!P5 LEA R6, P4, R11.reuse, R0.reuse, 0x2 ;  /* 0x000000000b06d211 */ /* 0x0c4fe400078810ff */
[----:B----4-:R-:W-:Y:S02]  /*eca0*/  @!P1 LEA R2, P3, R8, R0, 0x2 ;  /* 0x0000000008029211 */ /* 0x010fe400078610ff */
[-C--:B------:R-:W-:Y:S02]  /*ecb0*/  @!P5 LEA.HI.X R7, R11, R4.reuse, R13, 0x2, P4 ;  /* 0x000000040b07d211 */ /* 0x080fe400020f140d */
[----:B------:R-:W-:Y:S02]  /*ecc0*/  IADD3 R11, R228, 0x50, RZ ;  /* 0x00000050e40b7810 */ /* 0x000fe40007ffe0ff */
[----:B------:R-:W-:Y:S01]  /*ecd0*/  @!P1 LEA.HI.X R3, R8, R4, R9, 0x2, P3 ;  /* 0x0000000408039211 */ /* 0x000fe200018f1409 */
[----:B------:R2:W-:Y:S01]  /*ece0*/  @!P5 ST.E.64 [R6.64], R112 ;  /* 0x000000700600d985 */ /* 0x0005e2000c101b08 */
[----:B------:R-:W-:-:S02]  /*ecf0*/  IADD3 R8, R228, 0x58, RZ ;  /* 0x00000058e4087810 */ /* 0x000fc40007ffe0ff */
[----:B------:R-:W-:Y:S01]  /*ed00*/  ISETP.GE.AND P5, PT, R11, c[0x0][0x3c8], PT ;  /* 0x0000f2000b007a0c */ /* 0x000fe20003fa6270 */
[----:B------:R4:W-:Y:S01]  /*ed10*/  @!P1 ST.E.64 [R2.64], R116 ;  /* 0x0000007402009985 */ /* 0x0009e2000c101b08 */
[----:B------:R-:W-:Y:S02]  /*ed20*/  IADD3 R13, R228, 0x48, RZ ;  /* 0x00000048e40d7810 */ /* 0x000fe40007ffe0ff */
[----:B------:R-:W-:Y:S02]  /*ed30*/  ISETP.GE.AND P1, PT, R8, c[0x0][0x3c8], PT ;  /* 0x0000f20008007a0c */ /* 0x000fe40003f26270 */
[----:B------:R-:W-:Y:S02]  /*ed40*/  SHF.R.S32.HI R13, RZ, 0x1f, R13 ;  /* 0x0000001fff0d7819 */ /* 0x000fe4000001140d */
[----:B------:R-:W-:Y:S02]  /*ed50*/  IADD3 R9, R228, 0x60, RZ ;  /* 0x00000060e4097810 */ /* 0x000fe40007ffe0ff */
[----:B--2---:R-:W-:-:S02]  /*ed60*/  @!P6 LEA R6, P4, R14, R0, 0x2 ;  /* 0x000000000e06e211 */ /* 0x004fc400078810ff */
[----:B----4-:R-:W-:Y:S02]  /*ed70*/  @!P2 LEA R2, P3, R10, R0, 0x2 ;  /* 0x000000000a02a211 */ /* 0x010fe400078610ff */
[-C--:B------:R-:W-:Y:S02]  /*ed80*/  @!P6 LEA.HI.X R7, R14, R4.reuse, R15, 0x2, P4 ;  /* 0x000000040e07e211 */ /* 0x080fe400020f140f */
[----:B------:R-:W-:Y:S02]  /*ed90*/  @!P2 LEA.HI.X R3, R10, R4, R13, 0x2, P3 ;  /* 0x000000040a03a211 */ /* 0x000fe400018f140d */
[C---:B------:R-:W-:Y:S01]  /*eda0*/  IADD3 R13, R228.reuse, 0x50, RZ ;  /* 0x00000050e40d7810 */ /* 0x040fe20007ffe0ff */
[----:B------:R2:W-:Y:S01]  /*edb0*/  @!P6 ST.E.64 [R6.64], R36 ;  /* 0x000000240600e985 */ /* 0x0005e2000c101b08 */
[----:B------:R-:W-:Y:S02]  /*edc0*/  ISETP.GE.AND P6, PT, R9, c[0x0][0x3c8], PT ;  /* 0x0000f20009007a0c */ /* 0x000fe40003fc6270 */
[----:B------:R-:W-:Y:S01]  /*edd0*/  IADD3 R10, R228, 0x58, RZ ;  /* 0x00000058e40a7810 */ /* 0x000fe20007ffe0ff */
[----:B------:R4:W-:Y:S01]  /*ede0*/  @!P2 ST.E.64 [R2.64], R40 ;  /* 0x000000280200a985 */ /* 0x0009e2000c101b08 */
[----:B------:R-:W-:-:S02]  /*edf0*/  SHF.R.S32.HI R13, RZ, 0x1f, R13 ;  /* 0x0000001fff0d7819 */ /* 0x000fc4000001140d */
[----:B------:R-:W-:Y:S02]  /*ee00*/  SHF.R.S32.HI R10, RZ, 0x1f, R10 ;  /* 0x0000001fff0a7819 */ /* 0x000fe4000001140a */
[----:B------:R-:W-:Y:S02]  /*ee10*/  ISETP.GE.AND P2, PT, R252, c[0x0][0x3c8], PT ;  /* 0x0000f200fc007a0c */ /* 0x000fe40003f46270 */
[----:B------:R-:W-:Y:S02]  /*ee20*/  SHF.R.S32.HI R15, RZ, 0x1f, R244 ;  /* 0x0000001fff0f7819 */ /* 0x000fe400000114f4 */
[----:B------:R-:W-:Y:S02]  /*ee30*/  SHF.R.S32.HI R14, RZ, 0x1f, R243 ;  /* 0x0000001fff0e7819 */ /* 0x000fe400000114f3 */
[-C--:B--2---:R-:W-:Y:S02]  /*ee40*/  @!P5 LEA R6, P4, R11, R0.reuse, 0x2 ;  /* 0x000000000b06d211 */ /* 0x084fe400078810ff */
[----:B----4-:R-:W-:-:S02]  /*ee50*/  @!P1 LEA R2, P3, R8, R0, 0x2 ;  /* 0x0000000008029211 */ /* 0x010fc400078610ff */
[-C--:B------:R-:W-:Y:S02]  /*ee60*/  @!P5 LEA.HI.X R7, R11, R4.reuse, R13, 0x2, P4 ;  /* 0x000000040b07d211 */ /* 0x080fe400020f140d */
[----:B------:R-:W-:Y:S02]  /*ee70*/  @!P1 LEA.HI.X R3, R8, R4, R10, 0x2, P3 ;  /* 0x0000000408039211 */ /* 0x000fe400018f140a */
[----:B------:R-:W-:Y:S01]  /*ee80*/  IADD3 R10, R228, 0x60, RZ ;  /* 0x00000060e40a7810 */ /* 0x000fe20007ffe0ff */
[----:B------:R2:W-:Y:S01]  /*ee90*/  @!P5 ST.E.64 [R6.64], R44 ;  /* 0x0000002c0600d985 */ /* 0x0005e2000c101b08 */
[----:B------:R-:W-:Y:S02]  /*eea0*/  ISETP.GE.AND P5, PT, R251, c[0x0][0x3c8], PT ;  /* 0x0000f200fb007a0c */ /* 0x000fe40003fa6270 */
[----:B------:R-:W-:Y:S01]  /*eeb0*/  SHF.R.S32.HI R10, RZ, 0x1f, R10 ;  /* 0x0000001fff0a7819 */ /* 0x000fe2000001140a */
[----:B------:R4:W-:Y:S01]  /*eec0*/  @!P1 ST.E.64 [R2.64], R48 ;  /* 0x0000003002009985 */ /* 0x0009e2000c101b08 */
        /* <DEDUP_REMOVED lines=11> */
[----:B------:R-:W-:Y:S01]  /*ef80*/  ISETP.GE.AND P4, PT, R248, c[0x0][0x3c8], PT ;  /* 0x0000f200f8007a0c */ /* 0x000fe20003f86270 */
[----:B------:R4:W-:Y:S01]  /*ef90*/  @!P2 ST.E.64 [R2.64], R56 ;  /* 0x000000380200a985 */ /* 0x0009e2000c101b08 */
[----:B------:R-:W-:Y:S02]  /*efa0*/  SHF.R.S32.HI R8, RZ, 0x1f, R250 ;  /* 0x0000001fff087819 */ /* 0x000fe400000114fa */
[----:B------:R-:W-:-:S02]  /*efb0*/  SHF.R.S32.HI R10, RZ, 0x1f, R249 ;  /* 0x0000001fff0a7819 */ /* 0x000fc400000114f9 */
[CC--:B--2---:R-:W-:Y:S02]  /*efc0*/  @!P5 LEA R6, P3, R251.reuse, R0.reuse, 0x2 ;  /* 0x00000000fb06d211 */ /* 0x0c4fe400078610ff */
[C---:B----4-:R-:W-:Y:S02]  /*efd0*/  @!P1 LEA R2, P2, R250.reuse, R0, 0x2 ;  /* 0x00000000fa029211 */ /* 0x050fe400078410ff */
        /* <DEDUP_REMOVED lines=37> */
.L_x_5856:
[----:B------:R-:W-:Y:S05]  /*f230*/  BSYNC B0 ;  /* 0x0000000000007941 */ /* 0x000fea0003800000 */
.L_x_5855:
[----:B------:R-:W-:Y:S05]  /*f240*/  BRA.DIV ~URZ, `(.L_x_5857) ;  /* 0x000046127f007947 */ /* 0x000fea000b800000 */
[----:B--2---:R2:W1:Y:S04]  /*f250*/  SHFL.IDX PT, R4, R5, 0x1, 0x1c1f ;  /* 0x003c1f0005047f89 */ /* 0x00446800000e0000 */
[----:B----4-:R2:W4:Y:S02]  /*f260*/  SHFL.IDX PT, R0, R12, 0x1, 0x1c1f ;  /* 0x003c1f000c007f89 */ /* 0x01052400000e0000 */
.L_x_5930:
[----:B------:R-:W-:Y:S05]  /*f270*/  @P0 BRA `(.L_x_5852) ;  /* 0x000015a000000947 */ /* 0x000fea0003800000 */
[C---:B-12---:R-:W-:Y:S02]  /*f280*/  IADD3 R5, R228.reuse, 0x8, RZ ;  /* 0x00000008e4057810 */ /* 0x046fe40007ffe0ff */
[C---:B---3--:R-:W-:Y:S02]  /*f290*/  IADD3 R12, R228.reuse, 0x10, RZ ;  /* 0x00000010e40c7810 */ /* 0x048fe40007ffe0ff */
[----:B------:R-:W-:Y:S02]  /*f2a0*/  ISETP.GE.AND P3, PT, R5, c[0x0][0x3c8], PT ;  /* 0x0000f20005007a0c */ /* 0x000fe40003f66270 */
[----:B------:R-:W-:-:S02]  /*f2b0*/  ISETP.GE.AND P4, PT, R228, c[0x0][0x3c8], PT ;  /* 0x0000f200e4007a0c */ /* 0x000fc40003f86270 */
[----:B------:R-:W-:Y:S02]  /*f2c0*/  ISETP.GE.AND P2, PT, R12, c[0x0][0x3c8], PT ;  /* 0x0000f2000c007a0c */ /* 0x000fe40003f46270 */
[C---:B------:R-:W-:Y:S02]  /*f2d0*/  IADD3 R8, R228.reuse, 0x8, RZ ;  /* 0x00000008e4087810 */ /* 0x040fe40007ffe0ff */
[C---:B------:R-:W-:Y:S02]  /*f2e0*/  IADD3 R13, R228.reuse, 0x18, RZ ;  /* 0x00000018e40d7810 */ /* 0x040fe40007ffe0ff */
[----:B------:R-:W-:Y:S02]  /*f2f0*/  SHF.R.S32.HI R8, RZ, 0x1f, R8 ;  /* 0x0000001fff087819 */ /* 0x000fe40000011408 */
[----:B------:R-:W-:Y:S02]  /*f300*/  ISETP.GE.AND P1, PT, R13, c[0x0][0x3c8], PT ;  /* 0x0000f2000d007a0c */ /* 0x000fe40003f26270 */
[----:B----4-:R-:W-:Y:S01]  /*f310*/  @!P3 LEA R2, P5, R5, R0, 0x2 ;  /* 0x000000000502b211 */ /* 0x010fe200078a10ff */
[----:B------:R-:W-:Y:S01]  /*f320*/  @!P4 IMAD.MOV.U32 R6, RZ, RZ, R0 ;  /* 0x000000ffff06c224 */ /* 0x000fe200078e0000 */
[C---:B------:R-:W-:Y:S01]  /*f330*/  IADD3 R15, R228.reuse, 0x10, RZ ;  /* 0x00000010e40f7810 */ /* 0x040fe20007ffe0ff */
[----:B------:R-:W-:Y:S01]  /*f340*/  @!P4 IMAD.MOV.U32 R7, RZ, RZ, R4 ;  /* 0x000000ffff07c224 */ /* 0x000fe200078e0004 */
[----:B------:R-:W-:-:S02]  /*f350*/  IADD3 R11, R228, 0x20, RZ ;  /* 0x00000020e40b7810 */ /* 0x000fc40007ffe0ff */
        /* <DEDUP_REMOVED lines=20> */
[----:B--2---:R-:W-:Y:S02]  /*f4a0*/  @!P0 LEA R2, P6, R11, R0, 0x2 ;  /* 0x000000000b028211 */ /* 0x004fe400078c10ff */
        /* <DEDUP_REMOVED lines=15> */
[----:B------:R-:W-:Y:S02]  /*f5a0*/  IADD3 R11, R228, 0x50, RZ ;  /* 0x00000050e40b7810 */ /* 0x000fe40007ffe0ff */
[----:B------:R-:W-:Y:S02]  /*f5b0*/  SHF.R.S32.HI R10, RZ, 0x1f, R10 ;  /* 0x0000001fff0a7819 */ /* 0x000fe4000001140a */
[----:B------:R-:W-:Y:S02]  /*f5c0*/  ISETP.GE.AND P1, PT, R13, c[0x0][0x3c8], PT ;  /* 0x0000f2000d007a0c */ /* 0x000fe40003f26270 */
[----:B-1----:R-:W-:-:S04]  /*f5d0*/  @!P4 LEA R6, P0, R14, R0, 0x2 ;  /* 0x000000000e06c211 */ /* 0x002fc800078010ff */
[----:B------:R-:W-:Y:S02]  /*f5e0*/  @!P4 LEA.HI.X R7, R14, R4, R15, 0x2, P0 ;  /* 0x000000040e07c211 */ /* 0x000fe400000f140f */
[----:B------:R-:W-:Y:S02]  /*f5f0*/  IADD3 R14, R228, 0x40, RZ ;  /* 0x00000040e40e7810 */ /* 0x000fe40007ffe0ff */
[----:B--2---:R-:W-:Y:S01]  /*f600*/  @!P3 LEA R2, P6, R5, R0, 0x2 ;  /* 0x000000000502b211 */ /* 0x004fe200078c10ff */
[----:B------:R1:W-:Y:S01]  /*f610*/  @!P4 ST.E.64 [R6.64], R110 ;  /* 0x0000006e0600c985 */ /* 0x0003e2000c101b08 */
[----:B------:R-:W-:Y:S02]  /*f620*/  ISETP.GE.AND P0, PT, R11, c[0x0][0x3c8], PT ;  /* 0x0000f2000b007a0c */ /* 0x000fe40003f06270 */
[----:B------:R-:W-:Y:S02]  /*f630*/  @!P3 LEA.HI.X R3, R5, R4, R10, 0x2, P6 ;  /* 0x000000040503b211 */ /* 0x000fe400030f140a */
[----:B------:R-:W-:-:S02]  /*f640*/  SHF.R.S32.HI R14, RZ, 0x1f, R14 ;  /* 0x0000001fff0e7819 */ /* 0x000fc4000001140e */
[----:B---3--:R-:W-:Y:S01]  /*f650*/  @!P2 LEA R8, P6, R12, R0, 0x2 ;  /* 0x000000000c08a211 */ /* 0x008fe200078c10ff */
[----:B------:R2:W-:Y:S01]  /*f660*/  @!P3 ST.E.64 [R2.64], R92 ;  /* 0x0000005c0200b985 */ /* 0x0005e2000c101b08 */
[----:B------:R-:W-:Y:S02]  /*f670*/  IADD3 R10, R228, 0x60, RZ ;  /* 0x00000060e40a7810 */ /* 0x000fe40007ffe0ff */
[----:B------:R-:W-:Y:S02]  /*f680*/  @!P2 LEA.HI.X R9, R12, R4, R14, 0x2, P6 ;  /* 0x000000040c09a211 */ /* 0x000fe400030f140e */
        /* <DEDUP_REMOVED lines=8> */
[----:B------:R-:W-:Y:S02]  /*f710*/  ISETP.GE.AND P2, PT, R251, c[0x0][0x3c8], PT ;  /* 0x0000f200fb007a0c */ /* 0x000fe40003f46270 */
[----:B-1----:R-:W-:-:S04]  /*f720*/  @!P1 LEA R6, P3, R13, R0, 0x2 ;  /* 0x000000000d069211 */ /* 0x002fc800078610ff */
[----:B------:R-:W-:Y:S02]  /*f730*/  @!P1 LEA.HI.X R7, R13, R4, R14, 0x2, P3 ;  /* 0x000000040d079211 */ /* 0x000fe400018f140e */
[----:B------:R-:W-:Y:S02]  /*f740*/  ISETP.GE.AND P3, PT, R252, c[0x0][0x3c8], PT ;  /* 0x0000f200fc007a0c */ /* 0x000fe40003f66270 */
[C---:B--2---:R-:W-:Y:S01]  /*f750*/  @!P0 LEA R2, P6, R11.reuse, R0, 0x2 ;  /* 0x000000000b028211 */ /* 0x044fe200078c10ff */
[----:B------:R1:W-:Y:S01]  /*f760*/  @!P1 ST.E.64 [R6.64], R114 ;  /* 0x0000007206009985 */ /* 0x0003e2000c101b08 */
[----:B------:R-:W-:Y:S02]  /*f770*/  ISETP.GE.AND P1, PT, R250, c[0x0][0x3c8], PT ;  /* 0x0000f200fa007a0c */ /* 0x000fe40003f26270 */
[----:B------:R-:W-:Y:S02]  /*f780*/  @!P0 LEA.HI.X R3, R11, R4, R12, 0x2, P6 ;  /* 0x000000040b038211 */ /* 0x000fe400030f140c */
[----:B------:R-:W-:-:S02]  /*f790*/  IADD3 R11, R228, 0x60, RZ ;  /* 0x00000060e40b7810 */ /* 0x000fc40007ffe0ff */
[----:B------:R-:W-:Y:S01]  /*f7a0*/  IADD3 R12, R228, 0x58, RZ ;  /* 0x00000058e40c7810 */ /* 0x000fe20007ffe0ff */
[----:B------:R2:W-:Y:S01]  /*f7b0*/  @!P0 ST.E.64 [R2.64], R46 ;  /* 0x0000002e02008985 */ /* 0x0005e2000c101b08 */
[----:B------:R-:W-:Y:S02]  /*f7c0*/  SHF.R.S32.HI R11, RZ, 0x1f, R11 ;  /* 0x0000001fff0b7819 */ /* 0x000fe4000001140b */
[C---:B---3--:R-:W-:Y:S02]  /*f7d0*/  @!P5 LEA R8, P6, R5.reuse, R0, 0x2 ;  /* 0x000000000508d211 */ /* 0x048fe400078c10ff */
[----:B------:R-:W-:Y:S02]  /*f7e0*/  SHF.R.S32.HI R12, RZ, 0x1f, R12 ;  /* 0x0000001fff0c7819 */ /* 0x000fe4000001140c */
[----:B------:R-:W-:Y:S02]  /*f7f0*/  SHF.R.S32.HI R13, RZ, 0x1f, R245 ;  /* 0x0000001fff0d7819 */ /* 0x000fe400000114f5 */
[----:B------:R-:W-:-:S02]  /*f800*/  @!P5 LEA.HI.X R9, R5, R4, R12, 0x2, P6 ;  /* 0x000000040509d211 */ /* 0x000fc400030f140c */
[----:B------:R-:W-:Y:S02]  /*f810*/  SHF.R.S32.HI R5, RZ, 0x1f, R252 ;  /* 0x0000001fff057819 */ /* 0x000fe400000114fc */
[----:B------:R-:W-:Y:S01]  /*f820*/  SHF.R.S32.HI R12, RZ, 0x1f, R244 ;  /* 0x0000001fff0c7819 */ /* 0x000fe200000114f4 */
        /* <DEDUP_REMOVED lines=11> */
[----:B------:R-:W-:Y:S02]  /*f8e0*/  SHF.R.S32.HI R5, RZ, 0x1f, R249 ;  /* 0x0000001fff057819 */ /* 0x000fe400000114f9 */
[----:B---3--:R-:W-:-:S04]  /*f8f0*/  @!P2 LEA R8, P5, R251, R0, 0x2 ;  /* 0x00000000fb08a211 */ /* 0x008fc800078a10ff */
        /* <DEDUP_REMOVED lines=42> */
.L_x_5837:
        /* <DEDUP_REMOVED lines=19> */
.L_x_5858:
        /* <DEDUP_REMOVED lines=55> */
.L_x_5860:
[----:B------:R-:W-:Y:S05]  /*10040*/  BSYNC B0 ;  /* 0x0000000000007941 */ /* 0x000fea0003800000 */
.L_x_5859:
        /* <DEDUP_REMOVED lines=34> */
.L_x_5931:
[----:B------:R-:W-:Y:S05]  /*10270*/  BRA.DIV ~URZ, `(.L_x_5862) ;  /* 0x000037227f007947 */ /* 0x000fea000b800000 */
[----:B------:R3:W4:Y:S02]  /*10280*/  SHFL.IDX PT, R0, R12, RZ, 0x181f ;  /* 0x00181fff0c007589 */ /* 0x00072400000e0000 */
.L_x_5932:
        /* <DEDUP_REMOVED lines=20> */
.L_x_5864:
[----:B------:R-:W-:Y:S05]  /*103d0*/  BSYNC B0 ;  /* 0x0000000000007941 */ /* 0x000fea0003800000 */
.L_x_5863:
[----:B------:R-:W-:Y:S05]  /*103e0*/  BRA.DIV ~URZ, `(.L_x_5865) ;  /* 0x000036227f007947 */ /* 0x000fea000b800000 */
[----:B--2---:R2:W1:Y:S04]  /*103f0*/  SHFL.IDX PT, R8, R9, 0x1, 0x181f ;  /* 0x00381f0009087f89 */ /* 0x00446800000e0000 */
[----:B----4-:R2:W4:Y:S02]  /*10400*/  SHFL.IDX PT, R0, R12, 0x1, 0x181f ;  /* 0x00381f000c007f89 */ /* 0x01052400000e0000 */
.L_x_5933:
        /* <DEDUP_REMOVED lines=19> */
.L_x_5867:
[----:B------:R-:W-:Y:S05]  /*10540*/  BSYNC B0 ;  /* 0x0000000000007941 */ /* 0x000fea0003800000 */
.L_x_5866:
[----:B------:R-:W-:Y:S05]  /*10550*/  BRA.DIV ~URZ, `(.L_x_5868) ;  /* 0x000035827f007947 */ /* 0x000fea000b800000 */
[----:B-1----:R1:W2:Y:S02]  /*10560*/  SHFL.IDX PT, R8, R9, 0x2, 0x181f ;  /* 0x00581f0009087f89 */ /* 0x0022a400000e0000 */
.L_x_5934:
[----:B------:R-:W-:Y:S05]  /*10570*/  BRA.DIV ~URZ, `(.L_x_5869) ;  /* 0x000035d27f007947 */ /* 0x000fea000b800000 */
[----:B----4-:R4:W1:Y:S02]  /*10580*/  SHFL.IDX PT, R0, R12, 0x2, 0x181f ;  /* 0x00581f000c007f89 */ /* 0x01086400000e0000 */
.L_x_5935:
        /* <DEDUP_REMOVED lines=19> */
.L_x_5871:
[----:B------:R-:W-:Y:S05]  /*106c0*/  BSYNC B0 ;  /* 0x0000000000007941 */ /* 0x000fea0003800000 */
.L_x_5870:
[----:B------:R-:W-:Y:S05]  /*106d0*/  BRA.DIV ~URZ, `(.L_x_5872) ;  /* 0x000034e27f007947 */ /* 0x000fea000b800000 */
[----:B--2---:R2:W3:Y:S04]  /*106e0*/  SHFL.IDX PT, R8, R9, 0x3, 0x181f ;  /* 0x00781f0009087f89 */ /* 0x0044e800000e0000 */
[----:B-1----:R2:W1:Y:S02]  /*106f0*/  SHFL.IDX PT, R0, R12, 0x3, 0x181f ;  /* 0x00781f000c007f89 */ /* 0x00246400000e0000 */
.L_x_5936:
        /* <DEDUP_REMOVED lines=18> */
.L_x_5852:
[----:B------:R-:W-:Y:S05]  /*10820*/  BSYNC B1 ;  /* 0x0000000000017941 */ /* 0x000fea0003800000 */
.L_x_5836:
        /* <DEDUP_REMOVED lines=12> */
.L_x_5937:
[----:B------:R-:W-:Y:S05]  /*108f0*/  BRA.DIV ~URZ, `(.L_x_5875) ;  /* 0x000034027f007947 */ /* 0x000fea000b800000 */
[----:B------:R3:W4:Y:S02]  /*10900*/  SHFL.IDX PT, R8, R28, 0x1, 0x1f ;  /* 0x00201f001c087f89 */ /* 0x00072400000e0000 */
.L_x_5938:
        /* <DEDUP_REMOVED lines=18> */
.L_x_5939:
        /* <DEDUP_REMOVED lines=16> */
.L_x_5940:
[----:B---3--:R-:W-:Y:S01]  /*10b30*/  IMAD R0, R0, c[0x0][0x538], RZ ;  /* 0x00014e0000007a24 */ /* 0x008fe200078e02ff */
[----:B------:R-:W-:Y:S04]  /*10b40*/  BSSY B1, `(.L_x_5878) ;  /* 0x00000c6000017945 */ /* 0x000fe80003800000 */
[----:B----4-:R-:W-:-:S04]  /*10b50*/  IADD3 R8, R0, R8, RZ ;  /* 0x0000000800087210 */ /* 0x010fc80007ffe0ff */
[----:B--2---:R-:W-:-:S13]  /*10b60*/  ISETP.GT.AND P6, PT, R8, R9, PT ;  /* 0x000000090800720c */ /* 0x004fda0003fc4270 */
[----:B------:R-:W-:Y:S05]  /*10b70*/  @P6 BRA `(.L_x_5879) ;  /* 0x0000024000006947 */ /* 0x000fea0003800000 */
.L_x_5883:
        /* <DEDUP_REMOVED lines=16> */
.L_x_5941:
        /* <DEDUP_REMOVED lines=16> */
.L_x_5942:
[----:B--2---:R-:W-:-:S05]  /*10d80*/  IMAD R0, R0, c[0x0][0x538], RZ ;  /* 0x00014e0000007a24 */ /* 0x004fca00078e02ff */
[----:B------:R-:W-:-:S04]  /*10d90*/  IADD3 R8, R0, R8, RZ ;  /* 0x0000000800087210 */ /* 0x000fc80007ffe0ff */
[----:B------:R-:W-:-:S13]  /*10da0*/  ISETP.GT.AND P6, PT, R8, R9, PT ;  /* 0x000000090800720c */ /* 0x000fda0003fc4270 */
[----:B-1----:R-:W-:Y:S05]  /*10db0*/  @!P6 BRA `(.L_x_5883) ;  /* 0xfffffdc00000e947 */ /* 0x002fea000383ffff */
.L_x_5879:
[----:B------:R-:W-:-:S05]  /*10dc0*/  IADD3 R8, -R0, R8, RZ ;  /* 0x0000000800087210 */ /* 0x000fca0007ffe1ff */
[----:B------:R-:W-:-:S05]  /*10dd0*/  IMAD R0, R4, c[0x0][0x538], R8 ;  /* 0x00014e0004007a24 */ /* 0x000fca00078e0208 */
[----:B------:R-:W-:Y:S01]  /*10de0*/  ISETP.GT.AND P0, PT, R0, R9, PT ;  /* 0x000000090000720c */ /* 0x000fe20003f04270 */
[----:B------:R-:W-:-:S12]  /*10df0*/  BRA.DIV ~URZ, `(.L_x_5884) ;  /* 0x000033627f007947 */ /* 0x000fd8000b800000 */
[----:B------:R-:W-:-:S04]  /*10e00*/  VOTE.ANY R5, PT, !P0 ;  /* 0x0000000000057806 */ /* 0x000fc800040e0100 */
.L_x_5943:
[----:B------:R-:W2:Y:S02]  /*10e10*/  POPC R0, R5 ;  /* 0x0000000500007309 */ /* 0x000ea40000000000 */
[----:B--2---:R-:W-:Y:S01]  /*10e20*/  IADD3 R227, R0, R227, RZ ;  /* 0x000000e300e37210 */ /* 0x004fe20007ffe0ff */
[----:B------:R-:W-:Y:S05]  /*10e30*/  BRA.DIV ~URZ, `(.L_x_5885) ;  /* 0x000033727f007947 */ /* 0x000fea000b800000 */
[----:B------:R2:W3:Y:S04]  /*10e40*/  SHFL.IDX PT, R11, R6, R0, 0x1f ;  /* 0x00001f00060b7589 */ /* 0x0004e800000e0000 */
[----:B------:R2:W4:Y:S02]  /*10e50*/  SHFL.IDX PT, R7, R7, R0, 0x1f ;  /* 0x00001f0007077589 */ /* 0x00052400000e0000 */
.L_x_5944:
[----:B------:R-:W-:Y:S01]  /*10e60*/  ISETP.NE.AND P0, PT, R5, RZ, PT ;  /* 0x000000ff0500720c */ /* 0x000fe20003f05270 */
[----:B------:R-:W-:-:S12]  /*10e70*/  BSSY B0, `(.L_x_5886) ;  /* 0x0000005000007945 */ /* 0x000fd80003800000 */
[----:B------:R-:W-:Y:S05]  /*10e80*/  @!P0 BRA `(.L_x_5887) ;  /* 0x0000003000008947 */ /* 0x000fea0003800000 */
[----:B--2---:R-:W-:Y:S01]  /*10e90*/  IADD3 R0, R0, -0x1, RZ ;  /* 0xffffffff00007810 */ /* 0x004fe20007ffe0ff */
[----:B------:R-:W-:Y:S05]  /*10ea0*/  BRA.DIV ~URZ, `(.L_x_5888) ;  /* 0x000033d27f007947 */ /* 0x000fea000b800000 */
[----:B------:R2:W1:Y:S02]  /*10eb0*/  SHFL.IDX PT, R10, R4, R0, 0x1f ;  /* 0x00001f00040a7589 */ /* 0x00046400000e0000 */
.L_x_5887:
[----:B------:R-:W-:Y:S05]  /*10ec0*/  BSYNC B0 ;  /* 0x0000000000007941 */ /* 0x000fea0003800000 */
.L_x_5886:
        /* <DEDUP_REMOVED lines=67> */
.L_x_5890:
        /* <DEDUP_REMOVED lines=66> */
.L_x_5891:
[----:B------:R-:W-:Y:S05]  /*11720*/  BSYNC B0 ;  /* 0x0000000000007941 */ /* 0x000fea0003800000 */
.L_x_5889:
[----:B------:R-:W-:-:S04]  /*11730*/  LOP3.LUT R0, RZ, R0, RZ, 0x33, !PT ;  /* 0x00000000ff007212 */ /* 0x000fc800078e33ff */
[----:B------:R-:W-:Y:S01]  /*11740*/  IADD3 R225, R0, R11, RZ ;  /* 0x0000000b00e17210 */ /* 0x000fe20007ffe0ff */
[----:B------:R-:W-:Y:S05]  /*11750*/  BRA `(.L_x_5892) ;  /* 0x0000004000007947 */ /* 0x000fea0003800000 */
.L_x_5880:
[----:B------:R-:W-:Y:S01]  /*11760*/  IMAD.MOV.U32 R224, RZ, RZ, R9 ;  /* 0x000000ffffe07224 */ /* 0x000fe200078e0009 */
[----:B------:R-:W-:Y:S01]  /*11770*/  MOV R226, RZ ;  /* 0x000000ff00e27202 */ /* 0x000fe20000000f00 */
[----:B------:R-:W-:Y:S01]  /*11780*/  IMAD.MOV.U32 R225, RZ, RZ, RZ ;  /* 0x000000ffffe17224 */ /* 0x000fe200078e00ff */
[----:B------:R-:W-:Y:S02]  /*11790*/  MOV R227, c[0x0][0x53c] ;  /* 0x00014f0000e37a02 */ /* 0x000fe40000000f00 */
.L_x_5892:
[----:B------:R-:W-:Y:S05]  /*117a0*/  BSYNC B1 ;  /* 0x0000000000017941 */ /* 0x000fea0003800000 */
.L_x_5878:
[----:B------:R-:W-:Y:S01]  /*117b0*/  WARPSYNC 0xffffffff ;  /* 0xffffffff00007948 */ /* 0x000fe20003800000 */
[----:B------:R-:W-:Y:S01]  /*117c0*/  BAR.SYNC.DEFER_BLOCKING 0x4, 0x100 ;  /* 0x0104000000007b1d */ /* 0x000fe20000010000 */
[----:B------:R-:W-:-:S13]  /*117d0*/  ISETP.NE.AND P0, PT, R13, RZ, PT ;  /* 0x000000ff0d00720c */ /* 0x000fda0003f05270 */
[----:B------:R2:W-:Y:S04]  /*117e0*/  @!P0 STS.128 [0x24100], R224 ;  /* 0x024100e0ff008388 */ /* 0x0005e80000000c00 */
[----:B------:R-:W-:Y:S06]  /*117f0*/  BAR.ARV 0x5, 0x100 ;  /* 0x0144000000007b1d */ /* 0x000fec0000002000 */
.L_x_5873:
[----:B----4-:R-:W-:-:S13]  /*11800*/  ISETP.GE.AND P0, PT, R227, c[0x0][0x53c], PT ;  /* 0x00014f00e3007a0c */ /* 0x010fda0003f06270 */
[----:B-123--:R-:W-:Y:S01]  /*11810*/  @P0 CALL.REL.NOINC `(.L_x_5893) ;  /* 0x0000001000000944 */ /* 0x00efe20003c00000 */
[----:B------:R-:W-:Y:S05]  /*11820*/  BRA `(.L_x_5894) ;  /* 0xffff026000007947 */ /* 0x000fea000383ffff */
.L_x_5893:
[----:B------:R-:W-:Y:S05]  /*11830*/  EXIT ;  /* 0x000000000000794d */ /* 0x000fea0003800000 */
.L_x_5769:
[----:B------:R-:W-:Y:S01]  /*11840*/  IMAD.MOV.U32 R0, RZ, RZ, R5 ;  /* 0x000000ffff007224 */ /* 0x000fe200078e0005 */
[----:B------:R-:W-:Y:S02]  /*11850*/  MOV R2, 0x1 ;  /* 0x0000000100027802 */ /* 0x000fe40000000f00 */
[----:B------:R-:W-:Y:S02]  /*11860*/  MOV R3, 0x11880 ;  /* 0x0001188000037802 */ /* 0x000fe40000000f00 */
[----:B-1----:R-:W-:Y:S05]  /*11870*/  CALL.REL.NOINC `($__internal_98_$__cuda_sm70_shflsync_up_p) ;  /* 0x00002b2000007944 */ /* 0x002fea0003c00000 */
[----:B------:R-:W-:Y:S01]  /*11880*/  MOV R0, R4 ;  /* 0x0000000400007202 */ /* 0x000fe20000000f00 */
[----:B------:R-:W-:Y:S05]  /*11890*/  BRA `(.L_x_5895) ;  /* 0xfffeeba000007947 */ /* 0x000fea000383ffff */
.L_x_5770:
[----:B------:R-:W-:Y:S01]  /*118a0*/  IMAD.MOV.U32 R0, RZ, RZ, R5 ;  /* 0x000000ffff007224 */ /* 0x000fe200078e0005 */
[----:B------:R-:W-:Y:S02]  /*118b0*/  MOV R2, 0x2 ;  /* 0x0000000200027802 */ /* 0x000fe40000000f00 */
[----:B------:R-:W-:Y:S02]  /*118c0*/  MOV R3, 0x118e0 ;  /* 0x000118e000037802 */ /* 0x000fe40000000f00 */
[----:B-1----:R-:W-:Y:S05]  /*118d0*/  CALL.REL.NOINC `($__internal_98_$__cuda_sm70_shflsync_up_p) ;  /* 0x00002ac000007944 */ /* 0x002fea0003c00000 */
[----:B------:R-:W-:Y:S01]  /*118e0*/  SEL R0, R4, RZ, P4 ;  /* 0x000000ff04007207 */ /* 0x000fe20002000000 */
[----:B------:R-:W-:Y:S01]  /*118f0*/  IMAD.MOV.U32 R2, RZ, RZ, 0x4 ;  /* 0x00000004ff027424 */ /* 0x000fe200078e00ff */
[----:B------:R-:W-:-:S03]  /*11900*/  MOV R3, 0x11930 ;  /* 0x0001193000037802 */ /* 0x000fc60000000f00 */
[----:B------:R-:W-:Y:S02]  /*11910*/  IMAD.IADD R0, R5, 0x1, R0 ;  /* 0x0000000105007824 */ /* 0x000fe400078e0200 */
[----:B------:R-:W-:Y:S05]  /*11920*/  CALL.REL.NOINC `($__internal_98_$__cuda_sm70_shflsync_up_p) ;  /* 0x00002a7000007944 */ /* 0x000fea0003c00000 */
        /* <DEDUP_REMOVED lines=12> */
[----:B------:R-:W-:Y:S02]  /*119f0*/  MOV R29, 0x1f ;  /* 0x0000001f001d7802 */ /* 0x000fe40000000f00 */
[----:B------:R-:W-:Y:S01]  /*11a00*/  MOV R3, 0x11a40 ;  /* 0x00011a4000037802 */ /* 0x000fe20000000f00 */
[----:B------:R-:W-:-:S04]  /*11a10*/  IMAD.IADD R4, R0, 0x1, R4 ;  /* 0x0000000100047824 */ /* 0x000fc800078e0204 */
[----:B------:R-:W-:Y:S02]  /*11a20*/  IMAD.MOV.U32 R30, RZ, RZ, R4 ;  /* 0x000000ffff1e7224 */ /* 0x000fe400078e0004 */
[----:B------:R-:W-:Y:S05]  /*11a30*/  CALL.REL.NOINC `($__internal_97_$__cuda_sm70_shflsync_idx_p) ;  /* 0x0000290000007944 */ /* 0x000fea0003c00000 */
[----:B------:R-:W-:Y:S01]  /*11a40*/  MOV R0, R29 ;  /* 0x0000001d00007202 */ /* 0x000fe20000000f00 */
[----:B------:R-:W-:Y:S05]  /*11a50*/  BRA `(.L_x_5896) ;  /* 0xfffeeae000007947 */ /* 0x000fea000383ffff */
.L_x_5772:
[----:B------:R-:W-:Y:S02]  /*11a60*/  SEL R0, RZ, 0x1, P0 ;  /* 0x00000001ff007807 */ /* 0x000fe40000000000 */
[----:B------:R-:W-:Y:S02]  /*11a70*/  MOV R2, 0x11a90 ;  /* 0x00011a9000027802 */ /* 0x000fe40000000f00 */
[----:B-1----:R-:W-:Y:S05]  /*11a80*/  CALL.REL.NOINC `($__internal_99_$__cuda_sm70_votesync_ballot) ;  /* 0x0000298000007944 */ /* 0x002fea0003c00000 */
[----:B------:R-:W-:Y:S01]  /*11a90*/  MOV R6, R0 ;  /* 0x0000000000067202 */ /* 0x000fe20000000f00 */
[----:B------:R-:W-:Y:S05]  /*11aa0*/  BRA `(.L_x_5897) ;  /* 0xfffeeb2000007947 */ /* 0x000fea000383ffff */
.L_x_5773:
[----:B------:R-:W-:Y:S01]  /*11ab0*/  IMAD.MOV.U32 R30, RZ, RZ, R9 ;  /* 0x000000ffff1e7224 */ /* 0x000fe200078e0009 */
[----:B------:R-:W-:Y:S01]  /*11ac0*/  MOV R2, R0 ;  /* 0x0000000000027202 */ /* 0x000fe20000000f00 */
[----:B------:R-:W-:Y:S01]  /*11ad0*/  IMAD.MOV.U32 R29, RZ, RZ, 0x1f ;  /* 0x0000001fff1d7424 */ /* 0x000fe200078e00ff */
[----:B------:R-:W-:Y:S02]  /*11ae0*/  MOV R3, 0x11b00 ;  /* 0x00011b0000037802 */ /* 0x000fe40000000f00 */
[----:B------:R-:W-:Y:S05]  /*11af0*/  CALL.REL.NOINC `($__internal_97_$__cuda_sm70_shflsync_idx_p) ;  /* 0x0000284000007944 */ /* 0x000fea0003c00000 */
[----:B------:R-:W-:Y:S01]  /*11b00*/  IMAD.MOV.U32 R225, RZ, RZ, R29 ;  /* 0x000000ffffe17224 */ /* 0x000fe200078e001d */
[----:B------:R-:W-:Y:S01]  /*11b10*/  MOV R30, R8 ;  /* 0x00000008001e7202 */ /* 0x000fe20000000f00 */
[----:B------:R-:W-:Y:S01]  /*11b20*/  IMAD.MOV.U32 R5, RZ, RZ, RZ ;  /* 0x000000ffff057224 */ /* 0x000fe200078e00ff */
[----:B------:R-:W-:Y:S01]  /*11b30*/  MOV R2, R0 ;  /* 0x0000000000027202 */ /* 0x000fe20000000f00 */
[----:B------:R-:W-:Y:S01]  /*11b40*/  IMAD.MOV.U32 R29, RZ, RZ, 0x1f ;  /* 0x0000001fff1d7424 */ /* 0x000fe200078e00ff */
[----:B------:R-:W-:-:S02]  /*11b50*/  MOV R3, 0x11b70 ;  /* 0x00011b7000037802 */ /* 0x000fc40000000f00 */
[----:B------:R-:W-:Y:S05]  /*11b60*/  CALL.REL.NOINC `($__internal_97_$__cuda_sm70_shflsync_idx_p) ;  /* 0x000027d000007944 */ /* 0x000fea0003c00000 */
[----:B------:R-:W-:Y:S01]  /*11b70*/  MOV R9, R29 ;  /* 0x0000001d00097202 */ /* 0x000fe20000000f00 */
[----:B------:R-:W-:Y:S05]  /*11b80*/  BRA `(.L_x_5898) ;  /* 0xfffeeaa000007947 */ /* 0x000fea000383ffff */
.L_x_5776:
[----:B------:R-:W-:Y:S01]  /*11b90*/  IMAD.MOV.U32 R30, RZ, RZ, R4 ;  /* 0x000000ffff1e7224 */ /* 0x000fe200078e0004 */
[----:B------:R-:W-:-:S02]  /*11ba0*/  MOV R29, 0x1f ;  /* 0x0000001f001d7802 */ /* 0x000fc40000000f00 */
[----:B------:R-:W-:Y:S02]  /*11bb0*/  MOV R3, 0x11bd0 ;  /* 0x00011bd000037802 */ /* 0x000fe40000000f00 */
[----:B-123--:R-:W-:Y:S05]  /*11bc0*/  CALL.REL.NOINC `($__internal_97_$__cuda_sm70_shflsync_idx_p) ;  /* 0x0000277000007944 */ /* 0x00efea0003c00000 */
[----:B------:R-:W-:Y:S01]  /*11bd0*/  MOV R5, R29 ;  /* 0x0000001d00057202 */ /* 0x000fe20000000f00 */
[----:B------:R-:W-:Y:S05]  /*11be0*/  BRA `(.L_x_5775) ;  /* 0xfffeeaa000007947 */ /* 0x000fea000383ffff */
.L_x_5787:
[----:B------:R-:W-:Y:S01]  /*11bf0*/  IMAD.MOV.U32 R30, RZ, RZ, R9 ;  /* 0x000000ffff1e7224 */ /* 0x000fe200078e0009 */
[----:B------:R-:W-:Y:S01]  /*11c00*/  MOV R2, RZ ;  /* 0x000000ff00027202 */ /* 0x000fe20000000f00 */
[----:B------:R-:W-:Y:S01]  /*11c10*/  IMAD.MOV.U32 R29, RZ, RZ, 0x181f ;  /* 0x0000181fff1d7424 */ /* 0x000fe200078e00ff */
[----:B------:R-:W-:Y:S02]  /*11c20*/  MOV R3, 0x11c40 ;  /* 0x00011c4000037802 */ /* 0x000fe40000000f00 */
[----:B-----5:R-:W-:Y:S05]  /*11c30*/  CALL.REL.NOINC `($__internal_97_$__cuda_sm70_shflsync_idx_p) ;  /* 0x0000270000007944 */ /* 0x020fea0003c00000 */
[----:B------:R-:W-:Y:S01]  /*11c40*/  MOV R8, R29 ;  /* 0x0000001d00087202 */ /* 0x000fe20000000f00 */
[----:B------:R-:W-:Y:S05]  /*11c50*/  BRA `(.L_x_5899) ;  /* 0xffff0af000007947 */ /* 0x000fea000383ffff */
.L_x_5788:
[----:B------:R-:W-:Y:S01]  /*11c60*/  IMAD.MOV.U32 R30, RZ, RZ, R12 ;  /* 0x000000ffff1e7224 */ /* 0x000fe200078e000c */
[----:B------:R-:W-:Y:S01]  /*11c70*/  MOV R2, RZ ;  /* 0x000000ff00027202 */ /* 0x000fe20000000f00 */
[----:B------:R-:W-:Y:S01]  /*11c80*/  IMAD.MOV.U32 R29, RZ, RZ, 0x181f ;  /* 0x0000181fff1d7424 */ /* 0x000fe200078e00ff */
[----:B------:R-:W-:Y:S02]  /*11c90*/  MOV R3, 0x11cb0 ;  /* 0x00011cb000037802 */ /* 0x000fe40000000f00 */
[----:B-12--5:R-:W-:Y:S05]  /*11ca0*/  CALL.REL.NOINC `($__internal_97_$__cuda_sm70_shflsync_idx_p) ;  /* 0x0000269000007944 */ /* 0x026fea0003c00000 */
[----:B------:R-:W-:Y:S01]  /*11cb0*/  MOV R0, R29 ;  /* 0x0000001d00007202 */ /* 0x000fe20000000f00 */
[----:B------:R-:W-:Y:S05]  /*11cc0*/  BRA `(.L_x_5900) ;  /* 0xffff0aa000007947 */ /* 0x000fea000383ffff */
.L_x_5791:
[----:B------:R-:W-:Y:S01]  /*11cd0*/  IMAD.MOV.U32 R30, RZ, RZ, R9 ;  /* 0x000000ffff1e7224 */ /* 0x000fe200078e0009 */
[----:B--2---:R-:W-:Y:S01]  /*11ce0*/  MOV R2, 0x1 ;  /* 0x0000000100027802 */ /* 0x004fe20000000f00 */
[----:B------:R-:W-:Y:S01]  /*11cf0*/  IMAD.MOV.U32 R29, RZ, RZ, 0x181f ;  /* 0x0000181fff1d7424 */ /* 0x000fe200078e00ff */
[----:B------:R-:W-:-:S02]  /*11d00*/  MOV R3, 0x11d20 ;  /* 0x00011d2000037802 */ /* 0x000fc40000000f00 */
[----:B-1-345:R-:W-:Y:S05]  /*11d10*/  CALL.REL.NOINC `($__internal_97_$__cuda_sm70_shflsync_idx_p) ;  /* 0x0000262000007944 */ /* 0x03afea0003c00000 */
[----:B------:R-:W-:Y:S01]  /*11d20*/  IMAD.MOV.U32 R8, RZ, RZ, R29 ;  /* 0x000000ffff087224 */ /* 0x000fe200078e001d */
[----:B------:R-:W-:Y:S01]  /*11d30*/  MOV R2, 0x1 ;  /* 0x0000000100027802 */ /* 0x000fe20000000f00 */
[----:B------:R-:W-:Y:S01]  /*11d40*/  IMAD.MOV.U32 R30, RZ, RZ, R12 ;  /* 0x000000ffff1e7224 */ /* 0x000fe200078e000c */
[----:B------:R-:W-:-:S02]  /*11d50*/  MOV R29, 0x181f ;  /* 0x0000181f001d7802 */ /* 0x000fc40000000f00 */
[----:B------:R-:W-:Y:S02]  /*11d60*/  MOV R3, 0x11d80 ;  /* 0x00011d8000037802 */ /* 0x000fe40000000f00 */
[----:B------:R-:W-:Y:S05]  /*11d70*/  CALL.REL.NOINC `($__internal_97_$__cuda_sm70_shflsync_idx_p) ;  /* 0x000025c000007944 */ /* 0x000fea0003c00000 */
[----:B------:R-:W-:Y:S01]  /*11d80*/  MOV R0, R29 ;  /* 0x0000001d00007202 */ /* 0x000fe20000000f00 */
[----:B------:R-:W-:Y:S05]  /*11d90*/  BRA `(.L_x_5901) ;  /* 0xffff0b5000007947 */ /* 0x000fea000383ffff */
.L_x_5794:
[----:B------:R-:W-:Y:S01]  /*11da0*/  IMAD.MOV.U32 R30, RZ, RZ, R9 ;  /* 0x000000ffff1e7224 */ /* 0x000fe200078e0009 */
[----:B-1----:R-:W-:Y:S01]  /*11db0*/  MOV R2, 0x2 ;  /* 0x0000000200027802 */ /* 0x002fe20000000f00 */
[----:B------:R-:W-:Y:S01]  /*11dc0*/  IMAD.MOV.U32 R29, RZ, RZ, 0x181f ;  /* 0x0000181fff1d7424 */ /* 0x000fe200078e00ff */
[----:B------:R-:W-:Y:S02]  /*11dd0*/  MOV R3, 0x11df0 ;  /* 0x00011df000037802 */ /* 0x000fe40000000f00 */
[----:B--2345:R-:W-:Y:S05]  /*11de0*/  CALL.REL.NOINC `($__internal_97_$__cuda_sm70_shflsync_idx_p) ;  /* 0x0000255000007944 */ /* 0x03cfea0003c00000 */
[----:B------:R-:W-:Y:S01]  /*11df0*/  MOV R8, R29 ;  /* 0x0000001d00087202 */ /* 0x000fe20000000f00 */
[----:B------:R-:W-:Y:S05]  /*11e00*/  BRA `(.L_x_5902) ;  /* 0xffff0c4000007947 */ /* 0x000fea000383ffff */
.L_x_5795:
[----:B------:R-:W-:Y:S01]  /*11e10*/  IMAD.MOV.U32 R30, RZ, RZ, R12 ;  /* 0x000000ffff1e7224 */ /* 0x000fe200078e000c */
[----:B------:R-:W-:Y:S01]  /*11e20*/  MOV R2, 0x2 ;  /* 0x0000000200027802 */ /* 0x000fe20000000f00 */
[----:B------:R-:W-:Y:S01]  /*11e30*/  IMAD.MOV.U32 R29, RZ, RZ, 0x181f ;  /* 0x0000181fff1d7424 */ /* 0x000fe200078e00ff */
[----:B------:R-:W-:Y:S02]  /*11e40*/  MOV R3, 0x11e60 ;  /* 0x00011e6000037802 */ /* 0x000fe40000000f00 */
[----:B-12345:R-:W-:Y:S05]  /*11e50*/  CALL.REL.NOINC `($__internal_97_$__cuda_sm70_shflsync_idx_p) ;  /* 0x000024e000007944 */ /* 0x03efea0003c00000 */
[----:B------:R-:W-:Y:S01]  /*11e60*/  MOV R0, R29 ;  /* 0x0000001d00007202 */ /* 0x000fe20000000f00 */
[----:B------:R-:W-:Y:S05]  /*11e70*/  BRA `(.L_x_5903) ;  /* 0xffff0bf000007947 */ /* 0x000fea000383ffff */
.L_x_5798:
[----:B------:R-:W-:Y:S01]  /*11e80*/  IMAD.MOV.U32 R30, RZ, RZ, R9 ;  /* 0x000000ffff1e7224 */ /* 0x000fe200078e0009 */
[----:B-1----:R-:W-:Y:S01]  /*11e90*/  MOV R2, 0x3 ;  /* 0x0000000300027802 */ /* 0x002fe20000000f00 */
[----:B------:R-:W-:Y:S01]  /*11ea0*/  IMAD.MOV.U32 R29, RZ, RZ, 0x181f ;  /* 0x0000181fff1d7424 */ /* 0x000fe200078e00ff */
[----:B------:R-:W-:-:S02]  /*11eb0*/  MOV R3, 0x11ed0 ;  /* 0x00011ed000037802 */ /* 0x000fc40000000f00 */
[----:B--2345:R-:W-:Y:S05]  /*11ec0*/  CALL.REL.NOINC `($__internal_97_$__cuda_sm70_shflsync_idx_p) ;  /* 0x0000247000007944 */ /* 0x03cfea0003c00000 */
        /* <DEDUP_REMOVED lines=8> */
.L_x_5801:
[----:B------:R-:W-:Y:S01]  /*11f50*/  IMAD.MOV.U32 R30, RZ, RZ, R9 ;  /* 0x000000ffff1e7224 */ /* 0x000fe200078e0009 */
[----:B------:R-:W-:Y:S01]  /*11f60*/  MOV R2, RZ ;  /* 0x000000ff00027202 */ /* 0x000fe20000000f00 */
[----:B------:R-:W-:Y:S01]  /*11f70*/  IMAD.MOV.U32 R29, RZ, RZ, 0x181f ;  /* 0x0000181fff1d7424 */ /* 0x000fe200078e00ff */
[----:B------:R-:W-:Y:S02]  /*11f80*/  MOV R3, 0x11fa0 ;  /* 0x00011fa000037802 */ /* 0x000fe40000000f00 */
[----:B------:R-:W-:Y:S05]  /*11f90*/  CALL.REL.NOINC `($__internal_97_$__cuda_sm70_shflsync_idx_p) ;  /* 0x000023a000007944 */ /* 0x000fea0003c00000 */
[----:B------:R-:W-:Y:S01]  /*11fa0*/  MOV R8, R29 ;  /* 0x0000001d00087202 */ /* 0x000fe20000000f00 */
[----:B------:R-:W-:Y:S05]  /*11fb0*/  BRA `(.L_x_5905) ;  /* 0xffff16f000007947 */ /* 0x000fea000383ffff */
.L_x_5802:
[----:B------:R-:W-:Y:S01]  /*11fc0*/  IMAD.MOV.U32 R30, RZ, RZ, R12 ;  /* 0x000000ffff1e7224 */ /* 0x000fe200078e000c */
[----:B------:R-:W-:Y:S01]  /*11fd0*/  MOV R2, RZ ;  /* 0x000000ff00027202 */ /* 0x000fe20000000f00 */
[----:B------:R-:W-:Y:S01]  /*11fe0*/  IMAD.MOV.U32 R29, RZ, RZ, 0x181f ;  /* 0x0000181fff1d7424 */ /* 0x000fe200078e00ff */
[----:B------:R-:W-:Y:S02]  /*11ff0*/  MOV R3, 0x12010 ;  /* 0x0001201000037802 */ /* 0x000fe40000000f00 */
[----:B-12---:R-:W-:Y:S05]  /*12000*/  CALL.REL.NOINC `($__internal_97_$__cuda_sm70_shflsync_idx_p) ;  /* 0x0000233000007944 */ /* 0x006fea0003c00000 */
[C---:B------:R-:W-:Y:S01]  /*12010*/  IADD3 R6, P6, R29.reuse, R17, RZ ;  /* 0x000000111d067210 */ /* 0x040fe20007fde0ff */
[----:B------:R-:W-:Y:S01]  /*12020*/  IMAD.MOV.U32 R30, RZ, RZ, R9 ;  /* 0x000000ffff1e7224 */ /* 0x000fe200078e0009 */
[----:B------:R-:W-:-:S02]  /*12030*/  IADD3 R4, P5, R29, R18, RZ ;  /* 0x000000121d047210 */ /* 0x000fc40007fbe0ff */
[----:B------:R-:W-:Y:S01]  /*12040*/  IADD3 R2, P0, R29, R19, RZ ;  /* 0x000000131d027210 */ /* 0x000fe20007f1e0ff */
[----:B------:R-:W-:Y:S01]  /*12050*/  IMAD.X R7, R8, 0x1, R14, P6 ;  /* 0x0000000108077824 */ /* 0x000fe200030e060e */
        /* <DEDUP_REMOVED lines=17> */
[----:B-1----:R-:W-:Y:S05]  /*12170*/  CALL.REL.NOINC `($__internal_97_$__cuda_sm70_shflsync_idx_p) ;  /* 0x000021c000007944 */ /* 0x002fea0003c00000 */
        /* <DEDUP_REMOVED lines=8> */
.L_x_5805:
[----:B------:R-:W-:Y:S01]  /*12200*/  IMAD.MOV.U32 R30, RZ, RZ, R13 ;  /* 0x000000ffff1e7224 */ /* 0x000fe200078e000d */
[----:B------:R-:W-:Y:S01]  /*12210*/  MOV R2, RZ ;  /* 0x000000ff00027202 */ /* 0x000fe20000000f00 */
[----:B------:R-:W-:Y:S01]  /*12220*/  IMAD.MOV.U32 R29, RZ, RZ, 0x181f ;  /* 0x0000181fff1d7424 */ /* 0x000fe200078e00ff */
[----:B------:R-:W-:Y:S02]  /*12230*/  MOV R3, 0x12250 ;  /* 0x0001225000037802 */ /* 0x000fe40000000f00 */
[----:B-1234-:R-:W-:Y:S05]  /*12240*/  CALL.REL.NOINC `($__internal_97_$__cuda_sm70_shflsync_idx_p) ;  /* 0x000020f000007944 */ /* 0x01efea0003c00000 */
[----:B------:R-:W-:Y:S01]  /*12250*/  MOV R12, R29 ;  /* 0x0000001d000c7202 */ /* 0x000fe20000000f00 */
[----:B------:R-:W-:Y:S05]  /*12260*/  BRA `(.L_x_5907) ;  /* 0xffff19b000007947 */ /* 0x000fea000383ffff */
.L_x_5806:
[----:B------:R-:W-:Y:S01]  /*12270*/  IMAD.MOV.U32 R30, RZ, RZ, R21 ;  /* 0x000000ffff1e7224 */ /* 0x000fe200078e0015 */
[----:B------:R-:W-:Y:S01]  /*12280*/  MOV R2, RZ ;  /* 0x000000ff00027202 */ /* 0x000fe20000000f00 */
[----:B------:R-:W-:Y:S01]  /*12290*/  IMAD.MOV.U32 R29, RZ, RZ, 0x181f ;  /* 0x0000181fff1d7424 */ /* 0x000fe200078e00ff */
[----:B------:R-:W-:Y:S02]  /*122a0*/  MOV R3, 0x122c0 ;  /* 0x000122c000037802 */ /* 0x000fe40000000f00 */
[----:B-1234-:R-:W-:Y:S05]  /*122b0*/  CALL.REL.NOINC `($__internal_97_$__cuda_sm70_shflsync_idx_p) ;  /* 0x0000208000007944 */ /* 0x01efea0003c00000 */
        /* <DEDUP_REMOVED lines=31> */
.L_x_5809:
[----:B------:R-:W-:Y:S01]  /*124b0*/  IMAD.MOV.U32 R30, RZ, RZ, R5 ;  /* 0x000000ffff1e7224 */ /* 0x000fe200078e0005 */
[----:B------:R-:W-:Y:S01]  /*124c0*/  MOV R2, RZ ;  /* 0x000000ff00027202 */ /* 0x000fe20000000f00 */
[----:B------:R-:W-:Y:S01]  /*124d0*/  IMAD.MOV.U32 R29, RZ, RZ, 0x181f ;  /* 0x0000181fff1d7424 */ /* 0x000fe200078e00ff */
[----:B------:R-:W-:Y:S02]  /*124e0*/  MOV R3, 0x12500 ;  /* 0x0001250000037802 */ /* 0x000fe40000000f00 */
[----:B------:R-:W-:Y:S05]  /*124f0*/  CALL.REL.NOINC `($__internal_97_$__cuda_sm70_shflsync_idx_p) ;  /* 0x00001e4000007944 */ /* 0x000fea0003c00000 */
[----:B------:R-:W-:Y:S01]  /*12500*/  MOV R4, R29 ;  /* 0x0000001d00047202 */ /* 0x000fe20000000f00 */
[----:B------:R-:W-:Y:S05]  /*12510*/  BRA `(.L_x_5909) ;  /* 0xffff3df000007947 */ /* 0x000fea000383ffff */
.L_x_5810:
[----:B------:R-:W-:Y:S01]  /*12520*/  IMAD.MOV.U32 R30, RZ, RZ, R12 ;  /* 0x000000ffff1e7224 */ /* 0x000fe200078e000c */
[----:B------:R-:W-:Y:S01]  /*12530*/  MOV R2, RZ ;  /* 0x000000ff00027202 */ /* 0x000fe20000000f00 */
[----:B------:R-:W-:Y:S01]  /*12540*/  IMAD.MOV.U32 R29, RZ, RZ, 0x181f ;  /* 0x0000181fff1d7424 */ /* 0x000fe200078e00ff */
[----:B------:R-:W-:Y:S02]  /*12550*/  MOV R3, 0x12570 ;  /* 0x0001257000037802 */ /* 0x000fe40000000f00 */
[----:B-12---:R-:W-:Y:S05]  /*12560*/  CALL.REL.NOINC `($__internal_97_$__cuda_sm70_shflsync_idx_p) ;  /* 0x00001dd000007944 */ /* 0x006fea0003c00000 */
        /* <DEDUP_REMOVED lines=22> */
[----:B-1----:R-:W-:Y:S05]  /*126d0*/  CALL.REL.NOINC `($__internal_97_$__cuda_sm70_shflsync_idx_p) ;  /* 0x00001c6000007944 */ /* 0x002fea0003c00000 */
[----:B------:R-:W-:Y:S01]  /*126e0*/  IMAD.MOV.U32 R4, RZ, RZ, R29 ;  /* 0x000000ffff047224 */ /* 0x000fe200078e001d */
[----:B------:R-:W-:Y:S01]  /*126f0*/  MOV R2, 0x1 ;  /* 0x0000000100027802 */ /* 0x000fe20000000f00 */
[----:B------:R-:W-:Y:S01]  /*12700*/  IMAD.MOV.U32 R30, RZ, RZ, R12 ;  /* 0x000000ffff1e7224 */ /* 0x000fe200078e000c */
[----:B------:R-:W-:Y:S02]  /*12710*/  MOV R29, 0x181f ;  /* 0x0000181f001d7802 */ /* 0x000fe40000000f00 */
[----:B------:R-:W-:Y:S02]  /*12720*/  MOV R3, 0x12740 ;  /* 0x0001274000037802 */ /* 0x000fe40000000f00 */
[----:B------:R-:W-:Y:S05]  /*12730*/  CALL.REL.NOINC `($__internal_97_$__cuda_sm70_shflsync_idx_p) ;  /* 0x00001c0000007944 */ /* 0x000fea0003c00000 */
[----:B------:R-:W-:Y:S01]  /*12740*/  MOV R0, R29 ;  /* 0x0000001d00007202 */ /* 0x000fe20000000f00 */
[----:B------:R-:W-:Y:S05]  /*12750*/  BRA `(.L_x_5910) ;  /* 0xffff3d0000007947 */ /* 0x000fea000383ffff */
.L_x_5814:
[----:B------:R-:W-:Y:S01]  /*12760*/  MOV R2, RZ ;  /* 0x000000ff00027202 */ /* 0x000fe20000000f00 */
[----:B------:R-:W-:Y:S01]  /*12770*/  IMAD.MOV.U32 R30, RZ, RZ, R12 ;  /* 0x000000ffff1e7224 */ /* 0x000fe200078e000c */
[----:B------:R-:W-:Y:S01]  /*12780*/  MOV R3, 0x127b0 ;  /* 0x000127b000037802 */ /* 0x000fe20000000f00 */
[----:B------:R-:W-:Y:S02]  /*12790*/  IMAD.MOV.U32 R29, RZ, RZ, 0x181f ;  /* 0x0000181fff1d7424 */ /* 0x000fe400078e00ff */
[----:B-1234-:R-:W-:Y:S05]  /*127a0*/  CALL.REL.NOINC `($__internal_97_$__cuda_sm70_shflsync_idx_p) ;  /* 0x00001b9000007944 */ /* 0x01efea0003c00000 */
[----:B------:R-:W-:Y:S01]  /*127b0*/  MOV R5, R29 ;  /* 0x0000001d00057202 */ /* 0x000fe20000000f00 */
[----:B------:R-:W-:-:S05]  /*127c0*/  BRA `(.L_x_5911) ;  /* 0xffff41c000007947 */ /* 0x000fca000383ffff */
.L_x_5815:
[----:B------:R-:W-:Y:S01]  /*127d0*/  MOV R2, RZ ;  /* 0x000000ff00027202 */ /* 0x000fe20000000f00 */
[----:B------:R-:W-:Y:S01]  /*127e0*/  IMAD.MOV.U32 R30, RZ, RZ, R14 ;  /* 0x000000ffff1e7224 */ /* 0x000fe200078e000e */
[----:B------:R-:W-:Y:S01]  /*127f0*/  MOV R3, 0x12820 ;  /* 0x0001282000037802 */ /* 0x000fe20000000f00 */
[----:B------:R-:W-:Y:S02]  /*12800*/  IMAD.MOV.U32 R29, RZ, RZ, 0x181f ;  /* 0x0000181fff1d7424 */ /* 0x000fe400078e00ff */
[----:B-1234-:R-:W-:Y:S05]  /*12810*/  CALL.REL.NOINC `($__internal_97_$__cuda_sm70_shflsync_idx_p) ;  /* 0x00001b2000007944 */ /* 0x01efea0003c00000 */
        /* <DEDUP_REMOVED lines=23> */
[----:B------:R-:W-:Y:S05]  /*12990*/  CALL.REL.NOINC `($__internal_97_$__cuda_sm70_shflsync_idx_p) ;  /* 0x000019a000007944 */ /* 0x000fea0003c00000 */
[----:B------:R-:W-:Y:S01]  /*129a0*/  MOV R2, 0x1 ;  /* 0x0000000100027802 */ /* 0x000fe20000000f00 */
[----:B------:R-:W-:Y:S01]  /*129b0*/  IMAD.MOV.U32 R5, RZ, RZ, R29 ;  /* 0x000000ffff057224 */ /* 0x000fe200078e001d */
[----:B------:R-:W-:Y:S01]  /*129c0*/  MOV R29, 0x181f ;  /* 0x0000181f001d7802 */ /* 0x000fe20000000f00 */
[----:B------:R-:W-:Y:S01]  /*129d0*/  IMAD.MOV.U32 R30, RZ, RZ, R14 ;  /* 0x000000ffff1e7224 */ /* 0x000fe200078e000e */
[----:B------:R-:W-:Y:S02]  /*129e0*/  MOV R3, 0x12a00 ;  /* 0x00012a0000037802 */ /* 0x000fe40000000f00 */
[----:B------:R-:W-:Y:S05]  /*129f0*/  CALL.REL.NOINC `($__internal_97_$__cuda_sm70_shflsync_idx_p) ;  /* 0x0000194000007944 */ /* 0x000fea0003c00000 */
[----:B------:R-:W-:Y:S01]  /*12a00*/  MOV R2, R29 ;  /* 0x0000001d00027202 */ /* 0x000fe20000000f00 */
[----:B------:R-:W-:-:S05]  /*12a10*/  BRA `(.L_x_5912) ;  /* 0xffff40d000007947 */ /* 0x000fca000383ffff */
.L_x_5818:
[----:B------:R-:W-:Y:S01]  /*12a20*/  MOV R2, RZ ;  /* 0x000000ff00027202 */ /* 0x000fe20000000f00 */
[----:B------:R-:W-:Y:S01]  /*12a30*/  IMAD.MOV.U32 R30, RZ, RZ, R5 ;  /* 0x000000ffff1e7224 */ /* 0x000fe200078e0005 */
[----:B------:R-:W-:Y:S01]  /*12a40*/  MOV R3, 0x12a70 ;  /* 0x00012a7000037802 */ /* 0x000fe20000000f00 */
[----:B------:R-:W-:Y:S02]  /*12a50*/  IMAD.MOV.U32 R29, RZ, RZ, 0x181f ;  /* 0x0000181fff1d7424 */ /* 0x000fe400078e00ff */
[----:B------:R-:W-:Y:S05]  /*12a60*/  CALL.REL.NOINC `($__internal_97_$__cuda_sm70_shflsync_idx_p) ;  /* 0x000018d000007944 */ /* 0x000fea0003c00000 */
[----:B------:R-:W-:Y:S01]  /*12a70*/  MOV R4, R29 ;  /* 0x0000001d00047202 */ /* 0x000fe20000000f00 */
[----:B------:R-:W-:-:S05]  /*12a80*/  BRA `(.L_x_5913) ;  /* 0xffff6c7000007947 */ /* 0x000fca000383ffff */
.L_x_5819:
[----:B------:R-:W-:Y:S01]  /*12a90*/  MOV R2, RZ ;  /* 0x000000ff00027202 */ /* 0x000fe20000000f00 */
[----:B------:R-:W-:Y:S01]  /*12aa0*/  IMAD.MOV.U32 R30, RZ, RZ, R12 ;  /* 0x000000ffff1e7224 */ /* 0x000fe200078e000c */
[----:B------:R-:W-:Y:S01]  /*12ab0*/  MOV R3, 0x12ae0 ;  /* 0x00012ae000037802 */ /* 0x000fe20000000f00 */
[----:B------:R-:W-:Y:S02]  /*12ac0*/  IMAD.MOV.U32 R29, RZ, RZ, 0x181f ;  /* 0x0000181fff1d7424 */ /* 0x000fe400078e00ff */
[----:B-12---:R-:W-:Y:S05]  /*12ad0*/  CALL.REL.NOINC `($__internal_97_$__cuda_sm70_shflsync_idx_p) ;  /* 0x0000186000007944 */ /* 0x006fea0003c00000 */
        /* <DEDUP_REMOVED lines=23> */
[----:B--2---:R-:W-:Y:S05]  /*12c50*/  CALL.REL.NOINC `($__internal_97_$__cuda_sm70_shflsync_idx_p) ;  /* 0x000016e000007944 */ /* 0x004fea0003c00000 */
        /* <DEDUP_REMOVED lines=8> */
.L_x_5824:
[----:B------:R-:W-:Y:S01]  /*12ce0*/  MOV R2, RZ ;  /* 0x000000ff00027202 */ /* 0x000fe20000000f00 */
[----:B------:R-:W-:Y:S01]  /*12cf0*/  IMAD.MOV.U32 R30, RZ, RZ, R12 ;  /* 0x000000ffff1e7224 */ /* 0x000fe200078e000c */
[----:B------:R-:W-:Y:S01]  /*12d00*/  MOV R3, 0x12d30 ;  /* 0x00012d3000037802 */ /* 0x000fe20000000f00 */
[----:B------:R-:W-:Y:S02]  /*12d10*/  IMAD.MOV.U32 R29, RZ, RZ, 0x181f ;  /* 0x0000181fff1d7424 */ /* 0x000fe400078e00ff */
[----:B-1234-:R-:W-:Y:S05]  /*12d20*/  CALL.REL.NOINC `($__internal_97_$__cuda_sm70_shflsync_idx_p) ;  /* 0x0000161000007944 */ /* 0x01efea0003c00000 */
[----:B------:R-:W-:Y:S01]  /*12d30*/  MOV R5, R29 ;  /* 0x0000001d00057202 */ /* 0x000fe20000000f00 */
[----:B------:R-:W-:-:S05]  /*12d40*/  BRA `(.L_x_5915) ;  /* 0xffff701000007947 */ /* 0x000fca000383ffff */
.L_x_5825:
        /* <DEDUP_REMOVED lines=37> */
.L_x_5826:
[----:B------:R-:W-:Y:S01]  /*12fa0*/  MOV R136, 0x2 ;  /* 0x0000000200887802 */ /* 0x000fe20000000f00 */
[----:B------:R-:W-:Y:S01]  /*12fb0*/  IMAD.MOV.U32 R2, RZ, RZ, R100 ;  /* 0x000000ffff027224 */ /* 0x000fe200078e0064 */
[----:B------:R-:W-:Y:S02]  /*12fc0*/  MOV R3, 0x12fe0 ;  /* 0x00012fe000037802 */ /* 0x000fe40000000f00 */
[----:B------:R-:W-:Y:S05]  /*12fd0*/  CALL.REL.NOINC `($__internal_96_$__cuda_sm70_shflsync_bfly_p) ;  /* 0x0000131000007944 */ /* 0x000fea0003c00000 */
[----:B------:R-:W-:Y:S01]  /*12fe0*/  MOV R2, R136 ;  /* 0x0000008800027202 */ /* 0x000fe20000000f00 */
[----:B------:R-:W-:-:S05]  /*12ff0*/  BRA `(.L_x_5917) ;  /* 0xffff7bf000007947 */ /* 0x000fca000383ffff */
.L_x_5829:
[----:B------:R-:W-:Y:S01]  /*13000*/  MOV R2, RZ ;  /* 0x000000ff00027202 */ /* 0x000fe20000000f00 */
[----:B------:R-:W-:Y:S01]  /*13010*/  IMAD.MOV.U32 R30, RZ, RZ, R5 ;  /* 0x000000ffff1e7224 */ /* 0x000fe200078e0005 */
[----:B------:R-:W-:Y:S01]  /*13020*/  MOV R3, 0x13050 ;  /* 0x0001305000037802 */ /* 0x000fe20000000f00 */
[----:B------:R-:W-:Y:S02]  /*13030*/  IMAD.MOV.U32 R29, RZ, RZ, 0x181f ;  /* 0x0000181fff1d7424 */ /* 0x000fe400078e00ff */
[----:B------:R-:W-:Y:S05]  /*13040*/  CALL.REL.NOINC `($__internal_97_$__cuda_sm70_shflsync_idx_p) ;  /* 0x000012f000007944 */ /* 0x000fea0003c00000 */
[----:B------:R-:W-:Y:S01]  /*13050*/  MOV R4, R29 ;  /* 0x0000001d00047202 */ /* 0x000fe20000000f00 */
[----:B------:R-:W-:-:S05]  /*13060*/  BRA `(.L_x_5918) ;  /* 0xffff957000007947 */ /* 0x000fca000383ffff */
.L_x_5830:
        /* <DEDUP_REMOVED lines=37> */
.L_x_5832:
[----:B------:R-:W-:Y:S01]  /*132c0*/  IMAD.MOV.U32 R2, RZ, RZ, R203 ;  /* 0x000000ffff027224 */ /* 0x000fe200078e00cb */
[----:B------:R-:W-:-:S02]  /*132d0*/  MOV R136, 0x2 ;  /* 0x0000000200887802 */ /* 0x000fc40000000f00 */
[----:B------:R-:W-:Y:S02]  /*132e0*/  MOV R3, 0x13300 ;  /* 0x0001330000037802 */ /* 0x000fe40000000f00 */
[----:B------:R-:W-:Y:S05]  /*132f0*/  CALL.REL.NOINC `($__internal_96_$__cuda_sm70_shflsync_bfly_p) ;  /* 0x00000ff000007944 */ /* 0x000fea0003c00000 */
[----:B------:R-:W-:Y:S01]  /*13300*/  MOV R0, R136 ;  /* 0x0000008800007202 */ /* 0x000fe20000000f00 */
[----:B------:R-:W-:Y:S05]  /*13310*/  BRA `(.L_x_5920) ;  /* 0xffff963000007947 */ /* 0x000fea000383ffff */
.L_x_5833:
[----:B------:R-:W-:Y:S01]  /*13320*/  IMAD.MOV.U32 R2, RZ, RZ, R0 ;  /* 0x000000ffff027224 */ /* 0x000fe200078e0000 */
[----:B------:R-:W-:Y:S02]  /*13330*/  MOV R136, 0x1 ;  /* 0x0000000100887802 */ /* 0x000fe40000000f00 */
[----:B------:R-:W-:Y:S02]  /*13340*/  MOV R3, 0x13360 ;  /* 0x0001336000037802 */ /* 0x000fe40000000f00 */
[----:B-1----:R-:W-:Y:S05]  /*13350*/  CALL.REL.NOINC `($__internal_96_$__cuda_sm70_shflsync_bfly_p) ;  /* 0x00000f9000007944 */ /* 0x002fea0003c00000 */
[----:B------:R-:W-:Y:S01]  /*13360*/  FADD.FTZ R0, R0, R136 ;  /* 0x0000008800007221 */ /* 0x000fe20000010000 */
[----:B------:R-:W-:Y:S02]  /*13370*/  MOV R2, R202 ;  /* 0x000000ca00027202 */ /* 0x000fe40000000f00 */
[----:B------:R-:W-:Y:S02]  /*13380*/  MOV R136, 0x2 ;  /* 0x0000000200887802 */ /* 0x000fe40000000f00 */
[----:B------:R-:W-:Y:S02]  /*13390*/  MOV R3, 0x133b0 ;  /* 0x000133b000037802 */ /* 0x000fe40000000f00 */
[----:B------:R-:W-:Y:S05]  /*133a0*/  CALL.REL.NOINC `($__internal_96_$__cuda_sm70_shflsync_bfly_p) ;  /* 0x00000f4000007944 */ /* 0x000fea0003c00000 */
[----:B------:R-:W-:Y:S01]  /*133b0*/  FADD.FTZ R4, R202, R136 ;  /* 0x00000088ca047221 */ /* 0x000fe20000010000 */
[----:B------:R-:W-:-:S02]  /*133c0*/  MOV R136, 0x1 ;  /* 0x0000000100887802 */ /* 0x000fc40000000f00 */
[----:B------:R-:W-:Y:S02]  /*133d0*/  MOV R3, 0x13400 ;  /* 0x0001340000037802 */ /* 0x000fe40000000f00 */
[----:B------:R-:W-:Y:S02]  /*133e0*/  MOV R2, R4 ;  /* 0x0000000400027202 */ /* 0x000fe40000000f00 */
[----:B------:R-:W-:Y:S05]  /*133f0*/  CALL.REL.NOINC `($__internal_96_$__cuda_sm70_shflsync_bfly_p) ;  /* 0x00000ef000007944 */ /* 0x000fea0003c00000 */
[----:B------:R-:W-:Y:S01]  /*13400*/  MOV R3, R136 ;  /* 0x0000008800037202 */ /* 0x000fe20000000f00 */
[----:B------:R-:W-:Y:S05]  /*13410*/  BRA `(.L_x_5921) ;  /* 0xffff95a000007947 */ /* 0x000fea000383ffff */
.L_x_5840:
[----:B--234-:R-:W-:Y:S01]  /*13420*/  IMAD.MOV.U32 R30, RZ, RZ, R9 ;  /* 0x000000ffff1e7224 */ /* 0x01cfe200078e0009 */
[----:B------:R-:W-:Y:S01]  /*13430*/  MOV R2, RZ ;  /* 0x000000ff00027202 */ /* 0x000fe20000000f00 */
[----:B------:R-:W-:Y:S01]  /*13440*/  IMAD.MOV.U32 R29, RZ, RZ, 0x181f ;  /* 0x0000181fff1d7424 */ /* 0x000fe200078e00ff */
[----:B------:R-:W-:Y:S02]  /*13450*/  MOV R3, 0x13470 ;  /* 0x0001347000037802 */ /* 0x000fe40000000f00 */
[----:B-1----:R-:W-:Y:S05]  /*13460*/  CALL.REL.NOINC `($__internal_97_$__cuda_sm70_shflsync_idx_p) ;  /* 0x00000ed000007944 */ /* 0x002fea0003c00000 */
[----:B------:R-:W-:Y:S01]  /*13470*/  MOV R8, R29 ;  /* 0x0000001d00087202 */ /* 0x000fe20000000f00 */
[----:B------:R-:W-:Y:S05]  /*13480*/  BRA `(.L_x_5922) ;  /* 0xffffaca000007947 */ /* 0x000fea000383ffff */
.L_x_5841:
[----:B------:R-:W-:Y:S01]  /*13490*/  IMAD.MOV.U32 R30, RZ, RZ, R11 ;  /* 0x000000ffff1e7224 */ /* 0x000fe200078e000b */
[----:B------:R-:W-:Y:S01]  /*134a0*/  MOV R2, RZ ;  /* 0x000000ff00027202 */ /* 0x000fe20000000f00 */
[----:B------:R-:W-:Y:S01]  /*134b0*/  IMAD.MOV.U32 R29, RZ, RZ, 0x181f ;  /* 0x0000181fff1d7424 */ /* 0x000fe200078e00ff */
[----:B------:R-:W-:-:S02]  /*134c0*/  MOV R3, 0x134e0 ;  /* 0x000134e000037802 */ /* 0x000fc40000000f00 */
[----:B-123--:R-:W-:Y:S05]  /*134d0*/  CALL.REL.NOINC `($__internal_97_$__cuda_sm70_shflsync_idx_p) ;  /* 0x00000e6000007944 */ /* 0x00efea0003c00000 */
[----:B------:R-:W-:Y:S01]  /*134e0*/  MOV R0, R29 ;  /* 0x0000001d00007202 */ /* 0x000fe20000000f00 */
[----:B------:R-:W-:Y:S05]  /*134f0*/  BRA `(.L_x_5923) ;  /* 0xffffac5000007947 */ /* 0x000fea000383ffff */
.L_x_5844:
[----:B------:R-:W-:Y:S01]  /*13500*/  IMAD.MOV.U32 R30, RZ, RZ, R9 ;  /* 0x000000ffff1e7224 */ /* 0x000fe200078e0009 */
[----:B--2---:R-:W-:Y:S01]  /*13510*/  MOV R2, 0x1 ;  /* 0x0000000100027802 */ /* 0x004fe20000000f00 */
[----:B------:R-:W-:Y:S01]  /*13520*/  IMAD.MOV.U32 R29, RZ, RZ, 0x181f ;  /* 0x0000181fff1d7424 */ /* 0x000fe200078e00ff */
[----:B------:R-:W-:-:S02]  /*13530*/  MOV R3, 0x13550 ;  /* 0x0001355000037802 */ /* 0x000fc40000000f00 */
[----:B-1-34-:R-:W-:Y:S05]  /*13540*/  CALL.REL.NOINC `($__internal_97_$__cuda_sm70_shflsync_idx_p) ;  /* 0x00000df000007944 */ /* 0x01afea0003c00000 */
        /* <DEDUP_REMOVED lines=8> */
.L_x_5847:
[----:B------:R-:W-:Y:S01]  /*135d0*/  IMAD.MOV.U32 R30, RZ, RZ, R9 ;  /* 0x000000ffff1e7224 */ /* 0x000fe200078e0009 */
[----:B--2---:R-:W-:Y:S01]  /*135e0*/  MOV R2, 0x2 ;  /* 0x0000000200027802 */ /* 0x004fe20000000f00 */
[----:B------:R-:W-:Y:S01]  /*135f0*/  IMAD.MOV.U32 R29, RZ, RZ, 0x181f ;  /* 0x0000181fff1d7424 */ /* 0x000fe200078e00ff */
[----:B------:R-:W-:Y:S02]  /*13600*/  MOV R3, 0x13620 ;  /* 0x0001362000037802 */ /* 0x000fe40000000f00 */
[----:B-1-34-:R-:W-:Y:S05]  /*13610*/  CALL.REL.NOINC `($__internal_97_$__cuda_sm70_shflsync_idx_p) ;  /* 0x00000d2000007944 */ /* 0x01afea0003c00000 */
[----:B------:R-:W-:Y:S01]  /*13620*/  MOV R8, R29 ;  /* 0x0000001d00087202 */ /* 0x000fe20000000f00 */
[----:B------:R-:W-:Y:S05]  /*13630*/  BRA `(.L_x_5925) ;  /* 0xffffade000007947 */ /* 0x000fea000383ffff */
.L_x_5848:
[----:B------:R-:W-:Y:S01]  /*13640*/  IMAD.MOV.U32 R30, RZ, RZ, R11 ;  /* 0x000000ffff1e7224 */ /* 0x000fe200078e000b */
[----:B--2---:R-:W-:Y:S01]  /*13650*/  MOV R2, 0x2 ;  /* 0x0000000200027802 */ /* 0x004fe20000000f00 */
[----:B------:R-:W-:Y:S01]  /*13660*/  IMAD.MOV.U32 R29, RZ, RZ, 0x181f ;  /* 0x0000181fff1d7424 */ /* 0x000fe200078e00ff */
[----:B------:R-:W-:Y:S02]  /*13670*/  MOV R3, 0x13690 ;  /* 0x0001369000037802 */ /* 0x000fe40000000f00 */
[----:B-1-34-:R-:W-:Y:S05]  /*13680*/  CALL.REL.NOINC `($__internal_97_$__cuda_sm70_shflsync_idx_p) ;  /* 0x00000cb000007944 */ /* 0x01afea0003c00000 */
[----:B------:R-:W-:Y:S01]  /*13690*/  MOV R0, R29 ;  /* 0x0000001d00007202 */ /* 0x000fe20000000f00 */
[----:B------:R-:W-:Y:S05]  /*136a0*/  BRA `(.L_x_5926) ;  /* 0xffffad9000007947 */ /* 0x000fea000383ffff */
.L_x_5851:
[----:B------:R-:W-:Y:S01]  /*136b0*/  IMAD.MOV.U32 R30, RZ, RZ, R9 ;  /* 0x000000ffff1e7224 */ /* 0x000fe200078e0009 */
[----:B---3--:R-:W-:Y:S01]  /*136c0*/  MOV R2, 0x3 ;  /* 0x0000000300027802 */ /* 0x008fe20000000f00 */
        /* <DEDUP_REMOVED lines=11> */
.L_x_5853:
[----:B------:R-:W-:Y:S01]  /*13780*/  IMAD.MOV.U32 R30, RZ, RZ, R5 ;  /* 0x000000ffff1e7224 */ /* 0x000fe200078e0005 */
[----:B------:R-:W-:Y:S01]  /*13790*/  MOV R2, RZ ;  /* 0x000000ff00027202 */ /* 0x000fe20000000f00 */
[----:B------:R-:W-:Y:S01]  /*137a0*/  IMAD.MOV.U32 R29, RZ, RZ, 0x1c1f ;  /* 0x00001c1fff1d7424 */ /* 0x000fe200078e00ff */
[----:B------:R-:W-:Y:S02]  /*137b0*/  MOV R3, 0x137d0 ;  /* 0x000137d000037802 */ /* 0x000fe40000000f00 */
[----:B------:R-:W-:Y:S05]  /*137c0*/  CALL.REL.NOINC `($__internal_97_$__cuda_sm70_shflsync_idx_p) ;  /* 0x00000b7000007944 */ /* 0x000fea0003c00000 */
[----:B------:R-:W-:Y:S01]  /*137d0*/  MOV R4, R29 ;  /* 0x0000001d00047202 */ /* 0x000fe20000000f00 */
[----:B------:R-:W-:Y:S05]  /*137e0*/  BRA `(.L_x_5928) ;  /* 0xffffb10000007947 */ /* 0x000fea000383ffff */
.L_x_5854:
[----:B------:R-:W-:Y:S01]  /*137f0*/  IMAD.MOV.U32 R30, RZ, RZ, R12 ;  /* 0x000000ffff1e7224 */ /* 0x000fe200078e000c */
[----:B------:R-:W-:Y:S01]  /*13800*/  MOV R2, RZ ;  /* 0x000000ff00027202 */ /* 0x000fe20000000f00 */
[----:B------:R-:W-:Y:S01]  /*13810*/  IMAD.MOV.U32 R29, RZ, RZ, 0x1c1f ;  /* 0x00001c1fff1d7424 */ /* 0x000fe200078e00ff */
[----:B------:R-:W-:Y:S02]  /*13820*/  MOV R3, 0x13840 ;  /* 0x0001384000037802 */ /* 0x000fe40000000f00 */
[----:B-12---:R-:W-:Y:S05]  /*13830*/  CALL.REL.NOINC `($__internal_97_$__cuda_sm70_shflsync_idx_p) ;  /* 0x00000b0000007944 */ /* 0x006fea0003c00000 */
[----:B------:R-:W-:Y:S01]  /*13840*/  MOV R0, R29 ;  /* 0x0000001d00007202 */ /* 0x000fe20000000f00 */
[----:B------:R-:W-:Y:S05]  /*13850*/  BRA `(.L_x_5929) ;  /* 0xffffb0b000007947 */ /* 0x000fea000383ffff */
.L_x_5857:
[----:B------:R-:W-:Y:S01]  /*13860*/  IMAD.MOV.U32 R30, RZ, RZ, R5 ;  /* 0x000000ffff1e7224 */ /* 0x000fe200078e0005 */
[----:B----4-:R-:W-:Y:S01]  /*13870*/  MOV R2, 0x1 ;  /* 0x0000000100027802 */ /* 0x010fe20000000f00 */
[----:B------:R-:W-:Y:S01]  /*13880*/  IMAD.MOV.U32 R29, RZ, RZ, 0x1c1f ;  /* 0x00001c1fff1d7424 */ /* 0x000fe200078e00ff */
[----:B------:R-:W-:-:S02]  /*13890*/  MOV R3, 0x138b0 ;  /* 0x000138b000037802 */ /* 0x000fc40000000f00 */
[----:B-123--:R-:W-:Y:S05]  /*138a0*/  CALL.REL.NOINC `($__internal_97_$__cuda_sm70_shflsync_idx_p) ;  /* 0x00000a9000007944 */ /* 0x00efea0003c00000 */
        /* <DEDUP_REMOVED lines=8> */
.L_x_5861:
[----:B------:R-:W-:Y:S01]  /*13930*/  IMAD.MOV.U32 R30, RZ, RZ, R9 ;  /* 0x000000ffff1e7224 */ /* 0x000fe200078e0009 */
[----:B------:R-:W-:Y:S01]  /*13940*/  MOV R2, RZ ;  /* 0x000000ff00027202 */ /* 0x000fe20000000f00 */
[----:B------:R-:W-:Y:S01]  /*13950*/  IMAD.MOV.U32 R29, RZ, RZ, 0x181f ;  /* 0x0000181fff1d7424 */ /* 0x000fe200078e00ff */
[----:B------:R-:W-:Y:S02]  /*13960*/  MOV R3, 0x13980 ;  /* 0x0001398000037802 */ /* 0x000fe40000000f00 */
[----:B------:R-:W-:Y:S05]  /*13970*/  CALL.REL.NOINC `($__internal_97_$__cuda_sm70_shflsync_idx_p) ;  /* 0x000009c000007944 */ /* 0x000fea0003c00000 */
[----:B------:R-:W-:Y:S01]  /*13980*/  MOV R8, R29 ;  /* 0x0000001d00087202 */ /* 0x000fe20000000f00 */
[----:B------:R-:W-:Y:S05]  /*13990*/  BRA `(.L_x_5931) ;  /* 0xffffc8d000007947 */ /* 0x000fea000383ffff */
.L_x_5862:
[----:B------:R-:W-:Y:S01]  /*139a0*/  IMAD.MOV.U32 R30, RZ, RZ, R12 ;  /* 0x000000ffff1e7224 */ /* 0x000fe200078e000c */
[----:B------:R-:W-:Y:S01]  /*139b0*/  MOV R2, RZ ;  /* 0x000000ff00027202 */ /* 0x000fe20000000f00 */
[----:B------:R-:W-:Y:S01]  /*139c0*/  IMAD.MOV.U32 R29, RZ, RZ, 0x181f ;  /* 0x0000181fff1d7424 */ /* 0x000fe200078e00ff */
[----:B------:R-:W-:Y:S02]  /*139d0*/  MOV R3, 0x139f0 ;  /* 0x000139f000037802 */ /* 0x000fe40000000f00 */
[----:B-12---:R-:W-:Y:S05]  /*139e0*/  CALL.REL.NOINC `($__internal_97_$__cuda_sm70_shflsync_idx_p) ;  /* 0x0000095000007944 */ /* 0x006fea0003c00000 */
[----:B------:R-:W-:Y:S01]  /*139f0*/  MOV R0, R29 ;  /* 0x0000001d00007202 */ /* 0x000fe20000000f00 */
[----:B------:R-:W-:Y:S05]  /*13a00*/  BRA `(.L_x_5932) ;  /* 0xffffc88000007947 */ /* 0x000fea000383ffff */
.L_x_5865:
        /* <DEDUP_REMOVED lines=13> */
.L_x_5868:
[----:B------:R-:W-:Y:S01]  /*13ae0*/  IMAD.MOV.U32 R30, RZ, RZ, R9 ;  /* 0x000000ffff1e7224 */ /* 0x000fe200078e0009 */
[----:B-1----:R-:W-:Y:S01]  /*13af0*/  MOV R2, 0x2 ;  /* 0x0000000200027802 */ /* 0x002fe20000000f00 */
[----:B------:R-:W-:Y:S01]  /*13b00*/  IMAD.MOV.U32 R29, RZ, RZ, 0x181f ;  /* 0x0000181fff1d7424 */ /* 0x000fe200078e00ff */
[----:B------:R-:W-:Y:S02]  /*13b10*/  MOV R3, 0x13b30 ;  /* 0x00013b3000037802 */ /* 0x000fe40000000f00 */
[----:B--234-:R-:W-:Y:S05]  /*13b20*/  CALL.REL.NOINC `($__internal_97_$__cuda_sm70_shflsync_idx_p) ;  /* 0x0000081000007944 */ /* 0x01cfea0003c00000 */
[----:B------:R-:W-:Y:S01]  /*13b30*/  MOV R8, R29 ;  /* 0x0000001d00087202 */ /* 0x000fe20000000f00 */
[----:B------:R-:W-:Y:S05]  /*13b40*/  BRA `(.L_x_5934) ;  /* 0xffffca2000007947 */ /* 0x000fea000383ffff */
.L_x_5869:
[----:B------:R-:W-:Y:S01]  /*13b50*/  IMAD.MOV.U32 R30, RZ, RZ, R12 ;  /* 0x000000ffff1e7224 */ /* 0x000fe200078e000c */
[----:B------:R-:W-:Y:S01]  /*13b60*/  MOV R2, 0x2 ;  /* 0x0000000200027802 */ /* 0x000fe20000000f00 */
[----:B------:R-:W-:Y:S01]  /*13b70*/  IMAD.MOV.U32 R29, RZ, RZ, 0x181f ;  /* 0x0000181fff1d7424 */ /* 0x000fe200078e00ff */
[----:B------:R-:W-:Y:S02]  /*13b80*/  MOV R3, 0x13ba0 ;  /* 0x00013ba000037802 */ /* 0x000fe40000000f00 */
[----:B-1234-:R-:W-:Y:S05]  /*13b90*/  CALL.REL.NOINC `($__internal_97_$__cuda_sm70_shflsync_idx_p) ;  /* 0x000007a000007944 */ /* 0x01efea0003c00000 */
[----:B------:R-:W-:Y:S01]  /*13ba0*/  MOV R0, R29 ;  /* 0x0000001d00007202 */ /* 0x000fe20000000f00 */
[----:B------:R-:W-:Y:S05]  /*13bb0*/  BRA `(.L_x_5935) ;  /* 0xffffc9d000007947 */ /* 0x000fea000383ffff */
.L_x_5872:
[----:B------:R-:W-:Y:S01]  /*13bc0*/  IMAD.MOV.U32 R30, RZ, RZ, R9 ;  /* 0x000000ffff1e7224 */ /* 0x000fe200078e0009 */
[----:B-1----:R-:W-:Y:S01]  /*13bd0*/  MOV R2, 0x3 ;  /* 0x0000000300027802 */ /* 0x002fe20000000f00 */
[----:B------:R-:W-:Y:S01]  /*13be0*/  IMAD.MOV.U32 R29, RZ, RZ, 0x181f ;  /* 0x0000181fff1d7424 */ /* 0x000fe200078e00ff */
[----:B------:R-:W-:-:S02]  /*13bf0*/  MOV R3, 0x13c10 ;  /* 0x00013c1000037802 */ /* 0x000fc40000000f00 */
[----:B--234-:R-:W-:Y:S05]  /*13c00*/  CALL.REL.NOINC `($__internal_97_$__cuda_sm70_shflsync_idx_p) ;  /* 0x0000073000007944 */ /* 0x01cfea0003c00000 */
        /* <DEDUP_REMOVED lines=8> */
.L_x_5874:
[----:B------:R-:W-:Y:S01]  /*13c90*/  IMAD.MOV.U32 R30, RZ, RZ, R28 ;  /* 0x000000ffff1e7224 */ /* 0x000fe200078e001c */
[----:B------:R-:W-:Y:S01]  /*13ca0*/  MOV R2, RZ ;  /* 0x000000ff00027202 */ /* 0x000fe20000000f00 */
[----:B------:R-:W-:Y:S01]  /*13cb0*/  IMAD.MOV.U32 R29, RZ, RZ, 0x1f ;  /* 0x0000001fff1d7424 */ /* 0x000fe200078e00ff */
[----:B------:R-:W-:Y:S02]  /*13cc0*/  MOV R3, 0x13ce0 ;  /* 0x00013ce000037802 */ /* 0x000fe40000000f00 */
[----:B--2---:R-:W-:Y:S05]  /*13cd0*/  CALL.REL.NOINC `($__internal_97_$__cuda_sm70_shflsync_idx_p) ;  /* 0x0000066000007944 */ /* 0x004fea0003c00000 */
[----:B------:R-:W-:Y:S01]  /*13ce0*/  MOV R9, R29 ;  /* 0x0000001d00097202 */ /* 0x000fe20000000f00 */
[----:B------:R-:W-:Y:S05]  /*13cf0*/  BRA `(.L_x_5937) ;  /* 0xffffcbf000007947 */ /* 0x000fea000383ffff */
.L_x_5875:
[----:B------:R-:W-:Y:S01]  /*13d00*/  IMAD.MOV.U32 R30, RZ, RZ, R28 ;  /* 0x000000ffff1e7224 */ /* 0x000fe200078e001c */
[----:B------:R-:W-:Y:S01]  /*13d10*/  MOV R2, 0x1 ;  /* 0x0000000100027802 */ /* 0x000fe20000000f00 */
[----:B------:R-:W-:Y:S01]  /*13d20*/  IMAD.MOV.U32 R29, RZ, RZ, 0x1f ;  /* 0x0000001fff1d7424 */ /* 0x000fe200078e00ff */
[----:B------:R-:W-:Y:S02]  /*13d30*/  MOV R3, 0x13d50 ;  /* 0x00013d5000037802 */ /* 0x000fe40000000f00 */
[----:B-12---:R-:W-:Y:S05]  /*13d40*/  CALL.REL.NOINC `($__internal_97_$__cuda_sm70_shflsync_idx_p) ;  /* 0x000005f000007944 */ /* 0x006fea0003c00000 */
[----:B------:R-:W-:Y:S01]  /*13d50*/  MOV R8, R29 ;  /* 0x0000001d00087202 */ /* 0x000fe20000000f00 */
[----:B------:R-:W-:Y:S05]  /*13d60*/  BRA `(.L_x_5938) ;  /* 0xffffcba000007947 */ /* 0x000fea000383ffff */
.L_x_5876:
[----:B------:R-:W-:Y:S02]  /*13d70*/  MOV R2, 0x1 ;  /* 0x0000000100027802 */ /* 0x000fe40000000f00 */
[----:B------:R-:W-:-:S02]  /*13d80*/  MOV R3, 0x13da0 ;  /* 0x00013da000037802 */ /* 0x000fc40000000f00 */
[----:B-1234-:R-:W-:Y:S05]  /*13d90*/  CALL.REL.NOINC `($__internal_98_$__cuda_sm70_shflsync_up_p) ;  /* 0x0000060000007944 */ /* 0x01efea0003c00000 */
[----:B------:R-:W-:Y:S05]  /*13da0*/  BRA `(.L_x_5939) ;  /* 0xffffcc8000007947 */ /* 0x000fea000383ffff */
.L_x_5877:
[----:B------:R-:W-:Y:S02]  /*13db0*/  MOV R2, 0x2 ;  /* 0x0000000200027802 */ /* 0x000fe40000000f00 */
[----:B------:R-:W-:-:S02]  /*13dc0*/  MOV R3, 0x13de0 ;  /* 0x00013de000037802 */ /* 0x000fc40000000f00 */
[----:B--2-4-:R-:W-:Y:S05]  /*13dd0*/  CALL.REL.NOINC `($__internal_98_$__cuda_sm70_shflsync_up_p) ;  /* 0x000005c000007944 */ /* 0x014fea0003c00000 */
        /* <DEDUP_REMOVED lines=24> */
.L_x_5881:
[----:B------:R-:W-:Y:S02]  /*13f60*/  MOV R2, 0x1 ;  /* 0x0000000100027802 */ /* 0x000fe40000000f00 */
[----:B------:R-:W-:Y:S02]  /*13f70*/  MOV R3, 0x13f90 ;  /* 0x00013f9000037802 */ /* 0x000fe40000000f00 */
[----:B------:R-:W-:Y:S05]  /*13f80*/  CALL.REL.NOINC `($__internal_98_$__cuda_sm70_shflsync_up_p) ;  /* 0x0000041000007944 */ /* 0x000fea0003c00000 */
[----:B------:R-:W-:Y:S01]  /*13f90*/  MOV R2, R4 ;  /* 0x0000000400027202 */ /* 0x000fe20000000f00 */
[----:B------:R-:W-:Y:S05]  /*13fa0*/  BRA `(.L_x_5941) ;  /* 0xffffccd000007947 */ /* 0x000fea000383ffff */
.L_x_5882:
[----:B------:R-:W-:Y:S02]  /*13fb0*/  MOV R2, 0x2 ;  /* 0x0000000200027802 */ /* 0x000fe40000000f00 */
[----:B------:R-:W-:Y:S02]  /*13fc0*/  MOV R3, 0x13fe0 ;  /* 0x00013fe000037802 */ /* 0x000fe40000000f00 */
        /* <DEDUP_REMOVED lines=25> */
.L_x_5884:
[----:B------:R-:W-:Y:S02]  /*14160*/  SEL R0, RZ, 0x1, P0 ;  /* 0x00000001ff007807 */ /* 0x000fe40000000000 */
[----:B------:R-:W-:Y:S02]  /*14170*/  MOV R2, 0x14190 ;  /* 0x0001419000027802 */ /* 0x000fe40000000f00 */
[----:B-1----:R-:W-:Y:S05]  /*14180*/  CALL.REL.NOINC `($__internal_99_$__cuda_sm70_votesync_ballot) ;  /* 0x0000028000007944 */ /* 0x002fea0003c00000 */
[----:B------:R-:W-:Y:S01]  /*14190*/  MOV R5, R0 ;  /* 0x0000000000057202 */ /* 0x000fe20000000f00 */
[----:B------:R-:W-:Y:S05]  /*141a0*/  BRA `(.L_x_5943) ;  /* 0xffffcc6000007947 */ /* 0x000fea000383ffff */
.L_x_5885:
[----:B------:R-:W-:Y:S01]  /*141b0*/  IMAD.MOV.U32 R30, RZ, RZ, R6 ;  /* 0x000000ffff1e7224 */ /* 0x000fe200078e0006 */
[----:B------:R-:W-:Y:S01]  /*141c0*/  MOV R2, R0 ;  /* 0x0000000000027202 */ /* 0x000fe20000000f00 */
[----:B------:R-:W-:Y:S01]  /*141d0*/  IMAD.MOV.U32 R29, RZ, RZ, 0x1f ;  /* 0x0000001fff1d7424 */ /* 0x000fe200078e00ff */
[----:B------:R-:W-:Y:S02]  /*141e0*/  MOV R3, 0x14200 ;  /* 0x0001420000037802 */ /* 0x000fe40000000f00 */
[----:B-1----:R-:W-:Y:S05]  /*141f0*/  CALL.REL.NOINC `($__internal_97_$__cuda_sm70_shflsync_idx_p) ;  /* 0x0000014000007944 */ /* 0x002fea0003c00000 */
[----:B------:R-:W-:Y:S01]  /*14200*/  IMAD.MOV.U32 R11, RZ, RZ, R29 ;  /* 0x000000ffff0b7224 */ /* 0x000fe200078e001d */
[----:B------:R-:W-:Y:S01]  /*14210*/  MOV R2, R0 ;  /* 0x0000000000027202 */ /* 0x000fe20000000f00 */
[----:B------:R-:W-:Y:S01]  /*14220*/  IMAD.MOV.U32 R30, RZ, RZ, R7 ;  /* 0x000000ffff1e7224 */ /* 0x000fe200078e0007 */
[----:B------:R-:W-:-:S02]  /*14230*/  MOV R29, 0x1f ;  /* 0x0000001f001d7802 */ /* 0x000fc40000000f00 */
[----:B------:R-:W-:Y:S02]  /*14240*/  MOV R3, 0x14260 ;  /* 0x0001426000037802 */ /* 0x000fe40000000f00 */
[----:B------:R-:W-:Y:S05]  /*14250*/  CALL.REL.NOINC `($__internal_97_$__cuda_sm70_shflsync_idx_p) ;  /* 0x000000e000007944 */ /* 0x000fea0003c00000 */
[----:B------:R-:W-:Y:S01]  /*14260*/  MOV R7, R29 ;  /* 0x0000001d00077202 */ /* 0x000fe20000000f00 */
[----:B------:R-:W-:Y:S05]  /*14270*/  BRA `(.L_x_5944) ;  /* 0xffffcbe000007947 */ /* 0x000fea000383ffff */
.L_x_5888:
[----:B------:R-:W-:Y:S01]  /*14280*/  IMAD.MOV.U32 R30, RZ, RZ, R4 ;  /* 0x000000ffff1e7224 */ /* 0x000fe200078e0004 */
[----:B------:R-:W-:Y:S01]  /*14290*/  MOV R2, R0 ;  /* 0x0000000000027202 */ /* 0x000fe20000000f00 */
[----:B------:R-:W-:Y:S01]  /*142a0*/  IMAD.MOV.U32 R29, RZ, RZ, 0x1f ;  /* 0x0000001fff1d7424 */ /* 0x000fe200078e00ff */
[----:B------:R-:W-:Y:S02]  /*142b0*/  MOV R3, 0x142d0 ;  /* 0x000142d000037802 */ /* 0x000fe40000000f00 */
[----:B-1-34-:R-:W-:Y:S05]  /*142c0*/  CALL.REL.NOINC `($__internal_97_$__cuda_sm70_shflsync_idx_p) ;  /* 0x0000007000007944 */ /* 0x01afea0003c00000 */
[----:B------:R-:W-:Y:S01]  /*142d0*/  MOV R10, R29 ;  /* 0x0000001d000a7202 */ /* 0x000fe20000000f00 */
[----:B------:R-:W-:Y:S05]  /*142e0*/  BRA `(.L_x_5887) ;  /* 0xffffcbd000007947 */ /* 0x000fea000383ffff */
        .weak           $__internal_96_$__cuda_sm70_shflsync_bfly_p
        .type           $__internal_96_$__cuda_sm70_shflsync_bfly_p,@function
        .size           $__internal_96_$__cuda_sm70_shflsync_bfly_p,($__internal_97_$__cuda_sm70_shflsync_idx_p - $__internal_96_$__cuda_sm70_shflsync_bfly_p)
$__internal_96_$__cuda_sm70_shflsync_bfly_p:
[----:B------:R-:W-:Y:S04]  /*142f0*/  WARPSYNC R181 ;  /* 0x000000b500007348 */ /* 0x000fe80003800000 */
[----:B------:R1:W2:Y:S02]  /*14300*/  SHFL.BFLY PT, R136, R2, R136, R182 ;  /* 0x0c00008802887389 */ /* 0x0002a400000e00b6 */
[----:B-1----:R-:W-:-:S02]  /*14310*/  MOV R2, R3 ;  /* 0x0000000300027202 */ /* 0x002fc40000000f00 */
[----:B------:R-:W-:-:S04]  /*14320*/  MOV R3, 0x0 ;  /* 0x0000000000037802 */ /* 0x000fc80000000f00 */
[----:B--2---:R-:W-:Y:S05]  /*14330*/  RET.REL.NODEC R2 `(_ZN7cutlass13device_kernelIN5flash19enable_sm80_to_sm89INS1_16FlashAttnFwdSm80INS1_25CollectiveMainloopFwdSm80ILi8ELi2ELb0EN4cute5tupleIJNS5_1CILi128EEENS7_ILi64EEENS7_ILi192EEEEEELi192ENS_10bfloat16_tEfNS_4arch4Sm80ELb1ELb0ELb0ELb1ELb1ELb0ELb1ELb1EEENS1_21CollectiveEpilogueFwdINS6_IJS8_SA_S9_EEENS6_IJNS7_ILi1EEESI_SI_EEESC_SE_Li256ELb1ELb1ELb1ELb0EEENS1_36VarlenDynamicPersistentTileSchedulerILi128ELi64ELi256ELi256ELb1ELb1ELb0ELb1ELb1ELb1EEEEEEEEEvNT_6ParamsE) ;  /* 0xfffebcc002007950 */ /* 0x004fea0003c3ffff */
        .weak           $__internal_97_$__cuda_sm70_shflsync_idx_p
        .type           $__internal_97_$__cuda_sm70_shflsync_idx_p,@function
        .size           $__internal_97_$__cuda_sm70_shflsync_idx_p,($__internal_98_$__cuda_sm70_shflsync_up_p - $__internal_97_$__cuda_sm70_shflsync_idx_p)
$__internal_97_$__cuda_sm70_shflsync_idx_p:
[----:B------:R-:W-:-:S04]  /*14340*/  MOV R31, 0xffffffff ;  /* 0xffffffff001f7802 */ /* 0x000fc80000000f00 */
[----:B------:R-:W-:Y:S04]  /*14350*/  WARPSYNC R31 ;  /* 0x0000001f00007348 */ /* 0x000fe80003800000 */
[----:B------:R1:W2:Y:S02]  /*14360*/  SHFL.IDX PT, R29, R30, R2, R29 ;  /* 0x000000021e1d7389 */ /* 0x0002a400000e001d */
[----:B-1----:R-:W-:Y:S02]  /*14370*/  MOV R2, R3 ;  /* 0x0000000300027202 */ /* 0x002fe40000000f00 */
[----:B------:R-:W-:-:S04]  /*14380*/  MOV R3, 0x0 ;  /* 0x0000000000037802 */ /* 0x000fc80000000f00 */
[----:B--2---:R-:W-:Y:S05]  /*14390*/  RET.REL.NODEC R2 `(_ZN7cutlass13device_kernelIN5flash19enable_sm80_to_sm89INS1_16FlashAttnFwdSm80INS1_25CollectiveMainloopFwdSm80ILi8ELi2ELb0EN4cute5tupleIJNS5_1CILi128EEENS7_ILi64EEENS7_ILi192EEEEEELi192ENS_10bfloat16_tEfNS_4arch4Sm80ELb1ELb0ELb0ELb1ELb1ELb0ELb1ELb1EEENS1_21CollectiveEpilogueFwdINS6_IJS8_SA_S9_EEENS6_IJNS7_ILi1EEESI_SI_EEESC_SE_Li256ELb1ELb1ELb1ELb0EEENS1_36VarlenDynamicPersistentTileSchedulerILi128ELi64ELi256ELi256ELb1ELb1ELb0ELb1ELb1ELb1EEEEEEEEEvNT_6ParamsE) ;  /* 0xfffebc6002007950 */ /* 0x004fea0003c3ffff */
        .weak           $__internal_98_$__cuda_sm70_shflsync_up_p
        .type           $__internal_98_$__cuda_sm70_shflsync_up_p,@function
        .size           $__internal_98_$__cuda_sm70_shflsync_up_p,($__internal_99_$__cuda_sm70_votesync_ballot - $__internal_98_$__cuda_sm70_shflsync_up_p)
$__internal_98_$__cuda_sm70_shflsync_up_p:
[----:B------:R-:W-:Y:S02]  /*143a0*/  IMAD.MOV.U32 R4, RZ, RZ, RZ ;  /* 0x000000ffff047224 */ /* 0x000fe400078e00ff */
[----:B------:R-:W-:-:S04]  /*143b0*/  IMAD.MOV.U32 R11, RZ, RZ, -0x1 ;  /* 0xffffffffff0b7424 */ /* 0x000fc800078e00ff */
[----:B------:R-:W-:Y:S04]  /*143c0*/  WARPSYNC R11 ;  /* 0x0000000b00007348 */ /* 0x000fe80003800000 */
[----:B------:R1:W2:Y:S02]  /*143d0*/  SHFL.UP PT, R4, R0, R2, R4 ;  /* 0x0400000200047389 */ /* 0x0002a400000e0004 */
[----:B-1----:R-:W-:Y:S02]  /*143e0*/  MOV R2, R3 ;  /* 0x0000000300027202 */ /* 0x002fe40000000f00 */
[----:B------:R-:W-:-:S04]  /*143f0*/  MOV R3, 0x0 ;  /* 0x0000000000037802 */ /* 0x000fc80000000f00 */
[----:B--2---:R-:W-:Y:S05]  /*14400*/  RET.REL.NODEC R2 `(_ZN7cutlass13device_kernelIN5flash19enable_sm80_to_sm89INS1_16FlashAttnFwdSm80INS1_25CollectiveMainloopFwdSm80ILi8ELi2ELb0EN4cute5tupleIJNS5_1CILi128EEENS7_ILi64EEENS7_ILi192EEEEEELi192ENS_10bfloat16_tEfNS_4arch4Sm80ELb1ELb0ELb0ELb1ELb1ELb0ELb1ELb1EEENS1_21CollectiveEpilogueFwdINS6_IJS8_SA_S9_EEENS6_IJNS7_ILi1EEESI_SI_EEESC_SE_Li256ELb1ELb1ELb1ELb0EEENS1_36VarlenDynamicPersistentTileSchedulerILi128ELi64ELi256ELi256ELb1ELb1ELb0ELb1ELb1ELb1EEEEEEEEEvNT_6ParamsE) ;  /* 0xfffebbf002007950 */ /* 0x004fea0003c3ffff */
        .weak           $__internal_99_$__cuda_sm70_votesync_ballot
        .type           $__internal_99_$__cuda_sm70_votesync_ballot,@function
        .size           $__internal_99_$__cuda_sm70_votesync_ballot,(.L_x_6344 - $__internal_99_$__cuda_sm70_votesync_ballot)
$__internal_99_$__cuda_sm70_votesync_ballot:
[----:B------:R-:W-:Y:S01]  /*14410*/  ISETP.NE.U32.AND P0, PT, R0, 0x1, PT ;  /* 0x000000010000780c */ /* 0x000fe20003f05070 */
[----:B------:R-:W-:-:S04]  /*14420*/  IMAD.MOV.U32 R3, RZ, RZ, -0x1 ;  /* 0xffffffffff037424 */ /* 0x000fc800078e00ff */
[----:B------:R-:W-:Y:S08]  /*14430*/  WARPSYNC R3 ;  /* 0x0000000300007348 */ /* 0x000ff00003800000 */
[----:B------:R-:W-:-:S04]  /*14440*/  VOTE.ANY R0, PT, !P0 ;  /* 0x0000000000007806 */ /* 0x000fc800040e0100 */
[----:B------:R-:W-:Y:S01]  /*14450*/  LOP3.LUT R0, R0, R3, RZ, 0xc0, !PT ;  /* 0x0000000300007212 */ /* 0x000fe200078ec0ff */
[----:B------:R-:W-:-:S04]  /*14460*/  IMAD.MOV.U32 R3, RZ, RZ, 0x0 ;  /* 0x00000000ff037424 */ /* 0x000fc800078e00ff */
[----:B------:R-:W-:Y:S05]  /*14470*/  RET.REL.NODEC R2 `(_ZN7cutlass13device_kernelIN5flash19enable_sm80_to_sm89INS1_16FlashAttnFwdSm80INS1_25CollectiveMainloopFwdSm80ILi8ELi2ELb0EN4cute5tupleIJNS5_1CILi128EEENS7_ILi64EEENS7_ILi192EEEEEELi192ENS_10bfloat16_tEfNS_4arch4Sm80ELb1ELb0ELb0ELb1ELb1ELb0ELb1ELb1EEENS1_21CollectiveEpilogueFwdINS6_IJS8_SA_S9_EEENS6_IJNS7_ILi1EEESI_SI_EEESC_SE_Li256ELb1ELb1ELb1ELb0EEENS1_36VarlenDynamicPersistentTileSchedulerILi128ELi64ELi256ELi256ELb1ELb1ELb0ELb1ELb1ELb1EEEEEEEEEvNT_6ParamsE) ;  /* 0xfffebb8002007950 */ /* 0x000fea0003c3ffff */
.L_x_5945:
        /* <DEDUP_REMOVED lines=16> */
.L_x_6344:


//--------------------- .text._ZN7cutlass13device_kernelIN5flash19enable_sm80_to_sm89INS1_16FlashAttnFwdSm80INS1_25CollectiveMainloopFwdSm80ILi8ELi2ELb0EN4cute5tupleIJNS5_1CILi128EEENS7_ILi64EEENS7_ILi192EEEEEELi192ENS_10bfloat16_tEfNS_4arch4Sm80ELb1ELb0ELb0ELb1ELb1ELb1ELb1ELb1EEENS1_21CollectiveEpilogueFwdINS6_IJS8_SA_S9_EEENS6_IJNS7_ILi1EEESI_SI_EEESC_SE_Li256ELb1ELb1ELb1ELb0EEENS1_36VarlenDynamicPersistentTileSchedulerILi128ELi64ELi256ELi256ELb1ELb1ELb0ELb1ELb1ELb1EEEEEEEEEvNT_6ParamsE --------------------------
	.section	.text._ZN7cutlass13device_kernelIN5flash19enable_sm80_to_sm89INS1_16FlashAttnFwdSm80INS1_25CollectiveMainloopFwdSm80ILi8ELi2ELb0EN4cute5tupleIJNS5_1CILi128EEENS7_ILi64EEENS7_ILi192EEEEEELi192ENS_10bfloat16_tEfNS_4arch4Sm80ELb1ELb0ELb0ELb1ELb1ELb1ELb1ELb1EEENS1_21CollectiveEpilogueFwdINS6_IJS8_SA_S9_EEENS6_IJNS7_ILi1EEESI_SI_EEESC_SE_Li256ELb1ELb1ELb1ELb0EEENS1_36VarlenDynamicPersistentTileSchedulerILi128ELi64ELi256ELi256ELb1ELb1ELb0ELb1ELb1ELb1EEEEEEEEEvNT_6ParamsE,"ax",@progbits
	.sectioninfo	@"SHI_REGISTERS=255"
	.align	128
.text._ZN7cutlass13device_kernelIN5flash19enable_sm80_to_sm89INS1_16FlashAttnFwdSm80INS1_25CollectiveMainloopFwdSm80ILi8ELi2ELb0EN4cute5tupleIJNS5_1CILi128EEENS7_ILi64EEENS7_ILi192EEEEEELi192ENS_10bfloat16_tEfNS_4arch4Sm80ELb1ELb0ELb0ELb1ELb1ELb1ELb1ELb1EEENS1_21CollectiveEpilogueFwdINS6_IJS8_SA_S9_EEENS6_IJNS7_ILi1EEESI_SI_EEESC_SE_Li256ELb1ELb1ELb1ELb0EEENS1_36VarlenDynamicPersistentTileSchedulerILi128ELi64ELi256ELi256ELb1ELb1ELb0ELb1ELb1ELb1EEEEEEEEEvNT_6ParamsE:
        .type           _ZN7cutlass13device_kernelIN5flash19enable_sm80_to_sm89INS1_16FlashAttnFwdSm80INS1_25CollectiveMainloopFwdSm80ILi8ELi2ELb0EN4cute5tupleIJNS5_1CILi128EEENS7_ILi64EEENS7_ILi192EEEEEELi192ENS_10bfloat16_tEfNS_4arch4Sm80ELb1ELb0ELb0ELb1ELb1ELb1ELb1ELb1EEENS1_21CollectiveEpilogueFwdINS6_IJS8_SA_S9_EEENS6_IJNS7_ILi1EEESI_SI_EEESC_SE_Li256ELb1ELb1ELb1ELb0EEENS1_36VarlenDynamicPersistentTileSchedulerILi128ELi64ELi256ELi256ELb1ELb1ELb0ELb1ELb1ELb1EEEEEEEEEvNT_6ParamsE,@function
        .size           _ZN7cutlass13device_kernelIN5flash19enable_sm80_to_sm89INS1_16FlashAttnFwdSm80INS1_25CollectiveMainloopFwdSm80ILi8ELi2ELb0EN4cute5tupleIJNS5_1CILi128EEENS7_ILi64EEENS7_ILi192EEEEEELi192ENS_10bfloat16_tEfNS_4arch4Sm80ELb1ELb0ELb0ELb1ELb1ELb1ELb1ELb1EEENS1_21CollectiveEpilogueFwdINS6_IJS8_SA_S9_EEENS6_IJNS7_ILi1EEESI_SI_EEESC_SE_Li256ELb1ELb1ELb1ELb0EEENS1_36VarlenDynamicPersistentTileSchedulerILi128ELi64ELi256ELi256ELb1ELb1ELb0ELb1ELb1ELb1EEEEEEEEEvNT_6ParamsE,(.L_x_6349 - _ZN7cutlass13device_kernelIN5flash19enable_sm80_to_sm89INS1_16FlashAttnFwdSm80INS1_25CollectiveMainloopFwdSm80ILi8ELi2ELb0EN4cute5tupleIJNS5_1CILi128EEENS7_ILi64EEENS7_ILi192EEEEEELi192ENS_10bfloat16_tEfNS_4arch4Sm80ELb1ELb0ELb0ELb1ELb1ELb1ELb1ELb1EEENS1_21CollectiveEpilogueFwdINS6_IJS8_SA_S9_EEENS6_IJNS7_ILi1EEESI_SI_EEESC_SE_Li256ELb1ELb1ELb1ELb0EEENS1_36VarlenDynamicPersistentTileSchedulerILi128ELi64ELi256ELi256ELb1ELb1ELb0ELb1ELb1ELb1EEEEEEEEEvNT_6ParamsE)
        .other          _ZN7cutlass13device_kernelIN5flash19enable_sm80_to_sm89INS1_16FlashAttnFwdSm80INS1_25CollectiveMainloopFwdSm80ILi8ELi2ELb0EN4cute5tupleIJNS5_1CILi128EEENS7_ILi64EEENS7_ILi192EEEEEELi192ENS_10bfloat16_tEfNS_4arch4Sm80ELb1ELb0ELb0ELb1ELb1ELb1ELb1ELb1EEENS1_21CollectiveEpilogueFwdINS6_IJS8_SA_S9_EEENS6_IJNS7_ILi1EEESI_SI_EEESC_SE_Li256ELb1ELb1ELb1ELb0EEENS1_36VarlenDynamicPersistentTileSchedulerILi128ELi64ELi256ELi256ELb1ELb1ELb0ELb1ELb1ELb1EEEEEEEEEvNT_6ParamsE,@"STO_CUDA_ENTRY STV_DEFAULT"
_ZN7cutlass13device_kernelIN5flash19enable_sm80_to_sm89INS1_16FlashAttnFwdSm80INS1_25CollectiveMainloopFwdSm80ILi8ELi2ELb0EN4cute5tupleIJNS5_1CILi128EEENS7_ILi64EEENS7_ILi192EEEEEELi192ENS_10bfloat16_tEfNS_4arch4Sm80ELb1ELb0ELb0ELb1ELb1ELb1ELb1ELb1EEENS1_21CollectiveEpilogueFwdINS6_IJS8_SA_S9_EEENS6_IJNS7_ILi1EEESI_SI_EEESC_SE_Li256ELb1ELb1ELb1ELb0EEENS1_36VarlenDynamicPersistentTileSchedulerILi128ELi64ELi256ELi256ELb1ELb1ELb0ELb1ELb1ELb1EEEEEEEEEvNT_6ParamsE:
        /* <DEDUP_REMOVED lines=54> */
.L_x_5951:
        /* <DEDUP_REMOVED lines=16> */
.L_x_6153:
        /* <DEDUP_REMOVED lines=16> */
.L_x_6154:
[----:B--2---:R-:W-:-:S05]  /*0560*/  IMAD R0, R0, c[0x0][0x538], RZ ;  /* 0x00014e0000007a24 */ /* 0x004fca00078e02ff */
[----:B------:R-:W-:-:S04]  /*0570*/  IADD3 R6, R0, R6, RZ ;  /* 0x0000000600067210 */ /* 0x000fc80007ffe0ff */
[----:B------:R-:W-:-:S13]  /*0580*/  ISETP.GT.AND P0, PT, R6, UR4, PT ;  /* 0x0000000406007c0c */ /* 0x000fda000bf04270 */
[----:B-1----:R-:W-:Y:S05]  /*0590*/  @!P0 BRA `(.L_x_5951) ;  /* 0xfffffdc000008947 */ /* 0x002fea000383ffff */
.L_x_5947:
[----:B------:R-:W-:-:S05]  /*05a0*/  IADD3 R10, -R0, R6, RZ ;  /* 0x00000006000a7210 */ /* 0x000fca0007ffe1ff */
[----:B------:R-:W-:-:S05]  /*05b0*/  IMAD R0, R4, c[0x0][0x538], R10 ;  /* 0x00014e0004007a24 */ /* 0x000fca00078e020a */
[----:B------:R-:W-:Y:S01]  /*05c0*/  ISETP.GT.AND P0, PT, R0, UR4, PT ;  /* 0x0000000400007c0c */ /* 0x000fe2000bf04270 */
[----:B------:R-:W-:-:S12]  /*05d0*/  BRA.DIV ~URZ, `(.L_x_5952) ;  /* 0x0001eac27f007947 */ /* 0x000fd8000b800000 */
[----:B------:R-:W-:-:S04]  /*05e0*/  VOTE.ANY R6, PT, !P0 ;  /* 0x0000000000067806 */ /* 0x000fc800040e0100 */
.L_x_6155:
[----:B------:R-:W1:Y:S02]  /*05f0*/  POPC R0, R6 ;  /* 0x0000000600007309 */ /* 0x000e640000000000 */
[----:B-1----:R-:W-:-:S05]  /*0600*/  IADD3 R2, R0, R7, RZ ;  /* 0x0000000700027210 */ /* 0x002fca0007ffe0ff */
[----:B------:R1:W-:Y:S01]  /*0610*/  STL [R1+0xc], R2 ;  /* 0x00000c0201007387 */ /* 0x0003e20000100800 */
[----:B------:R-:W-:Y:S05]  /*0620*/  BRA.DIV ~URZ, `(.L_x_5953) ;  /* 0x0001eac27f007947 */ /* 0x000fea000b800000 */
[----:B------:R2:W3:Y:S01]  /*0630*/  SHFL.IDX PT, R12, R9, R0, 0x1f ;  /* 0x00001f00090c7589 */ /* 0x0004e200000e0000 */
[----:B------:R-:W-:-:S03]  /*0640*/  MOV R5, RZ ;  /* 0x000000ff00057202 */ /* 0x000fc60000000f00 */
[----:B------:R2:W4:Y:S04]  /*0650*/  SHFL.IDX PT, R9, R8, R0, 0x1f ;  /* 0x00001f0008097589 */ /* 0x00052800000e0000 */
.L_x_6156:
[----:B------:R-:W-:Y:S01]  /*0660*/  ISETP.NE.AND P0, PT, R6, RZ, PT ;  /* 0x000000ff0600720c */ /* 0x000fe20003f05270 */
[----:B------:R-:W-:-:S12]  /*0670*/  BSSY B0, `(.L_x_5954) ;  /* 0x0000005000007945 */ /* 0x000fd80003800000 */
[----:B------:R-:W-:Y:S05]  /*0680*/  @!P0 BRA `(.L_x_5955) ;  /* 0x0000003000008947 */ /* 0x000fea0003800000 */
[----:B-1----:R-:W-:Y:S01]  /*0690*/  IADD3 R2, R0, -0x1, RZ ;  /* 0xffffffff00027810 */ /* 0x002fe20007ffe0ff */
[----:B------:R-:W-:Y:S05]  /*06a0*/  BRA.DIV ~URZ, `(.L_x_5956) ;  /* 0x0001eb227f007947 */ /* 0x000fea000b800000 */
[----:B------:R1:W2:Y:S02]  /*06b0*/  SHFL.IDX PT, R5, R4, R2, 0x1f ;  /* 0x00001f0204057589 */ /* 0x0002a400000e0000 */
.L_x_5955:
[----:B------:R-:W-:Y:S05]  /*06c0*/  BSYNC B0 ;  /* 0x0000000000007941 */ /* 0x000fea0003800000 */
.L_x_5954:
        /* <DEDUP_REMOVED lines=69> */
.L_x_5958:
        /* <DEDUP_REMOVED lines=70> */
.L_x_5959:
[----:B------:R-:W-:Y:S05]  /*0f80*/  BSYNC B0 ;  /* 0x0000000000007941 */ /* 0x000fea0003800000 */
.L_x_5957:
[----:B------:R-:W-:-:S04]  /*0f90*/  LOP3.LUT R0, RZ, R0, RZ, 0x33, !PT ;  /* 0x00000000ff007212 */ /* 0x000fc800078e33ff */
[----:B------:R-:W-:-:S05]  /*0fa0*/  IADD3 R0, R0, R12, RZ ;  /* 0x0000000c00007210 */ /* 0x000fca0007ffe0ff */
[----:B------:R2:W-:Y:S01]  /*0fb0*/  STL [R1+0x4], R0 ;  /* 0x0000040001007387 */ /* 0x0005e20000100800 */
[----:B------:R-:W-:Y:S05]  /*0fc0*/  BRA `(.L_x_5960) ;  /* 0x0000006000007947 */ /* 0x000fea0003800000 */
.L_x_5948:
[----:B------:R-:W-:Y:S01]  /*0fd0*/  MOV R0, UR4 ;  /* 0x0000000400007c02 */ /* 0x000fe20008000f00 */
[----:B------:R-:W-:Y:S04]  /*0fe0*/  STL [R1+0x4], RZ ;  /* 0x000004ff01007387 */ /* 0x000fe80000100800 */
[----:B------:R1:W-:Y:S04]  /*0ff0*/  STL [R1], R0 ;  /* 0x0000000001007387 */ /* 0x0003e80000100800 */
[----:B------:R2:W-:Y:S01]  /*1000*/  STL [R1+0x8], RZ ;  /* 0x000008ff01007387 */ /* 0x0005e20000100800 */
[----:B-1----:R-:W-:-:S05]  /*1010*/  MOV R0, c[0x0][0x53c] ;  /* 0x00014f0000007a02 */ /* 0x002fca0000000f00 */
[----:B------:R2:W-:Y:S02]  /*1020*/  STL [R1+0xc], R0 ;  /* 0x00000c0001007387 */ /* 0x0005e40000100800 */
.L_x_5960:
        /* <DEDUP_REMOVED lines=8> */
.L_x_5946:
        /* <DEDUP_REMOVED lines=20> */
[C---:B------:R-:W-:Y:S01]  /*11f0*/  IMAD.SHL.U32 R216, R21.reuse, 0x8, RZ ;  /* 0x0000000815d87824 */ /* 0x040fe200078e00ff */
        /* <DEDUP_REMOVED lines=42> */
[----:B------:R-:W-:Y:S01]  /*14a0*/  IMAD.SHL.U32 R110, R252, 0x4, RZ ;  /* 0x00000004fc6e7824 */ /* 0x000fe200078e00ff */
        /* <DEDUP_REMOVED lines=46> */
[----:B------:R-:W-:Y:S02]  /*1790*/  IADD3 R13, R5, R2, R151 ;  /* 0x00000002050d7210 */ /* 0x000fe40007ffe097 */
        /* <DEDUP_REMOVED lines=92> */
[C---:B------:R-:W-:Y:S01]  /*1d60*/  IADD3 R9, R251.reuse, 0xa0, RZ ;  /* 0x000000a0fb097810 */ /* 0x040fe20007ffe0ff */
        /* <DEDUP_REMOVED lines=23> */
.L_x_6152:
        /* <DEDUP_REMOVED lines=47> */
.L_x_5961:
[----:B------:R-:W-:-:S04]  /*21d0*/  ISETP.NE.U32.AND P0, PT, RZ, c[0x0][0x368], PT ;  /* 0x0000da00ff007a0c */ /* 0x000fc80003f05070 */
[----:B------:R-:W-:-:S13]  /*21e0*/  ISETP.NE.AND.EX P0, PT, RZ, c[0x0][0x36c], PT, P0 ;  /* 0x0000db00ff007a0c */ /* 0x000fda0003f05300 */
[----:B------:R-:W-:Y:S05]  /*21f0*/  @!P0 BRA `(.L_x_5962) ;  /* 0x0000004000008947 */ /* 0x000fea0003800000 */
[----:B-1----:R-:W-:-:S04]  /*2200*/  IADD3 R4, P0, R22, c[0x0][0x368], RZ ;  /* 0x0000da0016047a10 */ /* 0x002fc80007f1e0ff */
[----:B------:R-:W-:-:S05]  /*2210*/  IADD3.X R5, R16, c[0x0][0x36c], RZ, P0, !PT ;  /* 0x0000db0010057a10 */ /* 0x000fca00007fe4ff */
[----:B------:R1:W5:Y:S01]  /*2220*/  LDG.E R15, [R4.64] ;  /* 0x00000008040f7981 */ /* 0x000362000c1e1900 */
[----:B------:R-:W-:Y:S05]  /*2230*/  BRA `(.L_x_5963) ;  /* 0x0000005000007947 */ /* 0x000fea0003800000 */
.L_x_5962:
[----:B------:R-:W-:Y:S01]  /*2240*/  MOV R15, UR6 ;  /* 0x00000006000f7c02 */ /* 0x000fe20008000f00 */
[----:B------:R-:W-:Y:S05]  /*2250*/  @!P5 BRA `(.L_x_5963) ;  /* 0x000000300000d947 */ /* 0x000fea0003800000 */
[----:B-1----:R-:W2:Y:S04]  /*2260*/  LDG.E R6, [R4.64] ;  /* 0x0000000804067981 */ /* 0x002ea8000c1e1900 */
[----:B------:R-:W2:Y:S02]  /*2270*/  LDG.E R0, [R4.64+0x4] ;  /* 0x0000040804007981 */ /* 0x000ea4000c1e1900 */
[----:B--2---:R-:W-:Y:S02]  /*2280*/  IADD3 R15, -R6, R0, RZ ;  /* 0x00000000060f7210 */ /* 0x004fe40007ffe1ff */
.L_x_5963:
        /* <DEDUP_REMOVED lines=75> */
.L_x_5965:
[----:B------:R-:W-:Y:S05]  /*2740*/  BSYNC B0 ;  /* 0x0000000000007941 */ /* 0x000fea0003800000 */
.L_x_5964:
        /* <DEDUP_REMOVED lines=17> */
[----:B------:R-:W-:Y:S01]  /*2860*/  IADD3 R0, P0, R250, R13, RZ ;  /* 0x0000000dfa007210 */ /* 0x000fe20007f1e0ff */
        /* <DEDUP_REMOVED lines=84> */
[----:B------:R-:W2:Y:S01]  /*2db0*/  LDL R24, [R1+0x10] ;  /* 0x0000100001187983 */ /* 0x000ea20000100800 */
[----:B------:R-:W-:Y:S01]  /*2dc0*/  IMAD R0, R124, R18, RZ ;  /* 0x000000127c007224 */ /* 0x000fe200078e02ff */
[----:B------:R-:W-:Y:S01]  /*2dd0*/  ISETP.GE.AND P3, PT, R109, c[0x0][0x27c], PT ;  /* 0x00009f006d007a0c */ /* 0x000fe20003f66270 */
[----:B------:R-:W-:Y:S01]  /*2de0*/  IMAD.MOV.U32 R2, RZ, RZ, R76 ;  /* 0x000000ffff027224 */ /* 0x000fe200078e004c */
[----:B------:R-:W-:Y:S01]  /*2df0*/  LOP3.LUT R231, R231, 0xfffffffd, RZ, 0xc0, !PT ;  /* 0xfffffffde7e77812 */ /* 0x000fe200078ec0ff */
[----:B------:R-:W-:Y:S01]  /*2e00*/  IMAD.MOV.U32 R3, RZ, RZ, R92 ;  /* 0x000000ffff037224 */ /* 0x000fe200078e005c */
[----:B------:R-:W-:Y:S01]  /*2e10*/  ULDC.U8 UR5, c[0x0][0x298] ;  /* 0x0000a60000057ab9 */ /* 0x000fe20000000000 */
[----:B------:R-:W-:-:S02]  /*2e20*/  IMAD R0, R19, R130, R0 ;  /* 0x0000008213007224 */ /* 0x000fc400078e0200 */
[----:B------:R-:W-:-:S04]  /*2e30*/  IMAD.WIDE.U32 R2, R18, R130, R2 ;  /* 0x0000008212027225 */ /* 0x000fc800078e0002 */
[----:B------:R-:W-:Y:S01]  /*2e40*/  IMAD.IADD R0, R3, 0x1, R0 ;  /* 0x0000000103007824 */ /* 0x000fe200078e0200 */
[C---:B------:R-:W-:Y:S01]  /*2e50*/  @P2 LEA R6, P0, R2.reuse, c[0x0][0x250], 0x1 ;  /* 0x0000940002062a11 */ /* 0x040fe200078008ff */
[----:B------:R-:W-:Y:S02]  /*2e60*/  IMAD.IADD R114, R15, 0x1, R20 ;  /* 0x000000010f727824 */ /* 0x000fe400078e0214 */
[----:B------:R-:W-:Y:S01]  /*2e70*/  IMAD.MOV.U32 R133, RZ, RZ, 0x1 ;  /* 0x00000001ff857424 */ /* 0x000fe200078e00ff */
[----:B------:R-:W-:Y:S01]  /*2e80*/  @P2 LEA.HI.X R7, R2, c[0x0][0x254], R0, 0x1, P0 ;  /* 0x0000950002072a11 */ /* 0x000fe200000f0c00 */
[----:B------:R-:W-:Y:S01]  /*2e90*/  BAR.SYNC.DEFER_BLOCKING 0x0 ;  /* 0x0000000000007b1d */ /* 0x000fe20000010000 */
[----:B------:R-:W-:Y:S01]  /*2ea0*/  @P1 IADD3 R2, P0, R131, R2, RZ ;  /* 0x0000000283021210 */ /* 0x000fe20007f1e0ff */
[----:B------:R-:W-:-:S04]  /*2eb0*/  IMAD.WIDE.U32 R90, R16, c[0x0][0x2b0], RZ ;  /* 0x0000ac00105a7a25 */ /* 0x000fc800078e00ff */
[----:B------:R-:W-:Y:S01]  /*2ec0*/  @P1 IMAD.X R0, R0, 0x1, R123, P0 ;  /* 0x0000000100001824 */ /* 0x000fe200000e067b */
[C---:B------:R-:W-:Y:S01]  /*2ed0*/  @P1 LEA R4, P0, R2.reuse, c[0x0][0x250], 0x1 ;  /* 0x0000940002041a11 */ /* 0x040fe200078008ff */
[----:B------:R-:W-:Y:S02]  /*2ee0*/  IMAD.MOV.U32 R129, RZ, RZ, c[0x0][0x290] ;  /* 0x0000a400ff817624 */ /* 0x000fe400078e00ff */
[----:B------:R-:W-:Y:S01]  /*2ef0*/  IMAD.MOV.U32 R128, RZ, RZ, c[0x0][0x280] ;  /* 0x0000a000ff807624 */ /* 0x000fe200078e00ff */
[----:B------:R-:W-:Y:S01]  /*2f00*/  @P1 LEA.HI.X R5, R2, c[0x0][0x254], R0, 0x1, P0 ;  /* 0x0000950002051a11 */ /* 0x000fe200000f0c00 */
[----:B------:R-:W-:Y:S01]  /*2f10*/  IMAD.WIDE.U32 R88, R23, c[0x0][0x210], RZ ;  /* 0x0000840017587a25 */ /* 0x000fe200078e00ff */
[----:B------:R-:W-:Y:S02]  /*2f20*/  ISETP.GT.AND P0, PT, R28, R31, PT ;  /* 0x0000001f1c00720c */ /* 0x000fe40003f04270 */
[-C--:B------:R-:W-:Y:S01]  /*2f30*/  SHF.L.U64.HI R120, R129, R121.reuse, c[0x0][0x294] ;  /* 0x0000a50081787619 */ /* 0x080fe20000010279 */
[----:B------:R-:W-:Y:S01]  /*2f40*/  IMAD R132, R252, 0x40, R226 ;  /* 0x00000040fc847824 */ /* 0x000fe200078e02e2 */
[----:B------:R-:W-:Y:S01]  /*2f50*/  SHF.L.U64.HI R121, R128, R121, c[0x0][0x284] ;  /* 0x0000a10080797619 */ /* 0x000fe20000010279 */
[----:B------:R-:W-:-:S02]  /*2f60*/  IMAD.MOV.U32 R32, RZ, RZ, RZ ;  /* 0x000000ffff207224 */ /* 0x000fc400078e00ff */
[----:B------:R-:W-:Y:S02]  /*2f70*/  IMAD.MOV.U32 R35, RZ, RZ, 0x1 ;  /* 0x00000001ff237424 */ /* 0x000fe400078e00ff */
[----:B------:R-:W-:Y:S01]  /*2f80*/  IMAD.SHL.U32 R129, R129, 0x40, RZ ;  /* 0x0000004081817824 */ /* 0x000fe200078e00ff */
[----:B------:R-:W-:Y:S01]  /*2f90*/  @!PT LDS RZ, [RZ] ;  /* 0x00000000fffff984 */ /* 0x000fe20000000800 */
[----:B------:R-:W-:Y:S01]  /*2fa0*/  @!PT LDS RZ, [RZ] ;  /* 0x00000000fffff984 */ /* 0x000fe20000000800 */
[----:B------:R-:W-:Y:S01]  /*2fb0*/  @!PT LDS RZ, [RZ] ;  /* 0x00000000fffff984 */ /* 0x000fe20000000800 */
[----:B------:R1:W-:Y:S01]  /*2fc0*/  @P2 LDGSTS.E.BYPASS.LTC128B.128 [R144+0x100], [R6.64], !P6 ;  /* 0x0010000006902fae */ /* 0x0003e2000f101d48 */
[----:B------:R-:W-:Y:S02]  /*2fd0*/  IMAD.SHL.U32 R128, R128, 0x40, RZ ;  /* 0x0000004080807824 */ /* 0x000fe400078e00ff */
[----:B------:R-:W-:Y:S01]  /*2fe0*/  @P0 IADD3 R0, R8, -0x2, RZ ;  /* 0xfffffffe08000810 */ /* 0x000fe20007ffe0ff */
[----:B------:R-:W-:Y:S01]  /*2ff0*/  IMAD R106, R23, c[0x0][0x214], R89 ;  /* 0x00008500176a7a24 */ /* 0x000fe200078e0259 */
[----:B------:R1:W-:Y:S02]  /*3000*/  @P2 LDGSTS.E.BYPASS.LTC128B.128 [R144+0x2100], [R6.64+0x80], !P5 ;  /* 0x0210008006902fae */ /* 0x0003e4000e901d48 */
[----:B------:R-:W-:Y:S01]  /*3010*/  @P0 SHF.R.S32.HI R3, RZ, 0x1f, R0 ;  /* 0x0000001fff030819 */ /* 0x000fe20000011400 */
[----:B------:R-:W-:Y:S01]  /*3020*/  @P0 IMAD R2, R125, R0, RZ ;  /* 0x000000007d020224 */ /* 0x000fe200078e02ff */
[----:B------:R1:W-:Y:S01]  /*3030*/  @P2 LDGSTS.E.BYPASS.LTC128B.128 [R144+0x4100], [R6.64+0x100], !P4 ;  /* 0x0410010006902fae */ /* 0x0003e2000e101d48 */
[----:B------:R-:W-:-:S03]  /*3040*/  @P0 IMAD.WIDE.U32 R8, R0, R126, R74 ;  /* 0x0000007e00080225 */ /* 0x000fc600078e004a */
[----:B------:R3:W-:Y:S01]  /*3050*/  @P1 LDGSTS.E.BYPASS.LTC128B.128 [R144+0x1100], [R4.64], !P6 ;  /* 0x0110000004901fae */ /* 0x0007e2000f101d48 */
[----:B------:R-:W-:Y:S01]  /*3060*/  @P0 IMAD R3, R3, R126, R2 ;  /* 0x0000007e03030224 */ /* 0x000fe200078e0202 */
[----:B------:R-:W-:Y:S01]  /*3070*/  @P0 LEA R2, P2, R8, c[0x0][0x220], 0x1 ;  /* 0x0000880008020a11 */ /* 0x000fe200078408ff */
[----:B------:R-:W-:Y:S01]  /*3080*/  IMAD R0, R12, c[0x0][0x290], RZ ;  /* 0x0000a4000c007a24 */ /* 0x000fe200078e02ff */
[----:B------:R3:W-:Y:S01]  /*3090*/  @P1 LDGSTS.E.BYPASS.LTC128B.128 [R144+0x3100], [R4.64+0x80], !P5 ;  /* 0x0310008004901fae */ /* 0x0007e2000e901d48 */
[----:B------:R-:W-:Y:S02]  /*30a0*/  @P0 IMAD.IADD R3, R9, 0x1, R3 ;  /* 0x0000000109030824 */ /* 0x000fe400078e0203 */
[----:B------:R-:W-:Y:S01]  /*30b0*/  IMAD R0, R226, c[0x0][0x294], R0 ;  /* 0x0000a500e2007a24 */ /* 0x000fe200078e0200 */
[----:B------:R3:W-:Y:S02]  /*30c0*/  @P1 LDGSTS.E.BYPASS.LTC128B.128 [R144+0x5100], [R4.64+0x100], !P4 ;  /* 0x0510010004901fae */ /* 0x0007e4000e101d48 */
[----:B------:R-:W-:-:S02]  /*30d0*/  @P0 LEA.HI.X R3, R8, c[0x0][0x224], R3, 0x1, P2 ;  /* 0x0000890008030a11 */ /* 0x000fc400010f0c03 */
[----:B------:R-:W-:Y:S01]  /*30e0*/  ISETP.GE.AND P2, PT, R104, c[0x0][0x27c], PT ;  /* 0x00009f0068007a0c */ /* 0x000fe20003f46270 */
[----:B------:R-:W0:Y:S04]  /*30f0*/  LDGDEPBAR ;  /* 0x00000000000079af */ /* 0x000e280000000000 */
[----:B------:R4:W-:Y:S04]  /*3100*/  @P0 LDGSTS.E.BYPASS.LTC128B.128 [R144+0x12100], [R2.64], !P6 ;  /* 0x1210000002900fae */ /* 0x0009e8000f101d48 */
[----:B------:R4:W-:Y:S01]  /*3110*/  @P0 LDGSTS.E.BYPASS.LTC128B.128 [R144+0x14100], [R2.64+0x80], !P5 ;  /* 0x1410008002900fae */ /* 0x0009e2000e901d48 */
[----:B-1----:R-:W-:-:S03]  /*3120*/  IMAD.WIDE.U32 R6, R226, c[0x0][0x290], R104 ;  /* 0x0000a400e2067a25 */ /* 0x002fc600078e0068 */
[----:B------:R4:W-:Y:S01]  /*3130*/  @P0 LDGSTS.E.BYPASS.LTC128B.128 [R144+0x16100], [R2.64+0x100], !P4 ;  /* 0x1610010002900fae */ /* 0x0009e2000e101d48 */
[----:B------:R-:W-:Y:S01]  /*3140*/  @P2 LOP3.LUT R231, R231, 0x2, RZ, 0xfc, !PT ;  /* 0x00000002e7e72812 */ /* 0x000fe200078efcff */
[----:B------:R-:W-:Y:S02]  /*3150*/  IMAD.MOV.U32 R8, RZ, RZ, R6 ;  /* 0x000000ffff087224 */ /* 0x000fe400078e0006 */
[----:B------:R-:W-:Y:S01]  /*3160*/  IMAD R6, R12, c[0x0][0x280], RZ ;  /* 0x0000a0000c067a24 */ /* 0x000fe200078e02ff */
[----:B------:R-:W-:Y:S01]  /*3170*/  SEL R12, RZ, c[0x0][0x27c], !P3 ;  /* 0x00009f00ff0c7a07 */ /* 0x000fe20005800000 */
[----:B------:R-:W-:Y:S01]  /*3180*/  IMAD.IADD R9, R7, 0x1, R0 ;  /* 0x0000000107097824 */ /* 0x000fe200078e0200 */
[----:B------:R-:W-:Y:S01]  /*3190*/  LOP3.LUT R231, R231, 0xfffffffe, RZ, 0xc0, !PT ;  /* 0xfffffffee7e77812 */ /* 0x000fe200078ec0ff */
[----:B------:R-:W-:Y:S01]  /*31a0*/  IMAD R15, R226, c[0x0][0x284], R6 ;  /* 0x0000a100e20f7a24 */ /* 0x000fe200078e0206 */
[----:B------:R-:W-:Y:S01]  /*31b0*/  SEL R6, RZ, c[0x0][0x27c], !P2 ;  /* 0x00009f00ff067a07 */ /* 0x000fe20005000000 */
[----:B------:R-:W-:Y:S01]  /*31c0*/  IMAD.IADD R12, R109, 0x1, R12 ;  /* 0x000000016d0c7824 */ /* 0x000fe200078e020c */
[----:B---3--:R-:W-:Y:S01]  /*31d0*/  @P0 LEA R4, P1, R127, R2, 0x1 ;  /* 0x000000027f040211 */ /* 0x008fe200078208ff */
[----:B-----5:R-:W-:Y:S01]  /*31e0*/  IMAD.WIDE.U32 R86, R138, c[0x0][0x290], R8 ;  /* 0x0000a4008a567a25 */ /* 0x020fe200078e0008 */
[----:B------:R-:W-:-:S02]  /*31f0*/  @P3 LOP3.LUT R231, R231, 0x1, RZ, 0xfc, !PT ;  /* 0x00000001e7e73812 */ /* 0x000fc400078efcff */
[----:B------:R-:W-:Y:S02]  /*3200*/  @P0 LEA.HI.X R5, R127, R3, R122, 0x1, P1 ;  /* 0x000000037f050211 */ /* 0x000fe400008f0c7a */
[----:B------:R-:W-:Y:S02]  /*3210*/  SHF.R.S32.HI R18, RZ, 0x1f, R12 ;  /* 0x0000001fff127819 */ /* 0x000fe4000001140c */
[----:B------:R-:W-:Y:S01]  /*3220*/  LOP3.LUT R231, R231, 0xfffffffb, RZ, 0xc0, !PT ;  /* 0xfffffffbe7e77812 */ /* 0x000fe200078ec0ff */
[----:B------:R1:W-:Y:S01]  /*3230*/  @P0 LDGSTS.E.BYPASS.LTC128B.128 [R144+0x13100], [R4.64], !P6 ;  /* 0x1310000004900fae */ /* 0x0003e2000f101d48 */
[CC--:B------:R-:W-:Y:S02]  /*3240*/  LEA.HI R13, R18.reuse, R12.reuse, RZ, 0x3 ;  /* 0x0000000c120d7211 */ /* 0x0c0fe400078f18ff */
[----:B------:R-:W-:Y:S01]  /*3250*/  LEA.HI R18, R18, R12, RZ, 0x6 ;  /* 0x0000000c12127211 */ /* 0x000fe200078f30ff */
[----:B------:R1:W-:Y:S01]  /*3260*/  @P0 LDGSTS.E.BYPASS.LTC128B.128 [R144+0x15100], [R4.64+0x80], !P5 ;  /* 0x1510008004900fae */ /* 0x0003e2000e901d48 */
[----:B------:R-:W-:Y:S01]  /*3270*/  ISETP.NE.AND P1, PT, R133, c[0x0][0x2b8], PT ;  /* 0x0000ae0085007a0c */ /* 0x000fe20003f25270 */
[----:B----4-:R-:W-:-:S02]  /*3280*/  IMAD.WIDE.U32 R2, R226, c[0x0][0x280], R104 ;  /* 0x0000a000e2027a25 */ /* 0x010fc400078e0068 */
[----:B------:R1:W-:Y:S01]  /*3290*/  @P0 LDGSTS.E.BYPASS.LTC128B.128 [R144+0x17100], [R4.64+0x100], !P4 ;  /* 0x1710010004900fae */ /* 0x0003e2000e101d48 */
[----:B------:R-:W-:Y:S01]  /*32a0*/  ISETP.GE.AND P0, PT, R108, c[0x0][0x27c], PT ;  /* 0x00009f006c007a0c */ /* 0x000fe20003f06270 */
[----:B------:R-:W-:Y:S02]  /*32b0*/  IMAD.IADD R7, R3, 0x1, R15 ;  /* 0x0000000103077824 */ /* 0x000fe400078e020f */
[----:B------:R-:W0:Y:S01]  /*32c0*/  LDGDEPBAR ;  /* 0x00000000000079af */ /* 0x000e220000000000 */
[----:B------:R-:W-:Y:S01]  /*32d0*/  IMAD.IADD R3, R104, 0x1, R6 ;  /* 0x0000000168037824 */ /* 0x000fe200078e0206 */
[----:B------:R-:W-:Y:S01]  /*32e0*/  LOP3.LUT R71, R13, 0xfffffff8, RZ, 0xc0, !PT ;  /* 0xfffffff80d477812 */ /* 0x000fe200078ec0ff */
[----:B------:R-:W-:Y:S01]  /*32f0*/  IMAD.MOV.U32 R6, RZ, RZ, R2 ;  /* 0x000000ffff067224 */ /* 0x000fe200078e0002 */
[----:B------:R-:W-:Y:S01]  /*3300*/  SHF.R.S32.HI R101, RZ, 0x3, R13 ;  /* 0x00000003ff657819 */ /* 0x000fe2000001140d */
[----:B------:R-:W-:Y:S01]  /*3310*/  IMAD.SHL.U32 R18, R18, 0x40, RZ ;  /* 0x0000004012127824 */ /* 0x000fe200078e00ff */
[----:B------:R-:W-:Y:S01]  /*3320*/  SHF.R.S32.HI R2, RZ, 0x1f, R3 ;  /* 0x0000001fff027819 */ /* 0x000fe20000011403 */
[----:B------:R-:W-:Y:S01]  /*3330*/  IMAD.WIDE.U32 R84, R138, c[0x0][0x280], R6 ;  /* 0x0000a0008a547a25 */ /* 0x000fe200078e0006 */
[----:B------:R-:W-:-:S02]  /*3340*/  SHF.R.S32.HI R95, RZ, 0x1f, R71 ;  /* 0x0000001fff5f7819 */ /* 0x000fc40000011447 */
[CC--:B------:R-:W-:Y:S02]  /*3350*/  LEA.HI R19, R2.reuse, R3.reuse, RZ, 0x6 ;  /* 0x0000000302137211 */ /* 0x0c0fe400078f30ff */
[----:B------:R-:W-:Y:S01]  /*3360*/  LEA.HI R14, R2, R3, RZ, 0x3 ;  /* 0x00000003020e7211 */ /* 0x000fe200078f18ff */
[----:B------:R-:W-:Y:S01]  /*3370*/  IMAD.WIDE.U32 R2, R226, c[0x0][0x280], R110 ;  /* 0x0000a000e2027a25 */ /* 0x000fe200078e006e */
[----:B------:R-:W-:Y:S02]  /*3380*/  @P0 LOP3.LUT R231, R231, 0x4, RZ, 0xfc, !PT ;  /* 0x00000004e7e70812 */ /* 0x000fe400078efcff */
[----:B------:R-:W-:Y:S01]  /*3390*/  LOP3.LUT R18, R18, 0xfffff000, RZ, 0xc0, !PT ;  /* 0xfffff00012127812 */ /* 0x000fe200078ec0ff */
[----:B------:R-:W-:Y:S01]  /*33a0*/  IMAD.SHL.U32 R19, R19, 0x40, RZ ;  /* 0x0000004013137824 */ /* 0x000fe200078e00ff */
[----:B------:R-:W-:Y:S01]  /*33b0*/  LOP3.LUT R231, R231, 0xfffffff7, RZ, 0xc0, !PT ;  /* 0xfffffff7e7e77812 */ /* 0x000fe200078ec0ff */
[----:B------:R-:W-:Y:S01]  /*33c0*/  IMAD.IADD R3, R15, 0x1, R3 ;  /* 0x000000010f037824 */ /* 0x000fe200078e0203 */
[----:B------:R-:W-:-:S02]  /*33d0*/  LOP3.LUT R15, R232, 0x38, R13, 0xf8, !PT ;  /* 0x00000038e80f7812 */ /* 0x000fc400078ef80d */
[----:B------:R-:W-:Y:S01]  /*33e0*/  LOP3.LUT R21, R19, 0xfffff000, RZ, 0xc0, !PT ;  /* 0xfffff00013157812 */ /* 0x000fe200078ec0ff */
[----:B-1----:R-:W-:Y:S01]  /*33f0*/  IMAD.WIDE.U32 R4, R226, c[0x0][0x290], R110 ;  /* 0x0000a400e2047a25 */ /* 0x002fe200078e006e */
[----:B------:R-:W-:Y:S02]  /*3400*/  LOP3.LUT R72, R14, 0xfffffff8, RZ, 0xc0, !PT ;  /* 0xfffffff80e487812 */ /* 0x000fe400078ec0ff */
[----:B------:R-:W-:Y:S01]  /*3410*/  SHF.R.S32.HI R102, RZ, 0x3, R14 ;  /* 0x00000003ff667819 */ /* 0x000fe2000001140e */
[----:B------:R-:W-:Y:S01]  /*3420*/  IMAD.IADD R5, R0, 0x1, R5 ;  /* 0x0000000100057824 */ /* 0x000fe200078e0205 */
[----:B------:R-:W-:Y:S01]  /*3430*/  SEL R0, RZ, c[0x0][0x27c], !P0 ;  /* 0x00009f00ff007a07 */ /* 0x000fe20004000000 */
[----:B------:R-:W-:Y:S01]  /*3440*/  IMAD.WIDE.U32 R80, R138, c[0x0][0x280], R2 ;  /* 0x0000a0008a507a25 */ /* 0x000fe200078e0002 */
[----:B------:R-:W-:-:S03]  /*3450*/  SHF.R.S32.HI R96, RZ, 0x1f, R72 ;  /* 0x0000001fff607819 */ /* 0x000fc60000011448 */
[----:B------:R-:W-:Y:S02]  /*3460*/  IMAD.IADD R0, R108, 0x1, R0 ;  /* 0x000000016c007824 */ /* 0x000fe400078e0200 */
[----:B------:R-:W-:-:S03]  /*3470*/  IMAD.WIDE.U32 R82, R138, c[0x0][0x290], R4 ;  /* 0x0000a4008a527a25 */ /* 0x000fc600078e0004 */
[----:B------:R-:W-:-:S04]  /*3480*/  SHF.R.S32.HI R17, RZ, 0x1f, R0 ;  /* 0x0000001fff117819 */ /* 0x000fc80000011400 */
[CC--:B------:R-:W-:Y:S02]  /*3490*/  LEA.HI R12, R17.reuse, R0.reuse, RZ, 0x3 ;  /* 0x00000000110c7211 */ /* 0x0c0fe400078f18ff */
[----:B------:R-:W-:Y:S02]  /*34a0*/  LEA.HI R0, R17, R0, RZ, 0x6 ;  /* 0x0000000011007211 */ /* 0x000fe400078f30ff */
[C---:B------:R-:W-:Y:S02]  /*34b0*/  LOP3.LUT R17, R232.reuse, 0x38, R14, 0xf8, !PT ;  /* 0x00000038e8117812 */ /* 0x040fe400078ef80e */
[----:B------:R-:W-:Y:S01]  /*34c0*/  LOP3.LUT R20, R232, 0x38, R12, 0xf8, !PT ;  /* 0x00000038e8147812 */ /* 0x000fe200078ef80c */
[----:B------:R-:W-:Y:S01]  /*34d0*/  IMAD.SHL.U32 R0, R0, 0x40, RZ ;  /* 0x0000004000007824 */ /* 0x000fe200078e00ff */
[-C--:B------:R-:W-:Y:S02]  /*34e0*/  LOP3.LUT R19, R17, R150.reuse, RZ, 0x3c, !PT ;  /* 0x0000009611137212 */ /* 0x080fe400078e3cff */
[----:B------:R-:W-:-:S02]  /*34f0*/  LOP3.LUT R17, R15, R150, RZ, 0x3c, !PT ;  /* 0x000000960f117212 */ /* 0x000fc400078e3cff */
[----:B------:R-:W-:Y:S02]  /*3500*/  LOP3.LUT R15, R0, 0xfffff000, RZ, 0xc0, !PT ;  /* 0xfffff000000f7812 */ /* 0x000fe400078ec0ff */
[----:B------:R-:W-:Y:S02]  /*3510*/  LOP3.LUT R0, R20, R150, RZ, 0x3c, !PT ;  /* 0x0000009614007212 */ /* 0x000fe400078e3cff */
[--C-:B------:R-:W-:Y:S02]  /*3520*/  IADD3 R112, R17, R18, R151.reuse ;  /* 0x0000001211707210 */ /* 0x100fe40007ffe097 */
[--C-:B------:R-:W-:Y:S01]  /*3530*/  IADD3 R107, R0, R15, R151.reuse ;  /* 0x0000000f006b7210 */ /* 0x100fe20007ffe097 */
[----:B------:R-:W-:Y:S01]  /*3540*/  IMAD R0, R22, c[0x0][0x2b0], RZ ;  /* 0x0000ac0016007a24 */ /* 0x000fe200078e02ff */
[----:B------:R-:W-:Y:S02]  /*3550*/  SHF.R.S32.HI R15, RZ, 0x1f, R138 ;  /* 0x0000001fff0f7819 */ /* 0x000fe4000001148a */
[----:B------:R-:W-:Y:S01]  /*3560*/  LOP3.LUT R70, R12, 0xfffffff8, RZ, 0xc0, !PT ;  /* 0xfffffff80c467812 */ /* 0x000fe200078ec0ff */
[----:B------:R-:W-:Y:S01]  /*3570*/  IMAD R17, R16, c[0x0][0x2b4], R0 ;  /* 0x0000ad0010117a24 */ /* 0x000fe200078e0200 */
[----:B------:R-:W-:Y:S01]  /*3580*/  LOP3.LUT R0, R232, 0x18, R104, 0xf8, !PT ;  /* 0x00000018e8007812 */ /* 0x000fe200078ef868 */
[----:B------:R-:W-:Y:S01]  /*3590*/  IMAD R16, R15, c[0x0][0x290], RZ ;  /* 0x0000a4000f107a24 */ /* 0x000fe200078e02ff */
[----:B------:R-:W-:Y:S01]  /*35a0*/  IADD3 R113, R19, R21, R151 ;  /* 0x0000001513717210 */ /* 0x000fe20007ffe097 */
[----:B------:R-:W-:Y:S01]  /*35b0*/  IMAD R15, R15, c[0x0][0x280], RZ ;  /* 0x0000a0000f0f7a24 */ /* 0x000fe200078e02ff */
[----:B------:R-:W-:Y:S01]  /*35c0*/  LOP3.LUT R0, R151, R0, R150, 0xf6, !PT ;  /* 0x0000000097007212 */ /* 0x000fe200078ef696 */
[C---:B------:R-:W-:Y:S01]  /*35d0*/  IMAD R16, R138.reuse, c[0x0][0x294], R16 ;  /* 0x0000a5008a107a24 */ /* 0x040fe200078e0210 */
        /* <DEDUP_REMOVED lines=15> */
.L_x_5991:
        /* <DEDUP_REMOVED lines=116> */
.L_x_5971:
[----:B------:R-:W-:Y:S05]  /*3e10*/  BSYNC B0 ;  /* 0x0000000000007941 */ /* 0x000fea0003800000 */
.L_x_5970:
        /* <DEDUP_REMOVED lines=93> */
.L_x_5974:
[----:B------:R-:W-:Y:S05]  /*43f0*/  BSYNC B0 ;  /* 0x0000000000007941 */ /* 0x000fea0003800000 */
.L_x_5973:
        /* <DEDUP_REMOVED lines=59> */
.L_x_5976:
[----:B------:R-:W-:Y:S05]  /*47b0*/  BSYNC B0 ;  /* 0x0000000000007941 */ /* 0x000fea0003800000 */
.L_x_5975:
        /* <DEDUP_REMOVED lines=61> */
.L_x_5978:
[----:B------:R-:W-:Y:S05]  /*4b90*/  BSYNC B0 ;  /* 0x0000000000007941 */ /* 0x000fea0003800000 */
.L_x_5977:
        /* <DEDUP_REMOVED lines=58> */
.L_x_5980:
[----:B------:R-:W-:Y:S05]  /*4f40*/  BSYNC B0 ;  /* 0x0000000000007941 */ /* 0x000fea0003800000 */
.L_x_5979:
        /* <DEDUP_REMOVED lines=58> */
.L_x_5982:
[----:B------:R-:W-:Y:S05]  /*52f0*/  BSYNC B0 ;  /* 0x0000000000007941 */ /* 0x000fea0003800000 */
.L_x_5981:
        /* <DEDUP_REMOVED lines=58> */
.L_x_5969:
        /* <DEDUP_REMOVED lines=47> */
.L_x_5984:
[----:B------:R-:W-:Y:S05]  /*5990*/  BSYNC B0 ;  /* 0x0000000000007941 */ /* 0x000fea0003800000 */
.L_x_5983:
        /* <DEDUP_REMOVED lines=162> */
.L_x_5986:
[----:B------:R-:W-:Y:S05]  /*63c0*/  BSYNC B0 ;  /* 0x0000000000007941 */ /* 0x000fea0003800000 */
.L_x_5985:
        /* <DEDUP_REMOVED lines=126> */
.L_x_5988:
[----:B------:R-:W-:Y:S05]  /*6bb0*/  BSYNC B0 ;  /* 0x0000000000007941 */ /* 0x000fea0003800000 */
.L_x_5987:
        /* <DEDUP_REMOVED lines=129> */
.L_x_5968:
        /* <DEDUP_REMOVED lines=21> */
[C---:B------:R-:W-:Y:S02]  /*7520*/  ISETP.GE.AND P3, PT, R223.reuse, c[0x0][0x1d4], PT ;  /* 0x00007500df007a0c */ /* 0x040fe40003f66270 */
[----:B------:R-:W-:Y:S09]  /*7530*/  ISETP.GE.AND P2, PT, R222, c[0x0][0x1d4], PT ;  /* 0x00007500de007a0c */ /* 0x000ff20003f46270 */
        /* <DEDUP_REMOVED lines=29> */
.L_x_5972:
[----:B-1-3--:R-:W-:Y:S05]  /*7710*/  BSYNC B1 ;  /* 0x0000000000017941 */ /* 0x00afea0003800000 */
.L_x_5967:
        /* <DEDUP_REMOVED lines=77> */
.L_x_5990:
[----:B-123--:R-:W-:Y:S05]  /*7bf0*/  BSYNC B0 ;  /* 0x0000000000007941 */ /* 0x00efea0003800000 */
.L_x_5989:
        /* <DEDUP_REMOVED lines=33> */
.L_x_5966:
        /* <DEDUP_REMOVED lines=43> */
.L_x_5993:
[----:B------:R-:W-:Y:S05]  /*80c0*/  BSYNC B0 ;  /* 0x0000000000007941 */ /* 0x000fea0003800000 */
.L_x_5992:
        /* <DEDUP_REMOVED lines=86> */
[C---:B------:R-:W-:Y:S01]  /*8630*/  IMAD.WIDE.U32 R2, R15.reuse, c[0x0][0x1b8], R2 ;  /* 0x00006e000f027a25 */ /* 0x040fe200078e0002 */
        /* <DEDUP_REMOVED lines=22> */
.L_x_6157:
[----:B------:R-:W-:Y:S05]  /*87a0*/  BRA.DIV ~URZ, `(.L_x_5996) ;  /* 0x00016af27f007947 */ /* 0x000fea000b800000 */
[----:B------:R3:W4:Y:S02]  /*87b0*/  SHFL.IDX PT, R0, R13, RZ, 0x181f ;  /* 0x00181fff0d007589 */ /* 0x00072400000e0000 */
.L_x_6158:
        /* <DEDUP_REMOVED lines=16> */
.L_x_5998:
[----:B------:R-:W-:Y:S05]  /*88c0*/  BSYNC B0 ;  /* 0x0000000000007941 */ /* 0x000fea0003800000 */
.L_x_5997:
[----:B------:R-:W-:Y:S05]  /*88d0*/  BRA.DIV ~URZ, `(.L_x_5999) ;  /* 0x00016a327f007947 */ /* 0x000fea000b800000 */
[----:B--2---:R2:W1:Y:S04]  /*88e0*/  SHFL.IDX PT, R4, R12, 0x1, 0x181f ;  /* 0x00381f000c047f89 */ /* 0x00446800000e0000 */
[----:B----4-:R2:W4:Y:S02]  /*88f0*/  SHFL.IDX PT, R0, R13, 0x1, 0x181f ;  /* 0x00381f000d007f89 */ /* 0x01052400000e0000 */
.L_x_6159:
        /* <DEDUP_REMOVED lines=16> */
.L_x_6001:
[----:B------:R-:W-:Y:S05]  /*8a00*/  BSYNC B0 ;  /* 0x0000000000007941 */ /* 0x000fea0003800000 */
.L_x_6000:
[----:B------:R-:W-:Y:S05]  /*8a10*/  BRA.DIV ~URZ, `(.L_x_6002) ;  /* 0x000169c27f007947 */ /* 0x000fea000b800000 */
[----:B-1----:R1:W2:Y:S02]  /*8a20*/  SHFL.IDX PT, R4, R12, 0x2, 0x181f ;  /* 0x00581f000c047f89 */ /* 0x0022a400000e0000 */
.L_x_6160:
[----:B------:R-:W-:Y:S05]  /*8a30*/  BRA.DIV ~URZ, `(.L_x_6003) ;  /* 0x00016a127f007947 */ /* 0x000fea000b800000 */
[----:B----4-:R4:W1:Y:S02]  /*8a40*/  SHFL.IDX PT, R0, R13, 0x2, 0x181f ;  /* 0x00581f000d007f89 */ /* 0x01086400000e0000 */
.L_x_6161:
        /* <DEDUP_REMOVED lines=16> */
.L_x_6005:
[----:B------:R-:W-:Y:S05]  /*8b50*/  BSYNC B0 ;  /* 0x0000000000007941 */ /* 0x000fea0003800000 */
.L_x_6004:
[----:B------:R-:W-:Y:S05]  /*8b60*/  BRA.DIV ~URZ, `(.L_x_6006) ;  /* 0x000169527f007947 */ /* 0x000fea000b800000 */
[----:B--2---:R2:W3:Y:S04]  /*8b70*/  SHFL.IDX PT, R4, R12, 0x3, 0x181f ;  /* 0x00781f000c047f89 */ /* 0x0044e800000e0000 */
[----:B-1----:R2:W1:Y:S02]  /*8b80*/  SHFL.IDX PT, R0, R13, 0x3, 0x181f ;  /* 0x00781f000d007f89 */ /* 0x00246400000e0000 */
.L_x_6162:
[----:B------:R-:W-:Y:S01]  /*8b90*/  IADD3 R2, R5, 0x60, RZ ;  /* 0x0000006005027810 */ /* 0x000fe20007ffe0ff */
[----:B-----5:R-:W-:-:S03]  /*8ba0*/  IMAD.WIDE.U32 R238, R14, c[0x0][0x2b0], RZ ;  /* 0x0000ac000eee7a25 */ /* 0x020fc600078e00ff */
[----:B------:R-:W-:-:S13]  /*8bb0*/  ISETP.GE.AND P0, PT, R2, R52, PT ;  /* 0x000000340200720c */ /* 0x000fda0003f06270 */
        /* <DEDUP_REMOVED lines=84> */
[----:B-1----:R-:W-:Y:S02]  /*9100*/  @P1 LEA R4, P3, R218, R0, 0x1 ;  /* 0x00000000da041211 */ /* 0x002fe400078608ff */
        /* <DEDUP_REMOVED lines=8> */
[C---:B------:R-:W-:Y:S02]  /*9190*/  @P0 ISETP.GE.AND P4, PT, R216.reuse, c[0x0][0x1d4], PT ;  /* 0x00007500d8000a0c */ /* 0x040fe40003f86270 */
[C---:B------:R-:W-:Y:S01]  /*91a0*/  @P0 ISETP.GE.AND P3, PT, R215.reuse, c[0x0][0x1d4], PT ;  /* 0x00007500d7000a0c */ /* 0x040fe20003f66270 */
        /* <DEDUP_REMOVED lines=8> */
[----:B------:R-:W-:Y:S01]  /*9230*/  @P0 LEA R2, P1, R218, R9, 0x1 ;  /* 0x00000009da020211 */ /* 0x000fe200078208ff */
[----:B----4-:R-:W-:Y:S02]  /*9240*/  IMAD.SHL.U32 R15, R216, 0x2, RZ ;  /* 0x00000002d80f7824 */ /* 0x010fe400078e00ff */
        /* <DEDUP_REMOVED lines=65> */
.L_x_6163:
        /* <DEDUP_REMOVED lines=20> */
.L_x_6164:
        /* <DEDUP_REMOVED lines=21> */
.L_x_6008:
[----:B------:R-:W-:Y:S05]  /*98f0*/  BSYNC B0 ;  /* 0x0000000000007941 */ /* 0x000fea0003800000 */
.L_x_6007:
[----:B------:R-:W-:Y:S01]  /*9900*/  ISETP.LT.AND P0, PT, RZ, c[0x0][0x27c], PT ;  /* 0x00009f00ff007a0c */ /* 0x000fe20003f01270 */
[----:B------:R-:W0:Y:S01]  /*9910*/  LDGDEPBAR ;  /* 0x00000000000079af */ /* 0x000e220000000000 */
[----:B------:R-:W-:Y:S11]  /*9920*/  BSSY B2, `(.L_x_6011) ;  /* 0x0000701000027945 */ /* 0x000ff60003800000 */
[----:B------:R-:W-:Y:S05]  /*9930*/  @P0 BRA `(.L_x_6012) ;  /* 0x0000002000000947 */ /* 0x000fea0003800000 */
[----:B------:R-:W-:-:S04]  /*9940*/  DEPBAR.LE SB0, 0x3 ;  /* 0x000080c00000791a */ /* 0x000fc80000000000 */
[----:B------:R-:W-:Y:S05]  /*9950*/  BRA `(.L_x_6013) ;  /* 0x00006fd000007947 */ /* 0x000fea0003800000 */
.L_x_6012:
[----:B-1-3--:R-:W2:Y:S01]  /*9960*/  LDL R2, [R1+0x4] ;  /* 0x0000040001027983 */ /* 0x00aea20000100800 */
[----:B------:R-:W-:Y:S01]  /*9970*/  ULDC.U8 UR4, c[0x0][0x298] ;  /* 0x0000a60000047ab9 */ /* 0x000fe20000000000 */
[----:B------:R-:W-:Y:S01]  /*9980*/  SHF.R.S32.HI R0, RZ, 0x1f, R138 ;  /* 0x0000001fff007819 */ /* 0x000fe2000001148a */
[----:B------:R-:W-:Y:S01]  /*9990*/  IMAD.WIDE.U32 R4, R138, c[0x0][0x280], RZ ;  /* 0x0000a0008a047a25 */ /* 0x000fe200078e00ff */
[----:B------:R-:W-:Y:S02]  /*99a0*/  ISETP.NE.AND P0, PT, RZ, UR4, PT ;  /* 0x00000004ff007c0c */ /* 0x000fe4000bf05270 */
[----:B--2---:R-:W-:Y:S01]  /*99b0*/  IADD3 R35, R226, R2, RZ ;  /* 0x00000002e2237210 */ /* 0x004fe20007ffe0ff */
        /* <DEDUP_REMOVED lines=31> */
.L_x_6165:
[----:B------:R-:W-:Y:S05]  /*9bb0*/  BRA.DIV ~URZ, `(.L_x_6016) ;  /* 0x00015cf27f007947 */ /* 0x000fea000b800000 */
[----:B------:R3:W4:Y:S04]  /*9bc0*/  SHFL.IDX PT, R4, R43, RZ, 0x1c1f ;  /* 0x001c1fff2b047589 */ /* 0x00072800000e0000 */
[----:B------:R3:W1:Y:S04]  /*9bd0*/  SHFL.IDX PT, R12, R13, RZ, 0x1c1f ;  /* 0x001c1fff0d0c7589 */ /* 0x00066800000e0000 */
[----:B------:R3:W2:Y:S02]  /*9be0*/  SHFL.IDX PT, R0, R48, RZ, 0x1c1f ;  /* 0x001c1fff30007589 */ /* 0x0006a400000e0000 */
.L_x_6166:
        /* <DEDUP_REMOVED lines=59> */
[----:B------:R-:W-:-:S04]  /*9fa0*/  ISETP.GE.AND P1, PT, R110, c[0x0][0x27c], PT ;  /* 0x00009f006e007a0c */ /* 0x000fc80003f26270 */
[----:B------:R2:W5:Y:S01]  /*9fb0*/  @!P0 LD.E.64 R36, [R2.64] ;  /* 0x0000000802248980 */ /* 0x000562000c101b00 */
[-C--:B------:R-:W-:Y:S02]  /*9fc0*/  @!P2 IADD3 R14, P0, R0, R8.reuse, RZ ;  /* 0x00000008000ea210 */ /* 0x080fe40007f1e0ff */
[----:B------:R-:W-:Y:S02]  /*9fd0*/  @!P2 IADD3 R16, P3, R4, R8, RZ ;  /* 0x000000080410a210 */ /* 0x000fe40007f7e0ff */
[----:B-1----:R-:W-:-:S05]  /*9fe0*/  @!P2 SHF.L.U64.HI R6, R145, 0x1, R9 ;  /* 0x000000019106a819 */ /* 0x002fca0000010209 */
[----:B------:R-:W-:Y:S01]  /*9ff0*/  @!P2 IMAD.X R15, R12, 0x1, R6, P0 ;  /* 0x000000010c0fa824 */ /* 0x000fe200000e0606 */
[----:B------:R-:W-:Y:S01]  /*a000*/  ISETP.GE.AND P0, PT, R147, c[0x0][0x27c], PT ;  /* 0x00009f0093007a0c */ /* 0x000fe20003f06270 */
[----:B--2---:R-:W-:Y:S02]  /*a010*/  @!P1 IMAD.MOV.U32 R2, RZ, RZ, R4 ;  /* 0x000000ffff029224 */ /* 0x004fe400078e0004 */
[----:B------:R-:W-:Y:S02]  /*a020*/  @!P1 IMAD.MOV.U32 R3, RZ, RZ, R5 ;  /* 0x000000ffff039224 */ /* 0x000fe400078e0005 */
[----:B------:R-:W-:Y:S02]  /*a030*/  @!P1 IMAD.MOV.U32 R18, RZ, RZ, R0 ;  /* 0x000000ffff129224 */ /* 0x000fe400078e0000 */
[----:B------:R-:W-:Y:S01]  /*a040*/  @!P1 IMAD.MOV.U32 R19, RZ, RZ, R12 ;  /* 0x000000ffff139224 */ /* 0x000fe200078e000c */
[----:B------:R-:W-:Y:S01]  /*a050*/  CS2R R8, SRZ ;  /* 0x0000000000087805 */ /* 0x000fe2000001ff00 */
[----:B------:R-:W-:Y:S01]  /*a060*/  @!P2 IMAD.X R17, R5, 0x1, R6, P3 ;  /* 0x000000010511a824 */ /* 0x000fe200018e0606 */
[----:B------:R1:W5:Y:S01]  /*a070*/  @!P2 LD.E.64 R40, [R14.64] ;  /* 0x000000080e28a980 */ /* 0x000362000c101b00 */
[----:B------:R-:W-:Y:S01]  /*a080*/  CS2R R6, SRZ ;  /* 0x0000000000067805 */ /* 0x000fe2000001ff00 */
[----:B------:R-:W-:-:S02]  /*a090*/  @!P1 IMAD.WIDE R20, R110, 0x2, R2 ;  /* 0x000000026e149825 */ /* 0x000fc400078e0202 */
[----:B------:R1:W5:Y:S02]  /*a0a0*/  @!P2 LD.E.64 R38, [R16.64] ;  /* 0x000000081026a980 */ /* 0x000364000c101b00 */
[----:B------:R-:W-:Y:S01]  /*a0b0*/  @!P1 IMAD.WIDE R18, R110, 0x2, R18 ;  /* 0x000000026e129825 */ /* 0x000fe200078e0212 */
[C---:B------:R-:W-:Y:S01]  /*a0c0*/  @!P0 SHF.L.U64.HI R3, R147.reuse, 0x1, R32 ;  /* 0x0000000193038819 */ /* 0x040fe20000010220 */
[----:B------:R1:W5:Y:S02]  /*a0d0*/  @!P1 LD.E.64 R8, [R20.64] ;  /* 0x0000000814089980 */ /* 0x000364000c101b00 */
[----:B------:R-:W-:Y:S02]  /*a0e0*/  @!P0 IMAD.SHL.U32 R2, R147, 0x2, RZ ;  /* 0x0000000293028824 */ /* 0x000fe400078e00ff */
[----:B------:R1:W5:Y:S03]  /*a0f0*/  @!P1 LD.E.64 R6, [R18.64] ;  /* 0x0000000812069980 */ /* 0x000366000c101b00 */
[----:B------:R-:W-:-:S05]  /*a100*/  @!P0 IADD3 R4, P1, R4, R2, RZ ;  /* 0x0000000204048210 */ /* 0x000fca0007f3e0ff */
[----:B------:R-:W-:Y:S01]  /*a110*/  @!P0 IMAD.X R5, R5, 0x1, R3, P1 ;  /* 0x0000000105058824 */ /* 0x000fe200008e0603 */
[----:B------:R-:W-:-:S04]  /*a120*/  @!P0 IADD3 R2, P1, R0, R2, RZ ;  /* 0x0000000200028210 */ /* 0x000fc80007f3e0ff */
[----:B------:R1:W5:Y:S01]  /*a130*/  @!P0 LD.E.64 R44, [R4.64] ;  /* 0x00000008042c8980 */ /* 0x000362000c101b00 */
[----:B------:R-:W-:-:S05]  /*a140*/  @!P0 IMAD.X R3, R12, 0x1, R3, P1 ;  /* 0x000000010c038824 */ /* 0x000fca00008e0603 */
[----:B------:R1:W5:Y:S03]  /*a150*/  @!P0 LD.E.64 R46, [R2.64] ;  /* 0x00000008022e8980 */ /* 0x000366000c101b00 */
.L_x_6018:
[----:B------:R-:W-:Y:S05]  /*a160*/  BSYNC B0 ;  /* 0x0000000000007941 */ /* 0x000fea0003800000 */
.L_x_6017:
[----:B-1--45:R-:W-:Y:S01]  /*a170*/  IMAD.MOV.U32 R4, RZ, RZ, R44 ;  /* 0x000000ffff047224 */ /* 0x032fe200078e002c */
[----:B--2---:R-:W-:Y:S01]  /*a180*/  MOV R0, R39 ;  /* 0x0000002700007202 */ /* 0x004fe20000000f00 */
[----:B------:R-:W-:Y:S02]  /*a190*/  IMAD.MOV.U32 R3, RZ, RZ, R45 ;  /* 0x000000ffff037224 */ /* 0x000fe400078e002d */
        /* <DEDUP_REMOVED lines=38> */
.L_x_6167:
        /* <DEDUP_REMOVED lines=86> */
.L_x_6021:
[----:B------:R-:W-:Y:S05]  /*a960*/  BSYNC B0 ;  /* 0x0000000000007941 */ /* 0x000fea0003800000 */
.L_x_6020:
        /* <DEDUP_REMOVED lines=62> */
[----:B------:R-:W-:Y:S02]  /*ad50*/  PRMT R0, R53, 0x5410, R2 ;  /* 0x0000541035007816 */ /* 0x000fe40000000002 */
[----:B------:R-:W-:-:S02]  /*ad60*/  SHF.R.U64 R3, R8, 0x10, R9 ;  /* 0x0000001008037819 */ /* 0x000fc40000001209 */
[C---:B------:R-:W-:Y:S01]  /*ad70*/  LOP3.LUT R21, R0.reuse, 0xffff0000, RZ, 0xc0, !PT ;  /* 0xffff000000157812 */ /* 0x040fe200078ec0ff */
[----:B------:R-:W-:Y:S01]  /*ad80*/  IMAD.U32 R18, R0, 0x10000, RZ ;  /* 0x0001000000127824 */ /* 0x000fe200078e00ff */
[----:B------:R-:W-:Y:S02]  /*ad90*/  PRMT R8, R53, 0x5432, R4 ;  /* 0x0000543235087816 */ /* 0x000fe40000000004 */
[----:B------:R-:W-:Y:S02]  /*ada0*/  LOP3.LUT R20, R6, 0xffff0000, RZ, 0xc0, !PT ;  /* 0xffff000006147812 */ /* 0x000fe400078ec0ff */
[----:B------:R-:W-:Y:S01]  /*adb0*/  PRMT R9, R68, 0x5432, R3 ;  /* 0x0000543244097816 */ /* 0x000fe20000000003 */
[C---:B-1----:R-:W-:Y:S01]  /*adc0*/  IMAD.U32 R16, R14.reuse, 0x10000, RZ ;  /* 0x000100000e107824 */ /* 0x042fe200078e00ff */
[----:B------:R-:W-:Y:S01]  /*add0*/  LOP3.LUT R7, R14, 0xffff0000, RZ, 0xc0, !PT ;  /* 0xffff00000e077812 */ /* 0x000fe200078ec0ff */
[C---:B------:R-:W-:Y:S01]  /*ade0*/  IMAD.U32 R14, R15.reuse, 0x10000, RZ ;  /* 0x000100000f0e7824 */ /* 0x040fe200078e00ff */
[----:B------:R-:W-:Y:S01]  /*adf0*/  LOP3.LUT R2, R15, 0xffff0000, RZ, 0xc0, !PT ;  /* 0xffff00000f027812 */ /* 0x000fe200078ec0ff */
[----:B------:R-:W-:Y:S01]  /*ae00*/  IMAD.U32 R15, R6, 0x10000, RZ ;  /* 0x00010000060f7824 */ /* 0x000fe200078e00ff */
[----:B------:R-:W-:-:S02]  /*ae10*/  SHF.L.U32 R5, R12, 0x10, RZ ;  /* 0x000000100c057819 */ /* 0x000fc400000006ff */
[----:B------:R-:W-:Y:S01]  /*ae20*/  LOP3.LUT R4, R12, 0xffff0000, RZ, 0xc0, !PT ;  /* 0xffff00000c047812 */ /* 0x000fe200078ec0ff */
[-C--:B------:R-:W-:Y:S01]  /*ae30*/  FMUL.FTZ R12, R7, R18.reuse ;  /* 0x00000012070c7220 */ /* 0x080fe20000410000 */
[----:B------:R-:W-:Y:S01]  /*ae40*/  SHF.L.U32 R3, R13, 0x10, RZ ;  /* 0x000000100d037819 */ /* 0x000fe200000006ff */
[----:B------:R-:W-:Y:S01]  /*ae50*/  FMUL.FTZ R7, R7, R15 ;  /* 0x0000000f07077220 */ /* 0x000fe20000410000 */
[----:B------:R-:W-:Y:S01]  /*ae60*/  LOP3.LUT R0, R13, 0xffff0000, RZ, 0xc0, !PT ;  /* 0xffff00000d007812 */ /* 0x000fe200078ec0ff */
[----:B------:R-:W-:Y:S02]  /*ae70*/  FMUL.FTZ R6, R2, R21 ;  /* 0x0000001502067220 */ /* 0x000fe40000410000 */
[C---:B------:R-:W-:Y:S02]  /*ae80*/  FFMA.FTZ R15, R16.reuse, R15, -R12 ;  /* 0x0000000f100f7223 */ /* 0x040fe4000001080c */
[----:B------:R-:W-:Y:S01]  /*ae90*/  FFMA.FTZ R13, R16, R18, R7 ;  /* 0x00000012100d7223 */ /* 0x000fe20000010007 */
[C---:B------:R-:W-:Y:S01]  /*aea0*/  SHF.L.U32 R16, R9.reuse, 0x10, RZ ;  /* 0x0000001009107819 */ /* 0x040fe200000006ff */
[-C--:B------:R-:W-:Y:S01]  /*aeb0*/  FMUL.FTZ R2, R2, R20.reuse ;  /* 0x0000001402027220 */ /* 0x080fe20000410000 */
[----:B------:R-:W-:Y:S01]  /*aec0*/  LOP3.LUT R9, R9, 0xffff0000, RZ, 0xc0, !PT ;  /* 0xffff000009097812 */ /* 0x000fe200078ec0ff */
[----:B------:R-:W-:Y:S01]  /*aed0*/  FFMA.FTZ R12, R14, R20, -R6 ;  /* 0x000000140e0c7223 */ /* 0x000fe20000010806 */
[C---:B------:R-:W-:Y:S01]  /*aee0*/  LOP3.LUT R20, R8.reuse, 0xffff0000, RZ, 0xc0, !PT ;  /* 0xffff000008147812 */ /* 0x040fe200078ec0ff */
[----:B------:R-:W-:-:S02]  /*aef0*/  IMAD.U32 R18, R8, 0x10000, RZ ;  /* 0x0001000008127824 */ /* 0x000fc400078e00ff */
[----:B------:R-:W-:Y:S02]  /*af00*/  FFMA.FTZ R7, R14, R21, R2 ;  /* 0x000000150e077223 */ /* 0x000fe40000010002 */
[----:B------:R-:W-:Y:S02]  /*af10*/  FMUL.FTZ R6, R4, R18 ;  /* 0x0000001204067220 */ /* 0x000fe40000410000 */
[----:B------:R-:W-:Y:S01]  /*af20*/  FMUL.FTZ R2, R0, R20 ;  /* 0x0000001400027220 */ /* 0x000fe20000410000 */
[----:B------:R-:W-:Y:S01]  /*af30*/  F2FP.BF16.PACK_AB R7, R7, R12 ;  /* 0x0000000c0707723e */ /* 0x000fe200000010ff */
[-C--:B------:R-:W-:Y:S02]  /*af40*/  FMUL.FTZ R4, R4, R16.reuse ;  /* 0x0000001004047220 */ /* 0x080fe40000410000 */
[----:B------:R-:W-:Y:S02]  /*af50*/  FMUL.FTZ R0, R0, R9 ;  /* 0x0000000900007220 */ /* 0x000fe40000410000 */
[----:B------:R-:W-:Y:S01]  /*af60*/  FFMA.FTZ R8, R5, R16, -R6 ;  /* 0x0000001005087223 */ /* 0x000fe20000010806 */
[----:B------:R-:W-:Y:S01]  /*af70*/  F2FP.BF16.PACK_AB R6, R13, R15 ;  /* 0x0000000f0d06723e */ /* 0x000fe200000010ff */
[----:B------:R-:W-:-:S02]  /*af80*/  FFMA.FTZ R4, R5, R18, R4 ;  /* 0x0000001205047223 */ /* 0x000fc40000010004 */
[C---:B------:R-:W-:Y:S02]  /*af90*/  FFMA.FTZ R2, R3.reuse, R9, -R2 ;  /* 0x0000000903027223 */ /* 0x040fe40000010802 */
[----:B------:R-:W-:Y:S01]  /*afa0*/  FFMA.FTZ R0, R3, R20, R0 ;  /* 0x0000001403007223 */ /* 0x000fe20000010000 */
[----:B------:R-:W-:-:S04]  /*afb0*/  F2FP.BF16.PACK_AB R4, R4, R8 ;  /* 0x000000080404723e */ /* 0x000fc800000010ff */
[----:B------:R-:W-:-:S05]  /*afc0*/  F2FP.BF16.PACK_AB R5, R0, R2 ;  /* 0x000000020005723e */ /* 0x000fca00000010ff */
[----:B------:R1:W-:Y:S02]  /*afd0*/  STS.128 [R17+0x18100], R4 ;  /* 0x0181000411007388 */ /* 0x0003e40000000c00 */
.L_x_6025:
[----:B------:R-:W-:Y:S05]  /*afe0*/  BSYNC B0 ;  /* 0x0000000000007941 */ /* 0x000fea0003800000 */
.L_x_6024:
        /* <DEDUP_REMOVED lines=49> */
.L_x_6027:
[----:B------:R-:W-:Y:S05]  /*b300*/  BSYNC B0 ;  /* 0x0000000000007941 */ /* 0x000fea0003800000 */
.L_x_6026:
        /* <DEDUP_REMOVED lines=49> */
.L_x_6029:
[----:B------:R-:W-:Y:S05]  /*b620*/  BSYNC B0 ;  /* 0x0000000000007941 */ /* 0x000fea0003800000 */
.L_x_6028:
        /* <DEDUP_REMOVED lines=49> */
.L_x_6031:
[----:B------:R-:W-:Y:S05]  /*b940*/  BSYNC B0 ;  /* 0x0000000000007941 */ /* 0x000fea0003800000 */
.L_x_6030:
        /* <DEDUP_REMOVED lines=49> */
.L_x_6033:
[----:B------:R-:W-:Y:S05]  /*bc60*/  BSYNC B0 ;  /* 0x0000000000007941 */ /* 0x000fea0003800000 */
.L_x_6032:
        /* <DEDUP_REMOVED lines=48> */
.L_x_6023:
[----:B------:R-:W-:Y:S05]  /*bf70*/  BSYNC B1 ;  /* 0x0000000000017941 */ /* 0x000fea0003800000 */
.L_x_6022:
        /* <DEDUP_REMOVED lines=52> */
.L_x_6035:
[----:B------:R-:W-:Y:S05]  /*c2c0*/  BSYNC B0 ;  /* 0x0000000000007941 */ /* 0x000fea0003800000 */
.L_x_6034:
        /* <DEDUP_REMOVED lines=49> */
.L_x_6037:
[----:B------:R-:W-:Y:S05]  /*c5e0*/  BSYNC B0 ;  /* 0x0000000000007941 */ /* 0x000fea0003800000 */
.L_x_6036:
        /* <DEDUP_REMOVED lines=49> */
.L_x_6039:
[----:B------:R-:W-:Y:S05]  /*c900*/  BSYNC B0 ;  /* 0x0000000000007941 */ /* 0x000fea0003800000 */
.L_x_6038:
        /* <DEDUP_REMOVED lines=49> */
.L_x_6041:
[----:B------:R-:W-:Y:S05]  /*cc20*/  BSYNC B0 ;  /* 0x0000000000007941 */ /* 0x000fea0003800000 */
.L_x_6040:
        /* <DEDUP_REMOVED lines=49> */
.L_x_6043:
[----:B------:R-:W-:Y:S05]  /*cf40*/  BSYNC B0 ;  /* 0x0000000000007941 */ /* 0x000fea0003800000 */
.L_x_6042:
        /* <DEDUP_REMOVED lines=49> */
.L_x_6014:
        /* <DEDUP_REMOVED lines=22> */
.L_x_6168:
[----:B------:R-:W-:Y:S05]  /*d3c0*/  BRA.DIV ~URZ, `(.L_x_6045) ;  /* 0x000128127f007947 */ /* 0x000fea000b800000 */
[----:B------:R3:W4:Y:S01]  /*d3d0*/  SHFL.IDX PT, R8, R23, RZ, 0x1c1f ;  /* 0x001c1fff17087589 */ /* 0x00072200000e0000 */
[----:B--2---:R-:W-:-:S03]  /*d3e0*/  MOV R9, R0 ;  /* 0x0000000000097202 */ /* 0x004fc60000000f00 */
[----:B------:R3:W2:Y:S04]  /*d3f0*/  SHFL.IDX PT, R20, R21, RZ, 0x1c1f ;  /* 0x001c1fff15147589 */ /* 0x0006a800000e0000 */
[----:B------:R3:W1:Y:S02]  /*d400*/  SHFL.IDX PT, R3, R24, RZ, 0x1c1f ;  /* 0x001c1fff18037589 */ /* 0x00066400000e0000 */
.L_x_6169:
        /* <DEDUP_REMOVED lines=51> */
.L_x_6047:
[----:B------:R-:W-:Y:S05]  /*d740*/  BSYNC B0 ;  /* 0x0000000000007941 */ /* 0x000fea0003800000 */
.L_x_6046:
        /* <DEDUP_REMOVED lines=41> */
.L_x_6170:
        /* <DEDUP_REMOVED lines=49> */
.L_x_6050:
[----:B------:R-:W-:Y:S05]  /*dcf0*/  BSYNC B0 ;  /* 0x0000000000007941 */ /* 0x000fea0003800000 */
.L_x_6049:
        /* <DEDUP_REMOVED lines=52> */
[----:B------:R-:W-:Y:S01]  /*e040*/  IMAD.MOV.U32 R0, RZ, RZ, c[0x0][0x27c] ;  /* 0x00009f00ff007624 */ /* 0x000fe200078e00ff */
[----:B------:R-:W-:Y:S02]  /*e050*/  SHF.R.U64 R4, R4, 0x10, R5 ;  /* 0x0000001004047819 */ /* 0x000fe40000001205 */
[----:B------:R-:W-:Y:S02]  /*e060*/  SHF.R.U64 R9, R14, 0x10, R15 ;  /* 0x000000100e097819 */ /* 0x000fe4000000120f */
[----:B------:R-:W-:Y:S02]  /*e070*/  LEA.HI R0, R0, R252, RZ, 0x1d ;  /* 0x000000fc00007211 */ /* 0x000fe400078fe8ff */
[----:B------:R-:W-:Y:S02]  /*e080*/  SHF.R.U32.HI R5, RZ, 0x10, R5 ;  /* 0x00000010ff057819 */ /* 0x000fe40000011605 */
        /* <DEDUP_REMOVED lines=14> */
[----:B------:R-:W-:Y:S02]  /*e170*/  SHF.R.U64 R15, R6, 0x10, R7 ;  /* 0x00000010060f7819 */ /* 0x000fe40000001207 */
[----:B------:R-:W1:Y:S01]  /*e180*/  LDS.128 R16, [R27+0x18100] ;  /* 0x018100001b107984 */ /* 0x000e620000000c00 */
[----:B------:R-:W-:-:S02]  /*e190*/  SHF.R.U32.HI R2, RZ, 0x10, R13 ;  /* 0x00000010ff027819 */ /* 0x000fc4000001160d */
[----:B------:R-:W-:Y:S01]  /*e1a0*/  SHF.R.U32.HI R6, RZ, 0x10, R7 ;  /* 0x00000010ff067819 */ /* 0x000fe20000011607 */
[----:B--2---:R-:W2:Y:S01]  /*e1b0*/  LDS.128 R20, [R26+0x18100] ;  /* 0x018100001a147984 */ /* 0x004ea20000000c00 */
[----:B------:R-:W-:Y:S02]  /*e1c0*/  PRMT R8, R25, 0x5432, R3 ;  /* 0x0000543219087816 */ /* 0x000fe40000000003 */
[----:B------:R-:W-:Y:S02]  /*e1d0*/  PRMT R7, R53, 0x5410, R4 ;  /* 0x0000541035077816 */ /* 0x000fe40000000004 */
[----:B------:R-:W-:Y:S02]  /*e1e0*/  PRMT R12, R25, 0x5410, R2 ;  /* 0x00005410190c7816 */ /* 0x000fe40000000002 */
[C---:B------:R-:W-:Y:S01]  /*e1f0*/  PRMT R25, R54.reuse, 0x5432, R9 ;  /* 0x0000543236197816 */ /* 0x040fe20000000009 */
[----:B------:R-:W-:Y:S01]  /*e200*/  IMAD.U32 R14, R7, 0x10000, RZ ;  /* 0x00010000070e7824 */ /* 0x000fe200078e00ff */
[----:B------:R-:W-:-:S02]  /*e210*/  PRMT R24, R54, 0x5410, R0 ;  /* 0x0000541036187816 */ /* 0x000fc40000000000 */
[----:B------:R-:W-:Y:S02]  /*e220*/  SHF.L.U32 R13, R8, 0x10, RZ ;  /* 0x00000010080d7819 */ /* 0x000fe400000006ff */
[----:B------:R-:W-:Y:S01]  /*e230*/  PRMT R9, R53, 0x5432, R5 ;  /* 0x0000543235097816 */ /* 0x000fe20000000005 */
[----:B------:R-:W-:Y:S01]  /*e240*/  IMAD.U32 R5, R12, 0x10000, RZ ;  /* 0x000100000c057824 */ /* 0x000fe200078e00ff */
[----:B------:R-:W-:Y:S02]  /*e250*/  LOP3.LUT R8, R8, 0xffff0000, RZ, 0xc0, !PT ;  /* 0xffff000008087812 */ /* 0x000fe400078ec0ff */
[----:B------:R-:W-:Y:S01]  /*e260*/  PRMT R15, R55, 0x5432, R15 ;  /* 0x00005432370f7816 */ /* 0x000fe2000000000f */
[C---:B------:R-:W-:Y:S01]  /*e270*/  IMAD.U32 R33, R9.reuse, 0x10000, RZ ;  /* 0x0001000009217824 */ /* 0x040fe200078e00ff */
[----:B------:R-:W-:Y:S01]  /*e280*/  LOP3.LUT R9, R9, 0xffff0000, RZ, 0xc0, !PT ;  /* 0xffff000009097812 */ /* 0x000fe200078ec0ff */
[----:B-1----:R-:W-:Y:S02]  /*e290*/  IMAD.U32 R0, R16, 0x10000, RZ ;  /* 0x0001000010007824 */ /* 0x002fe400078e00ff */
[----:B--2---:R-:W-:-:S02]  /*e2a0*/  IMAD.U32 R2, R20, 0x10000, RZ ;  /* 0x0001000014027824 */ /* 0x004fc400078e00ff */
[CC--:B------:R-:W-:Y:S02]  /*e2b0*/  FMUL.FTZ R4, R0.reuse, R14.reuse ;  /* 0x0000000e00047220 */ /* 0x0c0fe40000410000 */
[-C--:B------:R-:W-:Y:S02]  /*e2c0*/  FMUL.FTZ R3, R0, R13.reuse ;  /* 0x0000000d00037220 */ /* 0x080fe40000410000 */
[----:B------:R-:W-:Y:S02]  /*e2d0*/  IMAD.U32 R0, R17, 0x10000, RZ ;  /* 0x0001000011007824 */ /* 0x000fe400078e00ff */
[C---:B------:R-:W-:Y:S02]  /*e2e0*/  FFMA.FTZ R52, R2.reuse, R13, -R4 ;  /* 0x0000000d02347223 */ /* 0x040fe40000010804 */
[----:B------:R-:W-:Y:S01]  /*e2f0*/  FFMA.FTZ R35, R2, R14, R3 ;  /* 0x0000000e02237223 */ /* 0x000fe20000010003 */
[----:B------:R-:W-:Y:S01]  /*e300*/  SHF.L.U32 R2, R21, 0x10, RZ ;  /* 0x0000001015027819 */ /* 0x000fe200000006ff */
[C---:B------:R-:W-:Y:S01]  /*e310*/  FMUL.FTZ R3, R0.reuse, R33 ;  /* 0x0000002100037220 */ /* 0x040fe20000410000 */
[----:B------:R-:W-:Y:S01]  /*e320*/  PRMT R14, R55, 0x5410, R6 ;  /* 0x00005410370e7816 */ /* 0x000fe20000000006 */
[-C--:B------:R-:W-:Y:S01]  /*e330*/  FMUL.FTZ R0, R0, R5.reuse ;  /* 0x0000000500007220 */ /* 0x080fe20000410000 */
[----:B------:R-:W-:Y:S01]  /*e340*/  LOP3.LUT R6, R21, 0xffff0000, RZ, 0xc0, !PT ;  /* 0xffff000015067812 */ /* 0x000fe200078ec0ff */
[----:B------:R-:W-:Y:S01]  /*e350*/  FFMA.FTZ R34, R2, R5, -R3 ;  /* 0x0000000502227223 */ /* 0x000fe20000010803 */
[----:B------:R-:W-:Y:S01]  /*e360*/  LOP3.LUT R3, R20, 0xffff0000, RZ, 0xc0, !PT ;  /* 0xffff000014037812 */ /* 0x000fe200078ec0ff */
[----:B------:R-:W-:-:S02]  /*e370*/  FFMA.FTZ R33, R2, R33, R0 ;  /* 0x0000002102217223 */ /* 0x000fc40000010000 */
[C---:B------:R-:W-:Y:S01]  /*e380*/  IMAD.U32 R13, R14.reuse, 0x10000, RZ ;  /* 0x000100000e0d7824 */ /* 0x040fe200078e00ff */
[----:B------:R-:W-:Y:S01]  /*e390*/  LOP3.LUT R14, R14, 0xffff0000, RZ, 0xc0, !PT ;  /* 0xffff00000e0e7812 */ /* 0x000fe200078ec0ff */
[----:B------:R-:W-:Y:S02]  /*e3a0*/  IMAD.U32 R2, R19, 0x10000, RZ ;  /* 0x0001000013027824 */ /* 0x000fe400078e00ff */
[----:B------:R-:W-:Y:S02]  /*e3b0*/  IMAD.U32 R5, R24, 0x10000, RZ ;  /* 0x0001000018057824 */ /* 0x000fe400078e00ff */
[C---:B------:R-:W-:Y:S02]  /*e3c0*/  FMUL.FTZ R4, R2.reuse, R13 ;  /* 0x0000000d02047220 */ /* 0x040fe40000410000 */
[----:B------:R-:W-:Y:S02]  /*e3d0*/  IMAD.U32 R0, R23, 0x10000, RZ ;  /* 0x0001000017007824 */ /* 0x000fe400078e00ff */
[----:B------:R-:W-:-:S02]  /*e3e0*/  FMUL.FTZ R2, R2, R5 ;  /* 0x0000000502027220 */ /* 0x000fc40000410000 */
[----:B------:R-:W-:Y:S01]  /*e3f0*/  FFMA.FTZ R32, R0, R5, -R4 ;  /* 0x0000000500207223 */ /* 0x000fe20000010804 */
[----:B------:R-:W-:Y:S01]  /*e400*/  SHF.L.U32 R5, R22, 0x10, RZ ;  /* 0x0000001016057819 */ /* 0x000fe200000006ff */
[----:B------:R-:W-:Y:S01]  /*e410*/  FFMA.FTZ R21, R0, R13, R2 ;  /* 0x0000000d00157223 */ /* 0x000fe20000010002 */
[----:B------:R-:W-:Y:S02]  /*e420*/  LOP3.LUT R13, R22, 0xffff0000, RZ, 0xc0, !PT ;  /* 0xffff0000160d7812 */ /* 0x000fe400078ec0ff */
[----:B------:R-:W-:Y:S02]  /*e430*/  LOP3.LUT R22, R7, 0xffff0000, RZ, 0xc0, !PT ;  /* 0xffff000007167812 */ /* 0x000fe400078ec0ff */
[----:B------:R-:W-:Y:S02]  /*e440*/  LOP3.LUT R2, R16, 0xffff0000, RZ, 0xc0, !PT ;  /* 0xffff000010027812 */ /* 0x000fe400078ec0ff */
[----:B------:R-:W-:Y:S02]  /*e450*/  LOP3.LUT R0, R17, 0xffff0000, RZ, 0xc0, !PT ;  /* 0xffff000011007812 */ /* 0x000fe400078ec0ff */
[----:B------:R-:W-:Y:S01]  /*e460*/  LOP3.LUT R4, R23, 0xffff0000, RZ, 0xc0, !PT ;  /* 0xffff000017047812 */ /* 0x000fe200078ec0ff */
[----:B------:R-:W-:-:S02]  /*e470*/  FMUL.FTZ R7, R2, R22 ;  /* 0x0000001602077220 */ /* 0x000fc40000410000 */
[-C--:B------:R-:W-:Y:S02]  /*e480*/  FMUL.FTZ R2, R2, R8.reuse ;  /* 0x0000000802027220 */ /* 0x080fe40000410000 */
[C---:B------:R-:W-:Y:S01]  /*e490*/  FFMA.FTZ R20, R3.reuse, R8, -R7 ;  /* 0x0000000803147223 */ /* 0x040fe20000010807 */
[----:B------:R-:W-:Y:S01]  /*e4a0*/  LOP3.LUT R7, R12, 0xffff0000, RZ, 0xc0, !PT ;  /* 0xffff00000c077812 */ /* 0x000fe200078ec0ff */
[----:B------:R-:W-:Y:S01]  /*e4b0*/  FFMA.FTZ R17, R3, R22, R2 ;  /* 0x0000001603117223 */ /* 0x000fe20000010002 */
[----:B------:R-:W-:Y:S01]  /*e4c0*/  LOP3.LUT R12, R24, 0xffff0000, RZ, 0xc0, !PT ;  /* 0xffff0000180c7812 */ /* 0x000fe200078ec0ff */
[C---:B------:R-:W-:Y:S02]  /*e4d0*/  FMUL.FTZ R2, R0.reuse, R9 ;  /* 0x0000000900027220 */ /* 0x040fe40000410000 */
[----:B------:R-:W-:Y:S02]  /*e4e0*/  FMUL.FTZ R0, R0, R7 ;  /* 0x0000000700007220 */ /* 0x000fe40000410000 */
[C---:B------:R-:W-:Y:S01]  /*e4f0*/  IMAD.U32 R22, R15.reuse, 0x10000, RZ ;  /* 0x000100000f167824 */ /* 0x040fe200078e00ff */
[----:B------:R-:W-:Y:S01]  /*e500*/  LOP3.LUT R15, R15, 0xffff0000, RZ, 0xc0, !PT ;  /* 0xffff00000f0f7812 */ /* 0x000fe200078ec0ff */
[----:B------:R-:W-:-:S02]  /*e510*/  IMAD.U32 R3, R18, 0x10000, RZ ;  /* 0x0001000012037824 */ /* 0x000fc400078e00ff */
[----:B------:R-:W-:Y:S01]  /*e520*/  FFMA.FTZ R16, R6, R7, -R2 ;  /* 0x0000000706107223 */ /* 0x000fe20000010802 */
[----:B------:R-:W-:Y:S01]  /*e530*/  LOP3.LUT R2, R18, 0xffff0000, RZ, 0xc0, !PT ;  /* 0xffff000012027812 */ /* 0x000fe200078ec0ff */
[----:B------:R-:W-:Y:S01]  /*e540*/  FFMA.FTZ R9, R6, R9, R0 ;  /* 0x0000000906097223 */ /* 0x000fe20000010000 */
[----:B------:R-:W-:Y:S01]  /*e550*/  LOP3.LUT R0, R19, 0xffff0000, RZ, 0xc0, !PT ;  /* 0xffff000013007812 */ /* 0x000fe200078ec0ff */
[----:B------:R-:W-:Y:S02]  /*e560*/  IMAD.U32 R7, R25, 0x10000, RZ ;  /* 0x0001000019077824 */ /* 0x000fe400078e00ff */
[CC--:B------:R-:W-:Y:S02]  /*e570*/  FMUL.FTZ R6, R3.reuse, R22.reuse ;  /* 0x0000001603067220 */ /* 0x0c0fe40000410000 */
[-C--:B------:R-:W-:Y:S02]  /*e580*/  FMUL.FTZ R3, R3, R7.reuse ;  /* 0x0000000703037220 */ /* 0x080fe40000410000 */
[----:B------:R-:W-:Y:S01]  /*e590*/  FFMA.FTZ R8, R5, R7, -R6 ;  /* 0x0000000705087223 */ /* 0x000fe20000010806 */
[----:B------:R-:W-:Y:S01]  /*e5a0*/  LOP3.LUT R6, R25, 0xffff0000, RZ, 0xc0, !PT ;  /* 0xffff000019067812 */ /* 0x000fe200078ec0ff */
[----:B------:R-:W-:-:S02]  /*e5b0*/  FFMA.FTZ R7, R5, R22, R3 ;  /* 0x0000001605077223 */ /* 0x000fc40000010003 */
[C---:B------:R-:W-:Y:S02]  /*e5c0*/  FMUL.FTZ R5, R2.reuse, R15 ;  /* 0x0000000f02057220 */ /* 0x040fe40000410000 */
[----:B------:R-:W-:Y:S02]  /*e5d0*/  FMUL.FTZ R3, R2, R6 ;  /* 0x0000000602037220 */ /* 0x000fe40000410000 */
[C---:B------:R-:W-:Y:S02]  /*e5e0*/  FMUL.FTZ R2, R0.reuse, R14 ;  /* 0x0000000e00027220 */ /* 0x040fe40000410000 */
        /* <DEDUP_REMOVED lines=8> */
[----:B------:R-:W-:-:S02]  /*e670*/  F2FP.BF16.PACK_AB R14, R6, R8 ;  /* 0x00000008060e723e */ /* 0x000fc400000010ff */
[----:B------:R-:W-:Y:S02]  /*e680*/  F2FP.BF16.PACK_AB R6, R3, R7 ;  /* 0x000000070306723e */ /* 0x000fe400000010ff */
[----:B------:R-:W-:Y:S02]  /*e690*/  F2FP.BF16.PACK_AB R15, R2, R32 ;  /* 0x00000020020f723e */ /* 0x000fe400000010ff */
[----:B------:R-:W-:Y:S02]  /*e6a0*/  F2FP.BF16.PACK_AB R4, R17, R35 ;  /* 0x000000231104723e */ /* 0x000fe400000010ff */
[----:B------:R-:W-:Y:S01]  /*e6b0*/  F2FP.BF16.PACK_AB R7, R0, R21 ;  /* 0x000000150007723e */ /* 0x000fe200000010ff */
[----:B------:R1:W-:Y:S04]  /*e6c0*/  STS.128 [R26+0x18100], R12 ;  /* 0x0181000c1a007388 */ /* 0x0003e80000000c00 */
[----:B------:R1:W-:Y:S02]  /*e6d0*/  STS.128 [R27+0x18100], R4 ;  /* 0x018100041b007388 */ /* 0x0003e40000000c00 */
.L_x_6054:
[----:B------:R-:W-:Y:S05]  /*e6e0*/  BSYNC B0 ;  /* 0x0000000000007941 */ /* 0x000fea0003800000 */
.L_x_6053:
        /* <DEDUP_REMOVED lines=107> */
.L_x_6056:
[----:B------:R-:W-:Y:S05]  /*eda0*/  BSYNC B0 ;  /* 0x0000000000007941 */ /* 0x000fea0003800000 */
.L_x_6055:
        /* <DEDUP_REMOVED lines=106> */
.L_x_6052:
[----:B------:R-:W-:Y:S05]  /*f450*/  BSYNC B1 ;  /* 0x0000000000017941 */ /* 0x000fea0003800000 */
.L_x_6051:
        /* <DEDUP_REMOVED lines=14> */
[----:B-1----:R-:W4:Y:S01]  /*f540*/  LDL R36, [R1+0x60] ;  /* 0x0000600001247983 */ /* 0x002f220000100800 */
[----:B------:R-:W-:Y:S01]  /*f550*/  IMAD.MOV.U32 R0, RZ, RZ, c[0x0][0x27c] ;  /* 0x00009f00ff007624 */ /* 0x000fe200078e00ff */
[----:B------:R-:W-:Y:S02]  /*f560*/  SHF.R.U64 R9, R56, 0x10, R57 ;  /* 0x0000001038097819 */ /* 0x000fe40000001239 */
[----:B------:R-:W-:Y:S02]  /*f570*/  SHF.R.U32.HI R21, RZ, 0x10, R59 ;  /* 0x00000010ff157819 */ /* 0x000fe4000001163b */
        /* <DEDUP_REMOVED lines=8> */
[----:B--2---:R-:W-:Y:S01]  /*f600*/  SHF.R.U64 R20, R58, 0x10, R59 ;  /* 0x000000103a147819 */ /* 0x004fe2000000123b */
[----:B------:R-:W-:Y:S01]  /*f610*/  IMAD.SHL.U32 R0, R0, 0x400, RZ ;  /* 0x0000040000007824 */ /* 0x000fe200078e00ff */
[----:B------:R-:W-:-:S02]  /*f620*/  LOP3.LUT R2, R2, R38, RZ, 0x3c, !PT ;  /* 0x0000002602027212 */ /* 0x000fc400078e3cff */
[----:B------:R-:W-:Y:S02]  /*f630*/  SHF.R.U64 R3, R50, 0x10, R51 ;  /* 0x0000001032037819 */ /* 0x000fe40000001233 */
[----:B------:R-:W-:Y:S02]  /*f640*/  LOP3.LUT R0, R0, 0x7fffe000, RZ, 0xc0, !PT ;  /* 0x7fffe00000007812 */ /* 0x000fe400078ec0ff */
[----:B------:R-:W-:Y:S02]  /*f650*/  PRMT R25, R86, 0x5410, R21 ;  /* 0x0000541056197816 */ /* 0x000fe40000000015 */
[----:B-----5:R-:W-:Y:S02]  /*f660*/  IADD3 R0, R2, R0, R37 ;  /* 0x0000000002007210 */ /* 0x020fe40007ffe025 */
[----:B------:R-:W-:Y:S01]  /*f670*/  SHF.R.U32.HI R8, RZ, 0x10, R51 ;  /* 0x00000010ff087819 */ /* 0x000fe20000011633 */
[----:B------:R-:W-:Y:S01]  /*f680*/  IMAD.U32 R34, R25, 0x10000, RZ ;  /* 0x0001000019227824 */ /* 0x000fe200078e00ff */
[--C-:B------:R-:W-:Y:S01]  /*f690*/  SHF.R.U32.HI R2, RZ, 0x10, R49.reuse ;  /* 0x00000010ff027819 */ /* 0x100fe20000011631 */
[----:B------:R-:W-:Y:S01]  /*f6a0*/  IMAD.SHL.U32 R30, R0, 0x2, RZ ;  /* 0x00000002001e7824 */ /* 0x000fe200078e00ff */
[----:B------:R-:W-:-:S02]  /*f6b0*/  SHF.R.U64 R0, R48, 0x10, R49 ;  /* 0x0000001030007819 */ /* 0x000fc40000001231 */
[----:B------:R-:W-:Y:S02]  /*f6c0*/  PRMT R16, R85, 0x5410, R16 ;  /* 0x0000541055107816 */ /* 0x000fe40000000010 */
[----:B------:R-:W1:Y:S01]  /*f6d0*/  LDS.128 R4, [R30+0x18100] ;  /* 0x018100001e047984 */ /* 0x000e620000000c00 */
[----:B------:R-:W-:Y:S02]  /*f6e0*/  PRMT R19, R87, 0x5432, R0 ;  /* 0x0000543257137816 */ /* 0x000fe40000000000 */
[----:B------:R-:W-:Y:S01]  /*f6f0*/  PRMT R26, R86, 0x5432, R20 ;  /* 0x00005432561a7816 */ /* 0x000fe20000000014 */
[----:B------:R-:W-:Y:S01]  /*f700*/  IMAD.U32 R35, R16, 0x10000, RZ ;  /* 0x0001000010237824 */ /* 0x000fe200078e00ff */
[C---:B------:R-:W-:Y:S01]  /*f710*/  PRMT R28, R88.reuse, 0x5432, R3 ;  /* 0x00005432581c7816 */ /* 0x040fe20000000003 */
[----:B------:R-:W-:Y:S01]  /*f720*/  IMAD.U32 R31, R19, 0x10000, RZ ;  /* 0x00010000131f7824 */ /* 0x000fe200078e00ff */
[----:B------:R-:W-:Y:S02]  /*f730*/  PRMT R27, R88, 0x5410, R8 ;  /* 0x00005410581b7816 */ /* 0x000fe40000000008 */
[----:B------:R-:W-:-:S02]  /*f740*/  PRMT R18, R87, 0x5410, R2 ;  /* 0x0000541057127816 */ /* 0x000fc40000000002 */
[----:B------:R-:W-:Y:S02]  /*f750*/  LOP3.LUT R16, R16, 0xffff0000, RZ, 0xc0, !PT ;  /* 0xffff000010107812 */ /* 0x000fe400078ec0ff */
[----:B-1----:R-:W-:Y:S01]  /*f760*/  LOP3.LUT R9, R4, 0xffff0000, RZ, 0xc0, !PT ;  /* 0xffff000004097812 */ /* 0x002fe200078ec0ff */
[----:B------:R-:W-:Y:S01]  /*f770*/  IMAD.U32 R2, R7, 0x10000, RZ ;  /* 0x0001000007027824 */ /* 0x000fe200078e00ff */
[----:B------:R-:W-:Y:S02]  /*f780*/  LOP3.LUT R3, R6, 0xffff0000, RZ, 0xc0, !PT ;  /* 0xffff000006037812 */ /* 0x000fe400078ec0ff */
        /* <DEDUP_REMOVED lines=67> */
.L_x_6058:
[----:B------:R-:W-:Y:S05]  /*fbc0*/  BSYNC B0 ;  /* 0x0000000000007941 */ /* 0x000fea0003800000 */
.L_x_6057:
        /* <DEDUP_REMOVED lines=107> */
.L_x_6060:
[----:B------:R-:W-:Y:S05]  /*10280*/  BSYNC B0 ;  /* 0x0000000000007941 */ /* 0x000fea0003800000 */
.L_x_6059:
        /* <DEDUP_REMOVED lines=106> */
.L_x_6013:
[----:B------:R-:W-:Y:S05]  /*10930*/  BSYNC B2 ;  /* 0x0000000000027941 */ /* 0x000fea0003800000 */
.L_x_6011:
[----:B-1-3--:R-:W1:Y:S01]  /*10940*/  S2R R2, SR_TID.X ;  /* 0x0000000000027919 */ /* 0x00ae620000002100 */
[----:B------:R-:W-:-:S04]  /*10950*/  DEPBAR.LE SB0, 0x2 ;  /* 0x000080800000791a */ /* 0x000fc80000000000 */
[----:B------:R-:W-:Y:S01]  /*10960*/  WARPSYNC 0xffffffff ;  /* 0xffffffff00007948 */ /* 0x000fe20003800000 */
[----:B------:R-:W-:Y:S06]  /*10970*/  BAR.SYNC.DEFER_BLOCKING 0x0 ;  /* 0x0000000000007b1d */ /* 0x000fec0000010000 */
[----:B------:R-:W-:Y:S01]  /*10980*/  BSSY B0, `(.L_x_6061) ;  /* 0x0000053000007945 */ /* 0x000fe20003800000 */
[----:B-1----:R-:W-:-:S04]  /*10990*/  SHF.R.S32.HI R0, RZ, 0x1f, R2 ;  /* 0x0000001fff007819 */ /* 0x002fc80000011402 */
[----:B------:R-:W-:Y:S01]  /*109a0*/  LEA.HI R0, R0, R2, RZ, 0x3 ;  /* 0x0000000200007211 */ /* 0x000fe200078f18ff */
[----:B------:R1:W3:Y:S03]  /*109b0*/  LDSM.16.M88.4 R4, [R180] ;  /* 0x00000000b404783b */ /* 0x0002e60000000200 */
[----:B------:R-:W-:Y:S01]  /*109c0*/  LOP3.LUT R0, R0, 0xfffffff8, RZ, 0xc0, !PT ;  /* 0xfffffff800007812 */ /* 0x000fe200078ec0ff */
[----:B-----5:R1:W4:Y:S04]  /*109d0*/  LDSM.16.M88.4 R36, [R185] ;  /* 0x00000000b924783b */ /* 0x0203280000000200 */
[----:B------:R-:W-:Y:S01]  /*109e0*/  IMAD.IADD R0, R2, 0x1, -R0 ;  /* 0x0000000102007824 */ /* 0x000fe200078e0a00 */
[----:B------:R1:W2:Y:S04]  /*109f0*/  LDSM.16.M88.4 R40, [R185+0x800] ;  /* 0x00080000b928783b */ /* 0x0002a80000000200 */
        /* <DEDUP_REMOVED lines=12> */
[----:B---3--:R-:W-:Y:S01]  /*10ac0*/  SHF.R.S32.HI R0, RZ, 0x1f, R204 ;  /* 0x0000001fff007819 */ /* 0x008fe200000114cc */
[----:B------:R-:W-:Y:S01]  /*10ad0*/  IMAD.WIDE.U32 R2, R204, c[0x0][0x208], RZ ;  /* 0x00008200cc027a25 */ /* 0x000fe200078e00ff */
[----:B------:R-:W-:-:S02]  /*10ae0*/  SHF.R.S32.HI R9, RZ, 0x1f, R190 ;  /* 0x0000001fff097819 */ /* 0x000fc400000114be */
[----:B------:R-:W-:Y:S01]  /*10af0*/  SHF.L.U64.HI R29, R218, 0x1, R228 ;  /* 0x00000001da1d7819 */ /* 0x000fe200000102e4 */
        /* <DEDUP_REMOVED lines=14> */
[----:B--2---:R-:W-:Y:S01]  /*10be0*/  LEA.HI.X R20, R0, c[0x0][0x1fc], R2, 0x1, P0 ;  /* 0x00007f0000147a11 */ /* 0x004fe200000f0c02 */
[----:B------:R-:W-:Y:S06]  /*10bf0*/  BRA.DIV ~URZ, `(.L_x_6063) ;  /* 0x0000f2c27f007947 */ /* 0x000fec000b800000 */
[----:B------:R2:W3:Y:S02]  /*10c00*/  SHFL.IDX PT, R9, R20, RZ, 0x181f ;  /* 0x00181fff14097589 */ /* 0x0004e400000e0000 */
.L_x_6171:
        /* <DEDUP_REMOVED lines=19> */
[----:B------:R5:W4:Y:S02]  /*10d40*/  SHFL.IDX PT, R9, R20, 0x1, 0x181f ;  /* 0x00381f0014097f89 */ /* 0x000b2400000e0000 */
[----:B--2--5:R-:W-:-:S02]  /*10d50*/  SEL R20, RZ, 0x10, P0 ;  /* 0x00000010ff147807 */ /* 0x024fc40000000000 */
.L_x_6172:
        /* <DEDUP_REMOVED lines=8> */
[-C--:B----4-:R-:W-:Y:S02]  /*10de0*/  IADD3.X R19, RZ, R9.reuse, R26, P1, P0 ;  /* 0x00000009ff137210 */ /* 0x090fe40000fe041a */
        /* <DEDUP_REMOVED lines=12> */
.L_x_6062:
[----:B---3--:R-:W-:Y:S05]  /*10eb0*/  BSYNC B0 ;  /* 0x0000000000007941 */ /* 0x008fea0003800000 */
.L_x_6061:
[----:B--2---:R-:W2:Y:S04]  /*10ec0*/  S2R R2, SR_TID.X ;  /* 0x0000000000027919 */ /* 0x004ea80000002100 */
[----:B------:R-:W3:Y:S04]  /*10ed0*/  LDL R9, [R1+0x4] ;  /* 0x0000040001097983 */ /* 0x000ee80000100800 */
[----:B------:R-:W3:Y:S04]  /*10ee0*/  LDL R3, [R1+0x64] ;  /* 0x0000640001037983 */ /* 0x000ee80000100800 */
[----:B------:R-:W0:Y:S01]  /*10ef0*/  LDGDEPBAR ;  /* 0x00000000000079af */ /* 0x000e220000000000 */
[----:B------:R-:W-:Y:S01]  /*10f00*/  WARPSYNC 0xffffffff ;  /* 0xffffffff00007948 */ /* 0x000fe20003800000 */
[C---:B----4-:R-:W-:Y:S02]  /*10f10*/  HMMA.16816.F32.BF16 R20, R4.reuse, R36, RZ ;  /* 0x000000240414723c */ /* 0x050fe400000418ff */
[----:B------:R-:W-:Y:S04]  /*10f20*/  LDSM.16.M88.4 R92, [R185+0x3800] ;  /* 0x00380000b95c783b */ /* 0x000fe80000000200 */
[----:B------:R-:W4:Y:S02]  /*10f30*/  LDL R176, [R1+0x20] ;  /* 0x0000200001b07983 */ /* 0x000f240000100800 */
[----:B------:R-:W-:Y:S01]  /*10f40*/  HMMA.16816.F32.BF16 R16, R4, R38, RZ ;  /* 0x000000260410723c */ /* 0x000fe200000418ff */
[----:B--2---:R-:W-:Y:S01]  /*10f50*/  SHF.R.S32.HI R0, RZ, 0x1f, R2 ;  /* 0x0000001fff007819 */ /* 0x004fe20000011402 */
[----:B------:R-:W2:Y:S03]  /*10f60*/  LDL R103, [R1+0x4c] ;  /* 0x00004c0001677983 */ /* 0x000ea60000100800 */
[----:B------:R-:W-:Y:S01]  /*10f70*/  LEA.HI R0, R0, R2, RZ, 0x3 ;  /* 0x0000000200007211 */ /* 0x000fe200078f18ff */
[----:B------:R-:W-:-:S02]  /*10f80*/  IMAD.MOV.U32 R96, RZ, RZ, c[0x0][0x2c4] ;  /* 0x0000b100ff607624 */ /* 0x000fc400078e00ff */
[----:B------:R-:W-:Y:S01]  /*10f90*/  HMMA.16816.F32.BF16 R28, R4, R40, RZ ;  /* 0x00000028041c723c */ /* 0x000fe200000418ff */
[----:B------:R-:W5:Y:S01]  /*10fa0*/  LDL R107, [R1+0x24] ;  /* 0x00002400016b7983 */ /* 0x000f620000100800 */
[----:B------:R-:W-:-:S05]  /*10fb0*/  LOP3.LUT R0, R0, 0xfffffff8, RZ, 0xc0, !PT ;  /* 0xfffffff800007812 */ /* 0x000fca00078ec0ff */
[----:B------:R-:W-:Y:S01]  /*10fc0*/  IMAD.IADD R0, R2, 0x1, -R0 ;  /* 0x0000000102007824 */ /* 0x000fe200078e0a00 */
[----:B------:R-:W-:Y:S04]  /*10fd0*/  HMMA.16816.F32.BF16 R36, R4, R42, RZ ;  /* 0x0000002a0424723c */ /* 0x000fe800000418ff */
[----:B------:R-:W-:Y:S01]  /*10fe0*/  LOP3.LUT P0, RZ, R0, 0x4, RZ, 0xc0, !PT ;  /* 0x0000000400ff7812 */ /* 0x000fe2000780c0ff */
[----:B------:R-:W-:-:S03]  /*10ff0*/  IMAD.MOV.U32 R0, RZ, RZ, 0x40 ;  /* 0x00000040ff007424 */ /* 0x000fc600078e00ff */
[----:B-1----:R-:W-:Y:S02]  /*11000*/  HMMA.16816.F32.BF16 R40, R4, R44, RZ ;  /* 0x0000002c0428723c */ /* 0x002fe400000418ff */
[----:B------:R-:W-:-:S05]  /*11010*/  SEL R178, R0, 0xffffffc0, !P0 ;  /* 0xffffffc000b27807 */ /* 0x000fca0004000000 */
[----:B------:R-:W-:Y:S01]  /*11020*/  IMAD.IADD R2, R185, 0x1, R178 ;  /* 0x00000001b9027824 */ /* 0x000fe200078e02b2 */
[C---:B------:R-:W-:Y:S04]  /*11030*/  HMMA.16816.F32.BF16 R48, R4.reuse, R52, RZ ;  /* 0x000000340430723c */ /* 0x040fe800000418ff */
[----:B------:R-:W-:Y:S04]  /*11040*/  LDSM.16.M88.4 R56, [R2] ;  /* 0x000000000238783b */ /* 0x000fe80000000200 */
[C---:B------:R-:W-:Y:S01]  /*11050*/  HMMA.16816.F32.BF16 R44, R4.reuse, R46, RZ ;  /* 0x0000002e042c723c */ /* 0x040fe200000418ff */
[----:B------:R-:W-:Y:S04]  /*11060*/  LDSM.16.M88.4 R60, [R2+0x800] ;  /* 0x00080000023c783b */ /* 0x000fe80000000200 */
[----:B------:R-:W-:Y:S03]  /*11070*/  LDSM.16.M88.4 R68, [R2+0x1000] ;  /* 0x001000000244783b */ /* 0x000fe60000000200 */
[----:B------:R-:W-:Y:S01]  /*11080*/  HMMA.16816.F32.BF16 R52, R4, R54, RZ ;  /* 0x000000360434723c */ /* 0x000fe200000418ff */
[----:B------:R-:W1:Y:S01]  /*11090*/  LDSM.16.M88.4 R4, [R183] ;  /* 0x00000000b704783b */ /* 0x000e620000000200 */
[----:B------:R-:W-:-:S03]  /*110a0*/  IADD3 R0, R178, R185, R179 ;  /* 0x000000b9b2007210 */ /* 0x000fc60007ffe0b3 */
[----:B------:R-:W1:Y:S03]  /*110b0*/  LDSM.16.M88.4 R76, [R2+0x1800] ;  /* 0x00180000024c783b */ /* 0x000e660000000200 */
[C---:B------:R-:W-:Y:S01]  /*110c0*/  HMMA.16816.F32.BF16 R32, R12.reuse, R64, R20 ;  /* 0x000000400c20723c */ /* 0x040fe20000041814 */
[----:B------:R-:W-:Y:S04]  /*110d0*/  LDSM.16.M88.4 R20, [R182] ;  /* 0x00000000b614783b */ /* 0x000fe80000000200 */
[----:B------:R-:W-:Y:S03]  /*110e0*/  LDSM.16.M88.4 R84, [R0+0x1800] ;  /* 0x001800000054783b */ /* 0x000fe60000000200 */
[C---:B------:R-:W-:Y:S01]  /*110f0*/  HMMA.16816.F32.BF16 R24, R12.reuse, R66, R16 ;  /* 0x000000420c18723c */ /* 0x040fe20000041810 */
[----:B------:R-:W1:Y:S07]  /*11100*/  LDSM.16.M88.4 R64, [R0] ;  /* 0x000000000040783b */ /* 0x000e6e0000000200 */
[C---:B------:R-:W-:Y:S08]  /*11110*/  HMMA.16816.F32.BF16 R16, R12.reuse, R72, R28 ;  /* 0x000000480c10723c */ /* 0x040ff0000004181c */
        /* <DEDUP_REMOVED lines=21> */
[C---:B------:R-:W-:Y:S08]  /*11270*/  HMMA.16816.F32.BF16 R40, R20.reuse, R64, R36 ;  /* 0x000000401428723c */ /* 0x040ff00000041824 */
[C---:B------:R-:W-:Y:S01]  /*11280*/  HMMA.16816.F32.BF16 R36, R20.reuse, R66, R32 ;  /* 0x000000421424723c */ /* 0x040fe20000041820 */
[----:B------:R-:W-:Y:S07]  /*11290*/  LDSM.16.M88.4 R64, [R8+0x2000] ;  /* 0x002000000840783b */ /* 0x000fee0000000200 */
[C---:B------:R-:W-:Y:S08]  /*112a0*/  HMMA.16816.F32.BF16 R32, R20.reuse, R72, R24 ;  /* 0x000000481420723c */ /* 0x040ff00000041818 */
[C---:B------:R-:W-:Y:S01]  /*112b0*/  HMMA.16816.F32.BF16 R24, R20.reuse, R74, R12 ;  /* 0x0000004a1418723c */ /* 0x040fe2000004180c */
[----:B------:R-:W2:Y:S04]  /*112c0*/  LDSM.16.M88.4 R12, [R181+0x4000] ;  /* 0x00400000b50c783b */ /* 0x000ea80000000200 */
[----:B------:R-:W2:Y:S03]  /*112d0*/  LDSM.16.M88.4 R72, [R8+0x2800] ;  /* 0x002800000848783b */ /* 0x000ea60000000200 */
[C---:B------:R-:W-:Y:S08]  /*112e0*/  HMMA.16816.F32.BF16 R4, R20.reuse, R80, R28 ;  /* 0x000000501404723c */ /* 0x040ff0000004181c */
[C---:B------:R-:W-:Y:S01]  /*112f0*/  HMMA.16816.F32.BF16 R28, R20.reuse, R82, R44 ;  /* 0x00000052141c723c */ /* 0x040fe2000004182c */
[----:B------:R-:W2:Y:S07]  /*11300*/  LDSM.16.M88.4 R80, [R8+0x3000] ;  /* 0x003000000850783b */ /* 0x000eae0000000200 */
        /* <DEDUP_REMOVED lines=9> */
[C---:B------:R-:W-:Y:S01]  /*113a0*/  HMMA.16816.F32.BF16 R24, R16.reuse, R68, R4 ;  /* 0x000000441018723c */ /* 0x040fe20000041804 */
[----:B------:R-:W1:Y:S07]  /*113b0*/  LDSM.16.M88.4 R4, [R183+0x4000] ;  /* 0x00400000b704783b */ /* 0x000e6e0000000200 */
[C---:B------:R-:W-:Y:S01]  /*113c0*/  HMMA.16816.F32.BF16 R20, R16.reuse, R70, R28 ;  /* 0x000000461014723c */ /* 0x040fe2000004181c */
[----:B------:R-:W1:Y:S07]  /*113d0*/  LDSM.16.M88.4 R68, [R2+0x2800] ;  /* 0x002800000244783b */ /* 0x000e6e0000000200 */
[C---:B------:R-:W-:Y:S08]  /*113e0*/  HMMA.16816.F32.BF16 R28, R16.reuse, R92, R48 ;  /* 0x0000005c101c723c */ /* 0x040ff00000041830 */
[----:B------:R-:W-:Y:S01]  /*113f0*/  HMMA.16816.F32.BF16 R52, R16, R94, R52 ;  /* 0x0000005e1034723c */ /* 0x000fe20000041834 */
[----:B------:R-:W1:Y:S04]  /*11400*/  LDSM.16.M88.4 R16, [R182+0x4000] ;  /* 0x00400000b610783b */ /* 0x000e680000000200 */
[----:B------:R-:W-:Y:S03]  /*11410*/  LDSM.16.M88.4 R92, [R0+0x4000] ;  /* 0x00400000005c783b */ /* 0x000fe60000000200 */
        /* <DEDUP_REMOVED lines=11> */
[----:B------:R-:W-:Y:S01]  /*114d0*/  HMMA.16816.F32.BF16 R12, R12, R90, R52 ;  /* 0x0000005a0c0c723c */ /* 0x000fe20000041834 */
[----:B------:R-:W-:Y:S07]  /*114e0*/  LDSM.16.M88.4 R88, [R2+0x4000] ;  /* 0x004000000258783b */ /* 0x000fee0000000200 */
        /* <DEDUP_REMOVED lines=10> */
[----:B------:R-:W3:Y:S04]  /*11590*/  LDSM.16.M88.4 R4, [R180+0x8000] ;  /* 0x00800000b404783b */ /* 0x000ee80000000200 */
[----:B------:R-:W3:Y:S03]  /*115a0*/  LDSM.16.M88.4 R84, [R185+0x5000] ;  /* 0x00500000b954783b */ /* 0x000ee60000000200 */
[C---:B------:R-:W-:Y:S08]  /*115b0*/  HMMA.16816.F32.BF16 R12, R16.reuse, R56, R52 ;  /* 0x00000038100c723c */ /* 0x040ff00000041834 */
[C---:B------:R-:W-:Y:S08]  /*115c0*/  HMMA.16816.F32.BF16 R60, R16.reuse, R58, R60 ;  /* 0x0000003a103c723c */ /* 0x040ff0000004183c */
[C---:B--2---:R-:W-:Y:S08]  /*115d0*/  HMMA.16816.F32.BF16 R56, R16.reuse, R64, R48 ;  /* 0x000000401038723c */ /* 0x044ff00000041830 */
        /* <DEDUP_REMOVED lines=8> */
[C---:B---3--:R-:W-:Y:S01]  /*11660*/  HMMA.16816.F32.BF16 R28, R4.reuse, R74, R60 ;  /* 0x0000004a041c723c */ /* 0x048fe2000004183c */
[----:B------:R-:W2:Y:S07]  /*11670*/  LDSM.16.M88.4 R60, [R8+0x5000] ;  /* 0x00500000083c783b */ /* 0x000eae0000000200 */
[C---:B------:R-:W-:Y:S08]  /*11680*/  HMMA.16816.F32.BF16 R24, R4.reuse, R68, R56 ;  /* 0x000000440418723c */ /* 0x040ff00000041838 */
[C---:B------:R-:W-:Y:S08]  /*11690*/  HMMA.16816.F32.BF16 R20, R4.reuse, R70, R52 ;  /* 0x000000460414723c */ /* 0x040ff00000041834 */
[C---:B------:R-:W-:Y:S08]  /*116a0*/  HMMA.16816.F32.BF16 R56, R4.reuse, R84, R64 ;  /* 0x000000540438723c */ /* 0x040ff00000041840 */
[C---:B------:R-:W-:Y:S01]  /*116b0*/  HMMA.16816.F32.BF16 R68, R4.reuse, R86, R76 ;  /* 0x000000560444723c */ /* 0x040fe2000004184c */
[----:B------:R-:W3:Y:S04]  /*116c0*/  LDSM.16.M88.4 R84, [R8+0x5800] ;  /* 0x005800000854783b */ /* 0x000ee80000000200 */
[----:B------:R-:W-:Y:S03]  /*116d0*/  LDSM.16.M88.4 R76, [R2+0x5800] ;  /* 0x00580000024c783b */ /* 0x000fe60000000200 */
[C---:B------:R-:W-:Y:S01]  /*116e0*/  HMMA.16816.F32.BF16 R32, R4.reuse, R72, R12 ;  /* 0x000000480420723c */ /* 0x040fe2000004180c */
[----:B------:R-:W2:Y:S04]  /*116f0*/  LDSM.16.M88.4 R12, [R183+0x8000] ;  /* 0x00800000b70c783b */ /* 0x000ea80000000200 */
[----:B------:R-:W2:Y:S03]  /*11700*/  LDSM.16.M88.4 R72, [R2+0x4800] ;  /* 0x004800000248783b */ /* 0x000ea60000000200 */
[C---:B------:R-:W-:Y:S08]  /*11710*/  HMMA.16816.F32.BF16 R64, R4.reuse, R80, R48 ;  /* 0x000000500440723c */ /* 0x040ff00000041830 */
[----:B------:R-:W-:Y:S01]  /*11720*/  HMMA.16816.F32.BF16 R52, R4, R82, R44 ;  /* 0x000000520434723c */ /* 0x000fe2000004182c */
[----:B------:R2:W3:Y:S04]  /*11730*/  LDSM.16.M88.4 R80, [R2+0x5000] ;  /* 0x005000000250783b */ /* 0x0004e80000000200 */
[----:B------:R-:W3:Y:S03]  /*11740*/  LDSM.16.M88.4 R4, [R182+0x8000] ;  /* 0x00800000b604783b */ /* 0x000ee60000000200 */
[C---:B-1----:R-:W-:Y:S08]  /*11750*/  HMMA.16816.F32.BF16 R48, R16.reuse, R40, R32 ;  /* 0x000000281030723c */ /* 0x042ff00000041820 */
[C---:B------:R-:W-:Y:S08]  /*11760*/  HMMA.16816.F32.BF16 R44, R16.reuse, R42, R28 ;  /* 0x0000002a102c723c */ /* 0x040ff0000004181c */
[C---:B------:R-:W-:Y:S08]  /*11770*/  HMMA.16816.F32.BF16 R40, R16.reuse, R36, R24 ;  /* 0x000000241028723c */ /* 0x040ff00000041818 */
[C---:B------:R-:W-:Y:S08]  /*11780*/  HMMA.16816.F32.BF16 R36, R16.reuse, R38, R20 ;  /* 0x000000261024723c */ /* 0x040ff00000041814 */
[C---:B--2---:R-:W-:Y:S01]  /*11790*/  HMMA.16816.F32.BF16 R32, R16.reuse, R60, R56 ;  /* 0x0000003c1020723c */ /* 0x044fe20000041838 */
[----:B------:R-:W-:Y:S01]  /*117a0*/  ISETP.NE.AND P1, PT, R96, 0x1, PT ;  /* 0x000000016000780c */ /* 0x000fe20003f25270 */
[----:B------:R-:W1:Y:S06]  /*117b0*/  LDSM.16.M88.4 R56, [R0+0x4800] ;  /* 0x004800000038783b */ /* 0x000e6c0000000200 */
[C---:B------:R-:W-:Y:S08]  /*117c0*/  HMMA.16816.F32.BF16 R28, R16.reuse, R62, R68 ;  /* 0x0000003e101c723c */ /* 0x040ff00000041844 */
[C---:B---3--:R-:W-:Y:S08]  /*117d0*/  HMMA.16816.F32.BF16 R24, R16.reuse, R84, R64 ;  /* 0x000000541018723c */ /* 0x048ff00000041840 */
[----:B------:R-:W-:Y:S01]  /*117e0*/  HMMA.16816.F32.BF16 R20, R16, R86, R52 ;  /* 0x000000561014723c */ /* 0x000fe20000041834 */
[----:B------:R-:W-:-:S04]  /*117f0*/  IMAD.IADD R224, R3, 0x1, R9 ;  /* 0x0000000103e07824 */ /* 0x000fc800078e0209 */
[----:B------:R-:W-:-:S03]  /*11800*/  @P1 IMAD.HI.U32 R2, R224, c[0x0][0x2c8], RZ ;  /* 0x0000b200e0021a27 */ /* 0x000fc600078e00ff */
[C---:B------:R-:W-:Y:S01]  /*11810*/  HMMA.16816.F32.BF16 R16, R12.reuse, R88, R48 ;  /* 0x000000580c10723c */ /* 0x040fe20000041830 */
[----:B------:R-:W-:Y:S07]  /*11820*/  LDSM.16.M88.4 R48, [R0+0x5000] ;  /* 0x005000000030783b */ /* 0x000fee0000000200 */
[C---:B------:R-:W-:Y:S08]  /*11830*/  HMMA.16816.F32.BF16 R52, R12.reuse, R74, R36 ;  /* 0x0000004a0c34723c */ /* 0x040ff00000041824 */
[C---:B------:R-:W-:Y:S08]  /*11840*/  HMMA.16816.F32.BF16 R36, R12.reuse, R80, R32 ;  /* 0x000000500c24723c */ /* 0x040ff00000041820 */
[C---:B------:R-:W-:Y:S08]  /*11850*/  HMMA.16816.F32.BF16 R32, R12.reuse, R82, R28 ;  /* 0x000000520c20723c */ /* 0x040ff0000004181c */
[C---:B------:R-:W-:Y:S08]  /*11860*/  HMMA.16816.F32.BF16 R44, R12.reuse, R90, R44 ;  /* 0x0000005a0c2c723c */ /* 0x040ff0000004182c */
[C---:B------:R-:W-:Y:S08]  /*11870*/  HMMA.16816.F32.BF16 R40, R12.reuse, R72, R40 ;  /* 0x000000480c28723c */ /* 0x040ff00000041828 */
[C---:B------:R-:W-:Y:S08]  /*11880*/  HMMA.16816.F32.BF16 R28, R12.reuse, R76, R24 ;  /* 0x0000004c0c1c723c */ /* 0x040ff00000041818 */
[----:B------:R-:W-:Y:S01]  /*11890*/  HMMA.16816.F32.BF16 R20, R12, R78, R20 ;  /* 0x0000004e0c14723c */ /* 0x000fe20000041814 */
[----:B------:R2:W-:Y:S01]  /*118a0*/  LDSM.16.M88.4 R12, [R0+0x5800] ;  /* 0x00580000000c783b */ /* 0x0005e20000000200 */
[----:B------:R-:W-:Y:S01]  /*118b0*/  IMAD.IADD R3, R97, 0x1, -R251 ;  /* 0x0000000161037824 */ /* 0x000fe200078e0afb */
[----:B------:R-:W-:-:S04]  /*118c0*/  DEPBAR.LE SB0, 0x2 ;  /* 0x000080800000791a */ /* 0x000fc80000000000 */
[----:B------:R-:W-:Y:S01]  /*118d0*/  BAR.SYNC.DEFER_BLOCKING 0x0 ;  /* 0x0000000000007b1d */ /* 0x000fe20000010000 */
[----:B--2---:R-:W-:Y:S01]  /*118e0*/  IMAD.MOV.U32 R0, RZ, RZ, R224 ;  /* 0x000000ffff007224 */ /* 0x004fe200078e00e0 */
[----:B------:R-:W-:-:S05]  /*118f0*/  @P1 SHF.R.U32.HI R0, RZ, c[0x0][0x2cc], R2 ;  /* 0x0000b300ff001a19 */ /* 0x000fca0000011602 */
[----:B------:R-:W2:Y:S04]  /*11900*/  SHFL.IDX PT, R2, R0, RZ, 0x1c1f ;  /* 0x001c1fff00027589 */ /* 0x000ea800000e0000 */
[----:B------:R3:W1:Y:S01]  /*11910*/  SHFL.IDX PT, R8, R0, 0x1, 0x1c1f ;  /* 0x003c1f0000087f89 */ /* 0x00066200000e0000 */
[C---:B------:R-:W-:Y:S03]  /*11920*/  HMMA.16816.F32.BF16 R16, R4.reuse, R92, R16 ;  /* 0x0000005c0410723c */ /* 0x040fe60000041810 */
[----:B------:R-:W-:Y:S04]  /*11930*/  LDSM.16.MT88.4 R60, [R186+0x2000] ;  /* 0x00200000ba3c783b */ /* 0x000fe80000004200 */
[----:B------:R-:W-:Y:S01]  /*11940*/  LDSM.16.MT88.4 R72, [R186+0x2800] ;  /* 0x00280000ba48783b */ /* 0x000fe20000004200 */
[----:B------:R-:W-:Y:S01]  /*11950*/  HMMA.16816.F32.BF16 R24, R4, R94, R44 ;  /* 0x0000005e0418723c */ /* 0x000fe2000004182c */
[----:B---3--:R-:W-:-:S04]  /*11960*/  IMAD.MOV.U32 R0, RZ, RZ, 0x1 ;  /* 0x00000001ff007424 */ /* 0x008fc800078e00ff */
[----:B------:R-:W-:-:S05]  /*11970*/  IMAD R0, R106, -0x40, R0 ;  /* 0xffffffc06a007824 */ /* 0x000fca00078e0200 */
[----:B------:R-:W-:-:S05]  /*11980*/  IADD3 R0, -R251, R0, R248 ;  /* 0x00000000fb007210 */ /* 0x000fca0007ffe1f8 */
[----:B------:R-:W-:Y:S01]  /*11990*/  IMAD.IADD R0, R0, 0x1, -R249 ;  /* 0x0000000100007824 */ /* 0x000fe200078e0af9 */
[----:B-1----:R-:W-:Y:S03]  /*119a0*/  HMMA.16816.F32.BF16 R40, R4, R56, R40 ;  /* 0x000000380428723c */ /* 0x002fe60000041828 */
[C---:B--2---:R-:W-:Y:S02]  /*119b0*/  IMAD.IADD R2, R0.reuse, 0x1, R2 ;  /* 0x0000000100027824 */ /* 0x044fe400078e0202 */
[----:B------:R-:W-:-:S03]  /*119c0*/  IMAD.IADD R0, R0, 0x1, R8 ;  /* 0x0000000100007824 */ /* 0x000fc600078e0208 */
[C---:B------:R-:W-:Y:S01]  /*119d0*/  IMNMX R2, R3.reuse, R2, PT ;  /* 0x0000000203027217 */ /* 0x040fe20003800200 */
[----:B------:R-:W-:Y:S01]  /*119e0*/  HMMA.16816.F32.BF16 R36, R4, R48, R36 ;  /* 0x000000300424723c */ /* 0x000fe20000041824 */
[----:B------:R-:W-:Y:S02]  /*119f0*/  IMNMX R0, R3, R0, PT ;  /* 0x0000000003007217 */ /* 0x000fe40003800200 */
[C---:B------:R-:W-:Y:S02]  /*11a00*/  ISETP.GT.AND P3, PT, R2.reuse, RZ, PT ;  /* 0x000000ff0200720c */ /* 0x040fe40003f64270 */
[----:B------:R-:W-:-:S03]  /*11a10*/  ISETP.GT.AND P2, PT, R2, 0x1, PT ;  /* 0x000000010200780c */ /* 0x000fc60003f44270 */
[C---:B------:R-:W-:Y:S01]  /*11a20*/  HMMA.16816.F32.BF16 R52, R4.reuse, R58, R52 ;  /* 0x0000003a0434723c */ /* 0x040fe20000041834 */
[C---:B------:R-:W-:Y:S01]  /*11a30*/  ISETP.GT.AND P1, PT, R0.reuse, RZ, PT ;  /* 0x000000ff0000720c */ /* 0x040fe20003f24270 */
[----:B------:R-:W-:Y:S06]  /*11a40*/  LDSM.16.MT88.4 R56, [R187+0x800] ;  /* 0x00080000bb38783b */ /* 0x000fec0000004200 */
[C---:B------:R-:W-:Y:S08]  /*11a50*/  HMMA.16816.F32.BF16 R48, R4.reuse, R50, R32 ;  /* 0x000000320430723c */ /* 0x040ff00000041820 */
[----:B------:R-:W-:Y:S01]  /*11a60*/  HMMA.16816.F32.BF16 R32, R4, R12, R28 ;  /* 0x0000000c0420723c */ /* 0x000fe2000004181c */
[----:B------:R-:W-:-:S07]  /*11a70*/  ISETP.GT.AND P0, PT, R0, 0x1, PT ;  /* 0x000000010000780c */ /* 0x000fce0003f04270 */
[----:B------:R-:W-:Y:S07]  /*11a80*/  HMMA.16816.F32.BF16 R28, R4, R14, R20 ;  /* 0x0000000e041c723c */ /* 0x000fee0000041814 */
[----:B------:R-:W-:Y:S02]  /*11a90*/  FSEL R5, R16, -INF , P3 ;  /* 0xff80000010057808 */ /* 0x000fe40001800000 */
[----:B------:R-:W-:Y:S02]  /*11aa0*/  ISETP.GT.AND P3, PT, R2, 0x8, PT ;  /* 0x000000080200780c */ /* 0x000fe40003f64270 */
[----:B------:R-:W-:-:S02]  /*11ab0*/  FSEL R6, R17, -INF , P2 ;  /* 0xff80000011067808 */ /* 0x000fc40001000000 */
[----:B------:R-:W-:Y:S02]  /*11ac0*/  ISETP.GT.AND P2, PT, R2, 0x9, PT ;  /* 0x000000090200780c */ /* 0x000fe40003f44270 */
[----:B------:R-:W-:Y:S02]  /*11ad0*/  FSEL R7, R24, -INF , P3 ;  /* 0xff80000018077808 */ /* 0x000fe40001800000 */
[----:B------:R-:W-:Y:S02]  /*11ae0*/  FMNMX.FTZ R3, R5, R6, !PT ;  /* 0x0000000605037209 */ /* 0x000fe40007810000 */
[----:B------:R-:W-:Y:S02]  /*11af0*/  FSEL R14, R18, -INF , P1 ;  /* 0xff800000120e7808 */ /* 0x000fe40000800000 */
[----:B------:R-:W-:Y:S02]  /*11b00*/  ISETP.GT.AND P1, PT, R0, 0x8, PT ;  /* 0x000000080000780c */ /* 0x000fe40003f24270 */
[----:B------:R-:W-:-:S02]  /*11b10*/  FSEL R12, R25, -INF , P2 ;  /* 0xff800000190c7808 */ /* 0x000fc40001000000 */
[----:B------:R-:W-:Y:S02]  /*11b20*/  ISETP.GT.AND P3, PT, R2, 0x10, PT ;  /* 0x000000100200780c */ /* 0x000fe40003f64270 */
[----:B------:R-:W-:Y:S02]  /*11b30*/  FMNMX.FTZ R3, R7, R3, !PT ;  /* 0x0000000307037209 */ /* 0x000fe40007810000 */
[----:B------:R-:W-:Y:S02]  /*11b40*/  FSEL R19, R19, -INF , P0 ;  /* 0xff80000013137808 */ /* 0x000fe40000000000 */
[----:B------:R-:W-:Y:S02]  /*11b50*/  ISETP.GT.AND P0, PT, R0, 0x9, PT ;  /* 0x000000090000780c */ /* 0x000fe40003f04270 */
[----:B------:R-:W-:Y:S02]  /*11b60*/  FSEL R16, R26, -INF , P1 ;  /* 0xff8000001a107808 */ /* 0x000fe40000800000 */
[----:B------:R-:W-:-:S02]  /*11b70*/  ISETP.GT.AND P1, PT, R0, 0x10, PT ;  /* 0x000000100000780c */ /* 0x000fc40003f24270 */
[----:B------:R-:W-:Y:S02]  /*11b80*/  ISETP.GT.AND P2, PT, R2, 0x11, PT ;  /* 0x000000110200780c */ /* 0x000fe40003f44270 */
[----:B------:R-:W-:Y:S02]  /*11b90*/  FSEL R13, R40, -INF , P3 ;  /* 0xff800000280d7808 */ /* 0x000fe40001800000 */
[----:B------:R-:W-:Y:S02]  /*11ba0*/  FMNMX.FTZ R3, R12, R3, !PT ;  /* 0x000000030c037209 */ /* 0x000fe40007810000 */
[----:B------:R-:W-:Y:S02]  /*11bb0*/  FSEL R17, R27, -INF , P0 ;  /* 0xff8000001b117808 */ /* 0x000fe40000000000 */
[----:B------:R-:W-:Y:S02]  /*11bc0*/  ISETP.GT.AND P0, PT, R0, 0x11, PT ;  /* 0x000000110000780c */ /* 0x000fe40003f04270 */
[----:B------:R-:W-:-:S02]  /*11bd0*/  FSEL R22, R42, -INF , P1 ;  /* 0xff8000002a167808 */ /* 0x000fc40000800000 */
[----:B------:R-:W-:Y:S02]  /*11be0*/  FSEL R20, R41, -INF , P2 ;  /* 0xff80000029147808 */ /* 0x000fe40001000000 */
[C---:B------:R-:W-:Y:S02]  /*11bf0*/  ISETP.GT.AND P1, PT, R2.reuse, 0x18, PT ;  /* 0x000000180200780c */ /* 0x040fe40003f24270 */
[----:B------:R-:W-:Y:S02]  /*11c00*/  FMNMX.FTZ R3, R13, R3, !PT ;  /* 0x000000030d037209 */ /* 0x000fe40007810000 */
[----:B------:R-:W-:Y:S02]  /*11c10*/  FSEL R23, R43, -INF , P0 ;  /* 0xff8000002b177808 */ /* 0x000fe40000000000 */
[----:B------:R-:W-:Y:S01]  /*11c20*/  ISETP.GT.AND P0, PT, R2, 0x19, PT ;  /* 0x000000190200780c */ /* 0x000fe20003f04270 */
[----:B------:R-:W-:Y:S01]  /*11c30*/  LDSM.16.MT88.4 R40, [R103] ;  /* 0x000000006728783b */ /* 0x000fe20000004200 */
[----:B------:R-:W-:-:S02]  /*11c40*/  FSEL R18, R52, -INF , P1 ;  /* 0xff80000034127808 */ /* 0x000fc40000800000 */
[----:B------:R-:W-:Y:S02]  /*11c50*/  FMNMX.FTZ R3, R20, R3, !PT ;  /* 0x0000000314037209 */ /* 0x000fe40007810000 */
[----:B------:R-:W-:Y:S02]  /*11c60*/  ISETP.GT.AND P4, PT, R2, 0x20, PT ;  /* 0x000000200200780c */ /* 0x000fe40003f84270 */
[----:B------:R-:W-:Y:S02]  /*11c70*/  FSEL R21, R53, -INF , P0 ;  /* 0xff80000035157808 */ /* 0x000fe40000000000 */
        /* <DEDUP_REMOVED lines=13> */
[C---:B------:R-:W-:Y:S02]  /*11d50*/  ISETP.GT.AND P0, PT, R2.reuse, 0x30, PT ;  /* 0x000000300200780c */ /* 0x040fe40003f04270 */
[----:B------:R-:W-:-:S02]  /*11d60*/  ISETP.GT.AND P3, PT, R2, 0x31, PT ;  /* 0x000000310200780c */ /* 0x000fc40003f64270 */
[----:B------:R-:W-:Y:S02]  /*11d70*/  FSEL R88, R49, -INF , P1 ;  /* 0xff80000031587808 */ /* 0x000fe40000800000 */
[C---:B------:R-:W-:Y:S02]  /*11d80*/  ISETP.GT.AND P4, PT, R2.reuse, 0x38, PT ;  /* 0x000000380200780c */ /* 0x040fe40003f84270 */
[----:B------:R-:W-:Y:S02]  /*11d90*/  ISETP.GT.AND P2, PT, R2, 0x39, PT ;  /* 0x000000390200780c */ /* 0x000fe40003f44270 */
[----:B------:R-:W-:Y:S02]  /*11da0*/  FMNMX.FTZ R3, R89, R3, !PT ;  /* 0x0000000359037209 */ /* 0x000fe40007810000 */
        /* <DEDUP_REMOVED lines=20> */
[----:B------:R-:W-:Y:S01]  /*11ef0*/  ISETP.GT.AND P1, PT, R0, 0x28, PT ;  /* 0x000000280000780c */ /* 0x000fe20003f24270 */
[----:B------:R-:W-:Y:S01]  /*11f00*/  LDSM.16.MT88.4 R36, [R186+0x800] ;  /* 0x00080000ba24783b */ /* 0x000fe20000004200 */
[----:B------:R-:W-:Y:S02]  /*11f10*/  FMNMX.FTZ R2, R98, R2, !PT ;  /* 0x0000000262027209 */ /* 0x000fe40007810000 */
[----:B------:R-:W-:Y:S02]  /*11f20*/  FMNMX.FTZ R3, R84, R3, !PT ;  /* 0x0000000354037209 */ /* 0x000fe40007810000 */
[----:B------:R-:W-:Y:S02]  /*11f30*/  ISETP.GT.AND P0, PT, R0, 0x29, PT ;  /* 0x000000290000780c */ /* 0x000fe40003f04270 */
[----:B------:R-:W-:Y:S02]  /*11f40*/  FSEL R94, R50, -INF , P1 ;  /* 0xff800000325e7808 */ /* 0x000fe40000800000 */
[----:B------:R-:W-:Y:S01]  /*11f50*/  FMNMX.FTZ R2, R99, R2, !PT ;  /* 0x0000000263027209 */ /* 0x000fe20007810000 */
[----:B------:R-:W1:Y:S01]  /*11f60*/  SHFL.BFLY PT, R4, R3, 0x2, 0x1f ;  /* 0x0c401f0003047f89 */ /* 0x000e6200000e0000 */
[----:B------:R-:W-:-:S02]  /*11f70*/  FSEL R97, R51, -INF , P0 ;  /* 0xff80000033617808 */ /* 0x000fc40000000000 */
[----:B------:R-:W-:Y:S01]  /*11f80*/  ISETP.GT.AND P1, PT, R0, 0x30, PT ;  /* 0x000000300000780c */ /* 0x000fe20003f24270 */
[----:B------:R-:W-:Y:S01]  /*11f90*/  LDSM.16.MT88.4 R48, [R187] ;  /* 0x00000000bb30783b */ /* 0x000fe20000004200 */
[----:B------:R-:W-:Y:S02]  /*11fa0*/  FMNMX.FTZ R2, R94, R2, !PT ;  /* 0x000000025e027209 */ /* 0x000fe40007810000 */
[----:B------:R-:W-:Y:S02]  /*11fb0*/  ISETP.GT.AND P0, PT, R0, 0x31, PT ;  /* 0x000000310000780c */ /* 0x000fe40003f04270 */
[----:B------:R-:W-:Y:S02]  /*11fc0*/  FSEL R96, R34, -INF , P1 ;  /* 0xff80000022607808 */ /* 0x000fe40000800000 */
[----:B------:R-:W-:Y:S02]  /*11fd0*/  FMNMX.FTZ R2, R97, R2, !PT ;  /* 0x0000000261027209 */ /* 0x000fe40007810000 */
[----:B------:R-:W-:-:S02]  /*11fe0*/  FSEL R95, R35, -INF , P0 ;  /* 0xff800000235f7808 */ /* 0x000fc40000000000 */
[----:B------:R-:W-:Y:S01]  /*11ff0*/  ISETP.GT.AND P1, PT, R0, 0x38, PT ;  /* 0x000000380000780c */ /* 0x000fe20003f24270 */
[----:B----4-:R-:W-:Y:S01]  /*12000*/  LDSM.16.MT88.4 R32, [R176+0x800] ;  /* 0x00080000b020783b */ /* 0x010fe20000004200 */
[----:B------:R-:W-:Y:S02]  /*12010*/  FMNMX.FTZ R2, R96, R2, !PT ;  /* 0x0000000260027209 */ /* 0x000fe40007810000 */
[----:B------:R-:W-:Y:S02]  /*12020*/  ISETP.GT.AND P0, PT, R0, 0x39, PT ;  /* 0x000000390000780c */ /* 0x000fe40003f04270 */
[----:B------:R-:W-:Y:S02]  /*12030*/  FSEL R93, R30, -INF , P1 ;  /* 0xff8000001e5d7808 */ /* 0x000fe40000800000 */
[----:B------:R-:W-:Y:S02]  /*12040*/  FMNMX.FTZ R2, R95, R2, !PT ;  /* 0x000000025f027209 */ /* 0x000fe40007810000 */
[----:B------:R-:W-:-:S02]  /*12050*/  FSEL R92, R31, -INF , P0 ;  /* 0xff8000001f5c7808 */ /* 0x000fc40000000000 */
        /* <DEDUP_REMOVED lines=19> */
[----:B------:R1:W-:Y:S01]  /*12190*/  MUFU.EX2 R77, R3 ;  /* 0x00000003004d7308 */ /* 0x0003e20000000800 */
[----:B------:R-:W3:Y:S07]  /*121a0*/  LDSM.16.MT88.4 R4, [R176] ;  /* 0x00000000b004783b */ /* 0x000eee0000004200 */
[----:B------:R4:W2:Y:S01]  /*121b0*/  MUFU.EX2 R70, R0 ;  /* 0x0000000000467308 */ /* 0x0008a20000000800 */
[----:B-1----:R-:W-:Y:S02]  /*121c0*/  FFMA.FTZ R3, R13, c[0x0][0x2d0], -R2 ;  /* 0x0000b4000d037a23 */ /* 0x002fe40000010802 */
[----:B----4-:R-:W-:-:S05]  /*121d0*/  FMUL.FTZ R0, R8, c[0x0][0x2d0] ;  /* 0x0000b40008007a20 */ /* 0x010fca0000410000 */
[----:B------:R1:W-:Y:S01]  /*121e0*/  MUFU.EX2 R78, R3 ;  /* 0x00000003004e7308 */ /* 0x0003e20000000800 */
[----:B------:R-:W-:-:S05]  /*121f0*/  FSEL R0, R0, RZ, P0 ;  /* 0x000000ff00007208 */ /* 0x000fca0000000000 */
[--C-:B-1----:R-:W-:Y:S02]  /*12200*/  FFMA.FTZ R3, R14, c[0x0][0x2d0], -R0.reuse ;  /* 0x0000b4000e037a23 */ /* 0x102fe40000010800 */
[----:B------:R-:W1:Y:S02]  /*12210*/  LDSM.16.MT88.4 R12, [R186] ;  /* 0x00000000ba0c783b */ /* 0x000e640000004200 */
[----:B------:R4:W-:Y:S02]  /*12220*/  MUFU.EX2 R65, R3 ;  /* 0x0000000300417308 */ /* 0x0009e40000000800 */
[----:B----4-:R-:W-:-:S06]  /*12230*/  FFMA.FTZ R3, R19, c[0x0][0x2d0], -R0 ;  /* 0x0000b40013037a23 */ /* 0x010fcc0000010800 */
[----:B------:R4:W1:Y:S02]  /*12240*/  MUFU.EX2 R64, R3 ;  /* 0x0000000300407308 */ /* 0x0008640000000800 */
[----:B----4-:R-:W-:-:S06]  /*12250*/  FFMA.FTZ R3, R16, c[0x0][0x2d0], -R0 ;  /* 0x0000b40010037a23 */ /* 0x010fcc0000010800 */
[----:B------:R4:W-:Y:S02]  /*12260*/  MUFU.EX2 R69, R3 ;  /* 0x0000000300457308 */ /* 0x0009e40000000800 */
[----:B----4-:R-:W-:-:S06]  /*12270*/  FFMA.FTZ R3, R17, c[0x0][0x2d0], -R0 ;  /* 0x0000b40011037a23 */ /* 0x010fcc0000010800 */
[----:B------:R4:W1:Y:S02]  /*12280*/  MUFU.EX2 R71, R3 ;  /* 0x0000000300477308 */ /* 0x0008640000000800 */
[----:B----4-:R-:W-:-:S06]  /*12290*/  FFMA.FTZ R3, R20, c[0x0][0x2d0], -R2 ;  /* 0x0000b40014037a23 */ /* 0x010fcc0000010802 */
[----:B------:R4:W1:Y:S02]  /*122a0*/  MUFU.EX2 R79, R3 ;  /* 0x00000003004f7308 */ /* 0x0008640000000800 */
[----:B----4-:R-:W-:-:S06]  /*122b0*/  FFMA.FTZ R3, R18, c[0x0][0x2d0], -R2 ;  /* 0x0000b40012037a23 */ /* 0x010fcc0000010802 */
[----:B------:R4:W-:Y:S02]  /*122c0*/  MUFU.EX2 R82, R3 ;  /* 0x0000000300527308 */ /* 0x0009e40000000800 */
[----:B----4-:R-:W-:-:S06]  /*122d0*/  FFMA.FTZ R3, R21, c[0x0][0x2d0], -R2 ;  /* 0x0000b40015037a23 */ /* 0x010fcc0000010802 */
[----:B------:R4:W-:Y:S01]  /*122e0*/  MUFU.EX2 R83, R3 ;  /* 0x0000000300537308 */ /* 0x0009e20000000800 */
[----:B--2---:R-:W-:Y:S02]  /*122f0*/  F2FP.BF16.PACK_AB R16, R66, R67 ;  /* 0x000000434210723e */ /* 0x004fe400000010ff */
[----:B------:R-:W-:Y:S02]  /*12300*/  F2FP.BF16.PACK_AB R18, R77, R70 ;  /* 0x000000464d12723e */ /* 0x000fe400000010ff */
[----:B-1----:R-:W-:Y:S01]  /*12310*/  F2FP.BF16.PACK_AB R17, R64, R65 ;  /* 0x000000414011723e */ /* 0x002fe200000010ff */
[----:B----4-:R-:W-:-:S04]  /*12320*/  FFMA.FTZ R3, R22, c[0x0][0x2d0], -R0 ;  /* 0x0000b40016037a23 */ /* 0x010fc80000010800 */
[----:B------:R1:W-:Y:S01]  /*12330*/  MUFU.EX2 R68, R3 ;  /* 0x0000000300447308 */ /* 0x0003e20000000800 */
[----:B------:R-:W-:Y:S01]  /*12340*/  F2FP.BF16.PACK_AB R19, R71, R69 ;  /* 0x000000454713723e */ /* 0x000fe200000010ff */
[----:B-1----:R-:W-:-:S06]  /*12350*/  FFMA.FTZ R3, R23, c[0x0][0x2d0], -R0 ;  /* 0x0000b40017037a23 */ /* 0x002fcc0000010800 */
[----:B------:R1:W2:Y:S01]  /*12360*/  MUFU.EX2 R76, R3 ;  /* 0x00000003004c7308 */ /* 0x0002a20000000800 */
[----:B---3--:R-:W-:Y:S01]  /*12370*/  HMMA.16816.F32.BF16 R24, R16, R4, RZ ;  /* 0x000000041018723c */ /* 0x008fe200000418ff */
[----:B-1----:R-:W-:-:S06]  /*12380*/  FFMA.FTZ R3, R52, c[0x0][0x2d0], -R0 ;  /* 0x0000b40034037a23 */ /* 0x002fcc0000010800 */
[----:B------:R1:W-:Y:S01]  /*12390*/  MUFU.EX2 R81, R3 ;  /* 0x0000000300517308 */ /* 0x0003e20000000800 */
[----:B------:R-:W-:Y:S01]  /*123a0*/  HMMA.16816.F32.BF16 R20, R16, R6, RZ ;  /* 0x000000061014723c */ /* 0x000fe200000418ff */
[----:B-1----:R-:W-:-:S07]  /*123b0*/  FFMA.FTZ R3, R53, c[0x0][0x2d0], -R0 ;  /* 0x0000b40035037a23 */ /* 0x002fce0000010800 */
[C---:B------:R-:W-:Y:S01]  /*123c0*/  HMMA.16816.F32.BF16 R44, R16.reuse, R12, RZ ;  /* 0x0000000c102c723c */ /* 0x040fe200000418ff */
[----:B-----5:R-:W1:Y:S01]  /*123d0*/  LDSM.16.MT88.4 R52, [R107+0x800] ;  /* 0x000800006b34783b */ /* 0x020e620000004200 */
[----:B------:R-:W3:Y:S05]  /*123e0*/  MUFU.EX2 R80, R3 ;  /* 0x0000000300507308 */ /* 0x000eea0000000800 */
[----:B------:R-:W-:Y:S01]  /*123f0*/  F2FP.BF16.PACK_AB R12, R79, R78 ;  /* 0x0000004e4f0c723e */ /* 0x000fe200000010ff */
[----:B------:R-:W-:Y:S01]  /*12400*/  HMMA.16816.F32.BF16 R28, R16, R14, RZ ;  /* 0x0000000e101c723c */ /* 0x000fe200000418ff */
[----:B--2---:R-:W-:-:S06]  /*12410*/  F2FP.BF16.PACK_AB R13, R76, R68 ;  /* 0x000000444c0d723e */ /* 0x004fcc00000010ff */
[----:B------:R-:W-:Y:S02]  /*12420*/  F2FP.BF16.PACK_AB R14, R83, R82 ;  /* 0x00000052530e723e */ /* 0x000fe400000010ff */
[----:B---3--:R-:W-:-:S07]  /*12430*/  F2FP.BF16.PACK_AB R15, R80, R81 ;  /* 0x00000051500f723e */ /* 0x008fce00000010ff */
[C---:B------:R-:W-:Y:S08]  /*12440*/  HMMA.16816.F32.BF16 R192, R12.reuse, R32, R24 ;  /* 0x000000200cc0723c */ /* 0x040ff00000041818 */
[----:B------:R-:W-:Y:S01]  /*12450*/  HMMA.16816.F32.BF16 R128, R12, R34, R20 ;  /* 0x000000220c80723c */ /* 0x000fe20000041814 */
[----:B------:R-:W-:Y:S07]  /*12460*/  LDSM.16.MT88.4 R32, [R176+0x2800] ;  /* 0x00280000b020783b */ /* 0x000fee0000004200 */
[C---:B------:R-:W-:Y:S08]  /*12470*/  HMMA.16816.F32.BF16 R24, R16.reuse, R40, RZ ;  /* 0x000000281018723c */ /* 0x040ff000000418ff */
[C---:B------:R-:W-:Y:S01]  /*12480*/  HMMA.16816.F32.BF16 R20, R16.reuse, R42, RZ ;  /* 0x0000002a1014723c */ /* 0x040fe200000418ff */
[----:B------:R-:W2:Y:S07]  /*12490*/  LDSM.16.MT88.4 R40, [R176+0x2000] ;  /* 0x00200000b028783b */ /* 0x000eae0000004200 */
[----:B------:R-:W-:Y:S08]  /*124a0*/  HMMA.16816.F32.BF16 R4, R16, R48, RZ ;  /* 0x000000301004723c */ /* 0x000ff000000418ff */
[C---:B------:R-:W-:Y:S01]  /*124b0*/  HMMA.16816.F32.BF16 R112, R12.reuse, R36, R44 ;  /* 0x000000240c70723c */ /* 0x040fe2000004182c */
[----:B------:R-:W3:Y:S07]  /*124c0*/  LDSM.16.MT88.4 R44, [R187+0x2000] ;  /* 0x00200000bb2c783b */ /* 0x000eee0000004200 */
[C---:B------:R-:W-:Y:S01]  /*124d0*/  HMMA.16816.F32.BF16 R120, R12.reuse, R38, R28 ;  /* 0x000000260c78723c */ /* 0x040fe2000004181c */
[----:B------:R-:W4:Y:S07]  /*124e0*/  LDSM.16.MT88.4 R36, [R187+0x2800] ;  /* 0x00280000bb24783b */ /* 0x000f2e0000004200 */
        /* <DEDUP_REMOVED lines=11> */
[C---:B------:R-:W-:Y:S01]  /*125a0*/  HMMA.16816.F32.BF16 R56, R12.reuse, R32, R24 ;  /* 0x000000200c38723c */ /* 0x040fe20000041818 */
[----:B------:R-:W2:Y:S07]  /*125b0*/  LDSM.16.MT88.4 R24, [R107+0x2800] ;  /* 0x002800006b18783b */ /* 0x000eae0000004200 */
[----:B----4-:R-:W-:Y:S08]  /*125c0*/  HMMA.16816.F32.BF16 R156, R12, R36, R4 ;  /* 0x000000240c9c723c */ /* 0x010ff00000041804 */
[C---:B-1----:R-:W-:Y:S08]  /*125d0*/  HMMA.16816.F32.BF16 R4, R16.reuse, R40, RZ ;  /* 0x000000281004723c */ /* 0x042ff000000418ff */
[----:B------:R-:W-:Y:S11]  /*125e0*/  HMMA.16816.F32.BF16 R28, R16, R62, RZ ;  /* 0x0000003e101c723c */ /* 0x000ff600000418ff */
[----:B------:R-:W-:Y:S05]  /*125f0*/  @!UPT UIADD3 URZ, URZ, URZ, URZ ;  /* 0x0000003f3f3ff290 */ /* 0x000fea000fffe03f */
[C---:B--2---:R-:W-:Y:S08]  /*12600*/  HMMA.16816.F32.BF16 R140, R12.reuse, R24, R4 ;  /* 0x000000180c8c723c */ /* 0x044ff00000041804 */
[----:B------:R-:W-:Y:S01]  /*12610*/  HMMA.16816.F32.BF16 R48, R12, R74, R28 ;  /* 0x0000004a0c30723c */ /* 0x000fe2000004181c */
[----:B------:R-:W1:Y:S07]  /*12620*/  LDSM.16.MT88.4 R28, [R186+0x4000] ;  /* 0x00400000ba1c783b */ /* 0x000e6e0000004200 */
        /* <DEDUP_REMOVED lines=22> */
[----:B------:R-:W-:Y:S01]  /*12790*/  FADD.FTZ R3, R68, R3 ;  /* 0x0000000344037221 */ /* 0x000fe20000010000 */
[----:B-1----:R-:W-:Y:S01]  /*127a0*/  HMMA.16816.F32.BF16 R4, R16, R20, RZ ;  /* 0x000000141004723c */ /* 0x002fe200000418ff */
[--C-:B------:R-:W-:Y:S02]  /*127b0*/  FFMA.FTZ R28, R91, c[0x0][0x2d0], -R2.reuse ;  /* 0x0000b4005b1c7a23 */ /* 0x100fe40000010802 */
[--C-:B------:R-:W-:Y:S11]  /*127c0*/  FFMA.FTZ R30, R90, c[0x0][0x2d0], -R2.reuse ;  /* 0x0000b4005a1e7a23 */ /* 0x100ff60000010802 */
[----:B------:R-:W-:Y:S10]  /*127d0*/  @!UPT UIADD3 URZ, URZ, URZ, URZ ;  /* 0x0000003f3f3ff290 */ /* 0x000ff4000fffe03f */
[----:B------:R-:W-:Y:S08]  /*127e0*/  HMMA.16816.F32.BF16 R68, R12, R24, R4 ;  /* 0x000000180c44723c */ /* 0x000ff00000041804 */
[----:B------:R-:W-:Y:S01]  /*127f0*/  HMMA.16816.F32.BF16 R4, R16, R22, RZ ;  /* 0x000000161004723c */ /* 0x000fe200000418ff */
[----:B------:R-:W-:Y:S02]  /*12800*/  FADD.FTZ R31, R76, R3 ;  /* 0x000000034c1f7221 */ /* 0x000fe40000010000 */
[--C-:B------:R-:W-:Y:S01]  /*12810*/  FFMA.FTZ R32, R89, c[0x0][0x2d0], -R2.reuse ;  /* 0x0000b40059207a23 */ /* 0x100fe20000010802 */
[----:B------:R-:W1:Y:S01]  /*12820*/  MUFU.EX2 R3, R28 ;  /* 0x0000001c00037308 */ /* 0x000e620000000800 */
[----:B------:R-:W-:-:S02]  /*12830*/  FFMA.FTZ R33, R88, c[0x0][0x2d0], -R2 ;  /* 0x0000b40058217a23 */ /* 0x000fc40000010802 */
[--C-:B------:R-:W-:Y:S02]  /*12840*/  FFMA.FTZ R40, R87, c[0x0][0x2d0], -R2.reuse ;  /* 0x0000b40057287a23 */ /* 0x100fe40000010802 */
[--C-:B------:R-:W-:Y:S02]  /*12850*/  FFMA.FTZ R41, R86, c[0x0][0x2d0], -R2.reuse ;  /* 0x0000b40056297a23 */ /* 0x100fe40000010802 */
[--C-:B------:R-:W-:Y:S02]  /*12860*/  FFMA.FTZ R42, R85, c[0x0][0x2d0], -R2.reuse ;  /* 0x0000b400552a7a23 */ /* 0x100fe40000010802 */
[----:B------:R-:W-:Y:S02]  /*12870*/  FFMA.FTZ R43, R84, c[0x0][0x2d0], -R2 ;  /* 0x0000b400542b7a23 */ /* 0x000fe40000010802 */
[----:B------:R2:W-:Y:S01]  /*12880*/  MUFU.EX2 R2, R30 ;  /* 0x0000001e00027308 */ /* 0x0005e20000000800 */
[----:B------:R-:W-:Y:S01]  /*12890*/  FFMA.FTZ R35, R94, c[0x0][0x2d0], -R0 ;  /* 0x0000b4005e237a23 */ /* 0x000fe20000010800 */
[----:B------:R-:W-:Y:S07]  /*128a0*/  LDSM.16.MT88.4 R84, [R176+0x5800] ;  /* 0x00580000b054783b */ /* 0x000fee0000004200 */
        /* <DEDUP_REMOVED lines=10> */
[----:B------:R-:W-:-:S07]  /*12950*/  FADD.FTZ R4, R83, R4 ;  /* 0x0000000453047221 */ /* 0x000fce0000010000 */
[----:B------:R-:W4:Y:S08]  /*12960*/  MUFU.EX2 R5, R5 ;  /* 0x0000000500057308 */ /* 0x000f300000000800 */
[----:B------:R4:W5:Y:S01]  /*12970*/  MUFU.EX2 R7, R33 ;  /* 0x0000002100077308 */ /* 0x0009620000000800 */
[----:B-1----:R-:W-:Y:S02]  /*12980*/  FADD.FTZ R4, R3, R4 ;  /* 0x0000000403047221 */ /* 0x002fe40000010000 */
[----:B------:R-:W-:-:S02]  /*12990*/  FFMA.FTZ R34, R97, c[0x0][0x2d0], -R0 ;  /* 0x0000b40061227a23 */ /* 0x000fc40000010800 */
[--C-:B------:R-:W-:Y:S02]  /*129a0*/  FFMA.FTZ R37, R96, c[0x0][0x2d0], -R0.reuse ;  /* 0x0000b40060257a23 */ /* 0x100fe40000010800 */
[--C-:B------:R-:W-:Y:S02]  /*129b0*/  FFMA.FTZ R36, R95, c[0x0][0x2d0], -R0.reuse ;  /* 0x0000b4005f247a23 */ /* 0x100fe40000010800 */
[--C-:B------:R-:W-:Y:S02]  /*129c0*/  FFMA.FTZ R39, R93, c[0x0][0x2d0], -R0.reuse ;  /* 0x0000b4005d277a23 */ /* 0x100fe40000010800 */
[----:B------:R-:W-:Y:S02]  /*129d0*/  FFMA.FTZ R38, R92, c[0x0][0x2d0], -R0 ;  /* 0x0000b4005c267a23 */ /* 0x000fe40000010800 */
[----:B---3--:R-:W-:Y:S02]  /*129e0*/  FADD.FTZ R0, R6, R22 ;  /* 0x0000001606007221 */ /* 0x008fe40000010000 */
[C---:B------:R-:W-:Y:S01]  /*129f0*/  FADD.FTZ R21, R2.reuse, R4 ;  /* 0x0000000402157221 */ /* 0x040fe20000010000 */
[----:B------:R-:W-:Y:S01]  /*12a00*/  F2FP.BF16.PACK_AB R4, R2, R3 ;  /* 0x000000030204723e */ /* 0x000fe200000010ff */
[C---:B----4-:R-:W-:Y:S01]  /*12a10*/  FADD.FTZ R33, R5.reuse, R0 ;  /* 0x0000000005217221 */ /* 0x050fe20000010000 */
[----:B------:R-:W-:Y:S01]  /*12a20*/  F2FP.BF16.PACK_AB R5, R5, R6 ;  /* 0x000000060505723e */ /* 0x000fe200000010ff */
[----:B------:R-:W-:Y:S01]  /*12a30*/  FADD.FTZ R2, R20, R21 ;  /* 0x0000001514027221 */ /* 0x000fe20000010000 */
[----:B-----5:R-:W-:-:S02]  /*12a40*/  F2FP.BF16.PACK_AB R6, R7, R20 ;  /* 0x000000140706723e */ /* 0x020fc400000010ff */
        /* <DEDUP_REMOVED lines=130> */
[C---:B------:R-:W-:Y:S01]  /*13270*/  SHF.L.U64.HI R16, R215.reuse, 0x1, R229 ;  /* 0x00000001d7107819 */ /* 0x040fe200000102e5 */
        /* <DEDUP_REMOVED lines=18> */
.L_x_6173:
        /* <DEDUP_REMOVED lines=21> */
.L_x_6174:
        /* <DEDUP_REMOVED lines=21> */
.L_x_6066:
[----:B------:R-:W-:Y:S05]  /*13640*/  BSYNC B0 ;  /* 0x0000000000007941 */ /* 0x000fea0003800000 */
.L_x_6065:
        /* <DEDUP_REMOVED lines=20> */
.L_x_6078:
        /* <DEDUP_REMOVED lines=22> */
[----:B------:R-:W-:Y:S02]  /*138f0*/  SHF.R.S32.HI R5, RZ, 0x1f, R190 ;  /* 0x0000001fff057819 */ /* 0x000fe400000114be */
[----:B------:R-:W-:Y:S01]  /*13900*/  SHF.L.U64.HI R27, R218, 0x1, R228 ;  /* 0x00000001da1b7819 */ /* 0x000fe200000102e4 */
[----:B------:R-:W-:Y:S01]  /*13910*/  IMAD R4, R2, c[0x0][0x208], RZ ;  /* 0x0000820002047a24 */ /* 0x000fe200078e02ff */
[C---:B------:R-:W-:Y:S01]  /*13920*/  SHF.L.U64.HI R25, R215.reuse, 0x1, R229 ;  /* 0x00000001d7197819 */ /* 0x040fe200000102e5 */
        /* <DEDUP_REMOVED lines=14> */
.L_x_6175:
        /* <DEDUP_REMOVED lines=22> */
.L_x_6176:
        /* <DEDUP_REMOVED lines=21> */
.L_x_6071:
[----:B------:R-:W-:Y:S05]  /*13cc0*/  BSYNC B0 ;  /* 0x0000000000007941 */ /* 0x000fea0003800000 */
.L_x_6070:
        /* <DEDUP_REMOVED lines=179> */
[----:B------:R-:W-:Y:S02]  /*14800*/  FSEL R159, R16, -INF , P3 ;  /* 0xff800000109f7808 */ /* 0x000fe40001800000 */
[----:B------:R-:W-:Y:S02]  /*14810*/  ISETP.GT.AND P2, PT, R2, 0x11, PT ;  /* 0x000000110200780c */ /* 0x000fe40003f44270 */
[----:B------:R-:W-:Y:S02]  /*14820*/  FMNMX.FTZ R3, R4, R3, !PT ;  /* 0x0000000304037209 */ /* 0x000fe40007810000 */
[----:B------:R-:W-:Y:S02]  /*14830*/  ISETP.GT.AND P1, PT, R0, RZ, PT ;  /* 0x000000ff0000720c */ /* 0x000fe40003f24270 */
[----:B------:R-:W-:Y:S02]  /*14840*/  FSEL R168, R17, -INF , P2 ;  /* 0xff80000011a87808 */ /* 0x000fe40001000000 */
[----:B------:R-:W-:Y:S02]  /*14850*/  FSEL R154, R6, -INF , P1 ;  /* 0xff800000069a7808 */ /* 0x000fe40000800000 */
[----:B------:R-:W-:Y:S02]  /*14860*/  ISETP.GT.AND P1, PT, R0, 0x8, PT ;  /* 0x000000080000780c */ /* 0x000fe40003f24270 */
[----:B------:R-:W-:Y:S02]  /*14870*/  ISETP.GT.AND P3, PT, R2, 0x18, PT ;  /* 0x000000180200780c */ /* 0x000fe40003f64270 */
[----:B------:R-:W-:Y:S02]  /*14880*/  ISETP.GT.AND P0, PT, R0, 0x1, PT ;  /* 0x000000010000780c */ /* 0x000fe40003f04270 */
[----:B------:R-:W-:Y:S02]  /*14890*/  FMNMX.FTZ R3, R159, R3, !PT ;  /* 0x000000039f037209 */ /* 0x000fe40007810000 */
[----:B------:R-:W-:Y:S02]  /*148a0*/  FSEL R153, R7, -INF , P0 ;  /* 0xff80000007997808 */ /* 0x000fe40000000000 */
[----:B------:R-:W-:Y:S02]  /*148b0*/  FSEL R7, R14, -INF , P1 ;  /* 0xff8000000e077808 */ /* 0x000fe40000800000 */
[----:B------:R-:W-:Y:S02]  /*148c0*/  ISETP.GT.AND P1, PT, R0, 0x10, PT ;  /* 0x000000100000780c */ /* 0x000fe40003f24270 */
[----:B------:R-:W-:Y:S02]  /*148d0*/  ISETP.GT.AND P2, PT, R2, 0x19, PT ;  /* 0x000000190200780c */ /* 0x000fe40003f44270 */
[----:B------:R-:W-:Y:S02]  /*148e0*/  FSEL R164, R20, -INF , P3 ;  /* 0xff80000014a47808 */ /* 0x000fe40001800000 */
[----:B------:R-:W-:Y:S02]  /*148f0*/  FMNMX.FTZ R3, R168, R3, !PT ;  /* 0x00000003a8037209 */ /* 0x000fe40007810000 */
        /* <DEDUP_REMOVED lines=22> */
[----:B------:R-:W-:Y:S02]  /*14a60*/  ISETP.GT.AND P0, PT, R0, 0x9, PT ;  /* 0x000000090000780c */ /* 0x000fe40003f04270 */
[----:B------:R-:W-:Y:S02]  /*14a70*/  FMNMX.FTZ R6, R153, R6, !PT ;  /* 0x0000000699067209 */ /* 0x000fe40007810000 */
[----:B------:R-:W-:Y:S02]  /*14a80*/  FSEL R200, R33, -INF , P2 ;  /* 0xff80000021c87808 */ /* 0x000fe40001000000 */
[----:B------:R-:W-:Y:S02]  /*14a90*/  ISETP.GT.AND P1, PT, R2, 0x38, PT ;  /* 0x000000380200780c */ /* 0x000fe40003f24270 */
[----:B------:R-:W-:Y:S02]  /*14aa0*/  FMNMX.FTZ R3, R201, R3, !PT ;  /* 0x00000003c9037209 */ /* 0x000fe40007810000 */
[----:B------:R-:W-:Y:S02]  /*14ab0*/  FSEL R15, R15, -INF , P0 ;  /* 0xff8000000f0f7808 */ /* 0x000fe40000000000 */
[----:B------:R-:W-:Y:S02]  /*14ac0*/  FMNMX.FTZ R6, R7, R6, !PT ;  /* 0x0000000607067209 */ /* 0x000fe40007810000 */
[----:B------:R-:W-:Y:S02]  /*14ad0*/  FSEL R197, R36, -INF , P1 ;  /* 0xff80000024c57808 */ /* 0x000fe40000800000 */
        /* <DEDUP_REMOVED lines=27> */
[----:B-1----:R-:W-:Y:S02]  /*14c90*/  FMNMX.FTZ R0, R3, R6, !PT ;  /* 0x0000000603007209 */ /* 0x002fe40007810000 */
[----:B------:R-:W-:Y:S02]  /*14ca0*/  FSEL R202, R38, -INF , P1 ;  /* 0xff80000026ca7808 */ /* 0x000fe40000800000 */
        /* <DEDUP_REMOVED lines=18> */
[--C-:B------:R-:W-:Y:S02]  /*14dd0*/  FFMA.FTZ R0, R152, c[0x0][0x2d0], -R157.reuse ;  /* 0x0000b40098007a23 */ /* 0x100fe4000001089d */
[----:B------:R-:W1:Y:S02]  /*14de0*/  SHFL.BFLY PT, R3, R2, 0x2, 0x1f ;  /* 0x0c401f0002037f89 */ /* 0x000e6400000e0000 */
[----:B------:R2:W-:Y:S01]  /*14df0*/  MUFU.EX2 R206, R0 ;  /* 0x0000000000ce7308 */ /* 0x0005e20000000800 */
[----:B-1----:R-:W-:Y:S01]  /*14e00*/  FMNMX.FTZ R2, R2, R3, !PT ;  /* 0x0000000302027209 */ /* 0x002fe20007810000 */
[--C-:B--2---:R-:W-:Y:S04]  /*14e10*/  FFMA.FTZ R0, R8, c[0x0][0x2d0], -R157.reuse ;  /* 0x0000b40008007a23 */ /* 0x104fe8000001089d */
[----:B------:R-:W1:Y:S04]  /*14e20*/  SHFL.BFLY PT, R3, R2, 0x1, 0x1f ;  /* 0x0c201f0002037f89 */ /* 0x000e6800000e0000 */
[----:B------:R2:W3:Y:S01]  /*14e30*/  MUFU.EX2 R205, R0 ;  /* 0x0000000000cd7308 */ /* 0x0004e20000000800 */
[----:B-1----:R-:W-:Y:S01]  /*14e40*/  FMNMX.FTZ R8, R2, R3, !PT ;  /* 0x0000000302087209 */ /* 0x002fe20007810000 */
[--C-:B--2---:R-:W-:Y:S01]  /*14e50*/  FFMA.FTZ R0, R5, c[0x0][0x2d0], -R157.reuse ;  /* 0x0000b40005007a23 */ /* 0x104fe2000001089d */
[----:B---3--:R-:W-:Y:S02]  /*14e60*/  F2FP.BF16.PACK_AB R152, R205, R206 ;  /* 0x000000cecd98723e */ /* 0x008fe400000010ff */
[C---:B------:R-:W-:Y:S05]  /*14e70*/  FSETP.NEU.FTZ.AND P0, PT, R8.reuse, -INF , PT ;  /* 0xff8000000800780b */ /* 0x040fea0003f1d000 */
[----:B------:R1:W-:Y:S01]  /*14e80*/  MUFU.EX2 R212, R0 ;  /* 0x0000000000d47308 */ /* 0x0003e20000000800 */
[----:B------:R-:W-:Y:S05]  /*14e90*/  FMUL.FTZ R2, R8, c[0x0][0x2d0] ;  /* 0x0000b40008027a20 */ /* 0x000fea0000410000 */
[----:B------:R-:W-:Y:S02]  /*14ea0*/  FSEL R158, R2, RZ, P0 ;  /* 0x000000ff029e7208 */ /* 0x000fe40000000000 */
[----:B------:R-:W-:Y:S02]  /*14eb0*/  FSEL R2, R9, RZ, P1 ;  /* 0x000000ff09027208 */ /* 0x000fe40000800000 */
[----:B------:R-:W-:Y:S01]  /*14ec0*/  ISETP.GE.AND P1, PT, R213, 0x1, PT ;  /* 0x00000001d500780c */ /* 0x000fe20003f26270 */
[----:B------:R-:W-:Y:S02]  /*14ed0*/  FFMA.FTZ R3, R15, c[0x0][0x2d0], -R158 ;  /* 0x0000b4000f037a23 */ /* 0x000fe4000001089e */
[----:B------:R-:W-:Y:S02]  /*14ee0*/  FADD.FTZ R2, -R2, R106 ;  /* 0x0000006a02027221 */ /* 0x000fe40000010100 */
[----:B------:R2:W-:Y:S02]  /*14ef0*/  MUFU.EX2 R208, R3 ;  /* 0x0000000300d07308 */ /* 0x0005e40000000800 */
[----:B------:R-:W-:Y:S02]  /*14f00*/  FMUL.FTZ R2, R2, c[0x0][0x2d0] ;  /* 0x0000b40002027a20 */ /* 0x000fe40000410000 */
[--C-:B-1----:R-:W-:Y:S06]  /*14f10*/  FFMA.FTZ R0, R4, c[0x0][0x2d0], -R157.reuse ;  /* 0x0000b40004007a23 */ /* 0x102fec000001089d */
[----:B------:R-:W1:Y:S10]  /*14f20*/  MUFU.EX2 R2, R2 ;  /* 0x0000000200027308 */ /* 0x000e740000000800 */
[----:B------:R3:W4:Y:S01]  /*14f30*/  MUFU.EX2 R211, R0 ;  /* 0x0000000000d37308 */ /* 0x0007220000000800 */
[----:B--2---:R-:W-:Y:S04]  /*14f40*/  IADD3 R3, R186, R176, RZ ;  /* 0x000000b0ba037210 */ /* 0x004fe80007ffe0ff */
[----:B------:R-:W-:Y:S01]  /*14f50*/  IADD3 R106, R184, R3, RZ ;  /* 0x00000003b86a7210 */ /* 0x000fe20007ffe0ff */
[----:B------:R-:W2:Y:S01]  /*14f60*/  LDSM.16.MT88.4 R16, [R3] ;  /* 0x000000000310783b */ /* 0x000ea20000004200 */
[C---:B-1----:R-:W-:Y:S02]  /*14f70*/  FMUL.FTZ R4, R2.reuse, R112 ;  /* 0x0000007002047220 */ /* 0x042fe40000410000 */
[C---:B------:R-:W-:Y:S05]  /*14f80*/  FMUL.FTZ R5, R2.reuse, R113 ;  /* 0x0000007102057220 */ /* 0x040fea0000410000 */
[----:B------:R-:W1:Y:S01]  /*14f90*/  LDSM.16.MT88.4 R24, [R106] ;  /* 0x000000006a18783b */ /* 0x000e620000004200 */
[C---:B------:R-:W-:Y:S02]  /*14fa0*/  FMUL.FTZ R12, R2.reuse, R116 ;  /* 0x00000074020c7220 */ /* 0x040fe40000410000 */
[C---:B------:R-:W-:Y:S02]  /*14fb0*/  FMUL.FTZ R13, R2.reuse, R117 ;  /* 0x00000075020d7220 */ /* 0x040fe40000410000 */
[----:B------:R-:W-:Y:S02]  /*14fc0*/  FMUL.FTZ R21, R2, R125 ;  /* 0x0000007d02157220 */ /* 0x000fe40000410000 */
[--C-:B---3--:R-:W-:Y:S01]  /*14fd0*/  FFMA.FTZ R0, R154, c[0x0][0x2d0], -R158.reuse ;  /* 0x0000b4009a007a23 */ /* 0x108fe2000001089e */
[----:B----4-:R-:W-:Y:S01]  /*14fe0*/  F2FP.BF16.PACK_AB R154, R211, R212 ;  /* 0x000000d4d39a723e */ /* 0x010fe200000010ff */
        /* <DEDUP_REMOVED lines=30> */
[----:B------:R-:W-:Y:S02]  /*151d0*/  FFMA.FTZ R0, R7, c[0x0][0x2d0], -R158 ;  /* 0x0000b40007007a23 */ /* 0x000fe4000001089e */
        /* <DEDUP_REMOVED lines=13> */
[----:B---3--:R-:W-:Y:S02]  /*152b0*/  FSEL R0, R8, RZ, P0 ;  /* 0x000000ff08007208 */ /* 0x008fe40000000000 */
[----:B----4-:R-:W-:Y:S03]  /*152c0*/  F2FP.BF16.PACK_AB R155, R208, R209 ;  /* 0x000000d1d09b723e */ /* 0x010fe600000010ff */
[----:B------:R-:W-:Y:S01]  /*152d0*/  FADD.FTZ R0, -R0, R107 ;  /* 0x0000006b00007221 */ /* 0x000fe20000010100 */
[----:B------:R-:W-:Y:S03]  /*152e0*/  IADD3 R107, R184, R156, RZ ;  /* 0x0000009cb86b7210 */ /* 0x000fe60007ffe0ff */
[----:B------:R-:W-:Y:S06]  /*152f0*/  FMUL.FTZ R0, R0, c[0x0][0x2d0] ;  /* 0x0000b40000007a20 */ /* 0x000fec0000410000 */
[----:B------:R-:W3:Y:S02]  /*15300*/  MUFU.EX2 R0, R0 ;  /* 0x0000000000007308 */ /* 0x000ee40000000800 */
        /* <DEDUP_REMOVED lines=85> */
[----:B------:R2:W-:Y:S01]  /*15860*/  MUFU.EX2 R169, R124 ;  /* 0x0000007c00a97308 */ /* 0x0005e20000000800 */
[----:B------:R-:W-:Y:S02]  /*15870*/  FADD.FTZ R2, R212, R2 ;  /* 0x00000002d4027221 */ /* 0x000fe40000010000 */
[----:B------:R-:W-:Y:S01]  /*15880*/  FADD.FTZ R0, R209, R0 ;  /* 0x00000000d1007221 */ /* 0x000fe20000010000 */
[C---:B-1----:R-:W-:Y:S03]  /*15890*/  HMMA.16816.F32.BF16 R64, R152.reuse, R112, R64 ;  /* 0x000000709840723c */ /* 0x042fe60000041840 */
[----:B------:R-:W-:Y:S03]  /*158a0*/  FADD.FTZ R2, R211, R2 ;  /* 0x00000002d3027221 */ /* 0x000fe60000010000 */
[----:B------:R1:W5:Y:S01]  /*158b0*/  MUFU.EX2 R193, R120 ;  /* 0x0000007800c17308 */ /* 0x0003620000000800 */
[----:B------:R-:W-:Y:S01]  /*158c0*/  FADD.FTZ R0, R208, R0 ;  /* 0x00000000d0007221 */ /* 0x000fe20000010000 */
[C---:B------:R-:W-:Y:S01]  /*158d0*/  HMMA.16816.F32.BF16 R68, R152.reuse, R114, R68 ;  /* 0x000000729844723c */ /* 0x040fe20000041844 */
[----:B------:R-:W5:Y:S03]  /*158e0*/  LDSM.16.MT88.4 R112, [R106+0x4000] ;  /* 0x004000006a70783b */ /* 0x000f660000004200 */
[----:B---3--:R-:W-:Y:S04]  /*158f0*/  FADD.FTZ R2, R195, R2 ;  /* 0x00000002c3027221 */ /* 0x008fe80000010000 */
[C---:B----4-:R-:W-:Y:S04]  /*15900*/  HMMA.16816.F32.BF16 R72, R152.reuse, R116, R72 ;  /* 0x000000749848723c */ /* 0x050fe80000041848 */
[--C-:B--2---:R-:W-:Y:S02]  /*15910*/  FFMA.FTZ R124, R163, c[0x0][0x2d0], -R158.reuse ;  /* 0x0000b400a37c7a23 */ /* 0x104fe4000001089e */
[----:B------:R-:W-:Y:S02]  /*15920*/  MUFU.EX2 R163, R128 ;  /* 0x0000008000a37308 */ /* 0x000fe40000000800 */
[C---:B------:R-:W-:Y:S01]  /*15930*/  HMMA.16816.F32.BF16 R76, R152.reuse, R118, R76 ;  /* 0x00000076984c723c */ /* 0x040fe2000004184c */
[----:B------:R-:W2:Y:S03]  /*15940*/  LDSM.16.MT88.4 R116, [R156+0x4000] ;  /* 0x004000009c74783b */ /* 0x000ea60000004200 */
[----:B-1----:R-:W-:Y:S02]  /*15950*/  FFMA.FTZ R120, R170, c[0x0][0x2d0], -R158 ;  /* 0x0000b400aa787a23 */ /* 0x002fe4000001089e */
[----:B-----5:R-:W-:Y:S02]  /*15960*/  FADD.FTZ R0, R193, R0 ;  /* 0x00000000c1007221 */ /* 0x020fe40000010000 */
[----:B------:R1:W-:Y:S10]  /*15970*/  MUFU.EX2 R167, R124 ;  /* 0x0000007c00a77308 */ /* 0x0003f40000000800 */
[----:B------:R3:W4:Y:S01]  /*15980*/  MUFU.EX2 R192, R120 ;  /* 0x0000007800c07308 */ /* 0x0007220000000800 */
[C---:B------:R-:W-:Y:S07]  /*15990*/  HMMA.16816.F32.BF16 R80, R152.reuse, R112, R80 ;  /* 0x000000709850723c */ /* 0x040fee0000041850 */
[--C-:B------:R-:W-:Y:S01]  /*159a0*/  FFMA.FTZ R112, R168, c[0x0][0x2d0], -R157.reuse ;  /* 0x0000b400a8707a23 */ /* 0x100fe2000001089d */
[C---:B------:R-:W-:Y:S03]  /*159b0*/  HMMA.16816.F32.BF16 R84, R152.reuse, R114, R84 ;  /* 0x000000729854723c */ /* 0x040fe60000041854 */
[----:B------:R5:W5:Y:S01]  /*159c0*/  MUFU.EX2 R194, R112 ;  /* 0x0000007000c27308 */ /* 0x000b620000000800 */
[----:B-1----:R-:W-:Y:S04]  /*159d0*/  FFMA.FTZ R124, R160, c[0x0][0x2d0], -R158 ;  /* 0x0000b400a07c7a23 */ /* 0x002fe8000001089e */
[C---:B--2---:R-:W-:Y:S01]  /*159e0*/  HMMA.16816.F32.BF16 R88, R152.reuse, R116, R88 ;  /* 0x000000749858723c */ /* 0x044fe20000041858 */
[----:B---3--:R-:W-:Y:S03]  /*159f0*/  LDSM.16.MT88.4 R120, [R106+0x800] ;  /* 0x000800006a78783b */ /* 0x008fe60000004200 */
[----:B----4-:R-:W-:Y:S01]  /*15a00*/  FADD.FTZ R0, R192, R0 ;  /* 0x00000000c0007221 */ /* 0x010fe20000010000 */
[----:B------:R1:W-:Y:S02]  /*15a10*/  MUFU.EX2 R168, R124 ;  /* 0x0000007c00a87308 */ /* 0x0003e40000000800 */
[--C-:B------:R-:W-:Y:S01]  /*15a20*/  FFMA.FTZ R116, R164, c[0x0][0x2d0], -R157.reuse ;  /* 0x0000b400a4747a23 */ /* 0x100fe2000001089d */
[C---:B------:R-:W-:Y:S07]  /*15a30*/  HMMA.16816.F32.BF16 R92, R152.reuse, R118, R92 ;  /* 0x00000076985c723c */ /* 0x040fee000004185c */
[----:B------:R2:W3:Y:S01]  /*15a40*/  MUFU.EX2 R191, R116 ;  /* 0x0000007400bf7308 */ /* 0x0004e20000000800 */
[----:B-----5:R-:W4:Y:S01]  /*15a50*/  LDSM.16.MT88.4 R112, [R107+0x4000] ;  /* 0x004000006b70783b */ /* 0x020f220000004200 */
[----:B------:R-:W-:Y:S03]  /*15a60*/  FADD.FTZ R2, R194, R2 ;  /* 0x00000002c2027221 */ /* 0x000fe60000010000 */
[--C-:B-1----:R-:W-:Y:S05]  /*15a70*/  FFMA.FTZ R124, R174, c[0x0][0x2d0], -R157.reuse ;  /* 0x0000b400ae7c7a23 */ /* 0x102fea000001089d */
[----:B------:R1:W-:Y:S01]  /*15a80*/  MUFU.EX2 R170, R124 ;  /* 0x0000007c00aa7308 */ /* 0x0003e20000000800 */
[--C-:B--2---:R-:W-:Y:S02]  /*15a90*/  FFMA.FTZ R116, R165, c[0x0][0x2d0], -R157.reuse ;  /* 0x0000b400a5747a23 */ /* 0x104fe4000001089d */
[----:B---3--:R-:W-:Y:S07]  /*15aa0*/  FADD.FTZ R2, R191, R2 ;  /* 0x00000002bf027221 */ /* 0x008fee0000010000 */
[----:B------:R2:W3:Y:S01]  /*15ab0*/  MUFU.EX2 R189, R116 ;  /* 0x0000007400bd7308 */ /* 0x0004e20000000800 */
[--C-:B-1----:R-:W-:Y:S01]  /*15ac0*/  FFMA.FTZ R124, R166, c[0x0][0x2d0], -R157.reuse ;  /* 0x0000b400a67c7a23 */ /* 0x102fe2000001089d */
[C---:B----4-:R-:W-:Y:S07]  /*15ad0*/  HMMA.16816.F32.BF16 R96, R152.reuse, R112, R96 ;  /* 0x000000709860723c */ /* 0x050fee0000041860 */
[----:B------:R-:W-:Y:S01]  /*15ae0*/  FFMA.FTZ R112, R171, c[0x0][0x2d0], -R158 ;  /* 0x0000b400ab707a23 */ /* 0x000fe2000001089e */
[----:B------:R-:W-:Y:S01]  /*15af0*/  HMMA.16816.F32.BF16 R100, R152, R114, R100 ;  /* 0x000000729864723c */ /* 0x000fe20000041864 */
[----:B--2---:R-:W1:Y:S01]  /*15b00*/  LDSM.16.MT88.4 R116, [R3+0x800] ;  /* 0x000800000374783b */ /* 0x004e620000004200 */
[----:B------:R2:W-:Y:S02]  /*15b10*/  MUFU.EX2 R171, R124 ;  /* 0x0000007c00ab7308 */ /* 0x0005e40000000800 */
[----:B------:R-:W-:Y:S01]  /*15b20*/  F2FP.BF16.PACK_AB R113, R192, R193 ;  /* 0x000000c1c071723e */ /* 0x000fe200000010ff */
[C---:B---3--:R-:W-:Y:S02]  /*15b30*/  FADD.FTZ R2, R189.reuse, R2 ;  /* 0x00000002bd027221 */ /* 0x048fe40000010000 */
[----:B------:R-:W-:Y:S05]  /*15b40*/  F2FP.BF16.PACK_AB R114, R189, R191 ;  /* 0x000000bfbd72723e */ /* 0x000fea00000010ff */
        /* <DEDUP_REMOVED lines=166> */
[C---:B------:R-:W-:Y:S01]  /*165b0*/  IMAD.SHL.U32 R17, R215.reuse, 0x2, RZ ;  /* 0x00000002d7117824 */ /* 0x040fe200078e00ff */
[----:B------:R-:W-:Y:S01]  /*165c0*/  IADD3 R2, R2, -0x80, RZ ;  /* 0xffffff8002027810 */ /* 0x000fe20007ffe0ff */
[C---:B------:R-:W-:Y:S01]  /*165d0*/  IMAD.SHL.U32 R15, R216.reuse, 0x2, RZ ;  /* 0x00000002d80f7824 */ /* 0x040fe200078e00ff */
        /* <DEDUP_REMOVED lines=27> */
.L_x_6177:
        /* <DEDUP_REMOVED lines=22> */
.L_x_6178:
        /* <DEDUP_REMOVED lines=21> */
.L_x_6075:
[----:B------:R-:W-:Y:S05]  /*16a40*/  BSYNC B0 ;  /* 0x0000000000007941 */ /* 0x000fea0003800000 */
.L_x_6074:
        /* <DEDUP_REMOVED lines=9> */
.L_x_6069:
[----:B------:R-:W-:Y:S01]  /*16ae0*/  ISETP.GE.AND P0, PT, R188, R225, PT ;  /* 0x000000e1bc00720c */ /* 0x000fe20003f06270 */
[----:B------:R-:W-:Y:S01]  /*16af0*/  IMAD.MOV.U32 R197, RZ, RZ, 0x1f ;  /* 0x0000001fffc57424 */ /* 0x000fe200078e00ff */
[----:B------:R-:W-:-:S11]  /*16b00*/  MOV R196, 0xffffffff ;  /* 0xffffffff00c47802 */ /* 0x000fd60000000f00 */
[----:B------:R-:W-:Y:S05]  /*16b10*/  @!P0 BRA `(.L_x_6079) ;  /* 0x00002e6000008947 */ /* 0x000fea0003800000 */
[----:B------:R-:W-:Y:S02]  /*16b20*/  MOV R106, R8 ;  /* 0x00000008006a7202 */ /* 0x000fe40000000f00 */
[----:B------:R-:W-:Y:S02]  /*16b30*/  MOV R0, R9 ;  /* 0x0000000900007202 */ /* 0x000fe40000000f00 */
.L_x_6089:
        /* <DEDUP_REMOVED lines=40> */
.L_x_6179:
        /* <DEDUP_REMOVED lines=22> */
.L_x_6180:
        /* <DEDUP_REMOVED lines=21> */
.L_x_6081:
[----:B------:R-:W-:Y:S05]  /*17070*/  BSYNC B0 ;  /* 0x0000000000007941 */ /* 0x000fea0003800000 */
.L_x_6080:
        /* <DEDUP_REMOVED lines=189> */
.L_x_6181:
        /* <DEDUP_REMOVED lines=81> */
[----:B------:R-:W-:Y:S02]  /*18160*/  FMUL.FTZ R89, R2, R89 ;  /* 0x0000005902597220 */ /* 0x000fe40000410000 */
[C---:B------:R-:W-:Y:S01]  /*18170*/  FADD.FTZ R0, -R8.reuse, R106 ;  /* 0x0000006a08007221 */ /* 0x040fe20000010100 */
[----:B------:R-:W-:Y:S01]  /*18180*/  IADD3 R106, R187, R176, RZ ;  /* 0x000000b0bb6a7210 */ /* 0x000fe20007ffe0ff */
        /* <DEDUP_REMOVED lines=20> */
[----:B------:R-:W-:Y:S02]  /*182d0*/  FFMA.FTZ R175, R35, c[0x0][0x2d0], -R3 ;  /* 0x0000b40023af7a23 */ /* 0x000fe40000010803 */
[----:B------:R-:W-:Y:S02]  /*182e0*/  FADD.FTZ R3, R16, R4 ;  /* 0x0000000410037221 */ /* 0x000fe40000010000 */
[C---:B------:R-:W-:Y:S01]  /*182f0*/  FMUL.FTZ R4, R2.reuse, R112 ;  /* 0x0000007002047220 */ /* 0x040fe20000410000 */
[----:B------:R-:W-:Y:S01]  /*18300*/  MUFU.EX2 R132, R14 ;  /* 0x0000000e00847308 */ /* 0x000fe20000000800 */
[----:B------:R-:W-:Y:S02]  /*18310*/  FADD.FTZ R3, R5, R3 ;  /* 0x0000000305037221 */ /* 0x000fe40000010000 */
[C---:B------:R-:W-:Y:S02]  /*18320*/  FMUL.FTZ R5, R2.reuse, R113 ;  /* 0x0000007102057220 */ /* 0x040fe40000410000 */
[C---:B--2---:R-:W-:Y:S01]  /*18330*/  FMUL.FTZ R12, R2.reuse, R116 ;  /* 0x00000074020c7220 */ /* 0x044fe20000410000 */
[----:B---3--:R-:W-:Y:S01]  /*18340*/  F2FP.BF16.PACK_AB R116, R107, R153 ;  /* 0x000000996b74723e */ /* 0x008fe200000010ff */
[C---:B------:R-:W-:Y:S02]  /*18350*/  FMUL.FTZ R16, R2.reuse, R120 ;  /* 0x0000007802107220 */ /* 0x040fe40000410000 */
[C---:B------:R-:W-:Y:S01]  /*18360*/  FMUL.FTZ R92, R2.reuse, R92 ;  /* 0x0000005c025c7220 */ /* 0x040fe20000410000 */
[----:B------:R-:W2:Y:S01]  /*18370*/  MUFU.EX2 R133, R15 ;  /* 0x0000000f00857308 */ /* 0x000ea20000000800 */
[C---:B------:R-:W-:Y:S02]  /*18380*/  FMUL.FTZ R93, R2.reuse, R93 ;  /* 0x0000005d025d7220 */ /* 0x040fe40000410000 */
[C---:B------:R-:W-:Y:S02]  /*18390*/  FMUL.FTZ R96, R2.reuse, R96 ;  /* 0x0000006002607220 */ /* 0x040fe40000410000 */
[C---:B------:R-:W-:Y:S02]  /*183a0*/  FMUL.FTZ R97, R2.reuse, R97 ;  /* 0x0000006102617220 */ /* 0x040fe40000410000 */
[C---:B------:R-:W-:Y:S02]  /*183b0*/  FMUL.FTZ R100, R2.reuse, R100 ;  /* 0x0000006402647220 */ /* 0x040fe40000410000 */
[----:B------:R-:W-:Y:S01]  /*183c0*/  FMUL.FTZ R101, R2, R101 ;  /* 0x0000006502657220 */ /* 0x000fe20000410000 */
[----:B------:R-:W-:Y:S01]  /*183d0*/  IADD3 R2, R186, R176, RZ ;  /* 0x000000b0ba027210 */ /* 0x000fe20007ffe0ff */
[----:B------:R-:W-:Y:S01]  /*183e0*/  FADD.FTZ R3, R153, R3 ;  /* 0x0000000399037221 */ /* 0x000fe20000010000 */
[----:B-1----:R-:W-:Y:S01]  /*183f0*/  F2FP.BF16.PACK_AB R153, R7, R18 ;  /* 0x000000120799723e */ /* 0x002fe200000010ff */
[----:B------:R-:W-:Y:S01]  /*18400*/  FFMA.FTZ R6, R0, R219, R18 ;  /* 0x000000db00067223 */ /* 0x000fe20000010012 */
[----:B------:R-:W-:Y:S01]  /*18410*/  MUFU.EX2 R129, R161 ;  /* 0x000000a100817308 */ /* 0x000fe20000000800 */
[----:B------:R-:W1:Y:S01]  /*18420*/  LDSM.16.MT88.4 R156, [R2] ;  /* 0x00000000029c783b */ /* 0x000e620000004200 */
[----:B------:R-:W-:Y:S01]  /*18430*/  FADD.FTZ R120, R107, R3 ;  /* 0x000000036b787221 */ /* 0x000fe20000010000 */
[----:B------:R-:W-:Y:S01]  /*18440*/  IADD3 R3, R184, R2, RZ ;  /* 0x00000002b8037210 */ /* 0x000fe20007ffe0ff */
[----:B------:R-:W-:Y:S02]  /*18450*/  FADD.FTZ R128, R7, R6 ;  /* 0x0000000607807221 */ /* 0x000fe40000010000 */
[C---:B------:R-:W-:Y:S02]  /*18460*/  FMUL.FTZ R6, R0.reuse, R114 ;  /* 0x0000007200067220 */ /* 0x040fe40000410000 */
[C---:B------:R-:W-:Y:S02]  /*18470*/  FMUL.FTZ R7, R0.reuse, R115 ;  /* 0x0000007300077220 */ /* 0x040fe40000410000 */
[----:B------:R-:W3:Y:S01]  /*18480*/  LDSM.16.MT88.4 R112, [R3] ;  /* 0x000000000370783b */ /* 0x000ee20000004200 */
[----:B--2---:R-:W-:Y:S01]  /*18490*/  F2FP.BF16.PACK_AB R155, R133, R132 ;  /* 0x00000084859b723e */ /* 0x004fe200000010ff */
[C---:B------:R-:W-:Y:S01]  /*184a0*/  FMUL.FTZ R18, R0.reuse, R122 ;  /* 0x0000007a00127220 */ /* 0x040fe20000410000 */
[----:B------:R-:W-:Y:S01]  /*184b0*/  MUFU.EX2 R161, R169 ;  /* 0x000000a900a17308 */ /* 0x000fe20000000800 */
[C---:B------:R-:W-:Y:S02]  /*184c0*/  FMUL.FTZ R19, R0.reuse, R123 ;  /* 0x0000007b00137220 */ /* 0x040fe40000410000 */
[C---:B------:R-:W-:Y:S02]  /*184d0*/  FMUL.FTZ R30, R0.reuse, R134 ;  /* 0x00000086001e7220 */ /* 0x040fe40000410000 */
[C---:B------:R-:W-:Y:S02]  /*184e0*/  FMUL.FTZ R31, R0.reuse, R135 ;  /* 0x00000087001f7220 */ /* 0x040fe40000410000 */
        /* <DEDUP_REMOVED lines=13> */
[C---:B-1----:R-:W-:Y:S05]  /*185c0*/  HMMA.16816.F32.BF16 R4, R152.reuse, R156, R4 ;  /* 0x0000009c9804723c */ /* 0x042fea0000041804 */
[C---:B------:R-:W-:Y:S02]  /*185d0*/  FMUL.FTZ R42, R0.reuse, R42 ;  /* 0x0000002a002a7220 */ /* 0x040fe40000410000 */
[C---:B------:R-:W-:Y:S01]  /*185e0*/  FMUL.FTZ R43, R0.reuse, R43 ;  /* 0x0000002b002b7220 */ /* 0x040fe20000410000 */
[C---:B------:R-:W-:Y:S01]  /*185f0*/  HMMA.16816.F32.BF16 R12, R152.reuse, R158, R12 ;  /* 0x0000009e980c723c */ /* 0x040fe2000004180c */
[----:B------:R-:W-:Y:S03]  /*18600*/  MUFU.EX2 R126, R194 ;  /* 0x000000c2007e7308 */ /* 0x000fe60000000800 */
[C---:B------:R-:W-:Y:S02]  /*18610*/  FMUL.FTZ R46, R0.reuse, R46 ;  /* 0x0000002e002e7220 */ /* 0x040fe40000410000 */
[C---:B------:R-:W-:Y:S02]  /*18620*/  FMUL.FTZ R47, R0.reuse, R47 ;  /* 0x0000002f002f7220 */ /* 0x040fe40000410000 */
[C---:B---3--:R-:W-:Y:S03]  /*18630*/  HMMA.16816.F32.BF16 R16, R152.reuse, R112, R16 ;  /* 0x000000709810723c */ /* 0x048fe60000041810 */
[----:B------:R-:W-:Y:S01]  /*18640*/  MUFU.EX2 R131, R160 ;  /* 0x000000a000837308 */ /* 0x000fe20000000800 */
[C---:B------:R-:W-:Y:S02]  /*18650*/  FMUL.FTZ R50, R0.reuse, R50 ;  /* 0x0000003200327220 */ /* 0x040fe40000410000 */
[C---:B------:R-:W-:Y:S02]  /*18660*/  FMUL.FTZ R51, R0.reuse, R51 ;  /* 0x0000003300337220 */ /* 0x040fe40000410000 */
[C---:B------:R-:W-:Y:S01]  /*18670*/  HMMA.16816.F32.BF16 R20, R152.reuse, R114, R20 ;  /* 0x000000729814723c */ /* 0x040fe20000041814 */
[----:B------:R-:W1:Y:S03]  /*18680*/  LDSM.16.MT88.4 R112, [R106] ;  /* 0x000000006a70783b */ /* 0x000e660000004200 */
[C---:B------:R-:W-:Y:S01]  /*18690*/  FMUL.FTZ R54, R0.reuse, R54 ;  /* 0x0000003600367220 */ /* 0x040fe20000410000 */
[----:B------:R-:W-:Y:S01]  /*186a0*/  MUFU.EX2 R130, R162 ;  /* 0x000000a200827308 */ /* 0x000fe20000000800 */
[C---:B------:R-:W-:Y:S02]  /*186b0*/  FMUL.FTZ R55, R0.reuse, R55 ;  /* 0x0000003700377220 */ /* 0x040fe40000410000 */
[C---:B------:R-:W-:Y:S04]  /*186c0*/  FMUL.FTZ R58, R0.reuse, R58 ;  /* 0x0000003a003a7220 */ /* 0x040fe80000410000 */
        /* <DEDUP_REMOVED lines=18> */
[C---:B------:R-:W-:Y:S01]  /*187f0*/  FMUL.FTZ R87, R0.reuse, R87 ;  /* 0x0000005700577220 */ /* 0x040fe20000410000 */
[C---:B-1----:R-:W-:Y:S03]  /*18800*/  HMMA.16816.F32.BF16 R24, R152.reuse, R112, R24 ;  /* 0x000000709818723c */ /* 0x042fe60000041818 */
        /* <DEDUP_REMOVED lines=10> */
[----:B------:R-:W-:Y:S01]  /*188b0*/  FMUL.FTZ R103, R0, R103 ;  /* 0x0000006700677220 */ /* 0x000fe20000410000 */
[----:B------:R-:W-:Y:S01]  /*188c0*/  IADD3 R0, R184, R106, RZ ;  /* 0x0000006ab8007210 */ /* 0x000fe20007ffe0ff */
[----:B------:R-:W-:Y:S01]  /*188d0*/  FADD.FTZ R107, R117, R120 ;  /* 0x00000078756b7221 */ /* 0x000fe20000010000 */
[----:B------:R-:W-:Y:S03]  /*188e0*/  MUFU.EX2 R158, R175 ;  /* 0x000000af009e7308 */ /* 0x000fe60000000800 */
[----:B------:R-:W1:Y:S01]  /*188f0*/  LDSM.16.MT88.4 R112, [R0] ;  /* 0x000000000070783b */ /* 0x000e620000004200 */
[C---:B------:R-:W-:Y:S01]  /*18900*/  FADD.FTZ R107, R118.reuse, R107 ;  /* 0x0000006b766b7221 */ /* 0x040fe20000010000 */
[----:B------:R-:W-:Y:S02]  /*18910*/  F2FP.BF16.PACK_AB R118, R118, R117 ;  /* 0x000000757676723e */ /* 0x000fe400000010ff */
[----:B------:R-:W-:Y:S01]  /*18920*/  F2FP.BF16.PACK_AB R117, R131, R129 ;  /* 0x000000818375723e */ /* 0x000fe200000010ff */
[----:B------:R-:W-:Y:S02]  /*18930*/  FADD.FTZ R107, R121, R107 ;  /* 0x0000006b796b7221 */ /* 0x000fe40000010000 */
[----:B------:R-:W2:Y:S01]  /*18940*/  MUFU.EX2 R120, R172 ;  /* 0x000000ac00787308 */ /* 0x000ea20000000800 */
[----:B------:R-:W-:Y:S09]  /*18950*/  LDSM.16.MT88.4 R140, [R0+0x1800] ;  /* 0x00180000008c783b */ /* 0x000ff20000004200 */
        /* <DEDUP_REMOVED lines=204> */
.L_x_6182:
        /* <DEDUP_REMOVED lines=22> */
.L_x_6183:
        /* <DEDUP_REMOVED lines=21> */
.L_x_6086:
[----:B------:R-:W-:Y:S05]  /*198d0*/  BSYNC B0 ;  /* 0x0000000000007941 */ /* 0x000fea0003800000 */
.L_x_6085:
        /* <DEDUP_REMOVED lines=10> */
.L_x_6079:
[----:B------:R-:W-:Y:S05]  /*19980*/  BRA.DIV ~URZ, `(.L_x_6090) ;  /* 0x000075f27f007947 */ /* 0x000fea000b800000 */
[----:B------:R1:W2:Y:S02]  /*19990*/  SHFL.BFLY PT, R0, R220, 0x2, 0x1f ;  /* 0x0c401f00dc007f89 */ /* 0x0002a400000e0000 */
.L_x_6184:
[----:B--2---:R-:W-:Y:S01]  /*199a0*/  FADD.FTZ R0, R0, R220 ;  /* 0x000000dc00007221 */ /* 0x004fe20000010000 */
[----:B------:R-:W-:Y:S05]  /*199b0*/  BRA.DIV ~URZ, `(.L_x_6091) ;  /* 0x000076227f007947 */ /* 0x000fea000b800000 */
[----:B------:R-:W2:Y:S04]  /*199c0*/  SHFL.BFLY PT, R2, R219, 0x2, 0x1f ;  /* 0x0c401f00db027f89 */ /* 0x000ea800000e0000 */
[----:B------:R-:W3:Y:S01]  /*199d0*/  SHFL.BFLY PT, R5, R0, 0x1, 0x1f ;  /* 0x0c201f0000057f89 */ /* 0x000ee200000e0000 */
[----:B--2---:R-:W-:-:S02]  /*199e0*/  FADD.FTZ R4, R2, R219 ;  /* 0x000000db02047221 */ /* 0x004fc40000010000 */
[----:B---3--:R-:W-:-:S03]  /*199f0*/  FADD.FTZ R0, R0, R5 ;  /* 0x0000000500007221 */ /* 0x008fc60000010000 */
[----:B------:R2:W3:Y:S04]  /*19a00*/  SHFL.BFLY PT, R3, R4, 0x1, 0x1f ;  /* 0x0c201f0004037f89 */ /* 0x0004e800000e0000 */
.L_x_6185:
        /* <DEDUP_REMOVED lines=117> */
.L_x_5994:
        /* <DEDUP_REMOVED lines=19> */
.L_x_6093:
[----:B--2---:R-:W-:Y:S05]  /*1a290*/  BSYNC B0 ;  /* 0x0000000000007941 */ /* 0x004fea0003800000 */
.L_x_6092:
[----:B------:R-:W-:Y:S01]  /*1a2a0*/  PRMT R0, R0, 0x9910, RZ ;  /* 0x0000991000007816 */ /* 0x000fe200000000ff */
[----:B------:R-:W-:Y:S01]  /*1a2b0*/  BSSY B1, `(.L_x_6094) ;  /* 0x00003a9000017945 */ /* 0x000fe20003800000 */
[----:B-----5:R-:W-:Y:S02]  /*1a2c0*/  IMAD.MOV.U32 R35, RZ, RZ, R7 ;  /* 0x000000ffff237224 */ /* 0x020fe400078e0007 */
[----:B------:R-:W-:-:S13]  /*1a2d0*/  ISETP.NE.AND P0, PT, R0, RZ, PT ;  /* 0x000000ff0000720c */ /* 0x000fda0003f05270 */
[----:B------:R-:W-:Y:S05]  /*1a2e0*/  @!P0 BRA `(.L_x_6095) ;  /* 0x00002e0000008947 */ /* 0x000fea0003800000 */
[----:B------:R-:W2:Y:S01]  /*1a2f0*/  LDL R4, [R1+0x10] ;  /* 0x0000100001047983 */ /* 0x000ea20000100800 */
[----:B------:R-:W-:-:S03]  /*1a300*/  SHF.R.S32.HI R2, RZ, 0x1f, R6 ;  /* 0x0000001fff027819 */ /* 0x000fc60000011406 */
[----:B------:R-:W3:Y:S01]  /*1a310*/  LDL.LU R15, [R1+0x14] ;  /* 0x00001400010f7983 */ /* 0x000ee20000300800 */
[----:B------:R-:W-:-:S03]  /*1a320*/  LEA.HI R2, R2, R6, RZ, 0x5 ;  /* 0x0000000602027211 */ /* 0x000fc600078f28ff */
[----:B------:R-:W4:Y:S01]  /*1a330*/  LDL.LU R14, [R1+0x18] ;  /* 0x00001800010e7983 */ /* 0x000f220000300800 */
[----:B------:R-:W-:Y:S01]  /*1a340*/  SHF.R.S32.HI R2, RZ, 0x5, R2 ;  /* 0x00000005ff027819 */ /* 0x000fe20000011402 */
[----:B------:R-:W-:Y:S01]  /*1a350*/  WARPSYNC 0xffffffff ;  /* 0xffffffff00007948 */ /* 0x000fe20003800000 */
[----:B------:R-:W-:Y:S01]  /*1a360*/  LOP3.LUT R0, R150, R232, RZ, 0xfc, !PT ;  /* 0x000000e896007212 */ /* 0x000fe200078efcff */
[----:B------:R-:W-:Y:S01]  /*1a370*/  IMAD.MOV.U32 R7, RZ, RZ, 0x20 ;  /* 0x00000020ff077424 */ /* 0x000fe200078e00ff */
[----:B------:R-:W-:Y:S01]  /*1a380*/  F2FP.BF16.PACK_AB R6, R27, R26 ;  /* 0x0000001a1b06723e */ /* 0x000fe200000010ff */
[----:B------:R-:W-:Y:S01]  /*1a390*/  IMAD.SHL.U32 R2, R2, 0x400, RZ ;  /* 0x0000040002027824 */ /* 0x000fe200078e00ff */
[----:B------:R-:W-:Y:S01]  /*1a3a0*/  F2FP.BF16.PACK_AB R5, R89, R88 ;  /* 0x000000585905723e */ /* 0x000fe200000010ff */
[----:B------:R-:W-:Y:S01]  /*1a3b0*/  IMAD.MOV.U32 R9, RZ, RZ, 0x40 ;  /* 0x00000040ff097424 */ /* 0x000fe200078e00ff */
[----:B------:R-:W-:Y:S01]  /*1a3c0*/  F2FP.BF16.PACK_AB R8, R115, R114 ;  /* 0x000000727308723e */ /* 0x000fe200000010ff */
[----:B------:R-:W-:Y:S01]  /*1a3d0*/  IMAD R3, R252, 0x2, R2 ;  /* 0x00000002fc037824 */ /* 0x000fe200078e0202 */
[----:B------:R-:W3:Y:S03]  /*1a3e0*/  LDL.LU R13, [R1+0x2c] ;  /* 0x00002c00010d7983 */ /* 0x000ee60000300800 */
[----:B------:R-:W-:-:S04]  /*1a3f0*/  IMAD.IADD R0, R3, 0x1, R0 ;  /* 0x0000000103007824 */ /* 0x000fc800078e0200 */
[----:B------:R-:W-:-:S05]  /*1a400*/  IMAD.SHL.U32 R0, R0, 0x2, RZ ;  /* 0x0000000200007824 */ /* 0x000fca00078e00ff */
[----:B------:R-:W-:Y:S01]  /*1a410*/  IADD3 R3, R0, 0x80, RZ ;  /* 0x0000008000037810 */ /* 0x000fe20007ffe0ff */
        /* <DEDUP_REMOVED lines=127> */
.L_x_6096:
        /* <DEDUP_REMOVED lines=78> */
[----:B------:R-:W-:Y:S01]  /*1b0f0*/  IMAD.WIDE.U32 R6, R2, c[0x0][0x3a0], RZ ;  /* 0x0000e80002067a25 */ /* 0x000fe200078e00ff */
        /* <DEDUP_REMOVED lines=42> */
.L_x_6186:
[----:B------:R-:W-:Y:S05]  /*1b3a0*/  BRA.DIV ~URZ, `(.L_x_6099) ;  /* 0x00005da27f007947 */ /* 0x000fea000b800000 */
[----:B------:R4:W2:Y:S02]  /*1b3b0*/  SHFL.IDX PT, R0, R14, RZ, 0x181f ;  /* 0x00181fff0e007589 */ /* 0x0008a400000e0000 */
.L_x_6187:
        /* <DEDUP_REMOVED lines=15> */
.L_x_6101:
[----:B------:R-:W-:Y:S05]  /*1b4b0*/  BSYNC B0 ;  /* 0x0000000000007941 */ /* 0x000fea0003800000 */
.L_x_6100:
[----:B------:R-:W-:Y:S05]  /*1b4c0*/  BRA.DIV ~URZ, `(.L_x_6102) ;  /* 0x00005cf27f007947 */ /* 0x000fea000b800000 */
[----:B---3--:R3:W4:Y:S04]  /*1b4d0*/  SHFL.IDX PT, R5, R13, 0x1, 0x181f ;  /* 0x00381f000d057f89 */ /* 0x00872800000e0000 */
[----:B--2---:R3:W2:Y:S02]  /*1b4e0*/  SHFL.IDX PT, R0, R14, 0x1, 0x181f ;  /* 0x00381f000e007f89 */ /* 0x0046a400000e0000 */
.L_x_6188:
        /* <DEDUP_REMOVED lines=16> */
.L_x_6104:
[----:B------:R-:W-:Y:S05]  /*1b5f0*/  BSYNC B0 ;  /* 0x0000000000007941 */ /* 0x000fea0003800000 */
.L_x_6103:
[----:B------:R-:W-:Y:S05]  /*1b600*/  BRA.DIV ~URZ, `(.L_x_6105) ;  /* 0x00005c827f007947 */ /* 0x000fea000b800000 */
[----:B----4-:R4:W3:Y:S02]  /*1b610*/  SHFL.IDX PT, R5, R13, 0x2, 0x181f ;  /* 0x00581f000d057f89 */ /* 0x0108e400000e0000 */
.L_x_6189:
[----:B------:R-:W-:Y:S05]  /*1b620*/  BRA.DIV ~URZ, `(.L_x_6106) ;  /* 0x00005cd27f007947 */ /* 0x000fea000b800000 */
[----:B--2---:R2:W4:Y:S02]  /*1b630*/  SHFL.IDX PT, R0, R14, 0x2, 0x181f ;  /* 0x00581f000e007f89 */ /* 0x00452400000e0000 */
.L_x_6190:
        /* <DEDUP_REMOVED lines=16> */
.L_x_6108:
[----:B------:R-:W-:Y:S05]  /*1b740*/  BSYNC B0 ;  /* 0x0000000000007941 */ /* 0x000fea0003800000 */
.L_x_6107:
[----:B------:R-:W-:Y:S05]  /*1b750*/  BRA.DIV ~URZ, `(.L_x_6109) ;  /* 0x00005c127f007947 */ /* 0x000fea000b800000 */
[----:B---3--:R3:W2:Y:S04]  /*1b760*/  SHFL.IDX PT, R6, R13, 0x3, 0x181f ;  /* 0x00781f000d067f89 */ /* 0x0086a800000e0000 */
[----:B----4-:R3:W4:Y:S02]  /*1b770*/  SHFL.IDX PT, R0, R14, 0x3, 0x181f ;  /* 0x00781f000e007f89 */ /* 0x01072400000e0000 */
.L_x_6191:
        /* <DEDUP_REMOVED lines=17> */
.L_x_6097:
        /* <DEDUP_REMOVED lines=34> */
.L_x_6192:
[----:B------:R-:W-:Y:S05]  /*1bab0*/  BRA.DIV ~URZ, `(.L_x_6112) ;  /* 0x000059f27f007947 */ /* 0x000fea000b800000 */
[----:B------:R4:W1:Y:S02]  /*1bac0*/  SHFL.IDX PT, R0, R14, RZ, 0x1c1f ;  /* 0x001c1fff0e007589 */ /* 0x00086400000e0000 */
.L_x_6193:
        /* <DEDUP_REMOVED lines=168> */
.L_x_6114:
[----:B------:R-:W-:Y:S05]  /*1c550*/  BSYNC B0 ;  /* 0x0000000000007941 */ /* 0x000fea0003800000 */
.L_x_6113:
[----:B------:R-:W-:Y:S05]  /*1c560*/  BRA.DIV ~URZ, `(.L_x_6115) ;  /* 0x00004fb27f007947 */ /* 0x000fea000b800000 */
[----:B---3--:R3:W2:Y:S04]  /*1c570*/  SHFL.IDX PT, R4, R5, 0x1, 0x1c1f ;  /* 0x003c1f0005047f89 */ /* 0x0086a800000e0000 */
[----:B-1----:R3:W1:Y:S02]  /*1c580*/  SHFL.IDX PT, R0, R14, 0x1, 0x1c1f ;  /* 0x003c1f000e007f89 */ /* 0x00266400000e0000 */
.L_x_6194:
        /* <DEDUP_REMOVED lines=182> */
.L_x_6095:
        /* <DEDUP_REMOVED lines=22> */
.L_x_6116:
        /* <DEDUP_REMOVED lines=60> */
.L_x_6118:
[----:B------:R-:W-:Y:S05]  /*1d610*/  BSYNC B0 ;  /* 0x0000000000007941 */ /* 0x000fea0003800000 */
.L_x_6117:
        /* <DEDUP_REMOVED lines=36> */
.L_x_6195:
[----:B------:R-:W-:Y:S05]  /*1d860*/  BRA.DIV ~URZ, `(.L_x_6120) ;  /* 0x00003df27f007947 */ /* 0x000fea000b800000 */
[----:B------:R3:W4:Y:S02]  /*1d870*/  SHFL.IDX PT, R0, R14, RZ, 0x181f ;  /* 0x00181fff0e007589 */ /* 0x00072400000e0000 */
.L_x_6196:
        /* <DEDUP_REMOVED lines=16> */
.L_x_6122:
[----:B------:R-:W-:Y:S05]  /*1d980*/  BSYNC B0 ;  /* 0x0000000000007941 */ /* 0x000fea0003800000 */
.L_x_6121:
[----:B------:R-:W-:Y:S05]  /*1d990*/  BRA.DIV ~URZ, `(.L_x_6123) ;  /* 0x00003d327f007947 */ /* 0x000fea000b800000 */
[----:B--2---:R2:W1:Y:S04]  /*1d9a0*/  SHFL.IDX PT, R4, R5, 0x1, 0x181f ;  /* 0x00381f0005047f89 */ /* 0x00446800000e0000 */
[----:B----4-:R2:W4:Y:S02]  /*1d9b0*/  SHFL.IDX PT, R0, R14, 0x1, 0x181f ;  /* 0x00381f000e007f89 */ /* 0x01052400000e0000 */
.L_x_6197:
        /* <DEDUP_REMOVED lines=16> */
.L_x_6125:
[----:B------:R-:W-:Y:S05]  /*1dac0*/  BSYNC B0 ;  /* 0x0000000000007941 */ /* 0x000fea0003800000 */
.L_x_6124:
[----:B------:R-:W-:Y:S05]  /*1dad0*/  BRA.DIV ~URZ, `(.L_x_6126) ;  /* 0x00003cc27f007947 */ /* 0x000fea000b800000 */
[----:B-1----:R1:W2:Y:S02]  /*1dae0*/  SHFL.IDX PT, R4, R5, 0x2, 0x181f ;  /* 0x00581f0005047f89 */ /* 0x0022a400000e0000 */
.L_x_6198:
[----:B------:R-:W-:Y:S05]  /*1daf0*/  BRA.DIV ~URZ, `(.L_x_6127) ;  /* 0x00003d127f007947 */ /* 0x000fea000b800000 */
[----:B----4-:R4:W1:Y:S02]  /*1db00*/  SHFL.IDX PT, R0, R14, 0x2, 0x181f ;  /* 0x00581f000e007f89 */ /* 0x01086400000e0000 */
.L_x_6199:
        /* <DEDUP_REMOVED lines=16> */
.L_x_6129:
[----:B------:R-:W-:Y:S05]  /*1dc10*/  BSYNC B0 ;  /* 0x0000000000007941 */ /* 0x000fea0003800000 */
.L_x_6128:
[----:B------:R-:W-:Y:S05]  /*1dc20*/  BRA.DIV ~URZ, `(.L_x_6130) ;  /* 0x00003c527f007947 */ /* 0x000fea000b800000 */
[----:B--2---:R2:W3:Y:S04]  /*1dc30*/  SHFL.IDX PT, R4, R5, 0x3, 0x181f ;  /* 0x00781f0005047f89 */ /* 0x0044e800000e0000 */
[----:B-1----:R2:W1:Y:S02]  /*1dc40*/  SHFL.IDX PT, R0, R14, 0x3, 0x181f ;  /* 0x00781f000e007f89 */ /* 0x00246400000e0000 */
.L_x_6200:
        /* <DEDUP_REMOVED lines=15> */
.L_x_6110:
[----:B------:R-:W-:Y:S05]  /*1dd40*/  BSYNC B1 ;  /* 0x0000000000017941 */ /* 0x000fea0003800000 */
.L_x_6094:
        /* <DEDUP_REMOVED lines=15> */
.L_x_6201:
[----:B------:R-:W-:Y:S05]  /*1de40*/  BRA.DIV ~URZ, `(.L_x_6133) ;  /* 0x00003b727f007947 */ /* 0x000fea000b800000 */
[----:B-1----:R1:W4:Y:S02]  /*1de50*/  SHFL.IDX PT, R6, R35, 0x1, 0x1f ;  /* 0x00201f0023067f89 */ /* 0x00232400000e0000 */
.L_x_6202:
        /* <DEDUP_REMOVED lines=19> */
.L_x_6203:
        /* <DEDUP_REMOVED lines=16> */
.L_x_6204:
[----:B--2---:R-:W-:Y:S01]  /*1e090*/  IMAD R0, R0, c[0x0][0x538], RZ ;  /* 0x00014e0000007a24 */ /* 0x004fe200078e02ff */
[----:B------:R-:W-:Y:S04]  /*1e0a0*/  BSSY B1, `(.L_x_6136) ;  /* 0x00000cf000017945 */ /* 0x000fe80003800000 */
[----:B----4-:R-:W-:-:S04]  /*1e0b0*/  IADD3 R6, R0, R6, RZ ;  /* 0x0000000600067210 */ /* 0x010fc80007ffe0ff */
[----:B---3--:R-:W-:-:S13]  /*1e0c0*/  ISETP.GT.AND P0, PT, R6, R9, PT ;  /* 0x000000090600720c */ /* 0x008fda0003f04270 */
[----:B------:R-:W-:Y:S05]  /*1e0d0*/  @P0 BRA `(.L_x_6137) ;  /* 0x0000026000000947 */ /* 0x000fea0003800000 */
.L_x_6141:
        /* <DEDUP_REMOVED lines=18> */
.L_x_6205:
        /* <DEDUP_REMOVED lines=16> */
.L_x_6206:
[----:B--2---:R-:W-:-:S05]  /*1e300*/  IMAD R0, R0, c[0x0][0x538], RZ ;  /* 0x00014e0000007a24 */ /* 0x004fca00078e02ff */
[----:B------:R-:W-:-:S04]  /*1e310*/  IADD3 R6, R0, R6, RZ ;  /* 0x0000000600067210 */ /* 0x000fc80007ffe0ff */
[----:B------:R-:W-:-:S13]  /*1e320*/  ISETP.GT.AND P0, PT, R6, R9, PT ;  /* 0x000000090600720c */ /* 0x000fda0003f04270 */
[----:B-1----:R-:W-:Y:S05]  /*1e330*/  @!P0 BRA `(.L_x_6141) ;  /* 0xfffffda000008947 */ /* 0x002fea000383ffff */
.L_x_6137:
[----:B------:R-:W-:-:S05]  /*1e340*/  IADD3 R13, -R0, R6, RZ ;  /* 0x00000006000d7210 */ /* 0x000fca0007ffe1ff */
[----:B------:R-:W-:-:S05]  /*1e350*/  IMAD R0, R4, c[0x0][0x538], R13 ;  /* 0x00014e0004007a24 */ /* 0x000fca00078e020d */
[----:B------:R-:W-:Y:S01]  /*1e360*/  ISETP.GT.AND P0, PT, R0, R9, PT ;  /* 0x000000090000720c */ /* 0x000fe20003f04270 */
[----:B------:R-:W-:-:S12]  /*1e370*/  BRA.DIV ~URZ, `(.L_x_6142) ;  /* 0x00003aa27f007947 */ /* 0x000fd8000b800000 */
[----:B------:R-:W-:-:S03]  /*1e380*/  VOTE.ANY R6, PT, !P0 ;  /* 0x0000000000067806 */ /* 0x000fc600040e0100 */
.L_x_6207:
[----:B------:R-:W2:Y:S01]  /*1e390*/  LDL.LU R2, [R1+0xc] ;  /* 0x00000c0001027983 */ /* 0x000ea20000300800 */
[----:B------:R-:W2:Y:S02]  /*1e3a0*/  POPC R0, R6 ;  /* 0x0000000600007309 */ /* 0x000ea40000000000 */
[----:B--2---:R-:W-:-:S05]  /*1e3b0*/  IADD3 R2, R0, R2, RZ ;  /* 0x0000000200027210 */ /* 0x004fca0007ffe0ff */
[----:B------:R2:W-:Y:S01]  /*1e3c0*/  STL [R1+0xc], R2 ;  /* 0x00000c0201007387 */ /* 0x0005e20000100800 */
[----:B------:R-:W-:Y:S05]  /*1e3d0*/  BRA.DIV ~URZ, `(.L_x_6143) ;  /* 0x00003a927f007947 */ /* 0x000fea000b800000 */
[----:B------:R3:W4:Y:S04]  /*1e3e0*/  SHFL.IDX PT, R12, R7, R0, 0x1f ;  /* 0x00001f00070c7589 */ /* 0x00072800000e0000 */
[----:B------:R3:W1:Y:S02]  /*1e3f0*/  SHFL.IDX PT, R5, R8, R0, 0x1f ;  /* 0x00001f0008057589 */ /* 0x00066400000e0000 */
.L_x_6208:
[----:B------:R-:W-:Y:S01]  /*1e400*/  ISETP.NE.AND P0, PT, R6, RZ, PT ;  /* 0x000000ff0600720c */ /* 0x000fe20003f05270 */
[----:B------:R-:W-:-:S12]  /*1e410*/  BSSY B0, `(.L_x_6144) ;  /* 0x0000005000007945 */ /* 0x000fd80003800000 */
[----:B------:R-:W-:Y:S05]  /*1e420*/  @!P0 BRA `(.L_x_6145) ;  /* 0x0000003000008947 */ /* 0x000fea0003800000 */
[----:B---3--:R-:W-:Y:S01]  /*1e430*/  IADD3 R0, R0, -0x1, RZ ;  /* 0xffffffff00007810 */ /* 0x008fe20007ffe0ff */
[----:B------:R-:W-:Y:S05]  /*1e440*/  BRA.DIV ~URZ, `(.L_x_6146) ;  /* 0x00003af27f007947 */ /* 0x000fea000b800000 */
[----:B------:R3:W2:Y:S02]  /*1e450*/  SHFL.IDX PT, R14, R4, R0, 0x1f ;  /* 0x00001f00040e7589 */ /* 0x0006a400000e0000 */
.L_x_6145:
[----:B------:R-:W-:Y:S05]  /*1e460*/  BSYNC B0 ;  /* 0x0000000000007941 */ /* 0x000fea0003800000 */
.L_x_6144:
        /* <DEDUP_REMOVED lines=68> */
.L_x_6148:
        /* <DEDUP_REMOVED lines=68> */
.L_x_6149:
[----:B------:R-:W-:Y:S05]  /*1ecf0*/  BSYNC B0 ;  /* 0x0000000000007941 */ /* 0x000fea0003800000 */
.L_x_6147:
[----:B------:R-:W-:-:S04]  /*1ed00*/  LOP3.LUT R2, RZ, R2, RZ, 0x33, !PT ;  /* 0x00000002ff027212 */ /* 0x000fc800078e33ff */
[----:B-1----:R-:W-:-:S05]  /*1ed10*/  IADD3 R0, R2, R12, RZ ;  /* 0x0000000c02007210 */ /* 0x002fca0007ffe0ff */
[----:B------:R1:W-:Y:S01]  /*1ed20*/  STL [R1+0x4], R0 ;  /* 0x0000040001007387 */ /* 0x0003e20000100800 */
[----:B------:R-:W-:Y:S05]  /*1ed30*/  BRA `(.L_x_6150) ;  /* 0x0000005000007947 */ /* 0x000fea0003800000 */
.L_x_6138:
[----:B------:R-:W-:Y:S01]  /*1ed40*/  MOV R0, c[0x0][0x53c] ;  /* 0x00014f0000007a02 */ /* 0x000fe20000000f00 */
[----:B------:R2:W-:Y:S04]  /*1ed50*/  STL [R1], R9 ;  /* 0x0000000901007387 */ /* 0x0005e80000100800 */
[----:B------:R2:W-:Y:S04]  /*1ed60*/  STL [R1+0x4], RZ ;  /* 0x000004ff01007387 */ /* 0x0005e80000100800 */
[----:B------:R2:W-:Y:S04]  /*1ed70*/  STL [R1+0x8], RZ ;  /* 0x000008ff01007387 */ /* 0x0005e80000100800 */
[----:B------:R2:W-:Y:S02]  /*1ed80*/  STL [R1+0xc], R0 ;  /* 0x00000c0001007387 */ /* 0x0005e40000100800 */
.L_x_6150:
[----:B------:R-:W-:Y:S05]  /*1ed90*/  BSYNC B1 ;  /* 0x0000000000017941 */ /* 0x000fea0003800000 */
.L_x_6136:
        /* <DEDUP_REMOVED lines=9> */
.L_x_6131:
[----:B--2---:R-:W2:Y:S02]  /*1ee30*/  LDL R0, [R1+0xc] ;  /* 0x00000c0001007983 */ /* 0x004ea40000100800 */
[----:B--2---:R-:W-:-:S13]  /*1ee40*/  ISETP.GE.AND P0, PT, R0, c[0x0][0x53c], PT ;  /* 0x00014f0000007a0c */ /* 0x004fda0003f06270 */
[----:B-1----:R-:W-:Y:S01]  /*1ee50*/  @P0 CALL.REL.NOINC `(.L_x_6151) ;  /* 0x0000001000000944 */ /* 0x002fe20003c00000 */
[----:B------:R-:W-:Y:S05]  /*1ee60*/  BRA `(.L_x_6152) ;  /* 0xfffe307000007947 */ /* 0x000fea000383ffff */
.L_x_6151:
[----:B------:R-:W-:Y:S05]  /*1ee70*/  EXIT ;  /* 0x000000000000794d */ /* 0x000fea0003800000 */
.L_x_5949:
[----:B------:R-:W-:Y:S01]  /*1ee80*/  IMAD.MOV.U32 R0, RZ, RZ, R5 ;  /* 0x000000ffff007224 */ /* 0x000fe200078e0005 */
[----:B------:R-:W-:Y:S02]  /*1ee90*/  MOV R3, 0x1 ;  /* 0x0000000100037802 */ /* 0x000fe40000000f00 */
[----:B------:R-:W-:Y:S02]  /*1eea0*/  MOV R2, 0x1eec0 ;  /* 0x0001eec000027802 */ /* 0x000fe40000000f00 */
[----:B------:R-:W-:Y:S05]  /*1eeb0*/  CALL.REL.NOINC `($__internal_102_$__cuda_sm70_shflsync_up_p) ;  /* 0x000031a000007944 */ /* 0x000fea0003c00000 */
[----:B------:R-:W-:Y:S01]  /*1eec0*/  MOV R0, R4 ;  /* 0x0000000400007202 */ /* 0x000fe20000000f00 */
[----:B------:R-:W-:Y:S05]  /*1eed0*/  BRA `(.L_x_6153) ;  /* 0xfffe158000007947 */ /* 0x000fea000383ffff */
.L_x_5950:
[----:B------:R-:W-:Y:S01]  /*1eee0*/  IMAD.MOV.U32 R0, RZ, RZ, R5 ;  /* 0x000000ffff007224 */ /* 0x000fe200078e0005 */
[----:B------:R-:W-:Y:S02]  /*1eef0*/  MOV R3, 0x2 ;  /* 0x0000000200037802 */ /* 0x000fe40000000f00 */
[----:B------:R-:W-:Y:S02]  /*1ef00*/  MOV R2, 0x1ef20 ;  /* 0x0001ef2000027802 */ /* 0x000fe40000000f00 */
[----:B------:R-:W-:Y:S05]  /*1ef10*/  CALL.REL.NOINC `($__internal_102_$__cuda_sm70_shflsync_up_p) ;  /* 0x0000314000007944 */ /* 0x000fea0003c00000 */
[----:B------:R-:W-:Y:S01]  /*1ef20*/  SEL R4, R4, RZ, P4 ;  /* 0x000000ff04047207 */ /* 0x000fe20002000000 */
[----:B------:R-:W-:Y:S01]  /*1ef30*/  IMAD.MOV.U32 R3, RZ, RZ, 0x4 ;  /* 0x00000004ff037424 */ /* 0x000fe200078e00ff */
[----:B------:R-:W-:-:S03]  /*1ef40*/  MOV R2, 0x1ef70 ;  /* 0x0001ef7000027802 */ /* 0x000fc60000000f00 */
[----:B------:R-:W-:Y:S02]  /*1ef50*/  IMAD.IADD R0, R5, 0x1, R4 ;  /* 0x0000000105007824 */ /* 0x000fe400078e0204 */
        /* <DEDUP_REMOVED lines=13> */
[----:B------:R-:W-:Y:S02]  /*1f030*/  MOV R32, 0x1f ;  /* 0x0000001f00207802 */ /* 0x000fe40000000f00 */
[----:B------:R-:W-:Y:S01]  /*1f040*/  MOV R3, 0x1f080 ;  /* 0x0001f08000037802 */ /* 0x000fe20000000f00 */
[----:B------:R-:W-:-:S04]  /*1f050*/  IMAD.IADD R4, R0, 0x1, R4 ;  /* 0x0000000100047824 */ /* 0x000fc800078e0204 */
[----:B------:R-:W-:Y:S02]  /*1f060*/  IMAD.MOV.U32 R33, RZ, RZ, R4 ;  /* 0x000000ffff217224 */ /* 0x000fe400078e0004 */
[----:B------:R-:W-:Y:S05]  /*1f070*/  CALL.REL.NOINC `($__internal_101_$__cuda_sm70_shflsync_idx_p) ;  /* 0x00002f8000007944 */ /* 0x000fea0003c00000 */
[----:B------:R-:W-:Y:S01]  /*1f080*/  MOV R0, R34 ;  /* 0x0000002200007202 */ /* 0x000fe20000000f00 */
[----:B------:R-:W-:Y:S05]  /*1f090*/  BRA `(.L_x_6154) ;  /* 0xfffe14c000007947 */ /* 0x000fea000383ffff */
.L_x_5952:
[----:B------:R-:W-:Y:S02]  /*1f0a0*/  SEL R0, RZ, 0x1, P0 ;  /* 0x00000001ff007807 */ /* 0x000fe40000000000 */
[----:B------:R-:W-:Y:S02]  /*1f0b0*/  MOV R2, 0x1f0d0 ;  /* 0x0001f0d000027802 */ /* 0x000fe40000000f00 */
[----:B------:R-:W-:Y:S05]  /*1f0c0*/  CALL.REL.NOINC `($__internal_103_$__cuda_sm70_votesync_ballot) ;  /* 0x00002ff000007944 */ /* 0x000fea0003c00000 */
[----:B------:R-:W-:Y:S01]  /*1f0d0*/  MOV R6, R0 ;  /* 0x0000000000067202 */ /* 0x000fe20000000f00 */
[----:B------:R-:W-:Y:S05]  /*1f0e0*/  BRA `(.L_x_6155) ;  /* 0xfffe150000007947 */ /* 0x000fea000383ffff */
.L_x_5953:
[----:B------:R-:W-:Y:S01]  /*1f0f0*/  IMAD.MOV.U32 R33, RZ, RZ, R9 ;  /* 0x000000ffff217224 */ /* 0x000fe200078e0009 */
[----:B-1----:R-:W-:Y:S01]  /*1f100*/  MOV R2, R0 ;  /* 0x0000000000027202 */ /* 0x002fe20000000f00 */
[----:B------:R-:W-:Y:S01]  /*1f110*/  IMAD.MOV.U32 R32, RZ, RZ, 0x1f ;  /* 0x0000001fff207424 */ /* 0x000fe200078e00ff */
[----:B------:R-:W-:Y:S02]  /*1f120*/  MOV R3, 0x1f140 ;  /* 0x0001f14000037802 */ /* 0x000fe40000000f00 */
[----:B------:R-:W-:Y:S05]  /*1f130*/  CALL.REL.NOINC `($__internal_101_$__cuda_sm70_shflsync_idx_p) ;  /* 0x00002ec000007944 */ /* 0x000fea0003c00000 */
[----:B------:R-:W-:Y:S01]  /*1f140*/  IMAD.MOV.U32 R12, RZ, RZ, R34 ;  /* 0x000000ffff0c7224 */ /* 0x000fe200078e0022 */
[----:B------:R-:W-:Y:S01]  /*1f150*/  MOV R33, R8 ;  /* 0x0000000800217202 */ /* 0x000fe20000000f00 */
[----:B------:R-:W-:Y:S01]  /*1f160*/  IMAD.MOV.U32 R5, RZ, RZ, RZ ;  /* 0x000000ffff057224 */ /* 0x000fe200078e00ff */
[----:B------:R-:W-:Y:S01]  /*1f170*/  MOV R2, R0 ;  /* 0x0000000000027202 */ /* 0x000fe20000000f00 */
[----:B------:R-:W-:Y:S01]  /*1f180*/  IMAD.MOV.U32 R32, RZ, RZ, 0x1f ;  /* 0x0000001fff207424 */ /* 0x000fe200078e00ff */
[----:B------:R-:W-:-:S02]  /*1f190*/  MOV R3, 0x1f1b0 ;  /* 0x0001f1b000037802 */ /* 0x000fc40000000f00 */
[----:B------:R-:W-:Y:S05]  /*1f1a0*/  CALL.REL.NOINC `($__internal_101_$__cuda_sm70_shflsync_idx_p) ;  /* 0x00002e5000007944 */ /* 0x000fea0003c00000 */
[----:B------:R-:W-:Y:S01]  /*1f1b0*/  MOV R9, R34 ;  /* 0x0000002200097202 */ /* 0x000fe20000000f00 */
[----:B------:R-:W-:Y:S05]  /*1f1c0*/  BRA `(.L_x_6156) ;  /* 0xfffe149000007947 */ /* 0x000fea000383ffff */
.L_x_5956:
[----:B------:R-:W-:Y:S01]  /*1f1d0*/  IMAD.MOV.U32 R33, RZ, RZ, R4 ;  /* 0x000000ffff217224 */ /* 0x000fe200078e0004 */
[----:B------:R-:W-:-:S02]  /*1f1e0*/  MOV R32, 0x1f ;  /* 0x0000001f00207802 */ /* 0x000fc40000000f00 */
[----:B------:R-:W-:Y:S02]  /*1f1f0*/  MOV R3, 0x1f210 ;  /* 0x0001f21000037802 */ /* 0x000fe40000000f00 */
[----:B--234-:R-:W-:Y:S05]  /*1f200*/  CALL.REL.NOINC `($__internal_101_$__cuda_sm70_shflsync_idx_p) ;  /* 0x00002df000007944 */ /* 0x01cfea0003c00000 */
[----:B------:R-:W-:Y:S01]  /*1f210*/  MOV R5, R34 ;  /* 0x0000002200057202 */ /* 0x000fe20000000f00 */
[----:B------:R-:W-:Y:S05]  /*1f220*/  BRA `(.L_x_5955) ;  /* 0xfffe149000007947 */ /* 0x000fea000383ffff */
.L_x_5995:
[----:B------:R-:W-:Y:S01]  /*1f230*/  IMAD.MOV.U32 R33, RZ, RZ, R12 ;  /* 0x000000ffff217224 */ /* 0x000fe200078e000c */
[----:B------:R-:W-:Y:S01]  /*1f240*/  MOV R2, RZ ;  /* 0x000000ff00027202 */ /* 0x000fe20000000f00 */
[----:B------:R-:W-:Y:S01]  /*1f250*/  IMAD.MOV.U32 R32, RZ, RZ, 0x181f ;  /* 0x0000181fff207424 */ /* 0x000fe200078e00ff */
[----:B------:R-:W-:Y:S02]  /*1f260*/  MOV R3, 0x1f280 ;  /* 0x0001f28000037802 */ /* 0x000fe40000000f00 */
[----:B-----5:R-:W-:Y:S05]  /*1f270*/  CALL.REL.NOINC `($__internal_101_$__cuda_sm70_shflsync_idx_p) ;  /* 0x00002d8000007944 */ /* 0x020fea0003c00000 */
[----:B------:R-:W-:Y:S01]  /*1f280*/  MOV R4, R34 ;  /* 0x0000002200047202 */ /* 0x000fe20000000f00 */
[----:B------:R-:W-:Y:S05]  /*1f290*/  BRA `(.L_x_6157) ;  /* 0xfffe950000007947 */ /* 0x000fea000383ffff */
.L_x_5996:
[----:B------:R-:W-:Y:S01]  /*1f2a0*/  IMAD.MOV.U32 R33, RZ, RZ, R13 ;  /* 0x000000ffff217224 */ /* 0x000fe200078e000d */
[----:B------:R-:W-:Y:S01]  /*1f2b0*/  MOV R2, RZ ;  /* 0x000000ff00027202 */ /* 0x000fe20000000f00 */
[----:B------:R-:W-:Y:S01]  /*1f2c0*/  IMAD.MOV.U32 R32, RZ, RZ, 0x181f ;  /* 0x0000181fff207424 */ /* 0x000fe200078e00ff */
[----:B------:R-:W-:Y:S02]  /*1f2d0*/  MOV R3, 0x1f2f0 ;  /* 0x0001f2f000037802 */ /* 0x000fe40000000f00 */
[----:B-12--5:R-:W-:Y:S05]  /*1f2e0*/  CALL.REL.NOINC `($__internal_101_$__cuda_sm70_shflsync_idx_p) ;  /* 0x00002d1000007944 */ /* 0x026fea0003c00000 */
[----:B------:R-:W-:Y:S01]  /*1f2f0*/  MOV R0, R34 ;  /* 0x0000002200007202 */ /* 0x000fe20000000f00 */
[----:B------:R-:W-:Y:S05]  /*1f300*/  BRA `(.L_x_6158) ;  /* 0xfffe94b000007947 */ /* 0x000fea000383ffff */
.L_x_5999:
[----:B------:R-:W-:Y:S01]  /*1f310*/  IMAD.MOV.U32 R33, RZ, RZ, R12 ;  /* 0x000000ffff217224 */ /* 0x000fe200078e000c */
[----:B--2---:R-:W-:Y:S01]  /*1f320*/  MOV R2, 0x1 ;  /* 0x0000000100027802 */ /* 0x004fe20000000f00 */
[----:B------:R-:W-:Y:S01]  /*1f330*/  IMAD.MOV.U32 R32, RZ, RZ, 0x181f ;  /* 0x0000181fff207424 */ /* 0x000fe200078e00ff */
[----:B------:R-:W-:-:S02]  /*1f340*/  MOV R3, 0x1f360 ;  /* 0x0001f36000037802 */ /* 0x000fc40000000f00 */
[----:B-1-345:R-:W-:Y:S05]  /*1f350*/  CALL.REL.NOINC `($__internal_101_$__cuda_sm70_shflsync_idx_p) ;  /* 0x00002ca000007944 */ /* 0x03afea0003c00000 */
[----:B------:R-:W-:Y:S01]  /*1f360*/  IMAD.MOV.U32 R4, RZ, RZ, R34 ;  /* 0x000000ffff047224 */ /* 0x000fe200078e0022 */
[----:B------:R-:W-:Y:S01]  /*1f370*/  MOV R2, 0x1 ;  /* 0x0000000100027802 */ /* 0x000fe20000000f00 */
[----:B------:R-:W-:Y:S01]  /*1f380*/  IMAD.MOV.U32 R33, RZ, RZ, R13 ;  /* 0x000000ffff217224 */ /* 0x000fe200078e000d */
[----:B------:R-:W-:-:S02]  /*1f390*/  MOV R32, 0x181f ;  /* 0x0000181f00207802 */ /* 0x000fc40000000f00 */
[----:B------:R-:W-:Y:S02]  /*1f3a0*/  MOV R3, 0x1f3c0 ;  /* 0x0001f3c000037802 */ /* 0x000fe40000000f00 */
[----:B------:R-:W-:Y:S05]  /*1f3b0*/  CALL.REL.NOINC `($__internal_101_$__cuda_sm70_shflsync_idx_p) ;  /* 0x00002c4000007944 */ /* 0x000fea0003c00000 */
[----:B------:R-:W-:Y:S01]  /*1f3c0*/  MOV R0, R34 ;  /* 0x0000002200007202 */ /* 0x000fe20000000f00 */
[----:B------:R-:W-:Y:S05]  /*1f3d0*/  BRA `(.L_x_6159) ;  /* 0xfffe952000007947 */ /* 0x000fea000383ffff */
.L_x_6002:
[----:B------:R-:W-:Y:S01]  /*1f3e0*/  IMAD.MOV.U32 R33, RZ, RZ, R12 ;  /* 0x000000ffff217224 */ /* 0x000fe200078e000c */
[----:B-1----:R-:W-:Y:S01]  /*1f3f0*/  MOV R2, 0x2 ;  /* 0x0000000200027802 */ /* 0x002fe20000000f00 */
[----:B------:R-:W-:Y:S01]  /*1f400*/  IMAD.MOV.U32 R32, RZ, RZ, 0x181f ;  /* 0x0000181fff207424 */ /* 0x000fe200078e00ff */
[----:B------:R-:W-:Y:S02]  /*1f410*/  MOV R3, 0x1f430 ;  /* 0x0001f43000037802 */ /* 0x000fe40000000f00 */
[----:B--2345:R-:W-:Y:S05]  /*1f420*/  CALL.REL.NOINC `($__internal_101_$__cuda_sm70_shflsync_idx_p) ;  /* 0x00002bd000007944 */ /* 0x03cfea0003c00000 */
[----:B------:R-:W-:Y:S01]  /*1f430*/  MOV R4, R34 ;  /* 0x0000002200047202 */ /* 0x000fe20000000f00 */
[----:B------:R-:W-:Y:S05]  /*1f440*/  BRA `(.L_x_6160) ;  /* 0xfffe95e000007947 */ /* 0x000fea000383ffff */
.L_x_6003:
[----:B------:R-:W-:Y:S01]  /*1f450*/  IMAD.MOV.U32 R33, RZ, RZ, R13 ;  /* 0x000000ffff217224 */ /* 0x000fe200078e000d */
[----:B------:R-:W-:Y:S01]  /*1f460*/  MOV R2, 0x2 ;  /* 0x0000000200027802 */ /* 0x000fe20000000f00 */
[----:B------:R-:W-:Y:S01]  /*1f470*/  IMAD.MOV.U32 R32, RZ, RZ, 0x181f ;  /* 0x0000181fff207424 */ /* 0x000fe200078e00ff */
[----:B------:R-:W-:Y:S02]  /*1f480*/  MOV R3, 0x1f4a0 ;  /* 0x0001f4a000037802 */ /* 0x000fe40000000f00 */
[----:B-12345:R-:W-:Y:S05]  /*1f490*/  CALL.REL.NOINC `($__internal_101_$__cuda_sm70_shflsync_idx_p) ;  /* 0x00002b6000007944 */ /* 0x03efea0003c00000 */
[----:B------:R-:W-:Y:S01]  /*1f4a0*/  MOV R0, R34 ;  /* 0x0000002200007202 */ /* 0x000fe20000000f00 */
[----:B------:R-:W-:Y:S05]  /*1f4b0*/  BRA `(.L_x_6161) ;  /* 0xfffe959000007947 */ /* 0x000fea000383ffff */
.L_x_6006:
[----:B------:R-:W-:Y:S01]  /*1f4c0*/  IMAD.MOV.U32 R33, RZ, RZ, R12 ;  /* 0x000000ffff217224 */ /* 0x000fe200078e000c */
[----:B-1----:R-:W-:Y:S01]  /*1f4d0*/  MOV R2, 0x3 ;  /* 0x0000000300027802 */ /* 0x002fe20000000f00 */
[----:B------:R-:W-:Y:S01]  /*1f4e0*/  IMAD.MOV.U32 R32, RZ, RZ, 0x181f ;  /* 0x0000181fff207424 */ /* 0x000fe200078e00ff */
[----:B------:R-:W-:-:S02]  /*1f4f0*/  MOV R3, 0x1f510 ;  /* 0x0001f51000037802 */ /* 0x000fc40000000f00 */
[----:B--2345:R-:W-:Y:S05]  /*1f500*/  CALL.REL.NOINC `($__internal_101_$__cuda_sm70_shflsync_idx_p) ;  /* 0x00002af000007944 */ /* 0x03cfea0003c00000 */
        /* <DEDUP_REMOVED lines=8> */
.L_x_6009:
[----:B------:R-:W-:Y:S01]  /*1f590*/  IMAD.MOV.U32 R33, RZ, RZ, R5 ;  /* 0x000000ffff217224 */ /* 0x000fe200078e0005 */
[----:B------:R-:W-:Y:S01]  /*1f5a0*/  MOV R2, RZ ;  /* 0x000000ff00027202 */ /* 0x000fe20000000f00 */
[----:B------:R-:W-:Y:S01]  /*1f5b0*/  IMAD.MOV.U32 R32, RZ, RZ, 0x181f ;  /* 0x0000181fff207424 */ /* 0x000fe200078e00ff */
[----:B------:R-:W-:Y:S02]  /*1f5c0*/  MOV R3, 0x1f5e0 ;  /* 0x0001f5e000037802 */ /* 0x000fe40000000f00 */
[----:B------:R-:W-:Y:S05]  /*1f5d0*/  CALL.REL.NOINC `($__internal_101_$__cuda_sm70_shflsync_idx_p) ;  /* 0x00002a2000007944 */ /* 0x000fea0003c00000 */
[----:B------:R-:W-:Y:S01]  /*1f5e0*/  MOV R4, R34 ;  /* 0x0000002200047202 */ /* 0x000fe20000000f00 */
[----:B------:R-:W-:Y:S05]  /*1f5f0*/  BRA `(.L_x_6163) ;  /* 0xfffea06000007947 */ /* 0x000fea000383ffff */
.L_x_6010:
[----:B------:R-:W-:Y:S01]  /*1f600*/  IMAD.MOV.U32 R33, RZ, RZ, R14 ;  /* 0x000000ffff217224 */ /* 0x000fe200078e000e */
[----:B------:R-:W-:Y:S01]  /*1f610*/  MOV R2, RZ ;  /* 0x000000ff00027202 */ /* 0x000fe20000000f00 */
[----:B------:R-:W-:Y:S01]  /*1f620*/  IMAD.MOV.U32 R32, RZ, RZ, 0x181f ;  /* 0x0000181fff207424 */ /* 0x000fe200078e00ff */
[----:B------:R-:W-:Y:S02]  /*1f630*/  MOV R3, 0x1f650 ;  /* 0x0001f65000037802 */ /* 0x000fe40000000f00 */
[----:B-12---:R-:W-:Y:S05]  /*1f640*/  CALL.REL.NOINC `($__internal_101_$__cuda_sm70_shflsync_idx_p) ;  /* 0x000029b000007944 */ /* 0x006fea0003c00000 */
[C---:B------:R-:W-:Y:S01]  /*1f650*/  IADD3 R6, P1, R34.reuse, R17, RZ ;  /* 0x0000001122067210 */ /* 0x040fe20007f3e0ff */
[----:B------:R-:W-:Y:S01]  /*1f660*/  IMAD.MOV.U32 R33, RZ, RZ, R5 ;  /* 0x000000ffff217224 */ /* 0x000fe200078e0005 */
[----:B------:R-:W-:Y:S01]  /*1f670*/  IADD3 R8, P0, R34, R15, RZ ;  /* 0x0000000f22087210 */ /* 0x000fe20007f1e0ff */
[----:B------:R-:W-:Y:S01]  /*1f680*/  IMAD.MOV.U32 R32, RZ, RZ, 0x181f ;  /* 0x0000181fff207424 */ /* 0x000fe200078e00ff */
[----:B------:R-:W-:Y:S01]  /*1f690*/  ISETP.GE.AND P2, PT, R216, c[0x0][0x1d4], PT ;  /* 0x00007500d8007a0c */ /* 0x000fe20003f46270 */
[C---:B------:R-:W-:Y:S01]  /*1f6a0*/  IMAD.X R7, R4.reuse, 0x1, R20, P1 ;  /* 0x0000000104077824 */ /* 0x040fe200008e0614 */
        /* <DEDUP_REMOVED lines=16> */
[----:B-1----:R-:W-:Y:S05]  /*1f7b0*/  CALL.REL.NOINC `($__internal_101_$__cuda_sm70_shflsync_idx_p) ;  /* 0x0000284000007944 */ /* 0x002fea0003c00000 */
        /* <DEDUP_REMOVED lines=8> */
.L_x_6015:
[----:B------:R-:W-:Y:S01]  /*1f840*/  IMAD.MOV.U32 R33, RZ, RZ, R42 ;  /* 0x000000ffff217224 */ /* 0x000fe200078e002a */
[----:B------:R-:W-:Y:S01]  /*1f850*/  MOV R2, RZ ;  /* 0x000000ff00027202 */ /* 0x000fe20000000f00 */
[----:B------:R-:W-:Y:S01]  /*1f860*/  IMAD.MOV.U32 R32, RZ, RZ, 0x1c1f ;  /* 0x00001c1fff207424 */ /* 0x000fe200078e00ff */
[----:B------:R-:W-:Y:S02]  /*1f870*/  MOV R3, 0x1f890 ;  /* 0x0001f89000037802 */ /* 0x000fe40000000f00 */
[----:B------:R-:W-:Y:S05]  /*1f880*/  CALL.REL.NOINC `($__internal_101_$__cuda_sm70_shflsync_idx_p) ;  /* 0x0000277000007944 */ /* 0x000fea0003c00000 */
[----:B------:R-:W-:Y:S01]  /*1f890*/  MOV R5, R34 ;  /* 0x0000002200057202 */ /* 0x000fe20000000f00 */
[----:B------:R-:W-:Y:S05]  /*1f8a0*/  BRA `(.L_x_6165) ;  /* 0xfffea30000007947 */ /* 0x000fea000383ffff */
.L_x_6016:
[----:B------:R-:W-:Y:S01]  /*1f8b0*/  IMAD.MOV.U32 R33, RZ, RZ, R43 ;  /* 0x000000ffff217224 */ /* 0x000fe200078e002b */
[----:B------:R-:W-:Y:S01]  /*1f8c0*/  MOV R2, RZ ;  /* 0x000000ff00027202 */ /* 0x000fe20000000f00 */
[----:B------:R-:W-:Y:S01]  /*1f8d0*/  IMAD.MOV.U32 R32, RZ, RZ, 0x1c1f ;  /* 0x00001c1fff207424 */ /* 0x000fe200078e00ff */
[----:B------:R-:W-:Y:S02]  /*1f8e0*/  MOV R3, 0x1f900 ;  /* 0x0001f90000037802 */ /* 0x000fe40000000f00 */
[----:B-12---:R-:W-:Y:S05]  /*1f8f0*/  CALL.REL.NOINC `($__internal_101_$__cuda_sm70_shflsync_idx_p) ;  /* 0x0000270000007944 */ /* 0x006fea0003c00000 */
[----:B------:R-:W-:Y:S01]  /*1f900*/  IMAD.MOV.U32 R33, RZ, RZ, R13 ;  /* 0x000000ffff217224 */ /* 0x000fe200078e000d */
[----:B------:R-:W-:Y:S01]  /*1f910*/  MOV R32, 0x1c1f ;  /* 0x00001c1f00207802 */ /* 0x000fe20000000f00 */
[----:B------:R-:W-:Y:S01]  /*1f920*/  IMAD.MOV.U32 R2, RZ, RZ, RZ ;  /* 0x000000ffff027224 */ /* 0x000fe200078e00ff */
[----:B------:R-:W-:-:S02]  /*1f930*/  MOV R4, R34 ;  /* 0x0000002200047202 */ /* 0x000fc40000000f00 */
[----:B------:R-:W-:Y:S02]  /*1f940*/  MOV R3, 0x1f960 ;  /* 0x0001f96000037802 */ /* 0x000fe40000000f00 */
[----:B------:R-:W-:Y:S05]  /*1f950*/  CALL.REL.NOINC `($__internal_101_$__cuda_sm70_shflsync_idx_p) ;  /* 0x000026a000007944 */ /* 0x000fea0003c00000 */
[----:B------:R-:W-:Y:S01]  /*1f960*/  IMAD.MOV.U32 R12, RZ, RZ, R34 ;  /* 0x000000ffff0c7224 */ /* 0x000fe200078e0022 */
[----:B------:R-:W-:Y:S01]  /*1f970*/  MOV R2, RZ ;  /* 0x000000ff00027202 */ /* 0x000fe20000000f00 */
[----:B------:R-:W-:Y:S01]  /*1f980*/  IMAD.MOV.U32 R33, RZ, RZ, R48 ;  /* 0x000000ffff217224 */ /* 0x000fe200078e0030 */
[----:B------:R-:W-:Y:S02]  /*1f990*/  MOV R32, 0x1c1f ;  /* 0x00001c1f00207802 */ /* 0x000fe40000000f00 */
[----:B------:R-:W-:Y:S02]  /*1f9a0*/  MOV R3, 0x1f9c0 ;  /* 0x0001f9c000037802 */ /* 0x000fe40000000f00 */
[----:B------:R-:W-:Y:S05]  /*1f9b0*/  CALL.REL.NOINC `($__internal_101_$__cuda_sm70_shflsync_idx_p) ;  /* 0x0000264000007944 */ /* 0x000fea0003c00000 */
[----:B------:R-:W-:Y:S01]  /*1f9c0*/  MOV R0, R34 ;  /* 0x0000002200007202 */ /* 0x000fe20000000f00 */
[----:B------:R-:W-:Y:S05]  /*1f9d0*/  BRA `(.L_x_6166) ;  /* 0xfffea21000007947 */ /* 0x000fea000383ffff */
.L_x_6019:
[----:B------:R-:W-:Y:S01]  /*1f9e0*/  IMAD.MOV.U32 R33, RZ, RZ, R42 ;  /* 0x000000ffff217224 */ /* 0x000fe200078e002a */
[----:B------:R-:W-:Y:S01]  /*1f9f0*/  MOV R2, 0x1 ;  /* 0x0000000100027802 */ /* 0x000fe20000000f00 */
[----:B------:R-:W-:Y:S01]  /*1fa00*/  IMAD.MOV.U32 R32, RZ, RZ, 0x1c1f ;  /* 0x00001c1fff207424 */ /* 0x000fe200078e00ff */
[----:B------:R-:W-:Y:S02]  /*1fa10*/  MOV R3, 0x1fa30 ;  /* 0x0001fa3000037802 */ /* 0x000fe40000000f00 */
[----:B---3--:R-:W-:Y:S05]  /*1fa20*/  CALL.REL.NOINC `($__internal_101_$__cuda_sm70_shflsync_idx_p) ;  /* 0x000025d000007944 */ /* 0x008fea0003c00000 */
[----:B------:R-:W-:Y:S01]  /*1fa30*/  IMAD.MOV.U32 R5, RZ, RZ, R34 ;  /* 0x000000ffff057224 */ /* 0x000fe200078e0022 */
[----:B------:R-:W-:Y:S01]  /*1fa40*/  MOV R2, 0x1 ;  /* 0x0000000100027802 */ /* 0x000fe20000000f00 */
[----:B------:R-:W-:Y:S01]  /*1fa50*/  IMAD.MOV.U32 R33, RZ, RZ, R43 ;  /* 0x000000ffff217224 */ /* 0x000fe200078e002b */
[----:B------:R-:W-:-:S02]  /*1fa60*/  MOV R32, 0x1c1f ;  /* 0x00001c1f00207802 */ /* 0x000fc40000000f00 */
[----:B------:R-:W-:Y:S02]  /*1fa70*/  MOV R3, 0x1fa90 ;  /* 0x0001fa9000037802 */ /* 0x000fe40000000f00 */
[----:B------:R-:W-:Y:S05]  /*1fa80*/  CALL.REL.NOINC `($__internal_101_$__cuda_sm70_shflsync_idx_p) ;  /* 0x0000257000007944 */ /* 0x000fea0003c00000 */
[----:B------:R-:W-:Y:S01]  /*1fa90*/  IMAD.MOV.U32 R33, RZ, RZ, R13 ;  /* 0x000000ffff217224 */ /* 0x000fe200078e000d */
[----:B------:R-:W-:Y:S01]  /*1faa0*/  MOV R32, 0x1c1f ;  /* 0x00001c1f00207802 */ /* 0x000fe20000000f00 */
[----:B------:R-:W-:Y:S01]  /*1fab0*/  IMAD.MOV.U32 R2, RZ, RZ, 0x1 ;  /* 0x00000001ff027424 */ /* 0x000fe200078e00ff */
[----:B------:R-:W-:Y:S02]  /*1fac0*/  MOV R4, R34 ;  /* 0x0000002200047202 */ /* 0x000fe40000000f00 */
[----:B------:R-:W-:Y:S02]  /*1fad0*/  MOV R3, 0x1faf0 ;  /* 0x0001faf000037802 */ /* 0x000fe40000000f00 */
[----:B------:R-:W-:Y:S05]  /*1fae0*/  CALL.REL.NOINC `($__internal_101_$__cuda_sm70_shflsync_idx_p) ;  /* 0x0000251000007944 */ /* 0x000fea0003c00000 */
[----:B------:R-:W-:Y:S01]  /*1faf0*/  IMAD.MOV.U32 R12, RZ, RZ, R34 ;  /* 0x000000ffff0c7224 */ /* 0x000fe200078e0022 */
[----:B------:R-:W-:Y:S01]  /*1fb00*/  MOV R2, 0x1 ;  /* 0x0000000100027802 */ /* 0x000fe20000000f00 */
[----:B------:R-:W-:Y:S01]  /*1fb10*/  IMAD.MOV.U32 R33, RZ, RZ, R48 ;  /* 0x000000ffff217224 */ /* 0x000fe200078e0030 */
[----:B------:R-:W-:Y:S02]  /*1fb20*/  MOV R32, 0x1c1f ;  /* 0x00001c1f00207802 */ /* 0x000fe40000000f00 */
[----:B------:R-:W-:-:S02]  /*1fb30*/  MOV R3, 0x1fb50 ;  /* 0x0001fb5000037802 */ /* 0x000fc40000000f00 */
[----:B------:R-:W-:Y:S05]  /*1fb40*/  CALL.REL.NOINC `($__internal_101_$__cuda_sm70_shflsync_idx_p) ;  /* 0x000024b000007944 */ /* 0x000fea0003c00000 */
[----:B------:R-:W-:Y:S01]  /*1fb50*/  MOV R0, R34 ;  /* 0x0000002200007202 */ /* 0x000fe20000000f00 */
[----:B------:R-:W-:Y:S05]  /*1fb60*/  BRA `(.L_x_6167) ;  /* 0xfffea89000007947 */ /* 0x000fea000383ffff */
.L_x_6044:
[----:B------:R-:W-:Y:S01]  /*1fb70*/  IMAD.MOV.U32 R33, RZ, RZ, R22 ;  /* 0x000000ffff217224 */ /* 0x000fe200078e0016 */
[----:B------:R-:W-:Y:S01]  /*1fb80*/  MOV R2, RZ ;  /* 0x000000ff00027202 */ /* 0x000fe20000000f00 */
[----:B------:R-:W-:Y:S01]  /*1fb90*/  IMAD.MOV.U32 R32, RZ, RZ, 0x1c1f ;  /* 0x00001c1fff207424 */ /* 0x000fe200078e00ff */
[----:B------:R-:W-:-:S02]  /*1fba0*/  MOV R3, 0x1fbc0 ;  /* 0x0001fbc000037802 */ /* 0x000fc40000000f00 */
[----:B------:R-:W-:Y:S05]  /*1fbb0*/  CALL.REL.NOINC `($__internal_101_$__cuda_sm70_shflsync_idx_p) ;  /* 0x0000244000007944 */ /* 0x000fea0003c00000 */
[----:B------:R-:W-:Y:S01]  /*1fbc0*/  MOV R0, R34 ;  /* 0x0000002200007202 */ /* 0x000fe20000000f00 */
[----:B------:R-:W-:Y:S05]  /*1fbd0*/  BRA `(.L_x_6168) ;  /* 0xfffed7e000007947 */ /* 0x000fea000383ffff */
.L_x_6045:
[----:B------:R-:W-:Y:S01]  /*1fbe0*/  IMAD.MOV.U32 R33, RZ, RZ, R23 ;  /* 0x000000ffff217224 */ /* 0x000fe200078e0017 */
[----:B------:R-:W-:Y:S01]  /*1fbf0*/  MOV R2, RZ ;  /* 0x000000ff00027202 */ /* 0x000fe20000000f00 */
[----:B------:R-:W-:Y:S01]  /*1fc00*/  IMAD.MOV.U32 R32, RZ, RZ, 0x1c1f ;  /* 0x00001c1fff207424 */ /* 0x000fe200078e00ff */
[----:B------:R-:W-:-:S02]  /*1fc10*/  MOV R3, 0x1fc30 ;  /* 0x0001fc3000037802 */ /* 0x000fc40000000f00 */
[----:B-12---:R-:W-:Y:S05]  /*1fc20*/  CALL.REL.NOINC `($__internal_101_$__cuda_sm70_shflsync_idx_p) ;  /* 0x000023d000007944 */ /* 0x006fea0003c00000 */
[----:B------:R-:W-:Y:S01]  /*1fc30*/  IMAD.MOV.U32 R33, RZ, RZ, R21 ;  /* 0x000000ffff217224 */ /* 0x000fe200078e0015 */
[----:B------:R-:W-:Y:S01]  /*1fc40*/  MOV R2, RZ ;  /* 0x000000ff00027202 */ /* 0x000fe20000000f00 */
[----:B------:R-:W-:Y:S01]  /*1fc50*/  IMAD.MOV.U32 R32, RZ, RZ, 0x1c1f ;  /* 0x00001c1fff207424 */ /* 0x000fe200078e00ff */
[----:B------:R-:W-:Y:S01]  /*1fc60*/  MOV R8, R34 ;  /* 0x0000002200087202 */ /* 0x000fe20000000f00 */
[----:B------:R-:W-:Y:S01]  /*1fc70*/  IMAD.MOV.U32 R9, RZ, RZ, R0 ;  /* 0x000000ffff097224 */ /* 0x000fe200078e0000 */
[----:B------:R-:W-:-:S02]  /*1fc80*/  MOV R3, 0x1fca0 ;  /* 0x0001fca000037802 */ /* 0x000fc40000000f00 */
[----:B------:R-:W-:Y:S05]  /*1fc90*/  CALL.REL.NOINC `($__internal_101_$__cuda_sm70_shflsync_idx_p) ;  /* 0x0000236000007944 */ /* 0x000fea0003c00000 */
[----:B------:R-:W-:Y:S01]  /*1fca0*/  IMAD.MOV.U32 R20, RZ, RZ, R34 ;  /* 0x000000ffff147224 */ /* 0x000fe200078e0022 */
[----:B------:R-:W-:Y:S01]  /*1fcb0*/  MOV R2, RZ ;  /* 0x000000ff00027202 */ /* 0x000fe20000000f00 */
[----:B------:R-:W-:Y:S01]  /*1fcc0*/  IMAD.MOV.U32 R33, RZ, RZ, R24 ;  /* 0x000000ffff217224 */ /* 0x000fe200078e0018 */
[----:B------:R-:W-:-:S02]  /*1fcd0*/  MOV R32, 0x1c1f ;  /* 0x00001c1f00207802 */ /* 0x000fc40000000f00 */
[----:B------:R-:W-:Y:S02]  /*1fce0*/  MOV R3, 0x1fd00 ;  /* 0x0001fd0000037802 */ /* 0x000fe40000000f00 */
[----:B------:R-:W-:Y:S05]  /*1fcf0*/  CALL.REL.NOINC `($__internal_101_$__cuda_sm70_shflsync_idx_p) ;  /* 0x0000230000007944 */ /* 0x000fea0003c00000 */
[----:B------:R-:W-:Y:S01]  /*1fd00*/  MOV R3, R34 ;  /* 0x0000002200037202 */ /* 0x000fe20000000f00 */
[----:B------:R-:W-:Y:S05]  /*1fd10*/  BRA `(.L_x_6169) ;  /* 0xfffed6f000007947 */ /* 0x000fea000383ffff */
.L_x_6048:
[----:B------:R-:W-:Y:S01]  /*1fd20*/  IMAD.MOV.U32 R33, RZ, RZ, R22 ;  /* 0x000000ffff217224 */ /* 0x000fe200078e0016 */
[----:B------:R-:W-:Y:S01]  /*1fd30*/  MOV R2, 0x1 ;  /* 0x0000000100027802 */ /* 0x000fe20000000f00 */
[----:B------:R-:W-:Y:S01]  /*1fd40*/  IMAD.MOV.U32 R32, RZ, RZ, 0x1c1f ;  /* 0x00001c1fff207424 */ /* 0x000fe200078e00ff */
[----:B------:R-:W-:Y:S02]  /*1fd50*/  MOV R3, 0x1fd70 ;  /* 0x0001fd7000037802 */ /* 0x000fe40000000f00 */
[----:B--2---:R-:W-:Y:S05]  /*1fd60*/  CALL.REL.NOINC `($__internal_101_$__cuda_sm70_shflsync_idx_p) ;  /* 0x0000229000007944 */ /* 0x004fea0003c00000 */
[----:B------:R-:W-:Y:S01]  /*1fd70*/  IMAD.MOV.U32 R0, RZ, RZ, R34 ;  /* 0x000000ffff007224 */ /* 0x000fe200078e0022 */
[----:B------:R-:W-:Y:S01]  /*1fd80*/  MOV R2, 0x1 ;  /* 0x0000000100027802 */ /* 0x000fe20000000f00 */
[----:B------:R-:W-:Y:S01]  /*1fd90*/  IMAD.MOV.U32 R33, RZ, RZ, R23 ;  /* 0x000000ffff217224 */ /* 0x000fe200078e0017 */
[----:B------:R-:W-:Y:S02]  /*1fda0*/  MOV R32, 0x1c1f ;  /* 0x00001c1f00207802 */ /* 0x000fe40000000f00 */
[----:B------:R-:W-:Y:S02]  /*1fdb0*/  MOV R3, 0x1fdd0 ;  /* 0x0001fdd000037802 */ /* 0x000fe40000000f00 */
[----:B------:R-:W-:Y:S05]  /*1fdc0*/  CALL.REL.NOINC `($__internal_101_$__cuda_sm70_shflsync_idx_p) ;  /* 0x0000223000007944 */ /* 0x000fea0003c00000 */
[----:B------:R-:W-:Y:S01]  /*1fdd0*/  IMAD.MOV.U32 R33, RZ, RZ, R21 ;  /* 0x000000ffff217224 */ /* 0x000fe200078e0015 */
[----:B------:R-:W-:Y:S01]  /*1fde0*/  MOV R2, 0x1 ;  /* 0x0000000100027802 */ /* 0x000fe20000000f00 */
[----:B------:R-:W-:Y:S01]  /*1fdf0*/  IMAD.MOV.U32 R32, RZ, RZ, 0x1c1f ;  /* 0x00001c1fff207424 */ /* 0x000fe200078e00ff */
[----:B------:R-:W-:Y:S01]  /*1fe00*/  MOV R8, R34 ;  /* 0x0000002200087202 */ /* 0x000fe20000000f00 */
[----:B------:R-:W-:Y:S01]  /*1fe10*/  IMAD.MOV.U32 R9, RZ, RZ, R0 ;  /* 0x000000ffff097224 */ /* 0x000fe200078e0000 */
[----:B------:R-:W-:-:S02]  /*1fe20*/  MOV R3, 0x1fe40 ;  /* 0x0001fe4000037802 */ /* 0x000fc40000000f00 */
[----:B------:R-:W-:Y:S05]  /*1fe30*/  CALL.REL.NOINC `($__internal_101_$__cuda_sm70_shflsync_idx_p) ;  /* 0x000021c000007944 */ /* 0x000fea0003c00000 */
        /* <DEDUP_REMOVED lines=8> */
.L_x_6063:
[----:B------:R-:W-:Y:S01]  /*1fec0*/  IMAD.MOV.U32 R33, RZ, RZ, R20 ;  /* 0x000000ffff217224 */ /* 0x000fe200078e0014 */
[----:B------:R-:W-:Y:S01]  /*1fed0*/  MOV R2, RZ ;  /* 0x000000ff00027202 */ /* 0x000fe20000000f00 */
[----:B------:R-:W-:Y:S01]  /*1fee0*/  IMAD.MOV.U32 R32, RZ, RZ, 0x181f ;  /* 0x0000181fff207424 */ /* 0x000fe200078e00ff */
[----:B------:R-:W-:Y:S02]  /*1fef0*/  MOV R3, 0x1ff10 ;  /* 0x0001ff1000037802 */ /* 0x000fe40000000f00 */
[----:B-1--4-:R-:W-:Y:S05]  /*1ff00*/  CALL.REL.NOINC `($__internal_101_$__cuda_sm70_shflsync_idx_p) ;  /* 0x000020f000007944 */ /* 0x012fea0003c00000 */
[----:B------:R-:W-:Y:S01]  /*1ff10*/  MOV R9, R34 ;  /* 0x0000002200097202 */ /* 0x000fe20000000f00 */
[----:B------:R-:W-:Y:S05]  /*1ff20*/  BRA `(.L_x_6171) ;  /* 0xffff0ce000007947 */ /* 0x000fea000383ffff */
.L_x_6064:
[----:B------:R-:W-:Y:S01]  /*1ff30*/  IMAD.MOV.U32 R33, RZ, RZ, R23 ;  /* 0x000000ffff217224 */ /* 0x000fe200078e0017 */
[----:B------:R-:W-:Y:S01]  /*1ff40*/  MOV R2, RZ ;  /* 0x000000ff00027202 */ /* 0x000fe20000000f00 */
[----:B------:R-:W-:Y:S01]  /*1ff50*/  IMAD.MOV.U32 R32, RZ, RZ, 0x181f ;  /* 0x0000181fff207424 */ /* 0x000fe200078e00ff */
[----:B------:R-:W-:Y:S02]  /*1ff60*/  MOV R3, 0x1ff80 ;  /* 0x0001ff8000037802 */ /* 0x000fe40000000f00 */
[----:B-1234-:R-:W-:Y:S05]  /*1ff70*/  CALL.REL.NOINC `($__internal_101_$__cuda_sm70_shflsync_idx_p) ;  /* 0x0000208000007944 */ /* 0x01efea0003c00000 */
[----:B------:R-:W-:Y:S01]  /*1ff80*/  ISETP.GE.AND P2, PT, R216, c[0x0][0x1d4], PT ;  /* 0x00007500d8007a0c */ /* 0x000fe20003f46270 */
[----:B------:R-:W-:Y:S01]  /*1ff90*/  IMAD.MOV.U32 R33, RZ, RZ, R20 ;  /* 0x000000ffff217224 */ /* 0x000fe200078e0014 */
[C---:B------:R-:W-:Y:S01]  /*1ffa0*/  IADD3 R2, P0, R34.reuse, R24, RZ ;  /* 0x0000001822027210 */ /* 0x040fe20007f1e0ff */
[----:B------:R-:W-:Y:S01]  /*1ffb0*/  IMAD.MOV.U32 R32, RZ, RZ, 0x181f ;  /* 0x0000181fff207424 */ /* 0x000fe200078e00ff */
[----:B------:R-:W-:-:S02]  /*1ffc0*/  IADD3 R16, P3, R34, R25, RZ ;  /* 0x0000001922107210 */ /* 0x000fc40007f7e0ff */
[----:B------:R-:W-:Y:S01]  /*1ffd0*/  ISETP.GE.AND P1, PT, R215, c[0x0][0x1d4], PT ;  /* 0x00007500d7007a0c */ /* 0x000fe20003f26270 */
[C---:B------:R-:W-:Y:S01]  /*1ffe0*/  IMAD.X R3, R9.reuse, 0x1, R26, P0 ;  /* 0x0000000109037824 */ /* 0x040fe200000e061a */
        /* <DEDUP_REMOVED lines=22> */
[----:B------:R-:W-:Y:S01]  /*20150*/  MOV R0, R34 ;  /* 0x0000002200007202 */ /* 0x000fe20000000f00 */
[----:B------:R-:W-:Y:S05]  /*20160*/  BRA `(.L_x_6172) ;  /* 0xffff0bf000007947 */ /* 0x000fea000383ffff */
.L_x_6067:
[----:B------:R-:W-:Y:S01]  /*20170*/  IMAD.MOV.U32 R33, RZ, RZ, R5 ;  /* 0x000000ffff217224 */ /* 0x000fe200078e0005 */
[----:B------:R-:W-:Y:S01]  /*20180*/  MOV R2, RZ ;  /* 0x000000ff00027202 */ /* 0x000fe20000000f00 */
[----:B------:R-:W-:Y:S01]  /*20190*/  IMAD.MOV.U32 R32, RZ, RZ, 0x181f ;  /* 0x0000181fff207424 */ /* 0x000fe200078e00ff */
[----:B------:R-:W-:-:S02]  /*201a0*/  MOV R3, 0x201c0 ;  /* 0x000201c000037802 */ /* 0x000fc40000000f00 */
[----:B------:R-:W-:Y:S05]  /*201b0*/  CALL.REL.NOINC `($__internal_101_$__cuda_sm70_shflsync_idx_p) ;  /* 0x00001e4000007944 */ /* 0x000fea0003c00000 */
[----:B------:R-:W-:Y:S01]  /*201c0*/  MOV R4, R34 ;  /* 0x0000002200047202 */ /* 0x000fe20000000f00 */
[----:B------:R-:W-:Y:S05]  /*201d0*/  BRA `(.L_x_6173) ;  /* 0xffff31c000007947 */ /* 0x000fea000383ffff */
.L_x_6068:
[----:B------:R-:W-:Y:S01]  /*201e0*/  IMAD.MOV.U32 R33, RZ, RZ, R12 ;  /* 0x000000ffff217224 */ /* 0x000fe200078e000c */
[----:B------:R-:W-:Y:S01]  /*201f0*/  MOV R2, RZ ;  /* 0x000000ff00027202 */ /* 0x000fe20000000f00 */
[----:B------:R-:W-:Y:S01]  /*20200*/  IMAD.MOV.U32 R32, RZ, RZ, 0x181f ;  /* 0x0000181fff207424 */ /* 0x000fe200078e00ff */
[----:B------:R-:W-:-:S02]  /*20210*/  MOV R3, 0x20230 ;  /* 0x0002023000037802 */ /* 0x000fc40000000f00 */
[----:B-12---:R-:W-:Y:S05]  /*20220*/  CALL.REL.NOINC `($__internal_101_$__cuda_sm70_shflsync_idx_p) ;  /* 0x00001dd000007944 */ /* 0x006fea0003c00000 */
        /* <DEDUP_REMOVED lines=22> */
[----:B------:R-:W-:Y:S05]  /*20390*/  CALL.REL.NOINC `($__internal_101_$__cuda_sm70_shflsync_idx_p) ;  /* 0x00001c6000007944 */ /* 0x000fea0003c00000 */
        /* <DEDUP_REMOVED lines=8> */
.L_x_6072:
[----:B------:R-:W-:Y:S01]  /*20420*/  MOV R2, RZ ;  /* 0x000000ff00027202 */ /* 0x000fe20000000f00 */
[----:B------:R-:W-:Y:S01]  /*20430*/  IMAD.MOV.U32 R33, RZ, RZ, R8 ;  /* 0x000000ffff217224 */ /* 0x000fe200078e0008 */
[----:B------:R-:W-:Y:S01]  /*20440*/  MOV R3, 0x20470 ;  /* 0x0002047000037802 */ /* 0x000fe20000000f00 */
[----:B------:R-:W-:Y:S02]  /*20450*/  IMAD.MOV.U32 R32, RZ, RZ, 0x181f ;  /* 0x0000181fff207424 */ /* 0x000fe400078e00ff */
[----:B-1234-:R-:W-:Y:S05]  /*20460*/  CALL.REL.NOINC `($__internal_101_$__cuda_sm70_shflsync_idx_p) ;  /* 0x00001b9000007944 */ /* 0x01efea0003c00000 */
[----:B------:R-:W-:Y:S01]  /*20470*/  MOV R5, R34 ;  /* 0x0000002200057202 */ /* 0x000fe20000000f00 */
[----:B------:R-:W-:-:S05]  /*20480*/  BRA `(.L_x_6175) ;  /* 0xffff358000007947 */ /* 0x000fca000383ffff */
.L_x_6073:
[----:B------:R-:W-:Y:S01]  /*20490*/  MOV R2, RZ ;  /* 0x000000ff00027202 */ /* 0x000fe20000000f00 */
[----:B------:R-:W-:Y:S01]  /*204a0*/  IMAD.MOV.U32 R33, RZ, RZ, R17 ;  /* 0x000000ffff217224 */ /* 0x000fe200078e0011 */
[----:B------:R-:W-:Y:S01]  /*204b0*/  MOV R3, 0x204e0 ;  /* 0x000204e000037802 */ /* 0x000fe20000000f00 */
[----:B------:R-:W-:Y:S02]  /*204c0*/  IMAD.MOV.U32 R32, RZ, RZ, 0x181f ;  /* 0x0000181fff207424 */ /* 0x000fe400078e00ff */
[----:B-1234-:R-:W-:Y:S05]  /*204d0*/  CALL.REL.NOINC `($__internal_101_$__cuda_sm70_shflsync_idx_p) ;  /* 0x00001b2000007944 */ /* 0x01efea0003c00000 */
[----:B------:R-:W-:Y:S01]  /*204e0*/  ISETP.GE.AND P2, PT, R216, c[0x0][0x1d4], PT ;  /* 0x00007500d8007a0c */ /* 0x000fe20003f46270 */
[----:B------:R-:W-:Y:S01]  /*204f0*/  IMAD R4, R213, 0x6000, R10 ;  /* 0x00006000d5047824 */ /* 0x000fe200078e020a */
[C---:B------:R-:W-:Y:S01]  /*20500*/  IADD3 R2, P0, R34.reuse, R18, RZ ;  /* 0x0000001222027210 */ /* 0x040fe20007f1e0ff */
[----:B------:R-:W-:Y:S01]  /*20510*/  IMAD.MOV.U32 R33, RZ, RZ, R8 ;  /* 0x000000ffff217224 */ /* 0x000fe200078e0008 */
[----:B------:R-:W-:Y:S01]  /*20520*/  ISETP.GE.AND P1, PT, R215, c[0x0][0x1d4], PT ;  /* 0x00007500d7007a0c */ /* 0x000fe20003f26270 */
[----:B------:R-:W-:Y:S01]  /*20530*/  IMAD.MOV.U32 R32, RZ, RZ, 0x181f ;  /* 0x0000181fff207424 */ /* 0x000fe200078e00ff */
        /* <DEDUP_REMOVED lines=17> */
[----:B------:R-:W-:Y:S05]  /*20650*/  CALL.REL.NOINC `($__internal_101_$__cuda_sm70_shflsync_idx_p) ;  /* 0x000019a000007944 */ /* 0x000fea0003c00000 */
[----:B------:R-:W-:Y:S01]  /*20660*/  MOV R2, 0x1 ;  /* 0x0000000100027802 */ /* 0x000fe20000000f00 */
[----:B------:R-:W-:Y:S01]  /*20670*/  IMAD.MOV.U32 R5, RZ, RZ, R34 ;  /* 0x000000ffff057224 */ /* 0x000fe200078e0022 */
[----:B------:R-:W-:Y:S01]  /*20680*/  MOV R32, 0x181f ;  /* 0x0000181f00207802 */ /* 0x000fe20000000f00 */
[----:B------:R-:W-:Y:S01]  /*20690*/  IMAD.MOV.U32 R33, RZ, RZ, R17 ;  /* 0x000000ffff217224 */ /* 0x000fe200078e0011 */
[----:B------:R-:W-:Y:S02]  /*206a0*/  MOV R3, 0x206c0 ;  /* 0x000206c000037802 */ /* 0x000fe40000000f00 */
[----:B------:R-:W-:Y:S05]  /*206b0*/  CALL.REL.NOINC `($__internal_101_$__cuda_sm70_shflsync_idx_p) ;  /* 0x0000194000007944 */ /* 0x000fea0003c00000 */
[----:B------:R-:W-:Y:S01]  /*206c0*/  MOV R2, R34 ;  /* 0x0000002200027202 */ /* 0x000fe20000000f00 */
[----:B------:R-:W-:-:S05]  /*206d0*/  BRA `(.L_x_6176) ;  /* 0xffff349000007947 */ /* 0x000fca000383ffff */
.L_x_6076:
[----:B------:R-:W-:Y:S01]  /*206e0*/  MOV R2, RZ ;  /* 0x000000ff00027202 */ /* 0x000fe20000000f00 */
[----:B------:R-:W-:Y:S01]  /*206f0*/  IMAD.MOV.U32 R33, RZ, RZ, R5 ;  /* 0x000000ffff217224 */ /* 0x000fe200078e0005 */
[----:B------:R-:W-:Y:S01]  /*20700*/  MOV R3, 0x20730 ;  /* 0x0002073000037802 */ /* 0x000fe20000000f00 */
[----:B------:R-:W-:Y:S02]  /*20710*/  IMAD.MOV.U32 R32, RZ, RZ, 0x181f ;  /* 0x0000181fff207424 */ /* 0x000fe400078e00ff */
[----:B------:R-:W-:Y:S05]  /*20720*/  CALL.REL.NOINC `($__internal_101_$__cuda_sm70_shflsync_idx_p) ;  /* 0x000018d000007944 */ /* 0x000fea0003c00000 */
[----:B------:R-:W-:Y:S01]  /*20730*/  MOV R4, R34 ;  /* 0x0000002200047202 */ /* 0x000fe20000000f00 */
[----:B------:R-:W-:-:S05]  /*20740*/  BRA `(.L_x_6177) ;  /* 0xffff604000007947 */ /* 0x000fca000383ffff */
.L_x_6077:
[----:B------:R-:W-:Y:S01]  /*20750*/  MOV R2, RZ ;  /* 0x000000ff00027202 */ /* 0x000fe20000000f00 */
[----:B------:R-:W-:Y:S01]  /*20760*/  IMAD.MOV.U32 R33, RZ, RZ, R14 ;  /* 0x000000ffff217224 */ /* 0x000fe200078e000e */
[----:B------:R-:W-:Y:S01]  /*20770*/  MOV R3, 0x207a0 ;  /* 0x000207a000037802 */ /* 0x000fe20000000f00 */
[----:B------:R-:W-:Y:S02]  /*20780*/  IMAD.MOV.U32 R32, RZ, RZ, 0x181f ;  /* 0x0000181fff207424 */ /* 0x000fe400078e00ff */
[----:B-12---:R-:W-:Y:S05]  /*20790*/  CALL.REL.NOINC `($__internal_101_$__cuda_sm70_shflsync_idx_p) ;  /* 0x0000186000007944 */ /* 0x006fea0003c00000 */
[----:B------:R-:W-:Y:S01]  /*207a0*/  ISETP.GE.AND P2, PT, R216, c[0x0][0x1d4], PT ;  /* 0x00007500d8007a0c */ /* 0x000fe20003f46270 */
[----:B------:R-:W-:Y:S01]  /*207b0*/  IMAD R0, R213, 0x6000, R11 ;  /* 0x00006000d5007824 */ /* 0x000fe200078e020b */
[C---:B------:R-:W-:Y:S01]  /*207c0*/  IADD3 R2, P0, R34.reuse, R15, RZ ;  /* 0x0000000f22027210 */ /* 0x040fe20007f1e0ff */
[----:B------:R-:W-:Y:S01]  /*207d0*/  IMAD.MOV.U32 R33, RZ, RZ, R5 ;  /* 0x000000ffff217224 */ /* 0x000fe200078e0005 */
[----:B------:R-:W-:Y:S01]  /*207e0*/  ISETP.GE.AND P1, PT, R215, c[0x0][0x1d4], PT ;  /* 0x00007500d7007a0c */ /* 0x000fe20003f26270 */
[----:B------:R-:W-:Y:S01]  /*207f0*/  IMAD.MOV.U32 R32, RZ, RZ, 0x181f ;  /* 0x0000181fff207424 */ /* 0x000fe200078e00ff */
        /* <DEDUP_REMOVED lines=17> */
[----:B--2---:R-:W-:Y:S05]  /*20910*/  CALL.REL.NOINC `($__internal_101_$__cuda_sm70_shflsync_idx_p) ;  /* 0x000016e000007944 */ /* 0x004fea0003c00000 */
        /* <DEDUP_REMOVED lines=8> */
.L_x_6082:
[----:B------:R-:W-:Y:S01]  /*209a0*/  MOV R2, RZ ;  /* 0x000000ff00027202 */ /* 0x000fe20000000f00 */
[----:B------:R-:W-:Y:S01]  /*209b0*/  IMAD.MOV.U32 R33, RZ, RZ, R9 ;  /* 0x000000ffff217224 */ /* 0x000fe200078e0009 */
[----:B------:R-:W-:Y:S01]  /*209c0*/  MOV R3, 0x209f0 ;  /* 0x000209f000037802 */ /* 0x000fe20000000f00 */
[----:B------:R-:W-:Y:S02]  /*209d0*/  IMAD.MOV.U32 R32, RZ, RZ, 0x181f ;  /* 0x0000181fff207424 */ /* 0x000fe400078e00ff */
[----:B-1234-:R-:W-:Y:S05]  /*209e0*/  CALL.REL.NOINC `($__internal_101_$__cuda_sm70_shflsync_idx_p) ;  /* 0x0000161000007944 */ /* 0x01efea0003c00000 */
[----:B------:R-:W-:Y:S01]  /*209f0*/  MOV R5, R34 ;  /* 0x0000002200057202 */ /* 0x000fe20000000f00 */
[----:B------:R-:W-:-:S05]  /*20a00*/  BRA `(.L_x_6179) ;  /* 0xffff63b000007947 */ /* 0x000fca000383ffff */
.L_x_6083:
        /* <DEDUP_REMOVED lines=37> */
.L_x_6084:
[----:B------:R-:W-:Y:S01]  /*20c60*/  MOV R152, 0x2 ;  /* 0x0000000200987802 */ /* 0x000fe20000000f00 */
[----:B------:R-:W-:Y:S01]  /*20c70*/  IMAD.MOV.U32 R2, RZ, RZ, R8 ;  /* 0x000000ffff027224 */ /* 0x000fe200078e0008 */
[----:B------:R-:W-:Y:S02]  /*20c80*/  MOV R3, 0x20ca0 ;  /* 0x00020ca000037802 */ /* 0x000fe40000000f00 */
[----:B------:R-:W-:Y:S05]  /*20c90*/  CALL.REL.NOINC `($__internal_100_$__cuda_sm70_shflsync_bfly_p) ;  /* 0x0000131000007944 */ /* 0x000fea0003c00000 */
[----:B------:R-:W-:Y:S01]  /*20ca0*/  MOV R2, R152 ;  /* 0x0000009800027202 */ /* 0x000fe20000000f00 */
[----:B------:R-:W-:-:S05]  /*20cb0*/  BRA `(.L_x_6181) ;  /* 0xffff6f9000007947 */ /* 0x000fca000383ffff */
.L_x_6087:
[----:B------:R-:W-:Y:S01]  /*20cc0*/  MOV R2, RZ ;  /* 0x000000ff00027202 */ /* 0x000fe20000000f00 */
[----:B------:R-:W-:Y:S01]  /*20cd0*/  IMAD.MOV.U32 R33, RZ, RZ, R5 ;  /* 0x000000ffff217224 */ /* 0x000fe200078e0005 */
[----:B------:R-:W-:Y:S01]  /*20ce0*/  MOV R3, 0x20d10 ;  /* 0x00020d1000037802 */ /* 0x000fe20000000f00 */
[----:B------:R-:W-:Y:S02]  /*20cf0*/  IMAD.MOV.U32 R32, RZ, RZ, 0x181f ;  /* 0x0000181fff207424 */ /* 0x000fe400078e00ff */
[----:B------:R-:W-:Y:S05]  /*20d00*/  CALL.REL.NOINC `($__internal_101_$__cuda_sm70_shflsync_idx_p) ;  /* 0x000012f000007944 */ /* 0x000fea0003c00000 */
[----:B------:R-:W-:Y:S01]  /*20d10*/  MOV R4, R34 ;  /* 0x0000002200047202 */ /* 0x000fe20000000f00 */
[----:B------:R-:W-:-:S05]  /*20d20*/  BRA `(.L_x_6182) ;  /* 0xffff88f000007947 */ /* 0x000fca000383ffff */
.L_x_6088:
        /* <DEDUP_REMOVED lines=37> */
.L_x_6090:
[----:B------:R-:W-:Y:S01]  /*20f80*/  IMAD.MOV.U32 R2, RZ, RZ, R220 ;  /* 0x000000ffff027224 */ /* 0x000fe200078e00dc */
[----:B------:R-:W-:-:S02]  /*20f90*/  MOV R152, 0x2 ;  /* 0x0000000200987802 */ /* 0x000fc40000000f00 */
[----:B------:R-:W-:Y:S02]  /*20fa0*/  MOV R3, 0x20fc0 ;  /* 0x00020fc000037802 */ /* 0x000fe40000000f00 */
[----:B------:R-:W-:Y:S05]  /*20fb0*/  CALL.REL.NOINC `($__internal_100_$__cuda_sm70_shflsync_bfly_p) ;  /* 0x00000ff000007944 */ /* 0x000fea0003c00000 */
[----:B------:R-:W-:Y:S01]  /*20fc0*/  MOV R0, R152 ;  /* 0x0000009800007202 */ /* 0x000fe20000000f00 */
[----:B------:R-:W-:Y:S05]  /*20fd0*/  BRA `(.L_x_6184) ;  /* 0xffff89c000007947 */ /* 0x000fea000383ffff */
.L_x_6091:
[----:B------:R-:W-:Y:S01]  /*20fe0*/  IMAD.MOV.U32 R2, RZ, RZ, R0 ;  /* 0x000000ffff027224 */ /* 0x000fe200078e0000 */
[----:B------:R-:W-:Y:S02]  /*20ff0*/  MOV R152, 0x1 ;  /* 0x0000000100987802 */ /* 0x000fe40000000f00 */
[----:B------:R-:W-:Y:S02]  /*21000*/  MOV R3, 0x21020 ;  /* 0x0002102000037802 */ /* 0x000fe40000000f00 */
[----:B-1----:R-:W-:Y:S05]  /*21010*/  CALL.REL.NOINC `($__internal_100_$__cuda_sm70_shflsync_bfly_p) ;  /* 0x00000f9000007944 */ /* 0x002fea0003c00000 */
[----:B------:R-:W-:Y:S01]  /*21020*/  FADD.FTZ R0, R0, R152 ;  /* 0x0000009800007221 */ /* 0x000fe20000010000 */
[----:B------:R-:W-:Y:S02]  /*21030*/  MOV R2, R219 ;  /* 0x000000db00027202 */ /* 0x000fe40000000f00 */
[----:B------:R-:W-:Y:S02]  /*21040*/  MOV R152, 0x2 ;  /* 0x0000000200987802 */ /* 0x000fe40000000f00 */
[----:B------:R-:W-:Y:S02]  /*21050*/  MOV R3, 0x21070 ;  /* 0x0002107000037802 */ /* 0x000fe40000000f00 */
[----:B------:R-:W-:Y:S05]  /*21060*/  CALL.REL.NOINC `($__internal_100_$__cuda_sm70_shflsync_bfly_p) ;  /* 0x00000f4000007944 */ /* 0x000fea0003c00000 */
[----:B------:R-:W-:Y:S01]  /*21070*/  FADD.FTZ R4, R219, R152 ;  /* 0x00000098db047221 */ /* 0x000fe20000010000 */
[----:B------:R-:W-:-:S02]  /*21080*/  MOV R152, 0x1 ;  /* 0x0000000100987802 */ /* 0x000fc40000000f00 */
[----:B------:R-:W-:Y:S02]  /*21090*/  MOV R3, 0x210c0 ;  /* 0x000210c000037802 */ /* 0x000fe40000000f00 */
[----:B------:R-:W-:Y:S02]  /*210a0*/  MOV R2, R4 ;  /* 0x0000000400027202 */ /* 0x000fe40000000f00 */
[----:B------:R-:W-:Y:S05]  /*210b0*/  CALL.REL.NOINC `($__internal_100_$__cuda_sm70_shflsync_bfly_p) ;  /* 0x00000ef000007944 */ /* 0x000fea0003c00000 */
[----:B------:R-:W-:Y:S01]  /*210c0*/  MOV R3, R152 ;  /* 0x0000009800037202 */ /* 0x000fe20000000f00 */
[----:B------:R-:W-:Y:S05]  /*210d0*/  BRA `(.L_x_6185) ;  /* 0xffff893000007947 */ /* 0x000fea000383ffff */
.L_x_6098:
[----:B--234-:R-:W-:Y:S01]  /*210e0*/  IMAD.MOV.U32 R33, RZ, RZ, R13 ;  /* 0x000000ffff217224 */ /* 0x01cfe200078e000d */
[----:B------:R-:W-:Y:S01]  /*210f0*/  MOV R2, RZ ;  /* 0x000000ff00027202 */ /* 0x000fe20000000f00 */
[----:B------:R-:W-:Y:S01]  /*21100*/  IMAD.MOV.U32 R32, RZ, RZ, 0x181f ;  /* 0x0000181fff207424 */ /* 0x000fe200078e00ff */
[----:B------:R-:W-:Y:S02]  /*21110*/  MOV R3, 0x21130 ;  /* 0x0002113000037802 */ /* 0x000fe40000000f00 */
[----:B-1----:R-:W-:Y:S05]  /*21120*/  CALL.REL.NOINC `($__internal_101_$__cuda_sm70_shflsync_idx_p) ;  /* 0x00000ed000007944 */ /* 0x002fea0003c00000 */
[----:B------:R-:W-:Y:S01]  /*21130*/  MOV R5, R34 ;  /* 0x0000002200057202 */ /* 0x000fe20000000f00 */
[----:B------:R-:W-:Y:S05]  /*21140*/  BRA `(.L_x_6186) ;  /* 0xffffa25000007947 */ /* 0x000fea000383ffff */
.L_x_6099:
[----:B------:R-:W-:Y:S01]  /*21150*/  IMAD.MOV.U32 R33, RZ, RZ, R14 ;  /* 0x000000ffff217224 */ /* 0x000fe200078e000e */
[----:B------:R-:W-:Y:S01]  /*21160*/  MOV R2, RZ ;  /* 0x000000ff00027202 */ /* 0x000fe20000000f00 */
[----:B------:R-:W-:Y:S01]  /*21170*/  IMAD.MOV.U32 R32, RZ, RZ, 0x181f ;  /* 0x0000181fff207424 */ /* 0x000fe200078e00ff */
[----:B------:R-:W-:-:S02]  /*21180*/  MOV R3, 0x211a0 ;  /* 0x000211a000037802 */ /* 0x000fc40000000f00 */
[----:B-123--:R-:W-:Y:S05]  /*21190*/  CALL.REL.NOINC `($__internal_101_$__cuda_sm70_shflsync_idx_p) ;  /* 0x00000e6000007944 */ /* 0x00efea0003c00000 */
[----:B------:R-:W-:Y:S01]  /*211a0*/  MOV R0, R34 ;  /* 0x0000002200007202 */ /* 0x000fe20000000f00 */
[----:B------:R-:W-:Y:S05]  /*211b0*/  BRA `(.L_x_6187) ;  /* 0xffffa20000007947 */ /* 0x000fea000383ffff */
.L_x_6102:
[----:B------:R-:W-:Y:S01]  /*211c0*/  IMAD.MOV.U32 R33, RZ, RZ, R13 ;  /* 0x000000ffff217224 */ /* 0x000fe200078e000d */
[----:B--2---:R-:W-:Y:S01]  /*211d0*/  MOV R2, 0x1 ;  /* 0x0000000100027802 */ /* 0x004fe20000000f00 */
[----:B------:R-:W-:Y:S01]  /*211e0*/  IMAD.MOV.U32 R32, RZ, RZ, 0x181f ;  /* 0x0000181fff207424 */ /* 0x000fe200078e00ff */
[----:B------:R-:W-:-:S02]  /*211f0*/  MOV R3, 0x21210 ;  /* 0x0002121000037802 */ /* 0x000fc40000000f00 */
[----:B-1-34-:R-:W-:Y:S05]  /*21200*/  CALL.REL.NOINC `($__internal_101_$__cuda_sm70_shflsync_idx_p) ;  /* 0x00000df000007944 */ /* 0x01afea0003c00000 */
        /* <DEDUP_REMOVED lines=8> */
.L_x_6105:
[----:B------:R-:W-:Y:S01]  /*21290*/  IMAD.MOV.U32 R33, RZ, RZ, R13 ;  /* 0x000000ffff217224 */ /* 0x000fe200078e000d */
[----:B--2---:R-:W-:Y:S01]  /*212a0*/  MOV R2, 0x2 ;  /* 0x0000000200027802 */ /* 0x004fe20000000f00 */
[----:B------:R-:W-:Y:S01]  /*212b0*/  IMAD.MOV.U32 R32, RZ, RZ, 0x181f ;  /* 0x0000181fff207424 */ /* 0x000fe200078e00ff */
[----:B------:R-:W-:Y:S02]  /*212c0*/  MOV R3, 0x212e0 ;  /* 0x000212e000037802 */ /* 0x000fe40000000f00 */
[----:B-1-34-:R-:W-:Y:S05]  /*212d0*/  CALL.REL.NOINC `($__internal_101_$__cuda_sm70_shflsync_idx_p) ;  /* 0x00000d2000007944 */ /* 0x01afea0003c00000 */
[----:B------:R-:W-:Y:S01]  /*212e0*/  MOV R5, R34 ;  /* 0x0000002200057202 */ /* 0x000fe20000000f00 */
[----:B------:R-:W-:Y:S05]  /*212f0*/  BRA `(.L_x_6189) ;  /* 0xffffa32000007947 */ /* 0x000fea000383ffff */
.L_x_6106:
[----:B------:R-:W-:Y:S01]  /*21300*/  IMAD.MOV.U32 R33, RZ, RZ, R14 ;  /* 0x000000ffff217224 */ /* 0x000fe200078e000e */
[----:B--2---:R-:W-:Y:S01]  /*21310*/  MOV R2, 0x2 ;  /* 0x0000000200027802 */ /* 0x004fe20000000f00 */
[----:B------:R-:W-:Y:S01]  /*21320*/  IMAD.MOV.U32 R32, RZ, RZ, 0x181f ;  /* 0x0000181fff207424 */ /* 0x000fe200078e00ff */
[----:B------:R-:W-:Y:S02]  /*21330*/  MOV R3, 0x21350 ;  /* 0x0002135000037802 */ /* 0x000fe40000000f00 */
[----:B-1-34-:R-:W-:Y:S05]  /*21340*/  CALL.REL.NOINC `($__internal_101_$__cuda_sm70_shflsync_idx_p) ;  /* 0x00000cb000007944 */ /* 0x01afea0003c00000 */
[----:B------:R-:W-:Y:S01]  /*21350*/  MOV R0, R34 ;  /* 0x0000002200007202 */ /* 0x000fe20000000f00 */
[----:B------:R-:W-:Y:S05]  /*21360*/  BRA `(.L_x_6190) ;  /* 0xffffa2d000007947 */ /* 0x000fea000383ffff */
.L_x_6109:
[----:B------:R-:W-:Y:S01]  /*21370*/  IMAD.MOV.U32 R33, RZ, RZ, R13 ;  /* 0x000000ffff217224 */ /* 0x000fe200078e000d */
[----:B---3--:R-:W-:Y:S01]  /*21380*/  MOV R2, 0x3 ;  /* 0x0000000300027802 */ /* 0x008fe20000000f00 */
        /* <DEDUP_REMOVED lines=11> */
.L_x_6111:
[----:B------:R-:W-:Y:S01]  /*21440*/  IMAD.MOV.U32 R33, RZ, RZ, R5 ;  /* 0x000000ffff217224 */ /* 0x000fe200078e0005 */
[----:B------:R-:W-:Y:S01]  /*21450*/  MOV R2, RZ ;  /* 0x000000ff00027202 */ /* 0x000fe20000000f00 */
[----:B------:R-:W-:Y:S01]  /*21460*/  IMAD.MOV.U32 R32, RZ, RZ, 0x1c1f ;  /* 0x00001c1fff207424 */ /* 0x000fe200078e00ff */
[----:B------:R-:W-:Y:S02]  /*21470*/  MOV R3, 0x21490 ;  /* 0x0002149000037802 */ /* 0x000fe40000000f00 */
[----:B--2---:R-:W-:Y:S05]  /*21480*/  CALL.REL.NOINC `($__internal_101_$__cuda_sm70_shflsync_idx_p) ;  /* 0x00000b7000007944 */ /* 0x004fea0003c00000 */
[----:B------:R-:W-:Y:S01]  /*21490*/  MOV R4, R34 ;  /* 0x0000002200047202 */ /* 0x000fe20000000f00 */
[----:B------:R-:W-:Y:S05]  /*214a0*/  BRA `(.L_x_6192) ;  /* 0xffffa60000007947 */ /* 0x000fea000383ffff */
.L_x_6112:
[----:B------:R-:W-:Y:S01]  /*214b0*/  IMAD.MOV.U32 R33, RZ, RZ, R14 ;  /* 0x000000ffff217224 */ /* 0x000fe200078e000e */
[----:B------:R-:W-:Y:S01]  /*214c0*/  MOV R2, RZ ;  /* 0x000000ff00027202 */ /* 0x000fe20000000f00 */
[----:B------:R-:W-:Y:S01]  /*214d0*/  IMAD.MOV.U32 R32, RZ, RZ, 0x1c1f ;  /* 0x00001c1fff207424 */ /* 0x000fe200078e00ff */
[----:B------:R-:W-:Y:S02]  /*214e0*/  MOV R3, 0x21500 ;  /* 0x0002150000037802 */ /* 0x000fe40000000f00 */
[----:B-123--:R-:W-:Y:S05]  /*214f0*/  CALL.REL.NOINC `($__internal_101_$__cuda_sm70_shflsync_idx_p) ;  /* 0x00000b0000007944 */ /* 0x00efea0003c00000 */
[----:B------:R-:W-:Y:S01]  /*21500*/  MOV R0, R34 ;  /* 0x0000002200007202 */ /* 0x000fe20000000f00 */
[----:B------:R-:W-:Y:S05]  /*21510*/  BRA `(.L_x_6193) ;  /* 0xffffa5b000007947 */ /* 0x000fea000383ffff */
.L_x_6115:
        /* <DEDUP_REMOVED lines=13> */
.L_x_6119:
[----:B------:R-:W-:Y:S01]  /*215f0*/  IMAD.MOV.U32 R33, RZ, RZ, R5 ;  /* 0x000000ffff217224 */ /* 0x000fe200078e0005 */
[----:B------:R-:W-:Y:S01]  /*21600*/  MOV R2, RZ ;  /* 0x000000ff00027202 */ /* 0x000fe20000000f00 */
[----:B------:R-:W-:Y:S01]  /*21610*/  IMAD.MOV.U32 R32, RZ, RZ, 0x181f ;  /* 0x0000181fff207424 */ /* 0x000fe200078e00ff */
[----:B------:R-:W-:Y:S02]  /*21620*/  MOV R3, 0x21640 ;  /* 0x0002164000037802 */ /* 0x000fe40000000f00 */
[----:B------:R-:W-:Y:S05]  /*21630*/  CALL.REL.NOINC `($__internal_101_$__cuda_sm70_shflsync_idx_p) ;  /* 0x000009c000007944 */ /* 0x000fea0003c00000 */
[----:B------:R-:W-:Y:S01]  /*21640*/  MOV R4, R34 ;  /* 0x0000002200047202 */ /* 0x000fe20000000f00 */
[----:B------:R-:W-:Y:S05]  /*21650*/  BRA `(.L_x_6195) ;  /* 0xffffc20000007947 */ /* 0x000fea000383ffff */
.L_x_6120:
[----:B------:R-:W-:Y:S01]  /*21660*/  IMAD.MOV.U32 R33, RZ, RZ, R14 ;  /* 0x000000ffff217224 */ /* 0x000fe200078e000e */
[----:B------:R-:W-:Y:S01]  /*21670*/  MOV R2, RZ ;  /* 0x000000ff00027202 */ /* 0x000fe20000000f00 */
[----:B------:R-:W-:Y:S01]  /*21680*/  IMAD.MOV.U32 R32, RZ, RZ, 0x181f ;  /* 0x0000181fff207424 */ /* 0x000fe200078e00ff */
[----:B------:R-:W-:Y:S02]  /*21690*/  MOV R3, 0x216b0 ;  /* 0x000216b000037802 */ /* 0x000fe40000000f00 */
[----:B-12---:R-:W-:Y:S05]  /*216a0*/  CALL.REL.NOINC `($__internal_101_$__cuda_sm70_shflsync_idx_p) ;  /* 0x0000095000007944 */ /* 0x006fea0003c00000 */
[----:B------:R-:W-:Y:S01]  /*216b0*/  MOV R0, R34 ;  /* 0x0000002200007202 */ /* 0x000fe20000000f00 */
[----:B------:R-:W-:Y:S05]  /*216c0*/  BRA `(.L_x_6196) ;  /* 0xffffc1b000007947 */ /* 0x000fea000383ffff */
.L_x_6123:
        /* <DEDUP_REMOVED lines=13> */
.L_x_6126:
[----:B------:R-:W-:Y:S01]  /*217a0*/  IMAD.MOV.U32 R33, RZ, RZ, R5 ;  /* 0x000000ffff217224 */ /* 0x000fe200078e0005 */
[----:B-1----:R-:W-:Y:S01]  /*217b0*/  MOV R2, 0x2 ;  /* 0x0000000200027802 */ /* 0x002fe20000000f00 */
[----:B------:R-:W-:Y:S01]  /*217c0*/  IMAD.MOV.U32 R32, RZ, RZ, 0x181f ;  /* 0x0000181fff207424 */ /* 0x000fe200078e00ff */
[----:B------:R-:W-:Y:S02]  /*217d0*/  MOV R3, 0x217f0 ;  /* 0x000217f000037802 */ /* 0x000fe40000000f00 */
[----:B--234-:R-:W-:Y:S05]  /*217e0*/  CALL.REL.NOINC `($__internal_101_$__cuda_sm70_shflsync_idx_p) ;  /* 0x0000081000007944 */ /* 0x01cfea0003c00000 */
[----:B------:R-:W-:Y:S01]  /*217f0*/  MOV R4, R34 ;  /* 0x0000002200047202 */ /* 0x000fe20000000f00 */
[----:B------:R-:W-:Y:S05]  /*21800*/  BRA `(.L_x_6198) ;  /* 0xffffc2e000007947 */ /* 0x000fea000383ffff */
.L_x_6127:
[----:B------:R-:W-:Y:S01]  /*21810*/  IMAD.MOV.U32 R33, RZ, RZ, R14 ;  /* 0x000000ffff217224 */ /* 0x000fe200078e000e */
[----:B------:R-:W-:Y:S01]  /*21820*/  MOV R2, 0x2 ;  /* 0x0000000200027802 */ /* 0x000fe20000000f00 */
[----:B------:R-:W-:Y:S01]  /*21830*/  IMAD.MOV.U32 R32, RZ, RZ, 0x181f ;  /* 0x0000181fff207424 */ /* 0x000fe200078e00ff */
[----:B------:R-:W-:Y:S02]  /*21840*/  MOV R3, 0x21860 ;  /* 0x0002186000037802 */ /* 0x000fe40000000f00 */
[----:B-1234-:R-:W-:Y:S05]  /*21850*/  CALL.REL.NOINC `($__internal_101_$__cuda_sm70_shflsync_idx_p) ;  /* 0x000007a000007944 */ /* 0x01efea0003c00000 */
[----:B------:R-:W-:Y:S01]  /*21860*/  MOV R0, R34 ;  /* 0x0000002200007202 */ /* 0x000fe20000000f00 */
[----:B------:R-:W-:Y:S05]  /*21870*/  BRA `(.L_x_6199) ;  /* 0xffffc29000007947 */ /* 0x000fea000383ffff */
.L_x_6130:
[----:B------:R-:W-:Y:S01]  /*21880*/  IMAD.MOV.U32 R33, RZ, RZ, R5 ;  /* 0x000000ffff217224 */ /* 0x000fe200078e0005 */
[----:B-1----:R-:W-:Y:S01]  /*21890*/  MOV R2, 0x3 ;  /* 0x0000000300027802 */ /* 0x002fe20000000f00 */
[----:B------:R-:W-:Y:S01]  /*218a0*/  IMAD.MOV.U32 R32, RZ, RZ, 0x181f ;  /* 0x0000181fff207424 */ /* 0x000fe200078e00ff */
[----:B------:R-:W-:-:S02]  /*218b0*/  MOV R3, 0x218d0 ;  /* 0x000218d000037802 */ /* 0x000fc40000000f00 */
[----:B--234-:R-:W-:Y:S05]  /*218c0*/  CALL.REL.NOINC `($__internal_101_$__cuda_sm70_shflsync_idx_p) ;  /* 0x0000073000007944 */ /* 0x01cfea0003c00000 */
        /* <DEDUP_REMOVED lines=8> */
.L_x_6132:
[----:B------:R-:W-:Y:S01]  /*21950*/  IMAD.MOV.U32 R33, RZ, RZ, R35 ;  /* 0x000000ffff217224 */ /* 0x000fe200078e0023 */
[----:B------:R-:W-:Y:S01]  /*21960*/  MOV R2, RZ ;  /* 0x000000ff00027202 */ /* 0x000fe20000000f00 */
[----:B------:R-:W-:Y:S01]  /*21970*/  IMAD.MOV.U32 R32, RZ, RZ, 0x1f ;  /* 0x0000001fff207424 */ /* 0x000fe200078e00ff */
[----:B------:R-:W-:Y:S02]  /*21980*/  MOV R3, 0x219a0 ;  /* 0x000219a000037802 */ /* 0x000fe40000000f00 */
[----:B-1----:R-:W-:Y:S05]  /*21990*/  CALL.REL.NOINC `($__internal_101_$__cuda_sm70_shflsync_idx_p) ;  /* 0x0000066000007944 */ /* 0x002fea0003c00000 */
[----:B------:R-:W-:Y:S01]  /*219a0*/  MOV R9, R34 ;  /* 0x0000002200097202 */ /* 0x000fe20000000f00 */
[----:B------:R-:W-:Y:S05]  /*219b0*/  BRA `(.L_x_6201) ;  /* 0xffffc48000007947 */ /* 0x000fea000383ffff */
.L_x_6133:
[----:B------:R-:W-:Y:S01]  /*219c0*/  IMAD.MOV.U32 R33, RZ, RZ, R35 ;  /* 0x000000ffff217224 */ /* 0x000fe200078e0023 */
[----:B------:R-:W-:Y:S01]  /*219d0*/  MOV R2, 0x1 ;  /* 0x0000000100027802 */ /* 0x000fe20000000f00 */
[----:B------:R-:W-:Y:S01]  /*219e0*/  IMAD.MOV.U32 R32, RZ, RZ, 0x1f ;  /* 0x0000001fff207424 */ /* 0x000fe200078e00ff */
[----:B------:R-:W-:Y:S02]  /*219f0*/  MOV R3, 0x21a10 ;  /* 0x00021a1000037802 */ /* 0x000fe40000000f00 */
[----:B-123--:R-:W-:Y:S05]  /*21a00*/  CALL.REL.NOINC `($__internal_101_$__cuda_sm70_shflsync_idx_p) ;  /* 0x000005f000007944 */ /* 0x00efea0003c00000 */
[----:B------:R-:W-:Y:S01]  /*21a10*/  MOV R6, R34 ;  /* 0x0000002200067202 */ /* 0x000fe20000000f00 */
[----:B------:R-:W-:Y:S05]  /*21a20*/  BRA `(.L_x_6202) ;  /* 0xffffc43000007947 */ /* 0x000fea000383ffff */
.L_x_6134:
[----:B------:R-:W-:Y:S02]  /*21a30*/  MOV R3, 0x1 ;  /* 0x0000000100037802 */ /* 0x000fe40000000f00 */
[----:B------:R-:W-:-:S02]  /*21a40*/  MOV R2, 0x21a60 ;  /* 0x00021a6000027802 */ /* 0x000fc40000000f00 */
[----:B-1234-:R-:W-:Y:S05]  /*21a50*/  CALL.REL.NOINC `($__internal_102_$__cuda_sm70_shflsync_up_p) ;  /* 0x0000060000007944 */ /* 0x01efea0003c00000 */
[----:B------:R-:W-:Y:S05]  /*21a60*/  BRA `(.L_x_6203) ;  /* 0xffffc52000007947 */ /* 0x000fea000383ffff */
.L_x_6135:
[----:B------:R-:W-:Y:S02]  /*21a70*/  MOV R3, 0x2 ;  /* 0x0000000200037802 */ /* 0x000fe40000000f00 */
[----:B------:R-:W-:-:S02]  /*21a80*/  MOV R2, 0x21aa0 ;  /* 0x00021aa000027802 */ /* 0x000fc40000000f00 */
[----:B---34-:R-:W-:Y:S05]  /*21a90*/  CALL.REL.NOINC `($__internal_102_$__cuda_sm70_shflsync_up_p) ;  /* 0x000005c000007944 */ /* 0x018fea0003c00000 */
        /* <DEDUP_REMOVED lines=24> */
.L_x_6139:
[----:B------:R-:W-:Y:S02]  /*21c20*/  MOV R3, 0x1 ;  /* 0x0000000100037802 */ /* 0x000fe40000000f00 */
[----:B------:R-:W-:Y:S02]  /*21c30*/  MOV R2, 0x21c50 ;  /* 0x00021c5000027802 */ /* 0x000fe40000000f00 */
[----:B------:R-:W-:Y:S05]  /*21c40*/  CALL.REL.NOINC `($__internal_102_$__cuda_sm70_shflsync_up_p) ;  /* 0x0000041000007944 */ /* 0x000fea0003c00000 */
[----:B------:R-:W-:Y:S01]  /*21c50*/  MOV R2, R4 ;  /* 0x0000000400027202 */ /* 0x000fe20000000f00 */
[----:B------:R-:W-:Y:S05]  /*21c60*/  BRA `(.L_x_6205) ;  /* 0xffffc59000007947 */ /* 0x000fea000383ffff */
.L_x_6140:
        /* <DEDUP_REMOVED lines=27> */
.L_x_6142:
[----:B------:R-:W-:Y:S02]  /*21e20*/  SEL R0, RZ, 0x1, P0 ;  /* 0x00000001ff007807 */ /* 0x000fe40000000000 */
[----:B------:R-:W-:Y:S02]  /*21e30*/  MOV R2, 0x21e50 ;  /* 0x00021e5000027802 */ /* 0x000fe40000000f00 */
[----:B-1----:R-:W-:Y:S05]  /*21e40*/  CALL.REL.NOINC `($__internal_103_$__cuda_sm70_votesync_ballot) ;  /* 0x0000027000007944 */ /* 0x002fea0003c00000 */
[----:B------:R-:W-:Y:S01]  /*21e50*/  MOV R6, R0 ;  /* 0x0000000000067202 */ /* 0x000fe20000000f00 */
[----:B------:R-:W-:Y:S05]  /*21e60*/  BRA `(.L_x_6207) ;  /* 0xffffc52000007947 */ /* 0x000fea000383ffff */
.L_x_6143:
[----:B------:R-:W-:Y:S01]  /*21e70*/  IMAD.MOV.U32 R33, RZ, RZ, R7 ;  /* 0x000000ffff217224 */ /* 0x000fe200078e0007 */
[----:B--2---:R-:W-:Y:S01]  /*21e80*/  MOV R2, R0 ;  /* 0x0000000000027202 */ /* 0x004fe20000000f00 */
[----:B------:R-:W-:Y:S01]  /*21e90*/  IMAD.MOV.U32 R32, RZ, RZ, 0x1f ;  /* 0x0000001fff207424 */ /* 0x000fe200078e00ff */
[----:B------:R-:W-:Y:S02]  /*21ea0*/  MOV R3, 0x21ec0 ;  /* 0x00021ec000037802 */ /* 0x000fe40000000f00 */
[----:B-1----:R-:W-:Y:S05]  /*21eb0*/  CALL.REL.NOINC `($__internal_101_$__cuda_sm70_shflsync_idx_p) ;  /* 0x0000014000007944 */ /* 0x002fea0003c00000 */
[----:B------:R-:W-:Y:S01]  /*21ec0*/  IMAD.MOV.U32 R12, RZ, RZ, R34 ;  /* 0x000000ffff0c7224 */ /* 0x000fe200078e0022 */
[----:B------:R-:W-:Y:S01]  /*21ed0*/  MOV R2, R0 ;  /* 0x0000000000027202 */ /* 0x000fe20000000f00 */
[----:B------:R-:W-:Y:S01]  /*21ee0*/  IMAD.MOV.U32 R33, RZ, RZ, R8 ;  /* 0x000000ffff217224 */ /* 0x000fe200078e0008 */
[----:B------:R-:W-:-:S02]  /*21ef0*/  MOV R32, 0x1f ;  /* 0x0000001f00207802 */ /* 0x000fc40000000f00 */
[----:B------:R-:W-:Y:S02]  /*21f00*/  MOV R3, 0x21f20 ;  /* 0x00021f2000037802 */ /* 0x000fe40000000f00 */
[----:B------:R-:W-:Y:S05]  /*21f10*/  CALL.REL.NOINC `($__internal_101_$__cuda_sm70_shflsync_idx_p) ;  /* 0x000000e000007944 */ /* 0x000fea0003c00000 */
[----:B------:R-:W-:Y:S01]  /*21f20*/  MOV R5, R34 ;  /* 0x0000002200057202 */ /* 0x000fe20000000f00 */
[----:B------:R-:W-:Y:S05]  /*21f30*/  BRA `(.L_x_6208) ;  /* 0xffffc4c000007947 */ /* 0x000fea000383ffff */
.L_x_6146:
[----:B------:R-:W-:Y:S01]  /*21f40*/  IMAD.MOV.U32 R33, RZ, RZ, R4 ;  /* 0x000000ffff217224 */ /* 0x000fe200078e0004 */
[----:B--2---:R-:W-:Y:S01]  /*21f50*/  MOV R2, R0 ;  /* 0x0000000000027202 */ /* 0x004fe20000000f00 */
[----:B------:R-:W-:Y:S01]  /*21f60*/  IMAD.MOV.U32 R32, RZ, RZ, 0x1f ;  /* 0x0000001fff207424 */ /* 0x000fe200078e00ff */
[----:B------:R-:W-:Y:S02]  /*21f70*/  MOV R3, 0x21f90 ;  /* 0x00021f9000037802 */ /* 0x000fe40000000f00 */
[----:B-1--4-:R-:W-:Y:S05]  /*21f80*/  CALL.REL.NOINC `($__internal_101_$__cuda_sm70_shflsync_idx_p) ;  /* 0x0000007000007944 */ /* 0x012fea0003c00000 */
[----:B------:R-:W-:Y:S01]  /*21f90*/  MOV R14, R34 ;  /* 0x00000022000e7202 */ /* 0x000fe20000000f00 */
[----:B------:R-:W-:Y:S05]  /*21fa0*/  BRA `(.L_x_6145) ;  /* 0xffffc4b000007947 */ /* 0x000fea000383ffff */
        .weak           $__internal_100_$__cuda_sm70_shflsync_bfly_p
        .type           $__internal_100_$__cuda_sm70_shflsync_bfly_p,@function
        .size           $__internal_100_$__cuda_sm70_shflsync_bfly_p,($__internal_101_$__cuda_sm70_shflsync_idx_p - $__internal_100_$__cuda_sm70_shflsync_bfly_p)
$__internal_100_$__cuda_sm70_shflsync_bfly_p:
[----:B------:R-:W-:Y:S04]  /*21fb0*/  WARPSYNC R196 ;  /* 0x000000c400007348 */ /* 0x000fe80003800000 */
[----:B------:R1:W2:Y:S02]  /*21fc0*/  SHFL.BFLY PT, R152, R2, R152, R197 ;  /* 0x0c00009802987389 */ /* 0x0002a400000e00c5 */
[----:B-1----:R-:W-:-:S02]  /*21fd0*/  MOV R2, R3 ;  /* 0x0000000300027202 */ /* 0x002fc40000000f00 */
[----:B------:R-:W-:-:S04]  /*21fe0*/  MOV R3, 0x0 ;  /* 0x0000000000037802 */ /* 0x000fc80000000f00 */
[----:B--2---:R-:W-:Y:S05]  /*21ff0*/  RET.REL.NODEC R2 `(_ZN7cutlass13device_kernelIN5flash19enable_sm80_to_sm89INS1_16FlashAttnFwdSm80INS1_25CollectiveMainloopFwdSm80ILi8ELi2ELb0EN4cute5tupleIJNS5_1CILi128EEENS7_ILi64EEENS7_ILi192EEEEEELi192ENS_10bfloat16_tEfNS_4arch4Sm80ELb1ELb0ELb0ELb1ELb1ELb1ELb1ELb1EEENS1_21CollectiveEpilogueFwdINS6_IJS8_SA_S9_EEENS6_IJNS7_ILi1EEESI_SI_EEESC_SE_Li256ELb1ELb1ELb1ELb0EEENS1_36VarlenDynamicPersistentTileSchedulerILi128ELi64ELi256ELi256ELb1ELb1ELb0ELb1ELb1ELb1EEEEEEEEEvNT_6ParamsE) ;  /* 0xfffde00002007950 */ /* 0x004fea0003c3ffff */
        .weak           $__internal_101_$__cuda_sm70_shflsync_idx_p
        .type           $__internal_101_$__cuda_sm70_shflsync_idx_p,@function
        .size           $__internal_101_$__cuda_sm70_shflsync_idx_p,($__internal_102_$__cuda_sm70_shflsync_up_p - $__internal_101_$__cuda_sm70_shflsync_idx_p)
$__internal_101_$__cuda_sm70_shflsync_idx_p:
[----:B------:R-:W-:-:S04]  /*22000*/  MOV R34, 0xffffffff ;  /* 0xffffffff00227802 */ /* 0x000fc80000000f00 */
[----:B------:R-:W-:Y:S04]  /*22010*/  WARPSYNC R34 ;  /* 0x0000002200007348 */ /* 0x000fe80003800000 */
[----:B------:R1:W2:Y:S02]  /*22020*/  SHFL.IDX PT, R34, R33, R2, R32 ;  /* 0x0000000221227389 */ /* 0x0002a400000e0020 */
[----:B-1----:R-:W-:Y:S02]  /*22030*/  MOV R2, R3 ;  /* 0x0000000300027202 */ /* 0x002fe40000000f00 */
[----:B------:R-:W-:-:S04]  /*22040*/  MOV R3, 0x0 ;  /* 0x0000000000037802 */ /* 0x000fc80000000f00 */
[----:B--2---:R-:W-:Y:S05]  /*22050*/  RET.REL.NODEC R2 `(_ZN7cutlass13device_kernelIN5flash19enable_sm80_to_sm89INS1_16FlashAttnFwdSm80INS1_25CollectiveMainloopFwdSm80ILi8ELi2ELb0EN4cute5tupleIJNS5_1CILi128EEENS7_ILi64EEENS7_ILi192EEEEEELi192ENS_10bfloat16_tEfNS_4arch4Sm80ELb1ELb0ELb0ELb1ELb1ELb1ELb1ELb1EEENS1_21CollectiveEpilogueFwdINS6_IJS8_SA_S9_EEENS6_IJNS7_ILi1EEESI_SI_EEESC_SE_Li256ELb1ELb1ELb1ELb0EEENS1_36VarlenDynamicPersistentTileSchedulerILi128ELi64ELi256ELi256ELb1ELb1ELb0ELb1ELb1ELb1EEEEEEEEEvNT_6ParamsE) ;  /* 0xfffddfa002007950 */ /* 0x004fea0003c3ffff */
        .weak           $__internal_102_$__cuda_sm70_shflsync_up_p
        .type           $__internal_102_$__cuda_sm70_shflsync_up_p,@function
        .size           $__internal_102_$__cuda_sm70_shflsync_up_p,($__internal_103_$__cuda_sm70_votesync_ballot - $__internal_102_$__cuda_sm70_shflsync_up_p)
$__internal_102_$__cuda_sm70_shflsync_up_p:
[----:B------:R-:W-:Y:S02]  /*22060*/  MOV R4, RZ ;  /* 0x000000ff00047202 */ /* 0x000fe40000000f00 */
[----:B------:R-:W-:-:S04]  /*22070*/  MOV R12, 0xffffffff ;  /* 0xffffffff000c7802 */ /* 0x000fc80000000f00 */
[----:B------:R-:W-:Y:S04]  /*22080*/  WARPSYNC R12 ;  /* 0x0000000c00007348 */ /* 0x000fe80003800000 */
[----:B------:R1:W2:Y:S02]  /*22090*/  SHFL.UP PT, R4, R0, R3, R4 ;  /* 0x0400000300047389 */ /* 0x0002a400000e0004 */
[----:B-1----:R-:W-:-:S04]  /*220a0*/  MOV R3, 0x0 ;  /* 0x0000000000037802 */ /* 0x002fc80000000f00 */
[----:B--2---:R-:W-:Y:S05]  /*220b0*/  RET.REL.NODEC R2 `(_ZN7cutlass13device_kernelIN5flash19enable_sm80_to_sm89INS1_16FlashAttnFwdSm80INS1_25CollectiveMainloopFwdSm80ILi8ELi2ELb0EN4cute5tupleIJNS5_1CILi128EEENS7_ILi64EEENS7_ILi192EEEEEELi192ENS_10bfloat16_tEfNS_4arch4Sm80ELb1ELb0ELb0ELb1ELb1ELb1ELb1ELb1EEENS1_21CollectiveEpilogueFwdINS6_IJS8_SA_S9_EEENS6_IJNS7_ILi1EEESI_SI_EEESC_SE_Li256ELb1ELb1ELb1ELb0EEENS1_36VarlenDynamicPersistentTileSchedulerILi128ELi64ELi256ELi256ELb1ELb1ELb0ELb1ELb1ELb1EEEEEEEEEvNT_6ParamsE) ;  /* 0xfffddf4002007950 */ /* 0x004fea0003c3ffff */
        .weak           $__internal_103_$__cuda_sm70_votesync_ballot
        .type           $__internal_103_$__cuda_sm70_votesync_ballot,@function
        .size           $__internal_103_$__cuda_sm70_votesync_ballot,(.L_x_6349 - $__internal_103_$__cuda_sm70_votesync_ballot)
$__internal_103_$__cuda_sm70_votesync_ballot:
[----:B------:R-:W-:Y:S01]  /*220c0*/  ISETP.NE.U32.AND P0, PT, R0, 0x1, PT ;  /* 0x000000010000780c */ /* 0x000fe20003f05070 */
[----:B------:R-:W-:-:S04]  /*220d0*/  IMAD.MOV.U32 R3, RZ, RZ, -0x1 ;  /* 0xffffffffff037424 */ /* 0x000fc800078e00ff */
[----:B------:R-:W-:Y:S08]  /*220e0*/  WARPSYNC R3 ;  /* 0x0000000300007348 */ /* 0x000ff00003800000 */
[----:B------:R-:W-:-:S04]  /*220f0*/  VOTE.ANY R0, PT, !P0 ;  /* 0x0000000000007806 */ /* 0x000fc800040e0100 */
[----:B------:R-:W-:Y:S01]  /*22100*/  LOP3.LUT R0, R0, R3, RZ, 0xc0, !PT ;  /* 0x0000000300007212 */ /* 0x000fe200078ec0ff */
[----:B------:R-:W-:-:S04]  /*22110*/  IMAD.MOV.U32 R3, RZ, RZ, 0x0 ;  /* 0x00000000ff037424 */ /* 0x000fc800078e00ff */
[----:B------:R-:W-:Y:S05]  /*22120*/  RET.REL.NODEC R2 `(_ZN7cutlass13device_kernelIN5flash19enable_sm80_to_sm89INS1_16FlashAttnFwdSm80INS1_25CollectiveMainloopFwdSm80ILi8ELi2ELb0EN4cute5tupleIJNS5_1CILi128EEENS7_ILi64EEENS7_ILi192EEEEEELi192ENS_10bfloat16_tEfNS_4arch4Sm80ELb1ELb0ELb0ELb1ELb1ELb1ELb1ELb1EEENS1_21CollectiveEpilogueFwdINS6_IJS8_SA_S9_EEENS6_IJNS7_ILi1EEESI_SI_EEESC_SE_Li256ELb1ELb1ELb1ELb0EEENS1_36VarlenDynamicPersistentTileSchedulerILi128ELi64ELi256ELi256ELb1ELb1ELb0ELb1ELb1ELb1EEEEEEEEEvNT_6ParamsE) ;  /* 0xfffdded002007950 */ /* 0x000fea0003c3ffff */
.L_x_6209:
        /* <DEDUP_REMOVED lines=13> */
.L_x_6349:


//--------------------- .nv.shared._ZN7cutlass13device_kernelIN5flash19enable_sm80_to_sm89INS1_16FlashAttnFwdSm80INS1_25CollectiveMainloopFwdSm80ILi8ELi1ELb0EN4cute5tupleIJNS5_1CILi128EEENS7_ILi64EEENS7_ILi192EEEEEELi192ENS_10bfloat16_tEfNS_4arch4Sm80ELb0ELb0ELb1ELb0ELb1ELb0ELb1ELb1EEENS1_21CollectiveEpilogueFwdINS6_IJS8_SA_S9_EEENS6_IJNS7_ILi1EEESI_SI_EEESC_SE_Li256ELb0ELb1ELb1ELb0EEENS1_19SingleTileSchedulerILb0ELb1ELb1ELi128EEEEEEEEEvNT_6ParamsE --------------------------
	.section	.nv.shared._ZN7cutlass13device_kernelIN5flash19enable_sm80_to_sm89INS1_16FlashAttnFwdSm80INS1_25CollectiveMainloopFwdSm80ILi8ELi1ELb0EN4cute5tupleIJNS5_1CILi128EEENS7_ILi64EEENS7_ILi192EEEEEELi192ENS_10bfloat16_tEfNS_4arch4Sm80ELb0ELb0ELb1ELb0ELb1ELb0ELb1ELb1EEENS1_21CollectiveEpilogueFwdINS6_IJS8_SA_S9_EEENS6_IJNS7_ILi1EEESI_SI_EEESC_SE_Li256ELb0ELb1ELb1ELb0EEENS1_19SingleTileSchedulerILb0ELb1ELb1ELi128EEEEEEEEEvNT_6ParamsE,"aw",@nobits
	.sectionflags	@""
	.align	16


//--------------------- .nv.global                --------------------------
	.section	.nv.global,"aw",@nobits
.nv.global:
	.type		_ZN89_INTERNAL_5a5148a6_53_flash_fwd_hdim192_bf16_paged_split_softcapall_sm80_cu_ef95aea4_37194cute1_E,@object
	.size		_ZN89_INTERNAL_5a5148a6_53_flash_fwd_hdim192_bf16_paged_split_softcapall_sm80_cu_ef95aea4_37194cute1_E,(_ZN89_INTERNAL_5a5148a6_53_flash_fwd_hdim192_bf16_paged_split_softcapall_sm80_cu_ef95aea4_37194cuda3std3__45__cpo6cbeginE - _ZN89_INTERNAL_5a5148a6_53_flash_fwd_hdim192_bf16_paged_split_softcapall_sm80_cu_ef95aea4_37194cute1_E)
_ZN89_INTERNAL_5a5148a6_53_flash_fwd_hdim192_bf16_paged_split_softcapall_sm80_cu_ef95aea4_37194cute1_E:
	.zero		1
	.type		_ZN89_INTERNAL_5a5148a6_53_flash_fwd_hdim192_bf16_paged_split_softcapall_sm80_cu_ef95aea4_37194cuda3std3__45__cpo6cbeginE,@object
	.size		_ZN89_INTERNAL_5a5148a6_53_flash_fwd_hdim192_bf16_paged_split_softcapall_sm80_cu_ef95aea4_37194cuda3std3__45__cpo6cbeginE,(_ZN89_INTERNAL_5a5148a6_53_flash_fwd_hdim192_bf16_paged_split_softcapall_sm80_cu_ef95aea4_37194cuda3std3__48in_placeE - _ZN89_INTERNAL_5a5148a6_53_flash_fwd_hdim192_bf16_paged_split_softcapall_sm80_cu_ef95aea4_37194cuda3std3__45__cpo6cbeginE)
_ZN89_INTERNAL_5a5148a6_53_flash_fwd_hdim192_bf16_paged_split_softcapall_sm80_cu_ef95aea4_37194cuda3std3__45__cpo6cbeginE:
	.zero		1
	.type		_ZN89_INTERNAL_5a5148a6_53_flash_fwd_hdim192_bf16_paged_split_softcapall_sm80_cu_ef95aea4_37194cuda3std3__48in_placeE,@object
	.size		_ZN89_INTERNAL_5a5148a6_53_flash_fwd_hdim192_bf16_paged_split_softcapall_sm80_cu_ef95aea4_37194cuda3std3__48in_placeE,(_ZN89_INTERNAL_5a5148a6_53_flash_fwd_hdim192_bf16_paged_split_softcapall_sm80_cu_ef95aea4_37194cuda3std6ranges3__45__cpo9iter_moveE - _ZN89_INTERNAL_5a5148a6_53_flash_fwd_hdim192_bf16_paged_split_softcapall_sm80_cu_ef95aea4_37194cuda3std3__48in_placeE)
_ZN89_INTERNAL_5a5148a6_53_flash_fwd_hdim192_bf16_paged_split_softcapall_sm80_cu_ef95aea4_37194cuda3std3__48in_placeE:
	.zero		1
	.type		_ZN89_INTERNAL_5a5148a6_53_flash_fwd_hdim192_bf16_paged_split_softcapall_sm80_cu_ef95aea4_37194cuda3std6ranges3__45__cpo9iter_moveE,@object
	.size		_ZN89_INTERNAL_5a5148a6_53_flash_fwd_hdim192_bf16_paged_split_softcapall_sm80_cu_ef95aea4_37194cuda3std6ranges3__45__cpo9iter_moveE,(_ZN89_INTERNAL_5a5148a6_53_flash_fwd_hdim192_bf16_paged_split_softcapall_sm80_cu_ef95aea4_37194cuda3std3__45__cpo5beginE - _ZN89_INTERNAL_5a5148a6_53_flash_fwd_hdim192_bf16_paged_split_softcapall_sm80_cu_ef95aea4_37194cuda3std6ranges3__45__cpo9iter_moveE)
_ZN89_INTERNAL_5a5148a6_53_flash_fwd_hdim192_bf16_paged_split_softcapall_sm80_cu_ef95aea4_37194cuda3std6ranges3__45__cpo9iter_moveE:
	.zero		1
	.type		_ZN89_INTERNAL_5a5148a6_53_flash_fwd_hdim192_bf16_paged_split_softcapall_sm80_cu_ef95aea4_37194cuda3std3__45__cpo5beginE,@object
	.size		_ZN89_INTERNAL_5a5148a6_53_flash_fwd_hdim192_bf16_paged_split_softcapall_sm80_cu_ef95aea4_37194cuda3std3__45__cpo5beginE,(_ZN89_INTERNAL_5a5148a6_53_flash_fwd_hdim192_bf16_paged_split_softcapall_sm80_cu_ef95aea4_37194cuda3std3__491_GLOBAL__N__5a5148a6_53_flash_fwd_hdim192_bf16_paged_split_softcapall_sm80_cu_ef95aea4_37196ignoreE - _ZN89_INTERNAL_5a5148a6_53_flash_fwd_hdim192_bf16_paged_split_softcapall_sm80_cu_ef95aea4_37194cuda3std3__45__cpo5beginE)
_ZN89_INTERNAL_5a5148a6_53_flash_fwd_hdim192_bf16_paged_split_softcapall_sm80_cu_ef95aea4_37194cuda3std3__45__cpo5beginE:
	.zero		1
	.type		_ZN89_INTERNAL_5a5148a6_53_flash_fwd_hdim192_bf16_paged_split_softcapall_sm80_cu_ef95aea4_37194cuda3std3__491_GLOBAL__N__5a5148a6_53_flash_fwd_hdim192_bf16_paged_split_softcapall_sm80_cu_ef95aea4_37196ignoreE,@object
	.size		_ZN89_INTERNAL_5a5148a6_53_flash_fwd_hdim192_bf16_paged_split_softcapall_sm80_cu_ef95aea4_37194cuda3std3__491_GLOBAL__N__5a5148a6_53_flash_fwd_hdim192_bf16_paged_split_softcapall_sm80_cu_ef95aea4_37196ignoreE,(_ZN89_INTERNAL_5a5148a6_53_flash_fwd_hdim192_bf16_paged_split_softcapall_sm80_cu_ef95aea4_37194cute7productE - _ZN89_INTERNAL_5a5148a6_53_flash_fwd_hdim192_bf16_paged_split_softcapall_sm80_cu_ef95aea4_37194cuda3std3__491_GLOBAL__N__5a5148a6_53_flash_fwd_hdim192_bf16_paged_split_softcapall_sm80_cu_ef95aea4_37196ignoreE)
_ZN89_INTERNAL_5a5148a6_53_flash_fwd_hdim192_bf16_paged_split_softcapall_sm80_cu_ef95aea4_37194cuda3std3__491_GLOBAL__N__5a5148a6_53_flash_fwd_hdim192_bf16_paged_split_softcapall_sm80_cu_ef95aea4_37196ignoreE:
	.zero		1
	.type		_ZN89_INTERNAL_5a5148a6_53_flash_fwd_hdim192_bf16_paged_split_softcapall_sm80_cu_ef95aea4_37194cute7productE,@object
	.size		_ZN89_INTERNAL_5a5148a6_53_flash_fwd_hdim192_bf16_paged_split_softcapall_sm80_cu_ef95aea4_37194cute7productE,(_ZN89_INTERNAL_5a5148a6_53_flash_fwd_hdim192_bf16_paged_split_softcapall_sm80_cu_ef95aea4_37194cuda3std3__45__cpo3endE - _ZN89_INTERNAL_5a5148a6_53_flash_fwd_hdim192_bf16_paged_split_softcapall_sm80_cu_ef95aea4_37194cute7productE)
_ZN89_INTERNAL_5a5148a6_53_flash_fwd_hdim192_bf16_paged_split_softcapall_sm80_cu_ef95aea4_37194cute7productE:
	.zero		1
	.type		_ZN89_INTERNAL_5a5148a6_53_flash_fwd_hdim192_bf16_paged_split_softcapall_sm80_cu_ef95aea4_37194cuda3std3__45__cpo3endE,@object
	.size		_ZN89_INTERNAL_5a5148a6_53_flash_fwd_hdim192_bf16_paged_split_softcapall_sm80_cu_ef95aea4_37194cuda3std3__45__cpo3endE,(_ZN89_INTERNAL_5a5148a6_53_flash_fwd_hdim192_bf16_paged_split_softcapall_sm80_cu_ef95aea4_37194cuda3std3__419piecewise_constructE - _ZN89_INTERNAL_5a5148a6_53_flash_fwd_hdim192_bf16_paged_split_softcapall_sm80_cu_ef95aea4_37194cuda3std3__45__cpo3endE)
_ZN89_INTERNAL_5a5148a6_53_flash_fwd_hdim192_bf16_paged_split_softcapall_sm80_cu_ef95aea4_37194cuda3std3__45__cpo3endE:
	.zero		1
	.type		_ZN89_INTERNAL_5a5148a6_53_flash_fwd_hdim192_bf16_paged_split_softcapall_sm80_cu_ef95aea4_37194cuda3std3__419piecewise_constructE,@object
	.size		_ZN89_INTERNAL_5a5148a6_53_flash_fwd_hdim192_bf16_paged_split_softcapall_sm80_cu_ef95aea4_37194cuda3std3__419piecewise_constructE,(_ZN89_INTERNAL_5a5148a6_53_flash_fwd_hdim192_bf16_paged_split_softcapall_sm80_cu_ef95aea4_37194cuda3std3__45__cpo4cendE - _ZN89_INTERNAL_5a5148a6_53_flash_fwd_hdim192_bf16_paged_split_softcapall_sm80_cu_ef95aea4_37194cuda3std3__419piecewise_constructE)
_ZN89_INTERNAL_5a5148a6_53_flash_fwd_hdim192_bf16_paged_split_softcapall_sm80_cu_ef95aea4_37194cuda3std3__419piecewise_constructE:
	.zero		1
	.type		_ZN89_INTERNAL_5a5148a6_53_flash_fwd_hdim192_bf16_paged_split_softcapall_sm80_cu_ef95aea4_37194cuda3std3__45__cpo4cendE,@object
	.size		_ZN89_INTERNAL_5a5148a6_53_flash_fwd_hdim192_bf16_paged_split_softcapall_sm80_cu_ef95aea4_37194cuda3std3__45__cpo4cendE,(_ZN89_INTERNAL_5a5148a6_53_flash_fwd_hdim192_bf16_paged_split_softcapall_sm80_cu_ef95aea4_37194cuda3std6ranges3__45__cpo4swapE - _ZN89_INTERNAL_5a5148a6_53_flash_fwd_hdim192_bf16_paged_split_softcapall_sm80_cu_ef95aea4_37194cuda3std3__45__cpo4cendE)
_ZN89_INTERNAL_5a5148a6_53_flash_fwd_hdim192_bf16_paged_split_softcapall_sm80_cu_ef95aea4_37194cuda3std3__45__cpo4cendE:
	.zero		1
	.type		_ZN89_INTERNAL_5a5148a6_53_flash_fwd_hdim192_bf16_paged_split_softcapall_sm80_cu_ef95aea4_37194cuda3std6ranges3__45__cpo4swapE,@object
	.size		_ZN89_INTERNAL_5a5148a6_53_flash_fwd_hdim192_bf16_paged_split_softcapall_sm80_cu_ef95aea4_37194cuda3std6ranges3__45__cpo4swapE,(.L_7 - _ZN89_INTERNAL_5a5148a6_53_flash_fwd_hdim192_bf16_paged_split_softcapall_sm80_cu_ef95aea4_37194cuda3std6ranges3__45__cpo4swapE)
_ZN89_INTERNAL_5a5148a6_53_flash_fwd_hdim192_bf16_paged_split_softcapall_sm80_cu_ef95aea4_37194cuda3std6ranges3__45__cpo4swapE:
	.zero		1
.L_7:


//--------------------- .nv.shared._ZN7cutlass13device_kernelIN5flash19enable_sm80_to_sm89INS1_16FlashAttnFwdSm80INS1_25CollectiveMainloopFwdSm80ILi8ELi1ELb0EN4cute5tupleIJNS5_1CILi128EEENS7_ILi64EEENS7_ILi192EEEEEELi192ENS_10bfloat16_tEfNS_4arch4Sm80ELb0ELb0ELb1ELb1ELb1ELb0ELb1ELb1EEENS1_21CollectiveEpilogueFwdINS6_IJS8_SA_S9_EEENS6_IJNS7_ILi1EEESI_SI_EEESC_SE_Li256ELb1ELb1ELb1ELb0EEENS1_36VarlenDynamicPersistentTileSchedulerILi128ELi64ELi256ELi256ELb1ELb1ELb0ELb0ELb1ELb1EEEEEEEEEvNT_6ParamsE --------------------------
	.section	.nv.shared._ZN7cutlass13device_kernelIN5flash19enable_sm80_to_sm89INS1_16FlashAttnFwdSm80INS1_25CollectiveMainloopFwdSm80ILi8ELi1ELb0EN4cute5tupleIJNS5_1CILi128EEENS7_ILi64EEENS7_ILi192EEEEEELi192ENS_10bfloat16_tEfNS_4arch4Sm80ELb0ELb0ELb1ELb1ELb1ELb0ELb1ELb1EEENS1_21CollectiveEpilogueFwdINS6_IJS8_SA_S9_EEENS6_IJNS7_ILi1EEESI_SI_EEESC_SE_Li256ELb1ELb1ELb1ELb0EEENS1_36VarlenDynamicPersistentTileSchedulerILi128ELi64ELi256ELi256ELb1ELb1ELb0ELb0ELb1ELb1EEEEEEEEEvNT_6ParamsE,"aw",@nobits
	.sectionflags	@""
	.align	16


//--------------------- .nv.shared._ZN7cutlass13device_kernelIN5flash19enable_sm80_to_sm89INS1_16FlashAttnFwdSm80INS1_25CollectiveMainloopFwdSm80ILi8ELi1ELb0EN4cute5tupleIJNS5_1CILi128EEENS7_ILi64EEENS7_ILi192EEEEEELi192ENS_10bfloat16_tEfNS_4arch4Sm80ELb0ELb0ELb1ELb1ELb1ELb1ELb1ELb1EEENS1_21CollectiveEpilogueFwdINS6_IJS8_SA_S9_EEENS6_IJNS7_ILi1EEESI_SI_EEESC_SE_Li256ELb1ELb1ELb1ELb0EEENS1_36VarlenDynamicPersistentTileSchedulerILi128ELi64ELi256ELi256ELb1ELb1ELb0ELb0ELb1ELb1EEEEEEEEEvNT_6ParamsE --------------------------
	.section	.nv.shared._ZN7cutlass13device_kernelIN5flash19enable_sm80_to_sm89INS1_16FlashAttnFwdSm80INS1_25CollectiveMainloopFwdSm80ILi8ELi1ELb0EN4cute5tupleIJNS5_1CILi128EEENS7_ILi64EEENS7_ILi192EEEEEELi192ENS_10bfloat16_tEfNS_4arch4Sm80ELb0ELb0ELb1ELb1ELb1ELb1ELb1ELb1EEENS1_21CollectiveEpilogueFwdINS6_IJS8_SA_S9_EEENS6_IJNS7_ILi1EEESI_SI_EEESC_SE_Li256ELb1ELb1ELb1ELb0EEENS1_36VarlenDynamicPersistentTileSchedulerILi128ELi64ELi256ELi256ELb1ELb1ELb0ELb0ELb1ELb1EEEEEEEEEvNT_6ParamsE,"aw",@nobits
	.sectionflags	@""
	.align	16


//--------------------- .nv.shared._ZN7cutlass13device_kernelIN5flash19enable_sm80_to_sm89INS1_16FlashAttnFwdSm80INS1_25CollectiveMainloopFwdSm80ILi8ELi1ELb0EN4cute5tupleIJNS5_1CILi128EEENS7_ILi64EEENS7_ILi192EEEEEELi192ENS_10bfloat16_tEfNS_4arch4Sm80ELb0ELb1ELb1ELb0ELb1ELb0ELb1ELb1EEENS1_21CollectiveEpilogueFwdINS6_IJS8_SA_S9_EEENS6_IJNS7_ILi1EEESI_SI_EEESC_SE_Li256ELb0ELb1ELb1ELb0EEENS1_19SingleTileSchedulerILb0ELb1ELb1ELi128EEEEEEEEEvNT_6ParamsE --------------------------
	.section	.nv.shared._ZN7cutlass13device_kernelIN5flash19enable_sm80_to_sm89INS1_16FlashAttnFwdSm80INS1_25CollectiveMainloopFwdSm80ILi8ELi1ELb0EN4cute5tupleIJNS5_1CILi128EEENS7_ILi64EEENS7_ILi192EEEEEELi192ENS_10bfloat16_tEfNS_4arch4Sm80ELb0ELb1ELb1ELb0ELb1ELb0ELb1ELb1EEENS1_21CollectiveEpilogueFwdINS6_IJS8_SA_S9_EEENS6_IJNS7_ILi1EEESI_SI_EEESC_SE_Li256ELb0ELb1ELb1ELb0EEENS1_19SingleTileSchedulerILb0ELb1ELb1ELi128EEEEEEEEEvNT_6ParamsE,"aw",@nobits
	.sectionflags	@""
	.align	16


//--------------------- .nv.shared._ZN7cutlass13device_kernelIN5flash19enable_sm80_to_sm89INS1_16FlashAttnFwdSm80INS1_25CollectiveMainloopFwdSm80ILi8ELi1ELb0EN4cute5tupleIJNS5_1CILi128EEENS7_ILi64EEENS7_ILi192EEEEEELi192ENS_10bfloat16_tEfNS_4arch4Sm80ELb0ELb1ELb1ELb1ELb1ELb0ELb1ELb1EEENS1_21CollectiveEpilogueFwdINS6_IJS8_SA_S9_EEENS6_IJNS7_ILi1EEESI_SI_EEESC_SE_Li256ELb1ELb1ELb1ELb0EEENS1_36VarlenDynamicPersistentTileSchedulerILi128ELi64ELi256ELi256ELb1ELb1ELb0ELb1ELb0ELb1EEEEEEEEEvNT_6ParamsE --------------------------
	.section	.nv.shared._ZN7cutlass13device_kernelIN5flash19enable_sm80_to_sm89INS1_16FlashAttnFwdSm80INS1_25CollectiveMainloopFwdSm80ILi8ELi1ELb0EN4cute5tupleIJNS5_1CILi128EEENS7_ILi64EEENS7_ILi192EEEEEELi192ENS_10bfloat16_tEfNS_4arch4Sm80ELb0ELb1ELb1ELb1ELb1ELb0ELb1ELb1EEENS1_21CollectiveEpilogueFwdINS6_IJS8_SA_S9_EEENS6_IJNS7_ILi1EEESI_SI_EEESC_SE_Li256ELb1ELb1ELb1ELb0EEENS1_36VarlenDynamicPersistentTileSchedulerILi128ELi64ELi256ELi256ELb1ELb1ELb0ELb1ELb0ELb1EEEEEEEEEvNT_6ParamsE,"aw",@nobits
	.sectionflags	@""
	.align	16


//--------------------- .nv.shared._ZN7cutlass13device_kernelIN5flash19enable_sm80_to_sm89INS1_16FlashAttnFwdSm80INS1_25CollectiveMainloopFwdSm80ILi8ELi1ELb0EN4cute5tupleIJNS5_1CILi128EEENS7_ILi64EEENS7_ILi192EEEEEELi192ENS_10bfloat16_tEfNS_4arch4Sm80ELb0ELb1ELb1ELb1ELb1ELb1ELb1ELb1EEENS1_21CollectiveEpilogueFwdINS6_IJS8_SA_S9_EEENS6_IJNS7_ILi1EEESI_SI_EEESC_SE_Li256ELb1ELb1ELb1ELb0EEENS1_36VarlenDynamicPersistentTileSchedulerILi128ELi64ELi256ELi256ELb1ELb1ELb0ELb1ELb0ELb1EEEEEEEEEvNT_6ParamsE --------------------------
	.section	.nv.shared._ZN7cutlass13device_kernelIN5flash19enable_sm80_to_sm89INS1_16FlashAttnFwdSm80INS1_25CollectiveMainloopFwdSm80ILi8ELi1ELb0EN4cute5tupleIJNS5_1CILi128EEENS7_ILi64EEENS7_ILi192EEEEEELi192ENS_10bfloat16_tEfNS_4arch4Sm80ELb0ELb1ELb1ELb1ELb1ELb1ELb1ELb1EEENS1_21CollectiveEpilogueFwdINS6_IJS8_SA_S9_EEENS6_IJNS7_ILi1EEESI_SI_EEESC_SE_Li256ELb1ELb1ELb1ELb0EEENS1_36VarlenDynamicPersistentTileSchedulerILi128ELi64ELi256ELi256ELb1ELb1ELb0ELb1ELb0ELb1EEEEEEEEEvNT_6ParamsE,"aw",@nobits
	.sectionflags	@""
	.align	16


//--------------------- .nv.shared._ZN7cutlass13device_kernelIN5flash19enable_sm80_to_sm89INS1_16FlashAttnFwdSm80INS1_25CollectiveMainloopFwdSm80ILi8ELi1ELb0EN4cute5tupleIJNS5_1CILi128EEENS7_ILi64EEENS7_ILi192EEEEEELi192ENS_10bfloat16_tEfNS_4arch4Sm80ELb1ELb0ELb1ELb0ELb1ELb0ELb1ELb1EEENS1_21CollectiveEpilogueFwdINS6_IJS8_SA_S9_EEENS6_IJNS7_ILi1EEESI_SI_EEESC_SE_Li256ELb0ELb1ELb1ELb0EEENS1_30DynamicPersistentTileSchedulerILi256ELi256ELb1ELb1ELb0EEEEEEEEEvNT_6ParamsE --------------------------
	.section	.nv.shared._ZN7cutlass13device_kernelIN5flash19enable_sm80_to_sm89INS1_16FlashAttnFwdSm80INS1_25CollectiveMainloopFwdSm80ILi8ELi1ELb0EN4cute5tupleIJNS5_1CILi128EEENS7_ILi64EEENS7_ILi192EEEEEELi192ENS_10bfloat16_tEfNS_4arch4Sm80ELb1ELb0ELb1ELb0ELb1ELb0ELb1ELb1EEENS1_21CollectiveEpilogueFwdINS6_IJS8_SA_S9_EEENS6_IJNS7_ILi1EEESI_SI_EEESC_SE_Li256ELb0ELb1ELb1ELb0EEENS1_30DynamicPersistentTileSchedulerILi256ELi256ELb1ELb1ELb0EEEEEEEEEvNT_6ParamsE,"aw",@nobits
	.sectionflags	@""
	.align	16


//--------------------- .nv.shared._ZN7cutlass13device_kernelIN5flash19enable_sm80_to_sm89INS1_16FlashAttnFwdSm80INS1_25CollectiveMainloopFwdSm80ILi8ELi1ELb0EN4cute5tupleIJNS5_1CILi128EEENS7_ILi64EEENS7_ILi192EEEEEELi192ENS_10bfloat16_tEfNS_4arch4Sm80ELb1ELb0ELb1ELb1ELb1ELb0ELb1ELb1EEENS1_21CollectiveEpilogueFwdINS6_IJS8_SA_S9_EEENS6_IJNS7_ILi1EEESI_SI_EEESC_SE_Li256ELb1ELb1ELb1ELb0EEENS1_36VarlenDynamicPersistentTileSchedulerILi128ELi64ELi256ELi256ELb1ELb1ELb0ELb1ELb1ELb1EEEEEEEEEvNT_6ParamsE --------------------------
	.section	.nv.shared._ZN7cutlass13device_kernelIN5flash19enable_sm80_to_sm89INS1_16FlashAttnFwdSm80INS1_25CollectiveMainloopFwdSm80ILi8ELi1ELb0EN4cute5tupleIJNS5_1CILi128EEENS7_ILi64EEENS7_ILi192EEEEEELi192ENS_10bfloat16_tEfNS_4arch4Sm80ELb1ELb0ELb1ELb1ELb1ELb0ELb1ELb1EEENS1_21CollectiveEpilogueFwdINS6_IJS8_SA_S9_EEENS6_IJNS7_ILi1EEESI_SI_EEESC_SE_Li256ELb1ELb1ELb1ELb0EEENS1_36VarlenDynamicPersistentTileSchedulerILi128ELi64ELi256ELi256ELb1ELb1ELb0ELb1ELb1ELb1EEEEEEEEEvNT_6ParamsE,"aw",@nobits
	.sectionflags	@""
	.align	16


//--------------------- .nv.shared._ZN7cutlass13device_kernelIN5flash19enable_sm80_to_sm89INS1_16FlashAttnFwdSm80INS1_25CollectiveMainloopFwdSm80ILi8ELi1ELb0EN4cute5tupleIJNS5_1CILi128EEENS7_ILi64EEENS7_ILi192EEEEEELi192ENS_10bfloat16_tEfNS_4arch4Sm80ELb1ELb0ELb1ELb1ELb1ELb1ELb1ELb1EEENS1_21CollectiveEpilogueFwdINS6_IJS8_SA_S9_EEENS6_IJNS7_ILi1EEESI_SI_EEESC_SE_Li256ELb1ELb1ELb1ELb0EEENS1_36VarlenDynamicPersistentTileSchedulerILi128ELi64ELi256ELi256ELb1ELb1ELb0ELb1ELb1ELb1EEEEEEEEEvNT_6ParamsE --------------------------
	.section	.nv.shared._ZN7cutlass13device_kernelIN5flash19enable_sm80_to_sm89INS1_16FlashAttnFwdSm80INS1_25CollectiveMainloopFwdSm80ILi8ELi1ELb0EN4cute5tupleIJNS5_1CILi128EEENS7_ILi64EEENS7_ILi192EEEEEELi192ENS_10bfloat16_tEfNS_4arch4Sm80ELb1ELb0ELb1ELb1ELb1ELb1ELb1ELb1EEENS1_21CollectiveEpilogueFwdINS6_IJS8_SA_S9_EEENS6_IJNS7_ILi1EEESI_SI_EEESC_SE_Li256ELb1ELb1ELb1ELb0EEENS1_36VarlenDynamicPersistentTileSchedulerILi128ELi64ELi256ELi256ELb1ELb1ELb0ELb1ELb1ELb1EEEEEEEEEvNT_6ParamsE,"aw",@nobits
	.sectionflags	@""
	.align	16


//--------------------- .nv.shared._ZN7cutlass13device_kernelIN5flash19enable_sm80_to_sm89INS1_16FlashAttnFwdSm80INS1_25CollectiveMainloopFwdSm80ILi8ELi2ELb0EN4cute5tupleIJNS5_1CILi128EEENS7_ILi64EEENS7_ILi192EEEEEELi192ENS_10bfloat16_tEfNS_4arch4Sm80ELb0ELb0ELb1ELb0ELb1ELb0ELb1ELb1EEENS1_21CollectiveEpilogueFwdINS6_IJS8_SA_S9_EEENS6_IJNS7_ILi1EEESI_SI_EEESC_SE_Li256ELb0ELb1ELb1ELb0EEENS1_19SingleTileSchedulerILb0ELb1ELb1ELi128EEEEEEEEEvNT_6ParamsE --------------------------
	.section	.nv.shared._ZN7cutlass13device_kernelIN5flash19enable_sm80_to_sm89INS1_16FlashAttnFwdSm80INS1_25CollectiveMainloopFwdSm80ILi8ELi2ELb0EN4cute5tupleIJNS5_1CILi128EEENS7_ILi64EEENS7_ILi192EEEEEELi192ENS_10bfloat16_tEfNS_4arch4Sm80ELb0ELb0ELb1ELb0ELb1ELb0ELb1ELb1EEENS1_21CollectiveEpilogueFwdINS6_IJS8_SA_S9_EEENS6_IJNS7_ILi1EEESI_SI_EEESC_SE_Li256ELb0ELb1ELb1ELb0EEENS1_19SingleTileSchedulerILb0ELb1ELb1ELi128EEEEEEEEEvNT_6ParamsE,"aw",@nobits
	.sectionflags	@""
	.align	16


//--------------------- .nv.shared._ZN7cutlass13device_kernelIN5flash19enable_sm80_to_sm89INS1_16FlashAttnFwdSm80INS1_25CollectiveMainloopFwdSm80ILi8ELi2ELb0EN4cute5tupleIJNS5_1CILi128EEENS7_ILi64EEENS7_ILi192EEEEEELi192ENS_10bfloat16_tEfNS_4arch4Sm80ELb0ELb0ELb1ELb1ELb1ELb0ELb1ELb1EEENS1_21CollectiveEpilogueFwdINS6_IJS8_SA_S9_EEENS6_IJNS7_ILi1EEESI_SI_EEESC_SE_Li256ELb1ELb1ELb1ELb0EEENS1_36VarlenDynamicPersistentTileSchedulerILi128ELi64ELi256ELi256ELb1ELb1ELb0ELb0ELb1ELb1EEEEEEEEEvNT_6ParamsE --------------------------
	.section	.nv.shared._ZN7cutlass13device_kernelIN5flash19enable_sm80_to_sm89INS1_16FlashAttnFwdSm80INS1_25CollectiveMainloopFwdSm80ILi8ELi2ELb0EN4cute5tupleIJNS5_1CILi128EEENS7_ILi64EEENS7_ILi192EEEEEELi192ENS_10bfloat16_tEfNS_4arch4Sm80ELb0ELb0ELb1ELb1ELb1ELb0ELb1ELb1EEENS1_21CollectiveEpilogueFwdINS6_IJS8_SA_S9_EEENS6_IJNS7_ILi1EEESI_SI_EEESC_SE_Li256ELb1ELb1ELb1ELb0EEENS1_36VarlenDynamicPersistentTileSchedulerILi128ELi64ELi256ELi256ELb1ELb1ELb0ELb0ELb1ELb1EEEEEEEEEvNT_6ParamsE,"aw",@nobits
	.sectionflags	@""
	.align	16


//--------------------- .nv.shared._ZN7cutlass13device_kernelIN5flash19enable_sm80_to_sm89INS1_16FlashAttnFwdSm80INS1_25CollectiveMainloopFwdSm80ILi8ELi2ELb0EN4cute5tupleIJNS5_1CILi128EEENS7_ILi64EEENS7_ILi192EEEEEELi192ENS_10bfloat16_tEfNS_4arch4Sm80ELb0ELb0ELb1ELb1ELb1ELb1ELb1ELb1EEENS1_21CollectiveEpilogueFwdINS6_IJS8_SA_S9_EEENS6_IJNS7_ILi1EEESI_SI_EEESC_SE_Li256ELb1ELb1ELb1ELb0EEENS1_36VarlenDynamicPersistentTileSchedulerILi128ELi64ELi256ELi256ELb1ELb1ELb0ELb0ELb1ELb1EEEEEEEEEvNT_6ParamsE --------------------------
	.section	.nv.shared._ZN7cutlass13device_kernelIN5flash19enable_sm80_to_sm89INS1_16FlashAttnFwdSm80INS1_25CollectiveMainloopFwdSm80ILi8ELi2ELb0EN4cute5tupleIJNS5_1CILi128EEENS7_ILi64EEENS7_ILi192EEEEEELi192ENS_10bfloat16_tEfNS_4arch4Sm80ELb0ELb0ELb1ELb1ELb1ELb1ELb1ELb1EEENS1_21CollectiveEpilogueFwdINS6_IJS8_SA_S9_EEENS6_IJNS7_ILi1EEESI_SI_EEESC_SE_Li256ELb1ELb1ELb1ELb0EEENS1_36VarlenDynamicPersistentTileSchedulerILi128ELi64ELi256ELi256ELb1ELb1ELb0ELb0ELb1ELb1EEEEEEEEEvNT_6ParamsE,"aw",@nobits
	.sectionflags	@""
	.align	16


//--------------------- .nv.shared._ZN7cutlass13device_kernelIN5flash19enable_sm80_to_sm89INS1_16FlashAttnFwdSm80INS1_25CollectiveMainloopFwdSm80ILi8ELi2ELb0EN4cute5tupleIJNS5_1CILi128EEENS7_ILi64EEENS7_ILi192EEEEEELi192ENS_10bfloat16_tEfNS_4arch4Sm80ELb0ELb1ELb1ELb0ELb1ELb0ELb1ELb1EEENS1_21CollectiveEpilogueFwdINS6_IJS8_SA_S9_EEENS6_IJNS7_ILi1EEESI_SI_EEESC_SE_Li256ELb0ELb1ELb1ELb0EEENS1_19SingleTileSchedulerILb0ELb1ELb1ELi128EEEEEEEEEvNT_6ParamsE --------------------------
	.section	.nv.shared._ZN7cutlass13device_kernelIN5flash19enable_sm80_to_sm89INS1_16FlashAttnFwdSm80INS1_25CollectiveMainloopFwdSm80ILi8ELi2ELb0EN4cute5tupleIJNS5_1CILi128EEENS7_ILi64EEENS7_ILi192EEEEEELi192ENS_10bfloat16_tEfNS_4arch4Sm80ELb0ELb1ELb1ELb0ELb1ELb0ELb1ELb1EEENS1_21CollectiveEpilogueFwdINS6_IJS8_SA_S9_EEENS6_IJNS7_ILi1EEESI_SI_EEESC_SE_Li256ELb0ELb1ELb1ELb0EEENS1_19SingleTileSchedulerILb0ELb1ELb1ELi128EEEEEEEEEvNT_6ParamsE,"aw",@nobits
	.sectionflags	@""
	.align	16


//--------------------- .nv.shared._ZN7cutlass13device_kernelIN5flash19enable_sm80_to_sm89INS1_16FlashAttnFwdSm80INS1_25CollectiveMainloopFwdSm80ILi8ELi2ELb0EN4cute5tupleIJNS5_1CILi128EEENS7_ILi64EEENS7_ILi192EEEEEELi192ENS_10bfloat16_tEfNS_4arch4Sm80ELb0ELb1ELb1ELb1ELb1ELb0ELb1ELb1EEENS1_21CollectiveEpilogueFwdINS6_IJS8_SA_S9_EEENS6_IJNS7_ILi1EEESI_SI_EEESC_SE_Li256ELb1ELb1ELb1ELb0EEENS1_36VarlenDynamicPersistentTileSchedulerILi128ELi64ELi256ELi256ELb1ELb1ELb0ELb1ELb0ELb1EEEEEEEEEvNT_6ParamsE --------------------------
	.section	.nv.shared._ZN7cutlass13device_kernelIN5flash19enable_sm80_to_sm89INS1_16FlashAttnFwdSm80INS1_25CollectiveMainloopFwdSm80ILi8ELi2ELb0EN4cute5tupleIJNS5_1CILi128EEENS7_ILi64EEENS7_ILi192EEEEEELi192ENS_10bfloat16_tEfNS_4arch4Sm80ELb0ELb1ELb1ELb1ELb1ELb0ELb1ELb1EEENS1_21CollectiveEpilogueFwdINS6_IJS8_SA_S9_EEENS6_IJNS7_ILi1EEESI_SI_EEESC_SE_Li256ELb1ELb1ELb1ELb0EEENS1_36VarlenDynamicPersistentTileSchedulerILi128ELi64ELi256ELi256ELb1ELb1ELb0ELb1ELb0ELb1EEEEEEEEEvNT_6ParamsE,"aw",@nobits
	.sectionflags	@""
	.align	16


//--------------------- .nv.shared._ZN7cutlass13device_kernelIN5flash19enable_sm80_to_sm89INS1_16FlashAttnFwdSm80INS1_25CollectiveMainloopFwdSm80ILi8ELi2ELb0EN4cute5tupleIJNS5_1CILi128EEENS7_ILi64EEENS7_ILi192EEEEEELi192ENS_10bfloat16_tEfNS_4arch4Sm80ELb0ELb1ELb1ELb1ELb1ELb1ELb1ELb1EEENS1_21CollectiveEpilogueFwdINS6_IJS8_SA_S9_EEENS6_IJNS7_ILi1EEESI_SI_EEESC_SE_Li256ELb1ELb1ELb1ELb0EEENS1_36VarlenDynamicPersistentTileSchedulerILi128ELi64ELi256ELi256ELb1ELb1ELb0ELb1ELb0ELb1EEEEEEEEEvNT_6ParamsE --------------------------
	.section	.nv.shared._ZN7cutlass13device_kernelIN5flash19enable_sm80_to_sm89INS1_16FlashAttnFwdSm80INS1_25CollectiveMainloopFwdSm80ILi8ELi2ELb0EN4cute5tupleIJNS5_1CILi128EEENS7_ILi64EEENS7_ILi192EEEEEELi192ENS_10bfloat16_tEfNS_4arch4Sm80ELb0ELb1ELb1ELb1ELb1ELb1ELb1ELb1EEENS1_21CollectiveEpilogueFwdINS6_IJS8_SA_S9_EEENS6_IJNS7_ILi1EEESI_SI_EEESC_SE_Li256ELb1ELb1ELb1ELb0EEENS1_36VarlenDynamicPersistentTileSchedulerILi128ELi64ELi256ELi256ELb1ELb1ELb0ELb1ELb0ELb1EEEEEEEEEvNT_6ParamsE,"aw",@nobits
	.sectionflags	@""
	.align	16


//--------------------- .nv.shared._ZN7cutlass13device_kernelIN5flash19enable_sm80_to_sm89INS1_16FlashAttnFwdSm80INS1_25CollectiveMainloopFwdSm80ILi8ELi2ELb0EN4cute5tupleIJNS5_1CILi128EEENS7_ILi64EEENS7_ILi192EEEEEELi192ENS_10bfloat16_tEfNS_4arch4Sm80ELb1ELb0ELb1ELb0ELb1ELb0ELb1ELb1EEENS1_21CollectiveEpilogueFwdINS6_IJS8_SA_S9_EEENS6_IJNS7_ILi1EEESI_SI_EEESC_SE_Li256ELb0ELb1ELb1ELb0EEENS1_30DynamicPersistentTileSchedulerILi256ELi256ELb1ELb1ELb0EEEEEEEEEvNT_6ParamsE --------------------------
	.section	.nv.shared._ZN7cutlass13device_kernelIN5flash19enable_sm80_to_sm89INS1_16FlashAttnFwdSm80INS1_25CollectiveMainloopFwdSm80ILi8ELi2ELb0EN4cute5tupleIJNS5_1CILi128EEENS7_ILi64EEENS7_ILi192EEEEEELi192ENS_10bfloat16_tEfNS_4arch4Sm80ELb1ELb0ELb1ELb0ELb1ELb0ELb1ELb1EEENS1_21CollectiveEpilogueFwdINS6_IJS8_SA_S9_EEENS6_IJNS7_ILi1EEESI_SI_EEESC_SE_Li256ELb0ELb1ELb1ELb0EEENS1_30DynamicPersistentTileSchedulerILi256ELi256ELb1ELb1ELb0EEEEEEEEEvNT_6ParamsE,"aw",@nobits
	.sectionflags	@""
	.align	16


//--------------------- .nv.shared._ZN7cutlass13device_kernelIN5flash19enable_sm80_to_sm89INS1_16FlashAttnFwdSm80INS1_25CollectiveMainloopFwdSm80ILi8ELi2ELb0EN4cute5tupleIJNS5_1CILi128EEENS7_ILi64EEENS7_ILi192EEEEEELi192ENS_10bfloat16_tEfNS_4arch4Sm80ELb1ELb0ELb1ELb1ELb1ELb0ELb1ELb1EEENS1_21CollectiveEpilogueFwdINS6_IJS8_SA_S9_EEENS6_IJNS7_ILi1EEESI_SI_EEESC_SE_Li256ELb1ELb1ELb1ELb0EEENS1_36VarlenDynamicPersistentTileSchedulerILi128ELi64ELi256ELi256ELb1ELb1ELb0ELb1ELb1ELb1EEEEEEEEEvNT_6ParamsE --------------------------
	.section	.nv.shared._ZN7cutlass13device_kernelIN5flash19enable_sm80_to_sm89INS1_16FlashAttnFwdSm80INS1_25CollectiveMainloopFwdSm80ILi8ELi2ELb0EN4cute5tupleIJNS5_1CILi128EEENS7_ILi64EEENS7_ILi192EEEEEELi192ENS_10bfloat16_tEfNS_4arch4Sm80ELb1ELb0ELb1ELb1ELb1ELb0ELb1ELb1EEENS1_21CollectiveEpilogueFwdINS6_IJS8_SA_S9_EEENS6_IJNS7_ILi1EEESI_SI_EEESC_SE_Li256ELb1ELb1ELb1ELb0EEENS1_36VarlenDynamicPersistentTileSchedulerILi128ELi64ELi256ELi256ELb1ELb1ELb0ELb1ELb1ELb1EEEEEEEEEvNT_6ParamsE,"aw",@nobits
	.sectionflags	@""
	.align	16


//--------------------- .nv.shared._ZN7cutlass13device_kernelIN5flash19enable_sm80_to_sm89INS1_16FlashAttnFwdSm80INS1_25CollectiveMainloopFwdSm80ILi8ELi2ELb0EN4cute5tupleIJNS5_1CILi128EEENS7_ILi64EEENS7_ILi192EEEEEELi192ENS_10bfloat16_tEfNS_4arch4Sm80ELb1ELb0ELb1ELb1ELb1ELb1ELb1ELb1EEENS1_21CollectiveEpilogueFwdINS6_IJS8_SA_S9_EEENS6_IJNS7_ILi1EEESI_SI_EEESC_SE_Li256ELb1ELb1ELb1ELb0EEENS1_36VarlenDynamicPersistentTileSchedulerILi128ELi64ELi256ELi256ELb1ELb1ELb0ELb1ELb1ELb1EEEEEEEEEvNT_6ParamsE --------------------------
	.section	.nv.shared._ZN7cutlass13device_kernelIN5flash19enable_sm80_to_sm89INS1_16FlashAttnFwdSm80INS1_25CollectiveMainloopFwdSm80ILi8ELi2ELb0EN4cute5tupleIJNS5_1CILi128EEENS7_ILi64EEENS7_ILi192EEEEEELi192ENS_10bfloat16_tEfNS_4arch4Sm80ELb1ELb0ELb1ELb1ELb1ELb1ELb1ELb1EEENS1_21CollectiveEpilogueFwdINS6_IJS8_SA_S9_EEENS6_IJNS7_ILi1EEESI_SI_EEESC_SE_Li256ELb1ELb1ELb1ELb0EEENS1_36VarlenDynamicPersistentTileSchedulerILi128ELi64ELi256ELi256ELb1ELb1ELb0ELb1ELb1ELb1EEEEEEEEEvNT_6ParamsE,"aw",@nobits
	.sectionflags	@""
	.align	16


//--------------------- .nv.shared._ZN7cutlass13device_kernelIN5flash19enable_sm80_to_sm89INS1_16FlashAttnFwdSm80INS1_25CollectiveMainloopFwdSm80ILi8ELi1ELb0EN4cute5tupleIJNS5_1CILi128EEENS7_ILi64EEENS7_ILi192EEEEEELi192ENS_10bfloat16_tEfNS_4arch4Sm80ELb0ELb0ELb0ELb0ELb1ELb0ELb1ELb1EEENS1_21CollectiveEpilogueFwdINS6_IJS8_SA_S9_EEENS6_IJNS7_ILi1EEESI_SI_EEESC_SE_Li256ELb0ELb1ELb1ELb0EEENS1_19SingleTileSchedulerILb0ELb1ELb1ELi128EEEEEEEEEvNT_6ParamsE --------------------------
	.section	.nv.shared._ZN7cutlass13device_kernelIN5flash19enable_sm80_to_sm89INS1_16FlashAttnFwdSm80INS1_25CollectiveMainloopFwdSm80ILi8ELi1ELb0EN4cute5tupleIJNS5_1CILi128EEENS7_ILi64EEENS7_ILi192EEEEEELi192ENS_10bfloat16_tEfNS_4arch4Sm80ELb0ELb0ELb0ELb0ELb1ELb0ELb1ELb1EEENS1_21CollectiveEpilogueFwdINS6_IJS8_SA_S9_EEENS6_IJNS7_ILi1EEESI_SI_EEESC_SE_Li256ELb0ELb1ELb1ELb0EEENS1_19SingleTileSchedulerILb0ELb1ELb1ELi128EEEEEEEEEvNT_6ParamsE,"aw",@nobits
	.sectionflags	@""
	.align	16


//--------------------- .nv.shared._ZN7cutlass13device_kernelIN5flash19enable_sm80_to_sm89INS1_16FlashAttnFwdSm80INS1_25CollectiveMainloopFwdSm80ILi8ELi1ELb0EN4cute5tupleIJNS5_1CILi128EEENS7_ILi64EEENS7_ILi192EEEEEELi192ENS_10bfloat16_tEfNS_4arch4Sm80ELb0ELb0ELb0ELb1ELb1ELb0ELb1ELb1EEENS1_21CollectiveEpilogueFwdINS6_IJS8_SA_S9_EEENS6_IJNS7_ILi1EEESI_SI_EEESC_SE_Li256ELb1ELb1ELb1ELb0EEENS1_36VarlenDynamicPersistentTileSchedulerILi128ELi64ELi256ELi256ELb1ELb1ELb0ELb0ELb1ELb1EEEEEEEEEvNT_6ParamsE --------------------------
	.section	.nv.shared._ZN7cutlass13device_kernelIN5flash19enable_sm80_to_sm89INS1_16FlashAttnFwdSm80INS1_25CollectiveMainloopFwdSm80ILi8ELi1ELb0EN4cute5tupleIJNS5_1CILi128EEENS7_ILi64EEENS7_ILi192EEEEEELi192ENS_10bfloat16_tEfNS_4arch4Sm80ELb0ELb0ELb0ELb1ELb1ELb0ELb1ELb1EEENS1_21CollectiveEpilogueFwdINS6_IJS8_SA_S9_EEENS6_IJNS7_ILi1EEESI_SI_EEESC_SE_Li256ELb1ELb1ELb1ELb0EEENS1_36VarlenDynamicPersistentTileSchedulerILi128ELi64ELi256ELi256ELb1ELb1ELb0ELb0ELb1ELb1EEEEEEEEEvNT_6ParamsE,"aw",@nobits
	.sectionflags	@""
	.align	16


//--------------------- .nv.shared._ZN7cutlass13device_kernelIN5flash19enable_sm80_to_sm89INS1_16FlashAttnFwdSm80INS1_25CollectiveMainloopFwdSm80ILi8ELi1ELb0EN4cute5tupleIJNS5_1CILi128EEENS7_ILi64EEENS7_ILi192EEEEEELi192ENS_10bfloat16_tEfNS_4arch4Sm80ELb0ELb0ELb0ELb1ELb1ELb1ELb1ELb1EEENS1_21CollectiveEpilogueFwdINS6_IJS8_SA_S9_EEENS6_IJNS7_ILi1EEESI_SI_EEESC_SE_Li256ELb1ELb1ELb1ELb0EEENS1_36VarlenDynamicPersistentTileSchedulerILi128ELi64ELi256ELi256ELb1ELb1ELb0ELb0ELb1ELb1EEEEEEEEEvNT_6ParamsE --------------------------
	.section	.nv.shared._ZN7cutlass13device_kernelIN5flash19enable_sm80_to_sm89INS1_16FlashAttnFwdSm80INS1_25CollectiveMainloopFwdSm80ILi8ELi1ELb0EN4cute5tupleIJNS5_1CILi128EEENS7_ILi64EEENS7_ILi192EEEEEELi192ENS_10bfloat16_tEfNS_4arch4Sm80ELb0ELb0ELb0ELb1ELb1ELb1ELb1ELb1EEENS1_21CollectiveEpilogueFwdINS6_IJS8_SA_S9_EEENS6_IJNS7_ILi1EEESI_SI_EEESC_SE_Li256ELb1ELb1ELb1ELb0EEENS1_36VarlenDynamicPersistentTileSchedulerILi128ELi64ELi256ELi256ELb1ELb1ELb0ELb0ELb1ELb1EEEEEEEEEvNT_6ParamsE,"aw",@nobits
	.sectionflags	@""
	.align	16


//--------------------- .nv.shared._ZN7cutlass13device_kernelIN5flash19enable_sm80_to_sm89INS1_16FlashAttnFwdSm80INS1_25CollectiveMainloopFwdSm80ILi8ELi1ELb0EN4cute5tupleIJNS5_1CILi128EEENS7_ILi64EEENS7_ILi192EEEEEELi192ENS_10bfloat16_tEfNS_4arch4Sm80ELb0ELb1ELb0ELb0ELb1ELb0ELb1ELb1EEENS1_21CollectiveEpilogueFwdINS6_IJS8_SA_S9_EEENS6_IJNS7_ILi1EEESI_SI_EEESC_SE_Li256ELb0ELb1ELb1ELb0EEENS1_19SingleTileSchedulerILb0ELb1ELb1ELi128EEEEEEEEEvNT_6ParamsE --------------------------
	.section	.nv.shared._ZN7cutlass13device_kernelIN5flash19enable_sm80_to_sm89INS1_16FlashAttnFwdSm80INS1_25CollectiveMainloopFwdSm80ILi8ELi1ELb0EN4cute5tupleIJNS5_1CILi128EEENS7_ILi64EEENS7_ILi192EEEEEELi192ENS_10bfloat16_tEfNS_4arch4Sm80ELb0ELb1ELb0ELb0ELb1ELb0ELb1ELb1EEENS1_21CollectiveEpilogueFwdINS6_IJS8_SA_S9_EEENS6_IJNS7_ILi1EEESI_SI_EEESC_SE_Li256ELb0ELb1ELb1ELb0EEENS1_19SingleTileSchedulerILb0ELb1ELb1ELi128EEEEEEEEEvNT_6ParamsE,"aw",@nobits
	.sectionflags	@""
	.align	16


//--------------------- .nv.shared._ZN7cutlass13device_kernelIN5flash19enable_sm80_to_sm89INS1_16FlashAttnFwdSm80INS1_25CollectiveMainloopFwdSm80ILi8ELi1ELb0EN4cute5tupleIJNS5_1CILi128EEENS7_ILi64EEENS7_ILi192EEEEEELi192ENS_10bfloat16_tEfNS_4arch4Sm80ELb0ELb1ELb0ELb1ELb1ELb0ELb1ELb1EEENS1_21CollectiveEpilogueFwdINS6_IJS8_SA_S9_EEENS6_IJNS7_ILi1EEESI_SI_EEESC_SE_Li256ELb1ELb1ELb1ELb0EEENS1_36VarlenDynamicPersistentTileSchedulerILi128ELi64ELi256ELi256ELb1ELb1ELb0ELb1ELb0ELb1EEEEEEEEEvNT_6ParamsE --------------------------
	.section	.nv.shared._ZN7cutlass13device_kernelIN5flash19enable_sm80_to_sm89INS1_16FlashAttnFwdSm80INS1_25CollectiveMainloopFwdSm80ILi8ELi1ELb0EN4cute5tupleIJNS5_1CILi128EEENS7_ILi64EEENS7_ILi192EEEEEELi192ENS_10bfloat16_tEfNS_4arch4Sm80ELb0ELb1ELb0ELb1ELb1ELb0ELb1ELb1EEENS1_21CollectiveEpilogueFwdINS6_IJS8_SA_S9_EEENS6_IJNS7_ILi1EEESI_SI_EEESC_SE_Li256ELb1ELb1ELb1ELb0EEENS1_36VarlenDynamicPersistentTileSchedulerILi128ELi64ELi256ELi256ELb1ELb1ELb0ELb1ELb0ELb1EEEEEEEEEvNT_6ParamsE,"aw",@nobits
	.sectionflags	@""
	.align	16


//--------------------- .nv.shared._ZN7cutlass13device_kernelIN5flash19enable_sm80_to_sm89INS1_16FlashAttnFwdSm80INS1_25CollectiveMainloopFwdSm80ILi8ELi1ELb0EN4cute5tupleIJNS5_1CILi128EEENS7_ILi64EEENS7_ILi192EEEEEELi192ENS_10bfloat16_tEfNS_4arch4Sm80ELb0ELb1ELb0ELb1ELb1ELb1ELb1ELb1EEENS1_21CollectiveEpilogueFwdINS6_IJS8_SA_S9_EEENS6_IJNS7_ILi1EEESI_SI_EEESC_SE_Li256ELb1ELb1ELb1ELb0EEENS1_36VarlenDynamicPersistentTileSchedulerILi128ELi64ELi256ELi256ELb1ELb1ELb0ELb1ELb0ELb1EEEEEEEEEvNT_6ParamsE --------------------------
	.section	.nv.shared._ZN7cutlass13device_kernelIN5flash19enable_sm80_to_sm89INS1_16FlashAttnFwdSm80INS1_25CollectiveMainloopFwdSm80ILi8ELi1ELb0EN4cute5tupleIJNS5_1CILi128EEENS7_ILi64EEENS7_ILi192EEEEEELi192ENS_10bfloat16_tEfNS_4arch4Sm80ELb0ELb1ELb0ELb1ELb1ELb1ELb1ELb1EEENS1_21CollectiveEpilogueFwdINS6_IJS8_SA_S9_EEENS6_IJNS7_ILi1EEESI_SI_EEESC_SE_Li256ELb1ELb1ELb1ELb0EEENS1_36VarlenDynamicPersistentTileSchedulerILi128ELi64ELi256ELi256ELb1ELb1ELb0ELb1ELb0ELb1EEEEEEEEEvNT_6ParamsE,"aw",@nobits
	.sectionflags	@""
	.align	16


//--------------------- .nv.shared._ZN7cutlass13device_kernelIN5flash19enable_sm80_to_sm89INS1_16FlashAttnFwdSm80INS1_25CollectiveMainloopFwdSm80ILi8ELi1ELb0EN4cute5tupleIJNS5_1CILi128EEENS7_ILi64EEENS7_ILi192EEEEEELi192ENS_10bfloat16_tEfNS_4arch4Sm80ELb1ELb0ELb0ELb0ELb1ELb0ELb1ELb1EEENS1_21CollectiveEpilogueFwdINS6_IJS8_SA_S9_EEENS6_IJNS7_ILi1EEESI_SI_EEESC_SE_Li256ELb0ELb1ELb1ELb0EEENS1_30DynamicPersistentTileSchedulerILi256ELi256ELb1ELb1ELb0EEEEEEEEEvNT_6ParamsE --------------------------
	.section	.nv.shared._ZN7cutlass13device_kernelIN5flash19enable_sm80_to_sm89INS1_16FlashAttnFwdSm80INS1_25CollectiveMainloopFwdSm80ILi8ELi1ELb0EN4cute5tupleIJNS5_1CILi128EEENS7_ILi64EEENS7_ILi192EEEEEELi192ENS_10bfloat16_tEfNS_4arch4Sm80ELb1ELb0ELb0ELb0ELb1ELb0ELb1ELb1EEENS1_21CollectiveEpilogueFwdINS6_IJS8_SA_S9_EEENS6_IJNS7_ILi1EEESI_SI_EEESC_SE_Li256ELb0ELb1ELb1ELb0EEENS1_30DynamicPersistentTileSchedulerILi256ELi256ELb1ELb1ELb0EEEEEEEEEvNT_6ParamsE,"aw",@nobits
	.sectionflags	@""
	.align	16


//--------------------- .nv.shared._ZN7cutlass13device_kernelIN5flash19enable_sm80_to_sm89INS1_16FlashAttnFwdSm80INS1_25CollectiveMainloopFwdSm80ILi8ELi1ELb0EN4cute5tupleIJNS5_1CILi128EEENS7_ILi64EEENS7_ILi192EEEEEELi192ENS_10bfloat16_tEfNS_4arch4Sm80ELb1ELb0ELb0ELb1ELb1ELb0ELb1ELb1EEENS1_21CollectiveEpilogueFwdINS6_IJS8_SA_S9_EEENS6_IJNS7_ILi1EEESI_SI_EEESC_SE_Li256ELb1ELb1ELb1ELb0EEENS1_36VarlenDynamicPersistentTileSchedulerILi128ELi64ELi256ELi256ELb1ELb1ELb0ELb1ELb1ELb1EEEEEEEEEvNT_6ParamsE --------------------------
	.section	.nv.shared._ZN7cutlass13device_kernelIN5flash19enable_sm80_to_sm89INS1_16FlashAttnFwdSm80INS1_25CollectiveMainloopFwdSm80ILi8ELi1ELb0EN4cute5tupleIJNS5_1CILi128EEENS7_ILi64EEENS7_ILi192EEEEEELi192ENS_10bfloat16_tEfNS_4arch4Sm80ELb1ELb0ELb0ELb1ELb1ELb0ELb1ELb1EEENS1_21CollectiveEpilogueFwdINS6_IJS8_SA_S9_EEENS6_IJNS7_ILi1EEESI_SI_EEESC_SE_Li256ELb1ELb1ELb1ELb0EEENS1_36VarlenDynamicPersistentTileSchedulerILi128ELi64ELi256ELi256ELb1ELb1ELb0ELb1ELb1ELb1EEEEEEEEEvNT_6ParamsE,"aw",@nobits
	.sectionflags	@""
	.align	16


//--------------------- .nv.shared._ZN7cutlass13device_kernelIN5flash19enable_sm80_to_sm89INS1_16FlashAttnFwdSm80INS1_25CollectiveMainloopFwdSm80ILi8ELi1ELb0EN4cute5tupleIJNS5_1CILi128EEENS7_ILi64EEENS7_ILi192EEEEEELi192ENS_10bfloat16_tEfNS_4arch4Sm80ELb1ELb0ELb0ELb1ELb1ELb1ELb1ELb1EEENS1_21CollectiveEpilogueFwdINS6_IJS8_SA_S9_EEENS6_IJNS7_ILi1EEESI_SI_EEESC_SE_Li256ELb1ELb1ELb1ELb0EEENS1_36VarlenDynamicPersistentTileSchedulerILi128ELi64ELi256ELi256ELb1ELb1ELb0ELb1ELb1ELb1EEEEEEEEEvNT_6ParamsE --------------------------
	.section	.nv.shared._ZN7cutlass13device_kernelIN5flash19enable_sm80_to_sm89INS1_16FlashAttnFwdSm80INS1_25CollectiveMainloopFwdSm80ILi8ELi1ELb0EN4cute5tupleIJNS5_1CILi128EEENS7_ILi64EEENS7_ILi192EEEEEELi192ENS_10bfloat16_tEfNS_4arch4Sm80ELb1ELb0ELb0ELb1ELb1ELb1ELb1ELb1EEENS1_21CollectiveEpilogueFwdINS6_IJS8_SA_S9_EEENS6_IJNS7_ILi1EEESI_SI_EEESC_SE_Li256ELb1ELb1ELb1ELb0EEENS1_36VarlenDynamicPersistentTileSchedulerILi128ELi64ELi256ELi256ELb1ELb1ELb0ELb1ELb1ELb1EEEEEEEEEvNT_6ParamsE,"aw",@nobits
	.sectionflags	@""
	.align	16


//--------------------- .nv.shared._ZN7cutlass13device_kernelIN5flash19enable_sm80_to_sm89INS1_16FlashAttnFwdSm80INS1_25CollectiveMainloopFwdSm80ILi8ELi2ELb0EN4cute5tupleIJNS5_1CILi128EEENS7_ILi64EEENS7_ILi192EEEEEELi192ENS_10bfloat16_tEfNS_4arch4Sm80ELb0ELb0ELb0ELb0ELb1ELb0ELb1ELb1EEENS1_21CollectiveEpilogueFwdINS6_IJS8_SA_S9_EEENS6_IJNS7_ILi1EEESI_SI_EEESC_SE_Li256ELb0ELb1ELb1ELb0EEENS1_19SingleTileSchedulerILb0ELb1ELb1ELi128EEEEEEEEEvNT_6ParamsE --------------------------
	.section	.nv.shared._ZN7cutlass13device_kernelIN5flash19enable_sm80_to_sm89INS1_16FlashAttnFwdSm80INS1_25CollectiveMainloopFwdSm80ILi8ELi2ELb0EN4cute5tupleIJNS5_1CILi128EEENS7_ILi64EEENS7_ILi192EEEEEELi192ENS_10bfloat16_tEfNS_4arch4Sm80ELb0ELb0ELb0ELb0ELb1ELb0ELb1ELb1EEENS1_21CollectiveEpilogueFwdINS6_IJS8_SA_S9_EEENS6_IJNS7_ILi1EEESI_SI_EEESC_SE_Li256ELb0ELb1ELb1ELb0EEENS1_19SingleTileSchedulerILb0ELb1ELb1ELi128EEEEEEEEEvNT_6ParamsE,"aw",@nobits
	.sectionflags	@""
	.align	16


//--------------------- .nv.shared._ZN7cutlass13device_kernelIN5flash19enable_sm80_to_sm89INS1_16FlashAttnFwdSm80INS1_25CollectiveMainloopFwdSm80ILi8ELi2ELb0EN4cute5tupleIJNS5_1CILi128EEENS7_ILi64EEENS7_ILi192EEEEEELi192ENS_10bfloat16_tEfNS_4arch4Sm80ELb0ELb0ELb0ELb1ELb1ELb0ELb1ELb1EEENS1_21CollectiveEpilogueFwdINS6_IJS8_SA_S9_EEENS6_IJNS7_ILi1EEESI_SI_EEESC_SE_Li256ELb1ELb1ELb1ELb0EEENS1_36VarlenDynamicPersistentTileSchedulerILi128ELi64ELi256ELi256ELb1ELb1ELb0ELb0ELb1ELb1EEEEEEEEEvNT_6ParamsE --------------------------
	.section	.nv.shared._ZN7cutlass13device_kernelIN5flash19enable_sm80_to_sm89INS1_16FlashAttnFwdSm80INS1_25CollectiveMainloopFwdSm80ILi8ELi2ELb0EN4cute5tupleIJNS5_1CILi128EEENS7_ILi64EEENS7_ILi192EEEEEELi192ENS_10bfloat16_tEfNS_4arch4Sm80ELb0ELb0ELb0ELb1ELb1ELb0ELb1ELb1EEENS1_21CollectiveEpilogueFwdINS6_IJS8_SA_S9_EEENS6_IJNS7_ILi1EEESI_SI_EEESC_SE_Li256ELb1ELb1ELb1ELb0EEENS1_36VarlenDynamicPersistentTileSchedulerILi128ELi64ELi256ELi256ELb1ELb1ELb0ELb0ELb1ELb1EEEEEEEEEvNT_6ParamsE,"aw",@nobits
	.sectionflags	@""
	.align	16


//--------------------- .nv.shared._ZN7cutlass13device_kernelIN5flash19enable_sm80_to_sm89INS1_16FlashAttnFwdSm80INS1_25CollectiveMainloopFwdSm80ILi8ELi2ELb0EN4cute5tupleIJNS5_1CILi128EEENS7_ILi64EEENS7_ILi192EEEEEELi192ENS_10bfloat16_tEfNS_4arch4Sm80ELb0ELb0ELb0ELb1ELb1ELb1ELb1ELb1EEENS1_21CollectiveEpilogueFwdINS6_IJS8_SA_S9_EEENS6_IJNS7_ILi1EEESI_SI_EEESC_SE_Li256ELb1ELb1ELb1ELb0EEENS1_36VarlenDynamicPersistentTileSchedulerILi128ELi64ELi256ELi256ELb1ELb1ELb0ELb0ELb1ELb1EEEEEEEEEvNT_6ParamsE --------------------------
	.section	.nv.shared._ZN7cutlass13device_kernelIN5flash19enable_sm80_to_sm89INS1_16FlashAttnFwdSm80INS1_25CollectiveMainloopFwdSm80ILi8ELi2ELb0EN4cute5tupleIJNS5_1CILi128EEENS7_ILi64EEENS7_ILi192EEEEEELi192ENS_10bfloat16_tEfNS_4arch4Sm80ELb0ELb0ELb0ELb1ELb1ELb1ELb1ELb1EEENS1_21CollectiveEpilogueFwdINS6_IJS8_SA_S9_EEENS6_IJNS7_ILi1EEESI_SI_EEESC_SE_Li256ELb1ELb1ELb1ELb0EEENS1_36VarlenDynamicPersistentTileSchedulerILi128ELi64ELi256ELi256ELb1ELb1ELb0ELb0ELb1ELb1EEEEEEEEEvNT_6ParamsE,"aw",@nobits
	.sectionflags	@""
	.align	16


//--------------------- .nv.shared._ZN7cutlass13device_kernelIN5flash19enable_sm80_to_sm89INS1_16FlashAttnFwdSm80INS1_25CollectiveMainloopFwdSm80ILi8ELi2ELb0EN4cute5tupleIJNS5_1CILi128EEENS7_ILi64EEENS7_ILi192EEEEEELi192ENS_10bfloat16_tEfNS_4arch4Sm80ELb0ELb1ELb0ELb0ELb1ELb0ELb1ELb1EEENS1_21CollectiveEpilogueFwdINS6_IJS8_SA_S9_EEENS6_IJNS7_ILi1EEESI_SI_EEESC_SE_Li256ELb0ELb1ELb1ELb0EEENS1_19SingleTileSchedulerILb0ELb1ELb1ELi128EEEEEEEEEvNT_6ParamsE --------------------------
	.section	.nv.shared._ZN7cutlass13device_kernelIN5flash19enable_sm80_to_sm89INS1_16FlashAttnFwdSm80INS1_25CollectiveMainloopFwdSm80ILi8ELi2ELb0EN4cute5tupleIJNS5_1CILi128EEENS7_ILi64EEENS7_ILi192EEEEEELi192ENS_10bfloat16_tEfNS_4arch4Sm80ELb0ELb1ELb0ELb0ELb1ELb0ELb1ELb1EEENS1_21CollectiveEpilogueFwdINS6_IJS8_SA_S9_EEENS6_IJNS7_ILi1EEESI_SI_EEESC_SE_Li256ELb0ELb1ELb1ELb0EEENS1_19SingleTileSchedulerILb0ELb1ELb1ELi128EEEEEEEEEvNT_6ParamsE,"aw",@nobits
	.sectionflags	@""
	.align	16


//--------------------- .nv.shared._ZN7cutlass13device_kernelIN5flash19enable_sm80_to_sm89INS1_16FlashAttnFwdSm80INS1_25CollectiveMainloopFwdSm80ILi8ELi2ELb0EN4cute5tupleIJNS5_1CILi128EEENS7_ILi64EEENS7_ILi192EEEEEELi192ENS_10bfloat16_tEfNS_4arch4Sm80ELb0ELb1ELb0ELb1ELb1ELb0ELb1ELb1EEENS1_21CollectiveEpilogueFwdINS6_IJS8_SA_S9_EEENS6_IJNS7_ILi1EEESI_SI_EEESC_SE_Li256ELb1ELb1ELb1ELb0EEENS1_36VarlenDynamicPersistentTileSchedulerILi128ELi64ELi256ELi256ELb1ELb1ELb0ELb1ELb0ELb1EEEEEEEEEvNT_6ParamsE --------------------------
	.section	.nv.shared._ZN7cutlass13device_kernelIN5flash19enable_sm80_to_sm89INS1_16FlashAttnFwdSm80INS1_25CollectiveMainloopFwdSm80ILi8ELi2ELb0EN4cute5tupleIJNS5_1CILi128EEENS7_ILi64EEENS7_ILi192EEEEEELi192ENS_10bfloat16_tEfNS_4arch4Sm80ELb0ELb1ELb0ELb1ELb1ELb0ELb1ELb1EEENS1_21CollectiveEpilogueFwdINS6_IJS8_SA_S9_EEENS6_IJNS7_ILi1EEESI_SI_EEESC_SE_Li256ELb1ELb1ELb1ELb0EEENS1_36VarlenDynamicPersistentTileSchedulerILi128ELi64ELi256ELi256ELb1ELb1ELb0ELb1ELb0ELb1EEEEEEEEEvNT_6ParamsE,"aw",@nobits
	.sectionflags	@""
	.align	16


//--------------------- .nv.shared._ZN7cutlass13device_kernelIN5flash19enable_sm80_to_sm89INS1_16FlashAttnFwdSm80INS1_25CollectiveMainloopFwdSm80ILi8ELi2ELb0EN4cute5tupleIJNS5_1CILi128EEENS7_ILi64EEENS7_ILi192EEEEEELi192ENS_10bfloat16_tEfNS_4arch4Sm80ELb0ELb1ELb0ELb1ELb1ELb1ELb1ELb1EEENS1_21CollectiveEpilogueFwdINS6_IJS8_SA_S9_EEENS6_IJNS7_ILi1EEESI_SI_EEESC_SE_Li256ELb1ELb1ELb1ELb0EEENS1_36VarlenDynamicPersistentTileSchedulerILi128ELi64ELi256ELi256ELb1ELb1ELb0ELb1ELb0ELb1EEEEEEEEEvNT_6ParamsE --------------------------
	.section	.nv.shared._ZN7cutlass13device_kernelIN5flash19enable_sm80_to_sm89INS1_16FlashAttnFwdSm80INS1_25CollectiveMainloopFwdSm80ILi8ELi2ELb0EN4cute5tupleIJNS5_1CILi128EEENS7_ILi64EEENS7_ILi192EEEEEELi192ENS_10bfloat16_tEfNS_4arch4Sm80ELb0ELb1ELb0ELb1ELb1ELb1ELb1ELb1EEENS1_21CollectiveEpilogueFwdINS6_IJS8_SA_S9_EEENS6_IJNS7_ILi1EEESI_SI_EEESC_SE_Li256ELb1ELb1ELb1ELb0EEENS1_36VarlenDynamicPersistentTileSchedulerILi128ELi64ELi256ELi256ELb1ELb1ELb0ELb1ELb0ELb1EEEEEEEEEvNT_6ParamsE,"aw",@nobits
	.sectionflags	@""
	.align	16


//--------------------- .nv.shared._ZN7cutlass13device_kernelIN5flash19enable_sm80_to_sm89INS1_16FlashAttnFwdSm80INS1_25CollectiveMainloopFwdSm80ILi8ELi2ELb0EN4cute5tupleIJNS5_1CILi128EEENS7_ILi64EEENS7_ILi192EEEEEELi192ENS_10bfloat16_tEfNS_4arch4Sm80ELb1ELb0ELb0ELb0ELb1ELb0ELb1ELb1EEENS1_21CollectiveEpilogueFwdINS6_IJS8_SA_S9_EEENS6_IJNS7_ILi1EEESI_SI_EEESC_SE_Li256ELb0ELb1ELb1ELb0EEENS1_30DynamicPersistentTileSchedulerILi256ELi256ELb1ELb1ELb0EEEEEEEEEvNT_6ParamsE --------------------------
	.section	.nv.shared._ZN7cutlass13device_kernelIN5flash19enable_sm80_to_sm89INS1_16FlashAttnFwdSm80INS1_25CollectiveMainloopFwdSm80ILi8ELi2ELb0EN4cute5tupleIJNS5_1CILi128EEENS7_ILi64EEENS7_ILi192EEEEEELi192ENS_10bfloat16_tEfNS_4arch4Sm80ELb1ELb0ELb0ELb0ELb1ELb0ELb1ELb1EEENS1_21CollectiveEpilogueFwdINS6_IJS8_SA_S9_EEENS6_IJNS7_ILi1EEESI_SI_EEESC_SE_Li256ELb0ELb1ELb1ELb0EEENS1_30DynamicPersistentTileSchedulerILi256ELi256ELb1ELb1ELb0EEEEEEEEEvNT_6ParamsE,"aw",@nobits
	.sectionflags	@""
	.align	16


//--------------------- .nv.shared._ZN7cutlass13device_kernelIN5flash19enable_sm80_to_sm89INS1_16FlashAttnFwdSm80INS1_25CollectiveMainloopFwdSm80ILi8ELi2ELb0EN4cute5tupleIJNS5_1CILi128EEENS7_ILi64EEENS7_ILi192EEEEEELi192ENS_10bfloat16_tEfNS_4arch4Sm80ELb1ELb0ELb0ELb1ELb1ELb0ELb1ELb1EEENS1_21CollectiveEpilogueFwdINS6_IJS8_SA_S9_EEENS6_IJNS7_ILi1EEESI_SI_EEESC_SE_Li256ELb1ELb1ELb1ELb0EEENS1_36VarlenDynamicPersistentTileSchedulerILi128ELi64ELi256ELi256ELb1ELb1ELb0ELb1ELb1ELb1EEEEEEEEEvNT_6ParamsE --------------------------
	.section	.nv.shared._ZN7cutlass13device_kernelIN5flash19enable_sm80_to_sm89INS1_16FlashAttnFwdSm80INS1_25CollectiveMainloopFwdSm80ILi8ELi2ELb0EN4cute5tupleIJNS5_1CILi128EEENS7_ILi64EEENS7_ILi192EEEEEELi192ENS_10bfloat16_tEfNS_4arch4Sm80ELb1ELb0ELb0ELb1ELb1ELb0ELb1ELb1EEENS1_21CollectiveEpilogueFwdINS6_IJS8_SA_S9_EEENS6_IJNS7_ILi1EEESI_SI_EEESC_SE_Li256ELb1ELb1ELb1ELb0EEENS1_36VarlenDynamicPersistentTileSchedulerILi128ELi64ELi256ELi256ELb1ELb1ELb0ELb1ELb1ELb1EEEEEEEEEvNT_6ParamsE,"aw",@nobits
	.sectionflags	@""
	.align	16


//--------------------- .nv.shared._ZN7cutlass13device_kernelIN5flash19enable_sm80_to_sm89INS1_16FlashAttnFwdSm80INS1_25CollectiveMainloopFwdSm80ILi8ELi2ELb0EN4cute5tupleIJNS5_1CILi128EEENS7_ILi64EEENS7_ILi192EEEEEELi192ENS_10bfloat16_tEfNS_4arch4Sm80ELb1ELb0ELb0ELb1ELb1ELb1ELb1ELb1EEENS1_21CollectiveEpilogueFwdINS6_IJS8_SA_S9_EEENS6_IJNS7_ILi1EEESI_SI_EEESC_SE_Li256ELb1ELb1ELb1ELb0EEENS1_36VarlenDynamicPersistentTileSchedulerILi128ELi64ELi256ELi256ELb1ELb1ELb0ELb1ELb1ELb1EEEEEEEEEvNT_6ParamsE --------------------------
	.section	.nv.shared._ZN7cutlass13device_kernelIN5flash19enable_sm80_to_sm89INS1_16FlashAttnFwdSm80INS1_25CollectiveMainloopFwdSm80ILi8ELi2ELb0EN4cute5tupleIJNS5_1CILi128EEENS7_ILi64EEENS7_ILi192EEEEEELi192ENS_10bfloat16_tEfNS_4arch4Sm80ELb1ELb0ELb0ELb1ELb1ELb1ELb1ELb1EEENS1_21CollectiveEpilogueFwdINS6_IJS8_SA_S9_EEENS6_IJNS7_ILi1EEESI_SI_EEESC_SE_Li256ELb1ELb1ELb1ELb0EEENS1_36VarlenDynamicPersistentTileSchedulerILi128ELi64ELi256ELi256ELb1ELb1ELb0ELb1ELb1ELb1EEEEEEEEEvNT_6ParamsE,"aw",@nobits
	.sectionflags	@""
	.align	16
